// Copyright (c) 2024, Jay Shah, Ganesh Bikshandi, Ying Zhang, Vijay Thakkar, Pradeep Ramani, Tri Dao.
// Splitting the different template instantiations to different files to speed up compilation.
// This file is auto-generated. See "generate_kernels.py"

#include "flash_fwd_launch_template.h"

#ifndef FLASHATTENTION_DISABLE_HDIM64
template void run_mha_fwd_<90, cutlass::half_t, 64, 512, false, true, true, true>(Flash_fwd_params &params, cudaStream_t stream);
#endif


// ===== COMPILED SASS (sm_90a) =====

	.target	sm_90a

	.elftype	@"ET_EXEC"


//--------------------- .note.nv.tkinfo           --------------------------
	.section	.note.nv.tkinfo,"",@"SHT_NOTE"
	.sectionflags	@"SHF_NOTE_NV_TKINFO"
	.tkinfo
        /*0018*/ 	.word	0x00000002
        /*0030*/ 	.string	""
        /*0030*/ 	.string	"ptxas"
        /*0030*/ 	.string	"Cuda compilation tools, release 13.0, V13.0.88"
        /*0030*/ 	.string	"Build cuda_13.0.r13.0/compiler.36424714_0"
        /*0030*/ 	.string	"-arch sm_90a -m 64 "



//--------------------- .note.nv.cuinfo           --------------------------
	.section	.note.nv.cuinfo,"",@"SHT_NOTE"
	.sectionflags	@"SHF_NOTE_NV_CUINFO"
        /*0018*/ 	.short	0x0002
        /*001a*/ 	.short	0x005a
        /*001c*/ 	.short	0x0082
	.zero		2


//--------------------- .nv.info                  --------------------------
	.section	.nv.info,"",@"SHT_CUDA_INFO"
	.align	4


	//----- nvinfo : EIATTR_REGCOUNT
	.align		4
        /*0000*/ 	.byte	0x04, 0x2f
        /*0002*/ 	.short	(.L_20 - .L_19)
	.align		4
.L_19:
        /*0004*/ 	.word	index@(_ZN7cutlass13device_kernelIN5flash11enable_sm90INS1_16FlashAttnFwdSm90INS1_25CollectiveMainloopFwdSm90ILi2EN4cute5tupleIJNS5_1CILi1EEES8_S8_EEENS6_IJNS7_ILi64EEESA_SA_EEELi512ENS_6half_tEfNS_4arch4Sm90ELb1ELb0ELb1ELb1ELb1ELb1ELb1ELb0ELb0ELb1ELb0ELb0EEENS1_21CollectiveEpilogueFwdINS6_IJSA_NS7_ILi512EEESA_EEES9_SC_SE_Li256ELb1ELb1ELb0ELb0EEENS1_36VarlenDynamicPersistentTileSchedulerILi64ELi64ELi256ELi128ELb0ELb1ELb1ELb1ELb1ELb1EEEEEEEEEvNT_6ParamsE)
        /*0008*/ 	.word	0x000000a8


	//----- nvinfo : EIATTR_FRAME_SIZE
	.align		4
.L_20:
        /*000c*/ 	.byte	0x04, 0x11
        /*000e*/ 	.short	(.L_22 - .L_21)
	.align		4
.L_21:
        /*0010*/ 	.word	index@(_ZN7cutlass13device_kernelIN5flash11enable_sm90INS1_16FlashAttnFwdSm90INS1_25CollectiveMainloopFwdSm90ILi2EN4cute5tupleIJNS5_1CILi1EEES8_S8_EEENS6_IJNS7_ILi64EEESA_SA_EEELi512ENS_6half_tEfNS_4arch4Sm90ELb1ELb0ELb1ELb1ELb1ELb1ELb1ELb0ELb0ELb1ELb0ELb0EEENS1_21CollectiveEpilogueFwdINS6_IJSA_NS7_ILi512EEESA_EEES9_SC_SE_Li256ELb1ELb1ELb0ELb0EEENS1_36VarlenDynamicPersistentTileSchedulerILi64ELi64ELi256ELi128ELb0ELb1ELb1ELb1ELb1ELb1EEEEEEEEEvNT_6ParamsE)
        /*0014*/ 	.word	0x00000078


	//----- nvinfo : EIATTR_REGCOUNT
	.align		4
.L_22:
        /*0018*/ 	.byte	0x04, 0x2f
        /*001a*/ 	.short	(.L_24 - .L_23)
	.align		4
.L_23:
        /*001c*/ 	.word	index@(_ZN7cutlass13device_kernelIN5flash11enable_sm90INS1_16FlashAttnFwdSm90INS1_25CollectiveMainloopFwdSm90ILi2EN4cute5tupleIJNS5_1CILi1EEES8_S8_EEENS6_IJNS7_ILi64EEESA_SA_EEELi512ENS_6half_tEfNS_4arch4Sm90ELb1ELb0ELb1ELb1ELb1ELb0ELb1ELb0ELb0ELb1ELb0ELb0EEENS1_21CollectiveEpilogueFwdINS6_IJSA_NS7_ILi512EEESA_EEES9_SC_SE_Li256ELb1ELb1ELb0ELb0EEENS1_36VarlenDynamicPersistentTileSchedulerILi64ELi64ELi256ELi128ELb0ELb1ELb1ELb1ELb1ELb1EEEEEEEEEvNT_6ParamsE)
        /*0020*/ 	.word	0x000000a8


	//----- nvinfo : EIATTR_FRAME_SIZE
	.align		4
.L_24:
        /*0024*/ 	.byte	0x04, 0x11
        /*0026*/ 	.short	(.L_26 - .L_25)
	.align		4
.L_25:
        /*0028*/ 	.word	index@(_ZN7cutlass13device_kernelIN5flash11enable_sm90INS1_16FlashAttnFwdSm90INS1_25CollectiveMainloopFwdSm90ILi2EN4cute5tupleIJNS5_1CILi1EEES8_S8_EEENS6_IJNS7_ILi64EEESA_SA_EEELi512ENS_6half_tEfNS_4arch4Sm90ELb1ELb0ELb1ELb1ELb1ELb0ELb1ELb0ELb0ELb1ELb0ELb0EEENS1_21CollectiveEpilogueFwdINS6_IJSA_NS7_ILi512EEESA_EEES9_SC_SE_Li256ELb1ELb1ELb0ELb0EEENS1_36VarlenDynamicPersistentTileSchedulerILi64ELi64ELi256ELi128ELb0ELb1ELb1ELb1ELb1ELb1EEEEEEEEEvNT_6ParamsE)
        /*002c*/ 	.word	0x00000028


	//----- nvinfo : EIATTR_REGCOUNT
	.align		4
.L_26:
        /*0030*/ 	.byte	0x04, 0x2f
        /*0032*/ 	.short	(.L_28 - .L_27)
	.align		4
.L_27:
        /*0034*/ 	.word	index@(_ZN7cutlass13device_kernelIN5flash11enable_sm90INS1_16FlashAttnFwdSm90INS1_25CollectiveMainloopFwdSm90ILi2EN4cute5tupleIJNS5_1CILi1EEES8_S8_EEENS6_IJNS7_ILi64EEESA_SA_EEELi512ENS_6half_tEfNS_4arch4Sm90ELb1ELb0ELb1ELb1ELb1ELb1ELb0ELb0ELb0ELb1ELb0ELb0EEENS1_21CollectiveEpilogueFwdINS6_IJSA_NS7_ILi512EEESA_EEES9_SC_SE_Li256ELb1ELb1ELb0ELb0EEENS1_36VarlenDynamicPersistentTileSchedulerILi64ELi64ELi256ELi128ELb0ELb1ELb1ELb1ELb1ELb1EEEEEEEEEvNT_6ParamsE)
        /*0038*/ 	.word	0x000000a8


	//----- nvinfo : EIATTR_FRAME_SIZE
	.align		4
.L_28:
        /*003c*/ 	.byte	0x04, 0x11
        /*003e*/ 	.short	(.L_30 - .L_29)
	.align		4
.L_29:
        /*0040*/ 	.word	index@(_ZN7cutlass13device_kernelIN5flash11enable_sm90INS1_16FlashAttnFwdSm90INS1_25CollectiveMainloopFwdSm90ILi2EN4cute5tupleIJNS5_1CILi1EEES8_S8_EEENS6_IJNS7_ILi64EEESA_SA_EEELi512ENS_6half_tEfNS_4arch4Sm90ELb1ELb0ELb1ELb1ELb1ELb1ELb0ELb0ELb0ELb1ELb0ELb0EEENS1_21CollectiveEpilogueFwdINS6_IJSA_NS7_ILi512EEESA_EEES9_SC_SE_Li256ELb1ELb1ELb0ELb0EEENS1_36VarlenDynamicPersistentTileSchedulerILi64ELi64ELi256ELi128ELb0ELb1ELb1ELb1ELb1ELb1EEEEEEEEEvNT_6ParamsE)
        /*0044*/ 	.word	0x00000068


	//----- nvinfo : EIATTR_REGCOUNT
	.align		4
.L_30:
        /*0048*/ 	.byte	0x04, 0x2f
        /*004a*/ 	.short	(.L_32 - .L_31)
	.align		4
.L_31:
        /*004c*/ 	.word	index@(_ZN7cutlass13device_kernelIN5flash11enable_sm90INS1_16FlashAttnFwdSm90INS1_25CollectiveMainloopFwdSm90ILi2EN4cute5tupleIJNS5_1CILi1EEES8_S8_EEENS6_IJNS7_ILi64EEESA_SA_EEELi512ENS_6half_tEfNS_4arch4Sm90ELb1ELb0ELb1ELb1ELb1ELb0ELb0ELb0ELb0ELb1ELb0ELb0EEENS1_21CollectiveEpilogueFwdINS6_IJSA_NS7_ILi512EEESA_EEES9_SC_SE_Li256ELb1ELb1ELb0ELb0EEENS1_36VarlenDynamicPersistentTileSchedulerILi64ELi64ELi256ELi128ELb0ELb1ELb1ELb1ELb1ELb1EEEEEEEEEvNT_6ParamsE)
        /*0050*/ 	.word	0x000000a8


	//----- nvinfo : EIATTR_FRAME_SIZE
	.align		4
.L_32:
        /*0054*/ 	.byte	0x04, 0x11
        /*0056*/ 	.short	(.L_34 - .L_33)
	.align		4
.L_33:
        /*0058*/ 	.word	index@(_ZN7cutlass13device_kernelIN5flash11enable_sm90INS1_16FlashAttnFwdSm90INS1_25CollectiveMainloopFwdSm90ILi2EN4cute5tupleIJNS5_1CILi1EEES8_S8_EEENS6_IJNS7_ILi64EEESA_SA_EEELi512ENS_6half_tEfNS_4arch4Sm90ELb1ELb0ELb1ELb1ELb1ELb0ELb0ELb0ELb0ELb1ELb0ELb0EEENS1_21CollectiveEpilogueFwdINS6_IJSA_NS7_ILi512EEESA_EEES9_SC_SE_Li256ELb1ELb1ELb0ELb0EEENS1_36VarlenDynamicPersistentTileSchedulerILi64ELi64ELi256ELi128ELb0ELb1ELb1ELb1ELb1ELb1EEEEEEEEEvNT_6ParamsE)
        /*005c*/ 	.word	0x00000030


	//----- nvinfo : EIATTR_REGCOUNT
	.align		4
.L_34:
        /*0060*/ 	.byte	0x04, 0x2f
        /*0062*/ 	.short	(.L_36 - .L_35)
	.align		4
.L_35:
        /*0064*/ 	.word	index@(_ZN7cutlass13device_kernelIN5flash11enable_sm90INS1_16FlashAttnFwdSm90INS1_25CollectiveMainloopFwdSm90ILi2EN4cute5tupleIJNS5_1CILi1EEES8_S8_EEENS6_IJNS7_ILi64EEESA_SA_EEELi512ENS_6half_tEfNS_4arch4Sm90ELb1ELb0ELb1ELb0ELb1ELb0ELb1ELb0ELb0ELb1ELb0ELb0EEENS1_21CollectiveEpilogueFwdINS6_IJSA_NS7_ILi512EEESA_EEES9_SC_SE_Li256ELb0ELb1ELb0ELb0EEENS1_30DynamicPersistentTileSchedulerILi256ELi128ELb0ELb1ELb1EEEEEEEEEvNT_6ParamsE)
        /*0068*/ 	.word	0x000000a8


	//----- nvinfo : EIATTR_FRAME_SIZE
	.align		4
.L_36:
        /*006c*/ 	.byte	0x04, 0x11
        /*006e*/ 	.short	(.L_38 - .L_37)
	.align		4
.L_37:
        /*0070*/ 	.word	index@(_ZN7cutlass13device_kernelIN5flash11enable_sm90INS1_16FlashAttnFwdSm90INS1_25CollectiveMainloopFwdSm90ILi2EN4cute5tupleIJNS5_1CILi1EEES8_S8_EEENS6_IJNS7_ILi64EEESA_SA_EEELi512ENS_6half_tEfNS_4arch4Sm90ELb1ELb0ELb1ELb0ELb1ELb0ELb1ELb0ELb0ELb1ELb0ELb0EEENS1_21CollectiveEpilogueFwdINS6_IJSA_NS7_ILi512EEESA_EEES9_SC_SE_Li256ELb0ELb1ELb0ELb0EEENS1_30DynamicPersistentTileSchedulerILi256ELi128ELb0ELb1ELb1EEEEEEEEEvNT_6ParamsE)
        /*0074*/ 	.word	0x00000018


	//----- nvinfo : EIATTR_REGCOUNT
	.align		4
.L_38:
        /*0078*/ 	.byte	0x04, 0x2f
        /*007a*/ 	.short	(.L_40 - .L_39)
	.align		4
.L_39:
        /*007c*/ 	.word	index@(_ZN7cutlass13device_kernelIN5flash11enable_sm90INS1_16FlashAttnFwdSm90INS1_25CollectiveMainloopFwdSm90ILi2EN4cute5tupleIJNS5_1CILi1EEES8_S8_EEENS6_IJNS7_ILi64EEESA_SA_EEELi512ENS_6half_tEfNS_4arch4Sm90ELb1ELb0ELb1ELb0ELb1ELb0ELb0ELb0ELb0ELb1ELb0ELb0EEENS1_21CollectiveEpilogueFwdINS6_IJSA_NS7_ILi512EEESA_EEES9_SC_SE_Li256ELb0ELb1ELb0ELb0EEENS1_30DynamicPersistentTileSchedulerILi256ELi128ELb0ELb1ELb1EEEEEEEEEvNT_6ParamsE)
        /*0080*/ 	.word	0x000000a8


	//----- nvinfo : EIATTR_FRAME_SIZE
	.align		4
.L_40:
        /*0084*/ 	.byte	0x04, 0x11
        /*0086*/ 	.short	(.L_42 - .L_41)
	.align		4
.L_41:
        /*0088*/ 	.word	index@(_ZN7cutlass13device_kernelIN5flash11enable_sm90INS1_16FlashAttnFwdSm90INS1_25CollectiveMainloopFwdSm90ILi2EN4cute5tupleIJNS5_1CILi1EEES8_S8_EEENS6_IJNS7_ILi64EEESA_SA_EEELi512ENS_6half_tEfNS_4arch4Sm90ELb1ELb0ELb1ELb0ELb1ELb0ELb0ELb0ELb0ELb1ELb0ELb0EEENS1_21CollectiveEpilogueFwdINS6_IJSA_NS7_ILi512EEESA_EEES9_SC_SE_Li256ELb0ELb1ELb0ELb0EEENS1_30DynamicPersistentTileSchedulerILi256ELi128ELb0ELb1ELb1EEEEEEEEEvNT_6ParamsE)
        /*008c*/ 	.word	0x00000010


	//----- nvinfo : EIATTR_REGCOUNT
	.align		4
.L_42:
        /*0090*/ 	.byte	0x04, 0x2f
        /*0092*/ 	.short	(.L_44 - .L_43)
	.align		4
.L_43:
        /*0094*/ 	.word	index@(_ZN7cutlass13device_kernelIN5flash11enable_sm90INS1_16FlashAttnFwdSm90INS1_25CollectiveMainloopFwdSm90ILi2EN4cute5tupleIJNS5_1CILi1EEES8_S8_EEENS6_IJNS7_ILi64EEESA_SA_EEELi512ENS_6half_tEfNS_4arch4Sm90ELb0ELb1ELb1ELb1ELb1ELb1ELb1ELb0ELb0ELb1ELb0ELb0EEENS1_21CollectiveEpilogueFwdINS6_IJSA_NS7_ILi512EEESA_EEES9_SC_SE_Li256ELb1ELb1ELb0ELb0EEENS1_36VarlenDynamicPersistentTileSchedulerILi64ELi64ELi256ELi128ELb0ELb1ELb1ELb1ELb0ELb1EEEEEEEEEvNT_6ParamsE)
        /*0098*/ 	.word	0x000000a8


	//----- nvinfo : EIATTR_FRAME_SIZE
	.align		4
.L_44:
        /*009c*/ 	.byte	0x04, 0x11
        /*009e*/ 	.short	(.L_46 - .L_45)
	.align		4
.L_45:
        /*00a0*/ 	.word	index@($_ZN7cutlass13device_kernelIN5flash11enable_sm90INS1_16FlashAttnFwdSm90INS1_25CollectiveMainloopFwdSm90ILi2EN4cute5tupleIJNS5_1CILi1EEES8_S8_EEENS6_IJNS7_ILi64EEESA_SA_EEELi512ENS_6half_tEfNS_4arch4Sm90ELb0ELb1ELb1ELb1ELb1ELb1ELb1ELb0ELb0ELb1ELb0ELb0EEENS1_21CollectiveEpilogueFwdINS6_IJSA_NS7_ILi512EEESA_EEES9_SC_SE_Li256ELb1ELb1ELb0ELb0EEENS1_36VarlenDynamicPersistentTileSchedulerILi64ELi64ELi256ELi128ELb0ELb1ELb1ELb1ELb0ELb1EEEEEEEEEvNT_6ParamsE$_ZZN5flash25CollectiveMainloopFwdSm90ILi2EN4cute5tupleIJNS1_1CILi1EEES4_S4_EEENS2_IJNS3_ILi64EEES6_S6_EEELi512EN7cutlass6half_tEfNS8_4arch4Sm90ELb0ELb1ELb1ELb1ELb1ELb1ELb1ELb0ELb0ELb1ELb0ELb0EE3mmaINS_16FlashAttnFwdSm90ISC_NS_21CollectiveEpilogueFwdINS2_IJS6_NS3_ILi512EEES6_EEES5_S9_SB_Li256ELb1ELb1ELb0ELb0EEENS_36VarlenDynamicPersistentTileSchedulerILi64ELi64ELi256ELi128ELb0ELb1ELb1ELb1ELb0ELb1EEEE13SharedStorageENS1_6TensorINS1_11ArrayEngineIfLm128EEENS1_6LayoutINS2_IJNS2_IJNS3_ILi2EEESR_NS3_ILi32EEEEEES4_S4_EEENS2_IJNS2_IJS4_SR_NS3_ILi4EEEEEENS3_ILi0EEESX_EEEEEEENS_7SoftmaxILi2ELi0EEEEEbRKNSC_6ParamsENS8_13PipelineAsyncILi2EEES17_RNS8_13PipelineStateILj2EEERT0_RT1_iRiRKNS_16SeqlenInfoQKNewKILb1ELb1EEENS2_IJiiiiEEERT_ENKUliT_T0_T1_E_clIZSD_ISM_S10_S12_EbS15_S17_S17_S1A_S1C_S1E_iS1F_S1J_S1K_S1M_EUlRS1N_iE0_NS3_ILb1EEES1U_EEDaiS1N_S1O_S1P_)
        /*00a4*/ 	.word	0x00000460


	//----- nvinfo : EIATTR_FRAME_SIZE
	.align		4
.L_46:
        /*00a8*/ 	.byte	0x04, 0x11
        /*00aa*/ 	.short	(.L_48 - .L_47)
	.align		4
.L_47:
        /*00ac*/ 	.word	index@(_ZN7cutlass13device_kernelIN5flash11enable_sm90INS1_16FlashAttnFwdSm90INS1_25CollectiveMainloopFwdSm90ILi2EN4cute5tupleIJNS5_1CILi1EEES8_S8_EEENS6_IJNS7_ILi64EEESA_SA_EEELi512ENS_6half_tEfNS_4arch4Sm90ELb0ELb1ELb1ELb1ELb1ELb1ELb1ELb0ELb0ELb1ELb0ELb0EEENS1_21CollectiveEpilogueFwdINS6_IJSA_NS7_ILi512EEESA_EEES9_SC_SE_Li256ELb1ELb1ELb0ELb0EEENS1_36VarlenDynamicPersistentTileSchedulerILi64ELi64ELi256ELi128ELb0ELb1ELb1ELb1ELb0ELb1EEEEEEEEEvNT_6ParamsE)
        /*00b0*/ 	.word	0x00000460


	//----- nvinfo : EIATTR_REGCOUNT
	.align		4
.L_48:
        /*00b4*/ 	.byte	0x04, 0x2f
        /*00b6*/ 	.short	(.L_50 - .L_49)
	.align		4
.L_49:
        /*00b8*/ 	.word	index@(_ZN7cutlass13device_kernelIN5flash11enable_sm90INS1_16FlashAttnFwdSm90INS1_25CollectiveMainloopFwdSm90ILi2EN4cute5tupleIJNS5_1CILi1EEES8_S8_EEENS6_IJNS7_ILi64EEESA_SA_EEELi512ENS_6half_tEfNS_4arch4Sm90ELb0ELb1ELb1ELb1ELb1ELb0ELb1ELb0ELb0ELb1ELb0ELb0EEENS1_21CollectiveEpilogueFwdINS6_IJSA_NS7_ILi512EEESA_EEES9_SC_SE_Li256ELb1ELb1ELb0ELb0EEENS1_36VarlenDynamicPersistentTileSchedulerILi64ELi64ELi256ELi128ELb0ELb1ELb1ELb1ELb0ELb1EEEEEEEEEvNT_6ParamsE)
        /*00bc*/ 	.word	0x000000a8


	//----- nvinfo : EIATTR_FRAME_SIZE
	.align		4
.L_50:
        /*00c0*/ 	.byte	0x04, 0x11
        /*00c2*/ 	.short	(.L_52 - .L_51)
	.align		4
.L_51:
        /*00c4*/ 	.word	index@($_ZN7cutlass13device_kernelIN5flash11enable_sm90INS1_16FlashAttnFwdSm90INS1_25CollectiveMainloopFwdSm90ILi2EN4cute5tupleIJNS5_1CILi1EEES8_S8_EEENS6_IJNS7_ILi64EEESA_SA_EEELi512ENS_6half_tEfNS_4arch4Sm90ELb0ELb1ELb1ELb1ELb1ELb0ELb1ELb0ELb0ELb1ELb0ELb0EEENS1_21CollectiveEpilogueFwdINS6_IJSA_NS7_ILi512EEESA_EEES9_SC_SE_Li256ELb1ELb1ELb0ELb0EEENS1_36VarlenDynamicPersistentTileSchedulerILi64ELi64ELi256ELi128ELb0ELb1ELb1ELb1ELb0ELb1EEEEEEEEEvNT_6ParamsE$_ZZN5flash25CollectiveMainloopFwdSm90ILi2EN4cute5tupleIJNS1_1CILi1EEES4_S4_EEENS2_IJNS3_ILi64EEES6_S6_EEELi512EN7cutlass6half_tEfNS8_4arch4Sm90ELb0ELb1ELb1ELb1ELb1ELb0ELb1ELb0ELb0ELb1ELb0ELb0EE3mmaINS_16FlashAttnFwdSm90ISC_NS_21CollectiveEpilogueFwdINS2_IJS6_NS3_ILi512EEES6_EEES5_S9_SB_Li256ELb1ELb1ELb0ELb0EEENS_36VarlenDynamicPersistentTileSchedulerILi64ELi64ELi256ELi128ELb0ELb1ELb1ELb1ELb0ELb1EEEE13SharedStorageENS1_6TensorINS1_11ArrayEngineIfLm128EEENS1_6LayoutINS2_IJNS2_IJNS3_ILi2EEESR_NS3_ILi32EEEEEES4_S4_EEENS2_IJNS2_IJS4_SR_NS3_ILi4EEEEEENS3_ILi0EEESX_EEEEEEENS_7SoftmaxILi2ELi0EEEEEbRKNSC_6ParamsENS8_13PipelineAsyncILi2EEES17_RNS8_13PipelineStateILj2EEERT0_RT1_iRiRKNS_16SeqlenInfoQKNewKILb1ELb0EEENS2_IJiiiiEEERT_ENKUliT_T0_T1_E_clIZSD_ISM_S10_S12_EbS15_S17_S17_S1A_S1C_S1E_iS1F_S1J_S1K_S1M_EUlRS1N_iE1_NS3_ILb0EEENS3_ILb1EEEEEDaiS1N_S1O_S1P_)
        /*00c8*/ 	.word	0x00000450


	//----- nvinfo : EIATTR_FRAME_SIZE
	.align		4
.L_52:
        /*00cc*/ 	.byte	0x04, 0x11
        /*00ce*/ 	.short	(.L_54 - .L_53)
	.align		4
.L_53:
        /*00d0*/ 	.word	index@(_ZN7cutlass13device_kernelIN5flash11enable_sm90INS1_16FlashAttnFwdSm90INS1_25CollectiveMainloopFwdSm90ILi2EN4cute5tupleIJNS5_1CILi1EEES8_S8_EEENS6_IJNS7_ILi64EEESA_SA_EEELi512ENS_6half_tEfNS_4arch4Sm90ELb0ELb1ELb1ELb1ELb1ELb0ELb1ELb0ELb0ELb1ELb0ELb0EEENS1_21CollectiveEpilogueFwdINS6_IJSA_NS7_ILi512EEESA_EEES9_SC_SE_Li256ELb1ELb1ELb0ELb0EEENS1_36VarlenDynamicPersistentTileSchedulerILi64ELi64ELi256ELi128ELb0ELb1ELb1ELb1ELb0ELb1EEEEEEEEEvNT_6ParamsE)
        /*00d4*/ 	.word	0x00000450


	//----- nvinfo : EIATTR_REGCOUNT
	.align		4
.L_54:
        /*00d8*/ 	.byte	0x04, 0x2f
        /*00da*/ 	.short	(.L_56 - .L_55)
	.align		4
.L_55:
        /*00dc*/ 	.word	index@(_ZN7cutlass13device_kernelIN5flash11enable_sm90INS1_16FlashAttnFwdSm90INS1_25CollectiveMainloopFwdSm90ILi2EN4cute5tupleIJNS5_1CILi1EEES8_S8_EEENS6_IJNS7_ILi64EEESA_SA_EEELi512ENS_6half_tEfNS_4arch4Sm90ELb0ELb1ELb1ELb1ELb1ELb1ELb0ELb0ELb0ELb1ELb0ELb0EEENS1_21CollectiveEpilogueFwdINS6_IJSA_NS7_ILi512EEESA_EEES9_SC_SE_Li256ELb1ELb1ELb0ELb0EEENS1_36VarlenDynamicPersistentTileSchedulerILi64ELi64ELi256ELi128ELb0ELb1ELb1ELb1ELb0ELb1EEEEEEEEEvNT_6ParamsE)
        /*00e0*/ 	.word	0x000000a8


	//----- nvinfo : EIATTR_FRAME_SIZE
	.align		4
.L_56:
        /*00e4*/ 	.byte	0x04, 0x11
        /*00e6*/ 	.short	(.L_58 - .L_57)
	.align		4
.L_57:
        /*00e8*/ 	.word	index@(_ZN7cutlass13device_kernelIN5flash11enable_sm90INS1_16FlashAttnFwdSm90INS1_25CollectiveMainloopFwdSm90ILi2EN4cute5tupleIJNS5_1CILi1EEES8_S8_EEENS6_IJNS7_ILi64EEESA_SA_EEELi512ENS_6half_tEfNS_4arch4Sm90ELb0ELb1ELb1ELb1ELb1ELb1ELb0ELb0ELb0ELb1ELb0ELb0EEENS1_21CollectiveEpilogueFwdINS6_IJSA_NS7_ILi512EEESA_EEES9_SC_SE_Li256ELb1ELb1ELb0ELb0EEENS1_36VarlenDynamicPersistentTileSchedulerILi64ELi64ELi256ELi128ELb0ELb1ELb1ELb1ELb0ELb1EEEEEEEEEvNT_6ParamsE)
        /*00ec*/ 	.word	0x00000068


	//----- nvinfo : EIATTR_REGCOUNT
	.align		4
.L_58:
        /*00f0*/ 	.byte	0x04, 0x2f
        /*00f2*/ 	.short	(.L_60 - .L_59)
	.align		4
.L_59:
        /*00f4*/ 	.word	index@(_ZN7cutlass13device_kernelIN5flash11enable_sm90INS1_16FlashAttnFwdSm90INS1_25CollectiveMainloopFwdSm90ILi2EN4cute5tupleIJNS5_1CILi1EEES8_S8_EEENS6_IJNS7_ILi64EEESA_SA_EEELi512ENS_6half_tEfNS_4arch4Sm90ELb0ELb1ELb1ELb1ELb1ELb0ELb0ELb0ELb0ELb1ELb0ELb0EEENS1_21CollectiveEpilogueFwdINS6_IJSA_NS7_ILi512EEESA_EEES9_SC_SE_Li256ELb1ELb1ELb0ELb0EEENS1_36VarlenDynamicPersistentTileSchedulerILi64ELi64ELi256ELi128ELb0ELb1ELb1ELb1ELb0ELb1EEEEEEEEEvNT_6ParamsE)
        /*00f8*/ 	.word	0x000000a8


	//----- nvinfo : EIATTR_FRAME_SIZE
	.align		4
.L_60:
        /*00fc*/ 	.byte	0x04, 0x11
        /*00fe*/ 	.short	(.L_62 - .L_61)
	.align		4
.L_61:
        /*0100*/ 	.word	index@(_ZN7cutlass13device_kernelIN5flash11enable_sm90INS1_16FlashAttnFwdSm90INS1_25CollectiveMainloopFwdSm90ILi2EN4cute5tupleIJNS5_1CILi1EEES8_S8_EEENS6_IJNS7_ILi64EEESA_SA_EEELi512ENS_6half_tEfNS_4arch4Sm90ELb0ELb1ELb1ELb1ELb1ELb0ELb0ELb0ELb0ELb1ELb0ELb0EEENS1_21CollectiveEpilogueFwdINS6_IJSA_NS7_ILi512EEESA_EEES9_SC_SE_Li256ELb1ELb1ELb0ELb0EEENS1_36VarlenDynamicPersistentTileSchedulerILi64ELi64ELi256ELi128ELb0ELb1ELb1ELb1ELb0ELb1EEEEEEEEEvNT_6ParamsE)
        /*0104*/ 	.word	0x00000020


	//----- nvinfo : EIATTR_REGCOUNT
	.align		4
.L_62:
        /*0108*/ 	.byte	0x04, 0x2f
        /*010a*/ 	.short	(.L_64 - .L_63)
	.align		4
.L_63:
        /*010c*/ 	.word	index@(_ZN7cutlass13device_kernelIN5flash11enable_sm90INS1_16FlashAttnFwdSm90INS1_25CollectiveMainloopFwdSm90ILi2EN4cute5tupleIJNS5_1CILi1EEES8_S8_EEENS6_IJNS7_ILi64EEESA_SA_EEELi512ENS_6half_tEfNS_4arch4Sm90ELb0ELb1ELb1ELb0ELb1ELb0ELb1ELb0ELb0ELb1ELb0ELb0EEENS1_21CollectiveEpilogueFwdINS6_IJSA_NS7_ILi512EEESA_EEES9_SC_SE_Li256ELb0ELb1ELb0ELb0EEENS1_30DynamicPersistentTileSchedulerILi256ELi128ELb0ELb1ELb1EEEEEEEEEvNT_6ParamsE)
        /*0110*/ 	.word	0x000000a8


	//----- nvinfo : EIATTR_FRAME_SIZE
	.align		4
.L_64:
        /*0114*/ 	.byte	0x04, 0x11
        /*0116*/ 	.short	(.L_66 - .L_65)
	.align		4
.L_65:
        /*0118*/ 	.word	index@($_ZN7cutlass13device_kernelIN5flash11enable_sm90INS1_16FlashAttnFwdSm90INS1_25CollectiveMainloopFwdSm90ILi2EN4cute5tupleIJNS5_1CILi1EEES8_S8_EEENS6_IJNS7_ILi64EEESA_SA_EEELi512ENS_6half_tEfNS_4arch4Sm90ELb0ELb1ELb1ELb0ELb1ELb0ELb1ELb0ELb0ELb1ELb0ELb0EEENS1_21CollectiveEpilogueFwdINS6_IJSA_NS7_ILi512EEESA_EEES9_SC_SE_Li256ELb0ELb1ELb0ELb0EEENS1_30DynamicPersistentTileSchedulerILi256ELi128ELb0ELb1ELb1EEEEEEEEEvNT_6ParamsE$_ZZN5flash25CollectiveMainloopFwdSm90ILi2EN4cute5tupleIJNS1_1CILi1EEES4_S4_EEENS2_IJNS3_ILi64EEES6_S6_EEELi512EN7cutlass6half_tEfNS8_4arch4Sm90ELb0ELb1ELb1ELb0ELb1ELb0ELb1ELb0ELb0ELb1ELb0ELb0EE3mmaINS_16FlashAttnFwdSm90ISC_NS_21CollectiveEpilogueFwdINS2_IJS6_NS3_ILi512EEES6_EEES5_S9_SB_Li256ELb0ELb1ELb0ELb0EEENS_30DynamicPersistentTileSchedulerILi256ELi128ELb0ELb1ELb1EEEE13SharedStorageENS1_6TensorINS1_11ArrayEngineIfLm128EEENS1_6LayoutINS2_IJNS2_IJNS3_ILi2EEESR_NS3_ILi32EEEEEES4_S4_EEENS2_IJNS2_IJS4_SR_NS3_ILi4EEEEEENS3_ILi0EEESX_EEEEEEENS_7SoftmaxILi2ELi0EEEEEbRKNSC_6ParamsENS8_13PipelineAsyncILi2EEES17_RNS8_13PipelineStateILj2EEERT0_RT1_iRiRKNS_16SeqlenInfoQKNewKILb0ELb0EEENS2_IJiiiiEEERT_ENKUliT_T0_T1_E_clIZSD_ISM_S10_S12_EbS15_S17_S17_S1A_S1C_S1E_iS1F_S1J_S1K_S1M_EUlRS1N_iE1_NS3_ILb0EEENS3_ILb1EEEEEDaiS1N_S1O_S1P_)
        /*011c*/ 	.word	0x00000450


	//----- nvinfo : EIATTR_FRAME_SIZE
	.align		4
.L_66:
        /*0120*/ 	.byte	0x04, 0x11
        /*0122*/ 	.short	(.L_68 - .L_67)
	.align		4
.L_67:
        /*0124*/ 	.word	index@(_ZN7cutlass13device_kernelIN5flash11enable_sm90INS1_16FlashAttnFwdSm90INS1_25CollectiveMainloopFwdSm90ILi2EN4cute5tupleIJNS5_1CILi1EEES8_S8_EEENS6_IJNS7_ILi64EEESA_SA_EEELi512ENS_6half_tEfNS_4arch4Sm90ELb0ELb1ELb1ELb0ELb1ELb0ELb1ELb0ELb0ELb1ELb0ELb0EEENS1_21CollectiveEpilogueFwdINS6_IJSA_NS7_ILi512EEESA_EEES9_SC_SE_Li256ELb0ELb1ELb0ELb0EEENS1_30DynamicPersistentTileSchedulerILi256ELi128ELb0ELb1ELb1EEEEEEEEEvNT_6ParamsE)
        /*0128*/ 	.word	0x00000450


	//----- nvinfo : EIATTR_REGCOUNT
	.align		4
.L_68:
        /*012c*/ 	.byte	0x04, 0x2f
        /*012e*/ 	.short	(.L_70 - .L_69)
	.align		4
.L_69:
        /*0130*/ 	.word	index@(_ZN7cutlass13device_kernelIN5flash11enable_sm90INS1_16FlashAttnFwdSm90INS1_25CollectiveMainloopFwdSm90ILi2EN4cute5tupleIJNS5_1CILi1EEES8_S8_EEENS6_IJNS7_ILi64EEESA_SA_EEELi512ENS_6half_tEfNS_4arch4Sm90ELb0ELb1ELb1ELb0ELb1ELb0ELb0ELb0ELb0ELb1ELb0ELb0EEENS1_21CollectiveEpilogueFwdINS6_IJSA_NS7_ILi512EEESA_EEES9_SC_SE_Li256ELb0ELb1ELb0ELb0EEENS1_30DynamicPersistentTileSchedulerILi256ELi128ELb0ELb1ELb1EEEEEEEEEvNT_6ParamsE)
        /*0134*/ 	.word	0x000000a8


	//----- nvinfo : EIATTR_FRAME_SIZE
	.align		4
.L_70:
        /*0138*/ 	.byte	0x04, 0x11
        /*013a*/ 	.short	(.L_72 - .L_71)
	.align		4
.L_71:
        /*013c*/ 	.word	index@(_ZN7cutlass13device_kernelIN5flash11enable_sm90INS1_16FlashAttnFwdSm90INS1_25CollectiveMainloopFwdSm90ILi2EN4cute5tupleIJNS5_1CILi1EEES8_S8_EEENS6_IJNS7_ILi64EEESA_SA_EEELi512ENS_6half_tEfNS_4arch4Sm90ELb0ELb1ELb1ELb0ELb1ELb0ELb0ELb0ELb0ELb1ELb0ELb0EEENS1_21CollectiveEpilogueFwdINS6_IJSA_NS7_ILi512EEESA_EEES9_SC_SE_Li256ELb0ELb1ELb0ELb0EEENS1_30DynamicPersistentTileSchedulerILi256ELi128ELb0ELb1ELb1EEEEEEEEEvNT_6ParamsE)
        /*0140*/ 	.word	0x00000010


	//----- nvinfo : EIATTR_REGCOUNT
	.align		4
.L_72:
        /*0144*/ 	.byte	0x04, 0x2f
        /*0146*/ 	.short	(.L_74 - .L_73)
	.align		4
.L_73:
        /*0148*/ 	.word	index@(_ZN7cutlass13device_kernelIN5flash11enable_sm90INS1_16FlashAttnFwdSm90INS1_25CollectiveMainloopFwdSm90ILi2EN4cute5tupleIJNS5_1CILi1EEES8_S8_EEENS6_IJNS7_ILi64EEESA_SA_EEELi512ENS_6half_tEfNS_4arch4Sm90ELb0ELb0ELb1ELb1ELb1ELb1ELb1ELb0ELb0ELb1ELb0ELb0EEENS1_21CollectiveEpilogueFwdINS6_IJSA_NS7_ILi512EEESA_EEES9_SC_SE_Li256ELb1ELb1ELb0ELb0EEENS1_36VarlenDynamicPersistentTileSchedulerILi64ELi64ELi256ELi128ELb0ELb1ELb1ELb0ELb1ELb1EEEEEEEEEvNT_6ParamsE)
        /*014c*/ 	.word	0x000000a8


	//----- nvinfo : EIATTR_FRAME_SIZE
	.align		4
.L_74:
        /*0150*/ 	.byte	0x04, 0x11
        /*0152*/ 	.short	(.L_76 - .L_75)
	.align		4
.L_75:
        /*0154*/ 	.word	index@(_ZN7cutlass13device_kernelIN5flash11enable_sm90INS1_16FlashAttnFwdSm90INS1_25CollectiveMainloopFwdSm90ILi2EN4cute5tupleIJNS5_1CILi1EEES8_S8_EEENS6_IJNS7_ILi64EEESA_SA_EEELi512ENS_6half_tEfNS_4arch4Sm90ELb0ELb0ELb1ELb1ELb1ELb1ELb1ELb0ELb0ELb1ELb0ELb0EEENS1_21CollectiveEpilogueFwdINS6_IJSA_NS7_ILi512EEESA_EEES9_SC_SE_Li256ELb1ELb1ELb0ELb0EEENS1_36VarlenDynamicPersistentTileSchedulerILi64ELi64ELi256ELi128ELb0ELb1ELb1ELb0ELb1ELb1EEEEEEEEEvNT_6ParamsE)
        /*0158*/ 	.word	0x00000070


	//----- nvinfo : EIATTR_REGCOUNT
	.align		4
.L_76:
        /*015c*/ 	.byte	0x04, 0x2f
        /*015e*/ 	.short	(.L_78 - .L_77)
	.align		4
.L_77:
        /*0160*/ 	.word	index@(_ZN7cutlass13device_kernelIN5flash11enable_sm90INS1_16FlashAttnFwdSm90INS1_25CollectiveMainloopFwdSm90ILi2EN4cute5tupleIJNS5_1CILi1EEES8_S8_EEENS6_IJNS7_ILi64EEESA_SA_EEELi512ENS_6half_tEfNS_4arch4Sm90ELb0ELb0ELb1ELb1ELb1ELb0ELb1ELb0ELb0ELb1ELb0ELb0EEENS1_21CollectiveEpilogueFwdINS6_IJSA_NS7_ILi512EEESA_EEES9_SC_SE_Li256ELb1ELb1ELb0ELb0EEENS1_36VarlenDynamicPersistentTileSchedulerILi64ELi64ELi256ELi128ELb0ELb1ELb1ELb0ELb1ELb1EEEEEEEEEvNT_6ParamsE)
        /*0164*/ 	.word	0x000000a8


	//----- nvinfo : EIATTR_FRAME_SIZE
	.align		4
.L_78:
        /*0168*/ 	.byte	0x04, 0x11
        /*016a*/ 	.short	(.L_80 - .L_79)
	.align		4
.L_79:
        /*016c*/ 	.word	index@(_ZN7cutlass13device_kernelIN5flash11enable_sm90INS1_16FlashAttnFwdSm90INS1_25CollectiveMainloopFwdSm90ILi2EN4cute5tupleIJNS5_1CILi1EEES8_S8_EEENS6_IJNS7_ILi64EEESA_SA_EEELi512ENS_6half_tEfNS_4arch4Sm90ELb0ELb0ELb1ELb1ELb1ELb0ELb1ELb0ELb0ELb1ELb0ELb0EEENS1_21CollectiveEpilogueFwdINS6_IJSA_NS7_ILi512EEESA_EEES9_SC_SE_Li256ELb1ELb1ELb0ELb0EEENS1_36VarlenDynamicPersistentTileSchedulerILi64ELi64ELi256ELi128ELb0ELb1ELb1ELb0ELb1ELb1EEEEEEEEEvNT_6ParamsE)
        /*0170*/ 	.word	0x00000030


	//----- nvinfo : EIATTR_REGCOUNT
	.align		4
.L_80:
        /*0174*/ 	.byte	0x04, 0x2f
        /*0176*/ 	.short	(.L_82 - .L_81)
	.align		4
.L_81:
        /*0178*/ 	.word	index@(_ZN7cutlass13device_kernelIN5flash11enable_sm90INS1_16FlashAttnFwdSm90INS1_25CollectiveMainloopFwdSm90ILi2EN4cute5tupleIJNS5_1CILi1EEES8_S8_EEENS6_IJNS7_ILi64EEESA_SA_EEELi512ENS_6half_tEfNS_4arch4Sm90ELb0ELb0ELb1ELb1ELb1ELb1ELb0ELb0ELb0ELb1ELb0ELb0EEENS1_21CollectiveEpilogueFwdINS6_IJSA_NS7_ILi512EEESA_EEES9_SC_SE_Li256ELb1ELb1ELb0ELb0EEENS1_36VarlenDynamicPersistentTileSchedulerILi64ELi64ELi256ELi128ELb0ELb1ELb1ELb0ELb1ELb1EEEEEEEEEvNT_6ParamsE)
        /*017c*/ 	.word	0x000000a8


	//----- nvinfo : EIATTR_FRAME_SIZE
	.align		4
.L_82:
        /*0180*/ 	.byte	0x04, 0x11
        /*0182*/ 	.short	(.L_84 - .L_83)
	.align		4
.L_83:
        /*0184*/ 	.word	index@(_ZN7cutlass13device_kernelIN5flash11enable_sm90INS1_16FlashAttnFwdSm90INS1_25CollectiveMainloopFwdSm90ILi2EN4cute5tupleIJNS5_1CILi1EEES8_S8_EEENS6_IJNS7_ILi64EEESA_SA_EEELi512ENS_6half_tEfNS_4arch4Sm90ELb0ELb0ELb1ELb1ELb1ELb1ELb0ELb0ELb0ELb1ELb0ELb0EEENS1_21CollectiveEpilogueFwdINS6_IJSA_NS7_ILi512EEESA_EEES9_SC_SE_Li256ELb1ELb1ELb0ELb0EEENS1_36VarlenDynamicPersistentTileSchedulerILi64ELi64ELi256ELi128ELb0ELb1ELb1ELb0ELb1ELb1EEEEEEEEEvNT_6ParamsE)
        /*0188*/ 	.word	0x00000060


	//----- nvinfo : EIATTR_REGCOUNT
	.align		4
.L_84:
        /*018c*/ 	.byte	0x04, 0x2f
        /*018e*/ 	.short	(.L_86 - .L_85)
	.align		4
.L_85:
        /*0190*/ 	.word	index@(_ZN7cutlass13device_kernelIN5flash11enable_sm90INS1_16FlashAttnFwdSm90INS1_25CollectiveMainloopFwdSm90ILi2EN4cute5tupleIJNS5_1CILi1EEES8_S8_EEENS6_IJNS7_ILi64EEESA_SA_EEELi512ENS_6half_tEfNS_4arch4Sm90ELb0ELb0ELb1ELb1ELb1ELb0ELb0ELb0ELb0ELb1ELb0ELb0EEENS1_21CollectiveEpilogueFwdINS6_IJSA_NS7_ILi512EEESA_EEES9_SC_SE_Li256ELb1ELb1ELb0ELb0EEENS1_36VarlenDynamicPersistentTileSchedulerILi64ELi64ELi256ELi128ELb0ELb1ELb1ELb0ELb1ELb1EEEEEEEEEvNT_6ParamsE)
        /*0194*/ 	.word	0x000000a8


	//----- nvinfo : EIATTR_FRAME_SIZE
	.align		4
.L_86:
        /*0198*/ 	.byte	0x04, 0x11
        /*019a*/ 	.short	(.L_88 - .L_87)
	.align		4
.L_87:
        /*019c*/ 	.word	index@(_ZN7cutlass13device_kernelIN5flash11enable_sm90INS1_16FlashAttnFwdSm90INS1_25CollectiveMainloopFwdSm90ILi2EN4cute5tupleIJNS5_1CILi1EEES8_S8_EEENS6_IJNS7_ILi64EEESA_SA_EEELi512ENS_6half_tEfNS_4arch4Sm90ELb0ELb0ELb1ELb1ELb1ELb0ELb0ELb0ELb0ELb1ELb0ELb0EEENS1_21CollectiveEpilogueFwdINS6_IJSA_NS7_ILi512EEESA_EEES9_SC_SE_Li256ELb1ELb1ELb0ELb0EEENS1_36VarlenDynamicPersistentTileSchedulerILi64ELi64ELi256ELi128ELb0ELb1ELb1ELb0ELb1ELb1EEEEEEEEEvNT_6ParamsE)
        /*01a0*/ 	.word	0x00000038


	//----- nvinfo : EIATTR_REGCOUNT
	.align		4
.L_88:
        /*01a4*/ 	.byte	0x04, 0x2f
        /*01a6*/ 	.short	(.L_90 - .L_89)
	.align		4
.L_89:
        /*01a8*/ 	.word	index@(_ZN7cutlass13device_kernelIN5flash11enable_sm90INS1_16FlashAttnFwdSm90INS1_25CollectiveMainloopFwdSm90ILi2EN4cute5tupleIJNS5_1CILi1EEES8_S8_EEENS6_IJNS7_ILi64EEESA_SA_EEELi512ENS_6half_tEfNS_4arch4Sm90ELb0ELb0ELb1ELb0ELb1ELb0ELb1ELb0ELb0ELb1ELb0ELb0EEENS1_21CollectiveEpilogueFwdINS6_IJSA_NS7_ILi512EEESA_EEES9_SC_SE_Li256ELb0ELb1ELb0ELb0EEENS1_29StaticPersistentTileSchedulerILb0EEEEEEEEEvNT_6ParamsE)
        /*01ac*/ 	.word	0x000000a8


	//----- nvinfo : EIATTR_FRAME_SIZE
	.align		4
.L_90:
        /*01b0*/ 	.byte	0x04, 0x11
        /*01b2*/ 	.short	(.L_92 - .L_91)
	.align		4
.L_91:
        /*01b4*/ 	.word	index@(_ZN7cutlass13device_kernelIN5flash11enable_sm90INS1_16FlashAttnFwdSm90INS1_25CollectiveMainloopFwdSm90ILi2EN4cute5tupleIJNS5_1CILi1EEES8_S8_EEENS6_IJNS7_ILi64EEESA_SA_EEELi512ENS_6half_tEfNS_4arch4Sm90ELb0ELb0ELb1ELb0ELb1ELb0ELb1ELb0ELb0ELb1ELb0ELb0EEENS1_21CollectiveEpilogueFwdINS6_IJSA_NS7_ILi512EEESA_EEES9_SC_SE_Li256ELb0ELb1ELb0ELb0EEENS1_29StaticPersistentTileSchedulerILb0EEEEEEEEEvNT_6ParamsE)
        /*01b8*/ 	.word	0x00000030


	//----- nvinfo : EIATTR_REGCOUNT
	.align		4
.L_92:
        /*01bc*/ 	.byte	0x04, 0x2f
        /*01be*/ 	.short	(.L_94 - .L_93)
	.align		4
.L_93:
        /*01c0*/ 	.word	index@(_ZN7cutlass13device_kernelIN5flash11enable_sm90INS1_16FlashAttnFwdSm90INS1_25CollectiveMainloopFwdSm90ILi2EN4cute5tupleIJNS5_1CILi1EEES8_S8_EEENS6_IJNS7_ILi64EEESA_SA_EEELi512ENS_6half_tEfNS_4arch4Sm90ELb0ELb0ELb1ELb0ELb1ELb0ELb0ELb0ELb0ELb1ELb0ELb0EEENS1_21CollectiveEpilogueFwdINS6_IJSA_NS7_ILi512EEESA_EEES9_SC_SE_Li256ELb0ELb1ELb0ELb0EEENS1_29StaticPersistentTileSchedulerILb0EEEEEEEEEvNT_6ParamsE)
        /*01c4*/ 	.word	0x000000a8


	//----- nvinfo : EIATTR_FRAME_SIZE
	.align		4
.L_94:
        /*01c8*/ 	.byte	0x04, 0x11
        /*01ca*/ 	.short	(.L_96 - .L_95)
	.align		4
.L_95:
        /*01cc*/ 	.word	index@(_ZN7cutlass13device_kernelIN5flash11enable_sm90INS1_16FlashAttnFwdSm90INS1_25CollectiveMainloopFwdSm90ILi2EN4cute5tupleIJNS5_1CILi1EEES8_S8_EEENS6_IJNS7_ILi64EEESA_SA_EEELi512ENS_6half_tEfNS_4arch4Sm90ELb0ELb0ELb1ELb0ELb1ELb0ELb0ELb0ELb0ELb1ELb0ELb0EEENS1_21CollectiveEpilogueFwdINS6_IJSA_NS7_ILi512EEESA_EEES9_SC_SE_Li256ELb0ELb1ELb0ELb0EEENS1_29StaticPersistentTileSchedulerILb0EEEEEEEEEvNT_6ParamsE)
        /*01d0*/ 	.word	0x00000030


	//----- nvinfo : EIATTR_MIN_STACK_SIZE
	.align		4
.L_96:
        /*01d4*/ 	.byte	0x04, 0x12
        /*01d6*/ 	.short	(.L_98 - .L_97)
	.align		4
.L_97:
        /*01d8*/ 	.word	index@(_ZN7cutlass13device_kernelIN5flash11enable_sm90INS1_16FlashAttnFwdSm90INS1_25CollectiveMainloopFwdSm90ILi2EN4cute5tupleIJNS5_1CILi1EEES8_S8_EEENS6_IJNS7_ILi64EEESA_SA_EEELi512ENS_6half_tEfNS_4arch4Sm90ELb0ELb0ELb1ELb0ELb1ELb0ELb0ELb0ELb0ELb1ELb0ELb0EEENS1_21CollectiveEpilogueFwdINS6_IJSA_NS7_ILi512EEESA_EEES9_SC_SE_Li256ELb0ELb1ELb0ELb0EEENS1_29StaticPersistentTileSchedulerILb0EEEEEEEEEvNT_6ParamsE)
        /*01dc*/ 	.word	0x00000030


	//----- nvinfo : EIATTR_MIN_STACK_SIZE
	.align		4
.L_98:
        /*01e0*/ 	.byte	0x04, 0x12
        /*01e2*/ 	.short	(.L_100 - .L_99)
	.align		4
.L_99:
        /*01e4*/ 	.word	index@(_ZN7cutlass13device_kernelIN5flash11enable_sm90INS1_16FlashAttnFwdSm90INS1_25CollectiveMainloopFwdSm90ILi2EN4cute5tupleIJNS5_1CILi1EEES8_S8_EEENS6_IJNS7_ILi64EEESA_SA_EEELi512ENS_6half_tEfNS_4arch4Sm90ELb0ELb0ELb1ELb0ELb1ELb0ELb1ELb0ELb0ELb1ELb0ELb0EEENS1_21CollectiveEpilogueFwdINS6_IJSA_NS7_ILi512EEESA_EEES9_SC_SE_Li256ELb0ELb1ELb0ELb0EEENS1_29StaticPersistentTileSchedulerILb0EEEEEEEEEvNT_6ParamsE)
        /*01e8*/ 	.word	0x00000030


	//----- nvinfo : EIATTR_MIN_STACK_SIZE
	.align		4
.L_100:
        /*01ec*/ 	.byte	0x04, 0x12
        /*01ee*/ 	.short	(.L_102 - .L_101)
	.align		4
.L_101:
        /*01f0*/ 	.word	index@(_ZN7cutlass13device_kernelIN5flash11enable_sm90INS1_16FlashAttnFwdSm90INS1_25CollectiveMainloopFwdSm90ILi2EN4cute5tupleIJNS5_1CILi1EEES8_S8_EEENS6_IJNS7_ILi64EEESA_SA_EEELi512ENS_6half_tEfNS_4arch4Sm90ELb0ELb0ELb1ELb1ELb1ELb0ELb0ELb0ELb0ELb1ELb0ELb0EEENS1_21CollectiveEpilogueFwdINS6_IJSA_NS7_ILi512EEESA_EEES9_SC_SE_Li256ELb1ELb1ELb0ELb0EEENS1_36VarlenDynamicPersistentTileSchedulerILi64ELi64ELi256ELi128ELb0ELb1ELb1ELb0ELb1ELb1EEEEEEEEEvNT_6ParamsE)
        /*01f4*/ 	.word	0x00000038


	//----- nvinfo : EIATTR_MIN_STACK_SIZE
	.align		4
.L_102:
        /*01f8*/ 	.byte	0x04, 0x12
        /*01fa*/ 	.short	(.L_104 - .L_103)
	.align		4
.L_103:
        /*01fc*/ 	.word	index@(_ZN7cutlass13device_kernelIN5flash11enable_sm90INS1_16FlashAttnFwdSm90INS1_25CollectiveMainloopFwdSm90ILi2EN4cute5tupleIJNS5_1CILi1EEES8_S8_EEENS6_IJNS7_ILi64EEESA_SA_EEELi512ENS_6half_tEfNS_4arch4Sm90ELb0ELb0ELb1ELb1ELb1ELb1ELb0ELb0ELb0ELb1ELb0ELb0EEENS1_21CollectiveEpilogueFwdINS6_IJSA_NS7_ILi512EEESA_EEES9_SC_SE_Li256ELb1ELb1ELb0ELb0EEENS1_36VarlenDynamicPersistentTileSchedulerILi64ELi64ELi256ELi128ELb0ELb1ELb1ELb0ELb1ELb1EEEEEEEEEvNT_6ParamsE)
        /*0200*/ 	.word	0x00000060


	//----- nvinfo : EIATTR_MIN_STACK_SIZE
	.align		4
.L_104:
        /*0204*/ 	.byte	0x04, 0x12
        /*0206*/ 	.short	(.L_106 - .L_105)
	.align		4
.L_105:
        /*0208*/ 	.word	index@(_ZN7cutlass13device_kernelIN5flash11enable_sm90INS1_16FlashAttnFwdSm90INS1_25CollectiveMainloopFwdSm90ILi2EN4cute5tupleIJNS5_1CILi1EEES8_S8_EEENS6_IJNS7_ILi64EEESA_SA_EEELi512ENS_6half_tEfNS_4arch4Sm90ELb0ELb0ELb1ELb1ELb1ELb0ELb1ELb0ELb0ELb1ELb0ELb0EEENS1_21CollectiveEpilogueFwdINS6_IJSA_NS7_ILi512EEESA_EEES9_SC_SE_Li256ELb1ELb1ELb0ELb0EEENS1_36VarlenDynamicPersistentTileSchedulerILi64ELi64ELi256ELi128ELb0ELb1ELb1ELb0ELb1ELb1EEEEEEEEEvNT_6ParamsE)
        /*020c*/ 	.word	0x00000030


	//----- nvinfo : EIATTR_MIN_STACK_SIZE
	.align		4
.L_106:
        /*0210*/ 	.byte	0x04, 0x12
        /*0212*/ 	.short	(.L_108 - .L_107)
	.align		4
.L_107:
        /*0214*/ 	.word	index@(_ZN7cutlass13device_kernelIN5flash11enable_sm90INS1_16FlashAttnFwdSm90INS1_25CollectiveMainloopFwdSm90ILi2EN4cute5tupleIJNS5_1CILi1EEES8_S8_EEENS6_IJNS7_ILi64EEESA_SA_EEELi512ENS_6half_tEfNS_4arch4Sm90ELb0ELb0ELb1ELb1ELb1ELb1ELb1ELb0ELb0ELb1ELb0ELb0EEENS1_21CollectiveEpilogueFwdINS6_IJSA_NS7_ILi512EEESA_EEES9_SC_SE_Li256ELb1ELb1ELb0ELb0EEENS1_36VarlenDynamicPersistentTileSchedulerILi64ELi64ELi256ELi128ELb0ELb1ELb1ELb0ELb1ELb1EEEEEEEEEvNT_6ParamsE)
        /*0218*/ 	.word	0x00000070


	//----- nvinfo : EIATTR_MIN_STACK_SIZE
	.align		4
.L_108:
        /*021c*/ 	.byte	0x04, 0x12
        /*021e*/ 	.short	(.L_110 - .L_109)
	.align		4
.L_109:
        /*0220*/ 	.word	index@(_ZN7cutlass13device_kernelIN5flash11enable_sm90INS1_16FlashAttnFwdSm90INS1_25CollectiveMainloopFwdSm90ILi2EN4cute5tupleIJNS5_1CILi1EEES8_S8_EEENS6_IJNS7_ILi64EEESA_SA_EEELi512ENS_6half_tEfNS_4arch4Sm90ELb0ELb1ELb1ELb0ELb1ELb0ELb0ELb0ELb0ELb1ELb0ELb0EEENS1_21CollectiveEpilogueFwdINS6_IJSA_NS7_ILi512EEESA_EEES9_SC_SE_Li256ELb0ELb1ELb0ELb0EEENS1_30DynamicPersistentTileSchedulerILi256ELi128ELb0ELb1ELb1EEEEEEEEEvNT_6ParamsE)
        /*0224*/ 	.word	0x00000010


	//----- nvinfo : EIATTR_MIN_STACK_SIZE
	.align		4
.L_110:
        /*0228*/ 	.byte	0x04, 0x12
        /*022a*/ 	.short	(.L_112 - .L_111)
	.align		4
.L_111:
        /*022c*/ 	.word	index@(_ZN7cutlass13device_kernelIN5flash11enable_sm90INS1_16FlashAttnFwdSm90INS1_25CollectiveMainloopFwdSm90ILi2EN4cute5tupleIJNS5_1CILi1EEES8_S8_EEENS6_IJNS7_ILi64EEESA_SA_EEELi512ENS_6half_tEfNS_4arch4Sm90ELb0ELb1ELb1ELb0ELb1ELb0ELb1ELb0ELb0ELb1ELb0ELb0EEENS1_21CollectiveEpilogueFwdINS6_IJSA_NS7_ILi512EEESA_EEES9_SC_SE_Li256ELb0ELb1ELb0ELb0EEENS1_30DynamicPersistentTileSchedulerILi256ELi128ELb0ELb1ELb1EEEEEEEEEvNT_6ParamsE)
        /*0230*/ 	.word	0x00000450


	//----- nvinfo : EIATTR_MIN_STACK_SIZE
	.align		4
.L_112:
        /*0234*/ 	.byte	0x04, 0x12
        /*0236*/ 	.short	(.L_114 - .L_113)
	.align		4
.L_113:
        /*0238*/ 	.word	index@(_ZN7cutlass13device_kernelIN5flash11enable_sm90INS1_16FlashAttnFwdSm90INS1_25CollectiveMainloopFwdSm90ILi2EN4cute5tupleIJNS5_1CILi1EEES8_S8_EEENS6_IJNS7_ILi64EEESA_SA_EEELi512ENS_6half_tEfNS_4arch4Sm90ELb0ELb1ELb1ELb1ELb1ELb0ELb0ELb0ELb0ELb1ELb0ELb0EEENS1_21CollectiveEpilogueFwdINS6_IJSA_NS7_ILi512EEESA_EEES9_SC_SE_Li256ELb1ELb1ELb0ELb0EEENS1_36VarlenDynamicPersistentTileSchedulerILi64ELi64ELi256ELi128ELb0ELb1ELb1ELb1ELb0ELb1EEEEEEEEEvNT_6ParamsE)
        /*023c*/ 	.word	0x00000020


	//----- nvinfo : EIATTR_MIN_STACK_SIZE
	.align		4
.L_114:
        /*0240*/ 	.byte	0x04, 0x12
        /*0242*/ 	.short	(.L_116 - .L_115)
	.align		4
.L_115:
        /*0244*/ 	.word	index@(_ZN7cutlass13device_kernelIN5flash11enable_sm90INS1_16FlashAttnFwdSm90INS1_25CollectiveMainloopFwdSm90ILi2EN4cute5tupleIJNS5_1CILi1EEES8_S8_EEENS6_IJNS7_ILi64EEESA_SA_EEELi512ENS_6half_tEfNS_4arch4Sm90ELb0ELb1ELb1ELb1ELb1ELb1ELb0ELb0ELb0ELb1ELb0ELb0EEENS1_21CollectiveEpilogueFwdINS6_IJSA_NS7_ILi512EEESA_EEES9_SC_SE_Li256ELb1ELb1ELb0ELb0EEENS1_36VarlenDynamicPersistentTileSchedulerILi64ELi64ELi256ELi128ELb0ELb1ELb1ELb1ELb0ELb1EEEEEEEEEvNT_6ParamsE)
        /*0248*/ 	.word	0x00000068


	//----- nvinfo : EIATTR_MIN_STACK_SIZE
	.align		4
.L_116:
        /*024c*/ 	.byte	0x04, 0x12
        /*024e*/ 	.short	(.L_118 - .L_117)
	.align		4
.L_117:
        /*0250*/ 	.word	index@(_ZN7cutlass13device_kernelIN5flash11enable_sm90INS1_16FlashAttnFwdSm90INS1_25CollectiveMainloopFwdSm90ILi2EN4cute5tupleIJNS5_1CILi1EEES8_S8_EEENS6_IJNS7_ILi64EEESA_SA_EEELi512ENS_6half_tEfNS_4arch4Sm90ELb0ELb1ELb1ELb1ELb1ELb0ELb1ELb0ELb0ELb1ELb0ELb0EEENS1_21CollectiveEpilogueFwdINS6_IJSA_NS7_ILi512EEESA_EEES9_SC_SE_Li256ELb1ELb1ELb0ELb0EEENS1_36VarlenDynamicPersistentTileSchedulerILi64ELi64ELi256ELi128ELb0ELb1ELb1ELb1ELb0ELb1EEEEEEEEEvNT_6ParamsE)
        /*0254*/ 	.word	0x00000450


	//----- nvinfo : EIATTR_MIN_STACK_SIZE
	.align		4
.L_118:
        /*0258*/ 	.byte	0x04, 0x12
        /*025a*/ 	.short	(.L_120 - .L_119)
	.align		4
.L_119:
        /*025c*/ 	.word	index@(_ZN7cutlass13device_kernelIN5flash11enable_sm90INS1_16FlashAttnFwdSm90INS1_25CollectiveMainloopFwdSm90ILi2EN4cute5tupleIJNS5_1CILi1EEES8_S8_EEENS6_IJNS7_ILi64EEESA_SA_EEELi512ENS_6half_tEfNS_4arch4Sm90ELb0ELb1ELb1ELb1ELb1ELb1ELb1ELb0ELb0ELb1ELb0ELb0EEENS1_21CollectiveEpilogueFwdINS6_IJSA_NS7_ILi512EEESA_EEES9_SC_SE_Li256ELb1ELb1ELb0ELb0EEENS1_36VarlenDynamicPersistentTileSchedulerILi64ELi64ELi256ELi128ELb0ELb1ELb1ELb1ELb0ELb1EEEEEEEEEvNT_6ParamsE)
        /*0260*/ 	.word	0x00000460


	//----- nvinfo : EIATTR_MIN_STACK_SIZE
	.align		4
.L_120:
        /*0264*/ 	.byte	0x04, 0x12
        /*0266*/ 	.short	(.L_122 - .L_121)
	.align		4
.L_121:
        /*0268*/ 	.word	index@(_ZN7cutlass13device_kernelIN5flash11enable_sm90INS1_16FlashAttnFwdSm90INS1_25CollectiveMainloopFwdSm90ILi2EN4cute5tupleIJNS5_1CILi1EEES8_S8_EEENS6_IJNS7_ILi64EEESA_SA_EEELi512ENS_6half_tEfNS_4arch4Sm90ELb1ELb0ELb1ELb0ELb1ELb0ELb0ELb0ELb0ELb1ELb0ELb0EEENS1_21CollectiveEpilogueFwdINS6_IJSA_NS7_ILi512EEESA_EEES9_SC_SE_Li256ELb0ELb1ELb0ELb0EEENS1_30DynamicPersistentTileSchedulerILi256ELi128ELb0ELb1ELb1EEEEEEEEEvNT_6ParamsE)
        /*026c*/ 	.word	0x00000010


	//----- nvinfo : EIATTR_MIN_STACK_SIZE
	.align		4
.L_122:
        /*0270*/ 	.byte	0x04, 0x12
        /*0272*/ 	.short	(.L_124 - .L_123)
	.align		4
.L_123:
        /*0274*/ 	.word	index@(_ZN7cutlass13device_kernelIN5flash11enable_sm90INS1_16FlashAttnFwdSm90INS1_25CollectiveMainloopFwdSm90ILi2EN4cute5tupleIJNS5_1CILi1EEES8_S8_EEENS6_IJNS7_ILi64EEESA_SA_EEELi512ENS_6half_tEfNS_4arch4Sm90ELb1ELb0ELb1ELb0ELb1ELb0ELb1ELb0ELb0ELb1ELb0ELb0EEENS1_21CollectiveEpilogueFwdINS6_IJSA_NS7_ILi512EEESA_EEES9_SC_SE_Li256ELb0ELb1ELb0ELb0EEENS1_30DynamicPersistentTileSchedulerILi256ELi128ELb0ELb1ELb1EEEEEEEEEvNT_6ParamsE)
        /*0278*/ 	.word	0x00000018


	//----- nvinfo : EIATTR_MIN_STACK_SIZE
	.align		4
.L_124:
        /*027c*/ 	.byte	0x04, 0x12
        /*027e*/ 	.short	(.L_126 - .L_125)
	.align		4
.L_125:
        /*0280*/ 	.word	index@(_ZN7cutlass13device_kernelIN5flash11enable_sm90INS1_16FlashAttnFwdSm90INS1_25CollectiveMainloopFwdSm90ILi2EN4cute5tupleIJNS5_1CILi1EEES8_S8_EEENS6_IJNS7_ILi64EEESA_SA_EEELi512ENS_6half_tEfNS_4arch4Sm90ELb1ELb0ELb1ELb1ELb1ELb0ELb0ELb0ELb0ELb1ELb0ELb0EEENS1_21CollectiveEpilogueFwdINS6_IJSA_NS7_ILi512EEESA_EEES9_SC_SE_Li256ELb1ELb1ELb0ELb0EEENS1_36VarlenDynamicPersistentTileSchedulerILi64ELi64ELi256ELi128ELb0ELb1ELb1ELb1ELb1ELb1EEEEEEEEEvNT_6ParamsE)
        /*0284*/ 	.word	0x00000030


	//----- nvinfo : EIATTR_MIN_STACK_SIZE
	.align		4
.L_126:
        /*0288*/ 	.byte	0x04, 0x12
        /*028a*/ 	.short	(.L_128 - .L_127)
	.align		4
.L_127:
        /*028c*/ 	.word	index@(_ZN7cutlass13device_kernelIN5flash11enable_sm90INS1_16FlashAttnFwdSm90INS1_25CollectiveMainloopFwdSm90ILi2EN4cute5tupleIJNS5_1CILi1EEES8_S8_EEENS6_IJNS7_ILi64EEESA_SA_EEELi512ENS_6half_tEfNS_4arch4Sm90ELb1ELb0ELb1ELb1ELb1ELb1ELb0ELb0ELb0ELb1ELb0ELb0EEENS1_21CollectiveEpilogueFwdINS6_IJSA_NS7_ILi512EEESA_EEES9_SC_SE_Li256ELb1ELb1ELb0ELb0EEENS1_36VarlenDynamicPersistentTileSchedulerILi64ELi64ELi256ELi128ELb0ELb1ELb1ELb1ELb1ELb1EEEEEEEEEvNT_6ParamsE)
        /*0290*/ 	.word	0x00000068


	//----- nvinfo : EIATTR_MIN_STACK_SIZE
	.align		4
.L_128:
        /*0294*/ 	.byte	0x04, 0x12
        /*0296*/ 	.short	(.L_130 - .L_129)
	.align		4
.L_129:
        /*0298*/ 	.word	index@(_ZN7cutlass13device_kernelIN5flash11enable_sm90INS1_16FlashAttnFwdSm90INS1_25CollectiveMainloopFwdSm90ILi2EN4cute5tupleIJNS5_1CILi1EEES8_S8_EEENS6_IJNS7_ILi64EEESA_SA_EEELi512ENS_6half_tEfNS_4arch4Sm90ELb1ELb0ELb1ELb1ELb1ELb0ELb1ELb0ELb0ELb1ELb0ELb0EEENS1_21CollectiveEpilogueFwdINS6_IJSA_NS7_ILi512EEESA_EEES9_SC_SE_Li256ELb1ELb1ELb0ELb0EEENS1_36VarlenDynamicPersistentTileSchedulerILi64ELi64ELi256ELi128ELb0ELb1ELb1ELb1ELb1ELb1EEEEEEEEEvNT_6ParamsE)
        /*029c*/ 	.word	0x00000028


	//----- nvinfo : EIATTR_MIN_STACK_SIZE
	.align		4
.L_130:
        /*02a0*/ 	.byte	0x04, 0x12
        /*02a2*/ 	.short	(.L_132 - .L_131)
	.align		4
.L_131:
        /*02a4*/ 	.word	index@(_ZN7cutlass13device_kernelIN5flash11enable_sm90INS1_16FlashAttnFwdSm90INS1_25CollectiveMainloopFwdSm90ILi2EN4cute5tupleIJNS5_1CILi1EEES8_S8_EEENS6_IJNS7_ILi64EEESA_SA_EEELi512ENS_6half_tEfNS_4arch4Sm90ELb1ELb0ELb1ELb1ELb1ELb1ELb1ELb0ELb0ELb1ELb0ELb0EEENS1_21CollectiveEpilogueFwdINS6_IJSA_NS7_ILi512EEESA_EEES9_SC_SE_Li256ELb1ELb1ELb0ELb0EEENS1_36VarlenDynamicPersistentTileSchedulerILi64ELi64ELi256ELi128ELb0ELb1ELb1ELb1ELb1ELb1EEEEEEEEEvNT_6ParamsE)
        /*02a8*/ 	.word	0x00000078
.L_132:


//--------------------- .nv.compat                --------------------------
	.section	.nv.compat,"",@"SHT_CUDA_COMPAT_INFO"
	.align	4
        /*0000*/ 	.byte	0x02, 0x09, 0x01, 0x00, 0x02, 0x02, 0x04, 0x00, 0x02, 0x05, 0x05, 0x00, 0x03, 0x07, 0x01, 0x01
        /*0010*/ 	.byte	0x02, 0x03, 0x01, 0x00, 0x02, 0x06, 0x01, 0x00, 0x04, 0x0b, 0x08, 0x00, 0x00, 0x00, 0x00, 0x00
        /*0020*/ 	.byte	0x00, 0x00, 0x00, 0x00


//--------------------- .nv.info._ZN7cutlass13device_kernelIN5flash11enable_sm90INS1_16FlashAttnFwdSm90INS1_25CollectiveMainloopFwdSm90ILi2EN4cute5tupleIJNS5_1CILi1EEES8_S8_EEENS6_IJNS7_ILi64EEESA_SA_EEELi512ENS_6half_tEfNS_4arch4Sm90ELb0ELb0ELb1ELb0ELb1ELb0ELb0ELb0ELb0ELb1ELb0ELb0EEENS1_21CollectiveEpilogueFwdINS6_IJSA_NS7_ILi512EEESA_EEES9_SC_SE_Li256ELb0ELb1ELb0ELb0EEENS1_29StaticPersistentTileSchedulerILb0EEEEEEEEEvNT_6ParamsE --------------------------
	.section	.nv.info._ZN7cutlass13device_kernelIN5flash11enable_sm90INS1_16FlashAttnFwdSm90INS1_25CollectiveMainloopFwdSm90ILi2EN4cute5tupleIJNS5_1CILi1EEES8_S8_EEENS6_IJNS7_ILi64EEESA_SA_EEELi512ENS_6half_tEfNS_4arch4Sm90ELb0ELb0ELb1ELb0ELb1ELb0ELb0ELb0ELb0ELb1ELb0ELb0EEENS1_21CollectiveEpilogueFwdINS6_IJSA_NS7_ILi512EEESA_EEES9_SC_SE_Li256ELb0ELb1ELb0ELb0EEENS1_29StaticPersistentTileSchedulerILb0EEEEEEEEEvNT_6ParamsE,"",@"SHT_CUDA_INFO"
	.sectionflags	@""
	.align	4


	//----- nvinfo : EIATTR_CUDA_API_VERSION
	.align		4
        /*0000*/ 	.byte	0x04, 0x37
        /*0002*/ 	.short	(.L_134 - .L_133)
.L_133:
        /*0004*/ 	.word	0x00000082


	//----- nvinfo : EIATTR_KPARAM_INFO
	.align		4
.L_134:
        /*0008*/ 	.byte	0x04, 0x17
        /*000a*/ 	.short	(.L_136 - .L_135)
.L_135:
        /*000c*/ 	.word	0x00000000
        /*0010*/ 	.short	0x0000
        /*0012*/ 	.short	0x0070
        /*0014*/ 	.byte	0x00, 0xf0, 0x01, 0x28


	//----- nvinfo : EIATTR_SPARSE_MMA_MASK
	.align		4
.L_136:
        /*0018*/ 	.byte	0x03, 0x50
        /*001a*/ 	.short	0x0000


	//----- nvinfo : EIATTR_MAXREG_COUNT
	.align		4
        /*001c*/ 	.byte	0x03, 0x1b
        /*001e*/ 	.short	0x00a8


	//----- nvinfo : EIATTR_NUM_BARRIERS
	.align		4
        /*0020*/ 	.byte	0x02, 0x4c
        /*0022*/ 	.byte	0x10
	.zero		1


	//----- nvinfo : EIATTR_EXTERNS
	.align		4
        /*0024*/ 	.byte	0x04, 0x0f
        /*0026*/ 	.short	(.L_138 - .L_137)


	//   ....[0]....
	.align		4
.L_137:
        /*0028*/ 	.word	index@(__assertfail)


	//----- nvinfo : EIATTR_ANNOTATIONS
	.align		4
.L_138:
        /*002c*/ 	.byte	0x04, 0x55
        /*002e*/ 	.short	(.L_140 - .L_139)


	//   ....[0]....
.L_139:
        /*0030*/ 	.word	0x00000001
        /*0034*/ 	.byte	0x40, 0x90, 0x00, 0x00, 0x01, 0x00, 0x00, 0x00, 0x70, 0x90, 0x00, 0x00, 0x01, 0x00, 0x00, 0x00
        /* <DEDUP_REMOVED lines=12> */
        /*0104*/ 	.byte	0x70, 0xc7, 0x00, 0x00


	//----- nvinfo : EIATTR_MERCURY_ISA_VERSION
	.align		4
.L_140:
        /*0108*/ 	.byte	0x03, 0x5f
        /*010a*/ 	.short	0x0101


	//----- nvinfo : EIATTR_INT_WARP_WIDE_INSTR_OFFSETS
	.align		4
        /*010c*/ 	.byte	0x04, 0x31
        /*010e*/ 	.short	(.L_142 - .L_141)


	//   ....[0]....
.L_141:
        /*0110*/ 	.word	0x000000c0


	//   ....[1]....
        /*0114*/ 	.word	0x000000d0


	//   ....[2]....
        /*0118*/ 	.word	0x00000170


	//----- nvinfo : EIATTR_COOP_GROUP_MASK_REGIDS
	.align		4
.L_142:
        /*011c*/ 	.byte	0x04, 0x29
        /*011e*/ 	.short	(.L_144 - .L_143)


	//   ....[0]....
.L_143:
        /*0120*/ 	.word	0xffffffff


	//   ....[1]....
        /*0124*/ 	.word	0xffffffff


	//   ....[2]....
        /*0128*/ 	.word	0xffffffff


	//   ....[3]....
        /*012c*/ 	.word	0xffffffff


	//   ....[4]....
        /*0130*/ 	.word	0xffffffff


	//   ....[5]....
        /*0134*/ 	.word	0xffffffff


	//   ....[6]....
        /*0138*/ 	.word	0xffffffff


	//   ....[7]....
        /*013c*/ 	.word	0xffffffff


	//   ....[8]....
        /*0140*/ 	.word	0xffffffff


	//   ....[9]....
        /*0144*/ 	.word	0xffffffff


	//   ....[10]....
        /*0148*/ 	.word	0xffffffff


	//   ....[11]....
        /*014c*/ 	.word	0xffffffff


	//   ....[12]....
        /*0150*/ 	.word	0xffffffff


	//   ....[13]....
        /*0154*/ 	.word	0xffffffff


	//   ....[14]....
        /*0158*/ 	.word	0xffffffff


	//   ....[15]....
        /*015c*/ 	.word	0xffffffff


	//   ....[16]....
        /*0160*/ 	.word	0xffffffff


	//   ....[17]....
        /*0164*/ 	.word	0xffffffff


	//   ....[18]....
        /*0168*/ 	.word	0xffffffff


	//   ....[19]....
        /*016c*/ 	.word	0xffffffff


	//   ....[20]....
        /*0170*/ 	.word	0xffffffff


	//   ....[21]....
        /*0174*/ 	.word	0xffffffff


	//   ....[22]....
        /*0178*/ 	.word	0xffffffff


	//   ....[23]....
        /*017c*/ 	.word	0xffffffff


	//   ....[24]....
        /*0180*/ 	.word	0xffffffff


	//   ....[25]....
        /*0184*/ 	.word	0xffffffff


	//   ....[26]....
        /*0188*/ 	.word	0xffffffff


	//   ....[27]....
        /*018c*/ 	.word	0xffffffff


	//   ....[28]....
        /*0190*/ 	.word	0xffffffff


	//   ....[29]....
        /*0194*/ 	.word	0xffffffff


	//   ....[30]....
        /*0198*/ 	.word	0xffffffff


	//   ....[31]....
        /*019c*/ 	.word	0xffffffff


	//   ....[32]....
        /*01a0*/ 	.word	0xffffffff


	//   ....[33]....
        /*01a4*/ 	.word	0xffffffff


	//   ....[34]....
        /*01a8*/ 	.word	0xffffffff


	//   ....[35]....
        /*01ac*/ 	.word	0xffffffff


	//   ....[36]....
        /*01b0*/ 	.word	0xffffffff


	//   ....[37]....
        /*01b4*/ 	.word	0xffffffff


	//   ....[38]....
        /*01b8*/ 	.word	0xffffffff


	//   ....[39]....
        /*01bc*/ 	.word	0xffffffff


	//   ....[40]....
        /*01c0*/ 	.word	0xffffffff


	//   ....[41]....
        /*01c4*/ 	.word	0xffffffff


	//   ....[42]....
        /*01c8*/ 	.word	0xffffffff


	//   ....[43]....
        /*01cc*/ 	.word	0xffffffff


	//   ....[44]....
        /*01d0*/ 	.word	0xffffffff


	//   ....[45]....
        /*01d4*/ 	.word	0xffffffff


	//   ....[46]....
        /*01d8*/ 	.word	0xffffffff


	//   ....[47]....
        /*01dc*/ 	.word	0xffffffff


	//   ....[48]....
        /*01e0*/ 	.word	0xffffffff


	//   ....[49]....
        /*01e4*/ 	.word	0xffffffff


	//   ....[50]....
        /*01e8*/ 	.word	0xffffffff


	//   ....[51]....
        /*01ec*/ 	.word	0xffffffff


	//   ....[52]....
        /*01f0*/ 	.word	0xffffffff


	//   ....[53]....
        /*01f4*/ 	.word	0xffffffff


	//   ....[54]....
        /*01f8*/ 	.word	0xffffffff


	//   ....[55]....
        /*01fc*/ 	.word	0xffffffff


	//   ....[56]....
        /*0200*/ 	.word	0xffffffff


	//   ....[57]....
        /*0204*/ 	.word	0xffffffff


	//   ....[58]....
        /*0208*/ 	.word	0xffffffff


	//   ....[59]....
        /*020c*/ 	.word	0xffffffff


	//   ....[60]....
        /*0210*/ 	.word	0xffffffff


	//   ....[61]....
        /*0214*/ 	.word	0xffffffff


	//   ....[62]....
        /*0218*/ 	.word	0xffffffff


	//   ....[63]....
        /*021c*/ 	.word	0xffffffff


	//   ....[64]....
        /*0220*/ 	.word	0xffffffff


	//   ....[65]....
        /*0224*/ 	.word	0xffffffff


	//   ....[66]....
        /*0228*/ 	.word	0xffffffff


	//   ....[67]....
        /*022c*/ 	.word	0xffffffff


	//   ....[68]....
        /*0230*/ 	.word	0xffffffff


	//   ....[69]....
        /*0234*/ 	.word	0xffffffff


	//   ....[70]....
        /*0238*/ 	.word	0xffffffff


	//   ....[71]....
        /*023c*/ 	.word	0xffffffff


	//   ....[72]....
        /*0240*/ 	.word	0x0500000f


	//   ....[73]....
        /*0244*/ 	.word	0x0500000f


	//   ....[74]....
        /*0248*/ 	.word	0x0500000f


	//   ....[75]....
        /*024c*/ 	.word	0x0500000f


	//   ....[76]....
        /*0250*/ 	.word	0x0500000f


	//   ....[77]....
        /*0254*/ 	.word	0x0500000f


	//   ....[78]....
        /*0258*/ 	.word	0x0500000f


	//   ....[79]....
        /*025c*/ 	.word	0x0500000f


	//   ....[80]....
        /*0260*/ 	.word	0x0500000f


	//   ....[81]....
        /*0264*/ 	.word	0x0500000f


	//   ....[82]....
        /*0268*/ 	.word	0x0500000f


	//   ....[83]....
        /*026c*/ 	.word	0x0500000f


	//   ....[84]....
        /*0270*/ 	.word	0x0500000f


	//   ....[85]....
        /*0274*/ 	.word	0x0500000f


	//   ....[86]....
        /*0278*/ 	.word	0x0500000f


	//   ....[87]....
        /*027c*/ 	.word	0x0500000f


	//   ....[88]....
        /*0280*/ 	.word	0x0500000f


	//   ....[89]....
        /*0284*/ 	.word	0x0500000f


	//   ....[90]....
        /*0288*/ 	.word	0x0500000f


	//   ....[91]....
        /*028c*/ 	.word	0x0500000f


	//   ....[92]....
        /*0290*/ 	.word	0x0500000f


	//   ....[93]....
        /*0294*/ 	.word	0x0500000f


	//   ....[94]....
        /*0298*/ 	.word	0x0500000f


	//   ....[95]....
        /*029c*/ 	.word	0x0500000f


	//   ....[96]....
        /*02a0*/ 	.word	0x0500000f


	//   ....[97]....
        /*02a4*/ 	.word	0x0500000f


	//   ....[98]....
        /*02a8*/ 	.word	0x0500000f


	//   ....[99]....
        /*02ac*/ 	.word	0x0500000f


	//   ....[100]....
        /*02b0*/ 	.word	0x0500000f


	//   ....[101]....
        /*02b4*/ 	.word	0x0500000f


	//   ....[102]....
        /*02b8*/ 	.word	0x0500000f


	//   ....[103]....
        /*02bc*/ 	.word	0x0500000f


	//   ....[104]....
        /*02c0*/ 	.word	0x0500000f


	//   ....[105]....
        /*02c4*/ 	.word	0x0500000f


	//   ....[106]....
        /*02c8*/ 	.word	0x0500000f


	//   ....[107]....
        /*02cc*/ 	.word	0x0500000f


	//   ....[108]....
        /*02d0*/ 	.word	0x0500000f


	//   ....[109]....
        /*02d4*/ 	.word	0x0500000f


	//   ....[110]....
        /*02d8*/ 	.word	0x0500000f


	//   ....[111]....
        /*02dc*/ 	.word	0x0500000f


	//   ....[112]....
        /*02e0*/ 	.word	0x0500000f


	//   ....[113]....
        /*02e4*/ 	.word	0x0500000f


	//----- nvinfo : EIATTR_COOP_GROUP_INSTR_OFFSETS
	.align		4
.L_144:
        /*02e8*/ 	.byte	0x04, 0x28
        /*02ea*/ 	.short	(.L_146 - .L_145)


	//   ....[0]....
.L_145:
        /*02ec*/ 	.word	0x00000070


	//   ....[1]....
        /*02f0*/ 	.word	0x000000b0


	//   ....[2]....
        /*02f4*/ 	.word	0x00000290


	//   ....[3]....
        /*02f8*/ 	.word	0x000003f0


	//   ....[4]....
        /*02fc*/ 	.word	0x00000510


	//   ....[5]....
        /*0300*/ 	.word	0x00000670


	//   ....[6]....
        /*0304*/ 	.word	0x000010e0


	//   ....[7]....
        /*0308*/ 	.word	0x000029c0


	//   ....[8]....
        /*030c*/ 	.word	0x00003790


	//   ....[9]....
        /*0310*/ 	.word	0x00003820


	//   ....[10]....
        /*0314*/ 	.word	0x00003a20


	//   ....[11]....
        /*0318*/ 	.word	0x00003b00


	//   ....[12]....
        /*031c*/ 	.word	0x00004370


	//   ....[13]....
        /*0320*/ 	.word	0x00004ba0


	//   ....[14]....
        /*0324*/ 	.word	0x00004c40


	//   ....[15]....
        /*0328*/ 	.word	0x00004f00


	//   ....[16]....
        /*032c*/ 	.word	0x00005040


	//   ....[17]....
        /*0330*/ 	.word	0x000060c0


	//   ....[18]....
        /*0334*/ 	.word	0x00006170


	//   ....[19]....
        /*0338*/ 	.word	0x000061a0


	//   ....[20]....
        /*033c*/ 	.word	0x00006200


	//   ....[21]....
        /*0340*/ 	.word	0x00006240


	//   ....[22]....
        /*0344*/ 	.word	0x00007540


	//   ....[23]....
        /*0348*/ 	.word	0x00007fa0


	//   ....[24]....
        /*034c*/ 	.word	0x00007fd0


	//   ....[25]....
        /*0350*/ 	.word	0x00007ff0


	//   ....[26]....
        /*0354*/ 	.word	0x00008010


	//   ....[27]....
        /*0358*/ 	.word	0x00008630


	//   ....[28]....
        /*035c*/ 	.word	0x00008650


	//   ....[29]....
        /*0360*/ 	.word	0x000088a0


	//   ....[30]....
        /*0364*/ 	.word	0x000088d0


	//   ....[31]....
        /*0368*/ 	.word	0x0000a300


	//   ....[32]....
        /*036c*/ 	.word	0x0000a330


	//   ....[33]....
        /*0370*/ 	.word	0x0000a350


	//   ....[34]....
        /*0374*/ 	.word	0x0000a390


	//   ....[35]....
        /*0378*/ 	.word	0x0000a400


	//   ....[36]....
        /*037c*/ 	.word	0x0000a420


	//   ....[37]....
        /*0380*/ 	.word	0x0000a440


	//   ....[38]....
        /*0384*/ 	.word	0x0000a460


	//   ....[39]....
        /*0388*/ 	.word	0x0000aa90


	//   ....[40]....
        /*038c*/ 	.word	0x0000aab0


	//   ....[41]....
        /*0390*/ 	.word	0x0000aad0


	//   ....[42]....
        /*0394*/ 	.word	0x0000ab20


	//   ....[43]....
        /*0398*/ 	.word	0x0000ab70


	//   ....[44]....
        /*039c*/ 	.word	0x0000ab90


	//   ....[45]....
        /*03a0*/ 	.word	0x0000abc0


	//   ....[46]....
        /*03a4*/ 	.word	0x0000abe0


	//   ....[47]....
        /*03a8*/ 	.word	0x0000b0b0


	//   ....[48]....
        /*03ac*/ 	.word	0x0000b0e0


	//   ....[49]....
        /*03b0*/ 	.word	0x0000b1c0


	//   ....[50]....
        /*03b4*/ 	.word	0x0000b1f0


	//   ....[51]....
        /*03b8*/ 	.word	0x0000b2a0


	//   ....[52]....
        /*03bc*/ 	.word	0x0000b2d0


	//   ....[53]....
        /*03c0*/ 	.word	0x0000b5e0


	//   ....[54]....
        /*03c4*/ 	.word	0x0000b650


	//   ....[55]....
        /*03c8*/ 	.word	0x0000bd00


	//   ....[56]....
        /*03cc*/ 	.word	0x0000bd20


	//   ....[57]....
        /*03d0*/ 	.word	0x0000bd30


	//   ....[58]....
        /*03d4*/ 	.word	0x0000bd40


	//   ....[59]....
        /*03d8*/ 	.word	0x0000bd60


	//   ....[60]....
        /*03dc*/ 	.word	0x0000bdc0


	//   ....[61]....
        /*03e0*/ 	.word	0x0000bdd0


	//   ....[62]....
        /*03e4*/ 	.word	0x0000bde0


	//   ....[63]....
        /*03e8*/ 	.word	0x0000c140


	//   ....[64]....
        /*03ec*/ 	.word	0x0000c170


	//   ....[65]....
        /*03f0*/ 	.word	0x0000c1c0


	//   ....[66]....
        /*03f4*/ 	.word	0x0000c1e0


	//   ....[67]....
        /*03f8*/ 	.word	0x0000c270


	//   ....[68]....
        /*03fc*/ 	.word	0x0000c290


	//   ....[69]....
        /*0400*/ 	.word	0x0000c2b0


	//   ....[70]....
        /*0404*/ 	.word	0x0000c2d0


	//   ....[71]....
        /*0408*/ 	.word	0x0000c870


	//   ....[72]....
        /*040c*/ 	.word	0x0000ce00


	//   ....[73]....
        /*0410*/ 	.word	0x0000cef0


	//   ....[74]....
        /*0414*/ 	.word	0x0000cf90


	//   ....[75]....
        /*0418*/ 	.word	0x0000d000


	//   ....[76]....
        /*041c*/ 	.word	0x0000d0e0


	//   ....[77]....
        /*0420*/ 	.word	0x0000d150


	//   ....[78]....
        /*0424*/ 	.word	0x0000d220


	//   ....[79]....
        /*0428*/ 	.word	0x0000d290


	//   ....[80]....
        /*042c*/ 	.word	0x0000d350


	//   ....[81]....
        /*0430*/ 	.word	0x0000d3e0


	//   ....[82]....
        /*0434*/ 	.word	0x0000d450


	//   ....[83]....
        /*0438*/ 	.word	0x0000d4d0


	//   ....[84]....
        /*043c*/ 	.word	0x0000d570


	//   ....[85]....
        /*0440*/ 	.word	0x0000d5d0


	//   ....[86]....
        /*0444*/ 	.word	0x0000d690


	//   ....[87]....
        /*0448*/ 	.word	0x0000d6f0


	//   ....[88]....
        /*044c*/ 	.word	0x0000d790


	//   ....[89]....
        /*0450*/ 	.word	0x0000d8d0


	//   ....[90]....
        /*0454*/ 	.word	0x0000d9b0


	//   ....[91]....
        /*0458*/ 	.word	0x0000db30


	//   ....[92]....
        /*045c*/ 	.word	0x0000dc70


	//   ....[93]....
        /*0460*/ 	.word	0x0000dd80


	//   ....[94]....
        /*0464*/ 	.word	0x0000dec0


	//   ....[95]....
        /*0468*/ 	.word	0x0000dfd0


	//   ....[96]....
        /*046c*/ 	.word	0x0000e0a0


	//   ....[97]....
        /*0470*/ 	.word	0x0000e180


	//   ....[98]....
        /*0474*/ 	.word	0x0000e220


	//   ....[99]....
        /*0478*/ 	.word	0x0000e280


	//   ....[100]....
        /*047c*/ 	.word	0x0000e320


	//   ....[101]....
        /*0480*/ 	.word	0x0000e380


	//   ....[102]....
        /*0484*/ 	.word	0x0000e430


	//   ....[103]....
        /*0488*/ 	.word	0x0000e490


	//   ....[104]....
        /*048c*/ 	.word	0x0000e540


	//   ....[105]....
        /*0490*/ 	.word	0x0000e620


	//   ....[106]....
        /*0494*/ 	.word	0x0000e6e0


	//   ....[107]....
        /*0498*/ 	.word	0x0000e7c0


	//   ....[108]....
        /*049c*/ 	.word	0x0000e8d0


	//   ....[109]....
        /*04a0*/ 	.word	0x0000e9e0


	//   ....[110]....
        /*04a4*/ 	.word	0x0000eac0


	//   ....[111]....
        /*04a8*/ 	.word	0x0000ebc0


	//   ....[112]....
        /*04ac*/ 	.word	0x0000ec90


	//   ....[113]....
        /*04b0*/ 	.word	0x0000eda0


	//----- nvinfo : EIATTR_REG_RECONFIG
	.align		4
.L_146:
        /*04b4*/ 	.byte	0x01, 0x54
	.zero		2


	//----- nvinfo : EIATTR_SYSCALL_OFFSETS
	.align		4
        /*04b8*/ 	.byte	0x04, 0x46
        /*04ba*/ 	.short	(.L_148 - .L_147)


	//   ....[0]....
.L_147:
        /*04bc*/ 	.word	0x00002b80


	//   ....[1]....
        /*04c0*/ 	.word	0x00009bb0


	//   ....[2]....
        /*04c4*/ 	.word	0x00009cf0


	//   ....[3]....
        /*04c8*/ 	.word	0x00009de0


	//   ....[4]....
        /*04cc*/ 	.word	0x0000a790


	//----- nvinfo : EIATTR_MBARRIER_INSTR_OFFSETS
	.align		4
.L_148:
        /*04d0*/ 	.byte	0x04, 0x39
        /*04d2*/ 	.short	(.L_150 - .L_149)


	//   ....[0]....
.L_149:
        /*04d4*/ 	.word	0x00000180
        /*04d8*/ 	.word	0x000000ff
        /*04dc*/ 	.word	0x00028c00
        /*04e0*/ 	.short	0x0100
        /*04e2*/ 	.byte	0x08
	.zero		1


	//   ....[1]....
        /*04e4*/ 	.word	0x00000190
        /*04e8*/ 	.word	0x000000ff
        /*04ec*/ 	.word	0x00028c20
        /*04f0*/ 	.short	0x0100
        /*04f2*/ 	.byte	0x08
	.zero		1


	//   ....[2]....
        /*04f4*/ 	.word	0x00000240
        /*04f8*/ 	.word	0x000000ff
        /*04fc*/ 	.word	0x00028c30
        /*0500*/ 	.short	0x0100
        /*0502*/ 	.byte	0x06
	.zero		1


	//   ....[3]....
        /*0504*/ 	.word	0x00000250
        /*0508*/ 	.word	0x000000ff
        /*050c*/ 	.word	0x00028c40
        /*0510*/ 	.short	0x0100
        /*0512*/ 	.byte	0x06
	.zero		1


	//   ....[4]....
        /*0514*/ 	.word	0x00000260
        /*0518*/ 	.word	0x000000ff
        /*051c*/ 	.word	0x00028c38
        /*0520*/ 	.short	0x0100
        /*0522*/ 	.byte	0x06
	.zero		1


	//   ....[5]....
        /*0524*/ 	.word	0x00000270
        /*0528*/ 	.word	0x000000ff
        /*052c*/ 	.word	0x00028c48
        /*0530*/ 	.short	0x0100
        /*0532*/ 	.byte	0x06
	.zero		1


	//   ....[6]....
        /*0534*/ 	.word	0x000003a0
        /*0538*/ 	.word	0x000000ff
        /*053c*/ 	.word	0x00028c50
        /*0540*/ 	.short	0x0100
        /*0542*/ 	.byte	0x08
	.zero		1


	//   ....[7]....
        /*0544*/ 	.word	0x000003b0
        /*0548*/ 	.word	0x000000ff
        /*054c*/ 	.word	0x00028c60
        /*0550*/ 	.short	0x0100
        /*0552*/ 	.byte	0x08
	.zero		1


	//   ....[8]....
        /*0554*/ 	.word	0x000003c0
        /*0558*/ 	.word	0x000000ff
        /*055c*/ 	.word	0x00028c58
        /*0560*/ 	.short	0x0100
        /*0562*/ 	.byte	0x08
	.zero		1


	//   ....[9]....
        /*0564*/ 	.word	0x000003d0
        /*0568*/ 	.word	0x000000ff
        /*056c*/ 	.word	0x00028c68
        /*0570*/ 	.short	0x0100
        /*0572*/ 	.byte	0x08
	.zero		1


	//   ....[10]....
        /*0574*/ 	.word	0x000004c0
        /*0578*/ 	.word	0x000000ff
        /*057c*/ 	.word	0x00028c70
        /*0580*/ 	.short	0x0100
        /*0582*/ 	.byte	0x06
	.zero		1


	//   ....[11]....
        /*0584*/ 	.word	0x000004d0
        /*0588*/ 	.word	0x000000ff
        /*058c*/ 	.word	0x00028c80
        /*0590*/ 	.short	0x0100
        /*0592*/ 	.byte	0x06
	.zero		1


	//   ....[12]....
        /*0594*/ 	.word	0x000004e0
        /*0598*/ 	.word	0x000000ff
        /*059c*/ 	.word	0x00028c78
        /*05a0*/ 	.short	0x0100
        /*05a2*/ 	.byte	0x06
	.zero		1


	//   ....[13]....
        /*05a4*/ 	.word	0x000004f0
        /*05a8*/ 	.word	0x000000ff
        /*05ac*/ 	.word	0x00028c88
        /*05b0*/ 	.short	0x0100
        /*05b2*/ 	.byte	0x06
	.zero		1


	//   ....[14]....
        /*05b4*/ 	.word	0x00000620
        /*05b8*/ 	.word	0x000000ff
        /*05bc*/ 	.word	0x00028c90
        /*05c0*/ 	.short	0x0100
        /*05c2*/ 	.byte	0x08
	.zero		1


	//   ....[15]....
        /*05c4*/ 	.word	0x00000630
        /*05c8*/ 	.word	0x000000ff
        /*05cc*/ 	.word	0x00028ca0
        /*05d0*/ 	.short	0x0100
        /*05d2*/ 	.byte	0x08
	.zero		1


	//   ....[16]....
        /*05d4*/ 	.word	0x00000640
        /*05d8*/ 	.word	0x000000ff
        /*05dc*/ 	.word	0x00028c98
        /*05e0*/ 	.short	0x0100
        /*05e2*/ 	.byte	0x08
	.zero		1


	//   ....[17]....
        /*05e4*/ 	.word	0x00000650
        /*05e8*/ 	.word	0x000000ff
        /*05ec*/ 	.word	0x00028ca8
        /*05f0*/ 	.short	0x0100
        /*05f2*/ 	.byte	0x08
	.zero		1


	//   ....[18]....
        /*05f4*/ 	.word	0x00000790
        /*05f8*/ 	.word	0x000000ff
        /*05fc*/ 	.word	0x00028cb0
        /*0600*/ 	.short	0x0100
        /*0602*/ 	.byte	0x08
	.zero		1


	//   ....[19]....
        /*0604*/ 	.word	0x000007a0
        /*0608*/ 	.word	0x000000ff
        /*060c*/ 	.word	0x00028cc0
        /*0610*/ 	.short	0x0100
        /*0612*/ 	.byte	0x08
	.zero		1


	//   ....[20]....
        /*0614*/ 	.word	0x000007b0
        /*0618*/ 	.word	0x000000ff
        /*061c*/ 	.word	0x00028cb8
        /*0620*/ 	.short	0x0100
        /*0622*/ 	.byte	0x08
	.zero		1


	//   ....[21]....
        /*0624*/ 	.word	0x000007c0
        /*0628*/ 	.word	0x000000ff
        /*062c*/ 	.word	0x00028cc8
        /*0630*/ 	.short	0x0100
        /*0632*/ 	.byte	0x08
	.zero		1


	//   ....[22]....
        /*0634*/ 	.word	0x000011f0
        /*0638*/ 	.word	0x000000ff
        /*063c*/ 	.word	0x00028c50
        /*0640*/ 	.short	0x010a
        /*0642*/ 	.byte	0x10
	.zero		1


	//   ....[23]....
        /*0644*/ 	.word	0x000014d0
        /*0648*/ 	.word	0x000000ff
        /*064c*/ 	.word	0x00000000
        /*0650*/ 	.short	0x0101
        /*0652*/ 	.byte	0x06
	.zero		1


	//   ....[24]....
        /*0654*/ 	.word	0x00001e10
        /*0658*/ 	.word	0x000000ff
        /*065c*/ 	.word	0x00028c50
        /*0660*/ 	.short	0x010a
        /*0662*/ 	.byte	0x06
	.zero		1


	//   ....[25]....
        /*0664*/ 	.word	0x00001e50
        /*0668*/ 	.word	0x000000ff
        /*066c*/ 	.word	0x00028c50
        /*0670*/ 	.short	0x010a
        /*0672*/ 	.byte	0x06
	.zero		1


	//   ....[26]....
        /*0674*/ 	.word	0x000020b0
        /*0678*/ 	.word	0x000000ff
        /*067c*/ 	.word	0x00000000
        /*0680*/ 	.short	0x0101
        /*0682*/ 	.byte	0x06
	.zero		1


	//   ....[27]....
        /*0684*/ 	.word	0x00002c00
        /*0688*/ 	.word	0x000000ff
        /*068c*/ 	.word	0x00028c00
        /*0690*/ 	.short	0x010a
        /*0692*/ 	.byte	0x2a
	.zero		1


	//   ....[28]....
        /*0694*/ 	.word	0x00002c80
        /*0698*/ 	.word	0x00000007
        /*069c*/ 	.word	0x00028c30
        /*06a0*/ 	.short	0x010a
        /*06a2*/ 	.byte	0x3f
	.zero		1


	//   ....[29]....
        /*06a4*/ 	.word	0x00002cc0
        /*06a8*/ 	.word	0x00000007
        /*06ac*/ 	.word	0x00028c30
        /*06b0*/ 	.short	0x010a
        /*06b2*/ 	.byte	0x3f
	.zero		1


	//   ....[30]....
        /*06b4*/ 	.word	0x000033f0
        /*06b8*/ 	.word	0x000000ff
        /*06bc*/ 	.word	0x00000000
        /*06c0*/ 	.short	0x0101
        /*06c2*/ 	.byte	0x06
	.zero		1


	//   ....[31]....
        /*06c4*/ 	.word	0x00004120
        /*06c8*/ 	.word	0x00000007
        /*06cc*/ 	.word	0x00028c50
        /*06d0*/ 	.short	0x010a
        /*06d2*/ 	.byte	0x3f
	.zero		1


	//   ....[32]....
        /*06d4*/ 	.word	0x00004170
        /*06d8*/ 	.word	0x00000007
        /*06dc*/ 	.word	0x00028c50
        /*06e0*/ 	.short	0x010a
        /*06e2*/ 	.byte	0x3f
	.zero		1


	//   ....[33]....
        /*06e4*/ 	.word	0x00004400
        /*06e8*/ 	.word	0x000000ff
        /*06ec*/ 	.word	0x00000000
        /*06f0*/ 	.short	0x0101
        /*06f2*/ 	.byte	0x06
	.zero		1


	//   ....[34]....
        /*06f4*/ 	.word	0x00004550
        /*06f8*/ 	.word	0x000000ff
        /*06fc*/ 	.word	0x00028c30
        /*0700*/ 	.short	0x010a
        /*0702*/ 	.byte	0x15
	.zero		1


	//   ....[35]....
        /*0704*/ 	.word	0x00004590
        /*0708*/ 	.word	0x000000ff
        /*070c*/ 	.word	0x00028c30
        /*0710*/ 	.short	0x010a
        /*0712*/ 	.byte	0x15
	.zero		1


	//   ....[36]....
        /*0714*/ 	.word	0x000049a0
        /*0718*/ 	.word	0x000000ff
        /*071c*/ 	.word	0x00000000
        /*0720*/ 	.short	0x0101
        /*0722*/ 	.byte	0x06
	.zero		1


	//   ....[37]....
        /*0724*/ 	.word	0x00005e80
        /*0728*/ 	.word	0x000000ff
        /*072c*/ 	.word	0x00028c50
        /*0730*/ 	.short	0x010a
        /*0732*/ 	.byte	0x15
	.zero		1


	//   ....[38]....
        /*0734*/ 	.word	0x00005ec0
        /*0738*/ 	.word	0x000000ff
        /*073c*/ 	.word	0x00028c50
        /*0740*/ 	.short	0x010a
        /*0742*/ 	.byte	0x15
	.zero		1


	//   ....[39]....
        /*0744*/ 	.word	0x00006150
        /*0748*/ 	.word	0x000000ff
        /*074c*/ 	.word	0x00000000
        /*0750*/ 	.short	0x0101
        /*0752*/ 	.byte	0x15
	.zero		1


	//   ....[40]....
        /*0754*/ 	.word	0x00008660
        /*0758*/ 	.word	0x000000ff
        /*075c*/ 	.word	0x00000000
        /*0760*/ 	.short	0x0101
        /*0762*/ 	.byte	0x04
	.zero		1


	//   ....[41]....
        /*0764*/ 	.word	0x0000a100
        /*0768*/ 	.word	0x00000013
        /*076c*/ 	.word	0x00028c40
        /*0770*/ 	.short	0x010a
        /*0772*/ 	.byte	0x3f
	.zero		1


	//   ....[42]....
        /*0774*/ 	.word	0x0000a570
        /*0778*/ 	.word	0x00000013
        /*077c*/ 	.word	0x00028c30
        /*0780*/ 	.short	0x0107
        /*0782*/ 	.byte	0x3f
	.zero		1


	//   ....[43]....
        /*0784*/ 	.word	0x0000a630
        /*0788*/ 	.word	0x00000013
        /*078c*/ 	.word	0x00028c30
        /*0790*/ 	.short	0x0101
        /*0792*/ 	.byte	0x3f
	.zero		1


	//   ....[44]....
        /*0794*/ 	.word	0x0000aca0
        /*0798*/ 	.word	0x000000ff
        /*079c*/ 	.word	0x00028c00
        /*07a0*/ 	.short	0x0107
        /*07a2*/ 	.byte	0x27
	.zero		1


	//   ....[45]....
        /*07a4*/ 	.word	0x0000ad00
        /*07a8*/ 	.word	0x000000ff
        /*07ac*/ 	.word	0x00028c00
        /*07b0*/ 	.short	0x0101
        /*07b2*/ 	.byte	0x27
	.zero		1


	//   ....[46]....
        /*07b4*/ 	.word	0x0000ad20
        /*07b8*/ 	.word	0x000000ff
        /*07bc*/ 	.word	0x00028c20
        /*07c0*/ 	.short	0x010a
        /*07c2*/ 	.byte	0x27
	.zero		1


	//   ....[47]....
        /*07c4*/ 	.word	0x0000adb0
        /*07c8*/ 	.word	0x00000013
        /*07cc*/ 	.word	0x00028c60
        /*07d0*/ 	.short	0x010a
        /*07d2*/ 	.byte	0x3f
	.zero		1


	//   ....[48]....
        /*07d4*/ 	.word	0x0000b7e0
        /*07d8*/ 	.word	0x00000013
        /*07dc*/ 	.word	0x00028c50
        /*07e0*/ 	.short	0x0107
        /*07e2*/ 	.byte	0x3f
	.zero		1


	//   ....[49]....
        /*07e4*/ 	.word	0x0000b8c0
        /*07e8*/ 	.word	0x00000013
        /*07ec*/ 	.word	0x00028c50
        /*07f0*/ 	.short	0x0101
        /*07f2*/ 	.byte	0x3f
	.zero		1


	//   ....[50]....
        /*07f4*/ 	.word	0x0000bb60
        /*07f8*/ 	.word	0x00000009
        /*07fc*/ 	.word	0x00028c40
        /*0800*/ 	.short	0x010a
        /*0802*/ 	.byte	0x3f
	.zero		1


	//   ....[51]....
        /*0804*/ 	.word	0x0000be90
        /*0808*/ 	.word	0x00000009
        /*080c*/ 	.word	0x00028c30
        /*0810*/ 	.short	0x0107
        /*0812*/ 	.byte	0x3f
	.zero		1


	//   ....[52]....
        /*0814*/ 	.word	0x0000bf50
        /*0818*/ 	.word	0x00000009
        /*081c*/ 	.word	0x00028c30
        /*0820*/ 	.short	0x0101
        /*0822*/ 	.byte	0x3f
	.zero		1


	//   ....[53]....
        /*0824*/ 	.word	0x0000bf80
        /*0828*/ 	.word	0x00000009
        /*082c*/ 	.word	0x00028c60
        /*0830*/ 	.short	0x010a
        /*0832*/ 	.byte	0x3f
	.zero		1


	//   ....[54]....
        /*0834*/ 	.word	0x0000c590
        /*0838*/ 	.word	0x00000009
        /*083c*/ 	.word	0x00028c50
        /*0840*/ 	.short	0x0107
        /*0842*/ 	.byte	0x3f
	.zero		1


	//   ....[55]....
        /*0844*/ 	.word	0x0000c670
        /*0848*/ 	.word	0x00000009
        /*084c*/ 	.word	0x00028c50
        /*0850*/ 	.short	0x0101
        /*0852*/ 	.byte	0x3f
	.zero		1


	//   ....[56]....
        /*0854*/ 	.word	0x0000c7f0
        /*0858*/ 	.word	0x00000004
        /*085c*/ 	.word	0x00028c20
        /*0860*/ 	.short	0x010a
        /*0862*/ 	.byte	0x3f
	.zero		1


	//   ....[57]....
        /*0864*/ 	.word	0x0000c970
        /*0868*/ 	.word	0x00000005
        /*086c*/ 	.word	0x00028c40
        /*0870*/ 	.short	0x010a
        /*0872*/ 	.byte	0x3f
	.zero		1


	//   ....[58]....
        /*0874*/ 	.word	0x0000ca10
        /*0878*/ 	.word	0x00000011
        /*087c*/ 	.word	0x00028c40
        /*0880*/ 	.short	0x010a
        /*0882*/ 	.byte	0x3f
	.zero		1


	//   ....[59]....
        /*0884*/ 	.word	0x0000ca50
        /*0888*/ 	.word	0x00000005
        /*088c*/ 	.word	0x00028c60
        /*0890*/ 	.short	0x010a
        /*0892*/ 	.byte	0x3f
	.zero		1


	//   ....[60]....
        /*0894*/ 	.word	0x0000ca90
        /*0898*/ 	.word	0x00000011
        /*089c*/ 	.word	0x00028c60
        /*08a0*/ 	.short	0x010a
        /*08a2*/ 	.byte	0x3f
	.zero		1


	//   ....[61]....
        /*08a4*/ 	.word	0x0000cb00
        /*08a8*/ 	.word	0x00000003
        /*08ac*/ 	.word	0x00028c50
        /*08b0*/ 	.short	0x010a
        /*08b2*/ 	.byte	0x3f
	.zero		1


	//   ....[62]....
        /*08b4*/ 	.word	0x0000cb60
        /*08b8*/ 	.word	0x00000004
        /*08bc*/ 	.word	0x00028c50
        /*08c0*/ 	.short	0x010a
        /*08c2*/ 	.byte	0x3f
	.zero		1


	//   ....[63]....
        /*08c4*/ 	.word	0x0000cbc0
        /*08c8*/ 	.word	0x00000003
        /*08cc*/ 	.word	0x00028c00
        /*08d0*/ 	.short	0x010a
        /*08d2*/ 	.byte	0x3f
	.zero		1


	//   ....[64]....
        /*08d4*/ 	.word	0x0000cc10
        /*08d8*/ 	.word	0x00000007
        /*08dc*/ 	.word	0x00028c30
        /*08e0*/ 	.short	0x010a
        /*08e2*/ 	.byte	0x3f
	.zero		1


	//   ....[65]....
        /*08e4*/ 	.word	0x0000cc60
        /*08e8*/ 	.word	0x00000007
        /*08ec*/ 	.word	0x00028c50
        /*08f0*/ 	.short	0x010a
        /*08f2*/ 	.byte	0x3f
	.zero		1


	//   ....[66]....
        /*08f4*/ 	.word	0x0000ccc0
        /*08f8*/ 	.word	0x00000004
        /*08fc*/ 	.word	0x00028c30
        /*0900*/ 	.short	0x010a
        /*0902*/ 	.byte	0x3f
	.zero		1


	//   ....[67]....
        /*0904*/ 	.word	0x0000cd20
        /*0908*/ 	.word	0x00000008
        /*090c*/ 	.word	0x00028c50
        /*0910*/ 	.short	0x010a
        /*0912*/ 	.byte	0x3f
	.zero		1


	//   ....[68]....
        /*0914*/ 	.word	0x0000ce40
        /*0918*/ 	.word	0x00000013
        /*091c*/ 	.word	0x00028c40
        /*0920*/ 	.short	0x010a
        /*0922*/ 	.byte	0x3f
	.zero		1


	//   ....[69]....
        /*0924*/ 	.word	0x0000d7d0
        /*0928*/ 	.word	0x00000003
        /*092c*/ 	.word	0x00028c20
        /*0930*/ 	.short	0x010a
        /*0932*/ 	.byte	0x3f
	.zero		1


	//   ....[70]....
        /*0934*/ 	.word	0x0000d820
        /*0938*/ 	.word	0x00000013
        /*093c*/ 	.word	0x00028c60
        /*0940*/ 	.short	0x010a
        /*0942*/ 	.byte	0x3f
	.zero		1


	//   ....[71]....
        /*0944*/ 	.word	0x0000e0d0
        /*0948*/ 	.word	0x00000009
        /*094c*/ 	.word	0x00028c40
        /*0950*/ 	.short	0x010a
        /*0952*/ 	.byte	0x3f
	.zero		1


	//   ....[72]....
        /*0954*/ 	.word	0x0000e570
        /*0958*/ 	.word	0x00000009
        /*095c*/ 	.word	0x00028c60
        /*0960*/ 	.short	0x010a
        /*0962*/ 	.byte	0x3f
	.zero		1


	//   ....[73]....
        /*0964*/ 	.word	0x0000ecc0
        /*0968*/ 	.word	0x00000004
        /*096c*/ 	.word	0x00028c20
        /*0970*/ 	.short	0x010a
        /*0972*/ 	.byte	0x3f
	.zero		1


	//   ....[74]....
        /*0974*/ 	.word	0x0000ee60
        /*0978*/ 	.word	0x00000005
        /*097c*/ 	.word	0x00028c40
        /*0980*/ 	.short	0x010a
        /*0982*/ 	.byte	0x3f
	.zero		1


	//   ....[75]....
        /*0984*/ 	.word	0x0000eeb0
        /*0988*/ 	.word	0x00000011
        /*098c*/ 	.word	0x00028c40
        /*0990*/ 	.short	0x010a
        /*0992*/ 	.byte	0x3f
	.zero		1


	//   ....[76]....
        /*0994*/ 	.word	0x0000ef00
        /*0998*/ 	.word	0x00000005
        /*099c*/ 	.word	0x00028c60
        /*09a0*/ 	.short	0x010a
        /*09a2*/ 	.byte	0x3f
	.zero		1


	//----- nvinfo : EIATTR_NUM_MBARRIERS
	.align		4
.L_150:
        /*09a4*/ 	.byte	0x03, 0x38
        /*09a6*/ 	.short	0x0016


	//----- nvinfo : EIATTR_EXIT_INSTR_OFFSETS
	.align		4
        /*09a8*/ 	.byte	0x04, 0x1c
        /*09aa*/ 	.short	(.L_152 - .L_151)


	//   ....[0]....
.L_151:
        /*09ac*/ 	.word	0x00000920


	//   ....[1]....
        /*09b0*/ 	.word	0x00008b20


	//   ....[2]....
        /*09b4*/ 	.word	0x0000cae0


	//----- nvinfo : EIATTR_MAX_THREADS
	.align		4
.L_152:
        /*09b8*/ 	.byte	0x04, 0x05
        /*09ba*/ 	.short	(.L_154 - .L_153)
.L_153:
        /*09bc*/ 	.word	0x00000180
        /*09c0*/ 	.word	0x00000001
        /*09c4*/ 	.word	0x00000001


	//----- nvinfo : EIATTR_CRS_STACK_SIZE
	.align		4
.L_154:
        /*09c8*/ 	.byte	0x04, 0x1e
        /*09ca*/ 	.short	(.L_156 - .L_155)
.L_155:
        /*09cc*/ 	.word	0x00000000


	//----- nvinfo : EIATTR_CBANK_PARAM_SIZE
	.align		4
.L_156:
        /*09d0*/ 	.byte	0x03, 0x19
        /*09d2*/ 	.short	0x0a70


	//----- nvinfo : EIATTR_PARAM_CBANK
	.align		4
        /*09d4*/ 	.byte	0x04, 0x0a
        /*09d6*/ 	.short	(.L_158 - .L_157)
	.align		4
.L_157:
        /*09d8*/ 	.word	index@(.nv.constant0._ZN7cutlass13device_kernelIN5flash11enable_sm90INS1_16FlashAttnFwdSm90INS1_25CollectiveMainloopFwdSm90ILi2EN4cute5tupleIJNS5_1CILi1EEES8_S8_EEENS6_IJNS7_ILi64EEESA_SA_EEELi512ENS_6half_tEfNS_4arch4Sm90ELb0ELb0ELb1ELb0ELb1ELb0ELb0ELb0ELb0ELb1ELb0ELb0EEENS1_21CollectiveEpilogueFwdINS6_IJSA_NS7_ILi512EEESA_EEES9_SC_SE_Li256ELb0ELb1ELb0ELb0EEENS1_29StaticPersistentTileSchedulerILb0EEEEEEEEEvNT_6ParamsE)
        /*09dc*/ 	.short	0x0210
        /*09de*/ 	.short	0x0a70


	//----- nvinfo : EIATTR_SW_WAR
	.align		4
.L_158:
        /*09e0*/ 	.byte	0x04, 0x36
        /*09e2*/ 	.short	(.L_160 - .L_159)
.L_159:
        /*09e4*/ 	.word	0x00000008
.L_160:


//--------------------- .nv.info._ZN7cutlass13device_kernelIN5flash11enable_sm90INS1_16FlashAttnFwdSm90INS1_25CollectiveMainloopFwdSm90ILi2EN4cute5tupleIJNS5_1CILi1EEES8_S8_EEENS6_IJNS7_ILi64EEESA_SA_EEELi512ENS_6half_tEfNS_4arch4Sm90ELb0ELb0ELb1ELb0ELb1ELb0ELb1ELb0ELb0ELb1ELb0ELb0EEENS1_21CollectiveEpilogueFwdINS6_IJSA_NS7_ILi512EEESA_EEES9_SC_SE_Li256ELb0ELb1ELb0ELb0EEENS1_29StaticPersistentTileSchedulerILb0EEEEEEEEEvNT_6ParamsE --------------------------
	.section	.nv.info._ZN7cutlass13device_kernelIN5flash11enable_sm90INS1_16FlashAttnFwdSm90INS1_25CollectiveMainloopFwdSm90ILi2EN4cute5tupleIJNS5_1CILi1EEES8_S8_EEENS6_IJNS7_ILi64EEESA_SA_EEELi512ENS_6half_tEfNS_4arch4Sm90ELb0ELb0ELb1ELb0ELb1ELb0ELb1ELb0ELb0ELb1ELb0ELb0EEENS1_21CollectiveEpilogueFwdINS6_IJSA_NS7_ILi512EEESA_EEES9_SC_SE_Li256ELb0ELb1ELb0ELb0EEENS1_29StaticPersistentTileSchedulerILb0EEEEEEEEEvNT_6ParamsE,"",@"SHT_CUDA_INFO"
	.sectionflags	@""
	.align	4


	//----- nvinfo : EIATTR_CUDA_API_VERSION
	.align		4
        /*0000*/ 	.byte	0x04, 0x37
        /*0002*/ 	.short	(.L_162 - .L_161)
.L_161:
        /*0004*/ 	.word	0x00000082


	//----- nvinfo : EIATTR_KPARAM_INFO
	.align		4
.L_162:
        /*0008*/ 	.byte	0x04, 0x17
        /*000a*/ 	.short	(.L_164 - .L_163)
.L_163:
        /*000c*/ 	.word	0x00000000
        /*0010*/ 	.short	0x0000
        /*0012*/ 	.short	0x0070
        /*0014*/ 	.byte	0x00, 0xf0, 0x01, 0x2c


	//----- nvinfo : EIATTR_SPARSE_MMA_MASK
	.align		4
.L_164:
        /*0018*/ 	.byte	0x03, 0x50
        /*001a*/ 	.short	0x0000


	//----- nvinfo : EIATTR_MAXREG_COUNT
	.align		4
        /*001c*/ 	.byte	0x03, 0x1b
        /*001e*/ 	.short	0x00a8


	//----- nvinfo : EIATTR_NUM_BARRIERS
	.align		4
        /*0020*/ 	.byte	0x02, 0x4c
        /*0022*/ 	.byte	0x10
	.zero		1


	//----- nvinfo : EIATTR_EXTERNS
	.align		4
        /*0024*/ 	.byte	0x04, 0x0f
        /*0026*/ 	.short	(.L_166 - .L_165)


	//   ....[0]....
	.align		4
.L_165:
        /*0028*/ 	.word	index@(__assertfail)


	//----- nvinfo : EIATTR_ANNOTATIONS
	.align		4
.L_166:
        /*002c*/ 	.byte	0x04, 0x55
        /*002e*/ 	.short	(.L_168 - .L_167)


	//   ....[0]....
.L_167:
        /* <DEDUP_REMOVED lines=17> */


	//----- nvinfo : EIATTR_MERCURY_ISA_VERSION
	.align		4
.L_168:
        /*0128*/ 	.byte	0x03, 0x5f
        /*012a*/ 	.short	0x0101


	//----- nvinfo : EIATTR_INT_WARP_WIDE_INSTR_OFFSETS
	.align		4
        /*012c*/ 	.byte	0x04, 0x31
        /*012e*/ 	.short	(.L_170 - .L_169)


	//   ....[0]....
.L_169:
        /*0130*/ 	.word	0x000000d0


	//   ....[1]....
        /*0134*/ 	.word	0x000000e0


	//   ....[2]....
        /*0138*/ 	.word	0x000000f0


	//   ....[3]....
        /*013c*/ 	.word	0x00000190


	//----- nvinfo : EIATTR_COOP_GROUP_MASK_REGIDS
	.align		4
.L_170:
        /*0140*/ 	.byte	0x04, 0x29
        /*0142*/ 	.short	(.L_172 - .L_171)


	//   ....[0]....
.L_171:
        /*0144*/ 	.word	0xffffffff


	//   ....[1]....
        /*0148*/ 	.word	0xffffffff


	//   ....[2]....
        /*014c*/ 	.word	0xffffffff


	//   ....[3]....
        /*0150*/ 	.word	0xffffffff


	//   ....[4]....
        /*0154*/ 	.word	0xffffffff


	//   ....[5]....
        /*0158*/ 	.word	0xffffffff


	//   ....[6]....
        /*015c*/ 	.word	0xffffffff


	//   ....[7]....
        /*0160*/ 	.word	0xffffffff


	//   ....[8]....
        /*0164*/ 	.word	0xffffffff


	//   ....[9]....
        /*0168*/ 	.word	0xffffffff


	//   ....[10]....
        /*016c*/ 	.word	0xffffffff


	//   ....[11]....
        /*0170*/ 	.word	0xffffffff


	//   ....[12]....
        /*0174*/ 	.word	0xffffffff


	//   ....[13]....
        /*0178*/ 	.word	0xffffffff


	//   ....[14]....
        /*017c*/ 	.word	0xffffffff


	//   ....[15]....
        /*0180*/ 	.word	0xffffffff


	//   ....[16]....
        /*0184*/ 	.word	0xffffffff


	//   ....[17]....
        /*0188*/ 	.word	0xffffffff


	//   ....[18]....
        /*018c*/ 	.word	0xffffffff


	//   ....[19]....
        /*0190*/ 	.word	0xffffffff


	//   ....[20]....
        /*0194*/ 	.word	0xffffffff


	//   ....[21]....
        /*0198*/ 	.word	0xffffffff


	//   ....[22]....
        /*019c*/ 	.word	0xffffffff


	//   ....[23]....
        /*01a0*/ 	.word	0xffffffff


	//   ....[24]....
        /*01a4*/ 	.word	0xffffffff


	//   ....[25]....
        /*01a8*/ 	.word	0xffffffff


	//   ....[26]....
        /*01ac*/ 	.word	0xffffffff


	//   ....[27]....
        /*01b0*/ 	.word	0xffffffff


	//   ....[28]....
        /*01b4*/ 	.word	0xffffffff


	//   ....[29]....
        /*01b8*/ 	.word	0xffffffff


	//   ....[30]....
        /*01bc*/ 	.word	0xffffffff


	//   ....[31]....
        /*01c0*/ 	.word	0xffffffff


	//   ....[32]....
        /*01c4*/ 	.word	0xffffffff


	//   ....[33]....
        /*01c8*/ 	.word	0xffffffff


	//   ....[34]....
        /*01cc*/ 	.word	0xffffffff


	//   ....[35]....
        /*01d0*/ 	.word	0xffffffff


	//   ....[36]....
        /*01d4*/ 	.word	0xffffffff


	//   ....[37]....
        /*01d8*/ 	.word	0xffffffff


	//   ....[38]....
        /*01dc*/ 	.word	0xffffffff


	//   ....[39]....
        /*01e0*/ 	.word	0xffffffff


	//   ....[40]....
        /*01e4*/ 	.word	0xffffffff


	//   ....[41]....
        /*01e8*/ 	.word	0xffffffff


	//   ....[42]....
        /*01ec*/ 	.word	0xffffffff


	//   ....[43]....
        /*01f0*/ 	.word	0xffffffff


	//   ....[44]....
        /*01f4*/ 	.word	0xffffffff


	//   ....[45]....
        /*01f8*/ 	.word	0xffffffff


	//   ....[46]....
        /*01fc*/ 	.word	0xffffffff


	//   ....[47]....
        /*0200*/ 	.word	0xffffffff


	//   ....[48]....
        /*0204*/ 	.word	0xffffffff


	//   ....[49]....
        /*0208*/ 	.word	0xffffffff


	//   ....[50]....
        /*020c*/ 	.word	0xffffffff


	//   ....[51]....
        /*0210*/ 	.word	0xffffffff


	//   ....[52]....
        /*0214*/ 	.word	0xffffffff


	//   ....[53]....
        /*0218*/ 	.word	0xffffffff


	//   ....[54]....
        /*021c*/ 	.word	0xffffffff


	//   ....[55]....
        /*0220*/ 	.word	0xffffffff


	//   ....[56]....
        /*0224*/ 	.word	0xffffffff


	//   ....[57]....
        /*0228*/ 	.word	0xffffffff


	//   ....[58]....
        /*022c*/ 	.word	0xffffffff


	//   ....[59]....
        /*0230*/ 	.word	0xffffffff


	//   ....[60]....
        /*0234*/ 	.word	0xffffffff


	//   ....[61]....
        /*0238*/ 	.word	0xffffffff


	//   ....[62]....
        /*023c*/ 	.word	0xffffffff


	//   ....[63]....
        /*0240*/ 	.word	0xffffffff


	//   ....[64]....
        /*0244*/ 	.word	0xffffffff


	//   ....[65]....
        /*0248*/ 	.word	0xffffffff


	//   ....[66]....
        /*024c*/ 	.word	0xffffffff


	//   ....[67]....
        /*0250*/ 	.word	0xffffffff


	//   ....[68]....
        /*0254*/ 	.word	0xffffffff


	//   ....[69]....
        /*0258*/ 	.word	0xffffffff


	//   ....[70]....
        /*025c*/ 	.word	0xffffffff


	//   ....[71]....
        /*0260*/ 	.word	0xffffffff


	//   ....[72]....
        /*0264*/ 	.word	0xffffffff


	//   ....[73]....
        /*0268*/ 	.word	0xffffffff


	//   ....[74]....
        /*026c*/ 	.word	0xffffffff


	//   ....[75]....
        /*0270*/ 	.word	0xffffffff


	//   ....[76]....
        /*0274*/ 	.word	0xffffffff


	//   ....[77]....
        /*0278*/ 	.word	0xffffffff


	//   ....[78]....
        /*027c*/ 	.word	0xffffffff


	//   ....[79]....
        /*0280*/ 	.word	0xffffffff


	//   ....[80]....
        /*0284*/ 	.word	0xffffffff


	//   ....[81]....
        /*0288*/ 	.word	0xffffffff


	//   ....[82]....
        /*028c*/ 	.word	0x0500000f


	//   ....[83]....
        /*0290*/ 	.word	0x0500000f


	//   ....[84]....
        /*0294*/ 	.word	0x0500000f


	//   ....[85]....
        /*0298*/ 	.word	0x0500000f


	//   ....[86]....
        /*029c*/ 	.word	0x0500000f


	//   ....[87]....
        /*02a0*/ 	.word	0x0500000f


	//   ....[88]....
        /*02a4*/ 	.word	0x0500000f


	//   ....[89]....
        /*02a8*/ 	.word	0x0500000f


	//   ....[90]....
        /*02ac*/ 	.word	0x0500000f


	//   ....[91]....
        /*02b0*/ 	.word	0x0500000f


	//   ....[92]....
        /*02b4*/ 	.word	0x0500000f


	//   ....[93]....
        /*02b8*/ 	.word	0x0500000f


	//   ....[94]....
        /*02bc*/ 	.word	0x0500000f


	//   ....[95]....
        /*02c0*/ 	.word	0x0500000f


	//   ....[96]....
        /*02c4*/ 	.word	0x0500000f


	//   ....[97]....
        /*02c8*/ 	.word	0x0500000f


	//   ....[98]....
        /*02cc*/ 	.word	0x0500000f


	//   ....[99]....
        /*02d0*/ 	.word	0x0500000f


	//   ....[100]....
        /*02d4*/ 	.word	0x0500000f


	//   ....[101]....
        /*02d8*/ 	.word	0x0500000f


	//   ....[102]....
        /*02dc*/ 	.word	0x0500000f


	//   ....[103]....
        /*02e0*/ 	.word	0x0500000f


	//   ....[104]....
        /*02e4*/ 	.word	0x0500000f


	//   ....[105]....
        /*02e8*/ 	.word	0x0500000f


	//   ....[106]....
        /*02ec*/ 	.word	0x0500000f


	//   ....[107]....
        /*02f0*/ 	.word	0x0500000f


	//   ....[108]....
        /*02f4*/ 	.word	0x0500000f


	//   ....[109]....
        /*02f8*/ 	.word	0x0500000f


	//   ....[110]....
        /*02fc*/ 	.word	0x0500000f


	//   ....[111]....
        /*0300*/ 	.word	0x0500000f


	//   ....[112]....
        /*0304*/ 	.word	0x0500000f


	//   ....[113]....
        /*0308*/ 	.word	0x0500000f


	//   ....[114]....
        /*030c*/ 	.word	0x0500000f


	//   ....[115]....
        /*0310*/ 	.word	0x0500000f


	//   ....[116]....
        /*0314*/ 	.word	0x0500000f


	//   ....[117]....
        /*0318*/ 	.word	0x0500000f


	//   ....[118]....
        /*031c*/ 	.word	0x0500000f


	//   ....[119]....
        /*0320*/ 	.word	0x0500000f


	//   ....[120]....
        /*0324*/ 	.word	0x0500000f


	//   ....[121]....
        /*0328*/ 	.word	0x0500000f


	//   ....[122]....
        /*032c*/ 	.word	0x0500000f


	//   ....[123]....
        /*0330*/ 	.word	0x0500000f


	//   ....[124]....
        /*0334*/ 	.word	0x0500000f


	//   ....[125]....
        /*0338*/ 	.word	0x0500000f


	//   ....[126]....
        /*033c*/ 	.word	0x0500000f


	//   ....[127]....
        /*0340*/ 	.word	0x0500000f


	//   ....[128]....
        /*0344*/ 	.word	0x0500000f


	//   ....[129]....
        /*0348*/ 	.word	0x0500000f


	//   ....[130]....
        /*034c*/ 	.word	0x0500000f


	//   ....[131]....
        /*0350*/ 	.word	0x0500000f


	//----- nvinfo : EIATTR_COOP_GROUP_INSTR_OFFSETS
	.align		4
.L_172:
        /*0354*/ 	.byte	0x04, 0x28
        /*0356*/ 	.short	(.L_174 - .L_173)


	//   ....[0]....
.L_173:
        /*0358*/ 	.word	0x00000080


	//   ....[1]....
        /*035c*/ 	.word	0x00000090


	//   ....[2]....
        /*0360*/ 	.word	0x000002c0


	//   ....[3]....
        /*0364*/ 	.word	0x00000420


	//   ....[4]....
        /*0368*/ 	.word	0x00000540


	//   ....[5]....
        /*036c*/ 	.word	0x000006a0


	//   ....[6]....
        /*0370*/ 	.word	0x000010b0


	//   ....[7]....
        /*0374*/ 	.word	0x00002810


	//   ....[8]....
        /*0378*/ 	.word	0x00002fb0


	//   ....[9]....
        /*037c*/ 	.word	0x00004780


	//   ....[10]....
        /*0380*/ 	.word	0x00004800


	//   ....[11]....
        /*0384*/ 	.word	0x00004a70


	//   ....[12]....
        /*0388*/ 	.word	0x00004b00


	//   ....[13]....
        /*038c*/ 	.word	0x000052e0


	//   ....[14]....
        /*0390*/ 	.word	0x00005890


	//   ....[15]....
        /*0394*/ 	.word	0x00006d40


	//   ....[16]....
        /*0398*/ 	.word	0x00006df0


	//   ....[17]....
        /*039c*/ 	.word	0x000070e0


	//   ....[18]....
        /*03a0*/ 	.word	0x000072a0


	//   ....[19]....
        /*03a4*/ 	.word	0x000081a0


	//   ....[20]....
        /*03a8*/ 	.word	0x00008250


	//   ....[21]....
        /*03ac*/ 	.word	0x00008280


	//   ....[22]....
        /*03b0*/ 	.word	0x00008340


	//   ....[23]....
        /*03b4*/ 	.word	0x00008360


	//   ....[24]....
        /*03b8*/ 	.word	0x000093b0


	//   ....[25]....
        /*03bc*/ 	.word	0x0000a020


	//   ....[26]....
        /*03c0*/ 	.word	0x0000a060


	//   ....[27]....
        /*03c4*/ 	.word	0x0000a080


	//   ....[28]....
        /*03c8*/ 	.word	0x0000a0a0


	//   ....[29]....
        /*03cc*/ 	.word	0x0000a6d0


	//   ....[30]....
        /*03d0*/ 	.word	0x0000a6f0


	//   ....[31]....
        /*03d4*/ 	.word	0x0000a930


	//   ....[32]....
        /*03d8*/ 	.word	0x0000a960


	//   ....[33]....
        /*03dc*/ 	.word	0x0000c640


	//   ....[34]....
        /*03e0*/ 	.word	0x0000c670


	//   ....[35]....
        /*03e4*/ 	.word	0x0000c710


	//   ....[36]....
        /*03e8*/ 	.word	0x0000c730


	//   ....[37]....
        /*03ec*/ 	.word	0x0000c7a0


	//   ....[38]....
        /*03f0*/ 	.word	0x0000c7c0


	//   ....[39]....
        /*03f4*/ 	.word	0x0000c7d0


	//   ....[40]....
        /*03f8*/ 	.word	0x0000c7e0


	//   ....[41]....
        /*03fc*/ 	.word	0x0000ce80


	//   ....[42]....
        /*0400*/ 	.word	0x0000ceb0


	//   ....[43]....
        /*0404*/ 	.word	0x0000cf70


	//   ....[44]....
        /*0408*/ 	.word	0x0000cf80


	//   ....[45]....
        /*040c*/ 	.word	0x0000d010


	//   ....[46]....
        /*0410*/ 	.word	0x0000d020


	//   ....[47]....
        /*0414*/ 	.word	0x0000d040


	//   ....[48]....
        /*0418*/ 	.word	0x0000d080


	//   ....[49]....
        /*041c*/ 	.word	0x0000d5e0


	//   ....[50]....
        /*0420*/ 	.word	0x0000d610


	//   ....[51]....
        /*0424*/ 	.word	0x0000d620


	//   ....[52]....
        /*0428*/ 	.word	0x0000d640


	//   ....[53]....
        /*042c*/ 	.word	0x0000d7b0


	//   ....[54]....
        /*0430*/ 	.word	0x0000d7f0


	//   ....[55]....
        /*0434*/ 	.word	0x0000d810


	//   ....[56]....
        /*0438*/ 	.word	0x0000d8e0


	//   ....[57]....
        /*043c*/ 	.word	0x0000de00


	//   ....[58]....
        /*0440*/ 	.word	0x0000de30


	//   ....[59]....
        /*0444*/ 	.word	0x0000de60


	//   ....[60]....
        /*0448*/ 	.word	0x0000df20


	//   ....[61]....
        /*044c*/ 	.word	0x0000df60


	//   ....[62]....
        /*0450*/ 	.word	0x0000df80


	//   ....[63]....
        /*0454*/ 	.word	0x0000dfa0


	//   ....[64]....
        /*0458*/ 	.word	0x0000e330


	//   ....[65]....
        /*045c*/ 	.word	0x0000eb90


	//   ....[66]....
        /*0460*/ 	.word	0x0000ebb0


	//   ....[67]....
        /*0464*/ 	.word	0x0000ec00


	//   ....[68]....
        /*0468*/ 	.word	0x0000ec10


	//   ....[69]....
        /*046c*/ 	.word	0x0000ec50


	//   ....[70]....
        /*0470*/ 	.word	0x0000ec60


	//   ....[71]....
        /*0474*/ 	.word	0x0000ec70


	//   ....[72]....
        /*0478*/ 	.word	0x0000ecb0


	//   ....[73]....
        /*047c*/ 	.word	0x0000efe0


	//   ....[74]....
        /*0480*/ 	.word	0x0000f010


	//   ....[75]....
        /*0484*/ 	.word	0x0000f040


	//   ....[76]....
        /*0488*/ 	.word	0x0000f080


	//   ....[77]....
        /*048c*/ 	.word	0x0000f0a0


	//   ....[78]....
        /*0490*/ 	.word	0x0000f160


	//   ....[79]....
        /*0494*/ 	.word	0x0000f180


	//   ....[80]....
        /*0498*/ 	.word	0x0000f200


	//   ....[81]....
        /*049c*/ 	.word	0x0000f740


	//   ....[82]....
        /*04a0*/ 	.word	0x0000fc60


	//   ....[83]....
        /*04a4*/ 	.word	0x0000fd50


	//   ....[84]....
        /*04a8*/ 	.word	0x0000fdf0


	//   ....[85]....
        /*04ac*/ 	.word	0x0000fe60


	//   ....[86]....
        /*04b0*/ 	.word	0x0000ff50


	//   ....[87]....
        /*04b4*/ 	.word	0x0000ffc0


	//   ....[88]....
        /*04b8*/ 	.word	0x000100b0


	//   ....[89]....
        /*04bc*/ 	.word	0x00010120


	//   ....[90]....
        /*04c0*/ 	.word	0x000101c0


	//   ....[91]....
        /*04c4*/ 	.word	0x000102b0


	//   ....[92]....
        /*04c8*/ 	.word	0x00010330


	//   ....[93]....
        /*04cc*/ 	.word	0x00010390


	//   ....[94]....
        /*04d0*/ 	.word	0x00010480


	//   ....[95]....
        /*04d4*/ 	.word	0x00010500


	//   ....[96]....
        /*04d8*/ 	.word	0x000105e0


	//   ....[97]....
        /*04dc*/ 	.word	0x00010650


	//   ....[98]....
        /*04e0*/ 	.word	0x00010710


	//   ....[99]....
        /*04e4*/ 	.word	0x000107b0


	//   ....[100]....
        /*04e8*/ 	.word	0x00010860


	//   ....[101]....
        /*04ec*/ 	.word	0x000109a0


	//   ....[102]....
        /*04f0*/ 	.word	0x00010a90


	//   ....[103]....
        /*04f4*/ 	.word	0x00010c40


	//   ....[104]....
        /*04f8*/ 	.word	0x00010c90


	//   ....[105]....
        /*04fc*/ 	.word	0x00010da0


	//   ....[106]....
        /*0500*/ 	.word	0x00010e80


	//   ....[107]....
        /*0504*/ 	.word	0x00011000


	//   ....[108]....
        /*0508*/ 	.word	0x000110f0


	//   ....[109]....
        /*050c*/ 	.word	0x00011250


	//   ....[110]....
        /*0510*/ 	.word	0x00011390


	//   ....[111]....
        /*0514*/ 	.word	0x000114a0


	//   ....[112]....
        /*0518*/ 	.word	0x000115e0


	//   ....[113]....
        /*051c*/ 	.word	0x000116e0


	//   ....[114]....
        /*0520*/ 	.word	0x000117b0


	//   ....[115]....
        /*0524*/ 	.word	0x00011890


	//   ....[116]....
        /*0528*/ 	.word	0x00011930


	//   ....[117]....
        /*052c*/ 	.word	0x00011990


	//   ....[118]....
        /*0530*/ 	.word	0x00011a40


	//   ....[119]....
        /*0534*/ 	.word	0x00011aa0


	//   ....[120]....
        /*0538*/ 	.word	0x00011b50


	//   ....[121]....
        /*053c*/ 	.word	0x00011bb0


	//   ....[122]....
        /*0540*/ 	.word	0x00011c60


	//   ....[123]....
        /*0544*/ 	.word	0x00011d50


	//   ....[124]....
        /*0548*/ 	.word	0x00011e20


	//   ....[125]....
        /*054c*/ 	.word	0x00011ef0


	//   ....[126]....
        /*0550*/ 	.word	0x00012000


	//   ....[127]....
        /*0554*/ 	.word	0x00012120


	//   ....[128]....
        /*0558*/ 	.word	0x00012200


	//   ....[129]....
        /*055c*/ 	.word	0x00012300


	//   ....[130]....
        /*0560*/ 	.word	0x000123d0


	//   ....[131]....
        /*0564*/ 	.word	0x000124e0


	//----- nvinfo : EIATTR_REG_RECONFIG
	.align		4
.L_174:
        /*0568*/ 	.byte	0x01, 0x54
	.zero		2


	//----- nvinfo : EIATTR_SYSCALL_OFFSETS
	.align		4
        /*056c*/ 	.byte	0x04, 0x46
        /*056e*/ 	.short	(.L_176 - .L_175)


	//   ....[0]....
.L_175:
        /*0570*/ 	.word	0x00002a10


	//   ....[1]....
        /*0574*/ 	.word	0x0000bee0


	//   ....[2]....
        /*0578*/ 	.word	0x0000c020


	//   ....[3]....
        /*057c*/ 	.word	0x0000c110


	//   ....[4]....
        /*0580*/ 	.word	0x0000cb20


	//   ....[5]....
        /*0584*/ 	.word	0x0000d2c0


	//----- nvinfo : EIATTR_MBARRIER_INSTR_OFFSETS
	.align		4
.L_176:
        /*0588*/ 	.byte	0x04, 0x39
        /*058a*/ 	.short	(.L_178 - .L_177)


	//   ....[0]....
.L_177:
        /*058c*/ 	.word	0x000001a0
        /*0590*/ 	.word	0x000000ff
        /*0594*/ 	.word	0x00038800
        /*0598*/ 	.short	0x0100
        /*059a*/ 	.byte	0x08
	.zero		1


	//   ....[1]....
        /*059c*/ 	.word	0x000001b0
        /*05a0*/ 	.word	0x000000ff
        /*05a4*/ 	.word	0x00038810
        /*05a8*/ 	.short	0x0100
        /*05aa*/ 	.byte	0x08
	.zero		1


	//   ....[2]....
        /*05ac*/ 	.word	0x000001c0
        /*05b0*/ 	.word	0x000000ff
        /*05b4*/ 	.word	0x00038820
        /*05b8*/ 	.short	0x0100
        /*05ba*/ 	.byte	0x08
	.zero		1


	//   ....[3]....
        /*05bc*/ 	.word	0x00000270
        /*05c0*/ 	.word	0x000000ff
        /*05c4*/ 	.word	0x00038830
        /*05c8*/ 	.short	0x0100
        /*05ca*/ 	.byte	0x06
	.zero		1


	//   ....[4]....
        /*05cc*/ 	.word	0x00000280
        /*05d0*/ 	.word	0x000000ff
        /*05d4*/ 	.word	0x00038840
        /*05d8*/ 	.short	0x0100
        /*05da*/ 	.byte	0x06
	.zero		1


	//   ....[5]....
        /*05dc*/ 	.word	0x00000290
        /*05e0*/ 	.word	0x000000ff
        /*05e4*/ 	.word	0x00038838
        /*05e8*/ 	.short	0x0100
        /*05ea*/ 	.byte	0x06
	.zero		1


	//   ....[6]....
        /*05ec*/ 	.word	0x000002a0
        /*05f0*/ 	.word	0x000000ff
        /*05f4*/ 	.word	0x00038848
        /*05f8*/ 	.short	0x0100
        /*05fa*/ 	.byte	0x06
	.zero		1


	//   ....[7]....
        /*05fc*/ 	.word	0x000003d0
        /*0600*/ 	.word	0x000000ff
        /*0604*/ 	.word	0x00038850
        /*0608*/ 	.short	0x0100
        /*060a*/ 	.byte	0x08
	.zero		1


	//   ....[8]....
        /*060c*/ 	.word	0x000003e0
        /*0610*/ 	.word	0x000000ff
        /*0614*/ 	.word	0x00038860
        /*0618*/ 	.short	0x0100
        /*061a*/ 	.byte	0x08
	.zero		1


	//   ....[9]....
        /*061c*/ 	.word	0x000003f0
        /*0620*/ 	.word	0x000000ff
        /*0624*/ 	.word	0x00038858
        /*0628*/ 	.short	0x0100
        /*062a*/ 	.byte	0x08
	.zero		1


	//   ....[10]....
        /*062c*/ 	.word	0x00000400
        /*0630*/ 	.word	0x000000ff
        /*0634*/ 	.word	0x00038868
        /*0638*/ 	.short	0x0100
        /*063a*/ 	.byte	0x08
	.zero		1


	//   ....[11]....
        /*063c*/ 	.word	0x000004f0
        /*0640*/ 	.word	0x000000ff
        /*0644*/ 	.word	0x00038870
        /*0648*/ 	.short	0x0100
        /*064a*/ 	.byte	0x06
	.zero		1


	//   ....[12]....
        /*064c*/ 	.word	0x00000500
        /*0650*/ 	.word	0x000000ff
        /*0654*/ 	.word	0x00038880
        /*0658*/ 	.short	0x0100
        /*065a*/ 	.byte	0x06
	.zero		1


	//   ....[13]....
        /*065c*/ 	.word	0x00000510
        /*0660*/ 	.word	0x000000ff
        /*0664*/ 	.word	0x00038878
        /*0668*/ 	.short	0x0100
        /*066a*/ 	.byte	0x06
	.zero		1


	//   ....[14]....
        /*066c*/ 	.word	0x00000520
        /*0670*/ 	.word	0x000000ff
        /*0674*/ 	.word	0x00038888
        /*0678*/ 	.short	0x0100
        /*067a*/ 	.byte	0x06
	.zero		1


	//   ....[15]....
        /*067c*/ 	.word	0x00000650
        /*0680*/ 	.word	0x000000ff
        /*0684*/ 	.word	0x00038890
        /*0688*/ 	.short	0x0100
        /*068a*/ 	.byte	0x08
	.zero		1


	//   ....[16]....
        /*068c*/ 	.word	0x00000660
        /*0690*/ 	.word	0x000000ff
        /*0694*/ 	.word	0x000388a0
        /*0698*/ 	.short	0x0100
        /*069a*/ 	.byte	0x08
	.zero		1


	//   ....[17]....
        /*069c*/ 	.word	0x00000670
        /*06a0*/ 	.word	0x000000ff
        /*06a4*/ 	.word	0x00038898
        /*06a8*/ 	.short	0x0100
        /*06aa*/ 	.byte	0x08
	.zero		1


	//   ....[18]....
        /*06ac*/ 	.word	0x00000680
        /*06b0*/ 	.word	0x000000ff
        /*06b4*/ 	.word	0x000388a8
        /*06b8*/ 	.short	0x0100
        /*06ba*/ 	.byte	0x08
	.zero		1


	//   ....[19]....
        /*06bc*/ 	.word	0x000007b0
        /*06c0*/ 	.word	0x000000ff
        /*06c4*/ 	.word	0x000388b0
        /*06c8*/ 	.short	0x0100
        /*06ca*/ 	.byte	0x08
	.zero		1


	//   ....[20]....
        /*06cc*/ 	.word	0x000007c0
        /*06d0*/ 	.word	0x000000ff
        /*06d4*/ 	.word	0x000388c0
        /*06d8*/ 	.short	0x0100
        /*06da*/ 	.byte	0x08
	.zero		1


	//   ....[21]....
        /*06dc*/ 	.word	0x000007d0
        /*06e0*/ 	.word	0x000000ff
        /*06e4*/ 	.word	0x000388b8
        /*06e8*/ 	.short	0x0100
        /*06ea*/ 	.byte	0x08
	.zero		1


	//   ....[22]....
        /*06ec*/ 	.word	0x000007e0
        /*06f0*/ 	.word	0x000000ff
        /*06f4*/ 	.word	0x000388c8
        /*06f8*/ 	.short	0x0100
        /*06fa*/ 	.byte	0x08
	.zero		1


	//   ....[23]....
        /*06fc*/ 	.word	0x00001400
        /*0700*/ 	.word	0x000000ff
        /*0704*/ 	.word	0x00000000
        /*0708*/ 	.short	0x0101
        /*070a*/ 	.byte	0x06
	.zero		1


	//   ....[24]....
        /*070c*/ 	.word	0x00001f00
        /*0710*/ 	.word	0x000000ff
        /*0714*/ 	.word	0x00000000
        /*0718*/ 	.short	0x0101
        /*071a*/ 	.byte	0x06
	.zero		1


	//   ....[25]....
        /*071c*/ 	.word	0x00002a70
        /*0720*/ 	.word	0x000000ff
        /*0724*/ 	.word	0x00038800
        /*0728*/ 	.short	0x010a
        /*072a*/ 	.byte	0x26
	.zero		1


	//   ....[26]....
        /*072c*/ 	.word	0x00002ae0
        /*0730*/ 	.word	0x00000003
        /*0734*/ 	.word	0x00038830
        /*0738*/ 	.short	0x010a
        /*073a*/ 	.byte	0x3f
	.zero		1


	//   ....[27]....
        /*073c*/ 	.word	0x00002b20
        /*0740*/ 	.word	0x00000003
        /*0744*/ 	.word	0x00038830
        /*0748*/ 	.short	0x010a
        /*074a*/ 	.byte	0x3f
	.zero		1


	//   ....[28]....
        /*074c*/ 	.word	0x00002da0
        /*0750*/ 	.word	0x000000ff
        /*0754*/ 	.word	0x00038810
        /*0758*/ 	.short	0x010a
        /*075a*/ 	.byte	0x26
	.zero		1


	//   ....[29]....
        /*075c*/ 	.word	0x00002de0
        /*0760*/ 	.word	0x00000003
        /*0764*/ 	.word	0x00038850
        /*0768*/ 	.short	0x010a
        /*076a*/ 	.byte	0x3f
	.zero		1


	//   ....[30]....
        /*076c*/ 	.word	0x00002e20
        /*0770*/ 	.word	0x00000003
        /*0774*/ 	.word	0x00038850
        /*0778*/ 	.short	0x010a
        /*077a*/ 	.byte	0x3f
	.zero		1


	//   ....[31]....
        /*077c*/ 	.word	0x00004ab0
        /*0780*/ 	.word	0x000000ff
        /*0784*/ 	.word	0x00000000
        /*0788*/ 	.short	0x0101
        /*078a*/ 	.byte	0x07
	.zero		1


	//   ....[32]....
        /*078c*/ 	.word	0x00005360
        /*0790*/ 	.word	0x000000ff
        /*0794*/ 	.word	0x00000000
        /*0798*/ 	.short	0x0101
        /*079a*/ 	.byte	0x07
	.zero		1


	//   ....[33]....
        /*079c*/ 	.word	0x00005470
        /*07a0*/ 	.word	0x000000ff
        /*07a4*/ 	.word	0x00038830
        /*07a8*/ 	.short	0x010a
        /*07aa*/ 	.byte	0x07
	.zero		1


	//   ....[34]....
        /*07ac*/ 	.word	0x000054b0
        /*07b0*/ 	.word	0x000000ff
        /*07b4*/ 	.word	0x00038830
        /*07b8*/ 	.short	0x010a
        /*07ba*/ 	.byte	0x07
	.zero		1


	//   ....[35]....
        /*07bc*/ 	.word	0x000056c0
        /*07c0*/ 	.word	0x000000ff
        /*07c4*/ 	.word	0x00038850
        /*07c8*/ 	.short	0x010a
        /*07ca*/ 	.byte	0x07
	.zero		1


	//   ....[36]....
        /*07cc*/ 	.word	0x00005700
        /*07d0*/ 	.word	0x000000ff
        /*07d4*/ 	.word	0x00038850
        /*07d8*/ 	.short	0x010a
        /*07da*/ 	.byte	0x07
	.zero		1


	//   ....[37]....
        /*07dc*/ 	.word	0x00006bc0
        /*07e0*/ 	.word	0x000000ff
        /*07e4*/ 	.word	0x00000000
        /*07e8*/ 	.short	0x0101
        /*07ea*/ 	.byte	0x0b
	.zero		1


	//   ....[38]....
        /*07ec*/ 	.word	0x00008230
        /*07f0*/ 	.word	0x000000ff
        /*07f4*/ 	.word	0x00000000
        /*07f8*/ 	.short	0x0101
        /*07fa*/ 	.byte	0x07
	.zero		1


	//   ....[39]....
        /*07fc*/ 	.word	0x0000a6e0
        /*0800*/ 	.word	0x000000ff
        /*0804*/ 	.word	0x00000000
        /*0808*/ 	.short	0x0101
        /*080a*/ 	.byte	0x04
	.zero		1


	//   ....[40]....
        /*080c*/ 	.word	0x0000c430
        /*0810*/ 	.word	0x00000019
        /*0814*/ 	.word	0x00038840
        /*0818*/ 	.short	0x010a
        /*081a*/ 	.byte	0x3f
	.zero		1


	//   ....[41]....
        /*081c*/ 	.word	0x0000c8e0
        /*0820*/ 	.word	0x00000019
        /*0824*/ 	.word	0x00038830
        /*0828*/ 	.short	0x0107
        /*082a*/ 	.byte	0x3f
	.zero		1


	//   ....[42]....
        /*082c*/ 	.word	0x0000c9a0
        /*0830*/ 	.word	0x00000019
        /*0834*/ 	.word	0x00038830
        /*0838*/ 	.short	0x0101
        /*083a*/ 	.byte	0x3f
	.zero		1


	//   ....[43]....
        /*083c*/ 	.word	0x0000d140
        /*0840*/ 	.word	0x000000ff
        /*0844*/ 	.word	0x00038800
        /*0848*/ 	.short	0x0107
        /*084a*/ 	.byte	0x25
	.zero		1


	//   ....[44]....
        /*084c*/ 	.word	0x0000d190
        /*0850*/ 	.word	0x000000ff
        /*0854*/ 	.word	0x00038800
        /*0858*/ 	.short	0x0101
        /*085a*/ 	.byte	0x25
	.zero		1


	//   ....[45]....
        /*085c*/ 	.word	0x0000db00
        /*0860*/ 	.word	0x000000ff
        /*0864*/ 	.word	0x00038810
        /*0868*/ 	.short	0x0107
        /*086a*/ 	.byte	0x25
	.zero		1


	//   ....[46]....
        /*086c*/ 	.word	0x0000db60
        /*0870*/ 	.word	0x000000ff
        /*0874*/ 	.word	0x00038810
        /*0878*/ 	.short	0x0101
        /*087a*/ 	.byte	0x25
	.zero		1


	//   ....[47]....
        /*087c*/ 	.word	0x0000db80
        /*0880*/ 	.word	0x000000ff
        /*0884*/ 	.word	0x00038820
        /*0888*/ 	.short	0x010a
        /*088a*/ 	.byte	0x25
	.zero		1


	//   ....[48]....
        /*088c*/ 	.word	0x0000dc10
        /*0890*/ 	.word	0x00000019
        /*0894*/ 	.word	0x00038860
        /*0898*/ 	.short	0x010a
        /*089a*/ 	.byte	0x3f
	.zero		1


	//   ....[49]....
        /*089c*/ 	.word	0x0000e670
        /*08a0*/ 	.word	0x00000019
        /*08a4*/ 	.word	0x00038850
        /*08a8*/ 	.short	0x0107
        /*08aa*/ 	.byte	0x3f
	.zero		1


	//   ....[50]....
        /*08ac*/ 	.word	0x0000e750
        /*08b0*/ 	.word	0x00000019
        /*08b4*/ 	.word	0x00038850
        /*08b8*/ 	.short	0x0101
        /*08ba*/ 	.byte	0x3f
	.zero		1


	//   ....[51]....
        /*08bc*/ 	.word	0x0000e9f0
        /*08c0*/ 	.word	0x00000008
        /*08c4*/ 	.word	0x00038840
        /*08c8*/ 	.short	0x010a
        /*08ca*/ 	.byte	0x3f
	.zero		1


	//   ....[52]....
        /*08cc*/ 	.word	0x0000ed30
        /*08d0*/ 	.word	0x00000008
        /*08d4*/ 	.word	0x00038830
        /*08d8*/ 	.short	0x0107
        /*08da*/ 	.byte	0x3f
	.zero		1


	//   ....[53]....
        /*08dc*/ 	.word	0x0000edf0
        /*08e0*/ 	.word	0x00000008
        /*08e4*/ 	.word	0x00038830
        /*08e8*/ 	.short	0x0101
        /*08ea*/ 	.byte	0x3f
	.zero		1


	//   ....[54]....
        /*08ec*/ 	.word	0x0000ee20
        /*08f0*/ 	.word	0x00000008
        /*08f4*/ 	.word	0x00038860
        /*08f8*/ 	.short	0x010a
        /*08fa*/ 	.byte	0x3f
	.zero		1


	//   ....[55]....
        /*08fc*/ 	.word	0x0000f460
        /*0900*/ 	.word	0x00000008
        /*0904*/ 	.word	0x00038850
        /*0908*/ 	.short	0x0107
        /*090a*/ 	.byte	0x3f
	.zero		1


	//   ....[56]....
        /*090c*/ 	.word	0x0000f530
        /*0910*/ 	.word	0x00000008
        /*0914*/ 	.word	0x00038850
        /*0918*/ 	.short	0x0101
        /*091a*/ 	.byte	0x3f
	.zero		1


	//   ....[57]....
        /*091c*/ 	.word	0x0000f6c0
        /*0920*/ 	.word	0x00000005
        /*0924*/ 	.word	0x00038820
        /*0928*/ 	.short	0x010a
        /*092a*/ 	.byte	0x3f
	.zero		1


	//   ....[58]....
        /*092c*/ 	.word	0x0000f830
        /*0930*/ 	.word	0x00000003
        /*0934*/ 	.word	0x00038840
        /*0938*/ 	.short	0x010a
        /*093a*/ 	.byte	0x3f
	.zero		1


	//   ....[59]....
        /*093c*/ 	.word	0x0000f8d0
        /*0940*/ 	.word	0x00000005
        /*0944*/ 	.word	0x00038840
        /*0948*/ 	.short	0x010a
        /*094a*/ 	.byte	0x3f
	.zero		1


	//   ....[60]....
        /*094c*/ 	.word	0x0000f910
        /*0950*/ 	.word	0x00000003
        /*0954*/ 	.word	0x00038860
        /*0958*/ 	.short	0x010a
        /*095a*/ 	.byte	0x3f
	.zero		1


	//   ....[61]....
        /*095c*/ 	.word	0x0000f950
        /*0960*/ 	.word	0x00000005
        /*0964*/ 	.word	0x00038860
        /*0968*/ 	.short	0x010a
        /*096a*/ 	.byte	0x3f
	.zero		1


	//   ....[62]....
        /*096c*/ 	.word	0x0000f9c0
        /*0970*/ 	.word	0x00000003
        /*0974*/ 	.word	0x00038800
        /*0978*/ 	.short	0x010a
        /*097a*/ 	.byte	0x3f
	.zero		1


	//   ....[63]....
        /*097c*/ 	.word	0x0000fa10
        /*0980*/ 	.word	0x00000003
        /*0984*/ 	.word	0x00038830
        /*0988*/ 	.short	0x010a
        /*098a*/ 	.byte	0x3f
	.zero		1


	//   ....[64]....
        /*098c*/ 	.word	0x0000fa70
        /*0990*/ 	.word	0x00000005
        /*0994*/ 	.word	0x00038810
        /*0998*/ 	.short	0x010a
        /*099a*/ 	.byte	0x3f
	.zero		1


	//   ....[65]....
        /*099c*/ 	.word	0x0000fac0
        /*09a0*/ 	.word	0x00000003
        /*09a4*/ 	.word	0x00038850
        /*09a8*/ 	.short	0x010a
        /*09aa*/ 	.byte	0x3f
	.zero		1


	//   ....[66]....
        /*09ac*/ 	.word	0x0000fb20
        /*09b0*/ 	.word	0x00000005
        /*09b4*/ 	.word	0x00038830
        /*09b8*/ 	.short	0x010a
        /*09ba*/ 	.byte	0x3f
	.zero		1


	//   ....[67]....
        /*09bc*/ 	.word	0x0000fb80
        /*09c0*/ 	.word	0x00000005
        /*09c4*/ 	.word	0x00038850
        /*09c8*/ 	.short	0x010a
        /*09ca*/ 	.byte	0x3f
	.zero		1


	//   ....[68]....
        /*09cc*/ 	.word	0x0000fca0
        /*09d0*/ 	.word	0x00000019
        /*09d4*/ 	.word	0x00038840
        /*09d8*/ 	.short	0x010a
        /*09da*/ 	.byte	0x3f
	.zero		1


	//   ....[69]....
        /*09dc*/ 	.word	0x00010f00
        /*09e0*/ 	.word	0x00000003
        /*09e4*/ 	.word	0x00038820
        /*09e8*/ 	.short	0x010a
        /*09ea*/ 	.byte	0x3f
	.zero		1


	//   ....[70]....
        /*09ec*/ 	.word	0x00010f50
        /*09f0*/ 	.word	0x00000019
        /*09f4*/ 	.word	0x00038860
        /*09f8*/ 	.short	0x010a
        /*09fa*/ 	.byte	0x3f
	.zero		1


	//   ....[71]....
        /*09fc*/ 	.word	0x000117e0
        /*0a00*/ 	.word	0x00000008
        /*0a04*/ 	.word	0x00038840
        /*0a08*/ 	.short	0x010a
        /*0a0a*/ 	.byte	0x3f
	.zero		1


	//   ....[72]....
        /*0a0c*/ 	.word	0x00011ca0
        /*0a10*/ 	.word	0x00000008
        /*0a14*/ 	.word	0x00038860
        /*0a18*/ 	.short	0x010a
        /*0a1a*/ 	.byte	0x3f
	.zero		1


	//   ....[73]....
        /*0a1c*/ 	.word	0x00012400
        /*0a20*/ 	.word	0x00000005
        /*0a24*/ 	.word	0x00038820
        /*0a28*/ 	.short	0x010a
        /*0a2a*/ 	.byte	0x3f
	.zero		1


	//   ....[74]....
        /*0a2c*/ 	.word	0x000125a0
        /*0a30*/ 	.word	0x00000003
        /*0a34*/ 	.word	0x00038840
        /*0a38*/ 	.short	0x010a
        /*0a3a*/ 	.byte	0x3f
	.zero		1


	//   ....[75]....
        /*0a3c*/ 	.word	0x000125f0
        /*0a40*/ 	.word	0x00000005
        /*0a44*/ 	.word	0x00038840
        /*0a48*/ 	.short	0x010a
        /*0a4a*/ 	.byte	0x3f
	.zero		1


	//   ....[76]....
        /*0a4c*/ 	.word	0x00012640
        /*0a50*/ 	.word	0x00000003
        /*0a54*/ 	.word	0x00038860
        /*0a58*/ 	.short	0x010a
        /*0a5a*/ 	.byte	0x3f
	.zero		1


	//----- nvinfo : EIATTR_NUM_MBARRIERS
	.align		4
.L_178:
        /*0a5c*/ 	.byte	0x03, 0x38
        /*0a5e*/ 	.short	0x0017


	//----- nvinfo : EIATTR_EXIT_INSTR_OFFSETS
	.align		4
        /*0a60*/ 	.byte	0x04, 0x1c
        /*0a62*/ 	.short	(.L_180 - .L_179)


	//   ....[0]....
.L_179:
        /*0a64*/ 	.word	0x00000930


	//   ....[1]....
        /*0a68*/ 	.word	0x0000abb0


	//   ....[2]....
        /*0a6c*/ 	.word	0x0000f9a0


	//----- nvinfo : EIATTR_MAX_THREADS
	.align		4
.L_180:
        /*0a70*/ 	.byte	0x04, 0x05
        /*0a72*/ 	.short	(.L_182 - .L_181)
.L_181:
        /*0a74*/ 	.word	0x00000180
        /*0a78*/ 	.word	0x00000001
        /*0a7c*/ 	.word	0x00000001


	//----- nvinfo : EIATTR_CRS_STACK_SIZE
	.align		4
.L_182:
        /*0a80*/ 	.byte	0x04, 0x1e
        /*0a82*/ 	.short	(.L_184 - .L_183)
.L_183:
        /*0a84*/ 	.word	0x00000000


	//----- nvinfo : EIATTR_CBANK_PARAM_SIZE
	.align		4
.L_184:
        /*0a88*/ 	.byte	0x03, 0x19
        /*0a8a*/ 	.short	0x0b70


	//----- nvinfo : EIATTR_PARAM_CBANK
	.align		4
        /*0a8c*/ 	.byte	0x04, 0x0a
        /*0a8e*/ 	.short	(.L_186 - .L_185)
	.align		4
.L_185:
        /*0a90*/ 	.word	index@(.nv.constant0._ZN7cutlass13device_kernelIN5flash11enable_sm90INS1_16FlashAttnFwdSm90INS1_25CollectiveMainloopFwdSm90ILi2EN4cute5tupleIJNS5_1CILi1EEES8_S8_EEENS6_IJNS7_ILi64EEESA_SA_EEELi512ENS_6half_tEfNS_4arch4Sm90ELb0ELb0ELb1ELb0ELb1ELb0ELb1ELb0ELb0ELb1ELb0ELb0EEENS1_21CollectiveEpilogueFwdINS6_IJSA_NS7_ILi512EEESA_EEES9_SC_SE_Li256ELb0ELb1ELb0ELb0EEENS1_29StaticPersistentTileSchedulerILb0EEEEEEEEEvNT_6ParamsE)
        /*0a94*/ 	.short	0x0210
        /*0a96*/ 	.short	0x0b70


	//----- nvinfo : EIATTR_SW_WAR
	.align		4
.L_186:
        /*0a98*/ 	.byte	0x04, 0x36
        /*0a9a*/ 	.short	(.L_188 - .L_187)
.L_187:
        /*0a9c*/ 	.word	0x00000008
.L_188:


//--------------------- .nv.info._ZN7cutlass13device_kernelIN5flash11enable_sm90INS1_16FlashAttnFwdSm90INS1_25CollectiveMainloopFwdSm90ILi2EN4cute5tupleIJNS5_1CILi1EEES8_S8_EEENS6_IJNS7_ILi64EEESA_SA_EEELi512ENS_6half_tEfNS_4arch4Sm90ELb0ELb0ELb1ELb1ELb1ELb0ELb0ELb0ELb0ELb1ELb0ELb0EEENS1_21CollectiveEpilogueFwdINS6_IJSA_NS7_ILi512EEESA_EEES9_SC_SE_Li256ELb1ELb1ELb0ELb0EEENS1_36VarlenDynamicPersistentTileSchedulerILi64ELi64ELi256ELi128ELb0ELb1ELb1ELb0ELb1ELb1EEEEEEEEEvNT_6ParamsE --------------------------
	.section	.nv.info._ZN7cutlass13device_kernelIN5flash11enable_sm90INS1_16FlashAttnFwdSm90INS1_25CollectiveMainloopFwdSm90ILi2EN4cute5tupleIJNS5_1CILi1EEES8_S8_EEENS6_IJNS7_ILi64EEESA_SA_EEELi512ENS_6half_tEfNS_4arch4Sm90ELb0ELb0ELb1ELb1ELb1ELb0ELb0ELb0ELb0ELb1ELb0ELb0EEENS1_21CollectiveEpilogueFwdINS6_IJSA_NS7_ILi512EEESA_EEES9_SC_SE_Li256ELb1ELb1ELb0ELb0EEENS1_36VarlenDynamicPersistentTileSchedulerILi64ELi64ELi256ELi128ELb0ELb1ELb1ELb0ELb1ELb1EEEEEEEEEvNT_6ParamsE,"",@"SHT_CUDA_INFO"
	.sectionflags	@""
	.align	4


	//----- nvinfo : EIATTR_CUDA_API_VERSION
	.align		4
        /*0000*/ 	.byte	0x04, 0x37
        /*0002*/ 	.short	(.L_190 - .L_189)
.L_189:
        /*0004*/ 	.word	0x00000082


	//----- nvinfo : EIATTR_KPARAM_INFO
	.align		4
.L_190:
        /*0008*/ 	.byte	0x04, 0x17
        /*000a*/ 	.short	(.L_192 - .L_191)
.L_191:
        /*000c*/ 	.word	0x00000000
        /*0010*/ 	.short	0x0000
        /*0012*/ 	.short	0x0070
        /*0014*/ 	.byte	0x00, 0xf0, 0x01, 0x2a


	//----- nvinfo : EIATTR_SPARSE_MMA_MASK
	.align		4
.L_192:
        /*0018*/ 	.byte	0x03, 0x50
        /*001a*/ 	.short	0x0000


	//----- nvinfo : EIATTR_MAXREG_COUNT
	.align		4
        /*001c*/ 	.byte	0x03, 0x1b
        /*001e*/ 	.short	0x00a8


	//----- nvinfo : EIATTR_NUM_BARRIERS
	.align		4
        /*0020*/ 	.byte	0x02, 0x4c
        /*0022*/ 	.byte	0x10
	.zero		1


	//----- nvinfo : EIATTR_EXTERNS
	.align		4
        /*0024*/ 	.byte	0x04, 0x0f
        /*0026*/ 	.short	(.L_194 - .L_193)


	//   ....[0]....
	.align		4
.L_193:
        /*0028*/ 	.word	index@(__assertfail)


	//----- nvinfo : EIATTR_ANNOTATIONS
	.align		4
.L_194:
        /*002c*/ 	.byte	0x04, 0x55
        /*002e*/ 	.short	(.L_196 - .L_195)


	//   ....[0]....
.L_195:
        /* <DEDUP_REMOVED lines=18> */
        /*0144*/ 	.byte	0x80, 0xf3, 0x00, 0x00, 0x01, 0x00, 0x00, 0x00, 0x30, 0x06, 0x01, 0x00


	//----- nvinfo : EIATTR_MERCURY_ISA_VERSION
	.align		4
.L_196:
        /*0150*/ 	.byte	0x03, 0x5f
        /*0152*/ 	.short	0x0101


	//----- nvinfo : EIATTR_UNUSED_LOAD_BYTE_OFFSET
	.align		4
        /*0154*/ 	.byte	0x04, 0x44
        /*0156*/ 	.short	(.L_198 - .L_197)


	//   ....[0]....
.L_197:
        /*0158*/ 	.word	0x00000950
        /*015c*/ 	.word	0x0000fff0


	//   ....[1]....
        /*0160*/ 	.word	0x00007380
        /*0164*/ 	.word	0x0000fff0


	//----- nvinfo : EIATTR_INT_WARP_WIDE_INSTR_OFFSETS
	.align		4
.L_198:
        /*0168*/ 	.byte	0x04, 0x31
        /*016a*/ 	.short	(.L_200 - .L_199)


	//   ....[0]....
.L_199:
        /*016c*/ 	.word	0x000000c0


	//   ....[1]....
        /*0170*/ 	.word	0x000000d0


	//   ....[2]....
        /*0174*/ 	.word	0x00000170


	//   ....[3]....
        /*0178*/ 	.word	0x0000b390


	//   ....[4]....
        /*017c*/ 	.word	0x0000b420


	//   ....[5]....
        /*0180*/ 	.word	0x0000e8b0


	//   ....[6]....
        /*0184*/ 	.word	0x0000e940


	//----- nvinfo : EIATTR_COOP_GROUP_MASK_REGIDS
	.align		4
.L_200:
        /*0188*/ 	.byte	0x04, 0x29
        /*018a*/ 	.short	(.L_202 - .L_201)


	//   ....[0]....
.L_201:
        /*018c*/ 	.word	0xffffffff


	//   ....[1]....
        /*0190*/ 	.word	0xffffffff


	//   ....[2]....
        /*0194*/ 	.word	0xffffffff


	//   ....[3]....
        /*0198*/ 	.word	0xffffffff


	//   ....[4]....
        /*019c*/ 	.word	0xffffffff


	//   ....[5]....
        /*01a0*/ 	.word	0xffffffff


	//   ....[6]....
        /*01a4*/ 	.word	0xffffffff


	//   ....[7]....
        /*01a8*/ 	.word	0xffffffff


	//   ....[8]....
        /*01ac*/ 	.word	0xffffffff


	//   ....[9]....
        /*01b0*/ 	.word	0xffffffff


	//   ....[10]....
        /*01b4*/ 	.word	0xffffffff


	//   ....[11]....
        /*01b8*/ 	.word	0xffffffff


	//   ....[12]....
        /*01bc*/ 	.word	0xffffffff


	//   ....[13]....
        /*01c0*/ 	.word	0xffffffff


	//   ....[14]....
        /*01c4*/ 	.word	0xffffffff


	//   ....[15]....
        /*01c8*/ 	.word	0xffffffff


	//   ....[16]....
        /*01cc*/ 	.word	0xffffffff


	//   ....[17]....
        /*01d0*/ 	.word	0xffffffff


	//   ....[18]....
        /*01d4*/ 	.word	0xffffffff


	//   ....[19]....
        /*01d8*/ 	.word	0xffffffff


	//   ....[20]....
        /*01dc*/ 	.word	0xffffffff


	//   ....[21]....
        /*01e0*/ 	.word	0xffffffff


	//   ....[22]....
        /*01e4*/ 	.word	0xffffffff


	//   ....[23]....
        /*01e8*/ 	.word	0xffffffff


	//   ....[24]....
        /*01ec*/ 	.word	0xffffffff


	//   ....[25]....
        /*01f0*/ 	.word	0xffffffff


	//   ....[26]....
        /*01f4*/ 	.word	0xffffffff


	//   ....[27]....
        /*01f8*/ 	.word	0xffffffff


	//   ....[28]....
        /*01fc*/ 	.word	0xffffffff


	//   ....[29]....
        /*0200*/ 	.word	0xffffffff


	//   ....[30]....
        /*0204*/ 	.word	0xffffffff


	//   ....[31]....
        /*0208*/ 	.word	0xffffffff


	//   ....[32]....
        /*020c*/ 	.word	0xffffffff


	//   ....[33]....
        /*0210*/ 	.word	0xffffffff


	//   ....[34]....
        /*0214*/ 	.word	0xffffffff


	//   ....[35]....
        /*0218*/ 	.word	0xffffffff


	//   ....[36]....
        /*021c*/ 	.word	0xffffffff


	//   ....[37]....
        /*0220*/ 	.word	0xffffffff


	//   ....[38]....
        /*0224*/ 	.word	0xffffffff


	//   ....[39]....
        /*0228*/ 	.word	0xffffffff


	//   ....[40]....
        /*022c*/ 	.word	0xffffffff


	//   ....[41]....
        /*0230*/ 	.word	0xffffffff


	//   ....[42]....
        /*0234*/ 	.word	0xffffffff


	//   ....[43]....
        /*0238*/ 	.word	0xffffffff


	//   ....[44]....
        /*023c*/ 	.word	0xffffffff


	//   ....[45]....
        /*0240*/ 	.word	0xffffffff


	//   ....[46]....
        /*0244*/ 	.word	0xffffffff


	//   ....[47]....
        /*0248*/ 	.word	0xffffffff


	//   ....[48]....
        /*024c*/ 	.word	0xffffffff


	//   ....[49]....
        /*0250*/ 	.word	0xffffffff


	//   ....[50]....
        /*0254*/ 	.word	0xffffffff


	//   ....[51]....
        /*0258*/ 	.word	0xffffffff


	//   ....[52]....
        /*025c*/ 	.word	0xffffffff


	//   ....[53]....
        /*0260*/ 	.word	0xffffffff


	//   ....[54]....
        /*0264*/ 	.word	0xffffffff


	//   ....[55]....
        /*0268*/ 	.word	0xffffffff


	//   ....[56]....
        /*026c*/ 	.word	0xffffffff


	//   ....[57]....
        /*0270*/ 	.word	0xffffffff


	//   ....[58]....
        /*0274*/ 	.word	0xffffffff


	//   ....[59]....
        /*0278*/ 	.word	0xffffffff


	//   ....[60]....
        /*027c*/ 	.word	0xffffffff


	//   ....[61]....
        /*0280*/ 	.word	0xffffffff


	//   ....[62]....
        /*0284*/ 	.word	0xffffffff


	//   ....[63]....
        /*0288*/ 	.word	0xffffffff


	//   ....[64]....
        /*028c*/ 	.word	0xffffffff


	//   ....[65]....
        /*0290*/ 	.word	0xffffffff


	//   ....[66]....
        /*0294*/ 	.word	0xffffffff


	//   ....[67]....
        /*0298*/ 	.word	0xffffffff


	//   ....[68]....
        /*029c*/ 	.word	0xffffffff


	//   ....[69]....
        /*02a0*/ 	.word	0xffffffff


	//   ....[70]....
        /*02a4*/ 	.word	0xffffffff


	//   ....[71]....
        /*02a8*/ 	.word	0xffffffff


	//   ....[72]....
        /*02ac*/ 	.word	0xffffffff


	//   ....[73]....
        /*02b0*/ 	.word	0xffffffff


	//   ....[74]....
        /*02b4*/ 	.word	0xffffffff


	//   ....[75]....
        /*02b8*/ 	.word	0xffffffff


	//   ....[76]....
        /*02bc*/ 	.word	0xffffffff


	//   ....[77]....
        /*02c0*/ 	.word	0xffffffff


	//   ....[78]....
        /*02c4*/ 	.word	0xffffffff


	//   ....[79]....
        /*02c8*/ 	.word	0xffffffff


	//   ....[80]....
        /*02cc*/ 	.word	0xffffffff


	//   ....[81]....
        /*02d0*/ 	.word	0xffffffff


	//   ....[82]....
        /*02d4*/ 	.word	0xffffffff


	//   ....[83]....
        /*02d8*/ 	.word	0xffffffff


	//   ....[84]....
        /*02dc*/ 	.word	0xffffffff


	//   ....[85]....
        /*02e0*/ 	.word	0xffffffff


	//   ....[86]....
        /*02e4*/ 	.word	0xffffffff


	//   ....[87]....
        /*02e8*/ 	.word	0xffffffff


	//   ....[88]....
        /*02ec*/ 	.word	0xffffffff


	//   ....[89]....
        /*02f0*/ 	.word	0xffffffff


	//   ....[90]....
        /*02f4*/ 	.word	0xffffffff


	//   ....[91]....
        /*02f8*/ 	.word	0xffffffff


	//   ....[92]....
        /*02fc*/ 	.word	0xffffffff


	//   ....[93]....
        /*0300*/ 	.word	0xffffffff


	//   ....[94]....
        /*0304*/ 	.word	0xffffffff


	//   ....[95]....
        /*0308*/ 	.word	0xffffffff


	//   ....[96]....
        /*030c*/ 	.word	0xffffffff


	//   ....[97]....
        /*0310*/ 	.word	0xffffffff


	//   ....[98]....
        /*0314*/ 	.word	0xffffffff


	//   ....[99]....
        /*0318*/ 	.word	0xffffffff


	//   ....[100]....
        /*031c*/ 	.word	0xffffffff


	//   ....[101]....
        /*0320*/ 	.word	0xffffffff


	//   ....[102]....
        /*0324*/ 	.word	0xffffffff


	//   ....[103]....
        /*0328*/ 	.word	0xffffffff


	//   ....[104]....
        /*032c*/ 	.word	0xffffffff


	//   ....[105]....
        /*0330*/ 	.word	0xffffffff


	//   ....[106]....
        /*0334*/ 	.word	0xffffffff


	//   ....[107]....
        /*0338*/ 	.word	0xffffffff


	//   ....[108]....
        /*033c*/ 	.word	0xffffffff


	//   ....[109]....
        /*0340*/ 	.word	0x0500000f


	//   ....[110]....
        /*0344*/ 	.word	0x0500000f


	//   ....[111]....
        /*0348*/ 	.word	0x0500000f


	//   ....[112]....
        /*034c*/ 	.word	0x0500000f


	//   ....[113]....
        /*0350*/ 	.word	0x0500000f


	//   ....[114]....
        /*0354*/ 	.word	0x0500000f


	//   ....[115]....
        /*0358*/ 	.word	0x0500000f


	//   ....[116]....
        /*035c*/ 	.word	0x0500000f


	//   ....[117]....
        /*0360*/ 	.word	0x0500000f


	//   ....[118]....
        /*0364*/ 	.word	0x0500000f


	//   ....[119]....
        /*0368*/ 	.word	0x0500000f


	//   ....[120]....
        /*036c*/ 	.word	0x0500000f


	//   ....[121]....
        /*0370*/ 	.word	0x0500000f


	//   ....[122]....
        /*0374*/ 	.word	0x0500000f


	//   ....[123]....
        /*0378*/ 	.word	0x0500000f


	//   ....[124]....
        /*037c*/ 	.word	0x0500000f


	//   ....[125]....
        /*0380*/ 	.word	0x0500000f


	//   ....[126]....
        /*0384*/ 	.word	0x0500000f


	//   ....[127]....
        /*0388*/ 	.word	0x0500000f


	//   ....[128]....
        /*038c*/ 	.word	0x0500000f


	//   ....[129]....
        /*0390*/ 	.word	0x0500000f


	//   ....[130]....
        /*0394*/ 	.word	0x0500000f


	//   ....[131]....
        /*0398*/ 	.word	0x0500000f


	//   ....[132]....
        /*039c*/ 	.word	0x0500000f


	//   ....[133]....
        /*03a0*/ 	.word	0x0500000f


	//   ....[134]....
        /*03a4*/ 	.word	0x0500000f


	//   ....[135]....
        /*03a8*/ 	.word	0x0500000f


	//   ....[136]....
        /*03ac*/ 	.word	0x0500000f


	//   ....[137]....
        /*03b0*/ 	.word	0x0500000f


	//   ....[138]....
        /*03b4*/ 	.word	0x0500000f


	//   ....[139]....
        /*03b8*/ 	.word	0x0500000f


	//   ....[140]....
        /*03bc*/ 	.word	0x0500000f


	//   ....[141]....
        /*03c0*/ 	.word	0x0500000f


	//   ....[142]....
        /*03c4*/ 	.word	0x0500000f


	//   ....[143]....
        /*03c8*/ 	.word	0x0500000f


	//   ....[144]....
        /*03cc*/ 	.word	0x0500000f


	//   ....[145]....
        /*03d0*/ 	.word	0x0500000f


	//   ....[146]....
        /*03d4*/ 	.word	0x0500000f


	//   ....[147]....
        /*03d8*/ 	.word	0x0500000f


	//   ....[148]....
        /*03dc*/ 	.word	0x0500000f


	//   ....[149]....
        /*03e0*/ 	.word	0x0500000f


	//   ....[150]....
        /*03e4*/ 	.word	0x0500000f


	//   ....[151]....
        /*03e8*/ 	.word	0x0500000f


	//   ....[152]....
        /*03ec*/ 	.word	0x0500000f


	//   ....[153]....
        /*03f0*/ 	.word	0x0500000f


	//   ....[154]....
        /*03f4*/ 	.word	0x0500000f


	//   ....[155]....
        /*03f8*/ 	.word	0x0500000f


	//   ....[156]....
        /*03fc*/ 	.word	0x0500000f


	//   ....[157]....
        /*0400*/ 	.word	0x0500000f


	//   ....[158]....
        /*0404*/ 	.word	0x0500000f


	//   ....[159]....
        /*0408*/ 	.word	0x0500000f


	//   ....[160]....
        /*040c*/ 	.word	0x0500000f


	//   ....[161]....
        /*0410*/ 	.word	0x0500000f


	//   ....[162]....
        /*0414*/ 	.word	0x0500000f


	//   ....[163]....
        /*0418*/ 	.word	0x0500000f


	//   ....[164]....
        /*041c*/ 	.word	0x0500000f


	//   ....[165]....
        /*0420*/ 	.word	0x0500000f


	//   ....[166]....
        /*0424*/ 	.word	0x0500000f


	//   ....[167]....
        /*0428*/ 	.word	0x0500000f


	//----- nvinfo : EIATTR_COOP_GROUP_INSTR_OFFSETS
	.align		4
.L_202:
        /*042c*/ 	.byte	0x04, 0x28
        /*042e*/ 	.short	(.L_204 - .L_203)


	//   ....[0]....
.L_203:
        /*0430*/ 	.word	0x00000070


	//   ....[1]....
        /*0434*/ 	.word	0x000000b0


	//   ....[2]....
        /*0438*/ 	.word	0x00000290


	//   ....[3]....
        /*043c*/ 	.word	0x000003f0


	//   ....[4]....
        /*0440*/ 	.word	0x00000510


	//   ....[5]....
        /*0444*/ 	.word	0x00000670


	//   ....[6]....
        /*0448*/ 	.word	0x000017c0


	//   ....[7]....
        /*044c*/ 	.word	0x000030d0


	//   ....[8]....
        /*0450*/ 	.word	0x00003ea0


	//   ....[9]....
        /*0454*/ 	.word	0x00003f30


	//   ....[10]....
        /*0458*/ 	.word	0x00004130


	//   ....[11]....
        /*045c*/ 	.word	0x00004210


	//   ....[12]....
        /*0460*/ 	.word	0x00004a80


	//   ....[13]....
        /*0464*/ 	.word	0x000052b0


	//   ....[14]....
        /*0468*/ 	.word	0x00005330


	//   ....[15]....
        /*046c*/ 	.word	0x00005630


	//   ....[16]....
        /*0470*/ 	.word	0x000057f0


	//   ....[17]....
        /*0474*/ 	.word	0x000067d0


	//   ....[18]....
        /*0478*/ 	.word	0x00006880


	//   ....[19]....
        /*047c*/ 	.word	0x000068c0


	//   ....[20]....
        /*0480*/ 	.word	0x00006940


	//   ....[21]....
        /*0484*/ 	.word	0x00006970


	//   ....[22]....
        /*0488*/ 	.word	0x000082c0


	//   ....[23]....
        /*048c*/ 	.word	0x00008900


	//   ....[24]....
        /*0490*/ 	.word	0x00008940


	//   ....[25]....
        /*0494*/ 	.word	0x00008960


	//   ....[26]....
        /*0498*/ 	.word	0x00008980


	//   ....[27]....
        /*049c*/ 	.word	0x00009030


	//   ....[28]....
        /*04a0*/ 	.word	0x00009040


	//   ....[29]....
        /*04a4*/ 	.word	0x00009270


	//   ....[30]....
        /*04a8*/ 	.word	0x00009290


	//   ....[31]....
        /*04ac*/ 	.word	0x00009e60


	//   ....[32]....
        /*04b0*/ 	.word	0x00009e80


	//   ....[33]....
        /*04b4*/ 	.word	0x0000a0c0


	//   ....[34]....
        /*04b8*/ 	.word	0x0000a0e0


	//   ....[35]....
        /*04bc*/ 	.word	0x0000a390


	//   ....[36]....
        /*04c0*/ 	.word	0x0000a560


	//   ....[37]....
        /*04c4*/ 	.word	0x0000a590


	//   ....[38]....
        /*04c8*/ 	.word	0x0000a5c0


	//   ....[39]....
        /*04cc*/ 	.word	0x0000a5f0


	//   ....[40]....
        /*04d0*/ 	.word	0x0000a620


	//   ....[41]....
        /*04d4*/ 	.word	0x0000a650


	//   ....[42]....
        /*04d8*/ 	.word	0x0000a7a0


	//   ....[43]....
        /*04dc*/ 	.word	0x0000a7d0


	//   ....[44]....
        /*04e0*/ 	.word	0x0000a800


	//   ....[45]....
        /*04e4*/ 	.word	0x0000a830


	//   ....[46]....
        /*04e8*/ 	.word	0x0000a860


	//   ....[47]....
        /*04ec*/ 	.word	0x0000a890


	//   ....[48]....
        /*04f0*/ 	.word	0x0000a920


	//   ....[49]....
        /*04f4*/ 	.word	0x0000a950


	//   ....[50]....
        /*04f8*/ 	.word	0x0000a9d0


	//   ....[51]....
        /*04fc*/ 	.word	0x0000c120


	//   ....[52]....
        /*0500*/ 	.word	0x0000c140


	//   ....[53]....
        /*0504*/ 	.word	0x0000c1d0


	//   ....[54]....
        /*0508*/ 	.word	0x0000c1f0


	//   ....[55]....
        /*050c*/ 	.word	0x0000c270


	//   ....[56]....
        /*0510*/ 	.word	0x0000c290


	//   ....[57]....
        /*0514*/ 	.word	0x0000c2a0


	//   ....[58]....
        /*0518*/ 	.word	0x0000c2b0


	//   ....[59]....
        /*051c*/ 	.word	0x0000ca50


	//   ....[60]....
        /*0520*/ 	.word	0x0000ca80


	//   ....[61]....
        /*0524*/ 	.word	0x0000cb20


	//   ....[62]....
        /*0528*/ 	.word	0x0000cb40


	//   ....[63]....
        /*052c*/ 	.word	0x0000cbc0


	//   ....[64]....
        /*0530*/ 	.word	0x0000cbe0


	//   ....[65]....
        /*0534*/ 	.word	0x0000cbf0


	//   ....[66]....
        /*0538*/ 	.word	0x0000cc00


	//   ....[67]....
        /*053c*/ 	.word	0x0000d0a0


	//   ....[68]....
        /*0540*/ 	.word	0x0000d160


	//   ....[69]....
        /*0544*/ 	.word	0x0000d2b0


	//   ....[70]....
        /*0548*/ 	.word	0x0000d2f0


	//   ....[71]....
        /*054c*/ 	.word	0x0000d300


	//   ....[72]....
        /*0550*/ 	.word	0x0000d310


	//   ....[73]....
        /*0554*/ 	.word	0x0000d460


	//   ....[74]....
        /*0558*/ 	.word	0x0000d5b0


	//   ....[75]....
        /*055c*/ 	.word	0x0000ddc0


	//   ....[76]....
        /*0560*/ 	.word	0x0000dde0


	//   ....[77]....
        /*0564*/ 	.word	0x0000de30


	//   ....[78]....
        /*0568*/ 	.word	0x0000de40


	//   ....[79]....
        /*056c*/ 	.word	0x0000de80


	//   ....[80]....
        /*0570*/ 	.word	0x0000de90


	//   ....[81]....
        /*0574*/ 	.word	0x0000dea0


	//   ....[82]....
        /*0578*/ 	.word	0x0000dee0


	//   ....[83]....
        /*057c*/ 	.word	0x0000e200


	//   ....[84]....
        /*0580*/ 	.word	0x0000e240


	//   ....[85]....
        /*0584*/ 	.word	0x0000e260


	//   ....[86]....
        /*0588*/ 	.word	0x0000e280


	//   ....[87]....
        /*058c*/ 	.word	0x0000e2b0


	//   ....[88]....
        /*0590*/ 	.word	0x0000e2d0


	//   ....[89]....
        /*0594*/ 	.word	0x0000e3d0


	//   ....[90]....
        /*0598*/ 	.word	0x0000e520


	//   ....[91]....
        /*059c*/ 	.word	0x0000eb20


	//   ....[92]....
        /*05a0*/ 	.word	0x0000eb50


	//   ....[93]....
        /*05a4*/ 	.word	0x0000eb80


	//   ....[94]....
        /*05a8*/ 	.word	0x0000ebb0


	//   ....[95]....
        /*05ac*/ 	.word	0x0000ebe0


	//   ....[96]....
        /*05b0*/ 	.word	0x0000ec10


	//   ....[97]....
        /*05b4*/ 	.word	0x0000ec40


	//   ....[98]....
        /*05b8*/ 	.word	0x0000ec70


	//   ....[99]....
        /*05bc*/ 	.word	0x0000edf0


	//   ....[100]....
        /*05c0*/ 	.word	0x0000ee20


	//   ....[101]....
        /*05c4*/ 	.word	0x0000ee50


	//   ....[102]....
        /*05c8*/ 	.word	0x0000ee80


	//   ....[103]....
        /*05cc*/ 	.word	0x0000eeb0


	//   ....[104]....
        /*05d0*/ 	.word	0x0000eee0


	//   ....[105]....
        /*05d4*/ 	.word	0x0000efa0


	//   ....[106]....
        /*05d8*/ 	.word	0x0000efc0


	//   ....[107]....
        /*05dc*/ 	.word	0x0000f030


	//   ....[108]....
        /*05e0*/ 	.word	0x0000f4a0


	//   ....[109]....
        /*05e4*/ 	.word	0x0000fa20


	//   ....[110]....
        /*05e8*/ 	.word	0x0000fb10


	//   ....[111]....
        /*05ec*/ 	.word	0x0000fbb0


	//   ....[112]....
        /*05f0*/ 	.word	0x0000fc10


	//   ....[113]....
        /*05f4*/ 	.word	0x0000fd00


	//   ....[114]....
        /*05f8*/ 	.word	0x0000fd70


	//   ....[115]....
        /*05fc*/ 	.word	0x0000fe60


	//   ....[116]....
        /*0600*/ 	.word	0x0000fed0


	//   ....[117]....
        /*0604*/ 	.word	0x0000ff70


	//   ....[118]....
        /*0608*/ 	.word	0x00010060


	//   ....[119]....
        /*060c*/ 	.word	0x000100d0


	//   ....[120]....
        /*0610*/ 	.word	0x00010130


	//   ....[121]....
        /*0614*/ 	.word	0x00010220


	//   ....[122]....
        /*0618*/ 	.word	0x00010280


	//   ....[123]....
        /*061c*/ 	.word	0x00010380


	//   ....[124]....
        /*0620*/ 	.word	0x000103e0


	//   ....[125]....
        /*0624*/ 	.word	0x00010480


	//   ....[126]....
        /*0628*/ 	.word	0x00010600


	//   ....[127]....
        /*062c*/ 	.word	0x000106f0


	//   ....[128]....
        /*0630*/ 	.word	0x00010980


	//   ....[129]....
        /*0634*/ 	.word	0x000109d0


	//   ....[130]....
        /*0638*/ 	.word	0x00010ba0


	//   ....[131]....
        /*063c*/ 	.word	0x00010bf0


	//   ....[132]....
        /*0640*/ 	.word	0x00010dc0


	//   ....[133]....
        /*0644*/ 	.word	0x00010e10


	//   ....[134]....
        /*0648*/ 	.word	0x00010f00


	//   ....[135]....
        /*064c*/ 	.word	0x00010fa0


	//   ....[136]....
        /*0650*/ 	.word	0x00011000


	//   ....[137]....
        /*0654*/ 	.word	0x000110b0


	//   ....[138]....
        /*0658*/ 	.word	0x00011110


	//   ....[139]....
        /*065c*/ 	.word	0x000111c0


	//   ....[140]....
        /*0660*/ 	.word	0x00011220


	//   ....[141]....
        /*0664*/ 	.word	0x000112d0


	//   ....[142]....
        /*0668*/ 	.word	0x000113c0


	//   ....[143]....
        /*066c*/ 	.word	0x00011490


	//   ....[144]....
        /*0670*/ 	.word	0x000115b0


	//   ....[145]....
        /*0674*/ 	.word	0x000116b0


	//   ....[146]....
        /*0678*/ 	.word	0x000117e0


	//   ....[147]....
        /*067c*/ 	.word	0x000118c0


	//   ....[148]....
        /*0680*/ 	.word	0x000119c0


	//   ....[149]....
        /*0684*/ 	.word	0x00011aa0


	//   ....[150]....
        /*0688*/ 	.word	0x00011b30


	//   ....[151]....
        /*068c*/ 	.word	0x00011bd0


	//   ....[152]....
        /*0690*/ 	.word	0x00011cf0


	//   ....[153]....
        /*0694*/ 	.word	0x00011d60


	//   ....[154]....
        /*0698*/ 	.word	0x00011dd0


	//   ....[155]....
        /*069c*/ 	.word	0x00011e40


	//   ....[156]....
        /*06a0*/ 	.word	0x00011eb0


	//   ....[157]....
        /*06a4*/ 	.word	0x00011f30


	//   ....[158]....
        /*06a8*/ 	.word	0x00011fc0


	//   ....[159]....
        /*06ac*/ 	.word	0x00012050


	//   ....[160]....
        /*06b0*/ 	.word	0x000120c0


	//   ....[161]....
        /*06b4*/ 	.word	0x00012130


	//   ....[162]....
        /*06b8*/ 	.word	0x000121a0


	//   ....[163]....
        /*06bc*/ 	.word	0x00012220


	//   ....[164]....
        /*06c0*/ 	.word	0x00012290


	//   ....[165]....
        /*06c4*/ 	.word	0x00012330


	//   ....[166]....
        /*06c8*/ 	.word	0x000123c0


	//   ....[167]....
        /*06cc*/ 	.word	0x000124e0


	//----- nvinfo : EIATTR_REG_RECONFIG
	.align		4
.L_204:
        /*06d0*/ 	.byte	0x01, 0x54
	.zero		2


	//----- nvinfo : EIATTR_SYSCALL_OFFSETS
	.align		4
        /*06d4*/ 	.byte	0x04, 0x46
        /*06d6*/ 	.short	(.L_206 - .L_205)


	//   ....[0]....
.L_205:
        /*06d8*/ 	.word	0x00003290


	//   ....[1]....
        /*06dc*/ 	.word	0x0000b580


	//   ....[2]....
        /*06e0*/ 	.word	0x0000b6d0


	//   ....[3]....
        /*06e4*/ 	.word	0x0000b7c0


	//   ....[4]....
        /*06e8*/ 	.word	0x0000c6f0


	//----- nvinfo : EIATTR_MBARRIER_INSTR_OFFSETS
	.align		4
.L_206:
        /*06ec*/ 	.byte	0x04, 0x39
        /*06ee*/ 	.short	(.L_208 - .L_207)


	//   ....[0]....
.L_207:
        /*06f0*/ 	.word	0x00000180
        /*06f4*/ 	.word	0x000000ff
        /*06f8*/ 	.word	0x00028c00
        /*06fc*/ 	.short	0x0100
        /*06fe*/ 	.byte	0x08
	.zero		1


	//   ....[1]....
        /*0700*/ 	.word	0x00000190
        /*0704*/ 	.word	0x000000ff
        /*0708*/ 	.word	0x00028c20
        /*070c*/ 	.short	0x0100
        /*070e*/ 	.byte	0x08
	.zero		1


	//   ....[2]....
        /*0710*/ 	.word	0x00000240
        /*0714*/ 	.word	0x000000ff
        /*0718*/ 	.word	0x00028c30
        /*071c*/ 	.short	0x0100
        /*071e*/ 	.byte	0x06
	.zero		1


	//   ....[3]....
        /*0720*/ 	.word	0x00000250
        /*0724*/ 	.word	0x000000ff
        /*0728*/ 	.word	0x00028c40
        /*072c*/ 	.short	0x0100
        /*072e*/ 	.byte	0x06
	.zero		1


	//   ....[4]....
        /*0730*/ 	.word	0x00000260
        /*0734*/ 	.word	0x000000ff
        /*0738*/ 	.word	0x00028c38
        /*073c*/ 	.short	0x0100
        /*073e*/ 	.byte	0x06
	.zero		1


	//   ....[5]....
        /*0740*/ 	.word	0x00000270
        /*0744*/ 	.word	0x000000ff
        /*0748*/ 	.word	0x00028c48
        /*074c*/ 	.short	0x0100
        /*074e*/ 	.byte	0x06
	.zero		1


	//   ....[6]....
        /*0750*/ 	.word	0x000003a0
        /*0754*/ 	.word	0x000000ff
        /*0758*/ 	.word	0x00028c50
        /*075c*/ 	.short	0x0100
        /*075e*/ 	.byte	0x08
	.zero		1


	//   ....[7]....
        /*0760*/ 	.word	0x000003b0
        /*0764*/ 	.word	0x000000ff
        /*0768*/ 	.word	0x00028c60
        /*076c*/ 	.short	0x0100
        /*076e*/ 	.byte	0x08
	.zero		1


	//   ....[8]....
        /*0770*/ 	.word	0x000003c0
        /*0774*/ 	.word	0x000000ff
        /*0778*/ 	.word	0x00028c58
        /*077c*/ 	.short	0x0100
        /*077e*/ 	.byte	0x08
	.zero		1


	//   ....[9]....
        /*0780*/ 	.word	0x000003d0
        /*0784*/ 	.word	0x000000ff
        /*0788*/ 	.word	0x00028c68
        /*078c*/ 	.short	0x0100
        /*078e*/ 	.byte	0x08
	.zero		1


	//   ....[10]....
        /*0790*/ 	.word	0x000004c0
        /*0794*/ 	.word	0x000000ff
        /*0798*/ 	.word	0x00028c70
        /*079c*/ 	.short	0x0100
        /*079e*/ 	.byte	0x06
	.zero		1


	//   ....[11]....
        /*07a0*/ 	.word	0x000004d0
        /*07a4*/ 	.word	0x000000ff
        /*07a8*/ 	.word	0x00028c80
        /*07ac*/ 	.short	0x0100
        /*07ae*/ 	.byte	0x06
	.zero		1


	//   ....[12]....
        /*07b0*/ 	.word	0x000004e0
        /*07b4*/ 	.word	0x000000ff
        /*07b8*/ 	.word	0x00028c78
        /*07bc*/ 	.short	0x0100
        /*07be*/ 	.byte	0x06
	.zero		1


	//   ....[13]....
        /*07c0*/ 	.word	0x000004f0
        /*07c4*/ 	.word	0x000000ff
        /*07c8*/ 	.word	0x00028c88
        /*07cc*/ 	.short	0x0100
        /*07ce*/ 	.byte	0x06
	.zero		1


	//   ....[14]....
        /*07d0*/ 	.word	0x00000620
        /*07d4*/ 	.word	0x000000ff
        /*07d8*/ 	.word	0x00028c90
        /*07dc*/ 	.short	0x0100
        /*07de*/ 	.byte	0x08
	.zero		1


	//   ....[15]....
        /*07e0*/ 	.word	0x00000630
        /*07e4*/ 	.word	0x000000ff
        /*07e8*/ 	.word	0x00028ca0
        /*07ec*/ 	.short	0x0100
        /*07ee*/ 	.byte	0x08
	.zero		1


	//   ....[16]....
        /*07f0*/ 	.word	0x00000640
        /*07f4*/ 	.word	0x000000ff
        /*07f8*/ 	.word	0x00028c98
        /*07fc*/ 	.short	0x0100
        /*07fe*/ 	.byte	0x08
	.zero		1


	//   ....[17]....
        /*0800*/ 	.word	0x00000650
        /*0804*/ 	.word	0x000000ff
        /*0808*/ 	.word	0x00028ca8
        /*080c*/ 	.short	0x0100
        /*080e*/ 	.byte	0x08
	.zero		1


	//   ....[18]....
        /*0810*/ 	.word	0x00000790
        /*0814*/ 	.word	0x000000ff
        /*0818*/ 	.word	0x00028cb0
        /*081c*/ 	.short	0x0100
        /*081e*/ 	.byte	0x08
	.zero		1


	//   ....[19]....
        /*0820*/ 	.word	0x000007a0
        /*0824*/ 	.word	0x000000ff
        /*0828*/ 	.word	0x00028cc0
        /*082c*/ 	.short	0x0100
        /*082e*/ 	.byte	0x08
	.zero		1


	//   ....[20]....
        /*0830*/ 	.word	0x000007b0
        /*0834*/ 	.word	0x000000ff
        /*0838*/ 	.word	0x00028cb8
        /*083c*/ 	.short	0x0100
        /*083e*/ 	.byte	0x08
	.zero		1


	//   ....[21]....
        /*0840*/ 	.word	0x000007c0
        /*0844*/ 	.word	0x000000ff
        /*0848*/ 	.word	0x00028cc8
        /*084c*/ 	.short	0x0100
        /*084e*/ 	.byte	0x08
	.zero		1


	//   ....[22]....
        /*0850*/ 	.word	0x000018d0
        /*0854*/ 	.word	0x000000ff
        /*0858*/ 	.word	0x00028c50
        /*085c*/ 	.short	0x010a
        /*085e*/ 	.byte	0x10
	.zero		1


	//   ....[23]....
        /*0860*/ 	.word	0x00001bb0
        /*0864*/ 	.word	0x000000ff
        /*0868*/ 	.word	0x00000000
        /*086c*/ 	.short	0x0101
        /*086e*/ 	.byte	0x06
	.zero		1


	//   ....[24]....
        /*0870*/ 	.word	0x00002510
        /*0874*/ 	.word	0x000000ff
        /*0878*/ 	.word	0x00028c50
        /*087c*/ 	.short	0x010a
        /*087e*/ 	.byte	0x15
	.zero		1


	//   ....[25]....
        /*0880*/ 	.word	0x00002550
        /*0884*/ 	.word	0x000000ff
        /*0888*/ 	.word	0x00028c50
        /*088c*/ 	.short	0x010a
        /*088e*/ 	.byte	0x15
	.zero		1


	//   ....[26]....
        /*0890*/ 	.word	0x00002780
        /*0894*/ 	.word	0x000000ff
        /*0898*/ 	.word	0x00000000
        /*089c*/ 	.short	0x0101
        /*089e*/ 	.byte	0x06
	.zero		1


	//   ....[27]....
        /*08a0*/ 	.word	0x00003310
        /*08a4*/ 	.word	0x000000ff
        /*08a8*/ 	.word	0x00028c00
        /*08ac*/ 	.short	0x010a
        /*08ae*/ 	.byte	0x29
	.zero		1


	//   ....[28]....
        /*08b0*/ 	.word	0x00003390
        /*08b4*/ 	.word	0x00000007
        /*08b8*/ 	.word	0x00028c30
        /*08bc*/ 	.short	0x010a
        /*08be*/ 	.byte	0x3f
	.zero		1


	//   ....[29]....
        /*08c0*/ 	.word	0x000033d0
        /*08c4*/ 	.word	0x00000007
        /*08c8*/ 	.word	0x00028c30
        /*08cc*/ 	.short	0x010a
        /*08ce*/ 	.byte	0x3f
	.zero		1


	//   ....[30]....
        /*08d0*/ 	.word	0x00003b00
        /*08d4*/ 	.word	0x000000ff
        /*08d8*/ 	.word	0x00000000
        /*08dc*/ 	.short	0x0101
        /*08de*/ 	.byte	0x06
	.zero		1


	//   ....[31]....
        /*08e0*/ 	.word	0x00004830
        /*08e4*/ 	.word	0x00000007
        /*08e8*/ 	.word	0x00028c50
        /*08ec*/ 	.short	0x010a
        /*08ee*/ 	.byte	0x3f
	.zero		1


	//   ....[32]....
        /*08f0*/ 	.word	0x00004880
        /*08f4*/ 	.word	0x00000007
        /*08f8*/ 	.word	0x00028c50
        /*08fc*/ 	.short	0x010a
        /*08fe*/ 	.byte	0x3f
	.zero		1


	//   ....[33]....
        /*0900*/ 	.word	0x00004b10
        /*0904*/ 	.word	0x000000ff
        /*0908*/ 	.word	0x00000000
        /*090c*/ 	.short	0x0101
        /*090e*/ 	.byte	0x06
	.zero		1


	//   ....[34]....
        /*0910*/ 	.word	0x00004c60
        /*0914*/ 	.word	0x000000ff
        /*0918*/ 	.word	0x00028c30
        /*091c*/ 	.short	0x010a
        /*091e*/ 	.byte	0x15
	.zero		1


	//   ....[35]....
        /*0920*/ 	.word	0x00004ca0
        /*0924*/ 	.word	0x000000ff
        /*0928*/ 	.word	0x00028c30
        /*092c*/ 	.short	0x010a
        /*092e*/ 	.byte	0x15
	.zero		1


	//   ....[36]....
        /*0930*/ 	.word	0x00005100
        /*0934*/ 	.word	0x000000ff
        /*0938*/ 	.word	0x00000000
        /*093c*/ 	.short	0x0101
        /*093e*/ 	.byte	0x06
	.zero		1


	//   ....[37]....
        /*0940*/ 	.word	0x00006590
        /*0944*/ 	.word	0x000000ff
        /*0948*/ 	.word	0x00028c50
        /*094c*/ 	.short	0x010a
        /*094e*/ 	.byte	0x15
	.zero		1


	//   ....[38]....
        /*0950*/ 	.word	0x000065d0
        /*0954*/ 	.word	0x000000ff
        /*0958*/ 	.word	0x00028c50
        /*095c*/ 	.short	0x010a
        /*095e*/ 	.byte	0x15
	.zero		1


	//   ....[39]....
        /*0960*/ 	.word	0x00006860
        /*0964*/ 	.word	0x000000ff
        /*0968*/ 	.word	0x00000000
        /*096c*/ 	.short	0x0101
        /*096e*/ 	.byte	0x15
	.zero		1


	//   ....[40]....
        /*0970*/ 	.word	0x00009000
        /*0974*/ 	.word	0x000000ff
        /*0978*/ 	.word	0x00000000
        /*097c*/ 	.short	0x0101
        /*097e*/ 	.byte	0x04
	.zero		1


	//   ....[41]....
        /*0980*/ 	.word	0x0000bed0
        /*0984*/ 	.word	0x0000001b
        /*0988*/ 	.word	0x00028c40
        /*098c*/ 	.short	0x010a
        /*098e*/ 	.byte	0x3f
	.zero		1


	//   ....[42]....
        /*0990*/ 	.word	0x0000c3b0
        /*0994*/ 	.word	0x0000001b
        /*0998*/ 	.word	0x00028c30
        /*099c*/ 	.short	0x0107
        /*099e*/ 	.byte	0x3f
	.zero		1


	//   ....[43]....
        /*09a0*/ 	.word	0x0000c490
        /*09a4*/ 	.word	0x0000001b
        /*09a8*/ 	.word	0x00028c30
        /*09ac*/ 	.short	0x0101
        /*09ae*/ 	.byte	0x3f
	.zero		1


	//   ....[44]....
        /*09b0*/ 	.word	0x0000cd00
        /*09b4*/ 	.word	0x00000017
        /*09b8*/ 	.word	0x00028c00
        /*09bc*/ 	.short	0x0107
        /*09be*/ 	.byte	0x3f
	.zero		1


	//   ....[45]....
        /*09c0*/ 	.word	0x0000cdf0
        /*09c4*/ 	.word	0x00000017
        /*09c8*/ 	.word	0x00028c00
        /*09cc*/ 	.short	0x0101
        /*09ce*/ 	.byte	0x3f
	.zero		1


	//   ....[46]....
        /*09d0*/ 	.word	0x0000ce10
        /*09d4*/ 	.word	0x00000017
        /*09d8*/ 	.word	0x00028c20
        /*09dc*/ 	.short	0x010a
        /*09de*/ 	.byte	0x3f
	.zero		1


	//   ....[47]....
        /*09e0*/ 	.word	0x0000cea0
        /*09e4*/ 	.word	0x0000001b
        /*09e8*/ 	.word	0x00028c60
        /*09ec*/ 	.short	0x010a
        /*09ee*/ 	.byte	0x3f
	.zero		1


	//   ....[48]....
        /*09f0*/ 	.word	0x0000d7d0
        /*09f4*/ 	.word	0x0000001b
        /*09f8*/ 	.word	0x00028c50
        /*09fc*/ 	.short	0x0107
        /*09fe*/ 	.byte	0x3f
	.zero		1


	//   ....[49]....
        /*0a00*/ 	.word	0x0000d8a0
        /*0a04*/ 	.word	0x0000001b
        /*0a08*/ 	.word	0x00028c50
        /*0a0c*/ 	.short	0x0101
        /*0a0e*/ 	.byte	0x3f
	.zero		1


	//   ....[50]....
        /*0a10*/ 	.word	0x0000dc20
        /*0a14*/ 	.word	0x00000006
        /*0a18*/ 	.word	0x00028c40
        /*0a1c*/ 	.short	0x010a
        /*0a1e*/ 	.byte	0x3f
	.zero		1


	//   ....[51]....
        /*0a20*/ 	.word	0x0000df60
        /*0a24*/ 	.word	0x00000006
        /*0a28*/ 	.word	0x00028c30
        /*0a2c*/ 	.short	0x0107
        /*0a2e*/ 	.byte	0x3f
	.zero		1


	//   ....[52]....
        /*0a30*/ 	.word	0x0000e020
        /*0a34*/ 	.word	0x00000006
        /*0a38*/ 	.word	0x00028c30
        /*0a3c*/ 	.short	0x0101
        /*0a3e*/ 	.byte	0x3f
	.zero		1


	//   ....[53]....
        /*0a40*/ 	.word	0x0000e050
        /*0a44*/ 	.word	0x00000006
        /*0a48*/ 	.word	0x00028c60
        /*0a4c*/ 	.short	0x010a
        /*0a4e*/ 	.byte	0x3f
	.zero		1


	//   ....[54]....
        /*0a50*/ 	.word	0x0000e720
        /*0a54*/ 	.word	0x00000006
        /*0a58*/ 	.word	0x00028c50
        /*0a5c*/ 	.short	0x0107
        /*0a5e*/ 	.byte	0x3f
	.zero		1


	//   ....[55]....
        /*0a60*/ 	.word	0x0000e7e0
        /*0a64*/ 	.word	0x00000006
        /*0a68*/ 	.word	0x00028c50
        /*0a6c*/ 	.short	0x0101
        /*0a6e*/ 	.byte	0x3f
	.zero		1


	//   ....[56]....
        /*0a70*/ 	.word	0x0000f420
        /*0a74*/ 	.word	0x00000005
        /*0a78*/ 	.word	0x00028c20
        /*0a7c*/ 	.short	0x010a
        /*0a7e*/ 	.byte	0x3f
	.zero		1


	//   ....[57]....
        /*0a80*/ 	.word	0x0000f5a0
        /*0a84*/ 	.word	0x00000003
        /*0a88*/ 	.word	0x00028c40
        /*0a8c*/ 	.short	0x010a
        /*0a8e*/ 	.byte	0x3f
	.zero		1


	//   ....[58]....
        /*0a90*/ 	.word	0x0000f640
        /*0a94*/ 	.word	0x00000005
        /*0a98*/ 	.word	0x00028c40
        /*0a9c*/ 	.short	0x010a
        /*0a9e*/ 	.byte	0x3f
	.zero		1


	//   ....[59]....
        /*0aa0*/ 	.word	0x0000f680
        /*0aa4*/ 	.word	0x00000003
        /*0aa8*/ 	.word	0x00028c60
        /*0aac*/ 	.short	0x010a
        /*0aae*/ 	.byte	0x3f
	.zero		1


	//   ....[60]....
        /*0ab0*/ 	.word	0x0000f6c0
        /*0ab4*/ 	.word	0x00000005
        /*0ab8*/ 	.word	0x00028c60
        /*0abc*/ 	.short	0x010a
        /*0abe*/ 	.byte	0x3f
	.zero		1


	//   ....[61]....
        /*0ac0*/ 	.word	0x0000f730
        /*0ac4*/ 	.word	0x00000003
        /*0ac8*/ 	.word	0x00028c50
        /*0acc*/ 	.short	0x010a
        /*0ace*/ 	.byte	0x3f
	.zero		1


	//   ....[62]....
        /*0ad0*/ 	.word	0x0000f790
        /*0ad4*/ 	.word	0x00000004
        /*0ad8*/ 	.word	0x00028c50
        /*0adc*/ 	.short	0x010a
        /*0ade*/ 	.byte	0x3f
	.zero		1


	//   ....[63]....
        /*0ae0*/ 	.word	0x0000f7f0
        /*0ae4*/ 	.word	0x00000003
        /*0ae8*/ 	.word	0x00028c00
        /*0aec*/ 	.short	0x010a
        /*0aee*/ 	.byte	0x3f
	.zero		1


	//   ....[64]....
        /*0af0*/ 	.word	0x0000f840
        /*0af4*/ 	.word	0x00000007
        /*0af8*/ 	.word	0x00028c30
        /*0afc*/ 	.short	0x010a
        /*0afe*/ 	.byte	0x3f
	.zero		1


	//   ....[65]....
        /*0b00*/ 	.word	0x0000f890
        /*0b04*/ 	.word	0x00000007
        /*0b08*/ 	.word	0x00028c50
        /*0b0c*/ 	.short	0x010a
        /*0b0e*/ 	.byte	0x3f
	.zero		1


	//   ....[66]....
        /*0b10*/ 	.word	0x0000f8f0
        /*0b14*/ 	.word	0x00000004
        /*0b18*/ 	.word	0x00028c30
        /*0b1c*/ 	.short	0x010a
        /*0b1e*/ 	.byte	0x3f
	.zero		1


	//   ....[67]....
        /*0b20*/ 	.word	0x0000f950
        /*0b24*/ 	.word	0x00000008
        /*0b28*/ 	.word	0x00028c50
        /*0b2c*/ 	.short	0x010a
        /*0b2e*/ 	.byte	0x3f
	.zero		1


	//   ....[68]....
        /*0b30*/ 	.word	0x0000fa60
        /*0b34*/ 	.word	0x0000001b
        /*0b38*/ 	.word	0x00028c40
        /*0b3c*/ 	.short	0x010a
        /*0b3e*/ 	.byte	0x3f
	.zero		1


	//   ....[69]....
        /*0b40*/ 	.word	0x00010500
        /*0b44*/ 	.word	0x00000017
        /*0b48*/ 	.word	0x00028c20
        /*0b4c*/ 	.short	0x010a
        /*0b4e*/ 	.byte	0x3f
	.zero		1


	//   ....[70]....
        /*0b50*/ 	.word	0x00010550
        /*0b54*/ 	.word	0x0000001b
        /*0b58*/ 	.word	0x00028c60
        /*0b5c*/ 	.short	0x010a
        /*0b5e*/ 	.byte	0x3f
	.zero		1


	//   ....[71]....
        /*0b60*/ 	.word	0x00010e50
        /*0b64*/ 	.word	0x00000006
        /*0b68*/ 	.word	0x00028c40
        /*0b6c*/ 	.short	0x010a
        /*0b6e*/ 	.byte	0x3f
	.zero		1


	//   ....[72]....
        /*0b70*/ 	.word	0x00011310
        /*0b74*/ 	.word	0x00000006
        /*0b78*/ 	.word	0x00028c60
        /*0b7c*/ 	.short	0x010a
        /*0b7e*/ 	.byte	0x3f
	.zero		1


	//   ....[73]....
        /*0b80*/ 	.word	0x00012400
        /*0b84*/ 	.word	0x00000005
        /*0b88*/ 	.word	0x00028c20
        /*0b8c*/ 	.short	0x010a
        /*0b8e*/ 	.byte	0x3f
	.zero		1


	//   ....[74]....
        /*0b90*/ 	.word	0x000125a0
        /*0b94*/ 	.word	0x00000003
        /*0b98*/ 	.word	0x00028c40
        /*0b9c*/ 	.short	0x010a
        /*0b9e*/ 	.byte	0x3f
	.zero		1


	//   ....[75]....
        /*0ba0*/ 	.word	0x000125f0
        /*0ba4*/ 	.word	0x00000005
        /*0ba8*/ 	.word	0x00028c40
        /*0bac*/ 	.short	0x010a
        /*0bae*/ 	.byte	0x3f
	.zero		1


	//   ....[76]....
        /*0bb0*/ 	.word	0x00012640
        /*0bb4*/ 	.word	0x00000003
        /*0bb8*/ 	.word	0x00028c60
        /*0bbc*/ 	.short	0x010a
        /*0bbe*/ 	.byte	0x3f
	.zero		1


	//----- nvinfo : EIATTR_NUM_MBARRIERS
	.align		4
.L_208:
        /*0bc0*/ 	.byte	0x03, 0x38
        /*0bc2*/ 	.short	0x0016


	//----- nvinfo : EIATTR_EXIT_INSTR_OFFSETS
	.align		4
        /*0bc4*/ 	.byte	0x04, 0x1c
        /*0bc6*/ 	.short	(.L_210 - .L_209)


	//   ....[0]....
.L_209:
        /*0bc8*/ 	.word	0x00000980


	//   ....[1]....
        /*0bcc*/ 	.word	0x0000a340


	//   ....[2]....
        /*0bd0*/ 	.word	0x0000f710


	//----- nvinfo : EIATTR_MAX_THREADS
	.align		4
.L_210:
        /*0bd4*/ 	.byte	0x04, 0x05
        /*0bd6*/ 	.short	(.L_212 - .L_211)
.L_211:
        /*0bd8*/ 	.word	0x00000180
        /*0bdc*/ 	.word	0x00000001
        /*0be0*/ 	.word	0x00000001


	//----- nvinfo : EIATTR_CRS_STACK_SIZE
	.align		4
.L_212:
        /*0be4*/ 	.byte	0x04, 0x1e
        /*0be6*/ 	.short	(.L_214 - .L_213)
.L_213:
        /*0be8*/ 	.word	0x00000000


	//----- nvinfo : EIATTR_CBANK_PARAM_SIZE
	.align		4
.L_214:
        /*0bec*/ 	.byte	0x03, 0x19
        /*0bee*/ 	.short	0x0af0


	//----- nvinfo : EIATTR_PARAM_CBANK
	.align		4
        /*0bf0*/ 	.byte	0x04, 0x0a
        /*0bf2*/ 	.short	(.L_216 - .L_215)
	.align		4
.L_215:
        /*0bf4*/ 	.word	index@(.nv.constant0._ZN7cutlass13device_kernelIN5flash11enable_sm90INS1_16FlashAttnFwdSm90INS1_25CollectiveMainloopFwdSm90ILi2EN4cute5tupleIJNS5_1CILi1EEES8_S8_EEENS6_IJNS7_ILi64EEESA_SA_EEELi512ENS_6half_tEfNS_4arch4Sm90ELb0ELb0ELb1ELb1ELb1ELb0ELb0ELb0ELb0ELb1ELb0ELb0EEENS1_21CollectiveEpilogueFwdINS6_IJSA_NS7_ILi512EEESA_EEES9_SC_SE_Li256ELb1ELb1ELb0ELb0EEENS1_36VarlenDynamicPersistentTileSchedulerILi64ELi64ELi256ELi128ELb0ELb1ELb1ELb0ELb1ELb1EEEEEEEEEvNT_6ParamsE)
        /*0bf8*/ 	.short	0x0210
        /*0bfa*/ 	.short	0x0af0


	//----- nvinfo : EIATTR_SW_WAR
	.align		4
.L_216:
        /*0bfc*/ 	.byte	0x04, 0x36
        /*0bfe*/ 	.short	(.L_218 - .L_217)
.L_217:
        /*0c00*/ 	.word	0x00000008
.L_218:


//--------------------- .nv.info._ZN7cutlass13device_kernelIN5flash11enable_sm90INS1_16FlashAttnFwdSm90INS1_25CollectiveMainloopFwdSm90ILi2EN4cute5tupleIJNS5_1CILi1EEES8_S8_EEENS6_IJNS7_ILi64EEESA_SA_EEELi512ENS_6half_tEfNS_4arch4Sm90ELb0ELb0ELb1ELb1ELb1ELb1ELb0ELb0ELb0ELb1ELb0ELb0EEENS1_21CollectiveEpilogueFwdINS6_IJSA_NS7_ILi512EEESA_EEES9_SC_SE_Li256ELb1ELb1ELb0ELb0EEENS1_36VarlenDynamicPersistentTileSchedulerILi64ELi64ELi256ELi128ELb0ELb1ELb1ELb0ELb1ELb1EEEEEEEEEvNT_6ParamsE --------------------------
	.section	.nv.info._ZN7cutlass13device_kernelIN5flash11enable_sm90INS1_16FlashAttnFwdSm90INS1_25CollectiveMainloopFwdSm90ILi2EN4cute5tupleIJNS5_1CILi1EEES8_S8_EEENS6_IJNS7_ILi64EEESA_SA_EEELi512ENS_6half_tEfNS_4arch4Sm90ELb0ELb0ELb1ELb1ELb1ELb1ELb0ELb0ELb0ELb1ELb0ELb0EEENS1_21CollectiveEpilogueFwdINS6_IJSA_NS7_ILi512EEESA_EEES9_SC_SE_Li256ELb1ELb1ELb0ELb0EEENS1_36VarlenDynamicPersistentTileSchedulerILi64ELi64ELi256ELi128ELb0ELb1ELb1ELb0ELb1ELb1EEEEEEEEEvNT_6ParamsE,"",@"SHT_CUDA_INFO"
	.sectionflags	@""
	.align	4


	//----- nvinfo : EIATTR_CUDA_API_VERSION
	.align		4
        /*0000*/ 	.byte	0x04, 0x37
        /*0002*/ 	.short	(.L_220 - .L_219)
.L_219:
        /*0004*/ 	.word	0x00000082


	//----- nvinfo : EIATTR_KPARAM_INFO
	.align		4
.L_220:
        /*0008*/ 	.byte	0x04, 0x17
        /*000a*/ 	.short	(.L_222 - .L_221)
.L_221:
        /*000c*/ 	.word	0x00000000
        /*0010*/ 	.short	0x0000
        /*0012*/ 	.short	0x0070
        /*0014*/ 	.byte	0x00, 0xf0, 0x01, 0x2a


	//----- nvinfo : EIATTR_SPARSE_MMA_MASK
	.align		4
.L_222:
        /*0018*/ 	.byte	0x03, 0x50
        /*001a*/ 	.short	0x0000


	//----- nvinfo : EIATTR_MAXREG_COUNT
	.align		4
        /*001c*/ 	.byte	0x03, 0x1b
        /*001e*/ 	.short	0x00a8


	//----- nvinfo : EIATTR_NUM_BARRIERS
	.align		4
        /*0020*/ 	.byte	0x02, 0x4c
        /*0022*/ 	.byte	0x10
	.zero		1


	//----- nvinfo : EIATTR_EXTERNS
	.align		4
        /*0024*/ 	.byte	0x04, 0x0f
        /*0026*/ 	.short	(.L_224 - .L_223)


	//   ....[0]....
	.align		4
.L_223:
        /*0028*/ 	.word	index@(__assertfail)


	//----- nvinfo : EIATTR_ANNOTATIONS
	.align		4
.L_224:
        /*002c*/ 	.byte	0x04, 0x55
        /*002e*/ 	.short	(.L_226 - .L_225)


	//   ....[0]....
.L_225:
        /* <DEDUP_REMOVED lines=47> */


	//----- nvinfo : EIATTR_MERCURY_ISA_VERSION
	.align		4
.L_226:
        /*0310*/ 	.byte	0x03, 0x5f
        /*0312*/ 	.short	0x0101


	//----- nvinfo : EIATTR_UNUSED_LOAD_BYTE_OFFSET
	.align		4
        /*0314*/ 	.byte	0x04, 0x44
        /*0316*/ 	.short	(.L_228 - .L_227)


	//   ....[0]....
.L_227:
        /*0318*/ 	.word	0x00000a20
        /*031c*/ 	.word	0x0000fff0


	//   ....[1]....
        /*0320*/ 	.word	0x0000d1f0
        /*0324*/ 	.word	0x0000fff0


	//----- nvinfo : EIATTR_INT_WARP_WIDE_INSTR_OFFSETS
	.align		4
.L_228:
        /*0328*/ 	.byte	0x04, 0x31
        /*032a*/ 	.short	(.L_230 - .L_229)


	//   ....[0]....
.L_229:
        /*032c*/ 	.word	0x00000130


	//   ....[1]....
        /*0330*/ 	.word	0x00000170


	//   ....[2]....
        /*0334*/ 	.word	0x00000240


	//   ....[3]....
        /*0338*/ 	.word	0x00013020


	//   ....[4]....
        /*033c*/ 	.word	0x000130b0


	//   ....[5]....
        /*0340*/ 	.word	0x00016650


	//   ....[6]....
        /*0344*/ 	.word	0x000166e0


	//----- nvinfo : EIATTR_COOP_GROUP_MASK_REGIDS
	.align		4
.L_230:
        /*0348*/ 	.byte	0x04, 0x29
        /*034a*/ 	.short	(.L_232 - .L_231)


	//   ....[0]....
.L_231:
        /*034c*/ 	.word	0xffffffff


	//   ....[1]....
        /*0350*/ 	.word	0xffffffff


	//   ....[2]....
        /*0354*/ 	.word	0xffffffff


	//   ....[3]....
        /*0358*/ 	.word	0xffffffff


	//   ....[4]....
        /*035c*/ 	.word	0xffffffff


	//   ....[5]....
        /*0360*/ 	.word	0xffffffff


	//   ....[6]....
        /*0364*/ 	.word	0xffffffff


	//   ....[7]....
        /*0368*/ 	.word	0xffffffff


	//   ....[8]....
        /*036c*/ 	.word	0xffffffff


	//   ....[9]....
        /*0370*/ 	.word	0xffffffff


	//   ....[10]....
        /*0374*/ 	.word	0xffffffff


	//   ....[11]....
        /*0378*/ 	.word	0xffffffff


	//   ....[12]....
        /*037c*/ 	.word	0xffffffff


	//   ....[13]....
        /*0380*/ 	.word	0xffffffff


	//   ....[14]....
        /*0384*/ 	.word	0xffffffff


	//   ....[15]....
        /*0388*/ 	.word	0xffffffff


	//   ....[16]....
        /*038c*/ 	.word	0xffffffff


	//   ....[17]....
        /*0390*/ 	.word	0xffffffff


	//   ....[18]....
        /*0394*/ 	.word	0xffffffff


	//   ....[19]....
        /*0398*/ 	.word	0xffffffff


	//   ....[20]....
        /*039c*/ 	.word	0xffffffff


	//   ....[21]....
        /*03a0*/ 	.word	0xffffffff


	//   ....[22]....
        /*03a4*/ 	.word	0xffffffff


	//   ....[23]....
        /*03a8*/ 	.word	0xffffffff


	//   ....[24]....
        /*03ac*/ 	.word	0xffffffff


	//   ....[25]....
        /*03b0*/ 	.word	0xffffffff


	//   ....[26]....
        /*03b4*/ 	.word	0xffffffff


	//   ....[27]....
        /*03b8*/ 	.word	0xffffffff


	//   ....[28]....
        /*03bc*/ 	.word	0xffffffff


	//   ....[29]....
        /*03c0*/ 	.word	0xffffffff


	//   ....[30]....
        /*03c4*/ 	.word	0xffffffff


	//   ....[31]....
        /*03c8*/ 	.word	0xffffffff


	//   ....[32]....
        /*03cc*/ 	.word	0xffffffff


	//   ....[33]....
        /*03d0*/ 	.word	0xffffffff


	//   ....[34]....
        /*03d4*/ 	.word	0xffffffff


	//   ....[35]....
        /*03d8*/ 	.word	0xffffffff


	//   ....[36]....
        /*03dc*/ 	.word	0xffffffff


	//   ....[37]....
        /*03e0*/ 	.word	0xffffffff


	//   ....[38]....
        /*03e4*/ 	.word	0xffffffff


	//   ....[39]....
        /*03e8*/ 	.word	0xffffffff


	//   ....[40]....
        /*03ec*/ 	.word	0xffffffff


	//   ....[41]....
        /*03f0*/ 	.word	0xffffffff


	//   ....[42]....
        /*03f4*/ 	.word	0xffffffff


	//   ....[43]....
        /*03f8*/ 	.word	0xffffffff


	//   ....[44]....
        /*03fc*/ 	.word	0xffffffff


	//   ....[45]....
        /*0400*/ 	.word	0xffffffff


	//   ....[46]....
        /*0404*/ 	.word	0xffffffff


	//   ....[47]....
        /*0408*/ 	.word	0xffffffff


	//   ....[48]....
        /*040c*/ 	.word	0xffffffff


	//   ....[49]....
        /*0410*/ 	.word	0xffffffff


	//   ....[50]....
        /*0414*/ 	.word	0xffffffff


	//   ....[51]....
        /*0418*/ 	.word	0xffffffff


	//   ....[52]....
        /*041c*/ 	.word	0xffffffff


	//   ....[53]....
        /*0420*/ 	.word	0xffffffff


	//   ....[54]....
        /*0424*/ 	.word	0xffffffff


	//   ....[55]....
        /*0428*/ 	.word	0xffffffff


	//   ....[56]....
        /*042c*/ 	.word	0xffffffff


	//   ....[57]....
        /*0430*/ 	.word	0xffffffff


	//   ....[58]....
        /*0434*/ 	.word	0xffffffff


	//   ....[59]....
        /*0438*/ 	.word	0xffffffff


	//   ....[60]....
        /*043c*/ 	.word	0xffffffff


	//   ....[61]....
        /*0440*/ 	.word	0xffffffff


	//   ....[62]....
        /*0444*/ 	.word	0xffffffff


	//   ....[63]....
        /*0448*/ 	.word	0xffffffff


	//   ....[64]....
        /*044c*/ 	.word	0xffffffff


	//   ....[65]....
        /*0450*/ 	.word	0xffffffff


	//   ....[66]....
        /*0454*/ 	.word	0xffffffff


	//   ....[67]....
        /*0458*/ 	.word	0xffffffff


	//   ....[68]....
        /*045c*/ 	.word	0xffffffff


	//   ....[69]....
        /*0460*/ 	.word	0xffffffff


	//   ....[70]....
        /*0464*/ 	.word	0xffffffff


	//   ....[71]....
        /*0468*/ 	.word	0xffffffff


	//   ....[72]....
        /*046c*/ 	.word	0xffffffff


	//   ....[73]....
        /*0470*/ 	.word	0xffffffff


	//   ....[74]....
        /*0474*/ 	.word	0xffffffff


	//   ....[75]....
        /*0478*/ 	.word	0xffffffff


	//   ....[76]....
        /*047c*/ 	.word	0xffffffff


	//   ....[77]....
        /*0480*/ 	.word	0xffffffff


	//   ....[78]....
        /*0484*/ 	.word	0xffffffff


	//   ....[79]....
        /*0488*/ 	.word	0xffffffff


	//   ....[80]....
        /*048c*/ 	.word	0xffffffff


	//   ....[81]....
        /*0490*/ 	.word	0xffffffff


	//   ....[82]....
        /*0494*/ 	.word	0xffffffff


	//   ....[83]....
        /*0498*/ 	.word	0xffffffff


	//   ....[84]....
        /*049c*/ 	.word	0xffffffff


	//   ....[85]....
        /*04a0*/ 	.word	0xffffffff


	//   ....[86]....
        /*04a4*/ 	.word	0xffffffff


	//   ....[87]....
        /*04a8*/ 	.word	0xffffffff


	//   ....[88]....
        /*04ac*/ 	.word	0xffffffff


	//   ....[89]....
        /*04b0*/ 	.word	0xffffffff


	//   ....[90]....
        /*04b4*/ 	.word	0xffffffff


	//   ....[91]....
        /*04b8*/ 	.word	0xffffffff


	//   ....[92]....
        /*04bc*/ 	.word	0xffffffff


	//   ....[93]....
        /*04c0*/ 	.word	0xffffffff


	//   ....[94]....
        /*04c4*/ 	.word	0xffffffff


	//   ....[95]....
        /*04c8*/ 	.word	0xffffffff


	//   ....[96]....
        /*04cc*/ 	.word	0xffffffff


	//   ....[97]....
        /*04d0*/ 	.word	0xffffffff


	//   ....[98]....
        /*04d4*/ 	.word	0xffffffff


	//   ....[99]....
        /*04d8*/ 	.word	0xffffffff


	//   ....[100]....
        /*04dc*/ 	.word	0xffffffff


	//   ....[101]....
        /*04e0*/ 	.word	0xffffffff


	//   ....[102]....
        /*04e4*/ 	.word	0xffffffff


	//   ....[103]....
        /*04e8*/ 	.word	0xffffffff


	//   ....[104]....
        /*04ec*/ 	.word	0xffffffff


	//   ....[105]....
        /*04f0*/ 	.word	0xffffffff


	//   ....[106]....
        /*04f4*/ 	.word	0xffffffff


	//   ....[107]....
        /*04f8*/ 	.word	0xffffffff


	//   ....[108]....
        /*04fc*/ 	.word	0xffffffff


	//   ....[109]....
        /*0500*/ 	.word	0xffffffff


	//   ....[110]....
        /*0504*/ 	.word	0xffffffff


	//   ....[111]....
        /*0508*/ 	.word	0xffffffff


	//   ....[112]....
        /*050c*/ 	.word	0xffffffff


	//   ....[113]....
        /*0510*/ 	.word	0xffffffff


	//   ....[114]....
        /*0514*/ 	.word	0xffffffff


	//   ....[115]....
        /*0518*/ 	.word	0xffffffff


	//   ....[116]....
        /*051c*/ 	.word	0xffffffff


	//   ....[117]....
        /*0520*/ 	.word	0xffffffff


	//   ....[118]....
        /*0524*/ 	.word	0xffffffff


	//   ....[119]....
        /*0528*/ 	.word	0xffffffff


	//   ....[120]....
        /*052c*/ 	.word	0xffffffff


	//   ....[121]....
        /*0530*/ 	.word	0xffffffff


	//   ....[122]....
        /*0534*/ 	.word	0xffffffff


	//   ....[123]....
        /*0538*/ 	.word	0xffffffff


	//   ....[124]....
        /*053c*/ 	.word	0xffffffff


	//   ....[125]....
        /*0540*/ 	.word	0xffffffff


	//   ....[126]....
        /*0544*/ 	.word	0xffffffff


	//   ....[127]....
        /*0548*/ 	.word	0x0500000f


	//   ....[128]....
        /*054c*/ 	.word	0x0500000f


	//   ....[129]....
        /*0550*/ 	.word	0x0500000f


	//   ....[130]....
        /*0554*/ 	.word	0x0500000f


	//   ....[131]....
        /*0558*/ 	.word	0x0500000f


	//   ....[132]....
        /*055c*/ 	.word	0x0500000f


	//   ....[133]....
        /*0560*/ 	.word	0x0500000f


	//   ....[134]....
        /*0564*/ 	.word	0x0500000f


	//   ....[135]....
        /*0568*/ 	.word	0x0500000f


	//   ....[136]....
        /*056c*/ 	.word	0x0500000f


	//   ....[137]....
        /*0570*/ 	.word	0x0500000f


	//   ....[138]....
        /*0574*/ 	.word	0x0500000f


	//   ....[139]....
        /*0578*/ 	.word	0x0500000f


	//   ....[140]....
        /*057c*/ 	.word	0x0500000f


	//   ....[141]....
        /*0580*/ 	.word	0x0500000f


	//   ....[142]....
        /*0584*/ 	.word	0x0500000f


	//   ....[143]....
        /*0588*/ 	.word	0x0500000f


	//   ....[144]....
        /*058c*/ 	.word	0x0500000f


	//   ....[145]....
        /*0590*/ 	.word	0x0500000f


	//   ....[146]....
        /*0594*/ 	.word	0x0500000f


	//   ....[147]....
        /*0598*/ 	.word	0x0500000f


	//   ....[148]....
        /*059c*/ 	.word	0x0500000f


	//   ....[149]....
        /*05a0*/ 	.word	0x0500000f


	//   ....[150]....
        /*05a4*/ 	.word	0x0500000f


	//   ....[151]....
        /*05a8*/ 	.word	0x0500000f


	//   ....[152]....
        /*05ac*/ 	.word	0x0500000f


	//   ....[153]....
        /*05b0*/ 	.word	0x0500000f


	//   ....[154]....
        /*05b4*/ 	.word	0x0500000f


	//   ....[155]....
        /*05b8*/ 	.word	0x0500000f


	//   ....[156]....
        /*05bc*/ 	.word	0x0500000f


	//   ....[157]....
        /*05c0*/ 	.word	0x0500000f


	//   ....[158]....
        /*05c4*/ 	.word	0x0500000f


	//   ....[159]....
        /*05c8*/ 	.word	0x0500000f


	//   ....[160]....
        /*05cc*/ 	.word	0x0500000f


	//   ....[161]....
        /*05d0*/ 	.word	0x0500000f


	//   ....[162]....
        /*05d4*/ 	.word	0x0500000f


	//   ....[163]....
        /*05d8*/ 	.word	0x0500000f


	//   ....[164]....
        /*05dc*/ 	.word	0x0500000f


	//   ....[165]....
        /*05e0*/ 	.word	0x0500000f


	//   ....[166]....
        /*05e4*/ 	.word	0x0500000f


	//   ....[167]....
        /*05e8*/ 	.word	0x0500000f


	//   ....[168]....
        /*05ec*/ 	.word	0x0500000f


	//   ....[169]....
        /*05f0*/ 	.word	0x0500000f


	//   ....[170]....
        /*05f4*/ 	.word	0x0500000f


	//   ....[171]....
        /*05f8*/ 	.word	0x0500000f


	//   ....[172]....
        /*05fc*/ 	.word	0x0500000f


	//   ....[173]....
        /*0600*/ 	.word	0x0500000f


	//   ....[174]....
        /*0604*/ 	.word	0x0500000f


	//   ....[175]....
        /*0608*/ 	.word	0x0500000f


	//   ....[176]....
        /*060c*/ 	.word	0x0500000f


	//   ....[177]....
        /*0610*/ 	.word	0x0500000f


	//   ....[178]....
        /*0614*/ 	.word	0x0500000f


	//   ....[179]....
        /*0618*/ 	.word	0x0500000f


	//   ....[180]....
        /*061c*/ 	.word	0x0500000f


	//   ....[181]....
        /*0620*/ 	.word	0x0500000f


	//   ....[182]....
        /*0624*/ 	.word	0x0500000f


	//   ....[183]....
        /*0628*/ 	.word	0x0500000f


	//   ....[184]....
        /*062c*/ 	.word	0x0500000f


	//   ....[185]....
        /*0630*/ 	.word	0x0500000f


	//   ....[186]....
        /*0634*/ 	.word	0x0500000f


	//   ....[187]....
        /*0638*/ 	.word	0x0500000f


	//   ....[188]....
        /*063c*/ 	.word	0x0500000f


	//   ....[189]....
        /*0640*/ 	.word	0x0500000f


	//   ....[190]....
        /*0644*/ 	.word	0x0500000f


	//   ....[191]....
        /*0648*/ 	.word	0x0500000f


	//   ....[192]....
        /*064c*/ 	.word	0x0500000f


	//   ....[193]....
        /*0650*/ 	.word	0x0500000f


	//   ....[194]....
        /*0654*/ 	.word	0x0500000f


	//   ....[195]....
        /*0658*/ 	.word	0x0500000f


	//   ....[196]....
        /*065c*/ 	.word	0x0500000f


	//   ....[197]....
        /*0660*/ 	.word	0x0500000f


	//   ....[198]....
        /*0664*/ 	.word	0x0500000f


	//   ....[199]....
        /*0668*/ 	.word	0x0500000f


	//   ....[200]....
        /*066c*/ 	.word	0x0500000f


	//----- nvinfo : EIATTR_COOP_GROUP_INSTR_OFFSETS
	.align		4
.L_232:
        /*0670*/ 	.byte	0x04, 0x28
        /*0672*/ 	.short	(.L_234 - .L_233)


	//   ....[0]....
.L_233:
        /*0674*/ 	.word	0x00000060


	//   ....[1]....
        /*0678*/ 	.word	0x00000140


	//   ....[2]....
        /*067c*/ 	.word	0x00000180


	//   ....[3]....
        /*0680*/ 	.word	0x00000370


	//   ....[4]....
        /*0684*/ 	.word	0x000004d0


	//   ....[5]....
        /*0688*/ 	.word	0x000005f0


	//   ....[6]....
        /*068c*/ 	.word	0x00000750


	//   ....[7]....
        /*0690*/ 	.word	0x000029f0


	//   ....[8]....
        /*0694*/ 	.word	0x00002a00


	//   ....[9]....
        /*0698*/ 	.word	0x000033f0


	//   ....[10]....
        /*069c*/ 	.word	0x00003400


	//   ....[11]....
        /*06a0*/ 	.word	0x00003d50


	//   ....[12]....
        /*06a4*/ 	.word	0x00003d60


	//   ....[13]....
        /*06a8*/ 	.word	0x00004140


	//   ....[14]....
        /*06ac*/ 	.word	0x00004150


	//   ....[15]....
        /*06b0*/ 	.word	0x00004e40


	//   ....[16]....
        /*06b4*/ 	.word	0x00006920


	//   ....[17]....
        /*06b8*/ 	.word	0x00006ee0


	//   ....[18]....
        /*06bc*/ 	.word	0x00006ef0


	//   ....[19]....
        /*06c0*/ 	.word	0x00006f00


	//   ....[20]....
        /*06c4*/ 	.word	0x00006f10


	//   ....[21]....
        /*06c8*/ 	.word	0x00007f00


	//   ....[22]....
        /*06cc*/ 	.word	0x00007f10


	//   ....[23]....
        /*06d0*/ 	.word	0x00007f20


	//   ....[24]....
        /*06d4*/ 	.word	0x00007f30


	//   ....[25]....
        /*06d8*/ 	.word	0x00009b10


	//   ....[26]....
        /*06dc*/ 	.word	0x00009bc0


	//   ....[27]....
        /*06e0*/ 	.word	0x00009d80


	//   ....[28]....
        /*06e4*/ 	.word	0x00009e20


	//   ....[29]....
        /*06e8*/ 	.word	0x0000a790


	//   ....[30]....
        /*06ec*/ 	.word	0x0000afd0


	//   ....[31]....
        /*06f0*/ 	.word	0x0000b020


	//   ....[32]....
        /*06f4*/ 	.word	0x0000b900


	//   ....[33]....
        /*06f8*/ 	.word	0x0000b990


	//   ....[34]....
        /*06fc*/ 	.word	0x0000c630


	//   ....[35]....
        /*0700*/ 	.word	0x0000c700


	//   ....[36]....
        /*0704*/ 	.word	0x0000c710


	//   ....[37]....
        /*0708*/ 	.word	0x0000c750


	//   ....[38]....
        /*070c*/ 	.word	0x0000c760


	//   ....[39]....
        /*0710*/ 	.word	0x0000e2e0


	//   ....[40]....
        /*0714*/ 	.word	0x0000e7c0


	//   ....[41]....
        /*0718*/ 	.word	0x0000e7e0


	//   ....[42]....
        /*071c*/ 	.word	0x0000e810


	//   ....[43]....
        /*0720*/ 	.word	0x0000e820


	//   ....[44]....
        /*0724*/ 	.word	0x0000ef80


	//   ....[45]....
        /*0728*/ 	.word	0x0000efe0


	//   ....[46]....
        /*072c*/ 	.word	0x0000f250


	//   ....[47]....
        /*0730*/ 	.word	0x0000f270


	//   ....[48]....
        /*0734*/ 	.word	0x0000ff40


	//   ....[49]....
        /*0738*/ 	.word	0x0000ff70


	//   ....[50]....
        /*073c*/ 	.word	0x00010200


	//   ....[51]....
        /*0740*/ 	.word	0x00010220


	//   ....[52]....
        /*0744*/ 	.word	0x000104d0


	//   ....[53]....
        /*0748*/ 	.word	0x00010680


	//   ....[54]....
        /*074c*/ 	.word	0x000106b0


	//   ....[55]....
        /*0750*/ 	.word	0x000106e0


	//   ....[56]....
        /*0754*/ 	.word	0x00010710


	//   ....[57]....
        /*0758*/ 	.word	0x00010740


	//   ....[58]....
        /*075c*/ 	.word	0x00010770


	//   ....[59]....
        /*0760*/ 	.word	0x000108e0


	//   ....[60]....
        /*0764*/ 	.word	0x00010910


	//   ....[61]....
        /*0768*/ 	.word	0x00010940


	//   ....[62]....
        /*076c*/ 	.word	0x00010970


	//   ....[63]....
        /*0770*/ 	.word	0x000109a0


	//   ....[64]....
        /*0774*/ 	.word	0x000109d0


	//   ....[65]....
        /*0778*/ 	.word	0x00010a60


	//   ....[66]....
        /*077c*/ 	.word	0x00010a90


	//   ....[67]....
        /*0780*/ 	.word	0x00010b10


	//   ....[68]....
        /*0784*/ 	.word	0x00011640


	//   ....[69]....
        /*0788*/ 	.word	0x00013e10


	//   ....[70]....
        /*078c*/ 	.word	0x00013e30


	//   ....[71]....
        /*0790*/ 	.word	0x00013ec0


	//   ....[72]....
        /*0794*/ 	.word	0x00013ee0


	//   ....[73]....
        /*0798*/ 	.word	0x00013f60


	//   ....[74]....
        /*079c*/ 	.word	0x00013f80


	//   ....[75]....
        /*07a0*/ 	.word	0x00013f90


	//   ....[76]....
        /*07a4*/ 	.word	0x00013fa0


	//   ....[77]....
        /*07a8*/ 	.word	0x000147c0


	//   ....[78]....
        /*07ac*/ 	.word	0x000147f0


	//   ....[79]....
        /*07b0*/ 	.word	0x00014890


	//   ....[80]....
        /*07b4*/ 	.word	0x000148b0


	//   ....[81]....
        /*07b8*/ 	.word	0x00014930


	//   ....[82]....
        /*07bc*/ 	.word	0x00014950


	//   ....[83]....
        /*07c0*/ 	.word	0x00014960


	//   ....[84]....
        /*07c4*/ 	.word	0x000149d0


	//   ....[85]....
        /*07c8*/ 	.word	0x00014e20


	//   ....[86]....
        /*07cc*/ 	.word	0x00014ee0


	//   ....[87]....
        /*07d0*/ 	.word	0x00015030


	//   ....[88]....
        /*07d4*/ 	.word	0x00015070


	//   ....[89]....
        /*07d8*/ 	.word	0x00015080


	//   ....[90]....
        /*07dc*/ 	.word	0x00015090


	//   ....[91]....
        /*07e0*/ 	.word	0x000151e0


	//   ....[92]....
        /*07e4*/ 	.word	0x00015330


	//   ....[93]....
        /*07e8*/ 	.word	0x00015b60


	//   ....[94]....
        /*07ec*/ 	.word	0x00015b80


	//   ....[95]....
        /*07f0*/ 	.word	0x00015bd0


	//   ....[96]....
        /*07f4*/ 	.word	0x00015be0


	//   ....[97]....
        /*07f8*/ 	.word	0x00015c20


	//   ....[98]....
        /*07fc*/ 	.word	0x00015c30


	//   ....[99]....
        /*0800*/ 	.word	0x00015c40


	//   ....[100]....
        /*0804*/ 	.word	0x00015c80


	//   ....[101]....
        /*0808*/ 	.word	0x00015fa0


	//   ....[102]....
        /*080c*/ 	.word	0x00015fe0


	//   ....[103]....
        /*0810*/ 	.word	0x00016000


	//   ....[104]....
        /*0814*/ 	.word	0x00016020


	//   ....[105]....
        /*0818*/ 	.word	0x00016050


	//   ....[106]....
        /*081c*/ 	.word	0x00016070


	//   ....[107]....
        /*0820*/ 	.word	0x00016170


	//   ....[108]....
        /*0824*/ 	.word	0x000162c0


	//   ....[109]....
        /*0828*/ 	.word	0x000168b0


	//   ....[110]....
        /*082c*/ 	.word	0x000168e0


	//   ....[111]....
        /*0830*/ 	.word	0x00016920


	//   ....[112]....
        /*0834*/ 	.word	0x00016950


	//   ....[113]....
        /*0838*/ 	.word	0x00016980


	//   ....[114]....
        /*083c*/ 	.word	0x000169b0


	//   ....[115]....
        /*0840*/ 	.word	0x000169e0


	//   ....[116]....
        /*0844*/ 	.word	0x00016a10


	//   ....[117]....
        /*0848*/ 	.word	0x00016b90


	//   ....[118]....
        /*084c*/ 	.word	0x00016bc0


	//   ....[119]....
        /*0850*/ 	.word	0x00016bf0


	//   ....[120]....
        /*0854*/ 	.word	0x00016c20


	//   ....[121]....
        /*0858*/ 	.word	0x00016c50


	//   ....[122]....
        /*085c*/ 	.word	0x00016c80


	//   ....[123]....
        /*0860*/ 	.word	0x00016d40


	//   ....[124]....
        /*0864*/ 	.word	0x00016d60


	//   ....[125]....
        /*0868*/ 	.word	0x00016dd0


	//   ....[126]....
        /*086c*/ 	.word	0x00017240


	//   ....[127]....
        /*0870*/ 	.word	0x00017550


	//   ....[128]....
        /*0874*/ 	.word	0x000175e0


	//   ....[129]....
        /*0878*/ 	.word	0x000176c0


	//   ....[130]....
        /*087c*/ 	.word	0x00017750


	//   ....[131]....
        /*0880*/ 	.word	0x00017830


	//   ....[132]....
        /*0884*/ 	.word	0x000178c0


	//   ....[133]....
        /*0888*/ 	.word	0x00017a40


	//   ....[134]....
        /*088c*/ 	.word	0x00017ad0


	//   ....[135]....
        /*0890*/ 	.word	0x00017b20


	//   ....[136]....
        /*0894*/ 	.word	0x00017b70


	//   ....[137]....
        /*0898*/ 	.word	0x00017c50


	//   ....[138]....
        /*089c*/ 	.word	0x00017ce0


	//   ....[139]....
        /*08a0*/ 	.word	0x00017d30


	//   ....[140]....
        /*08a4*/ 	.word	0x00017d80


	//   ....[141]....
        /*08a8*/ 	.word	0x00017fd0


	//   ....[142]....
        /*08ac*/ 	.word	0x000182b0


	//   ....[143]....
        /*08b0*/ 	.word	0x000183a0


	//   ....[144]....
        /*08b4*/ 	.word	0x00018440


	//   ....[145]....
        /*08b8*/ 	.word	0x000184a0


	//   ....[146]....
        /*08bc*/ 	.word	0x00018590


	//   ....[147]....
        /*08c0*/ 	.word	0x00018600


	//   ....[148]....
        /*08c4*/ 	.word	0x000186f0


	//   ....[149]....
        /*08c8*/ 	.word	0x00018760


	//   ....[150]....
        /*08cc*/ 	.word	0x00018840


	//   ....[151]....
        /*08d0*/ 	.word	0x00018900


	//   ....[152]....
        /*08d4*/ 	.word	0x00018960


	//   ....[153]....
        /*08d8*/ 	.word	0x000189c0


	//   ....[154]....
        /*08dc*/ 	.word	0x00018ab0


	//   ....[155]....
        /*08e0*/ 	.word	0x00018b10


	//   ....[156]....
        /*08e4*/ 	.word	0x00018c10


	//   ....[157]....
        /*08e8*/ 	.word	0x00018c70


	//   ....[158]....
        /*08ec*/ 	.word	0x00018d50


	//   ....[159]....
        /*08f0*/ 	.word	0x00018e90


	//   ....[160]....
        /*08f4*/ 	.word	0x00018f70


	//   ....[161]....
        /*08f8*/ 	.word	0x00019210


	//   ....[162]....
        /*08fc*/ 	.word	0x00019260


	//   ....[163]....
        /*0900*/ 	.word	0x00019430


	//   ....[164]....
        /*0904*/ 	.word	0x00019480


	//   ....[165]....
        /*0908*/ 	.word	0x00019650


	//   ....[166]....
        /*090c*/ 	.word	0x000196a0


	//   ....[167]....
        /*0910*/ 	.word	0x00019790


	//   ....[168]....
        /*0914*/ 	.word	0x00019830


	//   ....[169]....
        /*0918*/ 	.word	0x00019890


	//   ....[170]....
        /*091c*/ 	.word	0x00019940


	//   ....[171]....
        /*0920*/ 	.word	0x000199a0


	//   ....[172]....
        /*0924*/ 	.word	0x00019a50


	//   ....[173]....
        /*0928*/ 	.word	0x00019ab0


	//   ....[174]....
        /*092c*/ 	.word	0x00019b60


	//   ....[175]....
        /*0930*/ 	.word	0x00019c50


	//   ....[176]....
        /*0934*/ 	.word	0x00019d30


	//   ....[177]....
        /*0938*/ 	.word	0x00019e40


	//   ....[178]....
        /*093c*/ 	.word	0x00019f40


	//   ....[179]....
        /*0940*/ 	.word	0x0001a070


	//   ....[180]....
        /*0944*/ 	.word	0x0001a150


	//   ....[181]....
        /*0948*/ 	.word	0x0001a250


	//   ....[182]....
        /*094c*/ 	.word	0x0001a330


	//   ....[183]....
        /*0950*/ 	.word	0x0001a3c0


	//   ....[184]....
        /*0954*/ 	.word	0x0001a460


	//   ....[185]....
        /*0958*/ 	.word	0x0001a580


	//   ....[186]....
        /*095c*/ 	.word	0x0001a5f0


	//   ....[187]....
        /*0960*/ 	.word	0x0001a660


	//   ....[188]....
        /*0964*/ 	.word	0x0001a6d0


	//   ....[189]....
        /*0968*/ 	.word	0x0001a740


	//   ....[190]....
        /*096c*/ 	.word	0x0001a7c0


	//   ....[191]....
        /*0970*/ 	.word	0x0001a850


	//   ....[192]....
        /*0974*/ 	.word	0x0001a8e0


	//   ....[193]....
        /*0978*/ 	.word	0x0001a950


	//   ....[194]....
        /*097c*/ 	.word	0x0001a9c0


	//   ....[195]....
        /*0980*/ 	.word	0x0001aa30


	//   ....[196]....
        /*0984*/ 	.word	0x0001aab0


	//   ....[197]....
        /*0988*/ 	.word	0x0001ab20


	//   ....[198]....
        /*098c*/ 	.word	0x0001abc0


	//   ....[199]....
        /*0990*/ 	.word	0x0001ac50


	//   ....[200]....
        /*0994*/ 	.word	0x0001ad70


	//----- nvinfo : EIATTR_REG_RECONFIG
	.align		4
.L_234:
        /*0998*/ 	.byte	0x01, 0x54
	.zero		2


	//----- nvinfo : EIATTR_SYSCALL_OFFSETS
	.align		4
        /*099c*/ 	.byte	0x04, 0x46
        /*099e*/ 	.short	(.L_236 - .L_235)


	//   ....[0]....
.L_235:
        /*09a0*/ 	.word	0x00001ca0


	//   ....[1]....
        /*09a4*/ 	.word	0x00001df0


	//   ....[2]....
        /*09a8*/ 	.word	0x00006ac0


	//   ....[3]....
        /*09ac*/ 	.word	0x00006e50


	//   ....[4]....
        /*09b0*/ 	.word	0x00013210


	//   ....[5]....
        /*09b4*/ 	.word	0x00013360


	//   ....[6]....
        /*09b8*/ 	.word	0x00013450


	//   ....[7]....
        /*09bc*/ 	.word	0x00014400


	//----- nvinfo : EIATTR_MBARRIER_INSTR_OFFSETS
	.align		4
.L_236:
        /*09c0*/ 	.byte	0x04, 0x39
        /*09c2*/ 	.short	(.L_238 - .L_237)


	//   ....[0]....
.L_237:
        /*09c4*/ 	.word	0x00000260
        /*09c8*/ 	.word	0x000000ff
        /*09cc*/ 	.word	0x00028c00
        /*09d0*/ 	.short	0x0100
        /*09d2*/ 	.byte	0x08
	.zero		1


	//   ....[1]....
        /*09d4*/ 	.word	0x00000270
        /*09d8*/ 	.word	0x000000ff
        /*09dc*/ 	.word	0x00028c20
        /*09e0*/ 	.short	0x0100
        /*09e2*/ 	.byte	0x08
	.zero		1


	//   ....[2]....
        /*09e4*/ 	.word	0x00000320
        /*09e8*/ 	.word	0x000000ff
        /*09ec*/ 	.word	0x00028c30
        /*09f0*/ 	.short	0x0100
        /*09f2*/ 	.byte	0x06
	.zero		1


	//   ....[3]....
        /*09f4*/ 	.word	0x00000330
        /*09f8*/ 	.word	0x000000ff
        /*09fc*/ 	.word	0x00028c40
        /*0a00*/ 	.short	0x0100
        /*0a02*/ 	.byte	0x06
	.zero		1


	//   ....[4]....
        /*0a04*/ 	.word	0x00000340
        /*0a08*/ 	.word	0x000000ff
        /*0a0c*/ 	.word	0x00028c38
        /*0a10*/ 	.short	0x0100
        /*0a12*/ 	.byte	0x06
	.zero		1


	//   ....[5]....
        /*0a14*/ 	.word	0x00000350
        /*0a18*/ 	.word	0x000000ff
        /*0a1c*/ 	.word	0x00028c48
        /*0a20*/ 	.short	0x0100
        /*0a22*/ 	.byte	0x06
	.zero		1


	//   ....[6]....
        /*0a24*/ 	.word	0x00000480
        /*0a28*/ 	.word	0x000000ff
        /*0a2c*/ 	.word	0x00028c50
        /*0a30*/ 	.short	0x0100
        /*0a32*/ 	.byte	0x08
	.zero		1


	//   ....[7]....
        /*0a34*/ 	.word	0x00000490
        /*0a38*/ 	.word	0x000000ff
        /*0a3c*/ 	.word	0x00028c60
        /*0a40*/ 	.short	0x0100
        /*0a42*/ 	.byte	0x08
	.zero		1


	//   ....[8]....
        /*0a44*/ 	.word	0x000004a0
        /*0a48*/ 	.word	0x000000ff
        /*0a4c*/ 	.word	0x00028c58
        /*0a50*/ 	.short	0x0100
        /*0a52*/ 	.byte	0x08
	.zero		1


	//   ....[9]....
        /*0a54*/ 	.word	0x000004b0
        /*0a58*/ 	.word	0x000000ff
        /*0a5c*/ 	.word	0x00028c68
        /*0a60*/ 	.short	0x0100
        /*0a62*/ 	.byte	0x08
	.zero		1


	//   ....[10]....
        /*0a64*/ 	.word	0x000005a0
        /*0a68*/ 	.word	0x000000ff
        /*0a6c*/ 	.word	0x00028c70
        /*0a70*/ 	.short	0x0100
        /*0a72*/ 	.byte	0x06
	.zero		1


	//   ....[11]....
        /*0a74*/ 	.word	0x000005b0
        /*0a78*/ 	.word	0x000000ff
        /*0a7c*/ 	.word	0x00028c80
        /*0a80*/ 	.short	0x0100
        /*0a82*/ 	.byte	0x06
	.zero		1


	//   ....[12]....
        /*0a84*/ 	.word	0x000005c0
        /*0a88*/ 	.word	0x000000ff
        /*0a8c*/ 	.word	0x00028c78
        /*0a90*/ 	.short	0x0100
        /*0a92*/ 	.byte	0x06
	.zero		1


	//   ....[13]....
        /*0a94*/ 	.word	0x000005d0
        /*0a98*/ 	.word	0x000000ff
        /*0a9c*/ 	.word	0x00028c88
        /*0aa0*/ 	.short	0x0100
        /*0aa2*/ 	.byte	0x06
	.zero		1


	//   ....[14]....
        /*0aa4*/ 	.word	0x00000700
        /*0aa8*/ 	.word	0x000000ff
        /*0aac*/ 	.word	0x00028c90
        /*0ab0*/ 	.short	0x0100
        /*0ab2*/ 	.byte	0x08
	.zero		1


	//   ....[15]....
        /*0ab4*/ 	.word	0x00000710
        /*0ab8*/ 	.word	0x000000ff
        /*0abc*/ 	.word	0x00028ca0
        /*0ac0*/ 	.short	0x0100
        /*0ac2*/ 	.byte	0x08
	.zero		1


	//   ....[16]....
        /*0ac4*/ 	.word	0x00000720
        /*0ac8*/ 	.word	0x000000ff
        /*0acc*/ 	.word	0x00028c98
        /*0ad0*/ 	.short	0x0100
        /*0ad2*/ 	.byte	0x08
	.zero		1


	//   ....[17]....
        /*0ad4*/ 	.word	0x00000730
        /*0ad8*/ 	.word	0x000000ff
        /*0adc*/ 	.word	0x00028ca8
        /*0ae0*/ 	.short	0x0100
        /*0ae2*/ 	.byte	0x08
	.zero		1


	//   ....[18]....
        /*0ae4*/ 	.word	0x00000860
        /*0ae8*/ 	.word	0x000000ff
        /*0aec*/ 	.word	0x00028cb0
        /*0af0*/ 	.short	0x0100
        /*0af2*/ 	.byte	0x08
	.zero		1


	//   ....[19]....
        /*0af4*/ 	.word	0x00000870
        /*0af8*/ 	.word	0x000000ff
        /*0afc*/ 	.word	0x00028cc0
        /*0b00*/ 	.short	0x0100
        /*0b02*/ 	.byte	0x08
	.zero		1


	//   ....[20]....
        /*0b04*/ 	.word	0x00000880
        /*0b08*/ 	.word	0x000000ff
        /*0b0c*/ 	.word	0x00028cb8
        /*0b10*/ 	.short	0x0100
        /*0b12*/ 	.byte	0x08
	.zero		1


	//   ....[21]....
        /*0b14*/ 	.word	0x00000890
        /*0b18*/ 	.word	0x000000ff
        /*0b1c*/ 	.word	0x00028cc8
        /*0b20*/ 	.short	0x0100
        /*0b22*/ 	.byte	0x08
	.zero		1


	//   ....[22]....
        /*0b24*/ 	.word	0x000029a0
        /*0b28*/ 	.word	0x0000003f
        /*0b2c*/ 	.word	0x00028c90
        /*0b30*/ 	.short	0x010a
        /*0b32*/ 	.byte	0x3f
	.zero		1


	//   ....[23]....
        /*0b34*/ 	.word	0x000033a0
        /*0b38*/ 	.word	0x0000003f
        /*0b3c*/ 	.word	0x00028c90
        /*0b40*/ 	.short	0x010a
        /*0b42*/ 	.byte	0x3f
	.zero		1


	//   ....[24]....
        /*0b44*/ 	.word	0x00003ba0
        /*0b48*/ 	.word	0x0000003f
        /*0b4c*/ 	.word	0x00028c90
        /*0b50*/ 	.short	0x010a
        /*0b52*/ 	.byte	0x3f
	.zero		1


	//   ....[25]....
        /*0b54*/ 	.word	0x00003f80
        /*0b58*/ 	.word	0x00000004
        /*0b5c*/ 	.word	0x00000000
        /*0b60*/ 	.short	0x0101
        /*0b62*/ 	.byte	0x3f
	.zero		1


	//   ....[26]....
        /*0b64*/ 	.word	0x00003fc0
        /*0b68*/ 	.word	0x0000003f
        /*0b6c*/ 	.word	0x00028cb0
        /*0b70*/ 	.short	0x010a
        /*0b72*/ 	.byte	0x3f
	.zero		1


	//   ....[27]....
        /*0b74*/ 	.word	0x00004820
        /*0b78*/ 	.word	0x0000003f
        /*0b7c*/ 	.word	0x00000000
        /*0b80*/ 	.short	0x0101
        /*0b82*/ 	.byte	0x3f
	.zero		1


	//   ....[28]....
        /*0b84*/ 	.word	0x00004f30
        /*0b88*/ 	.word	0x00000003
        /*0b8c*/ 	.word	0x00028c50
        /*0b90*/ 	.short	0x010a
        /*0b92*/ 	.byte	0x3f
	.zero		1


	//   ....[29]....
        /*0b94*/ 	.word	0x000052e0
        /*0b98*/ 	.word	0x0000000a
        /*0b9c*/ 	.word	0x00000000
        /*0ba0*/ 	.short	0x0101
        /*0ba2*/ 	.byte	0x3f
	.zero		1


	//   ....[30]....
        /*0ba4*/ 	.word	0x00005c10
        /*0ba8*/ 	.word	0x00000003
        /*0bac*/ 	.word	0x00028c50
        /*0bb0*/ 	.short	0x010a
        /*0bb2*/ 	.byte	0x3f
	.zero		1


	//   ....[31]....
        /*0bb4*/ 	.word	0x00005c60
        /*0bb8*/ 	.word	0x00000003
        /*0bbc*/ 	.word	0x00028c50
        /*0bc0*/ 	.short	0x010a
        /*0bc2*/ 	.byte	0x3f
	.zero		1


	//   ....[32]....
        /*0bc4*/ 	.word	0x00005f70
        /*0bc8*/ 	.word	0x0000000a
        /*0bcc*/ 	.word	0x00000000
        /*0bd0*/ 	.short	0x0101
        /*0bd2*/ 	.byte	0x3f
	.zero		1


	//   ....[33]....
        /*0bd4*/ 	.word	0x00006b60
        /*0bd8*/ 	.word	0x00000002
        /*0bdc*/ 	.word	0x00028c00
        /*0be0*/ 	.short	0x010a
        /*0be2*/ 	.byte	0x3f
	.zero		1


	//   ....[34]....
        /*0be4*/ 	.word	0x00006bb0
        /*0be8*/ 	.word	0x00000002
        /*0bec*/ 	.word	0x00028c00
        /*0bf0*/ 	.short	0x010a
        /*0bf2*/ 	.byte	0x3f
	.zero		1


	//   ....[35]....
        /*0bf4*/ 	.word	0x00007200
        /*0bf8*/ 	.word	0x00000002
        /*0bfc*/ 	.word	0x00028c00
        /*0c00*/ 	.short	0x010a
        /*0c02*/ 	.byte	0x3f
	.zero		1


	//   ....[36]....
        /*0c04*/ 	.word	0x00008100
        /*0c08*/ 	.word	0x00000002
        /*0c0c*/ 	.word	0x00028c00
        /*0c10*/ 	.short	0x010a
        /*0c12*/ 	.byte	0x3f
	.zero		1


	//   ....[37]....
        /*0c14*/ 	.word	0x00008f40
        /*0c18*/ 	.word	0x0000000c
        /*0c1c*/ 	.word	0x00028c30
        /*0c20*/ 	.short	0x010a
        /*0c22*/ 	.byte	0x3f
	.zero		1


	//   ....[38]....
        /*0c24*/ 	.word	0x00008ff0
        /*0c28*/ 	.word	0x0000000c
        /*0c2c*/ 	.word	0x00028c30
        /*0c30*/ 	.short	0x010a
        /*0c32*/ 	.byte	0x3f
	.zero		1


	//   ....[39]....
        /*0c34*/ 	.word	0x0000a080
        /*0c38*/ 	.word	0x00000000
        /*0c3c*/ 	.word	0x00000000
        /*0c40*/ 	.short	0x0101
        /*0c42*/ 	.byte	0x3f
	.zero		1


	//   ....[40]....
        /*0c44*/ 	.word	0x0000a490
        /*0c48*/ 	.word	0x0000000c
        /*0c4c*/ 	.word	0x00028c50
        /*0c50*/ 	.short	0x010a
        /*0c52*/ 	.byte	0x3f
	.zero		1


	//   ....[41]....
        /*0c54*/ 	.word	0x0000a530
        /*0c58*/ 	.word	0x0000000c
        /*0c5c*/ 	.word	0x00028c50
        /*0c60*/ 	.short	0x010a
        /*0c62*/ 	.byte	0x3f
	.zero		1


	//   ....[42]....
        /*0c64*/ 	.word	0x0000a810
        /*0c68*/ 	.word	0x0000000c
        /*0c6c*/ 	.word	0x00000000
        /*0c70*/ 	.short	0x0101
        /*0c72*/ 	.byte	0x3f
	.zero		1


	//   ....[43]....
        /*0c74*/ 	.word	0x0000a930
        /*0c78*/ 	.word	0x0000000c
        /*0c7c*/ 	.word	0x00028c30
        /*0c80*/ 	.short	0x010a
        /*0c82*/ 	.byte	0x3f
	.zero		1


	//   ....[44]....
        /*0c84*/ 	.word	0x0000a9e0
        /*0c88*/ 	.word	0x0000000c
        /*0c8c*/ 	.word	0x00028c30
        /*0c90*/ 	.short	0x010a
        /*0c92*/ 	.byte	0x3f
	.zero		1


	//   ....[45]....
        /*0c94*/ 	.word	0x0000b590
        /*0c98*/ 	.word	0x000000a6
        /*0c9c*/ 	.word	0x00000000
        /*0ca0*/ 	.short	0x0101
        /*0ca2*/ 	.byte	0x3f
	.zero		1


	//   ....[46]....
        /*0ca4*/ 	.word	0x0000c360
        /*0ca8*/ 	.word	0x0000000c
        /*0cac*/ 	.word	0x00028c50
        /*0cb0*/ 	.short	0x010a
        /*0cb2*/ 	.byte	0x3f
	.zero		1


	//   ....[47]....
        /*0cb4*/ 	.word	0x0000c3b0
        /*0cb8*/ 	.word	0x0000000c
        /*0cbc*/ 	.word	0x00028c50
        /*0cc0*/ 	.short	0x010a
        /*0cc2*/ 	.byte	0x3f
	.zero		1


	//   ....[48]....
        /*0cc4*/ 	.word	0x0000c6c0
        /*0cc8*/ 	.word	0x0000000c
        /*0ccc*/ 	.word	0x00000000
        /*0cd0*/ 	.short	0x0101
        /*0cd2*/ 	.byte	0x3f
	.zero		1


	//   ....[49]....
        /*0cd4*/ 	.word	0x0000ef60
        /*0cd8*/ 	.word	0x00000000
        /*0cdc*/ 	.word	0x00000000
        /*0ce0*/ 	.short	0x0101
        /*0ce2*/ 	.byte	0x3f
	.zero		1


	//   ....[50]....
        /*0ce4*/ 	.word	0x00011720
        /*0ce8*/ 	.word	0x00000017
        /*0cec*/ 	.word	0x00028c20
        /*0cf0*/ 	.short	0x010a
        /*0cf2*/ 	.byte	0x3f
	.zero		1


	//   ....[51]....
        /*0cf4*/ 	.word	0x000117b0
        /*0cf8*/ 	.word	0x00000003
        /*0cfc*/ 	.word	0x00028ca0
        /*0d00*/ 	.short	0x010a
        /*0d02*/ 	.byte	0x3f
	.zero		1


	//   ....[52]....
        /*0d04*/ 	.word	0x00011a00
        /*0d08*/ 	.word	0x00000003
        /*0d0c*/ 	.word	0x00028cc0
        /*0d10*/ 	.short	0x010a
        /*0d12*/ 	.byte	0x3f
	.zero		1


	//   ....[53]....
        /*0d14*/ 	.word	0x000123d0
        /*0d18*/ 	.word	0x00000006
        /*0d1c*/ 	.word	0x00028ca0
        /*0d20*/ 	.short	0x010a
        /*0d22*/ 	.byte	0x3f
	.zero		1


	//   ....[54]....
        /*0d24*/ 	.word	0x00012610
        /*0d28*/ 	.word	0x00000006
        /*0d2c*/ 	.word	0x00028cc0
        /*0d30*/ 	.short	0x010a
        /*0d32*/ 	.byte	0x3f
	.zero		1


	//   ....[55]....
        /*0d34*/ 	.word	0x00013b70
        /*0d38*/ 	.word	0x0000001b
        /*0d3c*/ 	.word	0x00028c40
        /*0d40*/ 	.short	0x010a
        /*0d42*/ 	.byte	0x3f
	.zero		1


	//   ....[56]....
        /*0d44*/ 	.word	0x000140a0
        /*0d48*/ 	.word	0x0000001b
        /*0d4c*/ 	.word	0x00028c30
        /*0d50*/ 	.short	0x0107
        /*0d52*/ 	.byte	0x3f
	.zero		1


	//   ....[57]....
        /*0d54*/ 	.word	0x00014170
        /*0d58*/ 	.word	0x0000001b
        /*0d5c*/ 	.word	0x00028c30
        /*0d60*/ 	.short	0x0101
        /*0d62*/ 	.byte	0x3f
	.zero		1


	//   ....[58]....
        /*0d64*/ 	.word	0x00014a70
        /*0d68*/ 	.word	0x00000017
        /*0d6c*/ 	.word	0x00028c00
        /*0d70*/ 	.short	0x0107
        /*0d72*/ 	.byte	0x3f
	.zero		1


	//   ....[59]....
        /*0d74*/ 	.word	0x00014b60
        /*0d78*/ 	.word	0x00000017
        /*0d7c*/ 	.word	0x00028c00
        /*0d80*/ 	.short	0x0101
        /*0d82*/ 	.byte	0x3f
	.zero		1


	//   ....[60]....
        /*0d84*/ 	.word	0x00014b80
        /*0d88*/ 	.word	0x00000017
        /*0d8c*/ 	.word	0x00028c20
        /*0d90*/ 	.short	0x010a
        /*0d92*/ 	.byte	0x3f
	.zero		1


	//   ....[61]....
        /*0d94*/ 	.word	0x00014c10
        /*0d98*/ 	.word	0x0000001b
        /*0d9c*/ 	.word	0x00028c60
        /*0da0*/ 	.short	0x010a
        /*0da2*/ 	.byte	0x3f
	.zero		1


	//   ....[62]....
        /*0da4*/ 	.word	0x00015550
        /*0da8*/ 	.word	0x0000001b
        /*0dac*/ 	.word	0x00028c50
        /*0db0*/ 	.short	0x0107
        /*0db2*/ 	.byte	0x3f
	.zero		1


	//   ....[63]....
        /*0db4*/ 	.word	0x00015620
        /*0db8*/ 	.word	0x0000001b
        /*0dbc*/ 	.word	0x00028c50
        /*0dc0*/ 	.short	0x0101
        /*0dc2*/ 	.byte	0x3f
	.zero		1


	//   ....[64]....
        /*0dc4*/ 	.word	0x000159c0
        /*0dc8*/ 	.word	0x00000006
        /*0dcc*/ 	.word	0x00028c40
        /*0dd0*/ 	.short	0x010a
        /*0dd2*/ 	.byte	0x3f
	.zero		1


	//   ....[65]....
        /*0dd4*/ 	.word	0x00015d00
        /*0dd8*/ 	.word	0x00000006
        /*0ddc*/ 	.word	0x00028c30
        /*0de0*/ 	.short	0x0107
        /*0de2*/ 	.byte	0x3f
	.zero		1


	//   ....[66]....
        /*0de4*/ 	.word	0x00015dc0
        /*0de8*/ 	.word	0x00000006
        /*0dec*/ 	.word	0x00028c30
        /*0df0*/ 	.short	0x0101
        /*0df2*/ 	.byte	0x3f
	.zero		1


	//   ....[67]....
        /*0df4*/ 	.word	0x00015df0
        /*0df8*/ 	.word	0x00000006
        /*0dfc*/ 	.word	0x00028c60
        /*0e00*/ 	.short	0x010a
        /*0e02*/ 	.byte	0x3f
	.zero		1


	//   ....[68]....
        /*0e04*/ 	.word	0x000164c0
        /*0e08*/ 	.word	0x00000006
        /*0e0c*/ 	.word	0x00028c50
        /*0e10*/ 	.short	0x0107
        /*0e12*/ 	.byte	0x3f
	.zero		1


	//   ....[69]....
        /*0e14*/ 	.word	0x00016580
        /*0e18*/ 	.word	0x00000006
        /*0e1c*/ 	.word	0x00028c50
        /*0e20*/ 	.short	0x0101
        /*0e22*/ 	.byte	0x3f
	.zero		1


	//   ....[70]....
        /*0e24*/ 	.word	0x000171c0
        /*0e28*/ 	.word	0x00000004
        /*0e2c*/ 	.word	0x00028c20
        /*0e30*/ 	.short	0x010a
        /*0e32*/ 	.byte	0x3f
	.zero		1


	//   ....[71]....
        /*0e34*/ 	.word	0x00017320
        /*0e38*/ 	.word	0x00000005
        /*0e3c*/ 	.word	0x00028c40
        /*0e40*/ 	.short	0x010a
        /*0e42*/ 	.byte	0x3f
	.zero		1


	//   ....[72]....
        /*0e44*/ 	.word	0x000173c0
        /*0e48*/ 	.word	0x00000019
        /*0e4c*/ 	.word	0x00028c40
        /*0e50*/ 	.short	0x010a
        /*0e52*/ 	.byte	0x3f
	.zero		1


	//   ....[73]....
        /*0e54*/ 	.word	0x00017400
        /*0e58*/ 	.word	0x00000005
        /*0e5c*/ 	.word	0x00028c60
        /*0e60*/ 	.short	0x010a
        /*0e62*/ 	.byte	0x3f
	.zero		1


	//   ....[74]....
        /*0e64*/ 	.word	0x00017440
        /*0e68*/ 	.word	0x00000019
        /*0e6c*/ 	.word	0x00028c60
        /*0e70*/ 	.short	0x010a
        /*0e72*/ 	.byte	0x3f
	.zero		1


	//   ....[75]....
        /*0e74*/ 	.word	0x000174a0
        /*0e78*/ 	.word	0x0000003f
        /*0e7c*/ 	.word	0x00028c90
        /*0e80*/ 	.short	0x010a
        /*0e82*/ 	.byte	0x3f
	.zero		1


	//   ....[76]....
        /*0e84*/ 	.word	0x00017610
        /*0e88*/ 	.word	0x0000003f
        /*0e8c*/ 	.word	0x00028c90
        /*0e90*/ 	.short	0x010a
        /*0e92*/ 	.byte	0x3f
	.zero		1


	//   ....[77]....
        /*0e94*/ 	.word	0x00017790
        /*0e98*/ 	.word	0x0000003f
        /*0e9c*/ 	.word	0x00028c90
        /*0ea0*/ 	.short	0x010a
        /*0ea2*/ 	.byte	0x3f
	.zero		1


	//   ....[78]....
        /*0ea4*/ 	.word	0x000178f0
        /*0ea8*/ 	.word	0x0000003f
        /*0eac*/ 	.word	0x00028cb0
        /*0eb0*/ 	.short	0x010a
        /*0eb2*/ 	.byte	0x3f
	.zero		1


	//   ....[79]....
        /*0eb4*/ 	.word	0x00017940
        /*0eb8*/ 	.word	0x00000003
        /*0ebc*/ 	.word	0x00028c50
        /*0ec0*/ 	.short	0x010a
        /*0ec2*/ 	.byte	0x3f
	.zero		1


	//   ....[80]....
        /*0ec4*/ 	.word	0x00017990
        /*0ec8*/ 	.word	0x00000003
        /*0ecc*/ 	.word	0x00028c50
        /*0ed0*/ 	.short	0x010a
        /*0ed2*/ 	.byte	0x3f
	.zero		1


	//   ....[81]....
        /*0ed4*/ 	.word	0x00017ba0
        /*0ed8*/ 	.word	0x00000002
        /*0edc*/ 	.word	0x00028c00
        /*0ee0*/ 	.short	0x010a
        /*0ee2*/ 	.byte	0x3f
	.zero		1


	//   ....[82]....
        /*0ee4*/ 	.word	0x00017db0
        /*0ee8*/ 	.word	0x00000002
        /*0eec*/ 	.word	0x00028c00
        /*0ef0*/ 	.short	0x010a
        /*0ef2*/ 	.byte	0x3f
	.zero		1


	//   ....[83]....
        /*0ef4*/ 	.word	0x00017e00
        /*0ef8*/ 	.word	0x0000000c
        /*0efc*/ 	.word	0x00028c30
        /*0f00*/ 	.short	0x010a
        /*0f02*/ 	.byte	0x3f
	.zero		1


	//   ....[84]....
        /*0f04*/ 	.word	0x00017e50
        /*0f08*/ 	.word	0x0000000c
        /*0f0c*/ 	.word	0x00028c50
        /*0f10*/ 	.short	0x010a
        /*0f12*/ 	.byte	0x3f
	.zero		1


	//   ....[85]....
        /*0f14*/ 	.word	0x00017ea0
        /*0f18*/ 	.word	0x0000000c
        /*0f1c*/ 	.word	0x00028c30
        /*0f20*/ 	.short	0x010a
        /*0f22*/ 	.byte	0x3f
	.zero		1


	//   ....[86]....
        /*0f24*/ 	.word	0x00017ef0
        /*0f28*/ 	.word	0x0000000c
        /*0f2c*/ 	.word	0x00028c50
        /*0f30*/ 	.short	0x010a
        /*0f32*/ 	.byte	0x3f
	.zero		1


	//   ....[87]....
        /*0f34*/ 	.word	0x00018090
        /*0f38*/ 	.word	0x00000017
        /*0f3c*/ 	.word	0x00028c20
        /*0f40*/ 	.short	0x010a
        /*0f42*/ 	.byte	0x3f
	.zero		1


	//   ....[88]....
        /*0f44*/ 	.word	0x000180e0
        /*0f48*/ 	.word	0x00000003
        /*0f4c*/ 	.word	0x00028ca0
        /*0f50*/ 	.short	0x010a
        /*0f52*/ 	.byte	0x3f
	.zero		1


	//   ....[89]....
        /*0f54*/ 	.word	0x00018130
        /*0f58*/ 	.word	0x00000003
        /*0f5c*/ 	.word	0x00028cc0
        /*0f60*/ 	.short	0x010a
        /*0f62*/ 	.byte	0x3f
	.zero		1


	//   ....[90]....
        /*0f64*/ 	.word	0x00018180
        /*0f68*/ 	.word	0x00000006
        /*0f6c*/ 	.word	0x00028ca0
        /*0f70*/ 	.short	0x010a
        /*0f72*/ 	.byte	0x3f
	.zero		1


	//   ....[91]....
        /*0f74*/ 	.word	0x000181d0
        /*0f78*/ 	.word	0x00000006
        /*0f7c*/ 	.word	0x00028cc0
        /*0f80*/ 	.short	0x010a
        /*0f82*/ 	.byte	0x3f
	.zero		1


	//   ....[92]....
        /*0f84*/ 	.word	0x000182f0
        /*0f88*/ 	.word	0x0000001b
        /*0f8c*/ 	.word	0x00028c40
        /*0f90*/ 	.short	0x010a
        /*0f92*/ 	.byte	0x3f
	.zero		1


	//   ....[93]....
        /*0f94*/ 	.word	0x00018d90
        /*0f98*/ 	.word	0x00000017
        /*0f9c*/ 	.word	0x00028c20
        /*0fa0*/ 	.short	0x010a
        /*0fa2*/ 	.byte	0x3f
	.zero		1


	//   ....[94]....
        /*0fa4*/ 	.word	0x00018de0
        /*0fa8*/ 	.word	0x0000001b
        /*0fac*/ 	.word	0x00028c60
        /*0fb0*/ 	.short	0x010a
        /*0fb2*/ 	.byte	0x3f
	.zero		1


	//   ....[95]....
        /*0fb4*/ 	.word	0x000196e0
        /*0fb8*/ 	.word	0x00000006
        /*0fbc*/ 	.word	0x00028c40
        /*0fc0*/ 	.short	0x010a
        /*0fc2*/ 	.byte	0x3f
	.zero		1


	//   ....[96]....
        /*0fc4*/ 	.word	0x00019ba0
        /*0fc8*/ 	.word	0x00000006
        /*0fcc*/ 	.word	0x00028c60
        /*0fd0*/ 	.short	0x010a
        /*0fd2*/ 	.byte	0x3f
	.zero		1


	//   ....[97]....
        /*0fd4*/ 	.word	0x0001ac90
        /*0fd8*/ 	.word	0x00000004
        /*0fdc*/ 	.word	0x00028c20
        /*0fe0*/ 	.short	0x010a
        /*0fe2*/ 	.byte	0x3f
	.zero		1


	//   ....[98]....
        /*0fe4*/ 	.word	0x0001ae30
        /*0fe8*/ 	.word	0x00000005
        /*0fec*/ 	.word	0x00028c40
        /*0ff0*/ 	.short	0x010a
        /*0ff2*/ 	.byte	0x3f
	.zero		1


	//   ....[99]....
        /*0ff4*/ 	.word	0x0001ae80
        /*0ff8*/ 	.word	0x00000019
        /*0ffc*/ 	.word	0x00028c40
        /*1000*/ 	.short	0x010a
        /*1002*/ 	.byte	0x3f
	.zero		1


	//   ....[100]....
        /*1004*/ 	.word	0x0001aed0
        /*1008*/ 	.word	0x00000005
        /*100c*/ 	.word	0x00028c60
        /*1010*/ 	.short	0x010a
        /*1012*/ 	.byte	0x3f
	.zero		1


	//----- nvinfo : EIATTR_NUM_MBARRIERS
	.align		4
.L_238:
        /*1014*/ 	.byte	0x03, 0x38
        /*1016*/ 	.short	0x0016


	//----- nvinfo : EIATTR_EXIT_INSTR_OFFSETS
	.align		4
        /*1018*/ 	.byte	0x04, 0x1c
        /*101a*/ 	.short	(.L_240 - .L_239)


	//   ....[0]....
.L_239:
        /*101c*/ 	.word	0x00017490


	//----- nvinfo : EIATTR_MAX_THREADS
	.align		4
.L_240:
        /*1020*/ 	.byte	0x04, 0x05
        /*1022*/ 	.short	(.L_242 - .L_241)
.L_241:
        /*1024*/ 	.word	0x00000180
        /*1028*/ 	.word	0x00000001
        /*102c*/ 	.word	0x00000001


	//----- nvinfo : EIATTR_CRS_STACK_SIZE
	.align		4
.L_242:
        /*1030*/ 	.byte	0x04, 0x1e
        /*1032*/ 	.short	(.L_244 - .L_243)
.L_243:
        /*1034*/ 	.word	0x00000000


	//----- nvinfo : EIATTR_CBANK_PARAM_SIZE
	.align		4
.L_244:
        /*1038*/ 	.byte	0x03, 0x19
        /*103a*/ 	.short	0x0af0


	//----- nvinfo : EIATTR_PARAM_CBANK
	.align		4
        /*103c*/ 	.byte	0x04, 0x0a
        /*103e*/ 	.short	(.L_246 - .L_245)
	.align		4
.L_245:
        /*1040*/ 	.word	index@(.nv.constant0._ZN7cutlass13device_kernelIN5flash11enable_sm90INS1_16FlashAttnFwdSm90INS1_25CollectiveMainloopFwdSm90ILi2EN4cute5tupleIJNS5_1CILi1EEES8_S8_EEENS6_IJNS7_ILi64EEESA_SA_EEELi512ENS_6half_tEfNS_4arch4Sm90ELb0ELb0ELb1ELb1ELb1ELb1ELb0ELb0ELb0ELb1ELb0ELb0EEENS1_21CollectiveEpilogueFwdINS6_IJSA_NS7_ILi512EEESA_EEES9_SC_SE_Li256ELb1ELb1ELb0ELb0EEENS1_36VarlenDynamicPersistentTileSchedulerILi64ELi64ELi256ELi128ELb0ELb1ELb1ELb0ELb1ELb1EEEEEEEEEvNT_6ParamsE)
        /*1044*/ 	.short	0x0210
        /*1046*/ 	.short	0x0af0


	//----- nvinfo : EIATTR_SW_WAR
	.align		4
.L_246:
        /*1048*/ 	.byte	0x04, 0x36
        /*104a*/ 	.short	(.L_248 - .L_247)
.L_247:
        /*104c*/ 	.word	0x00000008
.L_248:


//--------------------- .nv.info._ZN7cutlass13device_kernelIN5flash11enable_sm90INS1_16FlashAttnFwdSm90INS1_25CollectiveMainloopFwdSm90ILi2EN4cute5tupleIJNS5_1CILi1EEES8_S8_EEENS6_IJNS7_ILi64EEESA_SA_EEELi512ENS_6half_tEfNS_4arch4Sm90ELb0ELb0ELb1ELb1ELb1ELb0ELb1ELb0ELb0ELb1ELb0ELb0EEENS1_21CollectiveEpilogueFwdINS6_IJSA_NS7_ILi512EEESA_EEES9_SC_SE_Li256ELb1ELb1ELb0ELb0EEENS1_36VarlenDynamicPersistentTileSchedulerILi64ELi64ELi256ELi128ELb0ELb1ELb1ELb0ELb1ELb1EEEEEEEEEvNT_6ParamsE --------------------------
	.section	.nv.info._ZN7cutlass13device_kernelIN5flash11enable_sm90INS1_16FlashAttnFwdSm90INS1_25CollectiveMainloopFwdSm90ILi2EN4cute5tupleIJNS5_1CILi1EEES8_S8_EEENS6_IJNS7_ILi64EEESA_SA_EEELi512ENS_6half_tEfNS_4arch4Sm90ELb0ELb0ELb1ELb1ELb1ELb0ELb1ELb0ELb0ELb1ELb0ELb0EEENS1_21CollectiveEpilogueFwdINS6_IJSA_NS7_ILi512EEESA_EEES9_SC_SE_Li256ELb1ELb1ELb0ELb0EEENS1_36VarlenDynamicPersistentTileSchedulerILi64ELi64ELi256ELi128ELb0ELb1ELb1ELb0ELb1ELb1EEEEEEEEEvNT_6ParamsE,"",@"SHT_CUDA_INFO"
	.sectionflags	@""
	.align	4


	//----- nvinfo : EIATTR_CUDA_API_VERSION
	.align		4
        /*0000*/ 	.byte	0x04, 0x37
        /*0002*/ 	.short	(.L_250 - .L_249)
.L_249:
        /*0004*/ 	.word	0x00000082


	//----- nvinfo : EIATTR_KPARAM_INFO
	.align		4
.L_250:
        /*0008*/ 	.byte	0x04, 0x17
        /*000a*/ 	.short	(.L_252 - .L_251)
.L_251:
        /*000c*/ 	.word	0x00000000
        /*0010*/ 	.short	0x0000
        /*0012*/ 	.short	0x0070
        /*0014*/ 	.byte	0x00, 0xf0, 0x01, 0x2e


	//----- nvinfo : EIATTR_SPARSE_MMA_MASK
	.align		4
.L_252:
        /*0018*/ 	.byte	0x03, 0x50
        /*001a*/ 	.short	0x0000


	//----- nvinfo : EIATTR_MAXREG_COUNT
	.align		4
        /*001c*/ 	.byte	0x03, 0x1b
        /*001e*/ 	.short	0x00a8


	//----- nvinfo : EIATTR_NUM_BARRIERS
	.align		4
        /*0020*/ 	.byte	0x02, 0x4c
        /*0022*/ 	.byte	0x10
	.zero		1


	//----- nvinfo : EIATTR_EXTERNS
	.align		4
        /*0024*/ 	.byte	0x04, 0x0f
        /*0026*/ 	.short	(.L_254 - .L_253)


	//   ....[0]....
	.align		4
.L_253:
        /*0028*/ 	.word	index@(__assertfail)


	//----- nvinfo : EIATTR_ANNOTATIONS
	.align		4
.L_254:
        /*002c*/ 	.byte	0x04, 0x55
        /*002e*/ 	.short	(.L_256 - .L_255)


	//   ....[0]....
.L_255:
        /* <DEDUP_REMOVED lines=18> */


	//----- nvinfo : EIATTR_MERCURY_ISA_VERSION
	.align		4
.L_256:
        /*0140*/ 	.byte	0x03, 0x5f
        /*0142*/ 	.short	0x0101


	//----- nvinfo : EIATTR_UNUSED_LOAD_BYTE_OFFSET
	.align		4
        /*0144*/ 	.byte	0x04, 0x44
        /*0146*/ 	.short	(.L_258 - .L_257)


	//   ....[0]....
.L_257:
        /*0148*/ 	.word	0x00000970
        /*014c*/ 	.word	0x0000fff0


	//   ....[1]....
        /*0150*/ 	.word	0x000092f0
        /*0154*/ 	.word	0x0000fff0


	//----- nvinfo : EIATTR_INT_WARP_WIDE_INSTR_OFFSETS
	.align		4
.L_258:
        /*0158*/ 	.byte	0x04, 0x31
        /*015a*/ 	.short	(.L_260 - .L_259)


	//   ....[0]....
.L_259:
        /*015c*/ 	.word	0x000000c0


	//   ....[1]....
        /*0160*/ 	.word	0x000000d0


	//   ....[2]....
        /*0164*/ 	.word	0x000000e0


	//   ....[3]....
        /*0168*/ 	.word	0x00000180


	//   ....[4]....
        /*016c*/ 	.word	0x0000d160


	//   ....[5]....
        /*0170*/ 	.word	0x0000d1f0


	//   ....[6]....
        /*0174*/ 	.word	0x00011550


	//   ....[7]....
        /*0178*/ 	.word	0x000115e0


	//----- nvinfo : EIATTR_COOP_GROUP_MASK_REGIDS
	.align		4
.L_260:
        /*017c*/ 	.byte	0x04, 0x29
        /*017e*/ 	.short	(.L_262 - .L_261)


	//   ....[0]....
.L_261:
        /*0180*/ 	.word	0xffffffff


	//   ....[1]....
        /*0184*/ 	.word	0xffffffff


	//   ....[2]....
        /*0188*/ 	.word	0xffffffff


	//   ....[3]....
        /*018c*/ 	.word	0xffffffff


	//   ....[4]....
        /*0190*/ 	.word	0xffffffff


	//   ....[5]....
        /*0194*/ 	.word	0xffffffff


	//   ....[6]....
        /*0198*/ 	.word	0xffffffff


	//   ....[7]....
        /*019c*/ 	.word	0xffffffff


	//   ....[8]....
        /*01a0*/ 	.word	0xffffffff


	//   ....[9]....
        /*01a4*/ 	.word	0xffffffff


	//   ....[10]....
        /*01a8*/ 	.word	0xffffffff


	//   ....[11]....
        /*01ac*/ 	.word	0xffffffff


	//   ....[12]....
        /*01b0*/ 	.word	0xffffffff


	//   ....[13]....
        /*01b4*/ 	.word	0xffffffff


	//   ....[14]....
        /*01b8*/ 	.word	0xffffffff


	//   ....[15]....
        /*01bc*/ 	.word	0xffffffff


	//   ....[16]....
        /*01c0*/ 	.word	0xffffffff


	//   ....[17]....
        /*01c4*/ 	.word	0xffffffff


	//   ....[18]....
        /*01c8*/ 	.word	0xffffffff


	//   ....[19]....
        /*01cc*/ 	.word	0xffffffff


	//   ....[20]....
        /*01d0*/ 	.word	0xffffffff


	//   ....[21]....
        /*01d4*/ 	.word	0xffffffff


	//   ....[22]....
        /*01d8*/ 	.word	0xffffffff


	//   ....[23]....
        /*01dc*/ 	.word	0xffffffff


	//   ....[24]....
        /*01e0*/ 	.word	0xffffffff


	//   ....[25]....
        /*01e4*/ 	.word	0xffffffff


	//   ....[26]....
        /*01e8*/ 	.word	0xffffffff


	//   ....[27]....
        /*01ec*/ 	.word	0xffffffff


	//   ....[28]....
        /*01f0*/ 	.word	0xffffffff


	//   ....[29]....
        /*01f4*/ 	.word	0xffffffff


	//   ....[30]....
        /*01f8*/ 	.word	0xffffffff


	//   ....[31]....
        /*01fc*/ 	.word	0xffffffff


	//   ....[32]....
        /*0200*/ 	.word	0xffffffff


	//   ....[33]....
        /*0204*/ 	.word	0xffffffff


	//   ....[34]....
        /*0208*/ 	.word	0xffffffff


	//   ....[35]....
        /*020c*/ 	.word	0xffffffff


	//   ....[36]....
        /*0210*/ 	.word	0xffffffff


	//   ....[37]....
        /*0214*/ 	.word	0xffffffff


	//   ....[38]....
        /*0218*/ 	.word	0xffffffff


	//   ....[39]....
        /*021c*/ 	.word	0xffffffff


	//   ....[40]....
        /*0220*/ 	.word	0xffffffff


	//   ....[41]....
        /*0224*/ 	.word	0xffffffff


	//   ....[42]....
        /*0228*/ 	.word	0xffffffff


	//   ....[43]....
        /*022c*/ 	.word	0xffffffff


	//   ....[44]....
        /*0230*/ 	.word	0xffffffff


	//   ....[45]....
        /*0234*/ 	.word	0xffffffff


	//   ....[46]....
        /*0238*/ 	.word	0xffffffff


	//   ....[47]....
        /*023c*/ 	.word	0xffffffff


	//   ....[48]....
        /*0240*/ 	.word	0xffffffff


	//   ....[49]....
        /*0244*/ 	.word	0xffffffff


	//   ....[50]....
        /*0248*/ 	.word	0xffffffff


	//   ....[51]....
        /*024c*/ 	.word	0xffffffff


	//   ....[52]....
        /*0250*/ 	.word	0xffffffff


	//   ....[53]....
        /*0254*/ 	.word	0xffffffff


	//   ....[54]....
        /*0258*/ 	.word	0xffffffff


	//   ....[55]....
        /*025c*/ 	.word	0xffffffff


	//   ....[56]....
        /*0260*/ 	.word	0xffffffff


	//   ....[57]....
        /*0264*/ 	.word	0xffffffff


	//   ....[58]....
        /*0268*/ 	.word	0xffffffff


	//   ....[59]....
        /*026c*/ 	.word	0xffffffff


	//   ....[60]....
        /*0270*/ 	.word	0xffffffff


	//   ....[61]....
        /*0274*/ 	.word	0xffffffff


	//   ....[62]....
        /*0278*/ 	.word	0xffffffff


	//   ....[63]....
        /*027c*/ 	.word	0xffffffff


	//   ....[64]....
        /*0280*/ 	.word	0xffffffff


	//   ....[65]....
        /*0284*/ 	.word	0xffffffff


	//   ....[66]....
        /*0288*/ 	.word	0xffffffff


	//   ....[67]....
        /*028c*/ 	.word	0xffffffff


	//   ....[68]....
        /*0290*/ 	.word	0xffffffff


	//   ....[69]....
        /*0294*/ 	.word	0xffffffff


	//   ....[70]....
        /*0298*/ 	.word	0xffffffff


	//   ....[71]....
        /*029c*/ 	.word	0xffffffff


	//   ....[72]....
        /*02a0*/ 	.word	0xffffffff


	//   ....[73]....
        /*02a4*/ 	.word	0xffffffff


	//   ....[74]....
        /*02a8*/ 	.word	0xffffffff


	//   ....[75]....
        /*02ac*/ 	.word	0xffffffff


	//   ....[76]....
        /*02b0*/ 	.word	0xffffffff


	//   ....[77]....
        /*02b4*/ 	.word	0xffffffff


	//   ....[78]....
        /*02b8*/ 	.word	0xffffffff


	//   ....[79]....
        /*02bc*/ 	.word	0xffffffff


	//   ....[80]....
        /*02c0*/ 	.word	0xffffffff


	//   ....[81]....
        /*02c4*/ 	.word	0xffffffff


	//   ....[82]....
        /*02c8*/ 	.word	0xffffffff


	//   ....[83]....
        /*02cc*/ 	.word	0xffffffff


	//   ....[84]....
        /*02d0*/ 	.word	0xffffffff


	//   ....[85]....
        /*02d4*/ 	.word	0xffffffff


	//   ....[86]....
        /*02d8*/ 	.word	0xffffffff


	//   ....[87]....
        /*02dc*/ 	.word	0xffffffff


	//   ....[88]....
        /*02e0*/ 	.word	0xffffffff


	//   ....[89]....
        /*02e4*/ 	.word	0xffffffff


	//   ....[90]....
        /*02e8*/ 	.word	0xffffffff


	//   ....[91]....
        /*02ec*/ 	.word	0xffffffff


	//   ....[92]....
        /*02f0*/ 	.word	0xffffffff


	//   ....[93]....
        /*02f4*/ 	.word	0xffffffff


	//   ....[94]....
        /*02f8*/ 	.word	0xffffffff


	//   ....[95]....
        /*02fc*/ 	.word	0xffffffff


	//   ....[96]....
        /*0300*/ 	.word	0xffffffff


	//   ....[97]....
        /*0304*/ 	.word	0xffffffff


	//   ....[98]....
        /*0308*/ 	.word	0xffffffff


	//   ....[99]....
        /*030c*/ 	.word	0xffffffff


	//   ....[100]....
        /*0310*/ 	.word	0xffffffff


	//   ....[101]....
        /*0314*/ 	.word	0xffffffff


	//   ....[102]....
        /*0318*/ 	.word	0xffffffff


	//   ....[103]....
        /*031c*/ 	.word	0xffffffff


	//   ....[104]....
        /*0320*/ 	.word	0xffffffff


	//   ....[105]....
        /*0324*/ 	.word	0xffffffff


	//   ....[106]....
        /*0328*/ 	.word	0xffffffff


	//   ....[107]....
        /*032c*/ 	.word	0xffffffff


	//   ....[108]....
        /*0330*/ 	.word	0xffffffff


	//   ....[109]....
        /*0334*/ 	.word	0xffffffff


	//   ....[110]....
        /*0338*/ 	.word	0xffffffff


	//   ....[111]....
        /*033c*/ 	.word	0xffffffff


	//   ....[112]....
        /*0340*/ 	.word	0xffffffff


	//   ....[113]....
        /*0344*/ 	.word	0xffffffff


	//   ....[114]....
        /*0348*/ 	.word	0xffffffff


	//   ....[115]....
        /*034c*/ 	.word	0xffffffff


	//   ....[116]....
        /*0350*/ 	.word	0xffffffff


	//   ....[117]....
        /*0354*/ 	.word	0xffffffff


	//   ....[118]....
        /*0358*/ 	.word	0xffffffff


	//   ....[119]....
        /*035c*/ 	.word	0x0500000f


	//   ....[120]....
        /*0360*/ 	.word	0x0500000f


	//   ....[121]....
        /*0364*/ 	.word	0x0500000f


	//   ....[122]....
        /*0368*/ 	.word	0x0500000f


	//   ....[123]....
        /*036c*/ 	.word	0x0500000f


	//   ....[124]....
        /*0370*/ 	.word	0x0500000f


	//   ....[125]....
        /*0374*/ 	.word	0x0500000f


	//   ....[126]....
        /*0378*/ 	.word	0x0500000f


	//   ....[127]....
        /*037c*/ 	.word	0x0500000f


	//   ....[128]....
        /*0380*/ 	.word	0x0500000f


	//   ....[129]....
        /*0384*/ 	.word	0x0500000f


	//   ....[130]....
        /*0388*/ 	.word	0x0500000f


	//   ....[131]....
        /*038c*/ 	.word	0x0500000f


	//   ....[132]....
        /*0390*/ 	.word	0x0500000f


	//   ....[133]....
        /*0394*/ 	.word	0x0500000f


	//   ....[134]....
        /*0398*/ 	.word	0x0500000f


	//   ....[135]....
        /*039c*/ 	.word	0x0500000f


	//   ....[136]....
        /*03a0*/ 	.word	0x0500000f


	//   ....[137]....
        /*03a4*/ 	.word	0x0500000f


	//   ....[138]....
        /*03a8*/ 	.word	0x0500000f


	//   ....[139]....
        /*03ac*/ 	.word	0x0500000f


	//   ....[140]....
        /*03b0*/ 	.word	0x0500000f


	//   ....[141]....
        /*03b4*/ 	.word	0x0500000f


	//   ....[142]....
        /*03b8*/ 	.word	0x0500000f


	//   ....[143]....
        /*03bc*/ 	.word	0x0500000f


	//   ....[144]....
        /*03c0*/ 	.word	0x0500000f


	//   ....[145]....
        /*03c4*/ 	.word	0x0500000f


	//   ....[146]....
        /*03c8*/ 	.word	0x0500000f


	//   ....[147]....
        /*03cc*/ 	.word	0x0500000f


	//   ....[148]....
        /*03d0*/ 	.word	0x0500000f


	//   ....[149]....
        /*03d4*/ 	.word	0x0500000f


	//   ....[150]....
        /*03d8*/ 	.word	0x0500000f


	//   ....[151]....
        /*03dc*/ 	.word	0x0500000f


	//   ....[152]....
        /*03e0*/ 	.word	0x0500000f


	//   ....[153]....
        /*03e4*/ 	.word	0x0500000f


	//   ....[154]....
        /*03e8*/ 	.word	0x0500000f


	//   ....[155]....
        /*03ec*/ 	.word	0x0500000f


	//   ....[156]....
        /*03f0*/ 	.word	0x0500000f


	//   ....[157]....
        /*03f4*/ 	.word	0x0500000f


	//   ....[158]....
        /*03f8*/ 	.word	0x0500000f


	//   ....[159]....
        /*03fc*/ 	.word	0x0500000f


	//   ....[160]....
        /*0400*/ 	.word	0x0500000f


	//   ....[161]....
        /*0404*/ 	.word	0x0500000f


	//   ....[162]....
        /*0408*/ 	.word	0x0500000f


	//   ....[163]....
        /*040c*/ 	.word	0x0500000f


	//   ....[164]....
        /*0410*/ 	.word	0x0500000f


	//   ....[165]....
        /*0414*/ 	.word	0x0500000f


	//   ....[166]....
        /*0418*/ 	.word	0x0500000f


	//   ....[167]....
        /*041c*/ 	.word	0x0500000f


	//   ....[168]....
        /*0420*/ 	.word	0x0500000f


	//   ....[169]....
        /*0424*/ 	.word	0x0500000f


	//   ....[170]....
        /*0428*/ 	.word	0x0500000f


	//   ....[171]....
        /*042c*/ 	.word	0x0500000f


	//   ....[172]....
        /*0430*/ 	.word	0x0500000f


	//   ....[173]....
        /*0434*/ 	.word	0x0500000f


	//   ....[174]....
        /*0438*/ 	.word	0x0500000f


	//   ....[175]....
        /*043c*/ 	.word	0x0500000f


	//   ....[176]....
        /*0440*/ 	.word	0x0500000f


	//   ....[177]....
        /*0444*/ 	.word	0x0500000f


	//   ....[178]....
        /*0448*/ 	.word	0x0500000f


	//   ....[179]....
        /*044c*/ 	.word	0x0500000f


	//   ....[180]....
        /*0450*/ 	.word	0x0500000f


	//   ....[181]....
        /*0454*/ 	.word	0x0500000f


	//   ....[182]....
        /*0458*/ 	.word	0x0500000f


	//   ....[183]....
        /*045c*/ 	.word	0x0500000f


	//   ....[184]....
        /*0460*/ 	.word	0x0500000f


	//   ....[185]....
        /*0464*/ 	.word	0x0500000f


	//----- nvinfo : EIATTR_COOP_GROUP_INSTR_OFFSETS
	.align		4
.L_262:
        /*0468*/ 	.byte	0x04, 0x28
        /*046a*/ 	.short	(.L_264 - .L_263)


	//   ....[0]....
.L_263:
        /*046c*/ 	.word	0x00000080


	//   ....[1]....
        /*0470*/ 	.word	0x00000090


	//   ....[2]....
        /*0474*/ 	.word	0x000002b0


	//   ....[3]....
        /*0478*/ 	.word	0x00000410


	//   ....[4]....
        /*047c*/ 	.word	0x00000530


	//   ....[5]....
        /*0480*/ 	.word	0x00000690


	//   ....[6]....
        /*0484*/ 	.word	0x000016e0


	//   ....[7]....
        /*0488*/ 	.word	0x00002e40


	//   ....[8]....
        /*048c*/ 	.word	0x000035b0


	//   ....[9]....
        /*0490*/ 	.word	0x00004dd0


	//   ....[10]....
        /*0494*/ 	.word	0x00004e60


	//   ....[11]....
        /*0498*/ 	.word	0x000050c0


	//   ....[12]....
        /*049c*/ 	.word	0x00005140


	//   ....[13]....
        /*04a0*/ 	.word	0x000058d0


	//   ....[14]....
        /*04a4*/ 	.word	0x00005e10


	//   ....[15]....
        /*04a8*/ 	.word	0x00007310


	//   ....[16]....
        /*04ac*/ 	.word	0x00007380


	//   ....[17]....
        /*04b0*/ 	.word	0x00007660


	//   ....[18]....
        /*04b4*/ 	.word	0x00007820


	//   ....[19]....
        /*04b8*/ 	.word	0x00008740


	//   ....[20]....
        /*04bc*/ 	.word	0x000087f0


	//   ....[21]....
        /*04c0*/ 	.word	0x00008830


	//   ....[22]....
        /*04c4*/ 	.word	0x000088d0


	//   ....[23]....
        /*04c8*/ 	.word	0x000088e0


	//   ....[24]....
        /*04cc*/ 	.word	0x0000a2e0


	//   ....[25]....
        /*04d0*/ 	.word	0x0000a7f0


	//   ....[26]....
        /*04d4*/ 	.word	0x0000a810


	//   ....[27]....
        /*04d8*/ 	.word	0x0000a840


	//   ....[28]....
        /*04dc*/ 	.word	0x0000a850


	//   ....[29]....
        /*04e0*/ 	.word	0x0000aed0


	//   ....[30]....
        /*04e4*/ 	.word	0x0000aee0


	//   ....[31]....
        /*04e8*/ 	.word	0x0000b110


	//   ....[32]....
        /*04ec*/ 	.word	0x0000b130


	//   ....[33]....
        /*04f0*/ 	.word	0x0000bc40


	//   ....[34]....
        /*04f4*/ 	.word	0x0000bc70


	//   ....[35]....
        /*04f8*/ 	.word	0x0000beb0


	//   ....[36]....
        /*04fc*/ 	.word	0x0000bed0


	//   ....[37]....
        /*0500*/ 	.word	0x0000c170


	//   ....[38]....
        /*0504*/ 	.word	0x0000c340


	//   ....[39]....
        /*0508*/ 	.word	0x0000c370


	//   ....[40]....
        /*050c*/ 	.word	0x0000c3a0


	//   ....[41]....
        /*0510*/ 	.word	0x0000c3d0


	//   ....[42]....
        /*0514*/ 	.word	0x0000c400


	//   ....[43]....
        /*0518*/ 	.word	0x0000c430


	//   ....[44]....
        /*051c*/ 	.word	0x0000c580


	//   ....[45]....
        /*0520*/ 	.word	0x0000c5b0


	//   ....[46]....
        /*0524*/ 	.word	0x0000c5e0


	//   ....[47]....
        /*0528*/ 	.word	0x0000c610


	//   ....[48]....
        /*052c*/ 	.word	0x0000c640


	//   ....[49]....
        /*0530*/ 	.word	0x0000c670


	//   ....[50]....
        /*0534*/ 	.word	0x0000c700


	//   ....[51]....
        /*0538*/ 	.word	0x0000c730


	//   ....[52]....
        /*053c*/ 	.word	0x0000c7b0


	//   ....[53]....
        /*0540*/ 	.word	0x0000df80


	//   ....[54]....
        /*0544*/ 	.word	0x0000dfa0


	//   ....[55]....
        /*0548*/ 	.word	0x0000e030


	//   ....[56]....
        /*054c*/ 	.word	0x0000e050


	//   ....[57]....
        /*0550*/ 	.word	0x0000e0d0


	//   ....[58]....
        /*0554*/ 	.word	0x0000e0f0


	//   ....[59]....
        /*0558*/ 	.word	0x0000e100


	//   ....[60]....
        /*055c*/ 	.word	0x0000e110


	//   ....[61]....
        /*0560*/ 	.word	0x0000e8a0


	//   ....[62]....
        /*0564*/ 	.word	0x0000e8e0


	//   ....[63]....
        /*0568*/ 	.word	0x0000e9a0


	//   ....[64]....
        /*056c*/ 	.word	0x0000e9c0


	//   ....[65]....
        /*0570*/ 	.word	0x0000ea60


	//   ....[66]....
        /*0574*/ 	.word	0x0000ea80


	//   ....[67]....
        /*0578*/ 	.word	0x0000ea90


	//   ....[68]....
        /*057c*/ 	.word	0x0000eb10


	//   ....[69]....
        /*0580*/ 	.word	0x0000f380


	//   ....[70]....
        /*0584*/ 	.word	0x0000f3a0


	//   ....[71]....
        /*0588*/ 	.word	0x0000f540


	//   ....[72]....
        /*058c*/ 	.word	0x0000f570


	//   ....[73]....
        /*0590*/ 	.word	0x0000f680


	//   ....[74]....
        /*0594*/ 	.word	0x0000f690


	//   ....[75]....
        /*0598*/ 	.word	0x0000f6c0


	//   ....[76]....
        /*059c*/ 	.word	0x0000f6d0


	//   ....[77]....
        /*05a0*/ 	.word	0x0000fd00


	//   ....[78]....
        /*05a4*/ 	.word	0x0000fd60


	//   ....[79]....
        /*05a8*/ 	.word	0x0000ff20


	//   ....[80]....
        /*05ac*/ 	.word	0x0000ff60


	//   ....[81]....
        /*05b0*/ 	.word	0x0000ff70


	//   ....[82]....
        /*05b4*/ 	.word	0x0000ff80


	//   ....[83]....
        /*05b8*/ 	.word	0x000100d0


	//   ....[84]....
        /*05bc*/ 	.word	0x00010220


	//   ....[85]....
        /*05c0*/ 	.word	0x00010a60


	//   ....[86]....
        /*05c4*/ 	.word	0x00010a80


	//   ....[87]....
        /*05c8*/ 	.word	0x00010ad0


	//   ....[88]....
        /*05cc*/ 	.word	0x00010ae0


	//   ....[89]....
        /*05d0*/ 	.word	0x00010b20


	//   ....[90]....
        /*05d4*/ 	.word	0x00010b30


	//   ....[91]....
        /*05d8*/ 	.word	0x00010b40


	//   ....[92]....
        /*05dc*/ 	.word	0x00010b80


	//   ....[93]....
        /*05e0*/ 	.word	0x00010ea0


	//   ....[94]....
        /*05e4*/ 	.word	0x00010ee0


	//   ....[95]....
        /*05e8*/ 	.word	0x00010f00


	//   ....[96]....
        /*05ec*/ 	.word	0x00010f20


	//   ....[97]....
        /*05f0*/ 	.word	0x00010f50


	//   ....[98]....
        /*05f4*/ 	.word	0x00010f70


	//   ....[99]....
        /*05f8*/ 	.word	0x00011070


	//   ....[100]....
        /*05fc*/ 	.word	0x000111c0


	//   ....[101]....
        /*0600*/ 	.word	0x000117c0


	//   ....[102]....
        /*0604*/ 	.word	0x000117f0


	//   ....[103]....
        /*0608*/ 	.word	0x00011820


	//   ....[104]....
        /*060c*/ 	.word	0x00011850


	//   ....[105]....
        /*0610*/ 	.word	0x00011880


	//   ....[106]....
        /*0614*/ 	.word	0x000118b0


	//   ....[107]....
        /*0618*/ 	.word	0x000118e0


	//   ....[108]....
        /*061c*/ 	.word	0x00011910


	//   ....[109]....
        /*0620*/ 	.word	0x00011a90


	//   ....[110]....
        /*0624*/ 	.word	0x00011ac0


	//   ....[111]....
        /*0628*/ 	.word	0x00011af0


	//   ....[112]....
        /*062c*/ 	.word	0x00011b20


	//   ....[113]....
        /*0630*/ 	.word	0x00011b50


	//   ....[114]....
        /*0634*/ 	.word	0x00011b80


	//   ....[115]....
        /*0638*/ 	.word	0x00011c40


	//   ....[116]....
        /*063c*/ 	.word	0x00011c60


	//   ....[117]....
        /*0640*/ 	.word	0x00011cd0


	//   ....[118]....
        /*0644*/ 	.word	0x00012140


	//   ....[119]....
        /*0648*/ 	.word	0x00012660


	//   ....[120]....
        /*064c*/ 	.word	0x00012750


	//   ....[121]....
        /*0650*/ 	.word	0x000127f0


	//   ....[122]....
        /*0654*/ 	.word	0x00012850


	//   ....[123]....
        /*0658*/ 	.word	0x00012940


	//   ....[124]....
        /*065c*/ 	.word	0x000129b0


	//   ....[125]....
        /*0660*/ 	.word	0x00012aa0


	//   ....[126]....
        /*0664*/ 	.word	0x00012b10


	//   ....[127]....
        /*0668*/ 	.word	0x00012bb0


	//   ....[128]....
        /*066c*/ 	.word	0x00012cb0


	//   ....[129]....
        /*0670*/ 	.word	0x00012d40


	//   ....[130]....
        /*0674*/ 	.word	0x00012da0


	//   ....[131]....
        /*0678*/ 	.word	0x00012e90


	//   ....[132]....
        /*067c*/ 	.word	0x00012f10


	//   ....[133]....
        /*0680*/ 	.word	0x00013010


	//   ....[134]....
        /*0684*/ 	.word	0x00013080


	//   ....[135]....
        /*0688*/ 	.word	0x00013160


	//   ....[136]....
        /*068c*/ 	.word	0x00013470


	//   ....[137]....
        /*0690*/ 	.word	0x00013530


	//   ....[138]....
        /*0694*/ 	.word	0x000137a0


	//   ....[139]....
        /*0698*/ 	.word	0x000137f0


	//   ....[140]....
        /*069c*/ 	.word	0x00013a00


	//   ....[141]....
        /*06a0*/ 	.word	0x00013a50


	//   ....[142]....
        /*06a4*/ 	.word	0x00013c00


	//   ....[143]....
        /*06a8*/ 	.word	0x00013c50


	//   ....[144]....
        /*06ac*/ 	.word	0x00013d90


	//   ....[145]....
        /*06b0*/ 	.word	0x00013e90


	//   ....[146]....
        /*06b4*/ 	.word	0x00014100


	//   ....[147]....
        /*06b8*/ 	.word	0x00014150


	//   ....[148]....
        /*06bc*/ 	.word	0x00014320


	//   ....[149]....
        /*06c0*/ 	.word	0x00014370


	//   ....[150]....
        /*06c4*/ 	.word	0x00014540


	//   ....[151]....
        /*06c8*/ 	.word	0x00014590


	//   ....[152]....
        /*06cc*/ 	.word	0x00014680


	//   ....[153]....
        /*06d0*/ 	.word	0x00014720


	//   ....[154]....
        /*06d4*/ 	.word	0x00014780


	//   ....[155]....
        /*06d8*/ 	.word	0x00014830


	//   ....[156]....
        /*06dc*/ 	.word	0x00014890


	//   ....[157]....
        /*06e0*/ 	.word	0x00014940


	//   ....[158]....
        /*06e4*/ 	.word	0x000149a0


	//   ....[159]....
        /*06e8*/ 	.word	0x00014a50


	//   ....[160]....
        /*06ec*/ 	.word	0x00014b40


	//   ....[161]....
        /*06f0*/ 	.word	0x00014c20


	//   ....[162]....
        /*06f4*/ 	.word	0x00014d30


	//   ....[163]....
        /*06f8*/ 	.word	0x00014e30


	//   ....[164]....
        /*06fc*/ 	.word	0x00014f60


	//   ....[165]....
        /*0700*/ 	.word	0x00015040


	//   ....[166]....
        /*0704*/ 	.word	0x00015140


	//   ....[167]....
        /*0708*/ 	.word	0x00015220


	//   ....[168]....
        /*070c*/ 	.word	0x000152b0


	//   ....[169]....
        /*0710*/ 	.word	0x00015350


	//   ....[170]....
        /*0714*/ 	.word	0x00015470


	//   ....[171]....
        /*0718*/ 	.word	0x000154e0


	//   ....[172]....
        /*071c*/ 	.word	0x00015550


	//   ....[173]....
        /*0720*/ 	.word	0x000155c0


	//   ....[174]....
        /*0724*/ 	.word	0x00015630


	//   ....[175]....
        /*0728*/ 	.word	0x000156b0


	//   ....[176]....
        /*072c*/ 	.word	0x00015740


	//   ....[177]....
        /*0730*/ 	.word	0x000157d0


	//   ....[178]....
        /*0734*/ 	.word	0x00015840


	//   ....[179]....
        /*0738*/ 	.word	0x000158b0


	//   ....[180]....
        /*073c*/ 	.word	0x00015920


	//   ....[181]....
        /*0740*/ 	.word	0x000159a0


	//   ....[182]....
        /*0744*/ 	.word	0x00015a10


	//   ....[183]....
        /*0748*/ 	.word	0x00015ab0


	//   ....[184]....
        /*074c*/ 	.word	0x00015b40


	//   ....[185]....
        /*0750*/ 	.word	0x00015c60


	//----- nvinfo : EIATTR_REG_RECONFIG
	.align		4
.L_264:
        /*0754*/ 	.byte	0x01, 0x54
	.zero		2


	//----- nvinfo : EIATTR_SYSCALL_OFFSETS
	.align		4
        /*0758*/ 	.byte	0x04, 0x46
        /*075a*/ 	.short	(.L_266 - .L_265)


	//   ....[0]....
.L_265:
        /*075c*/ 	.word	0x00003000


	//   ....[1]....
        /*0760*/ 	.word	0x0000d350


	//   ....[2]....
        /*0764*/ 	.word	0x0000d4a0


	//   ....[3]....
        /*0768*/ 	.word	0x0000d590


	//   ....[4]....
        /*076c*/ 	.word	0x0000e4b0


	//   ....[5]....
        /*0770*/ 	.word	0x0000ed90


	//----- nvinfo : EIATTR_MBARRIER_INSTR_OFFSETS
	.align		4
.L_266:
        /*0774*/ 	.byte	0x04, 0x39
        /*0776*/ 	.short	(.L_268 - .L_267)


	//   ....[0]....
.L_267:
        /*0778*/ 	.word	0x00000190
        /*077c*/ 	.word	0x000000ff
        /*0780*/ 	.word	0x00038800
        /*0784*/ 	.short	0x0100
        /*0786*/ 	.byte	0x08
	.zero		1


	//   ....[1]....
        /*0788*/ 	.word	0x000001a0
        /*078c*/ 	.word	0x000000ff
        /*0790*/ 	.word	0x00038810
        /*0794*/ 	.short	0x0100
        /*0796*/ 	.byte	0x08
	.zero		1


	//   ....[2]....
        /*0798*/ 	.word	0x000001b0
        /*079c*/ 	.word	0x000000ff
        /*07a0*/ 	.word	0x00038820
        /*07a4*/ 	.short	0x0100
        /*07a6*/ 	.byte	0x08
	.zero		1


	//   ....[3]....
        /*07a8*/ 	.word	0x00000260
        /*07ac*/ 	.word	0x000000ff
        /*07b0*/ 	.word	0x00038830
        /*07b4*/ 	.short	0x0100
        /*07b6*/ 	.byte	0x06
	.zero		1


	//   ....[4]....
        /*07b8*/ 	.word	0x00000270
        /*07bc*/ 	.word	0x000000ff
        /*07c0*/ 	.word	0x00038840
        /*07c4*/ 	.short	0x0100
        /*07c6*/ 	.byte	0x06
	.zero		1


	//   ....[5]....
        /*07c8*/ 	.word	0x00000280
        /*07cc*/ 	.word	0x000000ff
        /*07d0*/ 	.word	0x00038838
        /*07d4*/ 	.short	0x0100
        /*07d6*/ 	.byte	0x06
	.zero		1


	//   ....[6]....
        /*07d8*/ 	.word	0x00000290
        /*07dc*/ 	.word	0x000000ff
        /*07e0*/ 	.word	0x00038848
        /*07e4*/ 	.short	0x0100
        /*07e6*/ 	.byte	0x06
	.zero		1


	//   ....[7]....
        /*07e8*/ 	.word	0x000003c0
        /*07ec*/ 	.word	0x000000ff
        /*07f0*/ 	.word	0x00038850
        /*07f4*/ 	.short	0x0100
        /*07f6*/ 	.byte	0x08
	.zero		1


	//   ....[8]....
        /*07f8*/ 	.word	0x000003d0
        /*07fc*/ 	.word	0x000000ff
        /*0800*/ 	.word	0x00038860
        /*0804*/ 	.short	0x0100
        /*0806*/ 	.byte	0x08
	.zero		1


	//   ....[9]....
        /*0808*/ 	.word	0x000003e0
        /*080c*/ 	.word	0x000000ff
        /*0810*/ 	.word	0x00038858
        /*0814*/ 	.short	0x0100
        /*0816*/ 	.byte	0x08
	.zero		1


	//   ....[10]....
        /*0818*/ 	.word	0x000003f0
        /*081c*/ 	.word	0x000000ff
        /*0820*/ 	.word	0x00038868
        /*0824*/ 	.short	0x0100
        /*0826*/ 	.byte	0x08
	.zero		1


	//   ....[11]....
        /*0828*/ 	.word	0x000004e0
        /*082c*/ 	.word	0x000000ff
        /*0830*/ 	.word	0x00038870
        /*0834*/ 	.short	0x0100
        /*0836*/ 	.byte	0x06
	.zero		1


	//   ....[12]....
        /*0838*/ 	.word	0x000004f0
        /*083c*/ 	.word	0x000000ff
        /*0840*/ 	.word	0x00038880
        /*0844*/ 	.short	0x0100
        /*0846*/ 	.byte	0x06
	.zero		1


	//   ....[13]....
        /*0848*/ 	.word	0x00000500
        /*084c*/ 	.word	0x000000ff
        /*0850*/ 	.word	0x00038878
        /*0854*/ 	.short	0x0100
        /*0856*/ 	.byte	0x06
	.zero		1


	//   ....[14]....
        /*0858*/ 	.word	0x00000510
        /*085c*/ 	.word	0x000000ff
        /*0860*/ 	.word	0x00038888
        /*0864*/ 	.short	0x0100
        /*0866*/ 	.byte	0x06
	.zero		1


	//   ....[15]....
        /*0868*/ 	.word	0x00000640
        /*086c*/ 	.word	0x000000ff
        /*0870*/ 	.word	0x00038890
        /*0874*/ 	.short	0x0100
        /*0876*/ 	.byte	0x08
	.zero		1


	//   ....[16]....
        /*0878*/ 	.word	0x00000650
        /*087c*/ 	.word	0x000000ff
        /*0880*/ 	.word	0x000388a0
        /*0884*/ 	.short	0x0100
        /*0886*/ 	.byte	0x08
	.zero		1


	//   ....[17]....
        /*0888*/ 	.word	0x00000660
        /*088c*/ 	.word	0x000000ff
        /*0890*/ 	.word	0x00038898
        /*0894*/ 	.short	0x0100
        /*0896*/ 	.byte	0x08
	.zero		1


	//   ....[18]....
        /*0898*/ 	.word	0x00000670
        /*089c*/ 	.word	0x000000ff
        /*08a0*/ 	.word	0x000388a8
        /*08a4*/ 	.short	0x0100
        /*08a6*/ 	.byte	0x08
	.zero		1


	//   ....[19]....
        /*08a8*/ 	.word	0x000007b0
        /*08ac*/ 	.word	0x000000ff
        /*08b0*/ 	.word	0x000388b0
        /*08b4*/ 	.short	0x0100
        /*08b6*/ 	.byte	0x08
	.zero		1


	//   ....[20]....
        /*08b8*/ 	.word	0x000007c0
        /*08bc*/ 	.word	0x000000ff
        /*08c0*/ 	.word	0x000388c0
        /*08c4*/ 	.short	0x0100
        /*08c6*/ 	.byte	0x08
	.zero		1


	//   ....[21]....
        /*08c8*/ 	.word	0x000007d0
        /*08cc*/ 	.word	0x000000ff
        /*08d0*/ 	.word	0x000388b8
        /*08d4*/ 	.short	0x0100
        /*08d6*/ 	.byte	0x08
	.zero		1


	//   ....[22]....
        /*08d8*/ 	.word	0x000007e0
        /*08dc*/ 	.word	0x000000ff
        /*08e0*/ 	.word	0x000388c8
        /*08e4*/ 	.short	0x0100
        /*08e6*/ 	.byte	0x08
	.zero		1


	//   ....[23]....
        /*08e8*/ 	.word	0x00001a40
        /*08ec*/ 	.word	0x000000ff
        /*08f0*/ 	.word	0x00000000
        /*08f4*/ 	.short	0x0101
        /*08f6*/ 	.byte	0x06
	.zero		1


	//   ....[24]....
        /*08f8*/ 	.word	0x00002510
        /*08fc*/ 	.word	0x000000ff
        /*0900*/ 	.word	0x00000000
        /*0904*/ 	.short	0x0101
        /*0906*/ 	.byte	0x06
	.zero		1


	//   ....[25]....
        /*0908*/ 	.word	0x00003070
        /*090c*/ 	.word	0x000000ff
        /*0910*/ 	.word	0x00038800
        /*0914*/ 	.short	0x010a
        /*0916*/ 	.byte	0x28
	.zero		1


	//   ....[26]....
        /*0918*/ 	.word	0x000030e0
        /*091c*/ 	.word	0x00000005
        /*0920*/ 	.word	0x00038830
        /*0924*/ 	.short	0x010a
        /*0926*/ 	.byte	0x3f
	.zero		1


	//   ....[27]....
        /*0928*/ 	.word	0x00003120
        /*092c*/ 	.word	0x00000005
        /*0930*/ 	.word	0x00038830
        /*0934*/ 	.short	0x010a
        /*0936*/ 	.byte	0x3f
	.zero		1


	//   ....[28]....
        /*0938*/ 	.word	0x000033a0
        /*093c*/ 	.word	0x000000ff
        /*0940*/ 	.word	0x00038810
        /*0944*/ 	.short	0x010a
        /*0946*/ 	.byte	0x28
	.zero		1


	//   ....[29]....
        /*0948*/ 	.word	0x000033e0
        /*094c*/ 	.word	0x00000005
        /*0950*/ 	.word	0x00038850
        /*0954*/ 	.short	0x010a
        /*0956*/ 	.byte	0x3f
	.zero		1


	//   ....[30]....
        /*0958*/ 	.word	0x00003420
        /*095c*/ 	.word	0x00000005
        /*0960*/ 	.word	0x00038850
        /*0964*/ 	.short	0x010a
        /*0966*/ 	.byte	0x3f
	.zero		1


	//   ....[31]....
        /*0968*/ 	.word	0x00004a30
        /*096c*/ 	.word	0x000000ff
        /*0970*/ 	.word	0x00000000
        /*0974*/ 	.short	0x0101
        /*0976*/ 	.byte	0x06
	.zero		1


	//   ....[32]....
        /*0978*/ 	.word	0x00005950
        /*097c*/ 	.word	0x000000ff
        /*0980*/ 	.word	0x00000000
        /*0984*/ 	.short	0x0101
        /*0986*/ 	.byte	0x06
	.zero		1


	//   ....[33]....
        /*0988*/ 	.word	0x00005a60
        /*098c*/ 	.word	0x000000ff
        /*0990*/ 	.word	0x00038830
        /*0994*/ 	.short	0x010a
        /*0996*/ 	.byte	0x06
	.zero		1


	//   ....[34]....
        /*0998*/ 	.word	0x00005aa0
        /*099c*/ 	.word	0x000000ff
        /*09a0*/ 	.word	0x00038830
        /*09a4*/ 	.short	0x010a
        /*09a6*/ 	.byte	0x06
	.zero		1


	//   ....[35]....
        /*09a8*/ 	.word	0x00005c80
        /*09ac*/ 	.word	0x000000ff
        /*09b0*/ 	.word	0x00038850
        /*09b4*/ 	.short	0x010a
        /*09b6*/ 	.byte	0x06
	.zero		1


	//   ....[36]....
        /*09b8*/ 	.word	0x00005cc0
        /*09bc*/ 	.word	0x000000ff
        /*09c0*/ 	.word	0x00038850
        /*09c4*/ 	.short	0x010a
        /*09c6*/ 	.byte	0x06
	.zero		1


	//   ....[37]....
        /*09c8*/ 	.word	0x00007170
        /*09cc*/ 	.word	0x000000ff
        /*09d0*/ 	.word	0x00000000
        /*09d4*/ 	.short	0x0101
        /*09d6*/ 	.byte	0x0a
	.zero		1


	//   ....[38]....
        /*09d8*/ 	.word	0x000087d0
        /*09dc*/ 	.word	0x000000ff
        /*09e0*/ 	.word	0x00000000
        /*09e4*/ 	.short	0x0101
        /*09e6*/ 	.byte	0x06
	.zero		1


	//   ....[39]....
        /*09e8*/ 	.word	0x0000ae90
        /*09ec*/ 	.word	0x000000ff
        /*09f0*/ 	.word	0x00000000
        /*09f4*/ 	.short	0x0101
        /*09f6*/ 	.byte	0x05
	.zero		1


	//   ....[40]....
        /*09f8*/ 	.word	0x0000dce0
        /*09fc*/ 	.word	0x0000001e
        /*0a00*/ 	.word	0x00038840
        /*0a04*/ 	.short	0x010a
        /*0a06*/ 	.byte	0x3f
	.zero		1


	//   ....[41]....
        /*0a08*/ 	.word	0x0000e210
        /*0a0c*/ 	.word	0x0000001e
        /*0a10*/ 	.word	0x00038830
        /*0a14*/ 	.short	0x0107
        /*0a16*/ 	.byte	0x3f
	.zero		1


	//   ....[42]....
        /*0a18*/ 	.word	0x0000e2f0
        /*0a1c*/ 	.word	0x0000001e
        /*0a20*/ 	.word	0x00038830
        /*0a24*/ 	.short	0x0101
        /*0a26*/ 	.byte	0x3f
	.zero		1


	//   ....[43]....
        /*0a28*/ 	.word	0x0000ebd0
        /*0a2c*/ 	.word	0x00000017
        /*0a30*/ 	.word	0x00038800
        /*0a34*/ 	.short	0x0107
        /*0a36*/ 	.byte	0x3f
	.zero		1


	//   ....[44]....
        /*0a38*/ 	.word	0x0000ec60
        /*0a3c*/ 	.word	0x00000017
        /*0a40*/ 	.word	0x00038800
        /*0a44*/ 	.short	0x0101
        /*0a46*/ 	.byte	0x3f
	.zero		1


	//   ....[45]....
        /*0a48*/ 	.word	0x0000f970
        /*0a4c*/ 	.word	0x00000017
        /*0a50*/ 	.word	0x00038810
        /*0a54*/ 	.short	0x0107
        /*0a56*/ 	.byte	0x3f
	.zero		1


	//   ....[46]....
        /*0a58*/ 	.word	0x0000fa70
        /*0a5c*/ 	.word	0x00000017
        /*0a60*/ 	.word	0x00038810
        /*0a64*/ 	.short	0x0101
        /*0a66*/ 	.byte	0x3f
	.zero		1


	//   ....[47]....
        /*0a68*/ 	.word	0x0000fa90
        /*0a6c*/ 	.word	0x00000017
        /*0a70*/ 	.word	0x00038820
        /*0a74*/ 	.short	0x010a
        /*0a76*/ 	.byte	0x3f
	.zero		1


	//   ....[48]....
        /*0a78*/ 	.word	0x0000fb20
        /*0a7c*/ 	.word	0x0000001e
        /*0a80*/ 	.word	0x00038860
        /*0a84*/ 	.short	0x010a
        /*0a86*/ 	.byte	0x3f
	.zero		1


	//   ....[49]....
        /*0a88*/ 	.word	0x00010440
        /*0a8c*/ 	.word	0x0000001e
        /*0a90*/ 	.word	0x00038850
        /*0a94*/ 	.short	0x0107
        /*0a96*/ 	.byte	0x3f
	.zero		1


	//   ....[50]....
        /*0a98*/ 	.word	0x00010510
        /*0a9c*/ 	.word	0x0000001e
        /*0aa0*/ 	.word	0x00038850
        /*0aa4*/ 	.short	0x0101
        /*0aa6*/ 	.byte	0x3f
	.zero		1


	//   ....[51]....
        /*0aa8*/ 	.word	0x000108c0
        /*0aac*/ 	.word	0x00000006
        /*0ab0*/ 	.word	0x00038840
        /*0ab4*/ 	.short	0x010a
        /*0ab6*/ 	.byte	0x3f
	.zero		1


	//   ....[52]....
        /*0ab8*/ 	.word	0x00010c00
        /*0abc*/ 	.word	0x00000006
        /*0ac0*/ 	.word	0x00038830
        /*0ac4*/ 	.short	0x0107
        /*0ac6*/ 	.byte	0x3f
	.zero		1


	//   ....[53]....
        /*0ac8*/ 	.word	0x00010cc0
        /*0acc*/ 	.word	0x00000006
        /*0ad0*/ 	.word	0x00038830
        /*0ad4*/ 	.short	0x0101
        /*0ad6*/ 	.byte	0x3f
	.zero		1


	//   ....[54]....
        /*0ad8*/ 	.word	0x00010cf0
        /*0adc*/ 	.word	0x00000006
        /*0ae0*/ 	.word	0x00038860
        /*0ae4*/ 	.short	0x010a
        /*0ae6*/ 	.byte	0x3f
	.zero		1


	//   ....[55]....
        /*0ae8*/ 	.word	0x000113c0
        /*0aec*/ 	.word	0x00000006
        /*0af0*/ 	.word	0x00038850
        /*0af4*/ 	.short	0x0107
        /*0af6*/ 	.byte	0x3f
	.zero		1


	//   ....[56]....
        /*0af8*/ 	.word	0x00011480
        /*0afc*/ 	.word	0x00000006
        /*0b00*/ 	.word	0x00038850
        /*0b04*/ 	.short	0x0101
        /*0b06*/ 	.byte	0x3f
	.zero		1


	//   ....[57]....
        /*0b08*/ 	.word	0x000120c0
        /*0b0c*/ 	.word	0x00000007
        /*0b10*/ 	.word	0x00038820
        /*0b14*/ 	.short	0x010a
        /*0b16*/ 	.byte	0x3f
	.zero		1


	//   ....[58]....
        /*0b18*/ 	.word	0x00012240
        /*0b1c*/ 	.word	0x00000005
        /*0b20*/ 	.word	0x00038840
        /*0b24*/ 	.short	0x010a
        /*0b26*/ 	.byte	0x3f
	.zero		1


	//   ....[59]....
        /*0b28*/ 	.word	0x000122e0
        /*0b2c*/ 	.word	0x00000003
        /*0b30*/ 	.word	0x00038840
        /*0b34*/ 	.short	0x010a
        /*0b36*/ 	.byte	0x3f
	.zero		1


	//   ....[60]....
        /*0b38*/ 	.word	0x00012320
        /*0b3c*/ 	.word	0x00000005
        /*0b40*/ 	.word	0x00038860
        /*0b44*/ 	.short	0x010a
        /*0b46*/ 	.byte	0x3f
	.zero		1


	//   ....[61]....
        /*0b48*/ 	.word	0x00012360
        /*0b4c*/ 	.word	0x00000003
        /*0b50*/ 	.word	0x00038860
        /*0b54*/ 	.short	0x010a
        /*0b56*/ 	.byte	0x3f
	.zero		1


	//   ....[62]....
        /*0b58*/ 	.word	0x000123d0
        /*0b5c*/ 	.word	0x00000000
        /*0b60*/ 	.word	0x00038800
        /*0b64*/ 	.short	0x010a
        /*0b66*/ 	.byte	0x3f
	.zero		1


	//   ....[63]....
        /*0b68*/ 	.word	0x00012420
        /*0b6c*/ 	.word	0x00000005
        /*0b70*/ 	.word	0x00038830
        /*0b74*/ 	.short	0x010a
        /*0b76*/ 	.byte	0x3f
	.zero		1


	//   ....[64]....
        /*0b78*/ 	.word	0x00012480
        /*0b7c*/ 	.word	0x00000006
        /*0b80*/ 	.word	0x00038810
        /*0b84*/ 	.short	0x010a
        /*0b86*/ 	.byte	0x3f
	.zero		1


	//   ....[65]....
        /*0b88*/ 	.word	0x000124d0
        /*0b8c*/ 	.word	0x00000005
        /*0b90*/ 	.word	0x00038850
        /*0b94*/ 	.short	0x010a
        /*0b96*/ 	.byte	0x3f
	.zero		1


	//   ....[66]....
        /*0b98*/ 	.word	0x00012530
        /*0b9c*/ 	.word	0x00000004
        /*0ba0*/ 	.word	0x00038830
        /*0ba4*/ 	.short	0x010a
        /*0ba6*/ 	.byte	0x3f
	.zero		1


	//   ....[67]....
        /*0ba8*/ 	.word	0x00012590
        /*0bac*/ 	.word	0x00000004
        /*0bb0*/ 	.word	0x00038850
        /*0bb4*/ 	.short	0x010a
        /*0bb6*/ 	.byte	0x3f
	.zero		1


	//   ....[68]....
        /*0bb8*/ 	.word	0x000126a0
        /*0bbc*/ 	.word	0x0000001e
        /*0bc0*/ 	.word	0x00038840
        /*0bc4*/ 	.short	0x010a
        /*0bc6*/ 	.byte	0x3f
	.zero		1


	//   ....[69]....
        /*0bc8*/ 	.word	0x00013c90
        /*0bcc*/ 	.word	0x00000017
        /*0bd0*/ 	.word	0x00038820
        /*0bd4*/ 	.short	0x010a
        /*0bd6*/ 	.byte	0x3f
	.zero		1


	//   ....[70]....
        /*0bd8*/ 	.word	0x00013ce0
        /*0bdc*/ 	.word	0x0000001e
        /*0be0*/ 	.word	0x00038860
        /*0be4*/ 	.short	0x010a
        /*0be6*/ 	.byte	0x3f
	.zero		1


	//   ....[71]....
        /*0be8*/ 	.word	0x000145d0
        /*0bec*/ 	.word	0x00000006
        /*0bf0*/ 	.word	0x00038840
        /*0bf4*/ 	.short	0x010a
        /*0bf6*/ 	.byte	0x3f
	.zero		1


	//   ....[72]....
        /*0bf8*/ 	.word	0x00014a90
        /*0bfc*/ 	.word	0x00000006
        /*0c00*/ 	.word	0x00038860
        /*0c04*/ 	.short	0x010a
        /*0c06*/ 	.byte	0x3f
	.zero		1


	//   ....[73]....
        /*0c08*/ 	.word	0x00015b80
        /*0c0c*/ 	.word	0x00000007
        /*0c10*/ 	.word	0x00038820
        /*0c14*/ 	.short	0x010a
        /*0c16*/ 	.byte	0x3f
	.zero		1


	//   ....[74]....
        /*0c18*/ 	.word	0x00015d20
        /*0c1c*/ 	.word	0x00000005
        /*0c20*/ 	.word	0x00038840
        /*0c24*/ 	.short	0x010a
        /*0c26*/ 	.byte	0x3f
	.zero		1


	//   ....[75]....
        /*0c28*/ 	.word	0x00015d70
        /*0c2c*/ 	.word	0x00000003
        /*0c30*/ 	.word	0x00038840
        /*0c34*/ 	.short	0x010a
        /*0c36*/ 	.byte	0x3f
	.zero		1


	//   ....[76]....
        /*0c38*/ 	.word	0x00015dc0
        /*0c3c*/ 	.word	0x00000005
        /*0c40*/ 	.word	0x00038860
        /*0c44*/ 	.short	0x010a
        /*0c46*/ 	.byte	0x3f
	.zero		1


	//----- nvinfo : EIATTR_NUM_MBARRIERS
	.align		4
.L_268:
        /*0c48*/ 	.byte	0x03, 0x38
        /*0c4a*/ 	.short	0x0017


	//----- nvinfo : EIATTR_EXIT_INSTR_OFFSETS
	.align		4
        /*0c4c*/ 	.byte	0x04, 0x1c
        /*0c4e*/ 	.short	(.L_270 - .L_269)


	//   ....[0]....
.L_269:
        /*0c50*/ 	.word	0x000009a0


	//   ....[1]....
        /*0c54*/ 	.word	0x0000c120


	//   ....[2]....
        /*0c58*/ 	.word	0x000123b0


	//----- nvinfo : EIATTR_MAX_THREADS
	.align		4
.L_270:
        /*0c5c*/ 	.byte	0x04, 0x05
        /*0c5e*/ 	.short	(.L_272 - .L_271)
.L_271:
        /*0c60*/ 	.word	0x00000180
        /*0c64*/ 	.word	0x00000001
        /*0c68*/ 	.word	0x00000001


	//----- nvinfo : EIATTR_CRS_STACK_SIZE
	.align		4
.L_272:
        /*0c6c*/ 	.byte	0x04, 0x1e
        /*0c6e*/ 	.short	(.L_274 - .L_273)
.L_273:
        /*0c70*/ 	.word	0x00000000


	//----- nvinfo : EIATTR_CBANK_PARAM_SIZE
	.align		4
.L_274:
        /*0c74*/ 	.byte	0x03, 0x19
        /*0c76*/ 	.short	0x0bf0


	//----- nvinfo : EIATTR_PARAM_CBANK
	.align		4
        /*0c78*/ 	.byte	0x04, 0x0a
        /*0c7a*/ 	.short	(.L_276 - .L_275)
	.align		4
.L_275:
        /*0c7c*/ 	.word	index@(.nv.constant0._ZN7cutlass13device_kernelIN5flash11enable_sm90INS1_16FlashAttnFwdSm90INS1_25CollectiveMainloopFwdSm90ILi2EN4cute5tupleIJNS5_1CILi1EEES8_S8_EEENS6_IJNS7_ILi64EEESA_SA_EEELi512ENS_6half_tEfNS_4arch4Sm90ELb0ELb0ELb1ELb1ELb1ELb0ELb1ELb0ELb0ELb1ELb0ELb0EEENS1_21CollectiveEpilogueFwdINS6_IJSA_NS7_ILi512EEESA_EEES9_SC_SE_Li256ELb1ELb1ELb0ELb0EEENS1_36VarlenDynamicPersistentTileSchedulerILi64ELi64ELi256ELi128ELb0ELb1ELb1ELb0ELb1ELb1EEEEEEEEEvNT_6ParamsE)
        /*0c80*/ 	.short	0x0210
        /*0c82*/ 	.short	0x0bf0


	//----- nvinfo : EIATTR_SW_WAR
	.align		4
.L_276:
        /*0c84*/ 	.byte	0x04, 0x36
        /*0c86*/ 	.short	(.L_278 - .L_277)
.L_277:
        /*0c88*/ 	.word	0x00000008
.L_278:


//--------------------- .nv.info._ZN7cutlass13device_kernelIN5flash11enable_sm90INS1_16FlashAttnFwdSm90INS1_25CollectiveMainloopFwdSm90ILi2EN4cute5tupleIJNS5_1CILi1EEES8_S8_EEENS6_IJNS7_ILi64EEESA_SA_EEELi512ENS_6half_tEfNS_4arch4Sm90ELb0ELb0ELb1ELb1ELb1ELb1ELb1ELb0ELb0ELb1ELb0ELb0EEENS1_21CollectiveEpilogueFwdINS6_IJSA_NS7_ILi512EEESA_EEES9_SC_SE_Li256ELb1ELb1ELb0ELb0EEENS1_36VarlenDynamicPersistentTileSchedulerILi64ELi64ELi256ELi128ELb0ELb1ELb1ELb0ELb1ELb1EEEEEEEEEvNT_6ParamsE --------------------------
	.section	.nv.info._ZN7cutlass13device_kernelIN5flash11enable_sm90INS1_16FlashAttnFwdSm90INS1_25CollectiveMainloopFwdSm90ILi2EN4cute5tupleIJNS5_1CILi1EEES8_S8_EEENS6_IJNS7_ILi64EEESA_SA_EEELi512ENS_6half_tEfNS_4arch4Sm90ELb0ELb0ELb1ELb1ELb1ELb1ELb1ELb0ELb0ELb1ELb0ELb0EEENS1_21CollectiveEpilogueFwdINS6_IJSA_NS7_ILi512EEESA_EEES9_SC_SE_Li256ELb1ELb1ELb0ELb0EEENS1_36VarlenDynamicPersistentTileSchedulerILi64ELi64ELi256ELi128ELb0ELb1ELb1ELb0ELb1ELb1EEEEEEEEEvNT_6ParamsE,"",@"SHT_CUDA_INFO"
	.sectionflags	@""
	.align	4


	//----- nvinfo : EIATTR_CUDA_API_VERSION
	.align		4
        /*0000*/ 	.byte	0x04, 0x37
        /*0002*/ 	.short	(.L_280 - .L_279)
.L_279:
        /*0004*/ 	.word	0x00000082


	//----- nvinfo : EIATTR_KPARAM_INFO
	.align		4
.L_280:
        /*0008*/ 	.byte	0x04, 0x17
        /*000a*/ 	.short	(.L_282 - .L_281)
.L_281:
        /*000c*/ 	.word	0x00000000
        /*0010*/ 	.short	0x0000
        /*0012*/ 	.short	0x0070
        /*0014*/ 	.byte	0x00, 0xf0, 0x01, 0x2e


	//----- nvinfo : EIATTR_SPARSE_MMA_MASK
	.align		4
.L_282:
        /*0018*/ 	.byte	0x03, 0x50
        /*001a*/ 	.short	0x0000


	//----- nvinfo : EIATTR_MAXREG_COUNT
	.align		4
        /*001c*/ 	.byte	0x03, 0x1b
        /*001e*/ 	.short	0x00a8


	//----- nvinfo : EIATTR_NUM_BARRIERS
	.align		4
        /*0020*/ 	.byte	0x02, 0x4c
        /*0022*/ 	.byte	0x10
	.zero		1


	//----- nvinfo : EIATTR_EXTERNS
	.align		4
        /*0024*/ 	.byte	0x04, 0x0f
        /*0026*/ 	.short	(.L_284 - .L_283)


	//   ....[0]....
	.align		4
.L_283:
        /*0028*/ 	.word	index@(__assertfail)


	//----- nvinfo : EIATTR_ANNOTATIONS
	.align		4
.L_284:
        /*002c*/ 	.byte	0x04, 0x55
        /*002e*/ 	.short	(.L_286 - .L_285)


	//   ....[0]....
.L_285:
        /* <DEDUP_REMOVED lines=64> */


	//----- nvinfo : EIATTR_MERCURY_ISA_VERSION
	.align		4
.L_286:
        /*0420*/ 	.byte	0x03, 0x5f
        /*0422*/ 	.short	0x0101


	//----- nvinfo : EIATTR_UNUSED_LOAD_BYTE_OFFSET
	.align		4
        /*0424*/ 	.byte	0x04, 0x44
        /*0426*/ 	.short	(.L_288 - .L_287)


	//   ....[0]....
.L_287:
        /*0428*/ 	.word	0x00000a50
        /*042c*/ 	.word	0x0000fff0


	//   ....[1]....
        /*0430*/ 	.word	0x000103a0
        /*0434*/ 	.word	0x0000fff0


	//----- nvinfo : EIATTR_INT_WARP_WIDE_INSTR_OFFSETS
	.align		4
.L_288:
        /*0438*/ 	.byte	0x04, 0x31
        /*043a*/ 	.short	(.L_290 - .L_289)


	//   ....[0]....
.L_289:
        /*043c*/ 	.word	0x00000130


	//   ....[1]....
        /*0440*/ 	.word	0x00000170


	//   ....[2]....
        /*0444*/ 	.word	0x000001e0


	//   ....[3]....
        /*0448*/ 	.word	0x00000250


	//   ....[4]....
        /*044c*/ 	.word	0x000161e0


	//   ....[5]....
        /*0450*/ 	.word	0x00016270


	//   ....[6]....
        /*0454*/ 	.word	0x0001a750


	//   ....[7]....
        /*0458*/ 	.word	0x0001a7e0


	//----- nvinfo : EIATTR_COOP_GROUP_MASK_REGIDS
	.align		4
.L_290:
        /*045c*/ 	.byte	0x04, 0x29
        /*045e*/ 	.short	(.L_292 - .L_291)


	//   ....[0]....
.L_291:
        /*0460*/ 	.word	0xffffffff


	//   ....[1]....
        /*0464*/ 	.word	0xffffffff


	//   ....[2]....
        /*0468*/ 	.word	0xffffffff


	//   ....[3]....
        /*046c*/ 	.word	0xffffffff


	//   ....[4]....
        /*0470*/ 	.word	0xffffffff


	//   ....[5]....
        /*0474*/ 	.word	0xffffffff


	//   ....[6]....
        /*0478*/ 	.word	0xffffffff


	//   ....[7]....
        /*047c*/ 	.word	0xffffffff


	//   ....[8]....
        /*0480*/ 	.word	0xffffffff


	//   ....[9]....
        /*0484*/ 	.word	0xffffffff


	//   ....[10]....
        /*0488*/ 	.word	0xffffffff


	//   ....[11]....
        /*048c*/ 	.word	0xffffffff


	//   ....[12]....
        /*0490*/ 	.word	0xffffffff


	//   ....[13]....
        /*0494*/ 	.word	0xffffffff


	//   ....[14]....
        /*0498*/ 	.word	0xffffffff


	//   ....[15]....
        /*049c*/ 	.word	0xffffffff


	//   ....[16]....
        /*04a0*/ 	.word	0xffffffff


	//   ....[17]....
        /*04a4*/ 	.word	0xffffffff


	//   ....[18]....
        /*04a8*/ 	.word	0xffffffff


	//   ....[19]....
        /*04ac*/ 	.word	0xffffffff


	//   ....[20]....
        /*04b0*/ 	.word	0xffffffff


	//   ....[21]....
        /*04b4*/ 	.word	0xffffffff


	//   ....[22]....
        /*04b8*/ 	.word	0xffffffff


	//   ....[23]....
        /*04bc*/ 	.word	0xffffffff


	//   ....[24]....
        /*04c0*/ 	.word	0xffffffff


	//   ....[25]....
        /*04c4*/ 	.word	0xffffffff


	//   ....[26]....
        /*04c8*/ 	.word	0xffffffff


	//   ....[27]....
        /*04cc*/ 	.word	0xffffffff


	//   ....[28]....
        /*04d0*/ 	.word	0xffffffff


	//   ....[29]....
        /*04d4*/ 	.word	0xffffffff


	//   ....[30]....
        /*04d8*/ 	.word	0xffffffff


	//   ....[31]....
        /*04dc*/ 	.word	0xffffffff


	//   ....[32]....
        /*04e0*/ 	.word	0xffffffff


	//   ....[33]....
        /*04e4*/ 	.word	0xffffffff


	//   ....[34]....
        /*04e8*/ 	.word	0xffffffff


	//   ....[35]....
        /*04ec*/ 	.word	0xffffffff


	//   ....[36]....
        /*04f0*/ 	.word	0xffffffff


	//   ....[37]....
        /*04f4*/ 	.word	0xffffffff


	//   ....[38]....
        /*04f8*/ 	.word	0xffffffff


	//   ....[39]....
        /*04fc*/ 	.word	0xffffffff


	//   ....[40]....
        /*0500*/ 	.word	0xffffffff


	//   ....[41]....
        /*0504*/ 	.word	0xffffffff


	//   ....[42]....
        /*0508*/ 	.word	0xffffffff


	//   ....[43]....
        /*050c*/ 	.word	0xffffffff


	//   ....[44]....
        /*0510*/ 	.word	0xffffffff


	//   ....[45]....
        /*0514*/ 	.word	0xffffffff


	//   ....[46]....
        /*0518*/ 	.word	0xffffffff


	//   ....[47]....
        /*051c*/ 	.word	0xffffffff


	//   ....[48]....
        /*0520*/ 	.word	0xffffffff


	//   ....[49]....
        /*0524*/ 	.word	0xffffffff


	//   ....[50]....
        /*0528*/ 	.word	0xffffffff


	//   ....[51]....
        /*052c*/ 	.word	0xffffffff


	//   ....[52]....
        /*0530*/ 	.word	0xffffffff


	//   ....[53]....
        /*0534*/ 	.word	0xffffffff


	//   ....[54]....
        /*0538*/ 	.word	0xffffffff


	//   ....[55]....
        /*053c*/ 	.word	0xffffffff


	//   ....[56]....
        /*0540*/ 	.word	0xffffffff


	//   ....[57]....
        /*0544*/ 	.word	0xffffffff


	//   ....[58]....
        /*0548*/ 	.word	0xffffffff


	//   ....[59]....
        /*054c*/ 	.word	0xffffffff


	//   ....[60]....
        /*0550*/ 	.word	0xffffffff


	//   ....[61]....
        /*0554*/ 	.word	0xffffffff


	//   ....[62]....
        /*0558*/ 	.word	0xffffffff


	//   ....[63]....
        /*055c*/ 	.word	0xffffffff


	//   ....[64]....
        /*0560*/ 	.word	0xffffffff


	//   ....[65]....
        /*0564*/ 	.word	0xffffffff


	//   ....[66]....
        /*0568*/ 	.word	0xffffffff


	//   ....[67]....
        /*056c*/ 	.word	0xffffffff


	//   ....[68]....
        /*0570*/ 	.word	0xffffffff


	//   ....[69]....
        /*0574*/ 	.word	0xffffffff


	//   ....[70]....
        /*0578*/ 	.word	0xffffffff


	//   ....[71]....
        /*057c*/ 	.word	0xffffffff


	//   ....[72]....
        /*0580*/ 	.word	0xffffffff


	//   ....[73]....
        /*0584*/ 	.word	0xffffffff


	//   ....[74]....
        /*0588*/ 	.word	0xffffffff


	//   ....[75]....
        /*058c*/ 	.word	0xffffffff


	//   ....[76]....
        /*0590*/ 	.word	0xffffffff


	//   ....[77]....
        /*0594*/ 	.word	0xffffffff


	//   ....[78]....
        /*0598*/ 	.word	0xffffffff


	//   ....[79]....
        /*059c*/ 	.word	0xffffffff


	//   ....[80]....
        /*05a0*/ 	.word	0xffffffff


	//   ....[81]....
        /*05a4*/ 	.word	0xffffffff


	//   ....[82]....
        /*05a8*/ 	.word	0xffffffff


	//   ....[83]....
        /*05ac*/ 	.word	0xffffffff


	//   ....[84]....
        /*05b0*/ 	.word	0xffffffff


	//   ....[85]....
        /*05b4*/ 	.word	0xffffffff


	//   ....[86]....
        /*05b8*/ 	.word	0xffffffff


	//   ....[87]....
        /*05bc*/ 	.word	0xffffffff


	//   ....[88]....
        /*05c0*/ 	.word	0xffffffff


	//   ....[89]....
        /*05c4*/ 	.word	0xffffffff


	//   ....[90]....
        /*05c8*/ 	.word	0xffffffff


	//   ....[91]....
        /*05cc*/ 	.word	0xffffffff


	//   ....[92]....
        /*05d0*/ 	.word	0xffffffff


	//   ....[93]....
        /*05d4*/ 	.word	0xffffffff


	//   ....[94]....
        /*05d8*/ 	.word	0xffffffff


	//   ....[95]....
        /*05dc*/ 	.word	0xffffffff


	//   ....[96]....
        /*05e0*/ 	.word	0xffffffff


	//   ....[97]....
        /*05e4*/ 	.word	0xffffffff


	//   ....[98]....
        /*05e8*/ 	.word	0xffffffff


	//   ....[99]....
        /*05ec*/ 	.word	0xffffffff


	//   ....[100]....
        /*05f0*/ 	.word	0xffffffff


	//   ....[101]....
        /*05f4*/ 	.word	0xffffffff


	//   ....[102]....
        /*05f8*/ 	.word	0xffffffff


	//   ....[103]....
        /*05fc*/ 	.word	0xffffffff


	//   ....[104]....
        /*0600*/ 	.word	0xffffffff


	//   ....[105]....
        /*0604*/ 	.word	0xffffffff


	//   ....[106]....
        /*0608*/ 	.word	0xffffffff


	//   ....[107]....
        /*060c*/ 	.word	0xffffffff


	//   ....[108]....
        /*0610*/ 	.word	0xffffffff


	//   ....[109]....
        /*0614*/ 	.word	0xffffffff


	//   ....[110]....
        /*0618*/ 	.word	0xffffffff


	//   ....[111]....
        /*061c*/ 	.word	0xffffffff


	//   ....[112]....
        /*0620*/ 	.word	0xffffffff


	//   ....[113]....
        /*0624*/ 	.word	0xffffffff


	//   ....[114]....
        /*0628*/ 	.word	0xffffffff


	//   ....[115]....
        /*062c*/ 	.word	0xffffffff


	//   ....[116]....
        /*0630*/ 	.word	0xffffffff


	//   ....[117]....
        /*0634*/ 	.word	0xffffffff


	//   ....[118]....
        /*0638*/ 	.word	0xffffffff


	//   ....[119]....
        /*063c*/ 	.word	0xffffffff


	//   ....[120]....
        /*0640*/ 	.word	0xffffffff


	//   ....[121]....
        /*0644*/ 	.word	0xffffffff


	//   ....[122]....
        /*0648*/ 	.word	0xffffffff


	//   ....[123]....
        /*064c*/ 	.word	0xffffffff


	//   ....[124]....
        /*0650*/ 	.word	0xffffffff


	//   ....[125]....
        /*0654*/ 	.word	0xffffffff


	//   ....[126]....
        /*0658*/ 	.word	0xffffffff


	//   ....[127]....
        /*065c*/ 	.word	0xffffffff


	//   ....[128]....
        /*0660*/ 	.word	0xffffffff


	//   ....[129]....
        /*0664*/ 	.word	0xffffffff


	//   ....[130]....
        /*0668*/ 	.word	0xffffffff


	//   ....[131]....
        /*066c*/ 	.word	0xffffffff


	//   ....[132]....
        /*0670*/ 	.word	0xffffffff


	//   ....[133]....
        /*0674*/ 	.word	0xffffffff


	//   ....[134]....
        /*0678*/ 	.word	0xffffffff


	//   ....[135]....
        /*067c*/ 	.word	0xffffffff


	//   ....[136]....
        /*0680*/ 	.word	0xffffffff


	//   ....[137]....
        /*0684*/ 	.word	0x0500000f


	//   ....[138]....
        /*0688*/ 	.word	0x0500000f


	//   ....[139]....
        /*068c*/ 	.word	0x0500000f


	//   ....[140]....
        /*0690*/ 	.word	0x0500000f


	//   ....[141]....
        /*0694*/ 	.word	0x0500000f


	//   ....[142]....
        /*0698*/ 	.word	0x0500000f


	//   ....[143]....
        /*069c*/ 	.word	0x0500000f


	//   ....[144]....
        /*06a0*/ 	.word	0x0500000f


	//   ....[145]....
        /*06a4*/ 	.word	0x0500000f


	//   ....[146]....
        /*06a8*/ 	.word	0x0500000f


	//   ....[147]....
        /*06ac*/ 	.word	0x0500000f


	//   ....[148]....
        /*06b0*/ 	.word	0x0500000f


	//   ....[149]....
        /*06b4*/ 	.word	0x0500000f


	//   ....[150]....
        /*06b8*/ 	.word	0x0500000f


	//   ....[151]....
        /*06bc*/ 	.word	0x0500000f


	//   ....[152]....
        /*06c0*/ 	.word	0x0500000f


	//   ....[153]....
        /*06c4*/ 	.word	0x0500000f


	//   ....[154]....
        /*06c8*/ 	.word	0x0500000f


	//   ....[155]....
        /*06cc*/ 	.word	0x0500000f


	//   ....[156]....
        /*06d0*/ 	.word	0x0500000f


	//   ....[157]....
        /*06d4*/ 	.word	0x0500000f


	//   ....[158]....
        /*06d8*/ 	.word	0x0500000f


	//   ....[159]....
        /*06dc*/ 	.word	0x0500000f


	//   ....[160]....
        /*06e0*/ 	.word	0x0500000f


	//   ....[161]....
        /*06e4*/ 	.word	0x0500000f


	//   ....[162]....
        /*06e8*/ 	.word	0x0500000f


	//   ....[163]....
        /*06ec*/ 	.word	0x0500000f


	//   ....[164]....
        /*06f0*/ 	.word	0x0500000f


	//   ....[165]....
        /*06f4*/ 	.word	0x0500000f


	//   ....[166]....
        /*06f8*/ 	.word	0x0500000f


	//   ....[167]....
        /*06fc*/ 	.word	0x0500000f


	//   ....[168]....
        /*0700*/ 	.word	0x0500000f


	//   ....[169]....
        /*0704*/ 	.word	0x0500000f


	//   ....[170]....
        /*0708*/ 	.word	0x0500000f


	//   ....[171]....
        /*070c*/ 	.word	0x0500000f


	//   ....[172]....
        /*0710*/ 	.word	0x0500000f


	//   ....[173]....
        /*0714*/ 	.word	0x0500000f


	//   ....[174]....
        /*0718*/ 	.word	0x0500000f


	//   ....[175]....
        /*071c*/ 	.word	0x0500000f


	//   ....[176]....
        /*0720*/ 	.word	0x0500000f


	//   ....[177]....
        /*0724*/ 	.word	0x0500000f


	//   ....[178]....
        /*0728*/ 	.word	0x0500000f


	//   ....[179]....
        /*072c*/ 	.word	0x0500000f


	//   ....[180]....
        /*0730*/ 	.word	0x0500000f


	//   ....[181]....
        /*0734*/ 	.word	0x0500000f


	//   ....[182]....
        /*0738*/ 	.word	0x0500000f


	//   ....[183]....
        /*073c*/ 	.word	0x0500000f


	//   ....[184]....
        /*0740*/ 	.word	0x0500000f


	//   ....[185]....
        /*0744*/ 	.word	0x0500000f


	//   ....[186]....
        /*0748*/ 	.word	0x0500000f


	//   ....[187]....
        /*074c*/ 	.word	0x0500000f


	//   ....[188]....
        /*0750*/ 	.word	0x0500000f


	//   ....[189]....
        /*0754*/ 	.word	0x0500000f


	//   ....[190]....
        /*0758*/ 	.word	0x0500000f


	//   ....[191]....
        /*075c*/ 	.word	0x0500000f


	//   ....[192]....
        /*0760*/ 	.word	0x0500000f


	//   ....[193]....
        /*0764*/ 	.word	0x0500000f


	//   ....[194]....
        /*0768*/ 	.word	0x0500000f


	//   ....[195]....
        /*076c*/ 	.word	0x0500000f


	//   ....[196]....
        /*0770*/ 	.word	0x0500000f


	//   ....[197]....
        /*0774*/ 	.word	0x0500000f


	//   ....[198]....
        /*0778*/ 	.word	0x0500000f


	//   ....[199]....
        /*077c*/ 	.word	0x0500000f


	//   ....[200]....
        /*0780*/ 	.word	0x0500000f


	//   ....[201]....
        /*0784*/ 	.word	0x0500000f


	//   ....[202]....
        /*0788*/ 	.word	0x0500000f


	//   ....[203]....
        /*078c*/ 	.word	0x0500000f


	//   ....[204]....
        /*0790*/ 	.word	0x0500000f


	//   ....[205]....
        /*0794*/ 	.word	0x0500000f


	//   ....[206]....
        /*0798*/ 	.word	0x0500000f


	//   ....[207]....
        /*079c*/ 	.word	0x0500000f


	//   ....[208]....
        /*07a0*/ 	.word	0x0500000f


	//   ....[209]....
        /*07a4*/ 	.word	0x0500000f


	//   ....[210]....
        /*07a8*/ 	.word	0x0500000f


	//   ....[211]....
        /*07ac*/ 	.word	0x0500000f


	//   ....[212]....
        /*07b0*/ 	.word	0x0500000f


	//   ....[213]....
        /*07b4*/ 	.word	0x0500000f


	//   ....[214]....
        /*07b8*/ 	.word	0x0500000f


	//   ....[215]....
        /*07bc*/ 	.word	0x0500000f


	//   ....[216]....
        /*07c0*/ 	.word	0x0500000f


	//   ....[217]....
        /*07c4*/ 	.word	0x0500000f


	//   ....[218]....
        /*07c8*/ 	.word	0x0500000f


	//----- nvinfo : EIATTR_COOP_GROUP_INSTR_OFFSETS
	.align		4
.L_292:
        /*07cc*/ 	.byte	0x04, 0x28
        /*07ce*/ 	.short	(.L_294 - .L_293)


	//   ....[0]....
.L_293:
        /*07d0*/ 	.word	0x00000060


	//   ....[1]....
        /*07d4*/ 	.word	0x00000140


	//   ....[2]....
        /*07d8*/ 	.word	0x00000180


	//   ....[3]....
        /*07dc*/ 	.word	0x00000390


	//   ....[4]....
        /*07e0*/ 	.word	0x000004f0


	//   ....[5]....
        /*07e4*/ 	.word	0x00000610


	//   ....[6]....
        /*07e8*/ 	.word	0x00000770


	//   ....[7]....
        /*07ec*/ 	.word	0x00002a90


	//   ....[8]....
        /*07f0*/ 	.word	0x00002aa0


	//   ....[9]....
        /*07f4*/ 	.word	0x00003490


	//   ....[10]....
        /*07f8*/ 	.word	0x000034a0


	//   ....[11]....
        /*07fc*/ 	.word	0x00003df0


	//   ....[12]....
        /*0800*/ 	.word	0x00003e00


	//   ....[13]....
        /*0804*/ 	.word	0x000041e0


	//   ....[14]....
        /*0808*/ 	.word	0x000041f0


	//   ....[15]....
        /*080c*/ 	.word	0x00005020


	//   ....[16]....
        /*0810*/ 	.word	0x000068d0


	//   ....[17]....
        /*0814*/ 	.word	0x00006e90


	//   ....[18]....
        /*0818*/ 	.word	0x00006ea0


	//   ....[19]....
        /*081c*/ 	.word	0x00006eb0


	//   ....[20]....
        /*0820*/ 	.word	0x00006ec0


	//   ....[21]....
        /*0824*/ 	.word	0x00007eb0


	//   ....[22]....
        /*0828*/ 	.word	0x00007ec0


	//   ....[23]....
        /*082c*/ 	.word	0x00007ed0


	//   ....[24]....
        /*0830*/ 	.word	0x00007ee0


	//   ....[25]....
        /*0834*/ 	.word	0x00009590


	//   ....[26]....
        /*0838*/ 	.word	0x0000b4b0


	//   ....[27]....
        /*083c*/ 	.word	0x0000b5a0


	//   ....[28]....
        /*0840*/ 	.word	0x0000b660


	//   ....[29]....
        /*0844*/ 	.word	0x0000b7a0


	//   ....[30]....
        /*0848*/ 	.word	0x0000c060


	//   ....[31]....
        /*084c*/ 	.word	0x0000c7b0


	//   ....[32]....
        /*0850*/ 	.word	0x0000e210


	//   ....[33]....
        /*0854*/ 	.word	0x0000e260


	//   ....[34]....
        /*0858*/ 	.word	0x0000eb40


	//   ....[35]....
        /*085c*/ 	.word	0x0000ebe0


	//   ....[36]....
        /*0860*/ 	.word	0x0000f7d0


	//   ....[37]....
        /*0864*/ 	.word	0x0000f8c0


	//   ....[38]....
        /*0868*/ 	.word	0x0000f8d0


	//   ....[39]....
        /*086c*/ 	.word	0x0000f900


	//   ....[40]....
        /*0870*/ 	.word	0x0000f910


	//   ....[41]....
        /*0874*/ 	.word	0x000114a0


	//   ....[42]....
        /*0878*/ 	.word	0x00011960


	//   ....[43]....
        /*087c*/ 	.word	0x00011990


	//   ....[44]....
        /*0880*/ 	.word	0x000119c0


	//   ....[45]....
        /*0884*/ 	.word	0x000119d0


	//   ....[46]....
        /*0888*/ 	.word	0x00012140


	//   ....[47]....
        /*088c*/ 	.word	0x00012170


	//   ....[48]....
        /*0890*/ 	.word	0x00012400


	//   ....[49]....
        /*0894*/ 	.word	0x00012420


	//   ....[50]....
        /*0898*/ 	.word	0x000130e0


	//   ....[51]....
        /*089c*/ 	.word	0x00013110


	//   ....[52]....
        /*08a0*/ 	.word	0x000133b0


	//   ....[53]....
        /*08a4*/ 	.word	0x000133d0


	//   ....[54]....
        /*08a8*/ 	.word	0x00013680


	//   ....[55]....
        /*08ac*/ 	.word	0x00013830


	//   ....[56]....
        /*08b0*/ 	.word	0x00013860


	//   ....[57]....
        /*08b4*/ 	.word	0x00013890


	//   ....[58]....
        /*08b8*/ 	.word	0x000138c0


	//   ....[59]....
        /*08bc*/ 	.word	0x000138f0


	//   ....[60]....
        /*08c0*/ 	.word	0x00013920


	//   ....[61]....
        /*08c4*/ 	.word	0x00013a90


	//   ....[62]....
        /*08c8*/ 	.word	0x00013ac0


	//   ....[63]....
        /*08cc*/ 	.word	0x00013af0


	//   ....[64]....
        /*08d0*/ 	.word	0x00013b20


	//   ....[65]....
        /*08d4*/ 	.word	0x00013b50


	//   ....[66]....
        /*08d8*/ 	.word	0x00013b80


	//   ....[67]....
        /*08dc*/ 	.word	0x00013c10


	//   ....[68]....
        /*08e0*/ 	.word	0x00013c40


	//   ....[69]....
        /*08e4*/ 	.word	0x00013cc0


	//   ....[70]....
        /*08e8*/ 	.word	0x00014800


	//   ....[71]....
        /*08ec*/ 	.word	0x00016fd0


	//   ....[72]....
        /*08f0*/ 	.word	0x00016ff0


	//   ....[73]....
        /*08f4*/ 	.word	0x00017080


	//   ....[74]....
        /*08f8*/ 	.word	0x000170a0


	//   ....[75]....
        /*08fc*/ 	.word	0x00017120


	//   ....[76]....
        /*0900*/ 	.word	0x00017140


	//   ....[77]....
        /*0904*/ 	.word	0x00017150


	//   ....[78]....
        /*0908*/ 	.word	0x00017160


	//   ....[79]....
        /*090c*/ 	.word	0x00017930


	//   ....[80]....
        /*0910*/ 	.word	0x00017960


	//   ....[81]....
        /*0914*/ 	.word	0x00017a10


	//   ....[82]....
        /*0918*/ 	.word	0x00017a20


	//   ....[83]....
        /*091c*/ 	.word	0x00017a30


	//   ....[84]....
        /*0920*/ 	.word	0x00017a40


	//   ....[85]....
        /*0924*/ 	.word	0x00017ac0


	//   ....[86]....
        /*0928*/ 	.word	0x00017ad0


	//   ....[87]....
        /*092c*/ 	.word	0x00018440


	//   ....[88]....
        /*0930*/ 	.word	0x000184d0


	//   ....[89]....
        /*0934*/ 	.word	0x00018550


	//   ....[90]....
        /*0938*/ 	.word	0x000186a0


	//   ....[91]....
        /*093c*/ 	.word	0x00018700


	//   ....[92]....
        /*0940*/ 	.word	0x00018720


	//   ....[93]....
        /*0944*/ 	.word	0x00018730


	//   ....[94]....
        /*0948*/ 	.word	0x000189c0


	//   ....[95]....
        /*094c*/ 	.word	0x00018f20


	//   ....[96]....
        /*0950*/ 	.word	0x00018f50


	//   ....[97]....
        /*0954*/ 	.word	0x00019140


	//   ....[98]....
        /*0958*/ 	.word	0x00019180


	//   ....[99]....
        /*095c*/ 	.word	0x00019190


	//   ....[100]....
        /*0960*/ 	.word	0x000191a0


	//   ....[101]....
        /*0964*/ 	.word	0x000192f0


	//   ....[102]....
        /*0968*/ 	.word	0x00019440


	//   ....[103]....
        /*096c*/ 	.word	0x00019c60


	//   ....[104]....
        /*0970*/ 	.word	0x00019c80


	//   ....[105]....
        /*0974*/ 	.word	0x00019cd0


	//   ....[106]....
        /*0978*/ 	.word	0x00019ce0


	//   ....[107]....
        /*097c*/ 	.word	0x00019d20


	//   ....[108]....
        /*0980*/ 	.word	0x00019d30


	//   ....[109]....
        /*0984*/ 	.word	0x00019d40


	//   ....[110]....
        /*0988*/ 	.word	0x00019d80


	//   ....[111]....
        /*098c*/ 	.word	0x0001a0a0


	//   ....[112]....
        /*0990*/ 	.word	0x0001a0e0


	//   ....[113]....
        /*0994*/ 	.word	0x0001a100


	//   ....[114]....
        /*0998*/ 	.word	0x0001a120


	//   ....[115]....
        /*099c*/ 	.word	0x0001a150


	//   ....[116]....
        /*09a0*/ 	.word	0x0001a170


	//   ....[117]....
        /*09a4*/ 	.word	0x0001a270


	//   ....[118]....
        /*09a8*/ 	.word	0x0001a3c0


	//   ....[119]....
        /*09ac*/ 	.word	0x0001a9b0


	//   ....[120]....
        /*09b0*/ 	.word	0x0001a9e0


	//   ....[121]....
        /*09b4*/ 	.word	0x0001aa20


	//   ....[122]....
        /*09b8*/ 	.word	0x0001aa50


	//   ....[123]....
        /*09bc*/ 	.word	0x0001aa80


	//   ....[124]....
        /*09c0*/ 	.word	0x0001aab0


	//   ....[125]....
        /*09c4*/ 	.word	0x0001aae0


	//   ....[126]....
        /*09c8*/ 	.word	0x0001ab10


	//   ....[127]....
        /*09cc*/ 	.word	0x0001ac90


	//   ....[128]....
        /*09d0*/ 	.word	0x0001acc0


	//   ....[129]....
        /*09d4*/ 	.word	0x0001acf0


	//   ....[130]....
        /*09d8*/ 	.word	0x0001ad20


	//   ....[131]....
        /*09dc*/ 	.word	0x0001ad50


	//   ....[132]....
        /*09e0*/ 	.word	0x0001ad80


	//   ....[133]....
        /*09e4*/ 	.word	0x0001ae40


	//   ....[134]....
        /*09e8*/ 	.word	0x0001ae60


	//   ....[135]....
        /*09ec*/ 	.word	0x0001aed0


	//   ....[136]....
        /*09f0*/ 	.word	0x0001b340


	//   ....[137]....
        /*09f4*/ 	.word	0x0001b660


	//   ....[138]....
        /*09f8*/ 	.word	0x0001b6f0


	//   ....[139]....
        /*09fc*/ 	.word	0x0001b7d0


	//   ....[140]....
        /*0a00*/ 	.word	0x0001b860


	//   ....[141]....
        /*0a04*/ 	.word	0x0001b940


	//   ....[142]....
        /*0a08*/ 	.word	0x0001b9d0


	//   ....[143]....
        /*0a0c*/ 	.word	0x0001bab0


	//   ....[144]....
        /*0a10*/ 	.word	0x0001bb40


	//   ....[145]....
        /*0a14*/ 	.word	0x0001bb90


	//   ....[146]....
        /*0a18*/ 	.word	0x0001bbe0


	//   ....[147]....
        /*0a1c*/ 	.word	0x0001bcc0


	//   ....[148]....
        /*0a20*/ 	.word	0x0001bd50


	//   ....[149]....
        /*0a24*/ 	.word	0x0001bda0


	//   ....[150]....
        /*0a28*/ 	.word	0x0001bdf0


	//   ....[151]....
        /*0a2c*/ 	.word	0x0001c090


	//   ....[152]....
        /*0a30*/ 	.word	0x0001c370


	//   ....[153]....
        /*0a34*/ 	.word	0x0001c460


	//   ....[154]....
        /*0a38*/ 	.word	0x0001c500


	//   ....[155]....
        /*0a3c*/ 	.word	0x0001c560


	//   ....[156]....
        /*0a40*/ 	.word	0x0001c650


	//   ....[157]....
        /*0a44*/ 	.word	0x0001c6c0


	//   ....[158]....
        /*0a48*/ 	.word	0x0001c7b0


	//   ....[159]....
        /*0a4c*/ 	.word	0x0001c820


	//   ....[160]....
        /*0a50*/ 	.word	0x0001c8c0


	//   ....[161]....
        /*0a54*/ 	.word	0x0001c9b0


	//   ....[162]....
        /*0a58*/ 	.word	0x0001ca50


	//   ....[163]....
        /*0a5c*/ 	.word	0x0001cab0


	//   ....[164]....
        /*0a60*/ 	.word	0x0001cb70


	//   ....[165]....
        /*0a64*/ 	.word	0x0001cbd0


	//   ....[166]....
        /*0a68*/ 	.word	0x0001cc70


	//   ....[167]....
        /*0a6c*/ 	.word	0x0001cd20


	//   ....[168]....
        /*0a70*/ 	.word	0x0001cdc0


	//   ....[169]....
        /*0a74*/ 	.word	0x0001d0f0


	//   ....[170]....
        /*0a78*/ 	.word	0x0001d1a0


	//   ....[171]....
        /*0a7c*/ 	.word	0x0001d420


	//   ....[172]....
        /*0a80*/ 	.word	0x0001d4a0


	//   ....[173]....
        /*0a84*/ 	.word	0x0001d6b0


	//   ....[174]....
        /*0a88*/ 	.word	0x0001d700


	//   ....[175]....
        /*0a8c*/ 	.word	0x0001d870


	//   ....[176]....
        /*0a90*/ 	.word	0x0001d900


	//   ....[177]....
        /*0a94*/ 	.word	0x0001da40


	//   ....[178]....
        /*0a98*/ 	.word	0x0001db40


	//   ....[179]....
        /*0a9c*/ 	.word	0x0001ddb0


	//   ....[180]....
        /*0aa0*/ 	.word	0x0001de00


	//   ....[181]....
        /*0aa4*/ 	.word	0x0001dfd0


	//   ....[182]....
        /*0aa8*/ 	.word	0x0001e020


	//   ....[183]....
        /*0aac*/ 	.word	0x0001e1f0


	//   ....[184]....
        /*0ab0*/ 	.word	0x0001e240


	//   ....[185]....
        /*0ab4*/ 	.word	0x0001e330


	//   ....[186]....
        /*0ab8*/ 	.word	0x0001e3d0


	//   ....[187]....
        /*0abc*/ 	.word	0x0001e430


	//   ....[188]....
        /*0ac0*/ 	.word	0x0001e4e0


	//   ....[189]....
        /*0ac4*/ 	.word	0x0001e540


	//   ....[190]....
        /*0ac8*/ 	.word	0x0001e5f0


	//   ....[191]....
        /*0acc*/ 	.word	0x0001e650


	//   ....[192]....
        /*0ad0*/ 	.word	0x0001e700


	//   ....[193]....
        /*0ad4*/ 	.word	0x0001e7f0


	//   ....[194]....
        /*0ad8*/ 	.word	0x0001e8d0


	//   ....[195]....
        /*0adc*/ 	.word	0x0001e9e0


	//   ....[196]....
        /*0ae0*/ 	.word	0x0001eae0


	//   ....[197]....
        /*0ae4*/ 	.word	0x0001ec10


	//   ....[198]....
        /*0ae8*/ 	.word	0x0001ecf0


	//   ....[199]....
        /*0aec*/ 	.word	0x0001edf0


	//   ....[200]....
        /*0af0*/ 	.word	0x0001eed0


	//   ....[201]....
        /*0af4*/ 	.word	0x0001ef60


	//   ....[202]....
        /*0af8*/ 	.word	0x0001f000


	//   ....[203]....
        /*0afc*/ 	.word	0x0001f120


	//   ....[204]....
        /*0b00*/ 	.word	0x0001f190


	//   ....[205]....
        /*0b04*/ 	.word	0x0001f200


	//   ....[206]....
        /*0b08*/ 	.word	0x0001f270


	//   ....[207]....
        /*0b0c*/ 	.word	0x0001f2e0


	//   ....[208]....
        /*0b10*/ 	.word	0x0001f360


	//   ....[209]....
        /*0b14*/ 	.word	0x0001f3f0


	//   ....[210]....
        /*0b18*/ 	.word	0x0001f480


	//   ....[211]....
        /*0b1c*/ 	.word	0x0001f4f0


	//   ....[212]....
        /*0b20*/ 	.word	0x0001f560


	//   ....[213]....
        /*0b24*/ 	.word	0x0001f5d0


	//   ....[214]....
        /*0b28*/ 	.word	0x0001f650


	//   ....[215]....
        /*0b2c*/ 	.word	0x0001f6c0


	//   ....[216]....
        /*0b30*/ 	.word	0x0001f760


	//   ....[217]....
        /*0b34*/ 	.word	0x0001f7f0


	//   ....[218]....
        /*0b38*/ 	.word	0x0001f910


	//----- nvinfo : EIATTR_REG_RECONFIG
	.align		4
.L_294:
        /*0b3c*/ 	.byte	0x01, 0x54
	.zero		2


	//----- nvinfo : EIATTR_SYSCALL_OFFSETS
	.align		4
        /*0b40*/ 	.byte	0x04, 0x46
        /*0b42*/ 	.short	(.L_296 - .L_295)


	//   ....[0]....
.L_295:
        /*0b44*/ 	.word	0x00001d40


	//   ....[1]....
        /*0b48*/ 	.word	0x00001e90


	//   ....[2]....
        /*0b4c*/ 	.word	0x00006a70


	//   ....[3]....
        /*0b50*/ 	.word	0x00006e00


	//   ....[4]....
        /*0b54*/ 	.word	0x000163d0


	//   ....[5]....
        /*0b58*/ 	.word	0x00016520


	//   ....[6]....
        /*0b5c*/ 	.word	0x00016610


	//   ....[7]....
        /*0b60*/ 	.word	0x00017530


	//   ....[8]....
        /*0b64*/ 	.word	0x00017da0


	//----- nvinfo : EIATTR_MBARRIER_INSTR_OFFSETS
	.align		4
.L_296:
        /*0b68*/ 	.byte	0x04, 0x39
        /*0b6a*/ 	.short	(.L_298 - .L_297)


	//   ....[0]....
.L_297:
        /*0b6c*/ 	.word	0x00000270
        /*0b70*/ 	.word	0x000000ff
        /*0b74*/ 	.word	0x00038800
        /*0b78*/ 	.short	0x0100
        /*0b7a*/ 	.byte	0x08
	.zero		1


	//   ....[1]....
        /*0b7c*/ 	.word	0x00000280
        /*0b80*/ 	.word	0x000000ff
        /*0b84*/ 	.word	0x00038810
        /*0b88*/ 	.short	0x0100
        /*0b8a*/ 	.byte	0x08
	.zero		1


	//   ....[2]....
        /*0b8c*/ 	.word	0x00000290
        /*0b90*/ 	.word	0x000000ff
        /*0b94*/ 	.word	0x00038820
        /*0b98*/ 	.short	0x0100
        /*0b9a*/ 	.byte	0x08
	.zero		1


	//   ....[3]....
        /*0b9c*/ 	.word	0x00000340
        /*0ba0*/ 	.word	0x000000ff
        /*0ba4*/ 	.word	0x00038830
        /*0ba8*/ 	.short	0x0100
        /*0baa*/ 	.byte	0x06
	.zero		1


	//   ....[4]....
        /*0bac*/ 	.word	0x00000350
        /*0bb0*/ 	.word	0x000000ff
        /*0bb4*/ 	.word	0x00038840
        /*0bb8*/ 	.short	0x0100
        /*0bba*/ 	.byte	0x06
	.zero		1


	//   ....[5]....
        /*0bbc*/ 	.word	0x00000360
        /*0bc0*/ 	.word	0x000000ff
        /*0bc4*/ 	.word	0x00038838
        /*0bc8*/ 	.short	0x0100
        /*0bca*/ 	.byte	0x06
	.zero		1


	//   ....[6]....
        /*0bcc*/ 	.word	0x00000370
        /*0bd0*/ 	.word	0x000000ff
        /*0bd4*/ 	.word	0x00038848
        /*0bd8*/ 	.short	0x0100
        /*0bda*/ 	.byte	0x06
	.zero		1


	//   ....[7]....
        /*0bdc*/ 	.word	0x000004a0
        /*0be0*/ 	.word	0x000000ff
        /*0be4*/ 	.word	0x00038850
        /*0be8*/ 	.short	0x0100
        /*0bea*/ 	.byte	0x08
	.zero		1


	//   ....[8]....
        /*0bec*/ 	.word	0x000004b0
        /*0bf0*/ 	.word	0x000000ff
        /*0bf4*/ 	.word	0x00038860
        /*0bf8*/ 	.short	0x0100
        /*0bfa*/ 	.byte	0x08
	.zero		1


	//   ....[9]....
        /*0bfc*/ 	.word	0x000004c0
        /*0c00*/ 	.word	0x000000ff
        /*0c04*/ 	.word	0x00038858
        /*0c08*/ 	.short	0x0100
        /*0c0a*/ 	.byte	0x08
	.zero		1


	//   ....[10]....
        /*0c0c*/ 	.word	0x000004d0
        /*0c10*/ 	.word	0x000000ff
        /*0c14*/ 	.word	0x00038868
        /*0c18*/ 	.short	0x0100
        /*0c1a*/ 	.byte	0x08
	.zero		1


	//   ....[11]....
        /*0c1c*/ 	.word	0x000005c0
        /*0c20*/ 	.word	0x000000ff
        /*0c24*/ 	.word	0x00038870
        /*0c28*/ 	.short	0x0100
        /*0c2a*/ 	.byte	0x06
	.zero		1


	//   ....[12]....
        /*0c2c*/ 	.word	0x000005d0
        /*0c30*/ 	.word	0x000000ff
        /*0c34*/ 	.word	0x00038880
        /*0c38*/ 	.short	0x0100
        /*0c3a*/ 	.byte	0x06
	.zero		1


	//   ....[13]....
        /*0c3c*/ 	.word	0x000005e0
        /*0c40*/ 	.word	0x000000ff
        /*0c44*/ 	.word	0x00038878
        /*0c48*/ 	.short	0x0100
        /*0c4a*/ 	.byte	0x06
	.zero		1


	//   ....[14]....
        /*0c4c*/ 	.word	0x000005f0
        /*0c50*/ 	.word	0x000000ff
        /*0c54*/ 	.word	0x00038888
        /*0c58*/ 	.short	0x0100
        /*0c5a*/ 	.byte	0x06
	.zero		1


	//   ....[15]....
        /*0c5c*/ 	.word	0x00000720
        /*0c60*/ 	.word	0x000000ff
        /*0c64*/ 	.word	0x00038890
        /*0c68*/ 	.short	0x0100
        /*0c6a*/ 	.byte	0x08
	.zero		1


	//   ....[16]....
        /*0c6c*/ 	.word	0x00000730
        /*0c70*/ 	.word	0x000000ff
        /*0c74*/ 	.word	0x000388a0
        /*0c78*/ 	.short	0x0100
        /*0c7a*/ 	.byte	0x08
	.zero		1


	//   ....[17]....
        /*0c7c*/ 	.word	0x00000740
        /*0c80*/ 	.word	0x000000ff
        /*0c84*/ 	.word	0x00038898
        /*0c88*/ 	.short	0x0100
        /*0c8a*/ 	.byte	0x08
	.zero		1


	//   ....[18]....
        /*0c8c*/ 	.word	0x00000750
        /*0c90*/ 	.word	0x000000ff
        /*0c94*/ 	.word	0x000388a8
        /*0c98*/ 	.short	0x0100
        /*0c9a*/ 	.byte	0x08
	.zero		1


	//   ....[19]....
        /*0c9c*/ 	.word	0x00000880
        /*0ca0*/ 	.word	0x000000ff
        /*0ca4*/ 	.word	0x000388b0
        /*0ca8*/ 	.short	0x0100
        /*0caa*/ 	.byte	0x08
	.zero		1


	//   ....[20]....
        /*0cac*/ 	.word	0x00000890
        /*0cb0*/ 	.word	0x000000ff
        /*0cb4*/ 	.word	0x000388c0
        /*0cb8*/ 	.short	0x0100
        /*0cba*/ 	.byte	0x08
	.zero		1


	//   ....[21]....
        /*0cbc*/ 	.word	0x000008a0
        /*0cc0*/ 	.word	0x000000ff
        /*0cc4*/ 	.word	0x000388b8
        /*0cc8*/ 	.short	0x0100
        /*0cca*/ 	.byte	0x08
	.zero		1


	//   ....[22]....
        /*0ccc*/ 	.word	0x000008b0
        /*0cd0*/ 	.word	0x000000ff
        /*0cd4*/ 	.word	0x000388c8
        /*0cd8*/ 	.short	0x0100
        /*0cda*/ 	.byte	0x08
	.zero		1


	//   ....[23]....
        /*0cdc*/ 	.word	0x00002a40
        /*0ce0*/ 	.word	0x0000003f
        /*0ce4*/ 	.word	0x00038890
        /*0ce8*/ 	.short	0x010a
        /*0cea*/ 	.byte	0x3f
	.zero		1


	//   ....[24]....
        /*0cec*/ 	.word	0x00003440
        /*0cf0*/ 	.word	0x0000003f
        /*0cf4*/ 	.word	0x00038890
        /*0cf8*/ 	.short	0x010a
        /*0cfa*/ 	.byte	0x3f
	.zero		1


	//   ....[25]....
        /*0cfc*/ 	.word	0x00003c40
        /*0d00*/ 	.word	0x0000003f
        /*0d04*/ 	.word	0x00038890
        /*0d08*/ 	.short	0x010a
        /*0d0a*/ 	.byte	0x3f
	.zero		1


	//   ....[26]....
        /*0d0c*/ 	.word	0x00004020
        /*0d10*/ 	.word	0x00000004
        /*0d14*/ 	.word	0x00000000
        /*0d18*/ 	.short	0x0101
        /*0d1a*/ 	.byte	0x3f
	.zero		1


	//   ....[27]....
        /*0d1c*/ 	.word	0x00004060
        /*0d20*/ 	.word	0x0000003f
        /*0d24*/ 	.word	0x000388b0
        /*0d28*/ 	.short	0x010a
        /*0d2a*/ 	.byte	0x3f
	.zero		1


	//   ....[28]....
        /*0d2c*/ 	.word	0x00004920
        /*0d30*/ 	.word	0x0000003f
        /*0d34*/ 	.word	0x00000000
        /*0d38*/ 	.short	0x0101
        /*0d3a*/ 	.byte	0x3f
	.zero		1


	//   ....[29]....
        /*0d3c*/ 	.word	0x00005370
        /*0d40*/ 	.word	0x00000003
        /*0d44*/ 	.word	0x00000000
        /*0d48*/ 	.short	0x0101
        /*0d4a*/ 	.byte	0x3f
	.zero		1


	//   ....[30]....
        /*0d4c*/ 	.word	0x00005f40
        /*0d50*/ 	.word	0x00000003
        /*0d54*/ 	.word	0x00000000
        /*0d58*/ 	.short	0x0101
        /*0d5a*/ 	.byte	0x3f
	.zero		1


	//   ....[31]....
        /*0d5c*/ 	.word	0x00006b10
        /*0d60*/ 	.word	0x00000002
        /*0d64*/ 	.word	0x00038800
        /*0d68*/ 	.short	0x010a
        /*0d6a*/ 	.byte	0x3f
	.zero		1


	//   ....[32]....
        /*0d6c*/ 	.word	0x00006b60
        /*0d70*/ 	.word	0x00000002
        /*0d74*/ 	.word	0x00038800
        /*0d78*/ 	.short	0x010a
        /*0d7a*/ 	.byte	0x3f
	.zero		1


	//   ....[33]....
        /*0d7c*/ 	.word	0x000071b0
        /*0d80*/ 	.word	0x00000002
        /*0d84*/ 	.word	0x00038800
        /*0d88*/ 	.short	0x010a
        /*0d8a*/ 	.byte	0x3f
	.zero		1


	//   ....[34]....
        /*0d8c*/ 	.word	0x000080b0
        /*0d90*/ 	.word	0x00000002
        /*0d94*/ 	.word	0x00038800
        /*0d98*/ 	.short	0x010a
        /*0d9a*/ 	.byte	0x3f
	.zero		1


	//   ....[35]....
        /*0d9c*/ 	.word	0x00008ef0
        /*0da0*/ 	.word	0x0000000b
        /*0da4*/ 	.word	0x00038830
        /*0da8*/ 	.short	0x010a
        /*0daa*/ 	.byte	0x3f
	.zero		1


	//   ....[36]....
        /*0dac*/ 	.word	0x00008fa0
        /*0db0*/ 	.word	0x0000000b
        /*0db4*/ 	.word	0x00038830
        /*0db8*/ 	.short	0x010a
        /*0dba*/ 	.byte	0x3f
	.zero		1


	//   ....[37]....
        /*0dbc*/ 	.word	0x000092b0
        /*0dc0*/ 	.word	0x00000002
        /*0dc4*/ 	.word	0x00038810
        /*0dc8*/ 	.short	0x010a
        /*0dca*/ 	.byte	0x3f
	.zero		1


	//   ....[38]....
        /*0dcc*/ 	.word	0x00009300
        /*0dd0*/ 	.word	0x0000000b
        /*0dd4*/ 	.word	0x00038850
        /*0dd8*/ 	.short	0x010a
        /*0dda*/ 	.byte	0x3f
	.zero		1


	//   ....[39]....
        /*0ddc*/ 	.word	0x000093b0
        /*0de0*/ 	.word	0x0000000b
        /*0de4*/ 	.word	0x00038850
        /*0de8*/ 	.short	0x010a
        /*0dea*/ 	.byte	0x3f
	.zero		1


	//   ....[40]....
        /*0dec*/ 	.word	0x0000ba40
        /*0df0*/ 	.word	0x0000000a
        /*0df4*/ 	.word	0x00000000
        /*0df8*/ 	.short	0x0101
        /*0dfa*/ 	.byte	0x3f
	.zero		1


	//   ....[41]....
        /*0dfc*/ 	.word	0x0000c100
        /*0e00*/ 	.word	0x0000000b
        /*0e04*/ 	.word	0x00000000
        /*0e08*/ 	.short	0x0101
        /*0e0a*/ 	.byte	0x3f
	.zero		1


	//   ....[42]....
        /*0e0c*/ 	.word	0x0000c220
        /*0e10*/ 	.word	0x0000000c
        /*0e14*/ 	.word	0x00038830
        /*0e18*/ 	.short	0x010a
        /*0e1a*/ 	.byte	0x3f
	.zero		1


	//   ....[43]....
        /*0e1c*/ 	.word	0x0000c2d0
        /*0e20*/ 	.word	0x0000000c
        /*0e24*/ 	.word	0x00038830
        /*0e28*/ 	.short	0x010a
        /*0e2a*/ 	.byte	0x3f
	.zero		1


	//   ....[44]....
        /*0e2c*/ 	.word	0x0000c540
        /*0e30*/ 	.word	0x0000000c
        /*0e34*/ 	.word	0x00038850
        /*0e38*/ 	.short	0x010a
        /*0e3a*/ 	.byte	0x3f
	.zero		1


	//   ....[45]....
        /*0e3c*/ 	.word	0x0000c5b0
        /*0e40*/ 	.word	0x0000000c
        /*0e44*/ 	.word	0x00038850
        /*0e48*/ 	.short	0x010a
        /*0e4a*/ 	.byte	0x3f
	.zero		1


	//   ....[46]....
        /*0e4c*/ 	.word	0x0000e600
        /*0e50*/ 	.word	0x000000a9
        /*0e54*/ 	.word	0x00000000
        /*0e58*/ 	.short	0x0101
        /*0e5a*/ 	.byte	0x3f
	.zero		1


	//   ....[47]....
        /*0e5c*/ 	.word	0x0000f860
        /*0e60*/ 	.word	0x0000000c
        /*0e64*/ 	.word	0x00000000
        /*0e68*/ 	.short	0x0101
        /*0e6a*/ 	.byte	0x3f
	.zero		1


	//   ....[48]....
        /*0e6c*/ 	.word	0x00012120
        /*0e70*/ 	.word	0x00000000
        /*0e74*/ 	.word	0x00000000
        /*0e78*/ 	.short	0x0101
        /*0e7a*/ 	.byte	0x3f
	.zero		1


	//   ....[49]....
        /*0e7c*/ 	.word	0x000148e0
        /*0e80*/ 	.word	0x00000017
        /*0e84*/ 	.word	0x00038820
        /*0e88*/ 	.short	0x010a
        /*0e8a*/ 	.byte	0x3f
	.zero		1


	//   ....[50]....
        /*0e8c*/ 	.word	0x00014970
        /*0e90*/ 	.word	0x00000003
        /*0e94*/ 	.word	0x000388a0
        /*0e98*/ 	.short	0x010a
        /*0e9a*/ 	.byte	0x3f
	.zero		1


	//   ....[51]....
        /*0e9c*/ 	.word	0x00014bc0
        /*0ea0*/ 	.word	0x00000003
        /*0ea4*/ 	.word	0x000388c0
        /*0ea8*/ 	.short	0x010a
        /*0eaa*/ 	.byte	0x3f
	.zero		1


	//   ....[52]....
        /*0eac*/ 	.word	0x00015590
        /*0eb0*/ 	.word	0x00000006
        /*0eb4*/ 	.word	0x000388a0
        /*0eb8*/ 	.short	0x010a
        /*0eba*/ 	.byte	0x3f
	.zero		1


	//   ....[53]....
        /*0ebc*/ 	.word	0x000157d0
        /*0ec0*/ 	.word	0x00000006
        /*0ec4*/ 	.word	0x000388c0
        /*0ec8*/ 	.short	0x010a
        /*0eca*/ 	.byte	0x3f
	.zero		1


	//   ....[54]....
        /*0ecc*/ 	.word	0x00016d20
        /*0ed0*/ 	.word	0x0000001b
        /*0ed4*/ 	.word	0x00038840
        /*0ed8*/ 	.short	0x010a
        /*0eda*/ 	.byte	0x3f
	.zero		1


	//   ....[55]....
        /*0edc*/ 	.word	0x00017260
        /*0ee0*/ 	.word	0x0000001b
        /*0ee4*/ 	.word	0x00038830
        /*0ee8*/ 	.short	0x0107
        /*0eea*/ 	.byte	0x3f
	.zero		1


	//   ....[56]....
        /*0eec*/ 	.word	0x00017330
        /*0ef0*/ 	.word	0x0000001b
        /*0ef4*/ 	.word	0x00038830
        /*0ef8*/ 	.short	0x0101
        /*0efa*/ 	.byte	0x3f
	.zero		1


	//   ....[57]....
        /*0efc*/ 	.word	0x00017be0
        /*0f00*/ 	.word	0x00000017
        /*0f04*/ 	.word	0x00038800
        /*0f08*/ 	.short	0x0107
        /*0f0a*/ 	.byte	0x3f
	.zero		1


	//   ....[58]....
        /*0f0c*/ 	.word	0x00017c70
        /*0f10*/ 	.word	0x00000017
        /*0f14*/ 	.word	0x00038800
        /*0f18*/ 	.short	0x0101
        /*0f1a*/ 	.byte	0x3f
	.zero		1


	//   ....[59]....
        /*0f1c*/ 	.word	0x00018b80
        /*0f20*/ 	.word	0x00000017
        /*0f24*/ 	.word	0x00038810
        /*0f28*/ 	.short	0x0107
        /*0f2a*/ 	.byte	0x3f
	.zero		1


	//   ....[60]....
        /*0f2c*/ 	.word	0x00018c80
        /*0f30*/ 	.word	0x00000017
        /*0f34*/ 	.word	0x00038810
        /*0f38*/ 	.short	0x0101
        /*0f3a*/ 	.byte	0x3f
	.zero		1


	//   ....[61]....
        /*0f3c*/ 	.word	0x00018ca0
        /*0f40*/ 	.word	0x00000017
        /*0f44*/ 	.word	0x00038820
        /*0f48*/ 	.short	0x010a
        /*0f4a*/ 	.byte	0x3f
	.zero		1


	//   ....[62]....
        /*0f4c*/ 	.word	0x00018d30
        /*0f50*/ 	.word	0x0000001b
        /*0f54*/ 	.word	0x00038860
        /*0f58*/ 	.short	0x010a
        /*0f5a*/ 	.byte	0x3f
	.zero		1


	//   ....[63]....
        /*0f5c*/ 	.word	0x00019660
        /*0f60*/ 	.word	0x0000001b
        /*0f64*/ 	.word	0x00038850
        /*0f68*/ 	.short	0x0107
        /*0f6a*/ 	.byte	0x3f
	.zero		1


	//   ....[64]....
        /*0f6c*/ 	.word	0x00019730
        /*0f70*/ 	.word	0x0000001b
        /*0f74*/ 	.word	0x00038850
        /*0f78*/ 	.short	0x0101
        /*0f7a*/ 	.byte	0x3f
	.zero		1


	//   ....[65]....
        /*0f7c*/ 	.word	0x00019ac0
        /*0f80*/ 	.word	0x00000006
        /*0f84*/ 	.word	0x00038840
        /*0f88*/ 	.short	0x010a
        /*0f8a*/ 	.byte	0x3f
	.zero		1


	//   ....[66]....
        /*0f8c*/ 	.word	0x00019e00
        /*0f90*/ 	.word	0x00000006
        /*0f94*/ 	.word	0x00038830
        /*0f98*/ 	.short	0x0107
        /*0f9a*/ 	.byte	0x3f
	.zero		1


	//   ....[67]....
        /*0f9c*/ 	.word	0x00019ec0
        /*0fa0*/ 	.word	0x00000006
        /*0fa4*/ 	.word	0x00038830
        /*0fa8*/ 	.short	0x0101
        /*0faa*/ 	.byte	0x3f
	.zero		1


	//   ....[68]....
        /*0fac*/ 	.word	0x00019ef0
        /*0fb0*/ 	.word	0x00000006
        /*0fb4*/ 	.word	0x00038860
        /*0fb8*/ 	.short	0x010a
        /*0fba*/ 	.byte	0x3f
	.zero		1


	//   ....[69]....
        /*0fbc*/ 	.word	0x0001a5c0
        /*0fc0*/ 	.word	0x00000006
        /*0fc4*/ 	.word	0x00038850
        /*0fc8*/ 	.short	0x0107
        /*0fca*/ 	.byte	0x3f
	.zero		1


	//   ....[70]....
        /*0fcc*/ 	.word	0x0001a680
        /*0fd0*/ 	.word	0x00000006
        /*0fd4*/ 	.word	0x00038850
        /*0fd8*/ 	.short	0x0101
        /*0fda*/ 	.byte	0x3f
	.zero		1


	//   ....[71]....
        /*0fdc*/ 	.word	0x0001b2c0
        /*0fe0*/ 	.word	0x00000004
        /*0fe4*/ 	.word	0x00038820
        /*0fe8*/ 	.short	0x010a
        /*0fea*/ 	.byte	0x3f
	.zero		1


	//   ....[72]....
        /*0fec*/ 	.word	0x0001b430
        /*0ff0*/ 	.word	0x00000005
        /*0ff4*/ 	.word	0x00038840
        /*0ff8*/ 	.short	0x010a
        /*0ffa*/ 	.byte	0x3f
	.zero		1


	//   ....[73]....
        /*0ffc*/ 	.word	0x0001b4d0
        /*1000*/ 	.word	0x00000019
        /*1004*/ 	.word	0x00038840
        /*1008*/ 	.short	0x010a
        /*100a*/ 	.byte	0x3f
	.zero		1


	//   ....[74]....
        /*100c*/ 	.word	0x0001b510
        /*1010*/ 	.word	0x00000005
        /*1014*/ 	.word	0x00038860
        /*1018*/ 	.short	0x010a
        /*101a*/ 	.byte	0x3f
	.zero		1


	//   ....[75]....
        /*101c*/ 	.word	0x0001b550
        /*1020*/ 	.word	0x00000019
        /*1024*/ 	.word	0x00038860
        /*1028*/ 	.short	0x010a
        /*102a*/ 	.byte	0x3f
	.zero		1


	//   ....[76]....
        /*102c*/ 	.word	0x0001b5b0
        /*1030*/ 	.word	0x0000003f
        /*1034*/ 	.word	0x00038890
        /*1038*/ 	.short	0x010a
        /*103a*/ 	.byte	0x3f
	.zero		1


	//   ....[77]....
        /*103c*/ 	.word	0x0001b720
        /*1040*/ 	.word	0x0000003f
        /*1044*/ 	.word	0x00038890
        /*1048*/ 	.short	0x010a
        /*104a*/ 	.byte	0x3f
	.zero		1


	//   ....[78]....
        /*104c*/ 	.word	0x0001b8a0
        /*1050*/ 	.word	0x0000003f
        /*1054*/ 	.word	0x00038890
        /*1058*/ 	.short	0x010a
        /*105a*/ 	.byte	0x3f
	.zero		1


	//   ....[79]....
        /*105c*/ 	.word	0x0001ba00
        /*1060*/ 	.word	0x0000003f
        /*1064*/ 	.word	0x000388b0
        /*1068*/ 	.short	0x010a
        /*106a*/ 	.byte	0x3f
	.zero		1


	//   ....[80]....
        /*106c*/ 	.word	0x0001bc10
        /*1070*/ 	.word	0x00000002
        /*1074*/ 	.word	0x00038800
        /*1078*/ 	.short	0x010a
        /*107a*/ 	.byte	0x3f
	.zero		1


	//   ....[81]....
        /*107c*/ 	.word	0x0001be20
        /*1080*/ 	.word	0x00000002
        /*1084*/ 	.word	0x00038800
        /*1088*/ 	.short	0x010a
        /*108a*/ 	.byte	0x3f
	.zero		1


	//   ....[82]....
        /*108c*/ 	.word	0x0001be70
        /*1090*/ 	.word	0x0000000b
        /*1094*/ 	.word	0x00038830
        /*1098*/ 	.short	0x010a
        /*109a*/ 	.byte	0x3f
	.zero		1


	//   ....[83]....
        /*109c*/ 	.word	0x0001bec0
        /*10a0*/ 	.word	0x00000002
        /*10a4*/ 	.word	0x00038810
        /*10a8*/ 	.short	0x010a
        /*10aa*/ 	.byte	0x3f
	.zero		1


	//   ....[84]....
        /*10ac*/ 	.word	0x0001bf10
        /*10b0*/ 	.word	0x0000000b
        /*10b4*/ 	.word	0x00038850
        /*10b8*/ 	.short	0x010a
        /*10ba*/ 	.byte	0x3f
	.zero		1


	//   ....[85]....
        /*10bc*/ 	.word	0x0001bf60
        /*10c0*/ 	.word	0x0000000c
        /*10c4*/ 	.word	0x00038830
        /*10c8*/ 	.short	0x010a
        /*10ca*/ 	.byte	0x3f
	.zero		1


	//   ....[86]....
        /*10cc*/ 	.word	0x0001bfb0
        /*10d0*/ 	.word	0x0000000c
        /*10d4*/ 	.word	0x00038850
        /*10d8*/ 	.short	0x010a
        /*10da*/ 	.byte	0x3f
	.zero		1


	//   ....[87]....
        /*10dc*/ 	.word	0x0001c150
        /*10e0*/ 	.word	0x00000017
        /*10e4*/ 	.word	0x00038820
        /*10e8*/ 	.short	0x010a
        /*10ea*/ 	.byte	0x3f
	.zero		1


	//   ....[88]....
        /*10ec*/ 	.word	0x0001c1a0
        /*10f0*/ 	.word	0x00000003
        /*10f4*/ 	.word	0x000388a0
        /*10f8*/ 	.short	0x010a
        /*10fa*/ 	.byte	0x3f
	.zero		1


	//   ....[89]....
        /*10fc*/ 	.word	0x0001c1f0
        /*1100*/ 	.word	0x00000003
        /*1104*/ 	.word	0x000388c0
        /*1108*/ 	.short	0x010a
        /*110a*/ 	.byte	0x3f
	.zero		1


	//   ....[90]....
        /*110c*/ 	.word	0x0001c240
        /*1110*/ 	.word	0x00000006
        /*1114*/ 	.word	0x000388a0
        /*1118*/ 	.short	0x010a
        /*111a*/ 	.byte	0x3f
	.zero		1


	//   ....[91]....
        /*111c*/ 	.word	0x0001c290
        /*1120*/ 	.word	0x00000006
        /*1124*/ 	.word	0x000388c0
        /*1128*/ 	.short	0x010a
        /*112a*/ 	.byte	0x3f
	.zero		1


	//   ....[92]....
        /*112c*/ 	.word	0x0001c3b0
        /*1130*/ 	.word	0x0000001b
        /*1134*/ 	.word	0x00038840
        /*1138*/ 	.short	0x010a
        /*113a*/ 	.byte	0x3f
	.zero		1


	//   ....[93]....
        /*113c*/ 	.word	0x0001d940
        /*1140*/ 	.word	0x00000017
        /*1144*/ 	.word	0x00038820
        /*1148*/ 	.short	0x010a
        /*114a*/ 	.byte	0x3f
	.zero		1


	//   ....[94]....
        /*114c*/ 	.word	0x0001d990
        /*1150*/ 	.word	0x0000001b
        /*1154*/ 	.word	0x00038860
        /*1158*/ 	.short	0x010a
        /*115a*/ 	.byte	0x3f
	.zero		1


	//   ....[95]....
        /*115c*/ 	.word	0x0001e280
        /*1160*/ 	.word	0x00000006
        /*1164*/ 	.word	0x00038840
        /*1168*/ 	.short	0x010a
        /*116a*/ 	.byte	0x3f
	.zero		1


	//   ....[96]....
        /*116c*/ 	.word	0x0001e740
        /*1170*/ 	.word	0x00000006
        /*1174*/ 	.word	0x00038860
        /*1178*/ 	.short	0x010a
        /*117a*/ 	.byte	0x3f
	.zero		1


	//   ....[97]....
        /*117c*/ 	.word	0x0001f830
        /*1180*/ 	.word	0x00000004
        /*1184*/ 	.word	0x00038820
        /*1188*/ 	.short	0x010a
        /*118a*/ 	.byte	0x3f
	.zero		1


	//   ....[98]....
        /*118c*/ 	.word	0x0001f9d0
        /*1190*/ 	.word	0x00000005
        /*1194*/ 	.word	0x00038840
        /*1198*/ 	.short	0x010a
        /*119a*/ 	.byte	0x3f
	.zero		1


	//   ....[99]....
        /*119c*/ 	.word	0x0001fa20
        /*11a0*/ 	.word	0x00000019
        /*11a4*/ 	.word	0x00038840
        /*11a8*/ 	.short	0x010a
        /*11aa*/ 	.byte	0x3f
	.zero		1


	//   ....[100]....
        /*11ac*/ 	.word	0x0001fa70
        /*11b0*/ 	.word	0x00000005
        /*11b4*/ 	.word	0x00038860
        /*11b8*/ 	.short	0x010a
        /*11ba*/ 	.byte	0x3f
	.zero		1


	//----- nvinfo : EIATTR_NUM_MBARRIERS
	.align		4
.L_298:
        /*11bc*/ 	.byte	0x03, 0x38
        /*11be*/ 	.short	0x0017


	//----- nvinfo : EIATTR_EXIT_INSTR_OFFSETS
	.align		4
        /*11c0*/ 	.byte	0x04, 0x1c
        /*11c2*/ 	.short	(.L_300 - .L_299)


	//   ....[0]....
.L_299:
        /*11c4*/ 	.word	0x0001b5a0


	//----- nvinfo : EIATTR_MAX_THREADS
	.align		4
.L_300:
        /*11c8*/ 	.byte	0x04, 0x05
        /*11ca*/ 	.short	(.L_302 - .L_301)
.L_301:
        /*11cc*/ 	.word	0x00000180
        /*11d0*/ 	.word	0x00000001
        /*11d4*/ 	.word	0x00000001


	//----- nvinfo : EIATTR_CRS_STACK_SIZE
	.align		4
.L_302:
        /*11d8*/ 	.byte	0x04, 0x1e
        /*11da*/ 	.short	(.L_304 - .L_303)
.L_303:
        /*11dc*/ 	.word	0x00000000


	//----- nvinfo : EIATTR_CBANK_PARAM_SIZE
	.align		4
.L_304:
        /*11e0*/ 	.byte	0x03, 0x19
        /*11e2*/ 	.short	0x0bf0


	//----- nvinfo : EIATTR_PARAM_CBANK
	.align		4
        /*11e4*/ 	.byte	0x04, 0x0a
        /*11e6*/ 	.short	(.L_306 - .L_305)
	.align		4
.L_305:
        /*11e8*/ 	.word	index@(.nv.constant0._ZN7cutlass13device_kernelIN5flash11enable_sm90INS1_16FlashAttnFwdSm90INS1_25CollectiveMainloopFwdSm90ILi2EN4cute5tupleIJNS5_1CILi1EEES8_S8_EEENS6_IJNS7_ILi64EEESA_SA_EEELi512ENS_6half_tEfNS_4arch4Sm90ELb0ELb0ELb1ELb1ELb1ELb1ELb1ELb0ELb0ELb1ELb0ELb0EEENS1_21CollectiveEpilogueFwdINS6_IJSA_NS7_ILi512EEESA_EEES9_SC_SE_Li256ELb1ELb1ELb0ELb0EEENS1_36VarlenDynamicPersistentTileSchedulerILi64ELi64ELi256ELi128ELb0ELb1ELb1ELb0ELb1ELb1EEEEEEEEEvNT_6ParamsE)
        /*11ec*/ 	.short	0x0210
        /*11ee*/ 	.short	0x0bf0


	//----- nvinfo : EIATTR_SW_WAR
	.align		4
.L_306:
        /*11f0*/ 	.byte	0x04, 0x36
        /*11f2*/ 	.short	(.L_308 - .L_307)
.L_307:
        /*11f4*/ 	.word	0x00000008
.L_308:


//--------------------- .nv.info._ZN7cutlass13device_kernelIN5flash11enable_sm90INS1_16FlashAttnFwdSm90INS1_25CollectiveMainloopFwdSm90ILi2EN4cute5tupleIJNS5_1CILi1EEES8_S8_EEENS6_IJNS7_ILi64EEESA_SA_EEELi512ENS_6half_tEfNS_4arch4Sm90ELb0ELb1ELb1ELb0ELb1ELb0ELb0ELb0ELb0ELb1ELb0ELb0EEENS1_21CollectiveEpilogueFwdINS6_IJSA_NS7_ILi512EEESA_EEES9_SC_SE_Li256ELb0ELb1ELb0ELb0EEENS1_30DynamicPersistentTileSchedulerILi256ELi128ELb0ELb1ELb1EEEEEEEEEvNT_6ParamsE --------------------------
	.section	.nv.info._ZN7cutlass13device_kernelIN5flash11enable_sm90INS1_16FlashAttnFwdSm90INS1_25CollectiveMainloopFwdSm90ILi2EN4cute5tupleIJNS5_1CILi1EEES8_S8_EEENS6_IJNS7_ILi64EEESA_SA_EEELi512ENS_6half_tEfNS_4arch4Sm90ELb0ELb1ELb1ELb0ELb1ELb0ELb0ELb0ELb0ELb1ELb0ELb0EEENS1_21CollectiveEpilogueFwdINS6_IJSA_NS7_ILi512EEESA_EEES9_SC_SE_Li256ELb0ELb1ELb0ELb0EEENS1_30DynamicPersistentTileSchedulerILi256ELi128ELb0ELb1ELb1EEEEEEEEEvNT_6ParamsE,"",@"SHT_CUDA_INFO"
	.sectionflags	@""
	.align	4


	//----- nvinfo : EIATTR_CUDA_API_VERSION
	.align		4
        /*0000*/ 	.byte	0x04, 0x37
        /*0002*/ 	.short	(.L_310 - .L_309)
.L_309:
        /*0004*/ 	.word	0x00000082


	//----- nvinfo : EIATTR_KPARAM_INFO
	.align		4
.L_310:
        /*0008*/ 	.byte	0x04, 0x17
        /*000a*/ 	.short	(.L_312 - .L_311)
.L_311:
        /*000c*/ 	.word	0x00000000
        /*0010*/ 	.short	0x0000
        /*0012*/ 	.short	0x0070
        /*0014*/ 	.byte	0x00, 0xf0, 0x01, 0x2a


	//----- nvinfo : EIATTR_SPARSE_MMA_MASK
	.align		4
.L_312:
        /*0018*/ 	.byte	0x03, 0x50
        /*001a*/ 	.short	0x0000


	//----- nvinfo : EIATTR_MAXREG_COUNT
	.align		4
        /*001c*/ 	.byte	0x03, 0x1b
        /*001e*/ 	.short	0x00a8


	//----- nvinfo : EIATTR_NUM_BARRIERS
	.align		4
        /*0020*/ 	.byte	0x02, 0x4c
        /*0022*/ 	.byte	0x10
	.zero		1


	//----- nvinfo : EIATTR_EXTERNS
	.align		4
        /*0024*/ 	.byte	0x04, 0x0f
        /*0026*/ 	.short	(.L_314 - .L_313)


	//   ....[0]....
	.align		4
.L_313:
        /*0028*/ 	.word	index@(__assertfail)


	//----- nvinfo : EIATTR_ANNOTATIONS
	.align		4
.L_314:
        /*002c*/ 	.byte	0x04, 0x55
        /*002e*/ 	.short	(.L_316 - .L_315)


	//   ....[0]....
.L_315:
        /*0030*/ 	.word	0x00000001
        /*0034*/ 	.byte	0x20, 0x0a, 0x01, 0x00, 0x01, 0x00, 0x00, 0x00, 0x30, 0x0b, 0x01, 0x00, 0x01, 0x00, 0x00, 0x00
        /*0044*/ 	.byte	0x20, 0x0f, 0x01, 0x00, 0x01, 0x00, 0x00, 0x00, 0x80, 0x21, 0x01, 0x00, 0x01, 0x00, 0x00, 0x00
        /*0054*/ 	.byte	0x40, 0x27, 0x01, 0x00, 0x01, 0x00, 0x00, 0x00, 0x20, 0x2d, 0x01, 0x00, 0x01, 0x00, 0x00, 0x00
        /*0064*/ 	.byte	0x40, 0x2d, 0x01, 0x00, 0x01, 0x00, 0x00, 0x00, 0x80, 0x2e, 0x01, 0x00, 0x01, 0x00, 0x00, 0x00
        /*0074*/ 	.byte	0x30, 0x49, 0x01, 0x00


	//----- nvinfo : EIATTR_MERCURY_ISA_VERSION
	.align		4
.L_316:
        /*0078*/ 	.byte	0x03, 0x5f
        /*007a*/ 	.short	0x0101


	//----- nvinfo : EIATTR_INT_WARP_WIDE_INSTR_OFFSETS
	.align		4
        /*007c*/ 	.byte	0x04, 0x31
        /*007e*/ 	.short	(.L_318 - .L_317)


	//   ....[0]....
.L_317:
        /*0080*/ 	.word	0x000000c0


	//   ....[1]....
        /*0084*/ 	.word	0x000000d0


	//   ....[2]....
        /*0088*/ 	.word	0x00000170


	//   ....[3]....
        /*008c*/ 	.word	0x000118a0


	//   ....[4]....
        /*0090*/ 	.word	0x00011930


	//   ....[5]....
        /*0094*/ 	.word	0x000146c0


	//   ....[6]....
        /*0098*/ 	.word	0x00014750


	//----- nvinfo : EIATTR_COOP_GROUP_MASK_REGIDS
	.align		4
.L_318:
        /*009c*/ 	.byte	0x04, 0x29
        /*009e*/ 	.short	(.L_320 - .L_319)


	//   ....[0]....
.L_319:
        /*00a0*/ 	.word	0xffffffff


	//   ....[1]....
        /*00a4*/ 	.word	0xffffffff


	//   ....[2]....
        /*00a8*/ 	.word	0xffffffff


	//   ....[3]....
        /*00ac*/ 	.word	0xffffffff


	//   ....[4]....
        /*00b0*/ 	.word	0xffffffff


	//   ....[5]....
        /*00b4*/ 	.word	0xffffffff


	//   ....[6]....
        /*00b8*/ 	.word	0xffffffff


	//   ....[7]....
        /*00bc*/ 	.word	0xffffffff


	//   ....[8]....
        /*00c0*/ 	.word	0xffffffff


	//   ....[9]....
        /*00c4*/ 	.word	0xffffffff


	//   ....[10]....
        /*00c8*/ 	.word	0xffffffff


	//   ....[11]....
        /*00cc*/ 	.word	0xffffffff


	//   ....[12]....
        /*00d0*/ 	.word	0xffffffff


	//   ....[13]....
        /*00d4*/ 	.word	0xffffffff


	//   ....[14]....
        /*00d8*/ 	.word	0xffffffff


	//   ....[15]....
        /*00dc*/ 	.word	0xffffffff


	//   ....[16]....
        /*00e0*/ 	.word	0xffffffff


	//   ....[17]....
        /*00e4*/ 	.word	0xffffffff


	//   ....[18]....
        /*00e8*/ 	.word	0xffffffff


	//   ....[19]....
        /*00ec*/ 	.word	0xffffffff


	//   ....[20]....
        /*00f0*/ 	.word	0xffffffff


	//   ....[21]....
        /*00f4*/ 	.word	0xffffffff


	//   ....[22]....
        /*00f8*/ 	.word	0xffffffff


	//   ....[23]....
        /*00fc*/ 	.word	0xffffffff


	//   ....[24]....
        /*0100*/ 	.word	0xffffffff


	//   ....[25]....
        /*0104*/ 	.word	0xffffffff


	//   ....[26]....
        /*0108*/ 	.word	0xffffffff


	//   ....[27]....
        /*010c*/ 	.word	0xffffffff


	//   ....[28]....
        /*0110*/ 	.word	0xffffffff


	//   ....[29]....
        /*0114*/ 	.word	0xffffffff


	//   ....[30]....
        /*0118*/ 	.word	0xffffffff


	//   ....[31]....
        /*011c*/ 	.word	0xffffffff


	//   ....[32]....
        /*0120*/ 	.word	0xffffffff


	//   ....[33]....
        /*0124*/ 	.word	0xffffffff


	//   ....[34]....
        /*0128*/ 	.word	0xffffffff


	//   ....[35]....
        /*012c*/ 	.word	0xffffffff


	//   ....[36]....
        /*0130*/ 	.word	0xffffffff


	//   ....[37]....
        /*0134*/ 	.word	0xffffffff


	//   ....[38]....
        /*0138*/ 	.word	0xffffffff


	//   ....[39]....
        /*013c*/ 	.word	0xffffffff


	//   ....[40]....
        /*0140*/ 	.word	0xffffffff


	//   ....[41]....
        /*0144*/ 	.word	0xffffffff


	//   ....[42]....
        /*0148*/ 	.word	0xffffffff


	//   ....[43]....
        /*014c*/ 	.word	0xffffffff


	//   ....[44]....
        /*0150*/ 	.word	0xffffffff


	//   ....[45]....
        /*0154*/ 	.word	0xffffffff


	//   ....[46]....
        /*0158*/ 	.word	0xffffffff


	//   ....[47]....
        /*015c*/ 	.word	0xffffffff


	//   ....[48]....
        /*0160*/ 	.word	0xffffffff


	//   ....[49]....
        /*0164*/ 	.word	0xffffffff


	//   ....[50]....
        /*0168*/ 	.word	0xffffffff


	//   ....[51]....
        /*016c*/ 	.word	0xffffffff


	//   ....[52]....
        /*0170*/ 	.word	0xffffffff


	//   ....[53]....
        /*0174*/ 	.word	0xffffffff


	//   ....[54]....
        /*0178*/ 	.word	0xffffffff


	//   ....[55]....
        /*017c*/ 	.word	0xffffffff


	//   ....[56]....
        /*0180*/ 	.word	0xffffffff


	//   ....[57]....
        /*0184*/ 	.word	0xffffffff


	//   ....[58]....
        /*0188*/ 	.word	0xffffffff


	//   ....[59]....
        /*018c*/ 	.word	0xffffffff


	//   ....[60]....
        /*0190*/ 	.word	0xffffffff


	//   ....[61]....
        /*0194*/ 	.word	0xffffffff


	//   ....[62]....
        /*0198*/ 	.word	0xffffffff


	//   ....[63]....
        /*019c*/ 	.word	0xffffffff


	//   ....[64]....
        /*01a0*/ 	.word	0xffffffff


	//   ....[65]....
        /*01a4*/ 	.word	0xffffffff


	//   ....[66]....
        /*01a8*/ 	.word	0xffffffff


	//   ....[67]....
        /*01ac*/ 	.word	0xffffffff


	//   ....[68]....
        /*01b0*/ 	.word	0xffffffff


	//   ....[69]....
        /*01b4*/ 	.word	0xffffffff


	//   ....[70]....
        /*01b8*/ 	.word	0xffffffff


	//   ....[71]....
        /*01bc*/ 	.word	0xffffffff


	//   ....[72]....
        /*01c0*/ 	.word	0xffffffff


	//   ....[73]....
        /*01c4*/ 	.word	0xffffffff


	//   ....[74]....
        /*01c8*/ 	.word	0xffffffff


	//   ....[75]....
        /*01cc*/ 	.word	0xffffffff


	//   ....[76]....
        /*01d0*/ 	.word	0xffffffff


	//   ....[77]....
        /*01d4*/ 	.word	0xffffffff


	//   ....[78]....
        /*01d8*/ 	.word	0xffffffff


	//   ....[79]....
        /*01dc*/ 	.word	0xffffffff


	//   ....[80]....
        /*01e0*/ 	.word	0xffffffff


	//   ....[81]....
        /*01e4*/ 	.word	0xffffffff


	//   ....[82]....
        /*01e8*/ 	.word	0xffffffff


	//   ....[83]....
        /*01ec*/ 	.word	0xffffffff


	//   ....[84]....
        /*01f0*/ 	.word	0xffffffff


	//   ....[85]....
        /*01f4*/ 	.word	0xffffffff


	//   ....[86]....
        /*01f8*/ 	.word	0xffffffff


	//   ....[87]....
        /*01fc*/ 	.word	0xffffffff


	//   ....[88]....
        /*0200*/ 	.word	0xffffffff


	//   ....[89]....
        /*0204*/ 	.word	0xffffffff


	//   ....[90]....
        /*0208*/ 	.word	0xffffffff


	//   ....[91]....
        /*020c*/ 	.word	0xffffffff


	//   ....[92]....
        /*0210*/ 	.word	0xffffffff


	//   ....[93]....
        /*0214*/ 	.word	0xffffffff


	//   ....[94]....
        /*0218*/ 	.word	0x0500000f


	//   ....[95]....
        /*021c*/ 	.word	0x0500000f


	//   ....[96]....
        /*0220*/ 	.word	0x0500000f


	//   ....[97]....
        /*0224*/ 	.word	0x0500000f


	//   ....[98]....
        /*0228*/ 	.word	0x0500000f


	//   ....[99]....
        /*022c*/ 	.word	0x0500000f


	//   ....[100]....
        /*0230*/ 	.word	0x0500000f


	//   ....[101]....
        /*0234*/ 	.word	0x0500000f


	//   ....[102]....
        /*0238*/ 	.word	0x0500000f


	//   ....[103]....
        /*023c*/ 	.word	0x0500000f


	//   ....[104]....
        /*0240*/ 	.word	0x0500000f


	//   ....[105]....
        /*0244*/ 	.word	0x0500000f


	//   ....[106]....
        /*0248*/ 	.word	0x0500000f


	//   ....[107]....
        /*024c*/ 	.word	0x0500000f


	//   ....[108]....
        /*0250*/ 	.word	0x0500000f


	//   ....[109]....
        /*0254*/ 	.word	0x0500000f


	//   ....[110]....
        /*0258*/ 	.word	0x0500000f


	//   ....[111]....
        /*025c*/ 	.word	0x0500000f


	//   ....[112]....
        /*0260*/ 	.word	0x0500000f


	//   ....[113]....
        /*0264*/ 	.word	0x0500000f


	//   ....[114]....
        /*0268*/ 	.word	0x0500000f


	//   ....[115]....
        /*026c*/ 	.word	0x0500000f


	//   ....[116]....
        /*0270*/ 	.word	0x0500000f


	//   ....[117]....
        /*0274*/ 	.word	0x0500000f


	//   ....[118]....
        /*0278*/ 	.word	0x0500000f


	//   ....[119]....
        /*027c*/ 	.word	0x0500000f


	//   ....[120]....
        /*0280*/ 	.word	0x0500000f


	//   ....[121]....
        /*0284*/ 	.word	0x0500000f


	//   ....[122]....
        /*0288*/ 	.word	0x0500000f


	//   ....[123]....
        /*028c*/ 	.word	0x0500000f


	//   ....[124]....
        /*0290*/ 	.word	0x0500000f


	//   ....[125]....
        /*0294*/ 	.word	0x0500000f


	//   ....[126]....
        /*0298*/ 	.word	0x0500000f


	//   ....[127]....
        /*029c*/ 	.word	0x0500000f


	//   ....[128]....
        /*02a0*/ 	.word	0x0500000f


	//   ....[129]....
        /*02a4*/ 	.word	0x0500000f


	//   ....[130]....
        /*02a8*/ 	.word	0x0500000f


	//   ....[131]....
        /*02ac*/ 	.word	0x0500000f


	//   ....[132]....
        /*02b0*/ 	.word	0x0500000f


	//   ....[133]....
        /*02b4*/ 	.word	0x0500000f


	//   ....[134]....
        /*02b8*/ 	.word	0x0500000f


	//   ....[135]....
        /*02bc*/ 	.word	0x0500000f


	//   ....[136]....
        /*02c0*/ 	.word	0x0500000f


	//----- nvinfo : EIATTR_COOP_GROUP_INSTR_OFFSETS
	.align		4
.L_320:
        /*02c4*/ 	.byte	0x04, 0x28
        /*02c6*/ 	.short	(.L_322 - .L_321)


	//   ....[0]....
.L_321:
        /*02c8*/ 	.word	0x00000070


	//   ....[1]....
        /*02cc*/ 	.word	0x000000b0


	//   ....[2]....
        /*02d0*/ 	.word	0x00000290


	//   ....[3]....
        /*02d4*/ 	.word	0x000003f0


	//   ....[4]....
        /*02d8*/ 	.word	0x00000510


	//   ....[5]....
        /*02dc*/ 	.word	0x00000670


	//   ....[6]....
        /*02e0*/ 	.word	0x00001b50


	//   ....[7]....
        /*02e4*/ 	.word	0x00003cc0


	//   ....[8]....
        /*02e8*/ 	.word	0x00004430


	//   ....[9]....
        /*02ec*/ 	.word	0x00004a40


	//   ....[10]....
        /*02f0*/ 	.word	0x00005360


	//   ....[11]....
        /*02f4*/ 	.word	0x00005480


	//   ....[12]....
        /*02f8*/ 	.word	0x000057f0


	//   ....[13]....
        /*02fc*/ 	.word	0x00005870


	//   ....[14]....
        /*0300*/ 	.word	0x000060e0


	//   ....[15]....
        /*0304*/ 	.word	0x000068c0


	//   ....[16]....
        /*0308*/ 	.word	0x00006e10


	//   ....[17]....
        /*030c*/ 	.word	0x00007510


	//   ....[18]....
        /*0310*/ 	.word	0x00007610


	//   ....[19]....
        /*0314*/ 	.word	0x00007990


	//   ....[20]....
        /*0318*/ 	.word	0x00007a60


	//   ....[21]....
        /*031c*/ 	.word	0x00008b70


	//   ....[22]....
        /*0320*/ 	.word	0x000095c0


	//   ....[23]....
        /*0324*/ 	.word	0x00009650


	//   ....[24]....
        /*0328*/ 	.word	0x00009910


	//   ....[25]....
        /*032c*/ 	.word	0x00009ad0


	//   ....[26]....
        /*0330*/ 	.word	0x0000aae0


	//   ....[27]....
        /*0334*/ 	.word	0x0000b090


	//   ....[28]....
        /*0338*/ 	.word	0x0000b5d0


	//   ....[29]....
        /*033c*/ 	.word	0x0000bcc0


	//   ....[30]....
        /*0340*/ 	.word	0x0000bdc0


	//   ....[31]....
        /*0344*/ 	.word	0x0000c180


	//   ....[32]....
        /*0348*/ 	.word	0x0000c2a0


	//   ....[33]....
        /*034c*/ 	.word	0x0000d330


	//   ....[34]....
        /*0350*/ 	.word	0x0000d400


	//   ....[35]....
        /*0354*/ 	.word	0x0000d440


	//   ....[36]....
        /*0358*/ 	.word	0x0000d4d0


	//   ....[37]....
        /*035c*/ 	.word	0x0000d510


	//   ....[38]....
        /*0360*/ 	.word	0x0000e7b0


	//   ....[39]....
        /*0364*/ 	.word	0x0000f220


	//   ....[40]....
        /*0368*/ 	.word	0x0000f250


	//   ....[41]....
        /*036c*/ 	.word	0x0000f280


	//   ....[42]....
        /*0370*/ 	.word	0x0000f2a0


	//   ....[43]....
        /*0374*/ 	.word	0x0000f8f0


	//   ....[44]....
        /*0378*/ 	.word	0x0000f900


	//   ....[45]....
        /*037c*/ 	.word	0x0000fb30


	//   ....[46]....
        /*0380*/ 	.word	0x0000fb50


	//   ....[47]....
        /*0384*/ 	.word	0x000104d0


	//   ....[48]....
        /*0388*/ 	.word	0x00010500


	//   ....[49]....
        /*038c*/ 	.word	0x00010740


	//   ....[50]....
        /*0390*/ 	.word	0x00010760


	//   ....[51]....
        /*0394*/ 	.word	0x00010a50


	//   ....[52]....
        /*0398*/ 	.word	0x000122e0


	//   ....[53]....
        /*039c*/ 	.word	0x00012300


	//   ....[54]....
        /*03a0*/ 	.word	0x00012340


	//   ....[55]....
        /*03a4*/ 	.word	0x00012370


	//   ....[56]....
        /*03a8*/ 	.word	0x000123c0


	//   ....[57]....
        /*03ac*/ 	.word	0x000123f0


	//   ....[58]....
        /*03b0*/ 	.word	0x00012410


	//   ....[59]....
        /*03b4*/ 	.word	0x00012450


	//   ....[60]....
        /*03b8*/ 	.word	0x00012a80


	//   ....[61]....
        /*03bc*/ 	.word	0x00012aa0


	//   ....[62]....
        /*03c0*/ 	.word	0x00012b00


	//   ....[63]....
        /*03c4*/ 	.word	0x00012b40


	//   ....[64]....
        /*03c8*/ 	.word	0x00012b80


	//   ....[65]....
        /*03cc*/ 	.word	0x00012bb0


	//   ....[66]....
        /*03d0*/ 	.word	0x00012bc0


	//   ....[67]....
        /*03d4*/ 	.word	0x00012c00


	//   ....[68]....
        /*03d8*/ 	.word	0x00013060


	//   ....[69]....
        /*03dc*/ 	.word	0x00013090


	//   ....[70]....
        /*03e0*/ 	.word	0x000130c0


	//   ....[71]....
        /*03e4*/ 	.word	0x00013120


	//   ....[72]....
        /*03e8*/ 	.word	0x00013270


	//   ....[73]....
        /*03ec*/ 	.word	0x00013290


	//   ....[74]....
        /*03f0*/ 	.word	0x000132a0


	//   ....[75]....
        /*03f4*/ 	.word	0x000133f0


	//   ....[76]....
        /*03f8*/ 	.word	0x00013c50


	//   ....[77]....
        /*03fc*/ 	.word	0x00013c70


	//   ....[78]....
        /*0400*/ 	.word	0x00013c90


	//   ....[79]....
        /*0404*/ 	.word	0x00013cc0


	//   ....[80]....
        /*0408*/ 	.word	0x00013ce0


	//   ....[81]....
        /*040c*/ 	.word	0x00013d10


	//   ....[82]....
        /*0410*/ 	.word	0x00013d30


	//   ....[83]....
        /*0414*/ 	.word	0x00013d40


	//   ....[84]....
        /*0418*/ 	.word	0x00014080


	//   ....[85]....
        /*041c*/ 	.word	0x000140c0


	//   ....[86]....
        /*0420*/ 	.word	0x000140f0


	//   ....[87]....
        /*0424*/ 	.word	0x00014130


	//   ....[88]....
        /*0428*/ 	.word	0x00014150


	//   ....[89]....
        /*042c*/ 	.word	0x00014200


	//   ....[90]....
        /*0430*/ 	.word	0x00014220


	//   ....[91]....
        /*0434*/ 	.word	0x00014230


	//   ....[92]....
        /*0438*/ 	.word	0x00014870


	//   ....[93]....
        /*043c*/ 	.word	0x00014a50


	//   ....[94]....
        /*0440*/ 	.word	0x00015150


	//   ....[95]....
        /*0444*/ 	.word	0x00015230


	//   ....[96]....
        /*0448*/ 	.word	0x000152d0


	//   ....[97]....
        /*044c*/ 	.word	0x00015350


	//   ....[98]....
        /*0450*/ 	.word	0x00015400


	//   ....[99]....
        /*0454*/ 	.word	0x00015480


	//   ....[100]....
        /*0458*/ 	.word	0x00015530


	//   ....[101]....
        /*045c*/ 	.word	0x000155b0


	//   ....[102]....
        /*0460*/ 	.word	0x00015640


	//   ....[103]....
        /*0464*/ 	.word	0x000156d0


	//   ....[104]....
        /*0468*/ 	.word	0x00015740


	//   ....[105]....
        /*046c*/ 	.word	0x000157c0


	//   ....[106]....
        /*0470*/ 	.word	0x00015870


	//   ....[107]....
        /*0474*/ 	.word	0x000158f0


	//   ....[108]....
        /*0478*/ 	.word	0x00015990


	//   ....[109]....
        /*047c*/ 	.word	0x00015a10


	//   ....[110]....
        /*0480*/ 	.word	0x00015aa0


	//   ....[111]....
        /*0484*/ 	.word	0x00015bd0


	//   ....[112]....
        /*0488*/ 	.word	0x00015cd0


	//   ....[113]....
        /*048c*/ 	.word	0x00015ef0


	//   ....[114]....
        /*0490*/ 	.word	0x00015f40


	//   ....[115]....
        /*0494*/ 	.word	0x00016100


	//   ....[116]....
        /*0498*/ 	.word	0x00016150


	//   ....[117]....
        /*049c*/ 	.word	0x00016310


	//   ....[118]....
        /*04a0*/ 	.word	0x00016360


	//   ....[119]....
        /*04a4*/ 	.word	0x00016440


	//   ....[120]....
        /*04a8*/ 	.word	0x000164e0


	//   ....[121]....
        /*04ac*/ 	.word	0x00016540


	//   ....[122]....
        /*04b0*/ 	.word	0x000165e0


	//   ....[123]....
        /*04b4*/ 	.word	0x00016640


	//   ....[124]....
        /*04b8*/ 	.word	0x000166e0


	//   ....[125]....
        /*04bc*/ 	.word	0x00016740


	//   ....[126]....
        /*04c0*/ 	.word	0x000167e0


	//   ....[127]....
        /*04c4*/ 	.word	0x000168c0


	//   ....[128]....
        /*04c8*/ 	.word	0x00016990


	//   ....[129]....
        /*04cc*/ 	.word	0x00016a80


	//   ....[130]....
        /*04d0*/ 	.word	0x00016b90


	//   ....[131]....
        /*04d4*/ 	.word	0x00016ca0


	//   ....[132]....
        /*04d8*/ 	.word	0x00016d80


	//   ....[133]....
        /*04dc*/ 	.word	0x00016e90


	//   ....[134]....
        /*04e0*/ 	.word	0x00016f70


	//   ....[135]....
        /*04e4*/ 	.word	0x00017000


	//   ....[136]....
        /*04e8*/ 	.word	0x00017120


	//----- nvinfo : EIATTR_REG_RECONFIG
	.align		4
.L_322:
        /*04ec*/ 	.byte	0x01, 0x54
	.zero		2


	//----- nvinfo : EIATTR_SYSCALL_OFFSETS
	.align		4
        /*04f0*/ 	.byte	0x04, 0x46
        /*04f2*/ 	.short	(.L_324 - .L_323)


	//   ....[0]....
.L_323:
        /*04f4*/ 	.word	0x00003e90


	//   ....[1]....
        /*04f8*/ 	.word	0x00011a90


	//   ....[2]....
        /*04fc*/ 	.word	0x00011be0


	//   ....[3]....
        /*0500*/ 	.word	0x00011cd0


	//   ....[4]....
        /*0504*/ 	.word	0x00012720


	//----- nvinfo : EIATTR_MBARRIER_INSTR_OFFSETS
	.align		4
.L_324:
        /*0508*/ 	.byte	0x04, 0x39
        /*050a*/ 	.short	(.L_326 - .L_325)


	//   ....[0]....
.L_325:
        /*050c*/ 	.word	0x00000180
        /*0510*/ 	.word	0x000000ff
        /*0514*/ 	.word	0x00028c00
        /*0518*/ 	.short	0x0100
        /*051a*/ 	.byte	0x08
	.zero		1


	//   ....[1]....
        /*051c*/ 	.word	0x00000190
        /*0520*/ 	.word	0x000000ff
        /*0524*/ 	.word	0x00028c20
        /*0528*/ 	.short	0x0100
        /*052a*/ 	.byte	0x08
	.zero		1


	//   ....[2]....
        /*052c*/ 	.word	0x00000240
        /*0530*/ 	.word	0x000000ff
        /*0534*/ 	.word	0x00028c30
        /*0538*/ 	.short	0x0100
        /*053a*/ 	.byte	0x06
	.zero		1


	//   ....[3]....
        /*053c*/ 	.word	0x00000250
        /*0540*/ 	.word	0x000000ff
        /*0544*/ 	.word	0x00028c40
        /*0548*/ 	.short	0x0100
        /*054a*/ 	.byte	0x06
	.zero		1


	//   ....[4]....
        /*054c*/ 	.word	0x00000260
        /*0550*/ 	.word	0x000000ff
        /*0554*/ 	.word	0x00028c38
        /*0558*/ 	.short	0x0100
        /*055a*/ 	.byte	0x06
	.zero		1


	//   ....[5]....
        /*055c*/ 	.word	0x00000270
        /*0560*/ 	.word	0x000000ff
        /*0564*/ 	.word	0x00028c48
        /*0568*/ 	.short	0x0100
        /*056a*/ 	.byte	0x06
	.zero		1


	//   ....[6]....
        /*056c*/ 	.word	0x000003a0
        /*0570*/ 	.word	0x000000ff
        /*0574*/ 	.word	0x00028c50
        /*0578*/ 	.short	0x0100
        /*057a*/ 	.byte	0x08
	.zero		1


	//   ....[7]....
        /*057c*/ 	.word	0x000003b0
        /*0580*/ 	.word	0x000000ff
        /*0584*/ 	.word	0x00028c60
        /*0588*/ 	.short	0x0100
        /*058a*/ 	.byte	0x08
	.zero		1


	//   ....[8]....
        /*058c*/ 	.word	0x000003c0
        /*0590*/ 	.word	0x000000ff
        /*0594*/ 	.word	0x00028c58
        /*0598*/ 	.short	0x0100
        /*059a*/ 	.byte	0x08
	.zero		1


	//   ....[9]....
        /*059c*/ 	.word	0x000003d0
        /*05a0*/ 	.word	0x000000ff
        /*05a4*/ 	.word	0x00028c68
        /*05a8*/ 	.short	0x0100
        /*05aa*/ 	.byte	0x08
	.zero		1


	//   ....[10]....
        /*05ac*/ 	.word	0x000004c0
        /*05b0*/ 	.word	0x000000ff
        /*05b4*/ 	.word	0x00028c70
        /*05b8*/ 	.short	0x0100
        /*05ba*/ 	.byte	0x06
	.zero		1


	//   ....[11]....
        /*05bc*/ 	.word	0x000004d0
        /*05c0*/ 	.word	0x000000ff
        /*05c4*/ 	.word	0x00028c80
        /*05c8*/ 	.short	0x0100
        /*05ca*/ 	.byte	0x06
	.zero		1


	//   ....[12]....
        /*05cc*/ 	.word	0x000004e0
        /*05d0*/ 	.word	0x000000ff
        /*05d4*/ 	.word	0x00028c78
        /*05d8*/ 	.short	0x0100
        /*05da*/ 	.byte	0x06
	.zero		1


	//   ....[13]....
        /*05dc*/ 	.word	0x000004f0
        /*05e0*/ 	.word	0x000000ff
        /*05e4*/ 	.word	0x00028c88
        /*05e8*/ 	.short	0x0100
        /*05ea*/ 	.byte	0x06
	.zero		1


	//   ....[14]....
        /*05ec*/ 	.word	0x00000620
        /*05f0*/ 	.word	0x000000ff
        /*05f4*/ 	.word	0x00028c90
        /*05f8*/ 	.short	0x0100
        /*05fa*/ 	.byte	0x08
	.zero		1


	//   ....[15]....
        /*05fc*/ 	.word	0x00000630
        /*0600*/ 	.word	0x000000ff
        /*0604*/ 	.word	0x00028ca0
        /*0608*/ 	.short	0x0100
        /*060a*/ 	.byte	0x08
	.zero		1


	//   ....[16]....
        /*060c*/ 	.word	0x00000640
        /*0610*/ 	.word	0x000000ff
        /*0614*/ 	.word	0x00028c98
        /*0618*/ 	.short	0x0100
        /*061a*/ 	.byte	0x08
	.zero		1


	//   ....[17]....
        /*061c*/ 	.word	0x00000650
        /*0620*/ 	.word	0x000000ff
        /*0624*/ 	.word	0x00028ca8
        /*0628*/ 	.short	0x0100
        /*062a*/ 	.byte	0x08
	.zero		1


	//   ....[18]....
        /*062c*/ 	.word	0x00000790
        /*0630*/ 	.word	0x000000ff
        /*0634*/ 	.word	0x00028cb0
        /*0638*/ 	.short	0x0100
        /*063a*/ 	.byte	0x08
	.zero		1


	//   ....[19]....
        /*063c*/ 	.word	0x000007a0
        /*0640*/ 	.word	0x000000ff
        /*0644*/ 	.word	0x00028cc0
        /*0648*/ 	.short	0x0100
        /*064a*/ 	.byte	0x08
	.zero		1


	//   ....[20]....
        /*064c*/ 	.word	0x000007b0
        /*0650*/ 	.word	0x000000ff
        /*0654*/ 	.word	0x00028cb8
        /*0658*/ 	.short	0x0100
        /*065a*/ 	.byte	0x08
	.zero		1


	//   ....[21]....
        /*065c*/ 	.word	0x000007c0
        /*0660*/ 	.word	0x000000ff
        /*0664*/ 	.word	0x00028cc8
        /*0668*/ 	.short	0x0100
        /*066a*/ 	.byte	0x08
	.zero		1


	//   ....[22]....
        /*066c*/ 	.word	0x00001c60
        /*0670*/ 	.word	0x000000ff
        /*0674*/ 	.word	0x00028c50
        /*0678*/ 	.short	0x010a
        /*067a*/ 	.byte	0x15
	.zero		1


	//   ....[23]....
        /*067c*/ 	.word	0x00001f20
        /*0680*/ 	.word	0x000000ff
        /*0684*/ 	.word	0x00000000
        /*0688*/ 	.short	0x0101
        /*068a*/ 	.byte	0x06
	.zero		1


	//   ....[24]....
        /*068c*/ 	.word	0x00002860
        /*0690*/ 	.word	0x000000ff
        /*0694*/ 	.word	0x00028c50
        /*0698*/ 	.short	0x010a
        /*069a*/ 	.byte	0x15
	.zero		1


	//   ....[25]....
        /*069c*/ 	.word	0x000028a0
        /*06a0*/ 	.word	0x000000ff
        /*06a4*/ 	.word	0x00028c50
        /*06a8*/ 	.short	0x010a
        /*06aa*/ 	.byte	0x15
	.zero		1


	//   ....[26]....
        /*06ac*/ 	.word	0x00002a80
        /*06b0*/ 	.word	0x000000ff
        /*06b4*/ 	.word	0x00000000
        /*06b8*/ 	.short	0x0101
        /*06ba*/ 	.byte	0x06
	.zero		1


	//   ....[27]....
        /*06bc*/ 	.word	0x00003f10
        /*06c0*/ 	.word	0x000000ff
        /*06c4*/ 	.word	0x00028c00
        /*06c8*/ 	.short	0x010a
        /*06ca*/ 	.byte	0x2a
	.zero		1


	//   ....[28]....
        /*06cc*/ 	.word	0x00003f90
        /*06d0*/ 	.word	0x00000007
        /*06d4*/ 	.word	0x00028c30
        /*06d8*/ 	.short	0x010a
        /*06da*/ 	.byte	0x3f
	.zero		1


	//   ....[29]....
        /*06dc*/ 	.word	0x00003fd0
        /*06e0*/ 	.word	0x00000007
        /*06e4*/ 	.word	0x00028c30
        /*06e8*/ 	.short	0x010a
        /*06ea*/ 	.byte	0x3f
	.zero		1


	//   ....[30]....
        /*06ec*/ 	.word	0x000045a0
        /*06f0*/ 	.word	0x000000ff
        /*06f4*/ 	.word	0x00000000
        /*06f8*/ 	.short	0x0101
        /*06fa*/ 	.byte	0x06
	.zero		1


	//   ....[31]....
        /*06fc*/ 	.word	0x00005ea0
        /*0700*/ 	.word	0x00000007
        /*0704*/ 	.word	0x00028c50
        /*0708*/ 	.short	0x010a
        /*070a*/ 	.byte	0x3f
	.zero		1


	//   ....[32]....
        /*070c*/ 	.word	0x00005ee0
        /*0710*/ 	.word	0x00000007
        /*0714*/ 	.word	0x00028c50
        /*0718*/ 	.short	0x010a
        /*071a*/ 	.byte	0x3f
	.zero		1


	//   ....[33]....
        /*071c*/ 	.word	0x00006200
        /*0720*/ 	.word	0x000000ff
        /*0724*/ 	.word	0x00000000
        /*0728*/ 	.short	0x0101
        /*072a*/ 	.byte	0x0b
	.zero		1


	//   ....[34]....
        /*072c*/ 	.word	0x00006520
        /*0730*/ 	.word	0x000000ff
        /*0734*/ 	.word	0x00028c30
        /*0738*/ 	.short	0x010a
        /*073a*/ 	.byte	0x15
	.zero		1


	//   ....[35]....
        /*073c*/ 	.word	0x00006560
        /*0740*/ 	.word	0x000000ff
        /*0744*/ 	.word	0x00028c30
        /*0748*/ 	.short	0x010a
        /*074a*/ 	.byte	0x15
	.zero		1


	//   ....[36]....
        /*074c*/ 	.word	0x00006a20
        /*0750*/ 	.word	0x000000ff
        /*0754*/ 	.word	0x00000000
        /*0758*/ 	.short	0x0101
        /*075a*/ 	.byte	0x06
	.zero		1


	//   ....[37]....
        /*075c*/ 	.word	0x00008930
        /*0760*/ 	.word	0x000000ff
        /*0764*/ 	.word	0x00028c50
        /*0768*/ 	.short	0x010a
        /*076a*/ 	.byte	0x15
	.zero		1


	//   ....[38]....
        /*076c*/ 	.word	0x00008970
        /*0770*/ 	.word	0x000000ff
        /*0774*/ 	.word	0x00028c50
        /*0778*/ 	.short	0x010a
        /*077a*/ 	.byte	0x15
	.zero		1


	//   ....[39]....
        /*077c*/ 	.word	0x00008c20
        /*0780*/ 	.word	0x000000ff
        /*0784*/ 	.word	0x00000000
        /*0788*/ 	.short	0x0101
        /*078a*/ 	.byte	0x15
	.zero		1


	//   ....[40]....
        /*078c*/ 	.word	0x00008fb0
        /*0790*/ 	.word	0x000000ff
        /*0794*/ 	.word	0x00028c30
        /*0798*/ 	.short	0x010a
        /*079a*/ 	.byte	0x15
	.zero		1


	//   ....[41]....
        /*079c*/ 	.word	0x00008ff0
        /*07a0*/ 	.word	0x000000ff
        /*07a4*/ 	.word	0x00028c30
        /*07a8*/ 	.short	0x010a
        /*07aa*/ 	.byte	0x15
	.zero		1


	//   ....[42]....
        /*07ac*/ 	.word	0x00009410
        /*07b0*/ 	.word	0x000000ff
        /*07b4*/ 	.word	0x00000000
        /*07b8*/ 	.short	0x0101
        /*07ba*/ 	.byte	0x06
	.zero		1


	//   ....[43]....
        /*07bc*/ 	.word	0x0000a8a0
        /*07c0*/ 	.word	0x000000ff
        /*07c4*/ 	.word	0x00028c50
        /*07c8*/ 	.short	0x010a
        /*07ca*/ 	.byte	0x15
	.zero		1


	//   ....[44]....
        /*07cc*/ 	.word	0x0000a8e0
        /*07d0*/ 	.word	0x000000ff
        /*07d4*/ 	.word	0x00028c50
        /*07d8*/ 	.short	0x010a
        /*07da*/ 	.byte	0x15
	.zero		1


	//   ....[45]....
        /*07dc*/ 	.word	0x0000ab70
        /*07e0*/ 	.word	0x000000ff
        /*07e4*/ 	.word	0x00000000
        /*07e8*/ 	.short	0x0101
        /*07ea*/ 	.byte	0x15
	.zero		1


	//   ....[46]....
        /*07ec*/ 	.word	0x0000acf0
        /*07f0*/ 	.word	0x000000ff
        /*07f4*/ 	.word	0x00028c30
        /*07f8*/ 	.short	0x010a
        /*07fa*/ 	.byte	0x14
	.zero		1


	//   ....[47]....
        /*07fc*/ 	.word	0x0000ad30
        /*0800*/ 	.word	0x000000ff
        /*0804*/ 	.word	0x00028c30
        /*0808*/ 	.short	0x010a
        /*080a*/ 	.byte	0x14
	.zero		1


	//   ....[48]....
        /*080c*/ 	.word	0x0000b1d0
        /*0810*/ 	.word	0x000000ff
        /*0814*/ 	.word	0x00000000
        /*0818*/ 	.short	0x0101
        /*081a*/ 	.byte	0x06
	.zero		1


	//   ....[49]....
        /*081c*/ 	.word	0x0000d0f0
        /*0820*/ 	.word	0x000000ff
        /*0824*/ 	.word	0x00028c50
        /*0828*/ 	.short	0x010a
        /*082a*/ 	.byte	0x14
	.zero		1


	//   ....[50]....
        /*082c*/ 	.word	0x0000d130
        /*0830*/ 	.word	0x000000ff
        /*0834*/ 	.word	0x00028c50
        /*0838*/ 	.short	0x010a
        /*083a*/ 	.byte	0x14
	.zero		1


	//   ....[51]....
        /*083c*/ 	.word	0x0000d3e0
        /*0840*/ 	.word	0x000000ff
        /*0844*/ 	.word	0x00000000
        /*0848*/ 	.short	0x0101
        /*084a*/ 	.byte	0x14
	.zero		1


	//   ....[52]....
        /*084c*/ 	.word	0x0000f8c0
        /*0850*/ 	.word	0x000000ff
        /*0854*/ 	.word	0x00000000
        /*0858*/ 	.short	0x0101
        /*085a*/ 	.byte	0x05
	.zero		1


	//   ....[53]....
        /*085c*/ 	.word	0x000120d0
        /*0860*/ 	.word	0x00000019
        /*0864*/ 	.word	0x00028c40
        /*0868*/ 	.short	0x010a
        /*086a*/ 	.byte	0x3f
	.zero		1


	//   ....[54]....
        /*086c*/ 	.word	0x00012500
        /*0870*/ 	.word	0x00000019
        /*0874*/ 	.word	0x00028c30
        /*0878*/ 	.short	0x0107
        /*087a*/ 	.byte	0x3f
	.zero		1


	//   ....[55]....
        /*087c*/ 	.word	0x000125d0
        /*0880*/ 	.word	0x00000019
        /*0884*/ 	.word	0x00028c30
        /*0888*/ 	.short	0x0101
        /*088a*/ 	.byte	0x3f
	.zero		1


	//   ....[56]....
        /*088c*/ 	.word	0x00012cb0
        /*0890*/ 	.word	0x00000011
        /*0894*/ 	.word	0x00028c00
        /*0898*/ 	.short	0x0107
        /*089a*/ 	.byte	0x3f
	.zero		1


	//   ....[57]....
        /*089c*/ 	.word	0x00012da0
        /*08a0*/ 	.word	0x00000011
        /*08a4*/ 	.word	0x00028c00
        /*08a8*/ 	.short	0x0101
        /*08aa*/ 	.byte	0x3f
	.zero		1


	//   ....[58]....
        /*08ac*/ 	.word	0x00012dc0
        /*08b0*/ 	.word	0x00000011
        /*08b4*/ 	.word	0x00028c20
        /*08b8*/ 	.short	0x010a
        /*08ba*/ 	.byte	0x3f
	.zero		1


	//   ....[59]....
        /*08bc*/ 	.word	0x00012e50
        /*08c0*/ 	.word	0x00000019
        /*08c4*/ 	.word	0x00028c60
        /*08c8*/ 	.short	0x010a
        /*08ca*/ 	.byte	0x3f
	.zero		1


	//   ....[60]....
        /*08cc*/ 	.word	0x000136b0
        /*08d0*/ 	.word	0x00000019
        /*08d4*/ 	.word	0x00028c50
        /*08d8*/ 	.short	0x0107
        /*08da*/ 	.byte	0x3f
	.zero		1


	//   ....[61]....
        /*08dc*/ 	.word	0x00013780
        /*08e0*/ 	.word	0x00000019
        /*08e4*/ 	.word	0x00028c50
        /*08e8*/ 	.short	0x0101
        /*08ea*/ 	.byte	0x3f
	.zero		1


	//   ....[62]....
        /*08ec*/ 	.word	0x00013ab0
        /*08f0*/ 	.word	0x00000008
        /*08f4*/ 	.word	0x00028c40
        /*08f8*/ 	.short	0x010a
        /*08fa*/ 	.byte	0x3f
	.zero		1


	//   ....[63]....
        /*08fc*/ 	.word	0x00013de0
        /*0900*/ 	.word	0x00000008
        /*0904*/ 	.word	0x00028c30
        /*0908*/ 	.short	0x0107
        /*090a*/ 	.byte	0x3f
	.zero		1


	//   ....[64]....
        /*090c*/ 	.word	0x00013ea0
        /*0910*/ 	.word	0x00000008
        /*0914*/ 	.word	0x00028c30
        /*0918*/ 	.short	0x0101
        /*091a*/ 	.byte	0x3f
	.zero		1


	//   ....[65]....
        /*091c*/ 	.word	0x00013ed0
        /*0920*/ 	.word	0x00000008
        /*0924*/ 	.word	0x00028c60
        /*0928*/ 	.short	0x010a
        /*092a*/ 	.byte	0x3f
	.zero		1


	//   ....[66]....
        /*092c*/ 	.word	0x00014530
        /*0930*/ 	.word	0x00000008
        /*0934*/ 	.word	0x00028c50
        /*0938*/ 	.short	0x0107
        /*093a*/ 	.byte	0x3f
	.zero		1


	//   ....[67]....
        /*093c*/ 	.word	0x000145f0
        /*0940*/ 	.word	0x00000008
        /*0944*/ 	.word	0x00028c50
        /*0948*/ 	.short	0x0101
        /*094a*/ 	.byte	0x3f
	.zero		1


	//   ....[68]....
        /*094c*/ 	.word	0x000149d0
        /*0950*/ 	.word	0x00000007
        /*0954*/ 	.word	0x00028c20
        /*0958*/ 	.short	0x010a
        /*095a*/ 	.byte	0x3f
	.zero		1


	//   ....[69]....
        /*095c*/ 	.word	0x00014b50
        /*0960*/ 	.word	0x00000005
        /*0964*/ 	.word	0x00028c40
        /*0968*/ 	.short	0x010a
        /*096a*/ 	.byte	0x3f
	.zero		1


	//   ....[70]....
        /*096c*/ 	.word	0x00014bf0
        /*0970*/ 	.word	0x00000003
        /*0974*/ 	.word	0x00028c40
        /*0978*/ 	.short	0x010a
        /*097a*/ 	.byte	0x3f
	.zero		1


	//   ....[71]....
        /*097c*/ 	.word	0x00014c30
        /*0980*/ 	.word	0x00000005
        /*0984*/ 	.word	0x00028c60
        /*0988*/ 	.short	0x010a
        /*098a*/ 	.byte	0x3f
	.zero		1


	//   ....[72]....
        /*098c*/ 	.word	0x00014c70
        /*0990*/ 	.word	0x00000003
        /*0994*/ 	.word	0x00028c60
        /*0998*/ 	.short	0x010a
        /*099a*/ 	.byte	0x3f
	.zero		1


	//   ....[73]....
        /*099c*/ 	.word	0x00014ce0
        /*09a0*/ 	.word	0x00000003
        /*09a4*/ 	.word	0x00028c50
        /*09a8*/ 	.short	0x010a
        /*09aa*/ 	.byte	0x3f
	.zero		1


	//   ....[74]....
        /*09ac*/ 	.word	0x00014d40
        /*09b0*/ 	.word	0x00000003
        /*09b4*/ 	.word	0x00028c50
        /*09b8*/ 	.short	0x010a
        /*09ba*/ 	.byte	0x3f
	.zero		1


	//   ....[75]....
        /*09bc*/ 	.word	0x00014da0
        /*09c0*/ 	.word	0x00000003
        /*09c4*/ 	.word	0x00028c00
        /*09c8*/ 	.short	0x010a
        /*09ca*/ 	.byte	0x3f
	.zero		1


	//   ....[76]....
        /*09cc*/ 	.word	0x00014df0
        /*09d0*/ 	.word	0x00000007
        /*09d4*/ 	.word	0x00028c30
        /*09d8*/ 	.short	0x010a
        /*09da*/ 	.byte	0x3f
	.zero		1


	//   ....[77]....
        /*09dc*/ 	.word	0x00014e40
        /*09e0*/ 	.word	0x00000007
        /*09e4*/ 	.word	0x00028c50
        /*09e8*/ 	.short	0x010a
        /*09ea*/ 	.byte	0x3f
	.zero		1


	//   ....[78]....
        /*09ec*/ 	.word	0x00014ea0
        /*09f0*/ 	.word	0x00000006
        /*09f4*/ 	.word	0x00028c30
        /*09f8*/ 	.short	0x010a
        /*09fa*/ 	.byte	0x3f
	.zero		1


	//   ....[79]....
        /*09fc*/ 	.word	0x00014f00
        /*0a00*/ 	.word	0x0000000a
        /*0a04*/ 	.word	0x00028c50
        /*0a08*/ 	.short	0x010a
        /*0a0a*/ 	.byte	0x3f
	.zero		1


	//   ....[80]....
        /*0a0c*/ 	.word	0x00014f60
        /*0a10*/ 	.word	0x00000005
        /*0a14*/ 	.word	0x00028c30
        /*0a18*/ 	.short	0x010a
        /*0a1a*/ 	.byte	0x3f
	.zero		1


	//   ....[81]....
        /*0a1c*/ 	.word	0x00014fc0
        /*0a20*/ 	.word	0x0000000b
        /*0a24*/ 	.word	0x00028c50
        /*0a28*/ 	.short	0x010a
        /*0a2a*/ 	.byte	0x3f
	.zero		1


	//   ....[82]....
        /*0a2c*/ 	.word	0x00015020
        /*0a30*/ 	.word	0x00000006
        /*0a34*/ 	.word	0x00028c30
        /*0a38*/ 	.short	0x010a
        /*0a3a*/ 	.byte	0x3f
	.zero		1


	//   ....[83]....
        /*0a3c*/ 	.word	0x00015080
        /*0a40*/ 	.word	0x0000000a
        /*0a44*/ 	.word	0x00028c50
        /*0a48*/ 	.short	0x010a
        /*0a4a*/ 	.byte	0x3f
	.zero		1


	//   ....[84]....
        /*0a4c*/ 	.word	0x00015180
        /*0a50*/ 	.word	0x00000019
        /*0a54*/ 	.word	0x00028c40
        /*0a58*/ 	.short	0x010a
        /*0a5a*/ 	.byte	0x3f
	.zero		1


	//   ....[85]....
        /*0a5c*/ 	.word	0x00015ad0
        /*0a60*/ 	.word	0x00000011
        /*0a64*/ 	.word	0x00028c20
        /*0a68*/ 	.short	0x010a
        /*0a6a*/ 	.byte	0x3f
	.zero		1


	//   ....[86]....
        /*0a6c*/ 	.word	0x00015b20
        /*0a70*/ 	.word	0x00000019
        /*0a74*/ 	.word	0x00028c60
        /*0a78*/ 	.short	0x010a
        /*0a7a*/ 	.byte	0x3f
	.zero		1


	//   ....[87]....
        /*0a7c*/ 	.word	0x00016390
        /*0a80*/ 	.word	0x00000008
        /*0a84*/ 	.word	0x00028c40
        /*0a88*/ 	.short	0x010a
        /*0a8a*/ 	.byte	0x3f
	.zero		1


	//   ....[88]....
        /*0a8c*/ 	.word	0x00016810
        /*0a90*/ 	.word	0x00000008
        /*0a94*/ 	.word	0x00028c60
        /*0a98*/ 	.short	0x010a
        /*0a9a*/ 	.byte	0x3f
	.zero		1


	//   ....[89]....
        /*0a9c*/ 	.word	0x00017040
        /*0aa0*/ 	.word	0x00000007
        /*0aa4*/ 	.word	0x00028c20
        /*0aa8*/ 	.short	0x010a
        /*0aaa*/ 	.byte	0x3f
	.zero		1


	//   ....[90]....
        /*0aac*/ 	.word	0x000171e0
        /*0ab0*/ 	.word	0x00000005
        /*0ab4*/ 	.word	0x00028c40
        /*0ab8*/ 	.short	0x010a
        /*0aba*/ 	.byte	0x3f
	.zero		1


	//   ....[91]....
        /*0abc*/ 	.word	0x00017230
        /*0ac0*/ 	.word	0x00000003
        /*0ac4*/ 	.word	0x00028c40
        /*0ac8*/ 	.short	0x010a
        /*0aca*/ 	.byte	0x3f
	.zero		1


	//   ....[92]....
        /*0acc*/ 	.word	0x00017280
        /*0ad0*/ 	.word	0x00000005
        /*0ad4*/ 	.word	0x00028c60
        /*0ad8*/ 	.short	0x010a
        /*0ada*/ 	.byte	0x3f
	.zero		1


	//----- nvinfo : EIATTR_NUM_MBARRIERS
	.align		4
.L_326:
        /*0adc*/ 	.byte	0x03, 0x38
        /*0ade*/ 	.short	0x0016


	//----- nvinfo : EIATTR_EXIT_INSTR_OFFSETS
	.align		4
        /*0ae0*/ 	.byte	0x04, 0x1c
        /*0ae2*/ 	.short	(.L_328 - .L_327)


	//   ....[0]....
.L_327:
        /*0ae4*/ 	.word	0x00000930


	//   ....[1]....
        /*0ae8*/ 	.word	0x000109c0


	//   ....[2]....
        /*0aec*/ 	.word	0x00014cc0


	//----- nvinfo : EIATTR_MAX_THREADS
	.align		4
.L_328:
        /*0af0*/ 	.byte	0x04, 0x05
        /*0af2*/ 	.short	(.L_330 - .L_329)
.L_329:
        /*0af4*/ 	.word	0x00000180
        /*0af8*/ 	.word	0x00000001
        /*0afc*/ 	.word	0x00000001


	//----- nvinfo : EIATTR_CRS_STACK_SIZE
	.align		4
.L_330:
        /*0b00*/ 	.byte	0x04, 0x1e
        /*0b02*/ 	.short	(.L_332 - .L_331)
.L_331:
        /*0b04*/ 	.word	0x00000000


	//----- nvinfo : EIATTR_CBANK_PARAM_SIZE
	.align		4
.L_332:
        /*0b08*/ 	.byte	0x03, 0x19
        /*0b0a*/ 	.short	0x0af0


	//----- nvinfo : EIATTR_PARAM_CBANK
	.align		4
        /*0b0c*/ 	.byte	0x04, 0x0a
        /*0b0e*/ 	.short	(.L_334 - .L_333)
	.align		4
.L_333:
        /*0b10*/ 	.word	index@(.nv.constant0._ZN7cutlass13device_kernelIN5flash11enable_sm90INS1_16FlashAttnFwdSm90INS1_25CollectiveMainloopFwdSm90ILi2EN4cute5tupleIJNS5_1CILi1EEES8_S8_EEENS6_IJNS7_ILi64EEESA_SA_EEELi512ENS_6half_tEfNS_4arch4Sm90ELb0ELb1ELb1ELb0ELb1ELb0ELb0ELb0ELb0ELb1ELb0ELb0EEENS1_21CollectiveEpilogueFwdINS6_IJSA_NS7_ILi512EEESA_EEES9_SC_SE_Li256ELb0ELb1ELb0ELb0EEENS1_30DynamicPersistentTileSchedulerILi256ELi128ELb0ELb1ELb1EEEEEEEEEvNT_6ParamsE)
        /*0b14*/ 	.short	0x0210
        /*0b16*/ 	.short	0x0af0


	//----- nvinfo : EIATTR_SW_WAR
	.align		4
.L_334:
        /*0b18*/ 	.byte	0x04, 0x36
        /*0b1a*/ 	.short	(.L_336 - .L_335)
.L_335:
        /*0b1c*/ 	.word	0x00000008
.L_336:


//--------------------- .nv.info._ZN7cutlass13device_kernelIN5flash11enable_sm90INS1_16FlashAttnFwdSm90INS1_25CollectiveMainloopFwdSm90ILi2EN4cute5tupleIJNS5_1CILi1EEES8_S8_EEENS6_IJNS7_ILi64EEESA_SA_EEELi512ENS_6half_tEfNS_4arch4Sm90ELb0ELb1ELb1ELb0ELb1ELb0ELb1ELb0ELb0ELb1ELb0ELb0EEENS1_21CollectiveEpilogueFwdINS6_IJSA_NS7_ILi512EEESA_EEES9_SC_SE_Li256ELb0ELb1ELb0ELb0EEENS1_30DynamicPersistentTileSchedulerILi256ELi128ELb0ELb1ELb1EEEEEEEEEvNT_6ParamsE --------------------------
	.section	.nv.info._ZN7cutlass13device_kernelIN5flash11enable_sm90INS1_16FlashAttnFwdSm90INS1_25CollectiveMainloopFwdSm90ILi2EN4cute5tupleIJNS5_1CILi1EEES8_S8_EEENS6_IJNS7_ILi64EEESA_SA_EEELi512ENS_6half_tEfNS_4arch4Sm90ELb0ELb1ELb1ELb0ELb1ELb0ELb1ELb0ELb0ELb1ELb0ELb0EEENS1_21CollectiveEpilogueFwdINS6_IJSA_NS7_ILi512EEESA_EEES9_SC_SE_Li256ELb0ELb1ELb0ELb0EEENS1_30DynamicPersistentTileSchedulerILi256ELi128ELb0ELb1ELb1EEEEEEEEEvNT_6ParamsE,"",@"SHT_CUDA_INFO"
	.sectionflags	@""
	.align	4


	//----- nvinfo : EIATTR_CUDA_API_VERSION
	.align		4
        /*0000*/ 	.byte	0x04, 0x37
        /*0002*/ 	.short	(.L_338 - .L_337)
.L_337:
        /*0004*/ 	.word	0x00000082


	//----- nvinfo : EIATTR_KPARAM_INFO
	.align		4
.L_338:
        /*0008*/ 	.byte	0x04, 0x17
        /*000a*/ 	.short	(.L_340 - .L_339)
.L_339:
        /*000c*/ 	.word	0x00000000
        /*0010*/ 	.short	0x0000
        /*0012*/ 	.short	0x0070
        /*0014*/ 	.byte	0x00, 0xf0, 0x01, 0x2e


	//----- nvinfo : EIATTR_SPARSE_MMA_MASK
	.align		4
.L_340:
        /*0018*/ 	.byte	0x03, 0x50
        /*001a*/ 	.short	0x0000


	//----- nvinfo : EIATTR_MAXREG_COUNT
	.align		4
        /*001c*/ 	.byte	0x03, 0x1b
        /*001e*/ 	.short	0x00a8


	//----- nvinfo : EIATTR_NUM_BARRIERS
	.align		4
        /*0020*/ 	.byte	0x02, 0x4c
        /*0022*/ 	.byte	0x10
	.zero		1


	//----- nvinfo : EIATTR_EXTERNS
	.align		4
        /*0024*/ 	.byte	0x04, 0x0f
        /*0026*/ 	.short	(.L_342 - .L_341)


	//   ....[0]....
	.align		4
.L_341:
        /*0028*/ 	.word	index@(__assertfail)


	//----- nvinfo : EIATTR_ANNOTATIONS
	.align		4
.L_342:
        /*002c*/ 	.byte	0x04, 0x55
        /*002e*/ 	.short	(.L_344 - .L_343)


	//   ....[0]....
.L_343:
        /* <DEDUP_REMOVED lines=12> */


	//----- nvinfo : EIATTR_MERCURY_ISA_VERSION
	.align		4
.L_344:
        /*00d8*/ 	.byte	0x03, 0x5f
        /*00da*/ 	.short	0x0101


	//----- nvinfo : EIATTR_INT_WARP_WIDE_INSTR_OFFSETS
	.align		4
        /*00dc*/ 	.byte	0x04, 0x31
        /*00de*/ 	.short	(.L_346 - .L_345)


	//   ....[0]....
.L_345:
        /*00e0*/ 	.word	0x000000c0


	//   ....[1]....
        /*00e4*/ 	.word	0x000000d0


	//   ....[2]....
        /*00e8*/ 	.word	0x000000e0


	//   ....[3]....
        /*00ec*/ 	.word	0x00000180


	//   ....[4]....
        /*00f0*/ 	.word	0x00026020


	//   ....[5]....
        /*00f4*/ 	.word	0x000260b0


	//   ....[6]....
        /*00f8*/ 	.word	0x000299c0


	//   ....[7]....
        /*00fc*/ 	.word	0x00029a50


	//----- nvinfo : EIATTR_COOP_GROUP_MASK_REGIDS
	.align		4
.L_346:
        /*0100*/ 	.byte	0x04, 0x29
        /*0102*/ 	.short	(.L_348 - .L_347)


	//   ....[0]....
.L_347:
        /*0104*/ 	.word	0xffffffff


	//   ....[1]....
        /*0108*/ 	.word	0xffffffff


	//   ....[2]....
        /*010c*/ 	.word	0xffffffff


	//   ....[3]....
        /*0110*/ 	.word	0xffffffff


	//   ....[4]....
        /*0114*/ 	.word	0xffffffff


	//   ....[5]....
        /*0118*/ 	.word	0xffffffff


	//   ....[6]....
        /*011c*/ 	.word	0xffffffff


	//   ....[7]....
        /*0120*/ 	.word	0xffffffff


	//   ....[8]....
        /*0124*/ 	.word	0xffffffff


	//   ....[9]....
        /*0128*/ 	.word	0xffffffff


	//   ....[10]....
        /*012c*/ 	.word	0xffffffff


	//   ....[11]....
        /*0130*/ 	.word	0xffffffff


	//   ....[12]....
        /*0134*/ 	.word	0xffffffff


	//   ....[13]....
        /*0138*/ 	.word	0xffffffff


	//   ....[14]....
        /*013c*/ 	.word	0xffffffff


	//   ....[15]....
        /*0140*/ 	.word	0xffffffff


	//   ....[16]....
        /*0144*/ 	.word	0xffffffff


	//   ....[17]....
        /*0148*/ 	.word	0xffffffff


	//   ....[18]....
        /*014c*/ 	.word	0xffffffff


	//   ....[19]....
        /*0150*/ 	.word	0xffffffff


	//   ....[20]....
        /*0154*/ 	.word	0xffffffff


	//   ....[21]....
        /*0158*/ 	.word	0xffffffff


	//   ....[22]....
        /*015c*/ 	.word	0xffffffff


	//   ....[23]....
        /*0160*/ 	.word	0xffffffff


	//   ....[24]....
        /*0164*/ 	.word	0xffffffff


	//   ....[25]....
        /*0168*/ 	.word	0xffffffff


	//   ....[26]....
        /*016c*/ 	.word	0xffffffff


	//   ....[27]....
        /*0170*/ 	.word	0xffffffff


	//   ....[28]....
        /*0174*/ 	.word	0xffffffff


	//   ....[29]....
        /*0178*/ 	.word	0xffffffff


	//   ....[30]....
        /*017c*/ 	.word	0xffffffff


	//   ....[31]....
        /*0180*/ 	.word	0xffffffff


	//   ....[32]....
        /*0184*/ 	.word	0xffffffff


	//   ....[33]....
        /*0188*/ 	.word	0xffffffff


	//   ....[34]....
        /*018c*/ 	.word	0xffffffff


	//   ....[35]....
        /*0190*/ 	.word	0xffffffff


	//   ....[36]....
        /*0194*/ 	.word	0xffffffff


	//   ....[37]....
        /*0198*/ 	.word	0xffffffff


	//   ....[38]....
        /*019c*/ 	.word	0xffffffff


	//   ....[39]....
        /*01a0*/ 	.word	0xffffffff


	//   ....[40]....
        /*01a4*/ 	.word	0xffffffff


	//   ....[41]....
        /*01a8*/ 	.word	0xffffffff


	//   ....[42]....
        /*01ac*/ 	.word	0xffffffff


	//   ....[43]....
        /*01b0*/ 	.word	0xffffffff


	//   ....[44]....
        /*01b4*/ 	.word	0xffffffff


	//   ....[45]....
        /*01b8*/ 	.word	0xffffffff


	//   ....[46]....
        /*01bc*/ 	.word	0xffffffff


	//   ....[47]....
        /*01c0*/ 	.word	0xffffffff


	//   ....[48]....
        /*01c4*/ 	.word	0xffffffff


	//   ....[49]....
        /*01c8*/ 	.word	0xffffffff


	//   ....[50]....
        /*01cc*/ 	.word	0xffffffff


	//   ....[51]....
        /*01d0*/ 	.word	0xffffffff


	//   ....[52]....
        /*01d4*/ 	.word	0xffffffff


	//   ....[53]....
        /*01d8*/ 	.word	0xffffffff


	//   ....[54]....
        /*01dc*/ 	.word	0xffffffff


	//   ....[55]....
        /*01e0*/ 	.word	0xffffffff


	//   ....[56]....
        /*01e4*/ 	.word	0xffffffff


	//   ....[57]....
        /*01e8*/ 	.word	0xffffffff


	//   ....[58]....
        /*01ec*/ 	.word	0xffffffff


	//   ....[59]....
        /*01f0*/ 	.word	0xffffffff


	//   ....[60]....
        /*01f4*/ 	.word	0xffffffff


	//   ....[61]....
        /*01f8*/ 	.word	0xffffffff


	//   ....[62]....
        /*01fc*/ 	.word	0xffffffff


	//   ....[63]....
        /*0200*/ 	.word	0xffffffff


	//   ....[64]....
        /*0204*/ 	.word	0xffffffff


	//   ....[65]....
        /*0208*/ 	.word	0xffffffff


	//   ....[66]....
        /*020c*/ 	.word	0xffffffff


	//   ....[67]....
        /*0210*/ 	.word	0xffffffff


	//   ....[68]....
        /*0214*/ 	.word	0xffffffff


	//   ....[69]....
        /*0218*/ 	.word	0xffffffff


	//   ....[70]....
        /*021c*/ 	.word	0xffffffff


	//   ....[71]....
        /*0220*/ 	.word	0xffffffff


	//   ....[72]....
        /*0224*/ 	.word	0xffffffff


	//   ....[73]....
        /*0228*/ 	.word	0xffffffff


	//   ....[74]....
        /*022c*/ 	.word	0xffffffff


	//   ....[75]....
        /*0230*/ 	.word	0xffffffff


	//   ....[76]....
        /*0234*/ 	.word	0xffffffff


	//   ....[77]....
        /*0238*/ 	.word	0xffffffff


	//   ....[78]....
        /*023c*/ 	.word	0xffffffff


	//   ....[79]....
        /*0240*/ 	.word	0xffffffff


	//   ....[80]....
        /*0244*/ 	.word	0xffffffff


	//   ....[81]....
        /*0248*/ 	.word	0xffffffff


	//   ....[82]....
        /*024c*/ 	.word	0xffffffff


	//   ....[83]....
        /*0250*/ 	.word	0xffffffff


	//   ....[84]....
        /*0254*/ 	.word	0xffffffff


	//   ....[85]....
        /*0258*/ 	.word	0xffffffff


	//   ....[86]....
        /*025c*/ 	.word	0xffffffff


	//   ....[87]....
        /*0260*/ 	.word	0xffffffff


	//   ....[88]....
        /*0264*/ 	.word	0xffffffff


	//   ....[89]....
        /*0268*/ 	.word	0xffffffff


	//   ....[90]....
        /*026c*/ 	.word	0xffffffff


	//   ....[91]....
        /*0270*/ 	.word	0xffffffff


	//   ....[92]....
        /*0274*/ 	.word	0xffffffff


	//   ....[93]....
        /*0278*/ 	.word	0xffffffff


	//   ....[94]....
        /*027c*/ 	.word	0xffffffff


	//   ....[95]....
        /*0280*/ 	.word	0xffffffff


	//   ....[96]....
        /*0284*/ 	.word	0xffffffff


	//   ....[97]....
        /*0288*/ 	.word	0xffffffff


	//   ....[98]....
        /*028c*/ 	.word	0x0500000f


	//   ....[99]....
        /*0290*/ 	.word	0x0500000f


	//   ....[100]....
        /*0294*/ 	.word	0x0500000f


	//   ....[101]....
        /*0298*/ 	.word	0x0500000f


	//   ....[102]....
        /*029c*/ 	.word	0x0500000f


	//   ....[103]....
        /*02a0*/ 	.word	0x0500000f


	//   ....[104]....
        /*02a4*/ 	.word	0x0500000f


	//   ....[105]....
        /*02a8*/ 	.word	0x0500000f


	//   ....[106]....
        /*02ac*/ 	.word	0x0500000f


	//   ....[107]....
        /*02b0*/ 	.word	0x0500000f


	//   ....[108]....
        /*02b4*/ 	.word	0x0500000f


	//   ....[109]....
        /*02b8*/ 	.word	0x0500000f


	//   ....[110]....
        /*02bc*/ 	.word	0x0500000f


	//   ....[111]....
        /*02c0*/ 	.word	0x0500000f


	//   ....[112]....
        /*02c4*/ 	.word	0x0500000f


	//   ....[113]....
        /*02c8*/ 	.word	0x0500000f


	//   ....[114]....
        /*02cc*/ 	.word	0x0500000f


	//   ....[115]....
        /*02d0*/ 	.word	0x0500000f


	//   ....[116]....
        /*02d4*/ 	.word	0x0500000f


	//   ....[117]....
        /*02d8*/ 	.word	0x0500000f


	//   ....[118]....
        /*02dc*/ 	.word	0x0500000f


	//   ....[119]....
        /*02e0*/ 	.word	0x0500000f


	//   ....[120]....
        /*02e4*/ 	.word	0x0500000f


	//   ....[121]....
        /*02e8*/ 	.word	0x0500000f


	//   ....[122]....
        /*02ec*/ 	.word	0x0500000f


	//   ....[123]....
        /*02f0*/ 	.word	0x0500000f


	//   ....[124]....
        /*02f4*/ 	.word	0x0500000f


	//   ....[125]....
        /*02f8*/ 	.word	0x0500000f


	//   ....[126]....
        /*02fc*/ 	.word	0x0500000f


	//   ....[127]....
        /*0300*/ 	.word	0x0500000f


	//   ....[128]....
        /*0304*/ 	.word	0x0500000f


	//   ....[129]....
        /*0308*/ 	.word	0x0500000f


	//   ....[130]....
        /*030c*/ 	.word	0x0500000f


	//   ....[131]....
        /*0310*/ 	.word	0x0500000f


	//   ....[132]....
        /*0314*/ 	.word	0x0500000f


	//   ....[133]....
        /*0318*/ 	.word	0x0500000f


	//   ....[134]....
        /*031c*/ 	.word	0x0500000f


	//   ....[135]....
        /*0320*/ 	.word	0x0500000f


	//   ....[136]....
        /*0324*/ 	.word	0x0500000f


	//   ....[137]....
        /*0328*/ 	.word	0x0500000f


	//   ....[138]....
        /*032c*/ 	.word	0x0500000f


	//   ....[139]....
        /*0330*/ 	.word	0x0500000f


	//   ....[140]....
        /*0334*/ 	.word	0x0500000f


	//   ....[141]....
        /*0338*/ 	.word	0x0500000f


	//   ....[142]....
        /*033c*/ 	.word	0x0500000f


	//   ....[143]....
        /*0340*/ 	.word	0x0500000f


	//   ....[144]....
        /*0344*/ 	.word	0x0500000f


	//   ....[145]....
        /*0348*/ 	.word	0x0500000f


	//   ....[146]....
        /*034c*/ 	.word	0x0500000f


	//   ....[147]....
        /*0350*/ 	.word	0x0500000f


	//   ....[148]....
        /*0354*/ 	.word	0x0500000f


	//   ....[149]....
        /*0358*/ 	.word	0xffffffff


	//   ....[150]....
        /*035c*/ 	.word	0xffffffff


	//   ....[151]....
        /*0360*/ 	.word	0xffffffff


	//   ....[152]....
        /*0364*/ 	.word	0xffffffff


	//   ....[153]....
        /*0368*/ 	.word	0xffffffff


	//   ....[154]....
        /*036c*/ 	.word	0xffffffff


	//   ....[155]....
        /*0370*/ 	.word	0xffffffff


	//   ....[156]....
        /*0374*/ 	.word	0xffffffff


	//----- nvinfo : EIATTR_COOP_GROUP_INSTR_OFFSETS
	.align		4
.L_348:
        /*0378*/ 	.byte	0x04, 0x28
        /*037a*/ 	.short	(.L_350 - .L_349)


	//   ....[0]....
.L_349:
        /*037c*/ 	.word	0x00000080


	//   ....[1]....
        /*0380*/ 	.word	0x00000090


	//   ....[2]....
        /*0384*/ 	.word	0x000002b0


	//   ....[3]....
        /*0388*/ 	.word	0x00000410


	//   ....[4]....
        /*038c*/ 	.word	0x00000530


	//   ....[5]....
        /*0390*/ 	.word	0x00000690


	//   ....[6]....
        /*0394*/ 	.word	0x000021c0


	//   ....[7]....
        /*0398*/ 	.word	0x00009c50


	//   ....[8]....
        /*039c*/ 	.word	0x0000bd40


	//   ....[9]....
        /*03a0*/ 	.word	0x0000d020


	//   ....[10]....
        /*03a4*/ 	.word	0x0000d5a0


	//   ....[11]....
        /*03a8*/ 	.word	0x0000e2e0


	//   ....[12]....
        /*03ac*/ 	.word	0x0000e3d0


	//   ....[13]....
        /*03b0*/ 	.word	0x0000e820


	//   ....[14]....
        /*03b4*/ 	.word	0x0000e8f0


	//   ....[15]....
        /*03b8*/ 	.word	0x00011450


	//   ....[16]....
        /*03bc*/ 	.word	0x00012db0


	//   ....[17]....
        /*03c0*/ 	.word	0x00014450


	//   ....[18]....
        /*03c4*/ 	.word	0x00014490


	//   ....[19]....
        /*03c8*/ 	.word	0x000144d0


	//   ....[20]....
        /*03cc*/ 	.word	0x000144f0


	//   ....[21]....
        /*03d0*/ 	.word	0x00018b70


	//   ....[22]....
        /*03d4*/ 	.word	0x00019f30


	//   ....[23]....
        /*03d8*/ 	.word	0x0001b250


	//   ....[24]....
        /*03dc*/ 	.word	0x0001b7c0


	//   ....[25]....
        /*03e0*/ 	.word	0x0001c3b0


	//   ....[26]....
        /*03e4*/ 	.word	0x0001c400


	//   ....[27]....
        /*03e8*/ 	.word	0x0001c440


	//   ....[28]....
        /*03ec*/ 	.word	0x0001c460


	//   ....[29]....
        /*03f0*/ 	.word	0x00020b60


	//   ....[30]....
        /*03f4*/ 	.word	0x00020cf0


	//   ....[31]....
        /*03f8*/ 	.word	0x00020d10


	//   ....[32]....
        /*03fc*/ 	.word	0x00020d50


	//   ....[33]....
        /*0400*/ 	.word	0x00020d70


	//   ....[34]....
        /*0404*/ 	.word	0x00022710


	//   ....[35]....
        /*0408*/ 	.word	0x000236e0


	//   ....[36]....
        /*040c*/ 	.word	0x00023710


	//   ....[37]....
        /*0410*/ 	.word	0x00023750


	//   ....[38]....
        /*0414*/ 	.word	0x00023760


	//   ....[39]....
        /*0418*/ 	.word	0x00023dc0


	//   ....[40]....
        /*041c*/ 	.word	0x00023dd0


	//   ....[41]....
        /*0420*/ 	.word	0x00024000


	//   ....[42]....
        /*0424*/ 	.word	0x00024020


	//   ....[43]....
        /*0428*/ 	.word	0x000249d0


	//   ....[44]....
        /*042c*/ 	.word	0x000249f0


	//   ....[45]....
        /*0430*/ 	.word	0x00024c30


	//   ....[46]....
        /*0434*/ 	.word	0x00024c50


	//   ....[47]....
        /*0438*/ 	.word	0x00024f40


	//   ....[48]....
        /*043c*/ 	.word	0x00026ac0


	//   ....[49]....
        /*0440*/ 	.word	0x00026ae0


	//   ....[50]....
        /*0444*/ 	.word	0x00026b00


	//   ....[51]....
        /*0448*/ 	.word	0x00026b50


	//   ....[52]....
        /*044c*/ 	.word	0x00026b80


	//   ....[53]....
        /*0450*/ 	.word	0x00026bd0


	//   ....[54]....
        /*0454*/ 	.word	0x00026c00


	//   ....[55]....
        /*0458*/ 	.word	0x00026c10


	//   ....[56]....
        /*045c*/ 	.word	0x000272b0


	//   ....[57]....
        /*0460*/ 	.word	0x000272e0


	//   ....[58]....
        /*0464*/ 	.word	0x00027330


	//   ....[59]....
        /*0468*/ 	.word	0x00027390


	//   ....[60]....
        /*046c*/ 	.word	0x000273b0


	//   ....[61]....
        /*0470*/ 	.word	0x00027430


	//   ....[62]....
        /*0474*/ 	.word	0x00027450


	//   ....[63]....
        /*0478*/ 	.word	0x00027470


	//   ....[64]....
        /*047c*/ 	.word	0x00027ac0


	//   ....[65]....
        /*0480*/ 	.word	0x00027af0


	//   ....[66]....
        /*0484*/ 	.word	0x00027b00


	//   ....[67]....
        /*0488*/ 	.word	0x00027ba0


	//   ....[68]....
        /*048c*/ 	.word	0x00027cb0


	//   ....[69]....
        /*0490*/ 	.word	0x00027cc0


	//   ....[70]....
        /*0494*/ 	.word	0x00027cd0


	//   ....[71]....
        /*0498*/ 	.word	0x00027de0


	//   ....[72]....
        /*049c*/ 	.word	0x00028370


	//   ....[73]....
        /*04a0*/ 	.word	0x000283a0


	//   ....[74]....
        /*04a4*/ 	.word	0x000283d0


	//   ....[75]....
        /*04a8*/ 	.word	0x00028430


	//   ....[76]....
        /*04ac*/ 	.word	0x00028580


	//   ....[77]....
        /*04b0*/ 	.word	0x000285a0


	//   ....[78]....
        /*04b4*/ 	.word	0x000285b0


	//   ....[79]....
        /*04b8*/ 	.word	0x00028700


	//   ....[80]....
        /*04bc*/ 	.word	0x00028f50


	//   ....[81]....
        /*04c0*/ 	.word	0x00028f70


	//   ....[82]....
        /*04c4*/ 	.word	0x00028f90


	//   ....[83]....
        /*04c8*/ 	.word	0x00028fc0


	//   ....[84]....
        /*04cc*/ 	.word	0x00028fd0


	//   ....[85]....
        /*04d0*/ 	.word	0x00029010


	//   ....[86]....
        /*04d4*/ 	.word	0x00029020


	//   ....[87]....
        /*04d8*/ 	.word	0x00029030


	//   ....[88]....
        /*04dc*/ 	.word	0x00029370


	//   ....[89]....
        /*04e0*/ 	.word	0x000293b0


	//   ....[90]....
        /*04e4*/ 	.word	0x000293d0


	//   ....[91]....
        /*04e8*/ 	.word	0x00029430


	//   ....[92]....
        /*04ec*/ 	.word	0x00029460


	//   ....[93]....
        /*04f0*/ 	.word	0x00029510


	//   ....[94]....
        /*04f4*/ 	.word	0x00029530


	//   ....[95]....
        /*04f8*/ 	.word	0x00029540


	//   ....[96]....
        /*04fc*/ 	.word	0x00029b70


	//   ....[97]....
        /*0500*/ 	.word	0x00029d50


	//   ....[98]....
        /*0504*/ 	.word	0x0002a2f0


	//   ....[99]....
        /*0508*/ 	.word	0x0002a3d0


	//   ....[100]....
        /*050c*/ 	.word	0x0002a470


	//   ....[101]....
        /*0510*/ 	.word	0x0002a4d0


	//   ....[102]....
        /*0514*/ 	.word	0x0002a590


	//   ....[103]....
        /*0518*/ 	.word	0x0002a600


	//   ....[104]....
        /*051c*/ 	.word	0x0002a6c0


	//   ....[105]....
        /*0520*/ 	.word	0x0002a730


	//   ....[106]....
        /*0524*/ 	.word	0x0002a7e0


	//   ....[107]....
        /*0528*/ 	.word	0x0002a880


	//   ....[108]....
        /*052c*/ 	.word	0x0002a900


	//   ....[109]....
        /*0530*/ 	.word	0x0002a960


	//   ....[110]....
        /*0534*/ 	.word	0x0002aa40


	//   ....[111]....
        /*0538*/ 	.word	0x0002aab0


	//   ....[112]....
        /*053c*/ 	.word	0x0002ab90


	//   ....[113]....
        /*0540*/ 	.word	0x0002abf0


	//   ....[114]....
        /*0544*/ 	.word	0x0002aca0


	//   ....[115]....
        /*0548*/ 	.word	0x0002ad30


	//   ....[116]....
        /*054c*/ 	.word	0x0002add0


	//   ....[117]....
        /*0550*/ 	.word	0x0002aef0


	//   ....[118]....
        /*0554*/ 	.word	0x0002afe0


	//   ....[119]....
        /*0558*/ 	.word	0x0002b190


	//   ....[120]....
        /*055c*/ 	.word	0x0002b1e0


	//   ....[121]....
        /*0560*/ 	.word	0x0002b2f0


	//   ....[122]....
        /*0564*/ 	.word	0x0002b3d0


	//   ....[123]....
        /*0568*/ 	.word	0x0002b540


	//   ....[124]....
        /*056c*/ 	.word	0x0002b640


	//   ....[125]....
        /*0570*/ 	.word	0x0002b860


	//   ....[126]....
        /*0574*/ 	.word	0x0002b8b0


	//   ....[127]....
        /*0578*/ 	.word	0x0002ba70


	//   ....[128]....
        /*057c*/ 	.word	0x0002bac0


	//   ....[129]....
        /*0580*/ 	.word	0x0002bc80


	//   ....[130]....
        /*0584*/ 	.word	0x0002bcd0


	//   ....[131]....
        /*0588*/ 	.word	0x0002bdb0


	//   ....[132]....
        /*058c*/ 	.word	0x0002be50


	//   ....[133]....
        /*0590*/ 	.word	0x0002beb0


	//   ....[134]....
        /*0594*/ 	.word	0x0002bf50


	//   ....[135]....
        /*0598*/ 	.word	0x0002bfb0


	//   ....[136]....
        /*059c*/ 	.word	0x0002c060


	//   ....[137]....
        /*05a0*/ 	.word	0x0002c0c0


	//   ....[138]....
        /*05a4*/ 	.word	0x0002c170


	//   ....[139]....
        /*05a8*/ 	.word	0x0002c250


	//   ....[140]....
        /*05ac*/ 	.word	0x0002c330


	//   ....[141]....
        /*05b0*/ 	.word	0x0002c410


	//   ....[142]....
        /*05b4*/ 	.word	0x0002c520


	//   ....[143]....
        /*05b8*/ 	.word	0x0002c630


	//   ....[144]....
        /*05bc*/ 	.word	0x0002c710


	//   ....[145]....
        /*05c0*/ 	.word	0x0002c820


	//   ....[146]....
        /*05c4*/ 	.word	0x0002c900


	//   ....[147]....
        /*05c8*/ 	.word	0x0002c990


	//   ....[148]....
        /*05cc*/ 	.word	0x0002cab0


	//   ....[149]....
        /*05d0*/ 	.word	0x0002eab0


	//   ....[150]....
        /*05d4*/ 	.word	0x00030280


	//   ....[151]....
        /*05d8*/ 	.word	0x00030890


	//   ....[152]....
        /*05dc*/ 	.word	0x000315d0


	//   ....[153]....
        /*05e0*/ 	.word	0x00031620


	//   ....[154]....
        /*05e4*/ 	.word	0x00031680


	//   ....[155]....
        /*05e8*/ 	.word	0x000316a0


	//   ....[156]....
        /*05ec*/ 	.word	0x0003e7c0


	//----- nvinfo : EIATTR_REG_RECONFIG
	.align		4
.L_350:
        /*05f0*/ 	.byte	0x01, 0x54
	.zero		2


	//----- nvinfo : EIATTR_SYSCALL_OFFSETS
	.align		4
        /*05f4*/ 	.byte	0x04, 0x46
        /*05f6*/ 	.short	(.L_352 - .L_351)


	//   ....[0]....
.L_351:
        /*05f8*/ 	.word	0x0000a200


	//   ....[1]....
        /*05fc*/ 	.word	0x00026210


	//   ....[2]....
        /*0600*/ 	.word	0x00026360


	//   ....[3]....
        /*0604*/ 	.word	0x00026450


	//   ....[4]....
        /*0608*/ 	.word	0x00026f00


	//   ....[5]....
        /*060c*/ 	.word	0x00027790


	//----- nvinfo : EIATTR_MBARRIER_INSTR_OFFSETS
	.align		4
.L_352:
        /*0610*/ 	.byte	0x04, 0x39
        /*0612*/ 	.short	(.L_354 - .L_353)


	//   ....[0]....
.L_353:
        /*0614*/ 	.word	0x00000190
        /*0618*/ 	.word	0x000000ff
        /*061c*/ 	.word	0x00038800
        /*0620*/ 	.short	0x0100
        /*0622*/ 	.byte	0x08
	.zero		1


	//   ....[1]....
        /*0624*/ 	.word	0x000001a0
        /*0628*/ 	.word	0x000000ff
        /*062c*/ 	.word	0x00038810
        /*0630*/ 	.short	0x0100
        /*0632*/ 	.byte	0x08
	.zero		1


	//   ....[2]....
        /*0634*/ 	.word	0x000001b0
        /*0638*/ 	.word	0x000000ff
        /*063c*/ 	.word	0x00038820
        /*0640*/ 	.short	0x0100
        /*0642*/ 	.byte	0x08
	.zero		1


	//   ....[3]....
        /*0644*/ 	.word	0x00000260
        /*0648*/ 	.word	0x000000ff
        /*064c*/ 	.word	0x00038830
        /*0650*/ 	.short	0x0100
        /*0652*/ 	.byte	0x06
	.zero		1


	//   ....[4]....
        /*0654*/ 	.word	0x00000270
        /*0658*/ 	.word	0x000000ff
        /*065c*/ 	.word	0x00038840
        /*0660*/ 	.short	0x0100
        /*0662*/ 	.byte	0x06
	.zero		1


	//   ....[5]....
        /*0664*/ 	.word	0x00000280
        /*0668*/ 	.word	0x000000ff
        /*066c*/ 	.word	0x00038838
        /*0670*/ 	.short	0x0100
        /*0672*/ 	.byte	0x06
	.zero		1


	//   ....[6]....
        /*0674*/ 	.word	0x00000290
        /*0678*/ 	.word	0x000000ff
        /*067c*/ 	.word	0x00038848
        /*0680*/ 	.short	0x0100
        /*0682*/ 	.byte	0x06
	.zero		1


	//   ....[7]....
        /*0684*/ 	.word	0x000003c0
        /*0688*/ 	.word	0x000000ff
        /*068c*/ 	.word	0x00038850
        /*0690*/ 	.short	0x0100
        /*0692*/ 	.byte	0x08
	.zero		1


	//   ....[8]....
        /*0694*/ 	.word	0x000003d0
        /*0698*/ 	.word	0x000000ff
        /*069c*/ 	.word	0x00038860
        /*06a0*/ 	.short	0x0100
        /*06a2*/ 	.byte	0x08
	.zero		1


	//   ....[9]....
        /*06a4*/ 	.word	0x000003e0
        /*06a8*/ 	.word	0x000000ff
        /*06ac*/ 	.word	0x00038858
        /*06b0*/ 	.short	0x0100
        /*06b2*/ 	.byte	0x08
	.zero		1


	//   ....[10]....
        /*06b4*/ 	.word	0x000003f0
        /*06b8*/ 	.word	0x000000ff
        /*06bc*/ 	.word	0x00038868
        /*06c0*/ 	.short	0x0100
        /*06c2*/ 	.byte	0x08
	.zero		1


	//   ....[11]....
        /*06c4*/ 	.word	0x000004e0
        /*06c8*/ 	.word	0x000000ff
        /*06cc*/ 	.word	0x00038870
        /*06d0*/ 	.short	0x0100
        /*06d2*/ 	.byte	0x06
	.zero		1


	//   ....[12]....
        /*06d4*/ 	.word	0x000004f0
        /*06d8*/ 	.word	0x000000ff
        /*06dc*/ 	.word	0x00038880
        /*06e0*/ 	.short	0x0100
        /*06e2*/ 	.byte	0x06
	.zero		1


	//   ....[13]....
        /*06e4*/ 	.word	0x00000500
        /*06e8*/ 	.word	0x000000ff
        /*06ec*/ 	.word	0x00038878
        /*06f0*/ 	.short	0x0100
        /*06f2*/ 	.byte	0x06
	.zero		1


	//   ....[14]....
        /*06f4*/ 	.word	0x00000510
        /*06f8*/ 	.word	0x000000ff
        /*06fc*/ 	.word	0x00038888
        /*0700*/ 	.short	0x0100
        /*0702*/ 	.byte	0x06
	.zero		1


	//   ....[15]....
        /*0704*/ 	.word	0x00000640
        /*0708*/ 	.word	0x000000ff
        /*070c*/ 	.word	0x00038890
        /*0710*/ 	.short	0x0100
        /*0712*/ 	.byte	0x08
	.zero		1


	//   ....[16]....
        /*0714*/ 	.word	0x00000650
        /*0718*/ 	.word	0x000000ff
        /*071c*/ 	.word	0x000388a0
        /*0720*/ 	.short	0x0100
        /*0722*/ 	.byte	0x08
	.zero		1


	//   ....[17]....
        /*0724*/ 	.word	0x00000660
        /*0728*/ 	.word	0x000000ff
        /*072c*/ 	.word	0x00038898
        /*0730*/ 	.short	0x0100
        /*0732*/ 	.byte	0x08
	.zero		1


	//   ....[18]....
        /*0734*/ 	.word	0x00000670
        /*0738*/ 	.word	0x000000ff
        /*073c*/ 	.word	0x000388a8
        /*0740*/ 	.short	0x0100
        /*0742*/ 	.byte	0x08
	.zero		1


	//   ....[19]....
        /*0744*/ 	.word	0x000007d0
        /*0748*/ 	.word	0x000000ff
        /*074c*/ 	.word	0x000388b0
        /*0750*/ 	.short	0x0100
        /*0752*/ 	.byte	0x08
	.zero		1


	//   ....[20]....
        /*0754*/ 	.word	0x000007e0
        /*0758*/ 	.word	0x000000ff
        /*075c*/ 	.word	0x000388c0
        /*0760*/ 	.short	0x0100
        /*0762*/ 	.byte	0x08
	.zero		1


	//   ....[21]....
        /*0764*/ 	.word	0x000007f0
        /*0768*/ 	.word	0x000000ff
        /*076c*/ 	.word	0x000388b8
        /*0770*/ 	.short	0x0100
        /*0772*/ 	.byte	0x08
	.zero		1


	//   ....[22]....
        /*0774*/ 	.word	0x00000800
        /*0778*/ 	.word	0x000000ff
        /*077c*/ 	.word	0x000388c8
        /*0780*/ 	.short	0x0100
        /*0782*/ 	.byte	0x08
	.zero		1


	//   ....[23]....
        /*0784*/ 	.word	0x00004570
        /*0788*/ 	.word	0x00000004
        /*078c*/ 	.word	0x00000000
        /*0790*/ 	.short	0x0101
        /*0792*/ 	.byte	0x3f
	.zero		1


	//   ....[24]....
        /*0794*/ 	.word	0x00008300
        /*0798*/ 	.word	0x00000006
        /*079c*/ 	.word	0x00000000
        /*07a0*/ 	.short	0x0101
        /*07a2*/ 	.byte	0x3f
	.zero		1


	//   ....[25]....
        /*07a4*/ 	.word	0x0000a720
        /*07a8*/ 	.word	0x000000ff
        /*07ac*/ 	.word	0x00038800
        /*07b0*/ 	.short	0x010a
        /*07b2*/ 	.byte	0x2c
	.zero		1


	//   ....[26]....
        /*07b4*/ 	.word	0x0000aba0
        /*07b8*/ 	.word	0x00000014
        /*07bc*/ 	.word	0x00000000
        /*07c0*/ 	.short	0x010a
        /*07c2*/ 	.byte	0x3f
	.zero		1


	//   ....[27]....
        /*07c4*/ 	.word	0x0000ac00
        /*07c8*/ 	.word	0x00000014
        /*07cc*/ 	.word	0x00000000
        /*07d0*/ 	.short	0x010a
        /*07d2*/ 	.byte	0x3f
	.zero		1


	//   ....[28]....
        /*07d4*/ 	.word	0x0000afb0
        /*07d8*/ 	.word	0x000000ff
        /*07dc*/ 	.word	0x00038810
        /*07e0*/ 	.short	0x010a
        /*07e2*/ 	.byte	0x2c
	.zero		1


	//   ....[29]....
        /*07e4*/ 	.word	0x0000b0b0
        /*07e8*/ 	.word	0x0000000c
        /*07ec*/ 	.word	0x00000000
        /*07f0*/ 	.short	0x010a
        /*07f2*/ 	.byte	0x3f
	.zero		1


	//   ....[30]....
        /*07f4*/ 	.word	0x0000b110
        /*07f8*/ 	.word	0x0000000c
        /*07fc*/ 	.word	0x00000000
        /*0800*/ 	.short	0x010a
        /*0802*/ 	.byte	0x3f
	.zero		1


	//   ....[31]....
        /*0804*/ 	.word	0x0000cd00
        /*0808*/ 	.word	0x00000003
        /*080c*/ 	.word	0x00000000
        /*0810*/ 	.short	0x0101
        /*0812*/ 	.byte	0x3f
	.zero		1


	//   ....[32]....
        /*0814*/ 	.word	0x00011560
        /*0818*/ 	.word	0x00000000
        /*081c*/ 	.word	0x00000000
        /*0820*/ 	.short	0x0101
        /*0822*/ 	.byte	0x3f
	.zero		1


	//   ....[33]....
        /*0824*/ 	.word	0x00011cd0
        /*0828*/ 	.word	0x00000006
        /*082c*/ 	.word	0x00000000
        /*0830*/ 	.short	0x010a
        /*0832*/ 	.byte	0x3f
	.zero		1


	//   ....[34]....
        /*0834*/ 	.word	0x00011d70
        /*0838*/ 	.word	0x00000008
        /*083c*/ 	.word	0x00000000
        /*0840*/ 	.short	0x010a
        /*0842*/ 	.byte	0x3f
	.zero		1


	//   ....[35]....
        /*0844*/ 	.word	0x00012190
        /*0848*/ 	.word	0x0000000e
        /*084c*/ 	.word	0x00000000
        /*0850*/ 	.short	0x010a
        /*0852*/ 	.byte	0x3f
	.zero		1


	//   ....[36]....
        /*0854*/ 	.word	0x000121f0
        /*0858*/ 	.word	0x0000000e
        /*085c*/ 	.word	0x00000000
        /*0860*/ 	.short	0x010a
        /*0862*/ 	.byte	0x3f
	.zero		1


	//   ....[37]....
        /*0864*/ 	.word	0x00013de0
        /*0868*/ 	.word	0x00000003
        /*086c*/ 	.word	0x00000000
        /*0870*/ 	.short	0x0101
        /*0872*/ 	.byte	0x3f
	.zero		1


	//   ....[38]....
        /*0874*/ 	.word	0x00018c80
        /*0878*/ 	.word	0x00000003
        /*087c*/ 	.word	0x00000000
        /*0880*/ 	.short	0x0101
        /*0882*/ 	.byte	0x3f
	.zero		1


	//   ....[39]....
        /*0884*/ 	.word	0x00018e50
        /*0888*/ 	.word	0x00000006
        /*088c*/ 	.word	0x00000000
        /*0890*/ 	.short	0x010a
        /*0892*/ 	.byte	0x3f
	.zero		1


	//   ....[40]....
        /*0894*/ 	.word	0x00018ef0
        /*0898*/ 	.word	0x00000008
        /*089c*/ 	.word	0x00000000
        /*08a0*/ 	.short	0x010a
        /*08a2*/ 	.byte	0x3f
	.zero		1


	//   ....[41]....
        /*08a4*/ 	.word	0x00019310
        /*08a8*/ 	.word	0x0000000e
        /*08ac*/ 	.word	0x00000000
        /*08b0*/ 	.short	0x010a
        /*08b2*/ 	.byte	0x3f
	.zero		1


	//   ....[42]....
        /*08b4*/ 	.word	0x00019370
        /*08b8*/ 	.word	0x0000000e
        /*08bc*/ 	.word	0x00000000
        /*08c0*/ 	.short	0x010a
        /*08c2*/ 	.byte	0x3f
	.zero		1


	//   ....[43]....
        /*08c4*/ 	.word	0x0001af60
        /*08c8*/ 	.word	0x00000003
        /*08cc*/ 	.word	0x00000000
        /*08d0*/ 	.short	0x0101
        /*08d2*/ 	.byte	0x3f
	.zero		1


	//   ....[44]....
        /*08d4*/ 	.word	0x00020c70
        /*08d8*/ 	.word	0x00000003
        /*08dc*/ 	.word	0x00000000
        /*08e0*/ 	.short	0x0101
        /*08e2*/ 	.byte	0x3f
	.zero		1


	//   ....[45]....
        /*08e4*/ 	.word	0x00023da0
        /*08e8*/ 	.word	0x000000ff
        /*08ec*/ 	.word	0x00000000
        /*08f0*/ 	.short	0x0101
        /*08f2*/ 	.byte	0x05
	.zero		1


	//   ....[46]....
        /*08f4*/ 	.word	0x00026870
        /*08f8*/ 	.word	0x0000001b
        /*08fc*/ 	.word	0x00038840
        /*0900*/ 	.short	0x010a
        /*0902*/ 	.byte	0x3f
	.zero		1


	//   ....[47]....
        /*0904*/ 	.word	0x00026ce0
        /*0908*/ 	.word	0x0000001b
        /*090c*/ 	.word	0x00038830
        /*0910*/ 	.short	0x0107
        /*0912*/ 	.byte	0x3f
	.zero		1


	//   ....[48]....
        /*0914*/ 	.word	0x00026d90
        /*0918*/ 	.word	0x0000001b
        /*091c*/ 	.word	0x00038830
        /*0920*/ 	.short	0x0101
        /*0922*/ 	.byte	0x3f
	.zero		1


	//   ....[49]....
        /*0924*/ 	.word	0x00027560
        /*0928*/ 	.word	0x00000011
        /*092c*/ 	.word	0x00038800
        /*0930*/ 	.short	0x0107
        /*0932*/ 	.byte	0x3f
	.zero		1


	//   ....[50]....
        /*0934*/ 	.word	0x00027600
        /*0938*/ 	.word	0x00000011
        /*093c*/ 	.word	0x00038800
        /*0940*/ 	.short	0x0101
        /*0942*/ 	.byte	0x3f
	.zero		1


	//   ....[51]....
        /*0944*/ 	.word	0x00027fc0
        /*0948*/ 	.word	0x00000011
        /*094c*/ 	.word	0x00038810
        /*0950*/ 	.short	0x0107
        /*0952*/ 	.byte	0x3f
	.zero		1


	//   ....[52]....
        /*0954*/ 	.word	0x000280b0
        /*0958*/ 	.word	0x00000011
        /*095c*/ 	.word	0x00038810
        /*0960*/ 	.short	0x0101
        /*0962*/ 	.byte	0x3f
	.zero		1


	//   ....[53]....
        /*0964*/ 	.word	0x000280d0
        /*0968*/ 	.word	0x00000011
        /*096c*/ 	.word	0x00038820
        /*0970*/ 	.short	0x010a
        /*0972*/ 	.byte	0x3f
	.zero		1


	//   ....[54]....
        /*0974*/ 	.word	0x00028150
        /*0978*/ 	.word	0x0000001b
        /*097c*/ 	.word	0x00038860
        /*0980*/ 	.short	0x010a
        /*0982*/ 	.byte	0x3f
	.zero		1


	//   ....[55]....
        /*0984*/ 	.word	0x000289c0
        /*0988*/ 	.word	0x0000001b
        /*098c*/ 	.word	0x00038850
        /*0990*/ 	.short	0x0107
        /*0992*/ 	.byte	0x3f
	.zero		1


	//   ....[56]....
        /*0994*/ 	.word	0x00028a80
        /*0998*/ 	.word	0x0000001b
        /*099c*/ 	.word	0x00038850
        /*09a0*/ 	.short	0x0101
        /*09a2*/ 	.byte	0x3f
	.zero		1


	//   ....[57]....
        /*09a4*/ 	.word	0x00028db0
        /*09a8*/ 	.word	0x00000008
        /*09ac*/ 	.word	0x00038840
        /*09b0*/ 	.short	0x010a
        /*09b2*/ 	.byte	0x3f
	.zero		1


	//   ....[58]....
        /*09b4*/ 	.word	0x000290e0
        /*09b8*/ 	.word	0x00000008
        /*09bc*/ 	.word	0x00038830
        /*09c0*/ 	.short	0x0107
        /*09c2*/ 	.byte	0x3f
	.zero		1


	//   ....[59]....
        /*09c4*/ 	.word	0x00029190
        /*09c8*/ 	.word	0x00000008
        /*09cc*/ 	.word	0x00038830
        /*09d0*/ 	.short	0x0101
        /*09d2*/ 	.byte	0x3f
	.zero		1


	//   ....[60]....
        /*09d4*/ 	.word	0x000291c0
        /*09d8*/ 	.word	0x00000008
        /*09dc*/ 	.word	0x00038860
        /*09e0*/ 	.short	0x010a
        /*09e2*/ 	.byte	0x3f
	.zero		1


	//   ....[61]....
        /*09e4*/ 	.word	0x00029840
        /*09e8*/ 	.word	0x00000008
        /*09ec*/ 	.word	0x00038850
        /*09f0*/ 	.short	0x0107
        /*09f2*/ 	.byte	0x3f
	.zero		1


	//   ....[62]....
        /*09f4*/ 	.word	0x000298f0
        /*09f8*/ 	.word	0x00000008
        /*09fc*/ 	.word	0x00038850
        /*0a00*/ 	.short	0x0101
        /*0a02*/ 	.byte	0x3f
	.zero		1


	//   ....[63]....
        /*0a04*/ 	.word	0x00029cd0
        /*0a08*/ 	.word	0x00000005
        /*0a0c*/ 	.word	0x00038820
        /*0a10*/ 	.short	0x010a
        /*0a12*/ 	.byte	0x3f
	.zero		1


	//   ....[64]....
        /*0a14*/ 	.word	0x00029e50
        /*0a18*/ 	.word	0x00000003
        /*0a1c*/ 	.word	0x00038840
        /*0a20*/ 	.short	0x010a
        /*0a22*/ 	.byte	0x3f
	.zero		1


	//   ....[65]....
        /*0a24*/ 	.word	0x00029ef0
        /*0a28*/ 	.word	0x00000005
        /*0a2c*/ 	.word	0x00038840
        /*0a30*/ 	.short	0x010a
        /*0a32*/ 	.byte	0x3f
	.zero		1


	//   ....[66]....
        /*0a34*/ 	.word	0x00029f30
        /*0a38*/ 	.word	0x00000003
        /*0a3c*/ 	.word	0x00038860
        /*0a40*/ 	.short	0x010a
        /*0a42*/ 	.byte	0x3f
	.zero		1


	//   ....[67]....
        /*0a44*/ 	.word	0x00029f70
        /*0a48*/ 	.word	0x00000005
        /*0a4c*/ 	.word	0x00038860
        /*0a50*/ 	.short	0x010a
        /*0a52*/ 	.byte	0x3f
	.zero		1


	//   ....[68]....
        /*0a54*/ 	.word	0x00029fe0
        /*0a58*/ 	.word	0x00000003
        /*0a5c*/ 	.word	0x00038800
        /*0a60*/ 	.short	0x010a
        /*0a62*/ 	.byte	0x3f
	.zero		1


	//   ....[69]....
        /*0a64*/ 	.word	0x0002a030
        /*0a68*/ 	.word	0x00000014
        /*0a6c*/ 	.word	0x00000000
        /*0a70*/ 	.short	0x010a
        /*0a72*/ 	.byte	0x3f
	.zero		1


	//   ....[70]....
        /*0a74*/ 	.word	0x0002a090
        /*0a78*/ 	.word	0x00000004
        /*0a7c*/ 	.word	0x00038810
        /*0a80*/ 	.short	0x010a
        /*0a82*/ 	.byte	0x3f
	.zero		1


	//   ....[71]....
        /*0a84*/ 	.word	0x0002a0e0
        /*0a88*/ 	.word	0x0000000c
        /*0a8c*/ 	.word	0x00000000
        /*0a90*/ 	.short	0x010a
        /*0a92*/ 	.byte	0x3f
	.zero		1


	//   ....[72]....
        /*0a94*/ 	.word	0x0002a130
        /*0a98*/ 	.word	0x00000008
        /*0a9c*/ 	.word	0x00000000
        /*0aa0*/ 	.short	0x010a
        /*0aa2*/ 	.byte	0x3f
	.zero		1


	//   ....[73]....
        /*0aa4*/ 	.word	0x0002a180
        /*0aa8*/ 	.word	0x0000000e
        /*0aac*/ 	.word	0x00000000
        /*0ab0*/ 	.short	0x010a
        /*0ab2*/ 	.byte	0x3f
	.zero		1


	//   ....[74]....
        /*0ab4*/ 	.word	0x0002a1d0
        /*0ab8*/ 	.word	0x00000008
        /*0abc*/ 	.word	0x00000000
        /*0ac0*/ 	.short	0x010a
        /*0ac2*/ 	.byte	0x3f
	.zero		1


	//   ....[75]....
        /*0ac4*/ 	.word	0x0002a220
        /*0ac8*/ 	.word	0x0000000e
        /*0acc*/ 	.word	0x00000000
        /*0ad0*/ 	.short	0x010a
        /*0ad2*/ 	.byte	0x3f
	.zero		1


	//   ....[76]....
        /*0ad4*/ 	.word	0x0002a320
        /*0ad8*/ 	.word	0x0000001b
        /*0adc*/ 	.word	0x00038840
        /*0ae0*/ 	.short	0x010a
        /*0ae2*/ 	.byte	0x3f
	.zero		1


	//   ....[77]....
        /*0ae4*/ 	.word	0x0002b440
        /*0ae8*/ 	.word	0x00000011
        /*0aec*/ 	.word	0x00038820
        /*0af0*/ 	.short	0x010a
        /*0af2*/ 	.byte	0x3f
	.zero		1


	//   ....[78]....
        /*0af4*/ 	.word	0x0002b490
        /*0af8*/ 	.word	0x0000001b
        /*0afc*/ 	.word	0x00038860
        /*0b00*/ 	.short	0x010a
        /*0b02*/ 	.byte	0x3f
	.zero		1


	//   ....[79]....
        /*0b04*/ 	.word	0x0002bd00
        /*0b08*/ 	.word	0x00000008
        /*0b0c*/ 	.word	0x00038840
        /*0b10*/ 	.short	0x010a
        /*0b12*/ 	.byte	0x3f
	.zero		1


	//   ....[80]....
        /*0b14*/ 	.word	0x0002c1a0
        /*0b18*/ 	.word	0x00000008
        /*0b1c*/ 	.word	0x00038860
        /*0b20*/ 	.short	0x010a
        /*0b22*/ 	.byte	0x3f
	.zero		1


	//   ....[81]....
        /*0b24*/ 	.word	0x0002c9d0
        /*0b28*/ 	.word	0x00000005
        /*0b2c*/ 	.word	0x00038820
        /*0b30*/ 	.short	0x010a
        /*0b32*/ 	.byte	0x3f
	.zero		1


	//   ....[82]....
        /*0b34*/ 	.word	0x0002cb70
        /*0b38*/ 	.word	0x00000003
        /*0b3c*/ 	.word	0x00038840
        /*0b40*/ 	.short	0x010a
        /*0b42*/ 	.byte	0x3f
	.zero		1


	//   ....[83]....
        /*0b44*/ 	.word	0x0002cbc0
        /*0b48*/ 	.word	0x00000005
        /*0b4c*/ 	.word	0x00038840
        /*0b50*/ 	.short	0x010a
        /*0b52*/ 	.byte	0x3f
	.zero		1


	//   ....[84]....
        /*0b54*/ 	.word	0x0002cc10
        /*0b58*/ 	.word	0x00000003
        /*0b5c*/ 	.word	0x00038860
        /*0b60*/ 	.short	0x010a
        /*0b62*/ 	.byte	0x3f
	.zero		1


	//   ....[85]....
        /*0b64*/ 	.word	0x0002cfd0
        /*0b68*/ 	.word	0x0000001a
        /*0b6c*/ 	.word	0x00000000
        /*0b70*/ 	.short	0x010a
        /*0b72*/ 	.byte	0x3f
	.zero		1


	//   ....[86]....
        /*0b74*/ 	.word	0x0002d110
        /*0b78*/ 	.word	0x0000000b
        /*0b7c*/ 	.word	0x00000000
        /*0b80*/ 	.short	0x010a
        /*0b82*/ 	.byte	0x3f
	.zero		1


	//   ....[87]....
        /*0b84*/ 	.word	0x0002d770
        /*0b88*/ 	.word	0x0000003a
        /*0b8c*/ 	.word	0x00000000
        /*0b90*/ 	.short	0x010a
        /*0b92*/ 	.byte	0x3f
	.zero		1


	//   ....[88]....
        /*0b94*/ 	.word	0x0002d8b0
        /*0b98*/ 	.word	0x00000038
        /*0b9c*/ 	.word	0x00000000
        /*0ba0*/ 	.short	0x010a
        /*0ba2*/ 	.byte	0x3f
	.zero		1


	//   ....[89]....
        /*0ba4*/ 	.word	0x0002fdd0
        /*0ba8*/ 	.word	0x0000000b
        /*0bac*/ 	.word	0x00000000
        /*0bb0*/ 	.short	0x0101
        /*0bb2*/ 	.byte	0x3f
	.zero		1


	//   ....[90]....
        /*0bb4*/ 	.word	0x0003e970
        /*0bb8*/ 	.word	0x00000007
        /*0bbc*/ 	.word	0x00000000
        /*0bc0*/ 	.short	0x0101
        /*0bc2*/ 	.byte	0x3f
	.zero		1


	//   ....[91]....
        /*0bc4*/ 	.word	0x0003e990
        /*0bc8*/ 	.word	0x0000000b
        /*0bcc*/ 	.word	0x00000000
        /*0bd0*/ 	.short	0x010a
        /*0bd2*/ 	.byte	0x3f
	.zero		1


	//   ....[92]....
        /*0bd4*/ 	.word	0x0003e9e0
        /*0bd8*/ 	.word	0x00000038
        /*0bdc*/ 	.word	0x00000000
        /*0be0*/ 	.short	0x010a
        /*0be2*/ 	.byte	0x3f
	.zero		1


	//----- nvinfo : EIATTR_NUM_MBARRIERS
	.align		4
.L_354:
        /*0be4*/ 	.byte	0x03, 0x38
        /*0be6*/ 	.short	0x0017


	//----- nvinfo : EIATTR_EXIT_INSTR_OFFSETS
	.align		4
        /*0be8*/ 	.byte	0x04, 0x1c
        /*0bea*/ 	.short	(.L_356 - .L_355)


	//   ....[0]....
.L_355:
        /*0bec*/ 	.word	0x00000a40


	//   ....[1]....
        /*0bf0*/ 	.word	0x00024eb0


	//   ....[2]....
        /*0bf4*/ 	.word	0x00029fc0


	//----- nvinfo : EIATTR_MAX_THREADS
	.align		4
.L_356:
        /*0bf8*/ 	.byte	0x04, 0x05
        /*0bfa*/ 	.short	(.L_358 - .L_357)
.L_357:
        /*0bfc*/ 	.word	0x00000180
        /*0c00*/ 	.word	0x00000001
        /*0c04*/ 	.word	0x00000001


	//----- nvinfo : EIATTR_CRS_STACK_SIZE
	.align		4
.L_358:
        /*0c08*/ 	.byte	0x04, 0x1e
        /*0c0a*/ 	.short	(.L_360 - .L_359)
.L_359:
        /*0c0c*/ 	.word	0x00000000


	//----- nvinfo : EIATTR_CBANK_PARAM_SIZE
	.align		4
.L_360:
        /*0c10*/ 	.byte	0x03, 0x19
        /*0c12*/ 	.short	0x0bf0


	//----- nvinfo : EIATTR_PARAM_CBANK
	.align		4
        /*0c14*/ 	.byte	0x04, 0x0a
        /*0c16*/ 	.short	(.L_362 - .L_361)
	.align		4
.L_361:
        /*0c18*/ 	.word	index@(.nv.constant0._ZN7cutlass13device_kernelIN5flash11enable_sm90INS1_16FlashAttnFwdSm90INS1_25CollectiveMainloopFwdSm90ILi2EN4cute5tupleIJNS5_1CILi1EEES8_S8_EEENS6_IJNS7_ILi64EEESA_SA_EEELi512ENS_6half_tEfNS_4arch4Sm90ELb0ELb1ELb1ELb0ELb1ELb0ELb1ELb0ELb0ELb1ELb0ELb0EEENS1_21CollectiveEpilogueFwdINS6_IJSA_NS7_ILi512EEESA_EEES9_SC_SE_Li256ELb0ELb1ELb0ELb0EEENS1_30DynamicPersistentTileSchedulerILi256ELi128ELb0ELb1ELb1EEEEEEEEEvNT_6ParamsE)
        /*0c1c*/ 	.short	0x0210
        /*0c1e*/ 	.short	0x0bf0


	//----- nvinfo : EIATTR_SW_WAR
	.align		4
.L_362:
        /*0c20*/ 	.byte	0x04, 0x36
        /*0c22*/ 	.short	(.L_364 - .L_363)
.L_363:
        /*0c24*/ 	.word	0x00000008
.L_364:


//--------------------- .nv.info._ZN7cutlass13device_kernelIN5flash11enable_sm90INS1_16FlashAttnFwdSm90INS1_25CollectiveMainloopFwdSm90ILi2EN4cute5tupleIJNS5_1CILi1EEES8_S8_EEENS6_IJNS7_ILi64EEESA_SA_EEELi512ENS_6half_tEfNS_4arch4Sm90ELb0ELb1ELb1ELb1ELb1ELb0ELb0ELb0ELb0ELb1ELb0ELb0EEENS1_21CollectiveEpilogueFwdINS6_IJSA_NS7_ILi512EEESA_EEES9_SC_SE_Li256ELb1ELb1ELb0ELb0EEENS1_36VarlenDynamicPersistentTileSchedulerILi64ELi64ELi256ELi128ELb0ELb1ELb1ELb1ELb0ELb1EEEEEEEEEvNT_6ParamsE --------------------------
	.section	.nv.info._ZN7cutlass13device_kernelIN5flash11enable_sm90INS1_16FlashAttnFwdSm90INS1_25CollectiveMainloopFwdSm90ILi2EN4cute5tupleIJNS5_1CILi1EEES8_S8_EEENS6_IJNS7_ILi64EEESA_SA_EEELi512ENS_6half_tEfNS_4arch4Sm90ELb0ELb1ELb1ELb1ELb1ELb0ELb0ELb0ELb0ELb1ELb0ELb0EEENS1_21CollectiveEpilogueFwdINS6_IJSA_NS7_ILi512EEESA_EEES9_SC_SE_Li256ELb1ELb1ELb0ELb0EEENS1_36VarlenDynamicPersistentTileSchedulerILi64ELi64ELi256ELi128ELb0ELb1ELb1ELb1ELb0ELb1EEEEEEEEEvNT_6ParamsE,"",@"SHT_CUDA_INFO"
	.sectionflags	@""
	.align	4


	//----- nvinfo : EIATTR_CUDA_API_VERSION
	.align		4
        /*0000*/ 	.byte	0x04, 0x37
        /*0002*/ 	.short	(.L_366 - .L_365)
.L_365:
        /*0004*/ 	.word	0x00000082


	//----- nvinfo : EIATTR_KPARAM_INFO
	.align		4
.L_366:
        /*0008*/ 	.byte	0x04, 0x17
        /*000a*/ 	.short	(.L_368 - .L_367)
.L_367:
        /*000c*/ 	.word	0x00000000
        /*0010*/ 	.short	0x0000
        /*0012*/ 	.short	0x0070
        /*0014*/ 	.byte	0x00, 0xf0, 0x01, 0x2a


	//----- nvinfo : EIATTR_SPARSE_MMA_MASK
	.align		4
.L_368:
        /*0018*/ 	.byte	0x03, 0x50
        /*001a*/ 	.short	0x0000


	//----- nvinfo : EIATTR_MAXREG_COUNT
	.align		4
        /*001c*/ 	.byte	0x03, 0x1b
        /*001e*/ 	.short	0x00a8


	//----- nvinfo : EIATTR_NUM_BARRIERS
	.align		4
        /*0020*/ 	.byte	0x02, 0x4c
        /*0022*/ 	.byte	0x10
	.zero		1


	//----- nvinfo : EIATTR_EXTERNS
	.align		4
        /*0024*/ 	.byte	0x04, 0x0f
        /*0026*/ 	.short	(.L_370 - .L_369)


	//   ....[0]....
	.align		4
.L_369:
        /*0028*/ 	.word	index@(__assertfail)


	//----- nvinfo : EIATTR_ANNOTATIONS
	.align		4
.L_370:
        /*002c*/ 	.byte	0x04, 0x55
        /*002e*/ 	.short	(.L_372 - .L_371)


	//   ....[0]....
.L_371:
        /* <DEDUP_REMOVED lines=10> */


	//----- nvinfo : EIATTR_MERCURY_ISA_VERSION
	.align		4
.L_372:
        /*00b8*/ 	.byte	0x03, 0x5f
        /*00ba*/ 	.short	0x0101


	//----- nvinfo : EIATTR_UNUSED_LOAD_BYTE_OFFSET
	.align		4
        /*00bc*/ 	.byte	0x04, 0x44
        /*00be*/ 	.short	(.L_374 - .L_373)


	//   ....[0]....
.L_373:
        /*00c0*/ 	.word	0x00000940
        /*00c4*/ 	.word	0x0000fff0


	//   ....[1]....
        /*00c8*/ 	.word	0x0000df70
        /*00cc*/ 	.word	0x0000fff0


	//----- nvinfo : EIATTR_INT_WARP_WIDE_INSTR_OFFSETS
	.align		4
.L_374:
        /*00d0*/ 	.byte	0x04, 0x31
        /*00d2*/ 	.short	(.L_376 - .L_375)


	//   ....[0]....
.L_375:
        /*00d4*/ 	.word	0x000000c0


	//   ....[1]....
        /*00d8*/ 	.word	0x000000d0


	//   ....[2]....
        /*00dc*/ 	.word	0x00000170


	//   ....[3]....
        /*00e0*/ 	.word	0x000124c0


	//   ....[4]....
        /*00e4*/ 	.word	0x00012550


	//   ....[5]....
        /*00e8*/ 	.word	0x00015a10


	//   ....[6]....
        /*00ec*/ 	.word	0x00015aa0


	//----- nvinfo : EIATTR_COOP_GROUP_MASK_REGIDS
	.align		4
.L_376:
        /*00f0*/ 	.byte	0x04, 0x29
        /*00f2*/ 	.short	(.L_378 - .L_377)


	//   ....[0]....
.L_377:
        /*00f4*/ 	.word	0xffffffff


	//   ....[1]....
        /*00f8*/ 	.word	0xffffffff


	//   ....[2]....
        /*00fc*/ 	.word	0xffffffff


	//   ....[3]....
        /*0100*/ 	.word	0xffffffff


	//   ....[4]....
        /*0104*/ 	.word	0xffffffff


	//   ....[5]....
        /*0108*/ 	.word	0xffffffff


	//   ....[6]....
        /*010c*/ 	.word	0xffffffff


	//   ....[7]....
        /*0110*/ 	.word	0xffffffff


	//   ....[8]....
        /*0114*/ 	.word	0xffffffff


	//   ....[9]....
        /*0118*/ 	.word	0xffffffff


	//   ....[10]....
        /*011c*/ 	.word	0xffffffff


	//   ....[11]....
        /*0120*/ 	.word	0xffffffff


	//   ....[12]....
        /*0124*/ 	.word	0xffffffff


	//   ....[13]....
        /*0128*/ 	.word	0xffffffff


	//   ....[14]....
        /*012c*/ 	.word	0xffffffff


	//   ....[15]....
        /*0130*/ 	.word	0xffffffff


	//   ....[16]....
        /*0134*/ 	.word	0xffffffff


	//   ....[17]....
        /*0138*/ 	.word	0xffffffff


	//   ....[18]....
        /*013c*/ 	.word	0xffffffff


	//   ....[19]....
        /*0140*/ 	.word	0xffffffff


	//   ....[20]....
        /*0144*/ 	.word	0xffffffff


	//   ....[21]....
        /*0148*/ 	.word	0xffffffff


	//   ....[22]....
        /*014c*/ 	.word	0xffffffff


	//   ....[23]....
        /*0150*/ 	.word	0xffffffff


	//   ....[24]....
        /*0154*/ 	.word	0xffffffff


	//   ....[25]....
        /*0158*/ 	.word	0xffffffff


	//   ....[26]....
        /*015c*/ 	.word	0xffffffff


	//   ....[27]....
        /*0160*/ 	.word	0xffffffff


	//   ....[28]....
        /*0164*/ 	.word	0xffffffff


	//   ....[29]....
        /*0168*/ 	.word	0xffffffff


	//   ....[30]....
        /*016c*/ 	.word	0xffffffff


	//   ....[31]....
        /*0170*/ 	.word	0xffffffff


	//   ....[32]....
        /*0174*/ 	.word	0xffffffff


	//   ....[33]....
        /*0178*/ 	.word	0xffffffff


	//   ....[34]....
        /*017c*/ 	.word	0xffffffff


	//   ....[35]....
        /*0180*/ 	.word	0xffffffff


	//   ....[36]....
        /*0184*/ 	.word	0xffffffff


	//   ....[37]....
        /*0188*/ 	.word	0xffffffff


	//   ....[38]....
        /*018c*/ 	.word	0xffffffff


	//   ....[39]....
        /*0190*/ 	.word	0xffffffff


	//   ....[40]....
        /*0194*/ 	.word	0xffffffff


	//   ....[41]....
        /*0198*/ 	.word	0xffffffff


	//   ....[42]....
        /*019c*/ 	.word	0xffffffff


	//   ....[43]....
        /*01a0*/ 	.word	0xffffffff


	//   ....[44]....
        /*01a4*/ 	.word	0xffffffff


	//   ....[45]....
        /*01a8*/ 	.word	0xffffffff


	//   ....[46]....
        /*01ac*/ 	.word	0xffffffff


	//   ....[47]....
        /*01b0*/ 	.word	0xffffffff


	//   ....[48]....
        /*01b4*/ 	.word	0xffffffff


	//   ....[49]....
        /*01b8*/ 	.word	0xffffffff


	//   ....[50]....
        /*01bc*/ 	.word	0xffffffff


	//   ....[51]....
        /*01c0*/ 	.word	0xffffffff


	//   ....[52]....
        /*01c4*/ 	.word	0xffffffff


	//   ....[53]....
        /*01c8*/ 	.word	0xffffffff


	//   ....[54]....
        /*01cc*/ 	.word	0xffffffff


	//   ....[55]....
        /*01d0*/ 	.word	0xffffffff


	//   ....[56]....
        /*01d4*/ 	.word	0xffffffff


	//   ....[57]....
        /*01d8*/ 	.word	0xffffffff


	//   ....[58]....
        /*01dc*/ 	.word	0xffffffff


	//   ....[59]....
        /*01e0*/ 	.word	0xffffffff


	//   ....[60]....
        /*01e4*/ 	.word	0xffffffff


	//   ....[61]....
        /*01e8*/ 	.word	0xffffffff


	//   ....[62]....
        /*01ec*/ 	.word	0xffffffff


	//   ....[63]....
        /*01f0*/ 	.word	0xffffffff


	//   ....[64]....
        /*01f4*/ 	.word	0xffffffff


	//   ....[65]....
        /*01f8*/ 	.word	0xffffffff


	//   ....[66]....
        /*01fc*/ 	.word	0xffffffff


	//   ....[67]....
        /*0200*/ 	.word	0xffffffff


	//   ....[68]....
        /*0204*/ 	.word	0xffffffff


	//   ....[69]....
        /*0208*/ 	.word	0xffffffff


	//   ....[70]....
        /*020c*/ 	.word	0xffffffff


	//   ....[71]....
        /*0210*/ 	.word	0xffffffff


	//   ....[72]....
        /*0214*/ 	.word	0xffffffff


	//   ....[73]....
        /*0218*/ 	.word	0xffffffff


	//   ....[74]....
        /*021c*/ 	.word	0xffffffff


	//   ....[75]....
        /*0220*/ 	.word	0xffffffff


	//   ....[76]....
        /*0224*/ 	.word	0xffffffff


	//   ....[77]....
        /*0228*/ 	.word	0xffffffff


	//   ....[78]....
        /*022c*/ 	.word	0xffffffff


	//   ....[79]....
        /*0230*/ 	.word	0xffffffff


	//   ....[80]....
        /*0234*/ 	.word	0xffffffff


	//   ....[81]....
        /*0238*/ 	.word	0xffffffff


	//   ....[82]....
        /*023c*/ 	.word	0xffffffff


	//   ....[83]....
        /*0240*/ 	.word	0xffffffff


	//   ....[84]....
        /*0244*/ 	.word	0xffffffff


	//   ....[85]....
        /*0248*/ 	.word	0xffffffff


	//   ....[86]....
        /*024c*/ 	.word	0xffffffff


	//   ....[87]....
        /*0250*/ 	.word	0xffffffff


	//   ....[88]....
        /*0254*/ 	.word	0xffffffff


	//   ....[89]....
        /*0258*/ 	.word	0xffffffff


	//   ....[90]....
        /*025c*/ 	.word	0xffffffff


	//   ....[91]....
        /*0260*/ 	.word	0xffffffff


	//   ....[92]....
        /*0264*/ 	.word	0xffffffff


	//   ....[93]....
        /*0268*/ 	.word	0xffffffff


	//   ....[94]....
        /*026c*/ 	.word	0xffffffff


	//   ....[95]....
        /*0270*/ 	.word	0xffffffff


	//   ....[96]....
        /*0274*/ 	.word	0xffffffff


	//   ....[97]....
        /*0278*/ 	.word	0xffffffff


	//   ....[98]....
        /*027c*/ 	.word	0xffffffff


	//   ....[99]....
        /*0280*/ 	.word	0xffffffff


	//   ....[100]....
        /*0284*/ 	.word	0xffffffff


	//   ....[101]....
        /*0288*/ 	.word	0xffffffff


	//   ....[102]....
        /*028c*/ 	.word	0xffffffff


	//   ....[103]....
        /*0290*/ 	.word	0xffffffff


	//   ....[104]....
        /*0294*/ 	.word	0xffffffff


	//   ....[105]....
        /*0298*/ 	.word	0xffffffff


	//   ....[106]....
        /*029c*/ 	.word	0xffffffff


	//   ....[107]....
        /*02a0*/ 	.word	0xffffffff


	//   ....[108]....
        /*02a4*/ 	.word	0xffffffff


	//   ....[109]....
        /*02a8*/ 	.word	0xffffffff


	//   ....[110]....
        /*02ac*/ 	.word	0xffffffff


	//   ....[111]....
        /*02b0*/ 	.word	0xffffffff


	//   ....[112]....
        /*02b4*/ 	.word	0xffffffff


	//   ....[113]....
        /*02b8*/ 	.word	0xffffffff


	//   ....[114]....
        /*02bc*/ 	.word	0xffffffff


	//   ....[115]....
        /*02c0*/ 	.word	0xffffffff


	//   ....[116]....
        /*02c4*/ 	.word	0xffffffff


	//   ....[117]....
        /*02c8*/ 	.word	0xffffffff


	//   ....[118]....
        /*02cc*/ 	.word	0xffffffff


	//   ....[119]....
        /*02d0*/ 	.word	0xffffffff


	//   ....[120]....
        /*02d4*/ 	.word	0xffffffff


	//   ....[121]....
        /*02d8*/ 	.word	0xffffffff


	//   ....[122]....
        /*02dc*/ 	.word	0xffffffff


	//   ....[123]....
        /*02e0*/ 	.word	0xffffffff


	//   ....[124]....
        /*02e4*/ 	.word	0xffffffff


	//   ....[125]....
        /*02e8*/ 	.word	0x0500000f


	//   ....[126]....
        /*02ec*/ 	.word	0x0500000f


	//   ....[127]....
        /*02f0*/ 	.word	0x0500000f


	//   ....[128]....
        /*02f4*/ 	.word	0x0500000f


	//   ....[129]....
        /*02f8*/ 	.word	0x0500000f


	//   ....[130]....
        /*02fc*/ 	.word	0x0500000f


	//   ....[131]....
        /*0300*/ 	.word	0x0500000f


	//   ....[132]....
        /*0304*/ 	.word	0x0500000f


	//   ....[133]....
        /*0308*/ 	.word	0x0500000f


	//   ....[134]....
        /*030c*/ 	.word	0x0500000f


	//   ....[135]....
        /*0310*/ 	.word	0x0500000f


	//   ....[136]....
        /*0314*/ 	.word	0x0500000f


	//   ....[137]....
        /*0318*/ 	.word	0x0500000f


	//   ....[138]....
        /*031c*/ 	.word	0x0500000f


	//   ....[139]....
        /*0320*/ 	.word	0x0500000f


	//   ....[140]....
        /*0324*/ 	.word	0x0500000f


	//   ....[141]....
        /*0328*/ 	.word	0x0500000f


	//   ....[142]....
        /*032c*/ 	.word	0x0500000f


	//   ....[143]....
        /*0330*/ 	.word	0x0500000f


	//   ....[144]....
        /*0334*/ 	.word	0x0500000f


	//   ....[145]....
        /*0338*/ 	.word	0x0500000f


	//   ....[146]....
        /*033c*/ 	.word	0x0500000f


	//   ....[147]....
        /*0340*/ 	.word	0x0500000f


	//   ....[148]....
        /*0344*/ 	.word	0x0500000f


	//   ....[149]....
        /*0348*/ 	.word	0x0500000f


	//   ....[150]....
        /*034c*/ 	.word	0x0500000f


	//   ....[151]....
        /*0350*/ 	.word	0x0500000f


	//   ....[152]....
        /*0354*/ 	.word	0x0500000f


	//   ....[153]....
        /*0358*/ 	.word	0x0500000f


	//   ....[154]....
        /*035c*/ 	.word	0x0500000f


	//   ....[155]....
        /*0360*/ 	.word	0x0500000f


	//   ....[156]....
        /*0364*/ 	.word	0x0500000f


	//   ....[157]....
        /*0368*/ 	.word	0x0500000f


	//   ....[158]....
        /*036c*/ 	.word	0x0500000f


	//   ....[159]....
        /*0370*/ 	.word	0x0500000f


	//   ....[160]....
        /*0374*/ 	.word	0x0500000f


	//   ....[161]....
        /*0378*/ 	.word	0x0500000f


	//   ....[162]....
        /*037c*/ 	.word	0x0500000f


	//   ....[163]....
        /*0380*/ 	.word	0x0500000f


	//   ....[164]....
        /*0384*/ 	.word	0x0500000f


	//   ....[165]....
        /*0388*/ 	.word	0x0500000f


	//   ....[166]....
        /*038c*/ 	.word	0x0500000f


	//   ....[167]....
        /*0390*/ 	.word	0x0500000f


	//   ....[168]....
        /*0394*/ 	.word	0x0500000f


	//   ....[169]....
        /*0398*/ 	.word	0x0500000f


	//   ....[170]....
        /*039c*/ 	.word	0x0500000f


	//   ....[171]....
        /*03a0*/ 	.word	0x0500000f


	//   ....[172]....
        /*03a4*/ 	.word	0x0500000f


	//   ....[173]....
        /*03a8*/ 	.word	0x0500000f


	//   ....[174]....
        /*03ac*/ 	.word	0x0500000f


	//   ....[175]....
        /*03b0*/ 	.word	0x0500000f


	//   ....[176]....
        /*03b4*/ 	.word	0x0500000f


	//   ....[177]....
        /*03b8*/ 	.word	0x0500000f


	//   ....[178]....
        /*03bc*/ 	.word	0x0500000f


	//   ....[179]....
        /*03c0*/ 	.word	0x0500000f


	//   ....[180]....
        /*03c4*/ 	.word	0x0500000f


	//   ....[181]....
        /*03c8*/ 	.word	0x0500000f


	//   ....[182]....
        /*03cc*/ 	.word	0x0500000f


	//   ....[183]....
        /*03d0*/ 	.word	0x0500000f


	//----- nvinfo : EIATTR_COOP_GROUP_INSTR_OFFSETS
	.align		4
.L_378:
        /*03d4*/ 	.byte	0x04, 0x28
        /*03d6*/ 	.short	(.L_380 - .L_379)


	//   ....[0]....
.L_379:
        /*03d8*/ 	.word	0x00000070


	//   ....[1]....
        /*03dc*/ 	.word	0x000000b0


	//   ....[2]....
        /*03e0*/ 	.word	0x00000290


	//   ....[3]....
        /*03e4*/ 	.word	0x000003f0


	//   ....[4]....
        /*03e8*/ 	.word	0x00000510


	//   ....[5]....
        /*03ec*/ 	.word	0x00000670


	//   ....[6]....
        /*03f0*/ 	.word	0x00001cc0


	//   ....[7]....
        /*03f4*/ 	.word	0x00003df0


	//   ....[8]....
        /*03f8*/ 	.word	0x00004560


	//   ....[9]....
        /*03fc*/ 	.word	0x00004fa0


	//   ....[10]....
        /*0400*/ 	.word	0x000055a0


	//   ....[11]....
        /*0404*/ 	.word	0x00005650


	//   ....[12]....
        /*0408*/ 	.word	0x000058c0


	//   ....[13]....
        /*040c*/ 	.word	0x00005930


	//   ....[14]....
        /*0410*/ 	.word	0x000061d0


	//   ....[15]....
        /*0414*/ 	.word	0x00006970


	//   ....[16]....
        /*0418*/ 	.word	0x00006ea0


	//   ....[17]....
        /*041c*/ 	.word	0x000075a0


	//   ....[18]....
        /*0420*/ 	.word	0x000076a0


	//   ....[19]....
        /*0424*/ 	.word	0x00007a50


	//   ....[20]....
        /*0428*/ 	.word	0x00007b70


	//   ....[21]....
        /*042c*/ 	.word	0x00008c00


	//   ....[22]....
        /*0430*/ 	.word	0x00009660


	//   ....[23]....
        /*0434*/ 	.word	0x00009710


	//   ....[24]....
        /*0438*/ 	.word	0x000099a0


	//   ....[25]....
        /*043c*/ 	.word	0x00009b60


	//   ....[26]....
        /*0440*/ 	.word	0x0000ab80


	//   ....[27]....
        /*0444*/ 	.word	0x0000b110


	//   ....[28]....
        /*0448*/ 	.word	0x0000b640


	//   ....[29]....
        /*044c*/ 	.word	0x0000bd30


	//   ....[30]....
        /*0450*/ 	.word	0x0000be30


	//   ....[31]....
        /*0454*/ 	.word	0x0000c1f0


	//   ....[32]....
        /*0458*/ 	.word	0x0000c310


	//   ....[33]....
        /*045c*/ 	.word	0x0000d3a0


	//   ....[34]....
        /*0460*/ 	.word	0x0000d470


	//   ....[35]....
        /*0464*/ 	.word	0x0000d4b0


	//   ....[36]....
        /*0468*/ 	.word	0x0000d550


	//   ....[37]....
        /*046c*/ 	.word	0x0000d580


	//   ....[38]....
        /*0470*/ 	.word	0x0000ee90


	//   ....[39]....
        /*0474*/ 	.word	0x0000f4d0


	//   ....[40]....
        /*0478*/ 	.word	0x0000f500


	//   ....[41]....
        /*047c*/ 	.word	0x0000f520


	//   ....[42]....
        /*0480*/ 	.word	0x0000f540


	//   ....[43]....
        /*0484*/ 	.word	0x0000fbc0


	//   ....[44]....
        /*0488*/ 	.word	0x0000fbe0


	//   ....[45]....
        /*048c*/ 	.word	0x0000fe10


	//   ....[46]....
        /*0490*/ 	.word	0x0000fe30


	//   ....[47]....
        /*0494*/ 	.word	0x000109d0


	//   ....[48]....
        /*0498*/ 	.word	0x00010a00


	//   ....[49]....
        /*049c*/ 	.word	0x00010c40


	//   ....[50]....
        /*04a0*/ 	.word	0x00010c60


	//   ....[51]....
        /*04a4*/ 	.word	0x00010f20


	//   ....[52]....
        /*04a8*/ 	.word	0x000110d0


	//   ....[53]....
        /*04ac*/ 	.word	0x00011100


	//   ....[54]....
        /*04b0*/ 	.word	0x00011130


	//   ....[55]....
        /*04b4*/ 	.word	0x00011160


	//   ....[56]....
        /*04b8*/ 	.word	0x00011190


	//   ....[57]....
        /*04bc*/ 	.word	0x000111c0


	//   ....[58]....
        /*04c0*/ 	.word	0x00011310


	//   ....[59]....
        /*04c4*/ 	.word	0x00011340


	//   ....[60]....
        /*04c8*/ 	.word	0x00011370


	//   ....[61]....
        /*04cc*/ 	.word	0x000113a0


	//   ....[62]....
        /*04d0*/ 	.word	0x000113d0


	//   ....[63]....
        /*04d4*/ 	.word	0x00011400


	//   ....[64]....
        /*04d8*/ 	.word	0x00011490


	//   ....[65]....
        /*04dc*/ 	.word	0x000114f0


	//   ....[66]....
        /*04e0*/ 	.word	0x00011580


	//   ....[67]....
        /*04e4*/ 	.word	0x000132e0


	//   ....[68]....
        /*04e8*/ 	.word	0x00013300


	//   ....[69]....
        /*04ec*/ 	.word	0x00013390


	//   ....[70]....
        /*04f0*/ 	.word	0x000133b0


	//   ....[71]....
        /*04f4*/ 	.word	0x00013430


	//   ....[72]....
        /*04f8*/ 	.word	0x00013450


	//   ....[73]....
        /*04fc*/ 	.word	0x00013460


	//   ....[74]....
        /*0500*/ 	.word	0x00013470


	//   ....[75]....
        /*0504*/ 	.word	0x00013bb0


	//   ....[76]....
        /*0508*/ 	.word	0x00013be0


	//   ....[77]....
        /*050c*/ 	.word	0x00013c80


	//   ....[78]....
        /*0510*/ 	.word	0x00013ca0


	//   ....[79]....
        /*0514*/ 	.word	0x00013d20


	//   ....[80]....
        /*0518*/ 	.word	0x00013d40


	//   ....[81]....
        /*051c*/ 	.word	0x00013d50


	//   ....[82]....
        /*0520*/ 	.word	0x00013d60


	//   ....[83]....
        /*0524*/ 	.word	0x000141d0


	//   ....[84]....
        /*0528*/ 	.word	0x00014200


	//   ....[85]....
        /*052c*/ 	.word	0x000143f0


	//   ....[86]....
        /*0530*/ 	.word	0x00014430


	//   ....[87]....
        /*0534*/ 	.word	0x00014440


	//   ....[88]....
        /*0538*/ 	.word	0x00014450


	//   ....[89]....
        /*053c*/ 	.word	0x000145a0


	//   ....[90]....
        /*0540*/ 	.word	0x000146f0


	//   ....[91]....
        /*0544*/ 	.word	0x00014f20


	//   ....[92]....
        /*0548*/ 	.word	0x00014f40


	//   ....[93]....
        /*054c*/ 	.word	0x00014f90


	//   ....[94]....
        /*0550*/ 	.word	0x00014fa0


	//   ....[95]....
        /*0554*/ 	.word	0x00014fe0


	//   ....[96]....
        /*0558*/ 	.word	0x00014ff0


	//   ....[97]....
        /*055c*/ 	.word	0x00015000


	//   ....[98]....
        /*0560*/ 	.word	0x00015040


	//   ....[99]....
        /*0564*/ 	.word	0x00015360


	//   ....[100]....
        /*0568*/ 	.word	0x000153a0


	//   ....[101]....
        /*056c*/ 	.word	0x000153c0


	//   ....[102]....
        /*0570*/ 	.word	0x000153e0


	//   ....[103]....
        /*0574*/ 	.word	0x00015410


	//   ....[104]....
        /*0578*/ 	.word	0x00015430


	//   ....[105]....
        /*057c*/ 	.word	0x00015530


	//   ....[106]....
        /*0580*/ 	.word	0x00015680


	//   ....[107]....
        /*0584*/ 	.word	0x00015c80


	//   ....[108]....
        /*0588*/ 	.word	0x00015cd0


	//   ....[109]....
        /*058c*/ 	.word	0x00015d00


	//   ....[110]....
        /*0590*/ 	.word	0x00015d30


	//   ....[111]....
        /*0594*/ 	.word	0x00015d40


	//   ....[112]....
        /*0598*/ 	.word	0x00015d70


	//   ....[113]....
        /*059c*/ 	.word	0x00015da0


	//   ....[114]....
        /*05a0*/ 	.word	0x00015dd0


	//   ....[115]....
        /*05a4*/ 	.word	0x00015f50


	//   ....[116]....
        /*05a8*/ 	.word	0x00015f80


	//   ....[117]....
        /*05ac*/ 	.word	0x00015fb0


	//   ....[118]....
        /*05b0*/ 	.word	0x00015fe0


	//   ....[119]....
        /*05b4*/ 	.word	0x00016010


	//   ....[120]....
        /*05b8*/ 	.word	0x00016040


	//   ....[121]....
        /*05bc*/ 	.word	0x00016100


	//   ....[122]....
        /*05c0*/ 	.word	0x00016120


	//   ....[123]....
        /*05c4*/ 	.word	0x00016190


	//   ....[124]....
        /*05c8*/ 	.word	0x00016830


	//   ....[125]....
        /*05cc*/ 	.word	0x00016f40


	//   ....[126]....
        /*05d0*/ 	.word	0x00017030


	//   ....[127]....
        /*05d4*/ 	.word	0x000170d0


	//   ....[128]....
        /*05d8*/ 	.word	0x00017130


	//   ....[129]....
        /*05dc*/ 	.word	0x00017220


	//   ....[130]....
        /*05e0*/ 	.word	0x00017290


	//   ....[131]....
        /*05e4*/ 	.word	0x00017380


	//   ....[132]....
        /*05e8*/ 	.word	0x000173f0


	//   ....[133]....
        /*05ec*/ 	.word	0x00017490


	//   ....[134]....
        /*05f0*/ 	.word	0x00017580


	//   ....[135]....
        /*05f4*/ 	.word	0x000175f0


	//   ....[136]....
        /*05f8*/ 	.word	0x00017650


	//   ....[137]....
        /*05fc*/ 	.word	0x00017740


	//   ....[138]....
        /*0600*/ 	.word	0x000177a0


	//   ....[139]....
        /*0604*/ 	.word	0x000178a0


	//   ....[140]....
        /*0608*/ 	.word	0x00017900


	//   ....[141]....
        /*060c*/ 	.word	0x000179e0


	//   ....[142]....
        /*0610*/ 	.word	0x00017b20


	//   ....[143]....
        /*0614*/ 	.word	0x00017c20


	//   ....[144]....
        /*0618*/ 	.word	0x00017e90


	//   ....[145]....
        /*061c*/ 	.word	0x00017ee0


	//   ....[146]....
        /*0620*/ 	.word	0x000180b0


	//   ....[147]....
        /*0624*/ 	.word	0x00018100


	//   ....[148]....
        /*0628*/ 	.word	0x000182d0


	//   ....[149]....
        /*062c*/ 	.word	0x00018320


	//   ....[150]....
        /*0630*/ 	.word	0x00018410


	//   ....[151]....
        /*0634*/ 	.word	0x000184b0


	//   ....[152]....
        /*0638*/ 	.word	0x00018510


	//   ....[153]....
        /*063c*/ 	.word	0x000185c0


	//   ....[154]....
        /*0640*/ 	.word	0x00018620


	//   ....[155]....
        /*0644*/ 	.word	0x000186d0


	//   ....[156]....
        /*0648*/ 	.word	0x00018730


	//   ....[157]....
        /*064c*/ 	.word	0x000187e0


	//   ....[158]....
        /*0650*/ 	.word	0x000188d0


	//   ....[159]....
        /*0654*/ 	.word	0x000189a0


	//   ....[160]....
        /*0658*/ 	.word	0x00018ac0


	//   ....[161]....
        /*065c*/ 	.word	0x00018bc0


	//   ....[162]....
        /*0660*/ 	.word	0x00018cf0


	//   ....[163]....
        /*0664*/ 	.word	0x00018dd0


	//   ....[164]....
        /*0668*/ 	.word	0x00018ed0


	//   ....[165]....
        /*066c*/ 	.word	0x00018fb0


	//   ....[166]....
        /*0670*/ 	.word	0x00019040


	//   ....[167]....
        /*0674*/ 	.word	0x000190e0


	//   ....[168]....
        /*0678*/ 	.word	0x00019200


	//   ....[169]....
        /*067c*/ 	.word	0x00019270


	//   ....[170]....
        /*0680*/ 	.word	0x000192e0


	//   ....[171]....
        /*0684*/ 	.word	0x00019350


	//   ....[172]....
        /*0688*/ 	.word	0x000193c0


	//   ....[173]....
        /*068c*/ 	.word	0x00019440


	//   ....[174]....
        /*0690*/ 	.word	0x000194d0


	//   ....[175]....
        /*0694*/ 	.word	0x00019560


	//   ....[176]....
        /*0698*/ 	.word	0x000195d0


	//   ....[177]....
        /*069c*/ 	.word	0x00019640


	//   ....[178]....
        /*06a0*/ 	.word	0x000196b0


	//   ....[179]....
        /*06a4*/ 	.word	0x00019730


	//   ....[180]....
        /*06a8*/ 	.word	0x000197a0


	//   ....[181]....
        /*06ac*/ 	.word	0x00019840


	//   ....[182]....
        /*06b0*/ 	.word	0x000198d0


	//   ....[183]....
        /*06b4*/ 	.word	0x000199f0


	//----- nvinfo : EIATTR_REG_RECONFIG
	.align		4
.L_380:
        /*06b8*/ 	.byte	0x01, 0x54
	.zero		2


	//----- nvinfo : EIATTR_SYSCALL_OFFSETS
	.align		4
        /*06bc*/ 	.byte	0x04, 0x46
        /*06be*/ 	.short	(.L_382 - .L_381)


	//   ....[0]....
.L_381:
        /*06c0*/ 	.word	0x00003fc0


	//   ....[1]....
        /*06c4*/ 	.word	0x000126b0


	//   ....[2]....
        /*06c8*/ 	.word	0x00012800


	//   ....[3]....
        /*06cc*/ 	.word	0x000128f0


	//   ....[4]....
        /*06d0*/ 	.word	0x00013790


	//----- nvinfo : EIATTR_MBARRIER_INSTR_OFFSETS
	.align		4
.L_382:
        /*06d4*/ 	.byte	0x04, 0x39
        /*06d6*/ 	.short	(.L_384 - .L_383)


	//   ....[0]....
.L_383:
        /*06d8*/ 	.word	0x00000180
        /*06dc*/ 	.word	0x000000ff
        /*06e0*/ 	.word	0x00028c00
        /*06e4*/ 	.short	0x0100
        /*06e6*/ 	.byte	0x08
	.zero		1


	//   ....[1]....
        /*06e8*/ 	.word	0x00000190
        /*06ec*/ 	.word	0x000000ff
        /*06f0*/ 	.word	0x00028c20
        /*06f4*/ 	.short	0x0100
        /*06f6*/ 	.byte	0x08
	.zero		1


	//   ....[2]....
        /*06f8*/ 	.word	0x00000240
        /*06fc*/ 	.word	0x000000ff
        /*0700*/ 	.word	0x00028c30
        /*0704*/ 	.short	0x0100
        /*0706*/ 	.byte	0x06
	.zero		1


	//   ....[3]....
        /*0708*/ 	.word	0x00000250
        /*070c*/ 	.word	0x000000ff
        /*0710*/ 	.word	0x00028c40
        /*0714*/ 	.short	0x0100
        /*0716*/ 	.byte	0x06
	.zero		1


	//   ....[4]....
        /*0718*/ 	.word	0x00000260
        /*071c*/ 	.word	0x000000ff
        /*0720*/ 	.word	0x00028c38
        /*0724*/ 	.short	0x0100
        /*0726*/ 	.byte	0x06
	.zero		1


	//   ....[5]....
        /*0728*/ 	.word	0x00000270
        /*072c*/ 	.word	0x000000ff
        /*0730*/ 	.word	0x00028c48
        /*0734*/ 	.short	0x0100
        /*0736*/ 	.byte	0x06
	.zero		1


	//   ....[6]....
        /*0738*/ 	.word	0x000003a0
        /*073c*/ 	.word	0x000000ff
        /*0740*/ 	.word	0x00028c50
        /*0744*/ 	.short	0x0100
        /*0746*/ 	.byte	0x08
	.zero		1


	//   ....[7]....
        /*0748*/ 	.word	0x000003b0
        /*074c*/ 	.word	0x000000ff
        /*0750*/ 	.word	0x00028c60
        /*0754*/ 	.short	0x0100
        /*0756*/ 	.byte	0x08
	.zero		1


	//   ....[8]....
        /*0758*/ 	.word	0x000003c0
        /*075c*/ 	.word	0x000000ff
        /*0760*/ 	.word	0x00028c58
        /*0764*/ 	.short	0x0100
        /*0766*/ 	.byte	0x08
	.zero		1


	//   ....[9]....
        /*0768*/ 	.word	0x000003d0
        /*076c*/ 	.word	0x000000ff
        /*0770*/ 	.word	0x00028c68
        /*0774*/ 	.short	0x0100
        /*0776*/ 	.byte	0x08
	.zero		1


	//   ....[10]....
        /*0778*/ 	.word	0x000004c0
        /*077c*/ 	.word	0x000000ff
        /*0780*/ 	.word	0x00028c70
        /*0784*/ 	.short	0x0100
        /*0786*/ 	.byte	0x06
	.zero		1


	//   ....[11]....
        /*0788*/ 	.word	0x000004d0
        /*078c*/ 	.word	0x000000ff
        /*0790*/ 	.word	0x00028c80
        /*0794*/ 	.short	0x0100
        /*0796*/ 	.byte	0x06
	.zero		1


	//   ....[12]....
        /*0798*/ 	.word	0x000004e0
        /*079c*/ 	.word	0x000000ff
        /*07a0*/ 	.word	0x00028c78
        /*07a4*/ 	.short	0x0100
        /*07a6*/ 	.byte	0x06
	.zero		1


	//   ....[13]....
        /*07a8*/ 	.word	0x000004f0
        /*07ac*/ 	.word	0x000000ff
        /*07b0*/ 	.word	0x00028c88
        /*07b4*/ 	.short	0x0100
        /*07b6*/ 	.byte	0x06
	.zero		1


	//   ....[14]....
        /*07b8*/ 	.word	0x00000620
        /*07bc*/ 	.word	0x000000ff
        /*07c0*/ 	.word	0x00028c90
        /*07c4*/ 	.short	0x0100
        /*07c6*/ 	.byte	0x08
	.zero		1


	//   ....[15]....
        /*07c8*/ 	.word	0x00000630
        /*07cc*/ 	.word	0x000000ff
        /*07d0*/ 	.word	0x00028ca0
        /*07d4*/ 	.short	0x0100
        /*07d6*/ 	.byte	0x08
	.zero		1


	//   ....[16]....
        /*07d8*/ 	.word	0x00000640
        /*07dc*/ 	.word	0x000000ff
        /*07e0*/ 	.word	0x00028c98
        /*07e4*/ 	.short	0x0100
        /*07e6*/ 	.byte	0x08
	.zero		1


	//   ....[17]....
        /*07e8*/ 	.word	0x00000650
        /*07ec*/ 	.word	0x000000ff
        /*07f0*/ 	.word	0x00028ca8
        /*07f4*/ 	.short	0x0100
        /*07f6*/ 	.byte	0x08
	.zero		1


	//   ....[18]....
        /*07f8*/ 	.word	0x00000790
        /*07fc*/ 	.word	0x000000ff
        /*0800*/ 	.word	0x00028cb0
        /*0804*/ 	.short	0x0100
        /*0806*/ 	.byte	0x08
	.zero		1


	//   ....[19]....
        /*0808*/ 	.word	0x000007a0
        /*080c*/ 	.word	0x000000ff
        /*0810*/ 	.word	0x00028cc0
        /*0814*/ 	.short	0x0100
        /*0816*/ 	.byte	0x08
	.zero		1


	//   ....[20]....
        /*0818*/ 	.word	0x000007b0
        /*081c*/ 	.word	0x000000ff
        /*0820*/ 	.word	0x00028cb8
        /*0824*/ 	.short	0x0100
        /*0826*/ 	.byte	0x08
	.zero		1


	//   ....[21]....
        /*0828*/ 	.word	0x000007c0
        /*082c*/ 	.word	0x000000ff
        /*0830*/ 	.word	0x00028cc8
        /*0834*/ 	.short	0x0100
        /*0836*/ 	.byte	0x08
	.zero		1


	//   ....[22]....
        /*0838*/ 	.word	0x00001dd0
        /*083c*/ 	.word	0x000000ff
        /*0840*/ 	.word	0x00028c50
        /*0844*/ 	.short	0x010a
        /*0846*/ 	.byte	0x15
	.zero		1


	//   ....[23]....
        /*0848*/ 	.word	0x00002090
        /*084c*/ 	.word	0x000000ff
        /*0850*/ 	.word	0x00000000
        /*0854*/ 	.short	0x0101
        /*0856*/ 	.byte	0x06
	.zero		1


	//   ....[24]....
        /*0858*/ 	.word	0x000029d0
        /*085c*/ 	.word	0x000000ff
        /*0860*/ 	.word	0x00028c50
        /*0864*/ 	.short	0x010a
        /*0866*/ 	.byte	0x15
	.zero		1


	//   ....[25]....
        /*0868*/ 	.word	0x00002a10
        /*086c*/ 	.word	0x000000ff
        /*0870*/ 	.word	0x00028c50
        /*0874*/ 	.short	0x010a
        /*0876*/ 	.byte	0x15
	.zero		1


	//   ....[26]....
        /*0878*/ 	.word	0x00002bf0
        /*087c*/ 	.word	0x000000ff
        /*0880*/ 	.word	0x00000000
        /*0884*/ 	.short	0x0101
        /*0886*/ 	.byte	0x06
	.zero		1


	//   ....[27]....
        /*0888*/ 	.word	0x00004040
        /*088c*/ 	.word	0x000000ff
        /*0890*/ 	.word	0x00028c00
        /*0894*/ 	.short	0x010a
        /*0896*/ 	.byte	0x29
	.zero		1


	//   ....[28]....
        /*0898*/ 	.word	0x000040c0
        /*089c*/ 	.word	0x00000007
        /*08a0*/ 	.word	0x00028c30
        /*08a4*/ 	.short	0x010a
        /*08a6*/ 	.byte	0x3f
	.zero		1


	//   ....[29]....
        /*08a8*/ 	.word	0x00004100
        /*08ac*/ 	.word	0x00000007
        /*08b0*/ 	.word	0x00028c30
        /*08b4*/ 	.short	0x010a
        /*08b6*/ 	.byte	0x3f
	.zero		1


	//   ....[30]....
        /*08b8*/ 	.word	0x000046b0
        /*08bc*/ 	.word	0x000000ff
        /*08c0*/ 	.word	0x00000000
        /*08c4*/ 	.short	0x0101
        /*08c6*/ 	.byte	0x06
	.zero		1


	//   ....[31]....
        /*08c8*/ 	.word	0x00005f90
        /*08cc*/ 	.word	0x00000007
        /*08d0*/ 	.word	0x00028c50
        /*08d4*/ 	.short	0x010a
        /*08d6*/ 	.byte	0x3f
	.zero		1


	//   ....[32]....
        /*08d8*/ 	.word	0x00005fd0
        /*08dc*/ 	.word	0x00000007
        /*08e0*/ 	.word	0x00028c50
        /*08e4*/ 	.short	0x010a
        /*08e6*/ 	.byte	0x3f
	.zero		1


	//   ....[33]....
        /*08e8*/ 	.word	0x000062b0
        /*08ec*/ 	.word	0x000000ff
        /*08f0*/ 	.word	0x00000000
        /*08f4*/ 	.short	0x0101
        /*08f6*/ 	.byte	0x0b
	.zero		1


	//   ....[34]....
        /*08f8*/ 	.word	0x000065d0
        /*08fc*/ 	.word	0x000000ff
        /*0900*/ 	.word	0x00028c30
        /*0904*/ 	.short	0x010a
        /*0906*/ 	.byte	0x16
	.zero		1


	//   ....[35]....
        /*0908*/ 	.word	0x00006610
        /*090c*/ 	.word	0x000000ff
        /*0910*/ 	.word	0x00028c30
        /*0914*/ 	.short	0x010a
        /*0916*/ 	.byte	0x16
	.zero		1


	//   ....[36]....
        /*0918*/ 	.word	0x00006ab0
        /*091c*/ 	.word	0x000000ff
        /*0920*/ 	.word	0x00000000
        /*0924*/ 	.short	0x0101
        /*0926*/ 	.byte	0x06
	.zero		1


	//   ....[37]....
        /*0928*/ 	.word	0x000089c0
        /*092c*/ 	.word	0x000000ff
        /*0930*/ 	.word	0x00028c50
        /*0934*/ 	.short	0x010a
        /*0936*/ 	.byte	0x16
	.zero		1


	//   ....[38]....
        /*0938*/ 	.word	0x00008a00
        /*093c*/ 	.word	0x000000ff
        /*0940*/ 	.word	0x00028c50
        /*0944*/ 	.short	0x010a
        /*0946*/ 	.byte	0x16
	.zero		1


	//   ....[39]....
        /*0948*/ 	.word	0x00008cb0
        /*094c*/ 	.word	0x000000ff
        /*0950*/ 	.word	0x00000000
        /*0954*/ 	.short	0x0101
        /*0956*/ 	.byte	0x16
	.zero		1


	//   ....[40]....
        /*0958*/ 	.word	0x00009050
        /*095c*/ 	.word	0x000000ff
        /*0960*/ 	.word	0x00028c30
        /*0964*/ 	.short	0x010a
        /*0966*/ 	.byte	0x16
	.zero		1


	//   ....[41]....
        /*0968*/ 	.word	0x00009090
        /*096c*/ 	.word	0x000000ff
        /*0970*/ 	.word	0x00028c30
        /*0974*/ 	.short	0x010a
        /*0976*/ 	.byte	0x16
	.zero		1


	//   ....[42]....
        /*0978*/ 	.word	0x000094b0
        /*097c*/ 	.word	0x000000ff
        /*0980*/ 	.word	0x00000000
        /*0984*/ 	.short	0x0101
        /*0986*/ 	.byte	0x06
	.zero		1


	//   ....[43]....
        /*0988*/ 	.word	0x0000a940
        /*098c*/ 	.word	0x000000ff
        /*0990*/ 	.word	0x00028c50
        /*0994*/ 	.short	0x010a
        /*0996*/ 	.byte	0x16
	.zero		1


	//   ....[44]....
        /*0998*/ 	.word	0x0000a980
        /*099c*/ 	.word	0x000000ff
        /*09a0*/ 	.word	0x00028c50
        /*09a4*/ 	.short	0x010a
        /*09a6*/ 	.byte	0x16
	.zero		1


	//   ....[45]....
        /*09a8*/ 	.word	0x0000ac10
        /*09ac*/ 	.word	0x000000ff
        /*09b0*/ 	.word	0x00000000
        /*09b4*/ 	.short	0x0101
        /*09b6*/ 	.byte	0x16
	.zero		1


	//   ....[46]....
        /*09b8*/ 	.word	0x0000ad70
        /*09bc*/ 	.word	0x000000ff
        /*09c0*/ 	.word	0x00028c30
        /*09c4*/ 	.short	0x010a
        /*09c6*/ 	.byte	0x14
	.zero		1


	//   ....[47]....
        /*09c8*/ 	.word	0x0000adb0
        /*09cc*/ 	.word	0x000000ff
        /*09d0*/ 	.word	0x00028c30
        /*09d4*/ 	.short	0x010a
        /*09d6*/ 	.byte	0x14
	.zero		1


	//   ....[48]....
        /*09d8*/ 	.word	0x0000b250
        /*09dc*/ 	.word	0x000000ff
        /*09e0*/ 	.word	0x00000000
        /*09e4*/ 	.short	0x0101
        /*09e6*/ 	.byte	0x06
	.zero		1


	//   ....[49]....
        /*09e8*/ 	.word	0x0000d160
        /*09ec*/ 	.word	0x000000ff
        /*09f0*/ 	.word	0x00028c50
        /*09f4*/ 	.short	0x010a
        /*09f6*/ 	.byte	0x14
	.zero		1


	//   ....[50]....
        /*09f8*/ 	.word	0x0000d1a0
        /*09fc*/ 	.word	0x000000ff
        /*0a00*/ 	.word	0x00028c50
        /*0a04*/ 	.short	0x010a
        /*0a06*/ 	.byte	0x14
	.zero		1


	//   ....[51]....
        /*0a08*/ 	.word	0x0000d450
        /*0a0c*/ 	.word	0x000000ff
        /*0a10*/ 	.word	0x00000000
        /*0a14*/ 	.short	0x0101
        /*0a16*/ 	.byte	0x14
	.zero		1


	//   ....[52]....
        /*0a18*/ 	.word	0x0000fbd0
        /*0a1c*/ 	.word	0x000000ff
        /*0a20*/ 	.word	0x00000000
        /*0a24*/ 	.short	0x0101
        /*0a26*/ 	.byte	0x04
	.zero		1


	//   ....[53]....
        /*0a28*/ 	.word	0x000130a0
        /*0a2c*/ 	.word	0x0000001b
        /*0a30*/ 	.word	0x00028c40
        /*0a34*/ 	.short	0x010a
        /*0a36*/ 	.byte	0x3f
	.zero		1


	//   ....[54]....
        /*0a38*/ 	.word	0x00013570
        /*0a3c*/ 	.word	0x0000001b
        /*0a40*/ 	.word	0x00028c30
        /*0a44*/ 	.short	0x0107
        /*0a46*/ 	.byte	0x3f
	.zero		1


	//   ....[55]....
        /*0a48*/ 	.word	0x00013640
        /*0a4c*/ 	.word	0x0000001b
        /*0a50*/ 	.word	0x00028c30
        /*0a54*/ 	.short	0x0101
        /*0a56*/ 	.byte	0x3f
	.zero		1


	//   ....[56]....
        /*0a58*/ 	.word	0x00013e60
        /*0a5c*/ 	.word	0x00000017
        /*0a60*/ 	.word	0x00028c00
        /*0a64*/ 	.short	0x0107
        /*0a66*/ 	.byte	0x3f
	.zero		1


	//   ....[57]....
        /*0a68*/ 	.word	0x00013f50
        /*0a6c*/ 	.word	0x00000017
        /*0a70*/ 	.word	0x00028c00
        /*0a74*/ 	.short	0x0101
        /*0a76*/ 	.byte	0x3f
	.zero		1


	//   ....[58]....
        /*0a78*/ 	.word	0x00013f70
        /*0a7c*/ 	.word	0x00000017
        /*0a80*/ 	.word	0x00028c20
        /*0a84*/ 	.short	0x010a
        /*0a86*/ 	.byte	0x3f
	.zero		1


	//   ....[59]....
        /*0a88*/ 	.word	0x00014000
        /*0a8c*/ 	.word	0x0000001b
        /*0a90*/ 	.word	0x00028c60
        /*0a94*/ 	.short	0x010a
        /*0a96*/ 	.byte	0x3f
	.zero		1


	//   ....[60]....
        /*0a98*/ 	.word	0x00014910
        /*0a9c*/ 	.word	0x0000001b
        /*0aa0*/ 	.word	0x00028c50
        /*0aa4*/ 	.short	0x0107
        /*0aa6*/ 	.byte	0x3f
	.zero		1


	//   ....[61]....
        /*0aa8*/ 	.word	0x000149e0
        /*0aac*/ 	.word	0x0000001b
        /*0ab0*/ 	.word	0x00028c50
        /*0ab4*/ 	.short	0x0101
        /*0ab6*/ 	.byte	0x3f
	.zero		1


	//   ....[62]....
        /*0ab8*/ 	.word	0x00014d80
        /*0abc*/ 	.word	0x00000006
        /*0ac0*/ 	.word	0x00028c40
        /*0ac4*/ 	.short	0x010a
        /*0ac6*/ 	.byte	0x3f
	.zero		1


	//   ....[63]....
        /*0ac8*/ 	.word	0x000150c0
        /*0acc*/ 	.word	0x00000006
        /*0ad0*/ 	.word	0x00028c30
        /*0ad4*/ 	.short	0x0107
        /*0ad6*/ 	.byte	0x3f
	.zero		1


	//   ....[64]....
        /*0ad8*/ 	.word	0x00015180
        /*0adc*/ 	.word	0x00000006
        /*0ae0*/ 	.word	0x00028c30
        /*0ae4*/ 	.short	0x0101
        /*0ae6*/ 	.byte	0x3f
	.zero		1


	//   ....[65]....
        /*0ae8*/ 	.word	0x000151b0
        /*0aec*/ 	.word	0x00000006
        /*0af0*/ 	.word	0x00028c60
        /*0af4*/ 	.short	0x010a
        /*0af6*/ 	.byte	0x3f
	.zero		1


	//   ....[66]....
        /*0af8*/ 	.word	0x00015880
        /*0afc*/ 	.word	0x00000006
        /*0b00*/ 	.word	0x00028c50
        /*0b04*/ 	.short	0x0107
        /*0b06*/ 	.byte	0x3f
	.zero		1


	//   ....[67]....
        /*0b08*/ 	.word	0x00015940
        /*0b0c*/ 	.word	0x00000006
        /*0b10*/ 	.word	0x00028c50
        /*0b14*/ 	.short	0x0101
        /*0b16*/ 	.byte	0x3f
	.zero		1


	//   ....[68]....
        /*0b18*/ 	.word	0x000167b0
        /*0b1c*/ 	.word	0x00000005
        /*0b20*/ 	.word	0x00028c20
        /*0b24*/ 	.short	0x010a
        /*0b26*/ 	.byte	0x3f
	.zero		1


	//   ....[69]....
        /*0b28*/ 	.word	0x00016930
        /*0b2c*/ 	.word	0x00000003
        /*0b30*/ 	.word	0x00028c40
        /*0b34*/ 	.short	0x010a
        /*0b36*/ 	.byte	0x3f
	.zero		1


	//   ....[70]....
        /*0b38*/ 	.word	0x000169d0
        /*0b3c*/ 	.word	0x00000005
        /*0b40*/ 	.word	0x00028c40
        /*0b44*/ 	.short	0x010a
        /*0b46*/ 	.byte	0x3f
	.zero		1


	//   ....[71]....
        /*0b48*/ 	.word	0x00016a10
        /*0b4c*/ 	.word	0x00000003
        /*0b50*/ 	.word	0x00028c60
        /*0b54*/ 	.short	0x010a
        /*0b56*/ 	.byte	0x3f
	.zero		1


	//   ....[72]....
        /*0b58*/ 	.word	0x00016a50
        /*0b5c*/ 	.word	0x00000005
        /*0b60*/ 	.word	0x00028c60
        /*0b64*/ 	.short	0x010a
        /*0b66*/ 	.byte	0x3f
	.zero		1


	//   ....[73]....
        /*0b68*/ 	.word	0x00016ac0
        /*0b6c*/ 	.word	0x00000006
        /*0b70*/ 	.word	0x00028c50
        /*0b74*/ 	.short	0x010a
        /*0b76*/ 	.byte	0x3f
	.zero		1


	//   ....[74]....
        /*0b78*/ 	.word	0x00016b20
        /*0b7c*/ 	.word	0x00000005
        /*0b80*/ 	.word	0x00028c50
        /*0b84*/ 	.short	0x010a
        /*0b86*/ 	.byte	0x3f
	.zero		1


	//   ....[75]....
        /*0b88*/ 	.word	0x00016b80
        /*0b8c*/ 	.word	0x00000003
        /*0b90*/ 	.word	0x00028c00
        /*0b94*/ 	.short	0x010a
        /*0b96*/ 	.byte	0x3f
	.zero		1


	//   ....[76]....
        /*0b98*/ 	.word	0x00016bd0
        /*0b9c*/ 	.word	0x00000007
        /*0ba0*/ 	.word	0x00028c30
        /*0ba4*/ 	.short	0x010a
        /*0ba6*/ 	.byte	0x3f
	.zero		1


	//   ....[77]....
        /*0ba8*/ 	.word	0x00016c20
        /*0bac*/ 	.word	0x00000007
        /*0bb0*/ 	.word	0x00028c50
        /*0bb4*/ 	.short	0x010a
        /*0bb6*/ 	.byte	0x3f
	.zero		1


	//   ....[78]....
        /*0bb8*/ 	.word	0x00016c80
        /*0bbc*/ 	.word	0x00000006
        /*0bc0*/ 	.word	0x00028c30
        /*0bc4*/ 	.short	0x010a
        /*0bc6*/ 	.byte	0x3f
	.zero		1


	//   ....[79]....
        /*0bc8*/ 	.word	0x00016ce0
        /*0bcc*/ 	.word	0x0000000a
        /*0bd0*/ 	.word	0x00028c50
        /*0bd4*/ 	.short	0x010a
        /*0bd6*/ 	.byte	0x3f
	.zero		1


	//   ....[80]....
        /*0bd8*/ 	.word	0x00016d40
        /*0bdc*/ 	.word	0x00000006
        /*0be0*/ 	.word	0x00028c30
        /*0be4*/ 	.short	0x010a
        /*0be6*/ 	.byte	0x3f
	.zero		1


	//   ....[81]....
        /*0be8*/ 	.word	0x00016da0
        /*0bec*/ 	.word	0x0000000a
        /*0bf0*/ 	.word	0x00028c50
        /*0bf4*/ 	.short	0x010a
        /*0bf6*/ 	.byte	0x3f
	.zero		1


	//   ....[82]....
        /*0bf8*/ 	.word	0x00016e00
        /*0bfc*/ 	.word	0x00000006
        /*0c00*/ 	.word	0x00028c30
        /*0c04*/ 	.short	0x010a
        /*0c06*/ 	.byte	0x3f
	.zero		1


	//   ....[83]....
        /*0c08*/ 	.word	0x00016e60
        /*0c0c*/ 	.word	0x0000000a
        /*0c10*/ 	.word	0x00028c50
        /*0c14*/ 	.short	0x010a
        /*0c16*/ 	.byte	0x3f
	.zero		1


	//   ....[84]....
        /*0c18*/ 	.word	0x00016f80
        /*0c1c*/ 	.word	0x0000001b
        /*0c20*/ 	.word	0x00028c40
        /*0c24*/ 	.short	0x010a
        /*0c26*/ 	.byte	0x3f
	.zero		1


	//   ....[85]....
        /*0c28*/ 	.word	0x00017a20
        /*0c2c*/ 	.word	0x00000017
        /*0c30*/ 	.word	0x00028c20
        /*0c34*/ 	.short	0x010a
        /*0c36*/ 	.byte	0x3f
	.zero		1


	//   ....[86]....
        /*0c38*/ 	.word	0x00017a70
        /*0c3c*/ 	.word	0x0000001b
        /*0c40*/ 	.word	0x00028c60
        /*0c44*/ 	.short	0x010a
        /*0c46*/ 	.byte	0x3f
	.zero		1


	//   ....[87]....
        /*0c48*/ 	.word	0x00018360
        /*0c4c*/ 	.word	0x00000006
        /*0c50*/ 	.word	0x00028c40
        /*0c54*/ 	.short	0x010a
        /*0c56*/ 	.byte	0x3f
	.zero		1


	//   ....[88]....
        /*0c58*/ 	.word	0x00018820
        /*0c5c*/ 	.word	0x00000006
        /*0c60*/ 	.word	0x00028c60
        /*0c64*/ 	.short	0x010a
        /*0c66*/ 	.byte	0x3f
	.zero		1


	//   ....[89]....
        /*0c68*/ 	.word	0x00019910
        /*0c6c*/ 	.word	0x00000005
        /*0c70*/ 	.word	0x00028c20
        /*0c74*/ 	.short	0x010a
        /*0c76*/ 	.byte	0x3f
	.zero		1


	//   ....[90]....
        /*0c78*/ 	.word	0x00019ab0
        /*0c7c*/ 	.word	0x00000003
        /*0c80*/ 	.word	0x00028c40
        /*0c84*/ 	.short	0x010a
        /*0c86*/ 	.byte	0x3f
	.zero		1


	//   ....[91]....
        /*0c88*/ 	.word	0x00019b00
        /*0c8c*/ 	.word	0x00000005
        /*0c90*/ 	.word	0x00028c40
        /*0c94*/ 	.short	0x010a
        /*0c96*/ 	.byte	0x3f
	.zero		1


	//   ....[92]....
        /*0c98*/ 	.word	0x00019b50
        /*0c9c*/ 	.word	0x00000003
        /*0ca0*/ 	.word	0x00028c60
        /*0ca4*/ 	.short	0x010a
        /*0ca6*/ 	.byte	0x3f
	.zero		1


	//----- nvinfo : EIATTR_NUM_MBARRIERS
	.align		4
.L_384:
        /*0ca8*/ 	.byte	0x03, 0x38
        /*0caa*/ 	.short	0x0016


	//----- nvinfo : EIATTR_EXIT_INSTR_OFFSETS
	.align		4
        /*0cac*/ 	.byte	0x04, 0x1c
        /*0cae*/ 	.short	(.L_386 - .L_385)


	//   ....[0]....
.L_385:
        /*0cb0*/ 	.word	0x00000970


	//   ....[1]....
        /*0cb4*/ 	.word	0x00010ec0


	//   ....[2]....
        /*0cb8*/ 	.word	0x00016aa0


	//----- nvinfo : EIATTR_MAX_THREADS
	.align		4
.L_386:
        /*0cbc*/ 	.byte	0x04, 0x05
        /*0cbe*/ 	.short	(.L_388 - .L_387)
.L_387:
        /*0cc0*/ 	.word	0x00000180
        /*0cc4*/ 	.word	0x00000001
        /*0cc8*/ 	.word	0x00000001


	//----- nvinfo : EIATTR_CRS_STACK_SIZE
	.align		4
.L_388:
        /*0ccc*/ 	.byte	0x04, 0x1e
        /*0cce*/ 	.short	(.L_390 - .L_389)
.L_389:
        /*0cd0*/ 	.word	0x00000000


	//----- nvinfo : EIATTR_CBANK_PARAM_SIZE
	.align		4
.L_390:
        /*0cd4*/ 	.byte	0x03, 0x19
        /*0cd6*/ 	.short	0x0af0


	//----- nvinfo : EIATTR_PARAM_CBANK
	.align		4
        /*0cd8*/ 	.byte	0x04, 0x0a
        /*0cda*/ 	.short	(.L_392 - .L_391)
	.align		4
.L_391:
        /*0cdc*/ 	.word	index@(.nv.constant0._ZN7cutlass13device_kernelIN5flash11enable_sm90INS1_16FlashAttnFwdSm90INS1_25CollectiveMainloopFwdSm90ILi2EN4cute5tupleIJNS5_1CILi1EEES8_S8_EEENS6_IJNS7_ILi64EEESA_SA_EEELi512ENS_6half_tEfNS_4arch4Sm90ELb0ELb1ELb1ELb1ELb1ELb0ELb0ELb0ELb0ELb1ELb0ELb0EEENS1_21CollectiveEpilogueFwdINS6_IJSA_NS7_ILi512EEESA_EEES9_SC_SE_Li256ELb1ELb1ELb0ELb0EEENS1_36VarlenDynamicPersistentTileSchedulerILi64ELi64ELi256ELi128ELb0ELb1ELb1ELb1ELb0ELb1EEEEEEEEEvNT_6ParamsE)
        /*0ce0*/ 	.short	0x0210
        /*0ce2*/ 	.short	0x0af0


	//----- nvinfo : EIATTR_SW_WAR
	.align		4
.L_392:
        /*0ce4*/ 	.byte	0x04, 0x36
        /*0ce6*/ 	.short	(.L_394 - .L_393)
.L_393:
        /*0ce8*/ 	.word	0x00000008
.L_394:


//--------------------- .nv.info._ZN7cutlass13device_kernelIN5flash11enable_sm90INS1_16FlashAttnFwdSm90INS1_25CollectiveMainloopFwdSm90ILi2EN4cute5tupleIJNS5_1CILi1EEES8_S8_EEENS6_IJNS7_ILi64EEESA_SA_EEELi512ENS_6half_tEfNS_4arch4Sm90ELb0ELb1ELb1ELb1ELb1ELb1ELb0ELb0ELb0ELb1ELb0ELb0EEENS1_21CollectiveEpilogueFwdINS6_IJSA_NS7_ILi512EEESA_EEES9_SC_SE_Li256ELb1ELb1ELb0ELb0EEENS1_36VarlenDynamicPersistentTileSchedulerILi64ELi64ELi256ELi128ELb0ELb1ELb1ELb1ELb0ELb1EEEEEEEEEvNT_6ParamsE --------------------------
	.section	.nv.info._ZN7cutlass13device_kernelIN5flash11enable_sm90INS1_16FlashAttnFwdSm90INS1_25CollectiveMainloopFwdSm90ILi2EN4cute5tupleIJNS5_1CILi1EEES8_S8_EEENS6_IJNS7_ILi64EEESA_SA_EEELi512ENS_6half_tEfNS_4arch4Sm90ELb0ELb1ELb1ELb1ELb1ELb1ELb0ELb0ELb0ELb1ELb0ELb0EEENS1_21CollectiveEpilogueFwdINS6_IJSA_NS7_ILi512EEESA_EEES9_SC_SE_Li256ELb1ELb1ELb0ELb0EEENS1_36VarlenDynamicPersistentTileSchedulerILi64ELi64ELi256ELi128ELb0ELb1ELb1ELb1ELb0ELb1EEEEEEEEEvNT_6ParamsE,"",@"SHT_CUDA_INFO"
	.sectionflags	@""
	.align	4


	//----- nvinfo : EIATTR_CUDA_API_VERSION
	.align		4
        /*0000*/ 	.byte	0x04, 0x37
        /*0002*/ 	.short	(.L_396 - .L_395)
.L_395:
        /*0004*/ 	.word	0x00000082


	//----- nvinfo : EIATTR_KPARAM_INFO
	.align		4
.L_396:
        /*0008*/ 	.byte	0x04, 0x17
        /*000a*/ 	.short	(.L_398 - .L_397)
.L_397:
        /*000c*/ 	.word	0x00000000
        /*0010*/ 	.short	0x0000
        /*0012*/ 	.short	0x0070
        /*0014*/ 	.byte	0x00, 0xf0, 0x01, 0x2a


	//----- nvinfo : EIATTR_SPARSE_MMA_MASK
	.align		4
.L_398:
        /*0018*/ 	.byte	0x03, 0x50
        /*001a*/ 	.short	0x0000


	//----- nvinfo : EIATTR_MAXREG_COUNT
	.align		4
        /*001c*/ 	.byte	0x03, 0x1b
        /*001e*/ 	.short	0x00a8


	//----- nvinfo : EIATTR_NUM_BARRIERS
	.align		4
        /*0020*/ 	.byte	0x02, 0x4c
        /*0022*/ 	.byte	0x10
	.zero		1


	//----- nvinfo : EIATTR_EXTERNS
	.align		4
        /*0024*/ 	.byte	0x04, 0x0f
        /*0026*/ 	.short	(.L_400 - .L_399)


	//   ....[0]....
	.align		4
.L_399:
        /*0028*/ 	.word	index@(__assertfail)


	//----- nvinfo : EIATTR_ANNOTATIONS
	.align		4
.L_400:
        /*002c*/ 	.byte	0x04, 0x55
        /*002e*/ 	.short	(.L_402 - .L_401)


	//   ....[0]....
.L_401:
        /* <DEDUP_REMOVED lines=48> */


	//----- nvinfo : EIATTR_MERCURY_ISA_VERSION
	.align		4
.L_402:
        /*0318*/ 	.byte	0x03, 0x5f
        /*031a*/ 	.short	0x0101


	//----- nvinfo : EIATTR_UNUSED_LOAD_BYTE_OFFSET
	.align		4
        /*031c*/ 	.byte	0x04, 0x44
        /*031e*/ 	.short	(.L_404 - .L_403)


	//   ....[0]....
.L_403:
        /*0320*/ 	.word	0x00000a20
        /*0324*/ 	.word	0x0000fff0


	//   ....[1]....
        /*0328*/ 	.word	0x000152f0
        /*032c*/ 	.word	0x0000fff0


	//----- nvinfo : EIATTR_INT_WARP_WIDE_INSTR_OFFSETS
	.align		4
.L_404:
        /*0330*/ 	.byte	0x04, 0x31
        /*0332*/ 	.short	(.L_406 - .L_405)


	//   ....[0]....
.L_405:
        /*0334*/ 	.word	0x00000130


	//   ....[1]....
        /*0338*/ 	.word	0x00000170


	//   ....[2]....
        /*033c*/ 	.word	0x000001e0


	//   ....[3]....
        /*0340*/ 	.word	0x0001ba70


	//   ....[4]....
        /*0344*/ 	.word	0x0001bb00


	//   ....[5]....
        /*0348*/ 	.word	0x0001f070


	//   ....[6]....
        /*034c*/ 	.word	0x0001f100


	//----- nvinfo : EIATTR_COOP_GROUP_MASK_REGIDS
	.align		4
.L_406:
        /*0350*/ 	.byte	0x04, 0x29
        /*0352*/ 	.short	(.L_408 - .L_407)


	//   ....[0]....
.L_407:
        /*0354*/ 	.word	0xffffffff


	//   ....[1]....
        /*0358*/ 	.word	0xffffffff


	//   ....[2]....
        /*035c*/ 	.word	0xffffffff


	//   ....[3]....
        /*0360*/ 	.word	0xffffffff


	//   ....[4]....
        /*0364*/ 	.word	0xffffffff


	//   ....[5]....
        /*0368*/ 	.word	0xffffffff


	//   ....[6]....
        /*036c*/ 	.word	0xffffffff


	//   ....[7]....
        /*0370*/ 	.word	0xffffffff


	//   ....[8]....
        /*0374*/ 	.word	0xffffffff


	//   ....[9]....
        /*0378*/ 	.word	0xffffffff


	//   ....[10]....
        /*037c*/ 	.word	0xffffffff


	//   ....[11]....
        /*0380*/ 	.word	0xffffffff


	//   ....[12]....
        /*0384*/ 	.word	0xffffffff


	//   ....[13]....
        /*0388*/ 	.word	0xffffffff


	//   ....[14]....
        /*038c*/ 	.word	0xffffffff


	//   ....[15]....
        /*0390*/ 	.word	0xffffffff


	//   ....[16]....
        /*0394*/ 	.word	0xffffffff


	//   ....[17]....
        /*0398*/ 	.word	0xffffffff


	//   ....[18]....
        /*039c*/ 	.word	0xffffffff


	//   ....[19]....
        /*03a0*/ 	.word	0xffffffff


	//   ....[20]....
        /*03a4*/ 	.word	0xffffffff


	//   ....[21]....
        /*03a8*/ 	.word	0xffffffff


	//   ....[22]....
        /*03ac*/ 	.word	0xffffffff


	//   ....[23]....
        /*03b0*/ 	.word	0xffffffff


	//   ....[24]....
        /*03b4*/ 	.word	0xffffffff


	//   ....[25]....
        /*03b8*/ 	.word	0xffffffff


	//   ....[26]....
        /*03bc*/ 	.word	0xffffffff


	//   ....[27]....
        /*03c0*/ 	.word	0xffffffff


	//   ....[28]....
        /*03c4*/ 	.word	0xffffffff


	//   ....[29]....
        /*03c8*/ 	.word	0xffffffff


	//   ....[30]....
        /*03cc*/ 	.word	0xffffffff


	//   ....[31]....
        /*03d0*/ 	.word	0xffffffff


	//   ....[32]....
        /*03d4*/ 	.word	0xffffffff


	//   ....[33]....
        /*03d8*/ 	.word	0xffffffff


	//   ....[34]....
        /*03dc*/ 	.word	0xffffffff


	//   ....[35]....
        /*03e0*/ 	.word	0xffffffff


	//   ....[36]....
        /*03e4*/ 	.word	0xffffffff


	//   ....[37]....
        /*03e8*/ 	.word	0xffffffff


	//   ....[38]....
        /*03ec*/ 	.word	0xffffffff


	//   ....[39]....
        /*03f0*/ 	.word	0xffffffff


	//   ....[40]....
        /*03f4*/ 	.word	0xffffffff


	//   ....[41]....
        /*03f8*/ 	.word	0xffffffff


	//   ....[42]....
        /*03fc*/ 	.word	0xffffffff


	//   ....[43]....
        /*0400*/ 	.word	0xffffffff


	//   ....[44]....
        /*0404*/ 	.word	0xffffffff


	//   ....[45]....
        /*0408*/ 	.word	0xffffffff


	//   ....[46]....
        /*040c*/ 	.word	0xffffffff


	//   ....[47]....
        /*0410*/ 	.word	0xffffffff


	//   ....[48]....
        /*0414*/ 	.word	0xffffffff


	//   ....[49]....
        /*0418*/ 	.word	0xffffffff


	//   ....[50]....
        /*041c*/ 	.word	0xffffffff


	//   ....[51]....
        /*0420*/ 	.word	0xffffffff


	//   ....[52]....
        /*0424*/ 	.word	0xffffffff


	//   ....[53]....
        /*0428*/ 	.word	0xffffffff


	//   ....[54]....
        /*042c*/ 	.word	0xffffffff


	//   ....[55]....
        /*0430*/ 	.word	0xffffffff


	//   ....[56]....
        /*0434*/ 	.word	0xffffffff


	//   ....[57]....
        /*0438*/ 	.word	0xffffffff


	//   ....[58]....
        /*043c*/ 	.word	0xffffffff


	//   ....[59]....
        /*0440*/ 	.word	0xffffffff


	//   ....[60]....
        /*0444*/ 	.word	0xffffffff


	//   ....[61]....
        /*0448*/ 	.word	0xffffffff


	//   ....[62]....
        /*044c*/ 	.word	0xffffffff


	//   ....[63]....
        /*0450*/ 	.word	0xffffffff


	//   ....[64]....
        /*0454*/ 	.word	0xffffffff


	//   ....[65]....
        /*0458*/ 	.word	0xffffffff


	//   ....[66]....
        /*045c*/ 	.word	0xffffffff


	//   ....[67]....
        /*0460*/ 	.word	0xffffffff


	//   ....[68]....
        /*0464*/ 	.word	0xffffffff


	//   ....[69]....
        /*0468*/ 	.word	0xffffffff


	//   ....[70]....
        /*046c*/ 	.word	0xffffffff


	//   ....[71]....
        /*0470*/ 	.word	0xffffffff


	//   ....[72]....
        /*0474*/ 	.word	0xffffffff


	//   ....[73]....
        /*0478*/ 	.word	0xffffffff


	//   ....[74]....
        /*047c*/ 	.word	0xffffffff


	//   ....[75]....
        /*0480*/ 	.word	0xffffffff


	//   ....[76]....
        /*0484*/ 	.word	0xffffffff


	//   ....[77]....
        /*0488*/ 	.word	0xffffffff


	//   ....[78]....
        /*048c*/ 	.word	0xffffffff


	//   ....[79]....
        /*0490*/ 	.word	0xffffffff


	//   ....[80]....
        /*0494*/ 	.word	0xffffffff


	//   ....[81]....
        /*0498*/ 	.word	0xffffffff


	//   ....[82]....
        /*049c*/ 	.word	0xffffffff


	//   ....[83]....
        /*04a0*/ 	.word	0xffffffff


	//   ....[84]....
        /*04a4*/ 	.word	0xffffffff


	//   ....[85]....
        /*04a8*/ 	.word	0xffffffff


	//   ....[86]....
        /*04ac*/ 	.word	0xffffffff


	//   ....[87]....
        /*04b0*/ 	.word	0xffffffff


	//   ....[88]....
        /*04b4*/ 	.word	0xffffffff


	//   ....[89]....
        /*04b8*/ 	.word	0xffffffff


	//   ....[90]....
        /*04bc*/ 	.word	0xffffffff


	//   ....[91]....
        /*04c0*/ 	.word	0xffffffff


	//   ....[92]....
        /*04c4*/ 	.word	0xffffffff


	//   ....[93]....
        /*04c8*/ 	.word	0xffffffff


	//   ....[94]....
        /*04cc*/ 	.word	0xffffffff


	//   ....[95]....
        /*04d0*/ 	.word	0xffffffff


	//   ....[96]....
        /*04d4*/ 	.word	0xffffffff


	//   ....[97]....
        /*04d8*/ 	.word	0xffffffff


	//   ....[98]....
        /*04dc*/ 	.word	0xffffffff


	//   ....[99]....
        /*04e0*/ 	.word	0xffffffff


	//   ....[100]....
        /*04e4*/ 	.word	0xffffffff


	//   ....[101]....
        /*04e8*/ 	.word	0xffffffff


	//   ....[102]....
        /*04ec*/ 	.word	0xffffffff


	//   ....[103]....
        /*04f0*/ 	.word	0xffffffff


	//   ....[104]....
        /*04f4*/ 	.word	0xffffffff


	//   ....[105]....
        /*04f8*/ 	.word	0xffffffff


	//   ....[106]....
        /*04fc*/ 	.word	0xffffffff


	//   ....[107]....
        /*0500*/ 	.word	0xffffffff


	//   ....[108]....
        /*0504*/ 	.word	0xffffffff


	//   ....[109]....
        /*0508*/ 	.word	0xffffffff


	//   ....[110]....
        /*050c*/ 	.word	0xffffffff


	//   ....[111]....
        /*0510*/ 	.word	0xffffffff


	//   ....[112]....
        /*0514*/ 	.word	0xffffffff


	//   ....[113]....
        /*0518*/ 	.word	0xffffffff


	//   ....[114]....
        /*051c*/ 	.word	0xffffffff


	//   ....[115]....
        /*0520*/ 	.word	0xffffffff


	//   ....[116]....
        /*0524*/ 	.word	0xffffffff


	//   ....[117]....
        /*0528*/ 	.word	0xffffffff


	//   ....[118]....
        /*052c*/ 	.word	0xffffffff


	//   ....[119]....
        /*0530*/ 	.word	0xffffffff


	//   ....[120]....
        /*0534*/ 	.word	0xffffffff


	//   ....[121]....
        /*0538*/ 	.word	0xffffffff


	//   ....[122]....
        /*053c*/ 	.word	0xffffffff


	//   ....[123]....
        /*0540*/ 	.word	0xffffffff


	//   ....[124]....
        /*0544*/ 	.word	0xffffffff


	//   ....[125]....
        /*0548*/ 	.word	0xffffffff


	//   ....[126]....
        /*054c*/ 	.word	0xffffffff


	//   ....[127]....
        /*0550*/ 	.word	0xffffffff


	//   ....[128]....
        /*0554*/ 	.word	0xffffffff


	//   ....[129]....
        /*0558*/ 	.word	0xffffffff


	//   ....[130]....
        /*055c*/ 	.word	0xffffffff


	//   ....[131]....
        /*0560*/ 	.word	0xffffffff


	//   ....[132]....
        /*0564*/ 	.word	0xffffffff


	//   ....[133]....
        /*0568*/ 	.word	0xffffffff


	//   ....[134]....
        /*056c*/ 	.word	0xffffffff


	//   ....[135]....
        /*0570*/ 	.word	0xffffffff


	//   ....[136]....
        /*0574*/ 	.word	0xffffffff


	//   ....[137]....
        /*0578*/ 	.word	0xffffffff


	//   ....[138]....
        /*057c*/ 	.word	0xffffffff


	//   ....[139]....
        /*0580*/ 	.word	0xffffffff


	//   ....[140]....
        /*0584*/ 	.word	0xffffffff


	//   ....[141]....
        /*0588*/ 	.word	0xffffffff


	//   ....[142]....
        /*058c*/ 	.word	0xffffffff


	//   ....[143]....
        /*0590*/ 	.word	0xffffffff


	//   ....[144]....
        /*0594*/ 	.word	0xffffffff


	//   ....[145]....
        /*0598*/ 	.word	0xffffffff


	//   ....[146]....
        /*059c*/ 	.word	0xffffffff


	//   ....[147]....
        /*05a0*/ 	.word	0xffffffff


	//   ....[148]....
        /*05a4*/ 	.word	0xffffffff


	//   ....[149]....
        /*05a8*/ 	.word	0xffffffff


	//   ....[150]....
        /*05ac*/ 	.word	0xffffffff


	//   ....[151]....
        /*05b0*/ 	.word	0x0500000f


	//   ....[152]....
        /*05b4*/ 	.word	0x0500000f


	//   ....[153]....
        /*05b8*/ 	.word	0x0500000f


	//   ....[154]....
        /*05bc*/ 	.word	0x0500000f


	//   ....[155]....
        /*05c0*/ 	.word	0x0500000f


	//   ....[156]....
        /*05c4*/ 	.word	0x0500000f


	//   ....[157]....
        /*05c8*/ 	.word	0x0500000f


	//   ....[158]....
        /*05cc*/ 	.word	0x0500000f


	//   ....[159]....
        /*05d0*/ 	.word	0x0500000f


	//   ....[160]....
        /*05d4*/ 	.word	0x0500000f


	//   ....[161]....
        /*05d8*/ 	.word	0x0500000f


	//   ....[162]....
        /*05dc*/ 	.word	0x0500000f


	//   ....[163]....
        /*05e0*/ 	.word	0x0500000f


	//   ....[164]....
        /*05e4*/ 	.word	0x0500000f


	//   ....[165]....
        /*05e8*/ 	.word	0x0500000f


	//   ....[166]....
        /*05ec*/ 	.word	0x0500000f


	//   ....[167]....
        /*05f0*/ 	.word	0x0500000f


	//   ....[168]....
        /*05f4*/ 	.word	0x0500000f


	//   ....[169]....
        /*05f8*/ 	.word	0x0500000f


	//   ....[170]....
        /*05fc*/ 	.word	0x0500000f


	//   ....[171]....
        /*0600*/ 	.word	0x0500000f


	//   ....[172]....
        /*0604*/ 	.word	0x0500000f


	//   ....[173]....
        /*0608*/ 	.word	0x0500000f


	//   ....[174]....
        /*060c*/ 	.word	0x0500000f


	//   ....[175]....
        /*0610*/ 	.word	0x0500000f


	//   ....[176]....
        /*0614*/ 	.word	0x0500000f


	//   ....[177]....
        /*0618*/ 	.word	0x0500000f


	//   ....[178]....
        /*061c*/ 	.word	0x0500000f


	//   ....[179]....
        /*0620*/ 	.word	0x0500000f


	//   ....[180]....
        /*0624*/ 	.word	0x0500000f


	//   ....[181]....
        /*0628*/ 	.word	0x0500000f


	//   ....[182]....
        /*062c*/ 	.word	0x0500000f


	//   ....[183]....
        /*0630*/ 	.word	0x0500000f


	//   ....[184]....
        /*0634*/ 	.word	0x0500000f


	//   ....[185]....
        /*0638*/ 	.word	0x0500000f


	//   ....[186]....
        /*063c*/ 	.word	0x0500000f


	//   ....[187]....
        /*0640*/ 	.word	0x0500000f


	//   ....[188]....
        /*0644*/ 	.word	0x0500000f


	//   ....[189]....
        /*0648*/ 	.word	0x0500000f


	//   ....[190]....
        /*064c*/ 	.word	0x0500000f


	//   ....[191]....
        /*0650*/ 	.word	0x0500000f


	//   ....[192]....
        /*0654*/ 	.word	0x0500000f


	//   ....[193]....
        /*0658*/ 	.word	0x0500000f


	//   ....[194]....
        /*065c*/ 	.word	0x0500000f


	//   ....[195]....
        /*0660*/ 	.word	0x0500000f


	//   ....[196]....
        /*0664*/ 	.word	0x0500000f


	//   ....[197]....
        /*0668*/ 	.word	0x0500000f


	//   ....[198]....
        /*066c*/ 	.word	0x0500000f


	//   ....[199]....
        /*0670*/ 	.word	0x0500000f


	//   ....[200]....
        /*0674*/ 	.word	0x0500000f


	//   ....[201]....
        /*0678*/ 	.word	0x0500000f


	//   ....[202]....
        /*067c*/ 	.word	0x0500000f


	//   ....[203]....
        /*0680*/ 	.word	0x0500000f


	//   ....[204]....
        /*0684*/ 	.word	0x0500000f


	//   ....[205]....
        /*0688*/ 	.word	0x0500000f


	//   ....[206]....
        /*068c*/ 	.word	0x0500000f


	//   ....[207]....
        /*0690*/ 	.word	0x0500000f


	//   ....[208]....
        /*0694*/ 	.word	0x0500000f


	//   ....[209]....
        /*0698*/ 	.word	0x0500000f


	//   ....[210]....
        /*069c*/ 	.word	0x0500000f


	//   ....[211]....
        /*06a0*/ 	.word	0x0500000f


	//   ....[212]....
        /*06a4*/ 	.word	0x0500000f


	//   ....[213]....
        /*06a8*/ 	.word	0x0500000f


	//   ....[214]....
        /*06ac*/ 	.word	0x0500000f


	//   ....[215]....
        /*06b0*/ 	.word	0x0500000f


	//   ....[216]....
        /*06b4*/ 	.word	0x0500000f


	//   ....[217]....
        /*06b8*/ 	.word	0x0500000f


	//   ....[218]....
        /*06bc*/ 	.word	0x0500000f


	//   ....[219]....
        /*06c0*/ 	.word	0x0500000f


	//   ....[220]....
        /*06c4*/ 	.word	0x0500000f


	//   ....[221]....
        /*06c8*/ 	.word	0x0500000f


	//   ....[222]....
        /*06cc*/ 	.word	0x0500000f


	//   ....[223]....
        /*06d0*/ 	.word	0x0500000f


	//   ....[224]....
        /*06d4*/ 	.word	0x0500000f


	//   ....[225]....
        /*06d8*/ 	.word	0x0500000f


	//   ....[226]....
        /*06dc*/ 	.word	0x0500000f


	//   ....[227]....
        /*06e0*/ 	.word	0x0500000f


	//   ....[228]....
        /*06e4*/ 	.word	0x0500000f


	//   ....[229]....
        /*06e8*/ 	.word	0x0500000f


	//   ....[230]....
        /*06ec*/ 	.word	0x0500000f


	//   ....[231]....
        /*06f0*/ 	.word	0x0500000f


	//   ....[232]....
        /*06f4*/ 	.word	0x0500000f


	//----- nvinfo : EIATTR_COOP_GROUP_INSTR_OFFSETS
	.align		4
.L_408:
        /*06f8*/ 	.byte	0x04, 0x28
        /*06fa*/ 	.short	(.L_410 - .L_409)


	//   ....[0]....
.L_409:
        /*06fc*/ 	.word	0x00000060


	//   ....[1]....
        /*0700*/ 	.word	0x00000140


	//   ....[2]....
        /*0704*/ 	.word	0x00000190


	//   ....[3]....
        /*0708*/ 	.word	0x00000380


	//   ....[4]....
        /*070c*/ 	.word	0x000004e0


	//   ....[5]....
        /*0710*/ 	.word	0x00000600


	//   ....[6]....
        /*0714*/ 	.word	0x00000760


	//   ....[7]....
        /*0718*/ 	.word	0x00002e60


	//   ....[8]....
        /*071c*/ 	.word	0x00002e70


	//   ....[9]....
        /*0720*/ 	.word	0x00003870


	//   ....[10]....
        /*0724*/ 	.word	0x00003880


	//   ....[11]....
        /*0728*/ 	.word	0x00004260


	//   ....[12]....
        /*072c*/ 	.word	0x00004270


	//   ....[13]....
        /*0730*/ 	.word	0x00004640


	//   ....[14]....
        /*0734*/ 	.word	0x00004660


	//   ....[15]....
        /*0738*/ 	.word	0x000057d0


	//   ....[16]....
        /*073c*/ 	.word	0x00007b90


	//   ....[17]....
        /*0740*/ 	.word	0x00008320


	//   ....[18]....
        /*0744*/ 	.word	0x00008330


	//   ....[19]....
        /*0748*/ 	.word	0x00008340


	//   ....[20]....
        /*074c*/ 	.word	0x00008350


	//   ....[21]....
        /*0750*/ 	.word	0x00008650


	//   ....[22]....
        /*0754*/ 	.word	0x00008660


	//   ....[23]....
        /*0758*/ 	.word	0x00008670


	//   ....[24]....
        /*075c*/ 	.word	0x00008680


	//   ....[25]....
        /*0760*/ 	.word	0x00009920


	//   ....[26]....
        /*0764*/ 	.word	0x00009940


	//   ....[27]....
        /*0768*/ 	.word	0x00009950


	//   ....[28]....
        /*076c*/ 	.word	0x00009960


	//   ....[29]....
        /*0770*/ 	.word	0x00009a50


	//   ....[30]....
        /*0774*/ 	.word	0x00009a70


	//   ....[31]....
        /*0778*/ 	.word	0x00009b10


	//   ....[32]....
        /*077c*/ 	.word	0x00009b40


	//   ....[33]....
        /*0780*/ 	.word	0x0000b3f0


	//   ....[34]....
        /*0784*/ 	.word	0x0000bc50


	//   ....[35]....
        /*0788*/ 	.word	0x0000c160


	//   ....[36]....
        /*078c*/ 	.word	0x0000c260


	//   ....[37]....
        /*0790*/ 	.word	0x0000c570


	//   ....[38]....
        /*0794*/ 	.word	0x0000c620


	//   ....[39]....
        /*0798*/ 	.word	0x0000cf30


	//   ....[40]....
        /*079c*/ 	.word	0x0000d890


	//   ....[41]....
        /*07a0*/ 	.word	0x0000dc80


	//   ....[42]....
        /*07a4*/ 	.word	0x0000e4b0


	//   ....[43]....
        /*07a8*/ 	.word	0x0000e5b0


	//   ....[44]....
        /*07ac*/ 	.word	0x0000ea20


	//   ....[45]....
        /*07b0*/ 	.word	0x0000ea70


	//   ....[46]....
        /*07b4*/ 	.word	0x0000fc20


	//   ....[47]....
        /*07b8*/ 	.word	0x00010750


	//   ....[48]....
        /*07bc*/ 	.word	0x000107a0


	//   ....[49]....
        /*07c0*/ 	.word	0x00011110


	//   ....[50]....
        /*07c4*/ 	.word	0x00011160


	//   ....[51]....
        /*07c8*/ 	.word	0x00011db0


	//   ....[52]....
        /*07cc*/ 	.word	0x00012500


	//   ....[53]....
        /*07d0*/ 	.word	0x00012930


	//   ....[54]....
        /*07d4*/ 	.word	0x00013000


	//   ....[55]....
        /*07d8*/ 	.word	0x000130b0


	//   ....[56]....
        /*07dc*/ 	.word	0x000136e0


	//   ....[57]....
        /*07e0*/ 	.word	0x000138b0


	//   ....[58]....
        /*07e4*/ 	.word	0x00014700


	//   ....[59]....
        /*07e8*/ 	.word	0x00014800


	//   ....[60]....
        /*07ec*/ 	.word	0x00014810


	//   ....[61]....
        /*07f0*/ 	.word	0x00014850


	//   ....[62]....
        /*07f4*/ 	.word	0x00014860


	//   ....[63]....
        /*07f8*/ 	.word	0x00016370


	//   ....[64]....
        /*07fc*/ 	.word	0x00016850


	//   ....[65]....
        /*0800*/ 	.word	0x00016880


	//   ....[66]....
        /*0804*/ 	.word	0x000168b0


	//   ....[67]....
        /*0808*/ 	.word	0x000168c0


	//   ....[68]....
        /*080c*/ 	.word	0x00016ff0


	//   ....[69]....
        /*0810*/ 	.word	0x00017030


	//   ....[70]....
        /*0814*/ 	.word	0x000172f0


	//   ....[71]....
        /*0818*/ 	.word	0x00017310


	//   ....[72]....
        /*081c*/ 	.word	0x00017fa0


	//   ....[73]....
        /*0820*/ 	.word	0x00017fd0


	//   ....[74]....
        /*0824*/ 	.word	0x00018260


	//   ....[75]....
        /*0828*/ 	.word	0x00018280


	//   ....[76]....
        /*082c*/ 	.word	0x00018530


	//   ....[77]....
        /*0830*/ 	.word	0x000186e0


	//   ....[78]....
        /*0834*/ 	.word	0x00018710


	//   ....[79]....
        /*0838*/ 	.word	0x00018740


	//   ....[80]....
        /*083c*/ 	.word	0x00018770


	//   ....[81]....
        /*0840*/ 	.word	0x000187a0


	//   ....[82]....
        /*0844*/ 	.word	0x000187d0


	//   ....[83]....
        /*0848*/ 	.word	0x00018940


	//   ....[84]....
        /*084c*/ 	.word	0x00018970


	//   ....[85]....
        /*0850*/ 	.word	0x000189a0


	//   ....[86]....
        /*0854*/ 	.word	0x000189d0


	//   ....[87]....
        /*0858*/ 	.word	0x00018a00


	//   ....[88]....
        /*085c*/ 	.word	0x00018a30


	//   ....[89]....
        /*0860*/ 	.word	0x00018ac0


	//   ....[90]....
        /*0864*/ 	.word	0x00018b20


	//   ....[91]....
        /*0868*/ 	.word	0x00018bb0


	//   ....[92]....
        /*086c*/ 	.word	0x00019c80


	//   ....[93]....
        /*0870*/ 	.word	0x0001c850


	//   ....[94]....
        /*0874*/ 	.word	0x0001c870


	//   ....[95]....
        /*0878*/ 	.word	0x0001c900


	//   ....[96]....
        /*087c*/ 	.word	0x0001c920


	//   ....[97]....
        /*0880*/ 	.word	0x0001c9a0


	//   ....[98]....
        /*0884*/ 	.word	0x0001c9c0


	//   ....[99]....
        /*0888*/ 	.word	0x0001c9d0


	//   ....[100]....
        /*088c*/ 	.word	0x0001c9e0


	//   ....[101]....
        /*0890*/ 	.word	0x0001d1f0


	//   ....[102]....
        /*0894*/ 	.word	0x0001d220


	//   ....[103]....
        /*0898*/ 	.word	0x0001d2c0


	//   ....[104]....
        /*089c*/ 	.word	0x0001d2e0


	//   ....[105]....
        /*08a0*/ 	.word	0x0001d360


	//   ....[106]....
        /*08a4*/ 	.word	0x0001d380


	//   ....[107]....
        /*08a8*/ 	.word	0x0001d390


	//   ....[108]....
        /*08ac*/ 	.word	0x0001d400


	//   ....[109]....
        /*08b0*/ 	.word	0x0001d850


	//   ....[110]....
        /*08b4*/ 	.word	0x0001d910


	//   ....[111]....
        /*08b8*/ 	.word	0x0001da60


	//   ....[112]....
        /*08bc*/ 	.word	0x0001daa0


	//   ....[113]....
        /*08c0*/ 	.word	0x0001dab0


	//   ....[114]....
        /*08c4*/ 	.word	0x0001dac0


	//   ....[115]....
        /*08c8*/ 	.word	0x0001dc10


	//   ....[116]....
        /*08cc*/ 	.word	0x0001dd60


	//   ....[117]....
        /*08d0*/ 	.word	0x0001e580


	//   ....[118]....
        /*08d4*/ 	.word	0x0001e5a0


	//   ....[119]....
        /*08d8*/ 	.word	0x0001e5f0


	//   ....[120]....
        /*08dc*/ 	.word	0x0001e600


	//   ....[121]....
        /*08e0*/ 	.word	0x0001e640


	//   ....[122]....
        /*08e4*/ 	.word	0x0001e650


	//   ....[123]....
        /*08e8*/ 	.word	0x0001e660


	//   ....[124]....
        /*08ec*/ 	.word	0x0001e6a0


	//   ....[125]....
        /*08f0*/ 	.word	0x0001e9c0


	//   ....[126]....
        /*08f4*/ 	.word	0x0001ea00


	//   ....[127]....
        /*08f8*/ 	.word	0x0001ea20


	//   ....[128]....
        /*08fc*/ 	.word	0x0001ea40


	//   ....[129]....
        /*0900*/ 	.word	0x0001ea70


	//   ....[130]....
        /*0904*/ 	.word	0x0001ea90


	//   ....[131]....
        /*0908*/ 	.word	0x0001eb90


	//   ....[132]....
        /*090c*/ 	.word	0x0001ece0


	//   ....[133]....
        /*0910*/ 	.word	0x0001f2e0


	//   ....[134]....
        /*0914*/ 	.word	0x0001f330


	//   ....[135]....
        /*0918*/ 	.word	0x0001f360


	//   ....[136]....
        /*091c*/ 	.word	0x0001f390


	//   ....[137]....
        /*0920*/ 	.word	0x0001f3a0


	//   ....[138]....
        /*0924*/ 	.word	0x0001f3d0


	//   ....[139]....
        /*0928*/ 	.word	0x0001f400


	//   ....[140]....
        /*092c*/ 	.word	0x0001f430


	//   ....[141]....
        /*0930*/ 	.word	0x0001f5b0


	//   ....[142]....
        /*0934*/ 	.word	0x0001f5e0


	//   ....[143]....
        /*0938*/ 	.word	0x0001f610


	//   ....[144]....
        /*093c*/ 	.word	0x0001f640


	//   ....[145]....
        /*0940*/ 	.word	0x0001f670


	//   ....[146]....
        /*0944*/ 	.word	0x0001f6a0


	//   ....[147]....
        /*0948*/ 	.word	0x0001f760


	//   ....[148]....
        /*094c*/ 	.word	0x0001f780


	//   ....[149]....
        /*0950*/ 	.word	0x0001f7f0


	//   ....[150]....
        /*0954*/ 	.word	0x0001fe90


	//   ....[151]....
        /*0958*/ 	.word	0x000201b0


	//   ....[152]....
        /*095c*/ 	.word	0x00020240


	//   ....[153]....
        /*0960*/ 	.word	0x00020320


	//   ....[154]....
        /*0964*/ 	.word	0x000203b0


	//   ....[155]....
        /*0968*/ 	.word	0x00020490


	//   ....[156]....
        /*096c*/ 	.word	0x00020520


	//   ....[157]....
        /*0970*/ 	.word	0x000206a0


	//   ....[158]....
        /*0974*/ 	.word	0x00020730


	//   ....[159]....
        /*0978*/ 	.word	0x00020780


	//   ....[160]....
        /*097c*/ 	.word	0x000207d0


	//   ....[161]....
        /*0980*/ 	.word	0x00020860


	//   ....[162]....
        /*0984*/ 	.word	0x000208f0


	//   ....[163]....
        /*0988*/ 	.word	0x00020940


	//   ....[164]....
        /*098c*/ 	.word	0x00020990


	//   ....[165]....
        /*0990*/ 	.word	0x00020a80


	//   ....[166]....
        /*0994*/ 	.word	0x00020b30


	//   ....[167]....
        /*0998*/ 	.word	0x00020bb0


	//   ....[168]....
        /*099c*/ 	.word	0x00020c20


	//   ....[169]....
        /*09a0*/ 	.word	0x00020d60


	//   ....[170]....
        /*09a4*/ 	.word	0x00020e50


	//   ....[171]....
        /*09a8*/ 	.word	0x00020f30


	//   ....[172]....
        /*09ac*/ 	.word	0x00020f80


	//   ....[173]....
        /*09b0*/ 	.word	0x00021310


	//   ....[174]....
        /*09b4*/ 	.word	0x000215f0


	//   ....[175]....
        /*09b8*/ 	.word	0x000216e0


	//   ....[176]....
        /*09bc*/ 	.word	0x00021780


	//   ....[177]....
        /*09c0*/ 	.word	0x000217e0


	//   ....[178]....
        /*09c4*/ 	.word	0x000218d0


	//   ....[179]....
        /*09c8*/ 	.word	0x00021940


	//   ....[180]....
        /*09cc*/ 	.word	0x00021a30


	//   ....[181]....
        /*09d0*/ 	.word	0x00021aa0


	//   ....[182]....
        /*09d4*/ 	.word	0x00021b40


	//   ....[183]....
        /*09d8*/ 	.word	0x00021c30


	//   ....[184]....
        /*09dc*/ 	.word	0x00021ca0


	//   ....[185]....
        /*09e0*/ 	.word	0x00021d00


	//   ....[186]....
        /*09e4*/ 	.word	0x00021df0


	//   ....[187]....
        /*09e8*/ 	.word	0x00021e50


	//   ....[188]....
        /*09ec*/ 	.word	0x00021f50


	//   ....[189]....
        /*09f0*/ 	.word	0x00021fb0


	//   ....[190]....
        /*09f4*/ 	.word	0x00022090


	//   ....[191]....
        /*09f8*/ 	.word	0x000221d0


	//   ....[192]....
        /*09fc*/ 	.word	0x000222d0


	//   ....[193]....
        /*0a00*/ 	.word	0x00022550


	//   ....[194]....
        /*0a04*/ 	.word	0x000225a0


	//   ....[195]....
        /*0a08*/ 	.word	0x00022770


	//   ....[196]....
        /*0a0c*/ 	.word	0x000227c0


	//   ....[197]....
        /*0a10*/ 	.word	0x00022990


	//   ....[198]....
        /*0a14*/ 	.word	0x000229e0


	//   ....[199]....
        /*0a18*/ 	.word	0x00022ad0


	//   ....[200]....
        /*0a1c*/ 	.word	0x00022b70


	//   ....[201]....
        /*0a20*/ 	.word	0x00022bd0


	//   ....[202]....
        /*0a24*/ 	.word	0x00022c80


	//   ....[203]....
        /*0a28*/ 	.word	0x00022ce0


	//   ....[204]....
        /*0a2c*/ 	.word	0x00022d90


	//   ....[205]....
        /*0a30*/ 	.word	0x00022df0


	//   ....[206]....
        /*0a34*/ 	.word	0x00022ea0


	//   ....[207]....
        /*0a38*/ 	.word	0x00022f90


	//   ....[208]....
        /*0a3c*/ 	.word	0x00023060


	//   ....[209]....
        /*0a40*/ 	.word	0x00023180


	//   ....[210]....
        /*0a44*/ 	.word	0x00023280


	//   ....[211]....
        /*0a48*/ 	.word	0x000233b0


	//   ....[212]....
        /*0a4c*/ 	.word	0x00023490


	//   ....[213]....
        /*0a50*/ 	.word	0x00023590


	//   ....[214]....
        /*0a54*/ 	.word	0x00023670


	//   ....[215]....
        /*0a58*/ 	.word	0x00023700


	//   ....[216]....
        /*0a5c*/ 	.word	0x000237a0


	//   ....[217]....
        /*0a60*/ 	.word	0x000238c0


	//   ....[218]....
        /*0a64*/ 	.word	0x00023930


	//   ....[219]....
        /*0a68*/ 	.word	0x000239a0


	//   ....[220]....
        /*0a6c*/ 	.word	0x00023a10


	//   ....[221]....
        /*0a70*/ 	.word	0x00023a80


	//   ....[222]....
        /*0a74*/ 	.word	0x00023b00


	//   ....[223]....
        /*0a78*/ 	.word	0x00023b90


	//   ....[224]....
        /*0a7c*/ 	.word	0x00023c20


	//   ....[225]....
        /*0a80*/ 	.word	0x00023c90


	//   ....[226]....
        /*0a84*/ 	.word	0x00023d00


	//   ....[227]....
        /*0a88*/ 	.word	0x00023d70


	//   ....[228]....
        /*0a8c*/ 	.word	0x00023df0


	//   ....[229]....
        /*0a90*/ 	.word	0x00023e60


	//   ....[230]....
        /*0a94*/ 	.word	0x00023f00


	//   ....[231]....
        /*0a98*/ 	.word	0x00023f90


	//   ....[232]....
        /*0a9c*/ 	.word	0x000240b0


	//----- nvinfo : EIATTR_REG_RECONFIG
	.align		4
.L_410:
        /*0aa0*/ 	.byte	0x01, 0x54
	.zero		2


	//----- nvinfo : EIATTR_SYSCALL_OFFSETS
	.align		4
        /*0aa4*/ 	.byte	0x04, 0x46
        /*0aa6*/ 	.short	(.L_412 - .L_411)


	//   ....[0]....
.L_411:
        /*0aa8*/ 	.word	0x000020b0


	//   ....[1]....
        /*0aac*/ 	.word	0x00002200


	//   ....[2]....
        /*0ab0*/ 	.word	0x00007d40


	//   ....[3]....
        /*0ab4*/ 	.word	0x00008070


	//   ....[4]....
        /*0ab8*/ 	.word	0x0001bc60


	//   ....[5]....
        /*0abc*/ 	.word	0x0001bdb0


	//   ....[6]....
        /*0ac0*/ 	.word	0x0001bea0


	//   ....[7]....
        /*0ac4*/ 	.word	0x0001ce30


	//----- nvinfo : EIATTR_MBARRIER_INSTR_OFFSETS
	.align		4
.L_412:
        /*0ac8*/ 	.byte	0x04, 0x39
        /*0aca*/ 	.short	(.L_414 - .L_413)


	//   ....[0]....
.L_413:
        /*0acc*/ 	.word	0x00000270
        /*0ad0*/ 	.word	0x000000ff
        /*0ad4*/ 	.word	0x00028c00
        /*0ad8*/ 	.short	0x0100
        /*0ada*/ 	.byte	0x08
	.zero		1


	//   ....[1]....
        /*0adc*/ 	.word	0x00000280
        /*0ae0*/ 	.word	0x000000ff
        /*0ae4*/ 	.word	0x00028c20
        /*0ae8*/ 	.short	0x0100
        /*0aea*/ 	.byte	0x08
	.zero		1


	//   ....[2]....
        /*0aec*/ 	.word	0x00000330
        /*0af0*/ 	.word	0x000000ff
        /*0af4*/ 	.word	0x00028c30
        /*0af8*/ 	.short	0x0100
        /*0afa*/ 	.byte	0x06
	.zero		1


	//   ....[3]....
        /*0afc*/ 	.word	0x00000340
        /*0b00*/ 	.word	0x000000ff
        /*0b04*/ 	.word	0x00028c40
        /*0b08*/ 	.short	0x0100
        /*0b0a*/ 	.byte	0x06
	.zero		1


	//   ....[4]....
        /*0b0c*/ 	.word	0x00000350
        /*0b10*/ 	.word	0x000000ff
        /*0b14*/ 	.word	0x00028c38
        /*0b18*/ 	.short	0x0100
        /*0b1a*/ 	.byte	0x06
	.zero		1


	//   ....[5]....
        /*0b1c*/ 	.word	0x00000360
        /*0b20*/ 	.word	0x000000ff
        /*0b24*/ 	.word	0x00028c48
        /*0b28*/ 	.short	0x0100
        /*0b2a*/ 	.byte	0x06
	.zero		1


	//   ....[6]....
        /*0b2c*/ 	.word	0x00000490
        /*0b30*/ 	.word	0x000000ff
        /*0b34*/ 	.word	0x00028c50
        /*0b38*/ 	.short	0x0100
        /*0b3a*/ 	.byte	0x08
	.zero		1


	//   ....[7]....
        /*0b3c*/ 	.word	0x000004a0
        /*0b40*/ 	.word	0x000000ff
        /*0b44*/ 	.word	0x00028c60
        /*0b48*/ 	.short	0x0100
        /*0b4a*/ 	.byte	0x08
	.zero		1


	//   ....[8]....
        /*0b4c*/ 	.word	0x000004b0
        /*0b50*/ 	.word	0x000000ff
        /*0b54*/ 	.word	0x00028c58
        /*0b58*/ 	.short	0x0100
        /*0b5a*/ 	.byte	0x08
	.zero		1


	//   ....[9]....
        /*0b5c*/ 	.word	0x000004c0
        /*0b60*/ 	.word	0x000000ff
        /*0b64*/ 	.word	0x00028c68
        /*0b68*/ 	.short	0x0100
        /*0b6a*/ 	.byte	0x08
	.zero		1


	//   ....[10]....
        /*0b6c*/ 	.word	0x000005b0
        /*0b70*/ 	.word	0x000000ff
        /*0b74*/ 	.word	0x00028c70
        /*0b78*/ 	.short	0x0100
        /*0b7a*/ 	.byte	0x06
	.zero		1


	//   ....[11]....
        /*0b7c*/ 	.word	0x000005c0
        /*0b80*/ 	.word	0x000000ff
        /*0b84*/ 	.word	0x00028c80
        /*0b88*/ 	.short	0x0100
        /*0b8a*/ 	.byte	0x06
	.zero		1


	//   ....[12]....
        /*0b8c*/ 	.word	0x000005d0
        /*0b90*/ 	.word	0x000000ff
        /*0b94*/ 	.word	0x00028c78
        /*0b98*/ 	.short	0x0100
        /*0b9a*/ 	.byte	0x06
	.zero		1


	//   ....[13]....
        /*0b9c*/ 	.word	0x000005e0
        /*0ba0*/ 	.word	0x000000ff
        /*0ba4*/ 	.word	0x00028c88
        /*0ba8*/ 	.short	0x0100
        /*0baa*/ 	.byte	0x06
	.zero		1


	//   ....[14]....
        /*0bac*/ 	.word	0x00000710
        /*0bb0*/ 	.word	0x000000ff
        /*0bb4*/ 	.word	0x00028c90
        /*0bb8*/ 	.short	0x0100
        /*0bba*/ 	.byte	0x08
	.zero		1


	//   ....[15]....
        /*0bbc*/ 	.word	0x00000720
        /*0bc0*/ 	.word	0x000000ff
        /*0bc4*/ 	.word	0x00028ca0
        /*0bc8*/ 	.short	0x0100
        /*0bca*/ 	.byte	0x08
	.zero		1


	//   ....[16]....
        /*0bcc*/ 	.word	0x00000730
        /*0bd0*/ 	.word	0x000000ff
        /*0bd4*/ 	.word	0x00028c98
        /*0bd8*/ 	.short	0x0100
        /*0bda*/ 	.byte	0x08
	.zero		1


	//   ....[17]....
        /*0bdc*/ 	.word	0x00000740
        /*0be0*/ 	.word	0x000000ff
        /*0be4*/ 	.word	0x00028ca8
        /*0be8*/ 	.short	0x0100
        /*0bea*/ 	.byte	0x08
	.zero		1


	//   ....[18]....
        /*0bec*/ 	.word	0x00000870
        /*0bf0*/ 	.word	0x000000ff
        /*0bf4*/ 	.word	0x00028cb0
        /*0bf8*/ 	.short	0x0100
        /*0bfa*/ 	.byte	0x08
	.zero		1


	//   ....[19]....
        /*0bfc*/ 	.word	0x00000880
        /*0c00*/ 	.word	0x000000ff
        /*0c04*/ 	.word	0x00028cc0
        /*0c08*/ 	.short	0x0100
        /*0c0a*/ 	.byte	0x08
	.zero		1


	//   ....[20]....
        /*0c0c*/ 	.word	0x00000890
        /*0c10*/ 	.word	0x000000ff
        /*0c14*/ 	.word	0x00028cb8
        /*0c18*/ 	.short	0x0100
        /*0c1a*/ 	.byte	0x08
	.zero		1


	//   ....[21]....
        /*0c1c*/ 	.word	0x000008a0
        /*0c20*/ 	.word	0x000000ff
        /*0c24*/ 	.word	0x00028cc8
        /*0c28*/ 	.short	0x0100
        /*0c2a*/ 	.byte	0x08
	.zero		1


	//   ....[22]....
        /*0c2c*/ 	.word	0x00002e10
        /*0c30*/ 	.word	0x0000003e
        /*0c34*/ 	.word	0x00028c90
        /*0c38*/ 	.short	0x010a
        /*0c3a*/ 	.byte	0x3f
	.zero		1


	//   ....[23]....
        /*0c3c*/ 	.word	0x00003820
        /*0c40*/ 	.word	0x0000003e
        /*0c44*/ 	.word	0x00028c90
        /*0c48*/ 	.short	0x010a
        /*0c4a*/ 	.byte	0x3f
	.zero		1


	//   ....[24]....
        /*0c4c*/ 	.word	0x000040b0
        /*0c50*/ 	.word	0x0000003e
        /*0c54*/ 	.word	0x00028c90
        /*0c58*/ 	.short	0x010a
        /*0c5a*/ 	.byte	0x3f
	.zero		1


	//   ....[25]....
        /*0c5c*/ 	.word	0x00004490
        /*0c60*/ 	.word	0x00000004
        /*0c64*/ 	.word	0x00000000
        /*0c68*/ 	.short	0x0101
        /*0c6a*/ 	.byte	0x3f
	.zero		1


	//   ....[26]....
        /*0c6c*/ 	.word	0x000044d0
        /*0c70*/ 	.word	0x0000003e
        /*0c74*/ 	.word	0x00028cb0
        /*0c78*/ 	.short	0x010a
        /*0c7a*/ 	.byte	0x3f
	.zero		1


	//   ....[27]....
        /*0c7c*/ 	.word	0x00004de0
        /*0c80*/ 	.word	0x0000003e
        /*0c84*/ 	.word	0x00000000
        /*0c88*/ 	.short	0x0101
        /*0c8a*/ 	.byte	0x3f
	.zero		1


	//   ....[28]....
        /*0c8c*/ 	.word	0x000058f0
        /*0c90*/ 	.word	0x00000003
        /*0c94*/ 	.word	0x00028c50
        /*0c98*/ 	.short	0x010a
        /*0c9a*/ 	.byte	0x3f
	.zero		1


	//   ....[29]....
        /*0c9c*/ 	.word	0x00005cc0
        /*0ca0*/ 	.word	0x0000000e
        /*0ca4*/ 	.word	0x00000000
        /*0ca8*/ 	.short	0x0101
        /*0caa*/ 	.byte	0x3f
	.zero		1


	//   ....[30]....
        /*0cac*/ 	.word	0x000065e0
        /*0cb0*/ 	.word	0x00000005
        /*0cb4*/ 	.word	0x00028c50
        /*0cb8*/ 	.short	0x010a
        /*0cba*/ 	.byte	0x3f
	.zero		1


	//   ....[31]....
        /*0cbc*/ 	.word	0x00006630
        /*0cc0*/ 	.word	0x00000005
        /*0cc4*/ 	.word	0x00028c50
        /*0cc8*/ 	.short	0x010a
        /*0cca*/ 	.byte	0x3f
	.zero		1


	//   ....[32]....
        /*0ccc*/ 	.word	0x00006920
        /*0cd0*/ 	.word	0x0000000e
        /*0cd4*/ 	.word	0x00000000
        /*0cd8*/ 	.short	0x0101
        /*0cda*/ 	.byte	0x3f
	.zero		1


	//   ....[33]....
        /*0cdc*/ 	.word	0x00007de0
        /*0ce0*/ 	.word	0x00000002
        /*0ce4*/ 	.word	0x00028c00
        /*0ce8*/ 	.short	0x010a
        /*0cea*/ 	.byte	0x3f
	.zero		1


	//   ....[34]....
        /*0cec*/ 	.word	0x00007e30
        /*0cf0*/ 	.word	0x00000002
        /*0cf4*/ 	.word	0x00028c00
        /*0cf8*/ 	.short	0x010a
        /*0cfa*/ 	.byte	0x3f
	.zero		1


	//   ....[35]....
        /*0cfc*/ 	.word	0x000088f0
        /*0d00*/ 	.word	0x00000002
        /*0d04*/ 	.word	0x00028c00
        /*0d08*/ 	.short	0x010a
        /*0d0a*/ 	.byte	0x3f
	.zero		1


	//   ....[36]....
        /*0d0c*/ 	.word	0x00009da0
        /*0d10*/ 	.word	0x00000002
        /*0d14*/ 	.word	0x00028c00
        /*0d18*/ 	.short	0x010a
        /*0d1a*/ 	.byte	0x3f
	.zero		1


	//   ....[37]....
        /*0d1c*/ 	.word	0x0000ac80
        /*0d20*/ 	.word	0x0000000c
        /*0d24*/ 	.word	0x00028c30
        /*0d28*/ 	.short	0x010a
        /*0d2a*/ 	.byte	0x3f
	.zero		1


	//   ....[38]....
        /*0d2c*/ 	.word	0x0000ad30
        /*0d30*/ 	.word	0x0000000c
        /*0d34*/ 	.word	0x00028c30
        /*0d38*/ 	.short	0x010a
        /*0d3a*/ 	.byte	0x3f
	.zero		1


	//   ....[39]....
        /*0d3c*/ 	.word	0x0000b430
        /*0d40*/ 	.word	0x0000001e
        /*0d44*/ 	.word	0x00000000
        /*0d48*/ 	.short	0x0101
        /*0d4a*/ 	.byte	0x3f
	.zero		1


	//   ....[40]....
        /*0d4c*/ 	.word	0x0000cc20
        /*0d50*/ 	.word	0x0000000c
        /*0d54*/ 	.word	0x00028c50
        /*0d58*/ 	.short	0x010a
        /*0d5a*/ 	.byte	0x3f
	.zero		1


	//   ....[41]....
        /*0d5c*/ 	.word	0x0000ccd0
        /*0d60*/ 	.word	0x0000000c
        /*0d64*/ 	.word	0x00028c50
        /*0d68*/ 	.short	0x010a
        /*0d6a*/ 	.byte	0x3f
	.zero		1


	//   ....[42]....
        /*0d6c*/ 	.word	0x0000cfc0
        /*0d70*/ 	.word	0x0000000c
        /*0d74*/ 	.word	0x00000000
        /*0d78*/ 	.short	0x0101
        /*0d7a*/ 	.byte	0x3f
	.zero		1


	//   ....[43]....
        /*0d7c*/ 	.word	0x0000d2e0
        /*0d80*/ 	.word	0x00000015
        /*0d84*/ 	.word	0x00028c30
        /*0d88*/ 	.short	0x010a
        /*0d8a*/ 	.byte	0x3f
	.zero		1


	//   ....[44]....
        /*0d8c*/ 	.word	0x0000d350
        /*0d90*/ 	.word	0x00000015
        /*0d94*/ 	.word	0x00028c30
        /*0d98*/ 	.short	0x010a
        /*0d9a*/ 	.byte	0x3f
	.zero		1


	//   ....[45]....
        /*0d9c*/ 	.word	0x0000d940
        /*0da0*/ 	.word	0x00000098
        /*0da4*/ 	.word	0x00000000
        /*0da8*/ 	.short	0x0101
        /*0daa*/ 	.byte	0x3f
	.zero		1


	//   ....[46]....
        /*0dac*/ 	.word	0x0000f960
        /*0db0*/ 	.word	0x00000015
        /*0db4*/ 	.word	0x00028c50
        /*0db8*/ 	.short	0x010a
        /*0dba*/ 	.byte	0x3f
	.zero		1


	//   ....[47]....
        /*0dbc*/ 	.word	0x0000f9b0
        /*0dc0*/ 	.word	0x00000015
        /*0dc4*/ 	.word	0x00028c50
        /*0dc8*/ 	.short	0x010a
        /*0dca*/ 	.byte	0x3f
	.zero		1


	//   ....[48]....
        /*0dcc*/ 	.word	0x0000fcd0
        /*0dd0*/ 	.word	0x00000015
        /*0dd4*/ 	.word	0x00000000
        /*0dd8*/ 	.short	0x0101
        /*0dda*/ 	.byte	0x3f
	.zero		1


	//   ....[49]....
        /*0ddc*/ 	.word	0x000100e0
        /*0de0*/ 	.word	0x0000000c
        /*0de4*/ 	.word	0x00028c30
        /*0de8*/ 	.short	0x010a
        /*0dea*/ 	.byte	0x3f
	.zero		1


	//   ....[50]....
        /*0dec*/ 	.word	0x00010150
        /*0df0*/ 	.word	0x0000000c
        /*0df4*/ 	.word	0x00028c30
        /*0df8*/ 	.short	0x010a
        /*0dfa*/ 	.byte	0x3f
	.zero		1


	//   ....[51]....
        /*0dfc*/ 	.word	0x00010e20
        /*0e00*/ 	.word	0x000000a0
        /*0e04*/ 	.word	0x00000000
        /*0e08*/ 	.short	0x0101
        /*0e0a*/ 	.byte	0x3f
	.zero		1


	//   ....[52]....
        /*0e0c*/ 	.word	0x00011af0
        /*0e10*/ 	.word	0x0000000c
        /*0e14*/ 	.word	0x00028c50
        /*0e18*/ 	.short	0x010a
        /*0e1a*/ 	.byte	0x3f
	.zero		1


	//   ....[53]....
        /*0e1c*/ 	.word	0x00011b40
        /*0e20*/ 	.word	0x0000000c
        /*0e24*/ 	.word	0x00028c50
        /*0e28*/ 	.short	0x010a
        /*0e2a*/ 	.byte	0x3f
	.zero		1


	//   ....[54]....
        /*0e2c*/ 	.word	0x00011e40
        /*0e30*/ 	.word	0x0000000c
        /*0e34*/ 	.word	0x00000000
        /*0e38*/ 	.short	0x0101
        /*0e3a*/ 	.byte	0x3f
	.zero		1


	//   ....[55]....
        /*0e3c*/ 	.word	0x00011f90
        /*0e40*/ 	.word	0x00000015
        /*0e44*/ 	.word	0x00028c30
        /*0e48*/ 	.short	0x010a
        /*0e4a*/ 	.byte	0x3f
	.zero		1


	//   ....[56]....
        /*0e4c*/ 	.word	0x00012000
        /*0e50*/ 	.word	0x00000015
        /*0e54*/ 	.word	0x00028c30
        /*0e58*/ 	.short	0x010a
        /*0e5a*/ 	.byte	0x3f
	.zero		1


	//   ....[57]....
        /*0e5c*/ 	.word	0x00012590
        /*0e60*/ 	.word	0x00000098
        /*0e64*/ 	.word	0x00000000
        /*0e68*/ 	.short	0x0101
        /*0e6a*/ 	.byte	0x3f
	.zero		1


	//   ....[58]....
        /*0e6c*/ 	.word	0x00014440
        /*0e70*/ 	.word	0x00000015
        /*0e74*/ 	.word	0x00028c50
        /*0e78*/ 	.short	0x010a
        /*0e7a*/ 	.byte	0x3f
	.zero		1


	//   ....[59]....
        /*0e7c*/ 	.word	0x00014490
        /*0e80*/ 	.word	0x00000015
        /*0e84*/ 	.word	0x00028c50
        /*0e88*/ 	.short	0x010a
        /*0e8a*/ 	.byte	0x3f
	.zero		1


	//   ....[60]....
        /*0e8c*/ 	.word	0x000147a0
        /*0e90*/ 	.word	0x00000015
        /*0e94*/ 	.word	0x00000000
        /*0e98*/ 	.short	0x0101
        /*0e9a*/ 	.byte	0x3f
	.zero		1


	//   ....[61]....
        /*0e9c*/ 	.word	0x00017010
        /*0ea0*/ 	.word	0x00000000
        /*0ea4*/ 	.word	0x00000000
        /*0ea8*/ 	.short	0x0101
        /*0eaa*/ 	.byte	0x3f
	.zero		1


	//   ....[62]....
        /*0eac*/ 	.word	0x00019d60
        /*0eb0*/ 	.word	0x00000017
        /*0eb4*/ 	.word	0x00028c20
        /*0eb8*/ 	.short	0x010a
        /*0eba*/ 	.byte	0x3f
	.zero		1


	//   ....[63]....
        /*0ebc*/ 	.word	0x00019df0
        /*0ec0*/ 	.word	0x0000000c
        /*0ec4*/ 	.word	0x00028ca0
        /*0ec8*/ 	.short	0x010a
        /*0eca*/ 	.byte	0x3f
	.zero		1


	//   ....[64]....
        /*0ecc*/ 	.word	0x0001a040
        /*0ed0*/ 	.word	0x0000000c
        /*0ed4*/ 	.word	0x00028cc0
        /*0ed8*/ 	.short	0x010a
        /*0eda*/ 	.byte	0x3f
	.zero		1


	//   ....[65]....
        /*0edc*/ 	.word	0x0001aa10
        /*0ee0*/ 	.word	0x0000000a
        /*0ee4*/ 	.word	0x00028ca0
        /*0ee8*/ 	.short	0x010a
        /*0eea*/ 	.byte	0x3f
	.zero		1


	//   ....[66]....
        /*0eec*/ 	.word	0x0001ac50
        /*0ef0*/ 	.word	0x0000000a
        /*0ef4*/ 	.word	0x00028cc0
        /*0ef8*/ 	.short	0x010a
        /*0efa*/ 	.byte	0x3f
	.zero		1


	//   ....[67]....
        /*0efc*/ 	.word	0x0001c600
        /*0f00*/ 	.word	0x0000001b
        /*0f04*/ 	.word	0x00028c40
        /*0f08*/ 	.short	0x010a
        /*0f0a*/ 	.byte	0x3f
	.zero		1


	//   ....[68]....
        /*0f0c*/ 	.word	0x0001cae0
        /*0f10*/ 	.word	0x0000001b
        /*0f14*/ 	.word	0x00028c30
        /*0f18*/ 	.short	0x0107
        /*0f1a*/ 	.byte	0x3f
	.zero		1


	//   ....[69]....
        /*0f1c*/ 	.word	0x0001cbb0
        /*0f20*/ 	.word	0x0000001b
        /*0f24*/ 	.word	0x00028c30
        /*0f28*/ 	.short	0x0101
        /*0f2a*/ 	.byte	0x3f
	.zero		1


	//   ....[70]....
        /*0f2c*/ 	.word	0x0001d4a0
        /*0f30*/ 	.word	0x00000017
        /*0f34*/ 	.word	0x00028c00
        /*0f38*/ 	.short	0x0107
        /*0f3a*/ 	.byte	0x3f
	.zero		1


	//   ....[71]....
        /*0f3c*/ 	.word	0x0001d590
        /*0f40*/ 	.word	0x00000017
        /*0f44*/ 	.word	0x00028c00
        /*0f48*/ 	.short	0x0101
        /*0f4a*/ 	.byte	0x3f
	.zero		1


	//   ....[72]....
        /*0f4c*/ 	.word	0x0001d5b0
        /*0f50*/ 	.word	0x00000017
        /*0f54*/ 	.word	0x00028c20
        /*0f58*/ 	.short	0x010a
        /*0f5a*/ 	.byte	0x3f
	.zero		1


	//   ....[73]....
        /*0f5c*/ 	.word	0x0001d640
        /*0f60*/ 	.word	0x0000001b
        /*0f64*/ 	.word	0x00028c60
        /*0f68*/ 	.short	0x010a
        /*0f6a*/ 	.byte	0x3f
	.zero		1


	//   ....[74]....
        /*0f6c*/ 	.word	0x0001df80
        /*0f70*/ 	.word	0x0000001b
        /*0f74*/ 	.word	0x00028c50
        /*0f78*/ 	.short	0x0107
        /*0f7a*/ 	.byte	0x3f
	.zero		1


	//   ....[75]....
        /*0f7c*/ 	.word	0x0001e050
        /*0f80*/ 	.word	0x0000001b
        /*0f84*/ 	.word	0x00028c50
        /*0f88*/ 	.short	0x0101
        /*0f8a*/ 	.byte	0x3f
	.zero		1


	//   ....[76]....
        /*0f8c*/ 	.word	0x0001e3e0
        /*0f90*/ 	.word	0x00000006
        /*0f94*/ 	.word	0x00028c40
        /*0f98*/ 	.short	0x010a
        /*0f9a*/ 	.byte	0x3f
	.zero		1


	//   ....[77]....
        /*0f9c*/ 	.word	0x0001e720
        /*0fa0*/ 	.word	0x00000006
        /*0fa4*/ 	.word	0x00028c30
        /*0fa8*/ 	.short	0x0107
        /*0faa*/ 	.byte	0x3f
	.zero		1


	//   ....[78]....
        /*0fac*/ 	.word	0x0001e7e0
        /*0fb0*/ 	.word	0x00000006
        /*0fb4*/ 	.word	0x00028c30
        /*0fb8*/ 	.short	0x0101
        /*0fba*/ 	.byte	0x3f
	.zero		1


	//   ....[79]....
        /*0fbc*/ 	.word	0x0001e810
        /*0fc0*/ 	.word	0x00000006
        /*0fc4*/ 	.word	0x00028c60
        /*0fc8*/ 	.short	0x010a
        /*0fca*/ 	.byte	0x3f
	.zero		1


	//   ....[80]....
        /*0fcc*/ 	.word	0x0001eee0
        /*0fd0*/ 	.word	0x00000006
        /*0fd4*/ 	.word	0x00028c50
        /*0fd8*/ 	.short	0x0107
        /*0fda*/ 	.byte	0x3f
	.zero		1


	//   ....[81]....
        /*0fdc*/ 	.word	0x0001efa0
        /*0fe0*/ 	.word	0x00000006
        /*0fe4*/ 	.word	0x00028c50
        /*0fe8*/ 	.short	0x0101
        /*0fea*/ 	.byte	0x3f
	.zero		1


	//   ....[82]....
        /*0fec*/ 	.word	0x0001fe10
        /*0ff0*/ 	.word	0x00000004
        /*0ff4*/ 	.word	0x00028c20
        /*0ff8*/ 	.short	0x010a
        /*0ffa*/ 	.byte	0x3f
	.zero		1


	//   ....[83]....
        /*0ffc*/ 	.word	0x0001ff80
        /*1000*/ 	.word	0x00000005
        /*1004*/ 	.word	0x00028c40
        /*1008*/ 	.short	0x010a
        /*100a*/ 	.byte	0x3f
	.zero		1


	//   ....[84]....
        /*100c*/ 	.word	0x00020020
        /*1010*/ 	.word	0x00000019
        /*1014*/ 	.word	0x00028c40
        /*1018*/ 	.short	0x010a
        /*101a*/ 	.byte	0x3f
	.zero		1


	//   ....[85]....
        /*101c*/ 	.word	0x00020060
        /*1020*/ 	.word	0x00000005
        /*1024*/ 	.word	0x00028c60
        /*1028*/ 	.short	0x010a
        /*102a*/ 	.byte	0x3f
	.zero		1


	//   ....[86]....
        /*102c*/ 	.word	0x000200a0
        /*1030*/ 	.word	0x00000019
        /*1034*/ 	.word	0x00028c60
        /*1038*/ 	.short	0x010a
        /*103a*/ 	.byte	0x3f
	.zero		1


	//   ....[87]....
        /*103c*/ 	.word	0x00020100
        /*1040*/ 	.word	0x0000003e
        /*1044*/ 	.word	0x00028c90
        /*1048*/ 	.short	0x010a
        /*104a*/ 	.byte	0x3f
	.zero		1


	//   ....[88]....
        /*104c*/ 	.word	0x00020270
        /*1050*/ 	.word	0x0000003e
        /*1054*/ 	.word	0x00028c90
        /*1058*/ 	.short	0x010a
        /*105a*/ 	.byte	0x3f
	.zero		1


	//   ....[89]....
        /*105c*/ 	.word	0x000203f0
        /*1060*/ 	.word	0x0000003e
        /*1064*/ 	.word	0x00028c90
        /*1068*/ 	.short	0x010a
        /*106a*/ 	.byte	0x3f
	.zero		1


	//   ....[90]....
        /*106c*/ 	.word	0x00020550
        /*1070*/ 	.word	0x0000003e
        /*1074*/ 	.word	0x00028cb0
        /*1078*/ 	.short	0x010a
        /*107a*/ 	.byte	0x3f
	.zero		1


	//   ....[91]....
        /*107c*/ 	.word	0x000205a0
        /*1080*/ 	.word	0x00000003
        /*1084*/ 	.word	0x00028c50
        /*1088*/ 	.short	0x010a
        /*108a*/ 	.byte	0x3f
	.zero		1


	//   ....[92]....
        /*108c*/ 	.word	0x000205f0
        /*1090*/ 	.word	0x00000005
        /*1094*/ 	.word	0x00028c50
        /*1098*/ 	.short	0x010a
        /*109a*/ 	.byte	0x3f
	.zero		1


	//   ....[93]....
        /*109c*/ 	.word	0x000209c0
        /*10a0*/ 	.word	0x00000002
        /*10a4*/ 	.word	0x00028c00
        /*10a8*/ 	.short	0x010a
        /*10aa*/ 	.byte	0x3f
	.zero		1


	//   ....[94]....
        /*10ac*/ 	.word	0x00020fb0
        /*10b0*/ 	.word	0x00000002
        /*10b4*/ 	.word	0x00028c00
        /*10b8*/ 	.short	0x010a
        /*10ba*/ 	.byte	0x3f
	.zero		1


	//   ....[95]....
        /*10bc*/ 	.word	0x00021000
        /*10c0*/ 	.word	0x0000000c
        /*10c4*/ 	.word	0x00028c30
        /*10c8*/ 	.short	0x010a
        /*10ca*/ 	.byte	0x3f
	.zero		1


	//   ....[96]....
        /*10cc*/ 	.word	0x00021050
        /*10d0*/ 	.word	0x0000000c
        /*10d4*/ 	.word	0x00028c50
        /*10d8*/ 	.short	0x010a
        /*10da*/ 	.byte	0x3f
	.zero		1


	//   ....[97]....
        /*10dc*/ 	.word	0x000210a0
        /*10e0*/ 	.word	0x00000015
        /*10e4*/ 	.word	0x00028c30
        /*10e8*/ 	.short	0x010a
        /*10ea*/ 	.byte	0x3f
	.zero		1


	//   ....[98]....
        /*10ec*/ 	.word	0x000210f0
        /*10f0*/ 	.word	0x00000015
        /*10f4*/ 	.word	0x00028c50
        /*10f8*/ 	.short	0x010a
        /*10fa*/ 	.byte	0x3f
	.zero		1


	//   ....[99]....
        /*10fc*/ 	.word	0x00021140
        /*1100*/ 	.word	0x0000000c
        /*1104*/ 	.word	0x00028c30
        /*1108*/ 	.short	0x010a
        /*110a*/ 	.byte	0x3f
	.zero		1


	//   ....[100]....
        /*110c*/ 	.word	0x00021190
        /*1110*/ 	.word	0x0000000c
        /*1114*/ 	.word	0x00028c50
        /*1118*/ 	.short	0x010a
        /*111a*/ 	.byte	0x3f
	.zero		1


	//   ....[101]....
        /*111c*/ 	.word	0x000211e0
        /*1120*/ 	.word	0x00000015
        /*1124*/ 	.word	0x00028c30
        /*1128*/ 	.short	0x010a
        /*112a*/ 	.byte	0x3f
	.zero		1


	//   ....[102]....
        /*112c*/ 	.word	0x00021230
        /*1130*/ 	.word	0x00000015
        /*1134*/ 	.word	0x00028c50
        /*1138*/ 	.short	0x010a
        /*113a*/ 	.byte	0x3f
	.zero		1


	//   ....[103]....
        /*113c*/ 	.word	0x000213d0
        /*1140*/ 	.word	0x00000017
        /*1144*/ 	.word	0x00028c20
        /*1148*/ 	.short	0x010a
        /*114a*/ 	.byte	0x3f
	.zero		1


	//   ....[104]....
        /*114c*/ 	.word	0x00021420
        /*1150*/ 	.word	0x0000000c
        /*1154*/ 	.word	0x00028ca0
        /*1158*/ 	.short	0x010a
        /*115a*/ 	.byte	0x3f
	.zero		1


	//   ....[105]....
        /*115c*/ 	.word	0x00021470
        /*1160*/ 	.word	0x0000000c
        /*1164*/ 	.word	0x00028cc0
        /*1168*/ 	.short	0x010a
        /*116a*/ 	.byte	0x3f
	.zero		1


	//   ....[106]....
        /*116c*/ 	.word	0x000214c0
        /*1170*/ 	.word	0x0000000a
        /*1174*/ 	.word	0x00028ca0
        /*1178*/ 	.short	0x010a
        /*117a*/ 	.byte	0x3f
	.zero		1


	//   ....[107]....
        /*117c*/ 	.word	0x00021510
        /*1180*/ 	.word	0x0000000a
        /*1184*/ 	.word	0x00028cc0
        /*1188*/ 	.short	0x010a
        /*118a*/ 	.byte	0x3f
	.zero		1


	//   ....[108]....
        /*118c*/ 	.word	0x00021630
        /*1190*/ 	.word	0x0000001b
        /*1194*/ 	.word	0x00028c40
        /*1198*/ 	.short	0x010a
        /*119a*/ 	.byte	0x3f
	.zero		1


	//   ....[109]....
        /*119c*/ 	.word	0x000220d0
        /*11a0*/ 	.word	0x00000017
        /*11a4*/ 	.word	0x00028c20
        /*11a8*/ 	.short	0x010a
        /*11aa*/ 	.byte	0x3f
	.zero		1


	//   ....[110]....
        /*11ac*/ 	.word	0x00022120
        /*11b0*/ 	.word	0x0000001b
        /*11b4*/ 	.word	0x00028c60
        /*11b8*/ 	.short	0x010a
        /*11ba*/ 	.byte	0x3f
	.zero		1


	//   ....[111]....
        /*11bc*/ 	.word	0x00022a20
        /*11c0*/ 	.word	0x00000006
        /*11c4*/ 	.word	0x00028c40
        /*11c8*/ 	.short	0x010a
        /*11ca*/ 	.byte	0x3f
	.zero		1


	//   ....[112]....
        /*11cc*/ 	.word	0x00022ee0
        /*11d0*/ 	.word	0x00000006
        /*11d4*/ 	.word	0x00028c60
        /*11d8*/ 	.short	0x010a
        /*11da*/ 	.byte	0x3f
	.zero		1


	//   ....[113]....
        /*11dc*/ 	.word	0x00023fd0
        /*11e0*/ 	.word	0x00000004
        /*11e4*/ 	.word	0x00028c20
        /*11e8*/ 	.short	0x010a
        /*11ea*/ 	.byte	0x3f
	.zero		1


	//   ....[114]....
        /*11ec*/ 	.word	0x00024170
        /*11f0*/ 	.word	0x00000005
        /*11f4*/ 	.word	0x00028c40
        /*11f8*/ 	.short	0x010a
        /*11fa*/ 	.byte	0x3f
	.zero		1


	//   ....[115]....
        /*11fc*/ 	.word	0x000241c0
        /*1200*/ 	.word	0x00000019
        /*1204*/ 	.word	0x00028c40
        /*1208*/ 	.short	0x010a
        /*120a*/ 	.byte	0x3f
	.zero		1


	//   ....[116]....
        /*120c*/ 	.word	0x00024210
        /*1210*/ 	.word	0x00000005
        /*1214*/ 	.word	0x00028c60
        /*1218*/ 	.short	0x010a
        /*121a*/ 	.byte	0x3f
	.zero		1


	//----- nvinfo : EIATTR_NUM_MBARRIERS
	.align		4
.L_414:
        /*121c*/ 	.byte	0x03, 0x38
        /*121e*/ 	.short	0x0016


	//----- nvinfo : EIATTR_EXIT_INSTR_OFFSETS
	.align		4
        /*1220*/ 	.byte	0x04, 0x1c
        /*1222*/ 	.short	(.L_416 - .L_415)


	//   ....[0]....
.L_415:
        /*1224*/ 	.word	0x000200f0


	//----- nvinfo : EIATTR_MAX_THREADS
	.align		4
.L_416:
        /*1228*/ 	.byte	0x04, 0x05
        /*122a*/ 	.short	(.L_418 - .L_417)
.L_417:
        /*122c*/ 	.word	0x00000180
        /*1230*/ 	.word	0x00000001
        /*1234*/ 	.word	0x00000001


	//----- nvinfo : EIATTR_CRS_STACK_SIZE
	.align		4
.L_418:
        /*1238*/ 	.byte	0x04, 0x1e
        /*123a*/ 	.short	(.L_420 - .L_419)
.L_419:
        /*123c*/ 	.word	0x00000000


	//----- nvinfo : EIATTR_CBANK_PARAM_SIZE
	.align		4
.L_420:
        /*1240*/ 	.byte	0x03, 0x19
        /*1242*/ 	.short	0x0af0


	//----- nvinfo : EIATTR_PARAM_CBANK
	.align		4
        /*1244*/ 	.byte	0x04, 0x0a
        /*1246*/ 	.short	(.L_422 - .L_421)
	.align		4
.L_421:
        /*1248*/ 	.word	index@(.nv.constant0._ZN7cutlass13device_kernelIN5flash11enable_sm90INS1_16FlashAttnFwdSm90INS1_25CollectiveMainloopFwdSm90ILi2EN4cute5tupleIJNS5_1CILi1EEES8_S8_EEENS6_IJNS7_ILi64EEESA_SA_EEELi512ENS_6half_tEfNS_4arch4Sm90ELb0ELb1ELb1ELb1ELb1ELb1ELb0ELb0ELb0ELb1ELb0ELb0EEENS1_21CollectiveEpilogueFwdINS6_IJSA_NS7_ILi512EEESA_EEES9_SC_SE_Li256ELb1ELb1ELb0ELb0EEENS1_36VarlenDynamicPersistentTileSchedulerILi64ELi64ELi256ELi128ELb0ELb1ELb1ELb1ELb0ELb1EEEEEEEEEvNT_6ParamsE)
        /*124c*/ 	.short	0x0210
        /*124e*/ 	.short	0x0af0


	//----- nvinfo : EIATTR_SW_WAR
	.align		4
.L_422:
        /*1250*/ 	.byte	0x04, 0x36
        /*1252*/ 	.short	(.L_424 - .L_423)
.L_423:
        /*1254*/ 	.word	0x00000008
.L_424:


//--------------------- .nv.info._ZN7cutlass13device_kernelIN5flash11enable_sm90INS1_16FlashAttnFwdSm90INS1_25CollectiveMainloopFwdSm90ILi2EN4cute5tupleIJNS5_1CILi1EEES8_S8_EEENS6_IJNS7_ILi64EEESA_SA_EEELi512ENS_6half_tEfNS_4arch4Sm90ELb0ELb1ELb1ELb1ELb1ELb0ELb1ELb0ELb0ELb1ELb0ELb0EEENS1_21CollectiveEpilogueFwdINS6_IJSA_NS7_ILi512EEESA_EEES9_SC_SE_Li256ELb1ELb1ELb0ELb0EEENS1_36VarlenDynamicPersistentTileSchedulerILi64ELi64ELi256ELi128ELb0ELb1ELb1ELb1ELb0ELb1EEEEEEEEEvNT_6ParamsE --------------------------
	.section	.nv.info._ZN7cutlass13device_kernelIN5flash11enable_sm90INS1_16FlashAttnFwdSm90INS1_25CollectiveMainloopFwdSm90ILi2EN4cute5tupleIJNS5_1CILi1EEES8_S8_EEENS6_IJNS7_ILi64EEESA_SA_EEELi512ENS_6half_tEfNS_4arch4Sm90ELb0ELb1ELb1ELb1ELb1ELb0ELb1ELb0ELb0ELb1ELb0ELb0EEENS1_21CollectiveEpilogueFwdINS6_IJSA_NS7_ILi512EEESA_EEES9_SC_SE_Li256ELb1ELb1ELb0ELb0EEENS1_36VarlenDynamicPersistentTileSchedulerILi64ELi64ELi256ELi128ELb0ELb1ELb1ELb1ELb0ELb1EEEEEEEEEvNT_6ParamsE,"",@"SHT_CUDA_INFO"
	.sectionflags	@""
	.align	4


	//----- nvinfo : EIATTR_CUDA_API_VERSION
	.align		4
        /*0000*/ 	.byte	0x04, 0x37
        /*0002*/ 	.short	(.L_426 - .L_425)
.L_425:
        /*0004*/ 	.word	0x00000082


	//----- nvinfo : EIATTR_KPARAM_INFO
	.align		4
.L_426:
        /*0008*/ 	.byte	0x04, 0x17
        /*000a*/ 	.short	(.L_428 - .L_427)
.L_427:
        /*000c*/ 	.word	0x00000000
        /*0010*/ 	.short	0x0000
        /*0012*/ 	.short	0x0070
        /*0014*/ 	.byte	0x00, 0xf0, 0x01, 0x2e


	//----- nvinfo : EIATTR_SPARSE_MMA_MASK
	.align		4
.L_428:
        /*0018*/ 	.byte	0x03, 0x50
        /*001a*/ 	.short	0x0000


	//----- nvinfo : EIATTR_MAXREG_COUNT
	.align		4
        /*001c*/ 	.byte	0x03, 0x1b
        /*001e*/ 	.short	0x00a8


	//----- nvinfo : EIATTR_NUM_BARRIERS
	.align		4
        /*0020*/ 	.byte	0x02, 0x4c
        /*0022*/ 	.byte	0x10
	.zero		1


	//----- nvinfo : EIATTR_EXTERNS
	.align		4
        /*0024*/ 	.byte	0x04, 0x0f
        /*0026*/ 	.short	(.L_430 - .L_429)


	//   ....[0]....
	.align		4
.L_429:
        /*0028*/ 	.word	index@(__assertfail)


	//----- nvinfo : EIATTR_ANNOTATIONS
	.align		4
.L_430:
        /*002c*/ 	.byte	0x04, 0x55
        /*002e*/ 	.short	(.L_432 - .L_431)


	//   ....[0]....
.L_431:
        /* <DEDUP_REMOVED lines=19> */


	//----- nvinfo : EIATTR_MERCURY_ISA_VERSION
	.align		4
.L_432:
        /*0148*/ 	.byte	0x03, 0x5f
        /*014a*/ 	.short	0x0101


	//----- nvinfo : EIATTR_UNUSED_LOAD_BYTE_OFFSET
	.align		4
        /*014c*/ 	.byte	0x04, 0x44
        /*014e*/ 	.short	(.L_434 - .L_433)


	//   ....[0]....
.L_433:
        /*0150*/ 	.word	0x00000a70
        /*0154*/ 	.word	0x0000fff0


	//   ....[1]....
        /*0158*/ 	.word	0x000222e0
        /*015c*/ 	.word	0x0000fff0


	//----- nvinfo : EIATTR_INT_WARP_WIDE_INSTR_OFFSETS
	.align		4
.L_434:
        /*0160*/ 	.byte	0x04, 0x31
        /*0162*/ 	.short	(.L_436 - .L_435)


	//   ....[0]....
.L_435:
        /*0164*/ 	.word	0x000000c0


	//   ....[1]....
        /*0168*/ 	.word	0x000000d0


	//   ....[2]....
        /*016c*/ 	.word	0x000000e0


	//   ....[3]....
        /*0170*/ 	.word	0x00000180


	//   ....[4]....
        /*0174*/ 	.word	0x00026ad0


	//   ....[5]....
        /*0178*/ 	.word	0x00026b60


	//   ....[6]....
        /*017c*/ 	.word	0x0002ae30


	//   ....[7]....
        /*0180*/ 	.word	0x0002aec0


	//----- nvinfo : EIATTR_COOP_GROUP_MASK_REGIDS
	.align		4
.L_436:
        /*0184*/ 	.byte	0x04, 0x29
        /*0186*/ 	.short	(.L_438 - .L_437)


	//   ....[0]....
.L_437:
        /*0188*/ 	.word	0xffffffff


	//   ....[1]....
        /*018c*/ 	.word	0xffffffff


	//   ....[2]....
        /*0190*/ 	.word	0xffffffff


	//   ....[3]....
        /*0194*/ 	.word	0xffffffff


	//   ....[4]....
        /*0198*/ 	.word	0xffffffff


	//   ....[5]....
        /*019c*/ 	.word	0xffffffff


	//   ....[6]....
        /*01a0*/ 	.word	0xffffffff


	//   ....[7]....
        /*01a4*/ 	.word	0xffffffff


	//   ....[8]....
        /*01a8*/ 	.word	0xffffffff


	//   ....[9]....
        /*01ac*/ 	.word	0xffffffff


	//   ....[10]....
        /*01b0*/ 	.word	0xffffffff


	//   ....[11]....
        /*01b4*/ 	.word	0xffffffff


	//   ....[12]....
        /*01b8*/ 	.word	0xffffffff


	//   ....[13]....
        /*01bc*/ 	.word	0xffffffff


	//   ....[14]....
        /*01c0*/ 	.word	0xffffffff


	//   ....[15]....
        /*01c4*/ 	.word	0xffffffff


	//   ....[16]....
        /*01c8*/ 	.word	0xffffffff


	//   ....[17]....
        /*01cc*/ 	.word	0xffffffff


	//   ....[18]....
        /*01d0*/ 	.word	0xffffffff


	//   ....[19]....
        /*01d4*/ 	.word	0xffffffff


	//   ....[20]....
        /*01d8*/ 	.word	0xffffffff


	//   ....[21]....
        /*01dc*/ 	.word	0xffffffff


	//   ....[22]....
        /*01e0*/ 	.word	0xffffffff


	//   ....[23]....
        /*01e4*/ 	.word	0xffffffff


	//   ....[24]....
        /*01e8*/ 	.word	0xffffffff


	//   ....[25]....
        /*01ec*/ 	.word	0xffffffff


	//   ....[26]....
        /*01f0*/ 	.word	0xffffffff


	//   ....[27]....
        /*01f4*/ 	.word	0xffffffff


	//   ....[28]....
        /*01f8*/ 	.word	0xffffffff


	//   ....[29]....
        /*01fc*/ 	.word	0xffffffff


	//   ....[30]....
        /*0200*/ 	.word	0xffffffff


	//   ....[31]....
        /*0204*/ 	.word	0xffffffff


	//   ....[32]....
        /*0208*/ 	.word	0xffffffff


	//   ....[33]....
        /*020c*/ 	.word	0xffffffff


	//   ....[34]....
        /*0210*/ 	.word	0xffffffff


	//   ....[35]....
        /*0214*/ 	.word	0xffffffff


	//   ....[36]....
        /*0218*/ 	.word	0xffffffff


	//   ....[37]....
        /*021c*/ 	.word	0xffffffff


	//   ....[38]....
        /*0220*/ 	.word	0xffffffff


	//   ....[39]....
        /*0224*/ 	.word	0xffffffff


	//   ....[40]....
        /*0228*/ 	.word	0xffffffff


	//   ....[41]....
        /*022c*/ 	.word	0xffffffff


	//   ....[42]....
        /*0230*/ 	.word	0xffffffff


	//   ....[43]....
        /*0234*/ 	.word	0xffffffff


	//   ....[44]....
        /*0238*/ 	.word	0xffffffff


	//   ....[45]....
        /*023c*/ 	.word	0xffffffff


	//   ....[46]....
        /*0240*/ 	.word	0xffffffff


	//   ....[47]....
        /*0244*/ 	.word	0xffffffff


	//   ....[48]....
        /*0248*/ 	.word	0xffffffff


	//   ....[49]....
        /*024c*/ 	.word	0xffffffff


	//   ....[50]....
        /*0250*/ 	.word	0xffffffff


	//   ....[51]....
        /*0254*/ 	.word	0xffffffff


	//   ....[52]....
        /*0258*/ 	.word	0xffffffff


	//   ....[53]....
        /*025c*/ 	.word	0xffffffff


	//   ....[54]....
        /*0260*/ 	.word	0xffffffff


	//   ....[55]....
        /*0264*/ 	.word	0xffffffff


	//   ....[56]....
        /*0268*/ 	.word	0xffffffff


	//   ....[57]....
        /*026c*/ 	.word	0xffffffff


	//   ....[58]....
        /*0270*/ 	.word	0xffffffff


	//   ....[59]....
        /*0274*/ 	.word	0xffffffff


	//   ....[60]....
        /*0278*/ 	.word	0xffffffff


	//   ....[61]....
        /*027c*/ 	.word	0xffffffff


	//   ....[62]....
        /*0280*/ 	.word	0xffffffff


	//   ....[63]....
        /*0284*/ 	.word	0xffffffff


	//   ....[64]....
        /*0288*/ 	.word	0xffffffff


	//   ....[65]....
        /*028c*/ 	.word	0xffffffff


	//   ....[66]....
        /*0290*/ 	.word	0xffffffff


	//   ....[67]....
        /*0294*/ 	.word	0xffffffff


	//   ....[68]....
        /*0298*/ 	.word	0xffffffff


	//   ....[69]....
        /*029c*/ 	.word	0xffffffff


	//   ....[70]....
        /*02a0*/ 	.word	0xffffffff


	//   ....[71]....
        /*02a4*/ 	.word	0xffffffff


	//   ....[72]....
        /*02a8*/ 	.word	0xffffffff


	//   ....[73]....
        /*02ac*/ 	.word	0xffffffff


	//   ....[74]....
        /*02b0*/ 	.word	0xffffffff


	//   ....[75]....
        /*02b4*/ 	.word	0xffffffff


	//   ....[76]....
        /*02b8*/ 	.word	0xffffffff


	//   ....[77]....
        /*02bc*/ 	.word	0xffffffff


	//   ....[78]....
        /*02c0*/ 	.word	0xffffffff


	//   ....[79]....
        /*02c4*/ 	.word	0xffffffff


	//   ....[80]....
        /*02c8*/ 	.word	0xffffffff


	//   ....[81]....
        /*02cc*/ 	.word	0xffffffff


	//   ....[82]....
        /*02d0*/ 	.word	0xffffffff


	//   ....[83]....
        /*02d4*/ 	.word	0xffffffff


	//   ....[84]....
        /*02d8*/ 	.word	0xffffffff


	//   ....[85]....
        /*02dc*/ 	.word	0xffffffff


	//   ....[86]....
        /*02e0*/ 	.word	0xffffffff


	//   ....[87]....
        /*02e4*/ 	.word	0xffffffff


	//   ....[88]....
        /*02e8*/ 	.word	0xffffffff


	//   ....[89]....
        /*02ec*/ 	.word	0xffffffff


	//   ....[90]....
        /*02f0*/ 	.word	0xffffffff


	//   ....[91]....
        /*02f4*/ 	.word	0xffffffff


	//   ....[92]....
        /*02f8*/ 	.word	0xffffffff


	//   ....[93]....
        /*02fc*/ 	.word	0xffffffff


	//   ....[94]....
        /*0300*/ 	.word	0xffffffff


	//   ....[95]....
        /*0304*/ 	.word	0xffffffff


	//   ....[96]....
        /*0308*/ 	.word	0xffffffff


	//   ....[97]....
        /*030c*/ 	.word	0xffffffff


	//   ....[98]....
        /*0310*/ 	.word	0xffffffff


	//   ....[99]....
        /*0314*/ 	.word	0xffffffff


	//   ....[100]....
        /*0318*/ 	.word	0xffffffff


	//   ....[101]....
        /*031c*/ 	.word	0xffffffff


	//   ....[102]....
        /*0320*/ 	.word	0xffffffff


	//   ....[103]....
        /*0324*/ 	.word	0xffffffff


	//   ....[104]....
        /*0328*/ 	.word	0xffffffff


	//   ....[105]....
        /*032c*/ 	.word	0xffffffff


	//   ....[106]....
        /*0330*/ 	.word	0xffffffff


	//   ....[107]....
        /*0334*/ 	.word	0xffffffff


	//   ....[108]....
        /*0338*/ 	.word	0xffffffff


	//   ....[109]....
        /*033c*/ 	.word	0xffffffff


	//   ....[110]....
        /*0340*/ 	.word	0xffffffff


	//   ....[111]....
        /*0344*/ 	.word	0xffffffff


	//   ....[112]....
        /*0348*/ 	.word	0xffffffff


	//   ....[113]....
        /*034c*/ 	.word	0xffffffff


	//   ....[114]....
        /*0350*/ 	.word	0xffffffff


	//   ....[115]....
        /*0354*/ 	.word	0xffffffff


	//   ....[116]....
        /*0358*/ 	.word	0xffffffff


	//   ....[117]....
        /*035c*/ 	.word	0xffffffff


	//   ....[118]....
        /*0360*/ 	.word	0xffffffff


	//   ....[119]....
        /*0364*/ 	.word	0xffffffff


	//   ....[120]....
        /*0368*/ 	.word	0xffffffff


	//   ....[121]....
        /*036c*/ 	.word	0xffffffff


	//   ....[122]....
        /*0370*/ 	.word	0xffffffff


	//   ....[123]....
        /*0374*/ 	.word	0xffffffff


	//   ....[124]....
        /*0378*/ 	.word	0xffffffff


	//   ....[125]....
        /*037c*/ 	.word	0xffffffff


	//   ....[126]....
        /*0380*/ 	.word	0xffffffff


	//   ....[127]....
        /*0384*/ 	.word	0xffffffff


	//   ....[128]....
        /*0388*/ 	.word	0xffffffff


	//   ....[129]....
        /*038c*/ 	.word	0x0500000f


	//   ....[130]....
        /*0390*/ 	.word	0x0500000f


	//   ....[131]....
        /*0394*/ 	.word	0x0500000f


	//   ....[132]....
        /*0398*/ 	.word	0x0500000f


	//   ....[133]....
        /*039c*/ 	.word	0x0500000f


	//   ....[134]....
        /*03a0*/ 	.word	0x0500000f


	//   ....[135]....
        /*03a4*/ 	.word	0x0500000f


	//   ....[136]....
        /*03a8*/ 	.word	0x0500000f


	//   ....[137]....
        /*03ac*/ 	.word	0x0500000f


	//   ....[138]....
        /*03b0*/ 	.word	0x0500000f


	//   ....[139]....
        /*03b4*/ 	.word	0x0500000f


	//   ....[140]....
        /*03b8*/ 	.word	0x0500000f


	//   ....[141]....
        /*03bc*/ 	.word	0x0500000f


	//   ....[142]....
        /*03c0*/ 	.word	0x0500000f


	//   ....[143]....
        /*03c4*/ 	.word	0x0500000f


	//   ....[144]....
        /*03c8*/ 	.word	0x0500000f


	//   ....[145]....
        /*03cc*/ 	.word	0x0500000f


	//   ....[146]....
        /*03d0*/ 	.word	0x0500000f


	//   ....[147]....
        /*03d4*/ 	.word	0x0500000f


	//   ....[148]....
        /*03d8*/ 	.word	0x0500000f


	//   ....[149]....
        /*03dc*/ 	.word	0x0500000f


	//   ....[150]....
        /*03e0*/ 	.word	0x0500000f


	//   ....[151]....
        /*03e4*/ 	.word	0x0500000f


	//   ....[152]....
        /*03e8*/ 	.word	0x0500000f


	//   ....[153]....
        /*03ec*/ 	.word	0x0500000f


	//   ....[154]....
        /*03f0*/ 	.word	0x0500000f


	//   ....[155]....
        /*03f4*/ 	.word	0x0500000f


	//   ....[156]....
        /*03f8*/ 	.word	0x0500000f


	//   ....[157]....
        /*03fc*/ 	.word	0x0500000f


	//   ....[158]....
        /*0400*/ 	.word	0x0500000f


	//   ....[159]....
        /*0404*/ 	.word	0x0500000f


	//   ....[160]....
        /*0408*/ 	.word	0x0500000f


	//   ....[161]....
        /*040c*/ 	.word	0x0500000f


	//   ....[162]....
        /*0410*/ 	.word	0x0500000f


	//   ....[163]....
        /*0414*/ 	.word	0x0500000f


	//   ....[164]....
        /*0418*/ 	.word	0x0500000f


	//   ....[165]....
        /*041c*/ 	.word	0x0500000f


	//   ....[166]....
        /*0420*/ 	.word	0x0500000f


	//   ....[167]....
        /*0424*/ 	.word	0x0500000f


	//   ....[168]....
        /*0428*/ 	.word	0x0500000f


	//   ....[169]....
        /*042c*/ 	.word	0x0500000f


	//   ....[170]....
        /*0430*/ 	.word	0x0500000f


	//   ....[171]....
        /*0434*/ 	.word	0x0500000f


	//   ....[172]....
        /*0438*/ 	.word	0x0500000f


	//   ....[173]....
        /*043c*/ 	.word	0x0500000f


	//   ....[174]....
        /*0440*/ 	.word	0x0500000f


	//   ....[175]....
        /*0444*/ 	.word	0x0500000f


	//   ....[176]....
        /*0448*/ 	.word	0x0500000f


	//   ....[177]....
        /*044c*/ 	.word	0x0500000f


	//   ....[178]....
        /*0450*/ 	.word	0x0500000f


	//   ....[179]....
        /*0454*/ 	.word	0x0500000f


	//   ....[180]....
        /*0458*/ 	.word	0x0500000f


	//   ....[181]....
        /*045c*/ 	.word	0x0500000f


	//   ....[182]....
        /*0460*/ 	.word	0x0500000f


	//   ....[183]....
        /*0464*/ 	.word	0x0500000f


	//   ....[184]....
        /*0468*/ 	.word	0x0500000f


	//   ....[185]....
        /*046c*/ 	.word	0x0500000f


	//   ....[186]....
        /*0470*/ 	.word	0x0500000f


	//   ....[187]....
        /*0474*/ 	.word	0x0500000f


	//   ....[188]....
        /*0478*/ 	.word	0x0500000f


	//   ....[189]....
        /*047c*/ 	.word	0x0500000f


	//   ....[190]....
        /*0480*/ 	.word	0x0500000f


	//   ....[191]....
        /*0484*/ 	.word	0x0500000f


	//   ....[192]....
        /*0488*/ 	.word	0x0500000f


	//   ....[193]....
        /*048c*/ 	.word	0x0500000f


	//   ....[194]....
        /*0490*/ 	.word	0x0500000f


	//   ....[195]....
        /*0494*/ 	.word	0x0500000f


	//   ....[196]....
        /*0498*/ 	.word	0xffffffff


	//   ....[197]....
        /*049c*/ 	.word	0xffffffff


	//   ....[198]....
        /*04a0*/ 	.word	0xffffffff


	//   ....[199]....
        /*04a4*/ 	.word	0xffffffff


	//   ....[200]....
        /*04a8*/ 	.word	0xffffffff


	//   ....[201]....
        /*04ac*/ 	.word	0xffffffff


	//   ....[202]....
        /*04b0*/ 	.word	0xffffffff


	//   ....[203]....
        /*04b4*/ 	.word	0xffffffff


	//----- nvinfo : EIATTR_COOP_GROUP_INSTR_OFFSETS
	.align		4
.L_438:
        /*04b8*/ 	.byte	0x04, 0x28
        /*04ba*/ 	.short	(.L_440 - .L_439)


	//   ....[0]....
.L_439:
        /*04bc*/ 	.word	0x00000080


	//   ....[1]....
        /*04c0*/ 	.word	0x00000090


	//   ....[2]....
        /*04c4*/ 	.word	0x000002b0


	//   ....[3]....
        /*04c8*/ 	.word	0x00000410


	//   ....[4]....
        /*04cc*/ 	.word	0x00000530


	//   ....[5]....
        /*04d0*/ 	.word	0x00000690


	//   ....[6]....
        /*04d4*/ 	.word	0x00002320


	//   ....[7]....
        /*04d8*/ 	.word	0x00009d50


	//   ....[8]....
        /*04dc*/ 	.word	0x0000be40


	//   ....[9]....
        /*04e0*/ 	.word	0x0000d120


	//   ....[10]....
        /*04e4*/ 	.word	0x0000d6a0


	//   ....[11]....
        /*04e8*/ 	.word	0x0000e3e0


	//   ....[12]....
        /*04ec*/ 	.word	0x0000e4d0


	//   ....[13]....
        /*04f0*/ 	.word	0x0000e920


	//   ....[14]....
        /*04f4*/ 	.word	0x0000e9f0


	//   ....[15]....
        /*04f8*/ 	.word	0x00011540


	//   ....[16]....
        /*04fc*/ 	.word	0x00012ea0


	//   ....[17]....
        /*0500*/ 	.word	0x00014540


	//   ....[18]....
        /*0504*/ 	.word	0x00014580


	//   ....[19]....
        /*0508*/ 	.word	0x000145c0


	//   ....[20]....
        /*050c*/ 	.word	0x000145e0


	//   ....[21]....
        /*0510*/ 	.word	0x00018c60


	//   ....[22]....
        /*0514*/ 	.word	0x0001a040


	//   ....[23]....
        /*0518*/ 	.word	0x0001b360


	//   ....[24]....
        /*051c*/ 	.word	0x0001b8d0


	//   ....[25]....
        /*0520*/ 	.word	0x0001c4c0


	//   ....[26]....
        /*0524*/ 	.word	0x0001c510


	//   ....[27]....
        /*0528*/ 	.word	0x0001c550


	//   ....[28]....
        /*052c*/ 	.word	0x0001c570


	//   ....[29]....
        /*0530*/ 	.word	0x00020c70


	//   ....[30]....
        /*0534*/ 	.word	0x00020e20


	//   ....[31]....
        /*0538*/ 	.word	0x00020e40


	//   ....[32]....
        /*053c*/ 	.word	0x00020e80


	//   ....[33]....
        /*0540*/ 	.word	0x00020ea0


	//   ....[34]....
        /*0544*/ 	.word	0x00023400


	//   ....[35]....
        /*0548*/ 	.word	0x00023a60


	//   ....[36]....
        /*054c*/ 	.word	0x00023a80


	//   ....[37]....
        /*0550*/ 	.word	0x00023ab0


	//   ....[38]....
        /*0554*/ 	.word	0x00023ac0


	//   ....[39]....
        /*0558*/ 	.word	0x00024160


	//   ....[40]....
        /*055c*/ 	.word	0x00024170


	//   ....[41]....
        /*0560*/ 	.word	0x000243a0


	//   ....[42]....
        /*0564*/ 	.word	0x000243c0


	//   ....[43]....
        /*0568*/ 	.word	0x00024f80


	//   ....[44]....
        /*056c*/ 	.word	0x00024fc0


	//   ....[45]....
        /*0570*/ 	.word	0x00025200


	//   ....[46]....
        /*0574*/ 	.word	0x00025220


	//   ....[47]....
        /*0578*/ 	.word	0x000254d0


	//   ....[48]....
        /*057c*/ 	.word	0x000256a0


	//   ....[49]....
        /*0580*/ 	.word	0x000256d0


	//   ....[50]....
        /*0584*/ 	.word	0x00025700


	//   ....[51]....
        /*0588*/ 	.word	0x00025730


	//   ....[52]....
        /*058c*/ 	.word	0x00025760


	//   ....[53]....
        /*0590*/ 	.word	0x00025790


	//   ....[54]....
        /*0594*/ 	.word	0x000258e0


	//   ....[55]....
        /*0598*/ 	.word	0x00025910


	//   ....[56]....
        /*059c*/ 	.word	0x00025940


	//   ....[57]....
        /*05a0*/ 	.word	0x00025970


	//   ....[58]....
        /*05a4*/ 	.word	0x000259a0


	//   ....[59]....
        /*05a8*/ 	.word	0x000259d0


	//   ....[60]....
        /*05ac*/ 	.word	0x00025a60


	//   ....[61]....
        /*05b0*/ 	.word	0x00025ac0


	//   ....[62]....
        /*05b4*/ 	.word	0x00025b50


	//   ....[63]....
        /*05b8*/ 	.word	0x000278c0


	//   ....[64]....
        /*05bc*/ 	.word	0x000278e0


	//   ....[65]....
        /*05c0*/ 	.word	0x00027970


	//   ....[66]....
        /*05c4*/ 	.word	0x00027990


	//   ....[67]....
        /*05c8*/ 	.word	0x00027a10


	//   ....[68]....
        /*05cc*/ 	.word	0x00027a30


	//   ....[69]....
        /*05d0*/ 	.word	0x00027a40


	//   ....[70]....
        /*05d4*/ 	.word	0x00027a50


	//   ....[71]....
        /*05d8*/ 	.word	0x000281f0


	//   ....[72]....
        /*05dc*/ 	.word	0x00028230


	//   ....[73]....
        /*05e0*/ 	.word	0x000282e0


	//   ....[74]....
        /*05e4*/ 	.word	0x000282f0


	//   ....[75]....
        /*05e8*/ 	.word	0x00028380


	//   ....[76]....
        /*05ec*/ 	.word	0x00028390


	//   ....[77]....
        /*05f0*/ 	.word	0x000283b0


	//   ....[78]....
        /*05f4*/ 	.word	0x000283f0


	//   ....[79]....
        /*05f8*/ 	.word	0x00028c70


	//   ....[80]....
        /*05fc*/ 	.word	0x00028c90


	//   ....[81]....
        /*0600*/ 	.word	0x00028e30


	//   ....[82]....
        /*0604*/ 	.word	0x00028e60


	//   ....[83]....
        /*0608*/ 	.word	0x00028f70


	//   ....[84]....
        /*060c*/ 	.word	0x00028f80


	//   ....[85]....
        /*0610*/ 	.word	0x00028fb0


	//   ....[86]....
        /*0614*/ 	.word	0x00028fc0


	//   ....[87]....
        /*0618*/ 	.word	0x000295f0


	//   ....[88]....
        /*061c*/ 	.word	0x00029650


	//   ....[89]....
        /*0620*/ 	.word	0x00029810


	//   ....[90]....
        /*0624*/ 	.word	0x00029850


	//   ....[91]....
        /*0628*/ 	.word	0x00029860


	//   ....[92]....
        /*062c*/ 	.word	0x00029870


	//   ....[93]....
        /*0630*/ 	.word	0x000299c0


	//   ....[94]....
        /*0634*/ 	.word	0x00029b10


	//   ....[95]....
        /*0638*/ 	.word	0x0002a340


	//   ....[96]....
        /*063c*/ 	.word	0x0002a360


	//   ....[97]....
        /*0640*/ 	.word	0x0002a3b0


	//   ....[98]....
        /*0644*/ 	.word	0x0002a3c0


	//   ....[99]....
        /*0648*/ 	.word	0x0002a400


	//   ....[100]....
        /*064c*/ 	.word	0x0002a410


	//   ....[101]....
        /*0650*/ 	.word	0x0002a420


	//   ....[102]....
        /*0654*/ 	.word	0x0002a460


	//   ....[103]....
        /*0658*/ 	.word	0x0002a780


	//   ....[104]....
        /*065c*/ 	.word	0x0002a7c0


	//   ....[105]....
        /*0660*/ 	.word	0x0002a7e0


	//   ....[106]....
        /*0664*/ 	.word	0x0002a800


	//   ....[107]....
        /*0668*/ 	.word	0x0002a830


	//   ....[108]....
        /*066c*/ 	.word	0x0002a850


	//   ....[109]....
        /*0670*/ 	.word	0x0002a950


	//   ....[110]....
        /*0674*/ 	.word	0x0002aaa0


	//   ....[111]....
        /*0678*/ 	.word	0x0002b0a0


	//   ....[112]....
        /*067c*/ 	.word	0x0002b0f0


	//   ....[113]....
        /*0680*/ 	.word	0x0002b120


	//   ....[114]....
        /*0684*/ 	.word	0x0002b150


	//   ....[115]....
        /*0688*/ 	.word	0x0002b160


	//   ....[116]....
        /*068c*/ 	.word	0x0002b190


	//   ....[117]....
        /*0690*/ 	.word	0x0002b1c0


	//   ....[118]....
        /*0694*/ 	.word	0x0002b1f0


	//   ....[119]....
        /*0698*/ 	.word	0x0002b370


	//   ....[120]....
        /*069c*/ 	.word	0x0002b3a0


	//   ....[121]....
        /*06a0*/ 	.word	0x0002b3d0


	//   ....[122]....
        /*06a4*/ 	.word	0x0002b400


	//   ....[123]....
        /*06a8*/ 	.word	0x0002b430


	//   ....[124]....
        /*06ac*/ 	.word	0x0002b460


	//   ....[125]....
        /*06b0*/ 	.word	0x0002b520


	//   ....[126]....
        /*06b4*/ 	.word	0x0002b540


	//   ....[127]....
        /*06b8*/ 	.word	0x0002b5b0


	//   ....[128]....
        /*06bc*/ 	.word	0x0002bc50


	//   ....[129]....
        /*06c0*/ 	.word	0x0002c1f0


	//   ....[130]....
        /*06c4*/ 	.word	0x0002c2e0


	//   ....[131]....
        /*06c8*/ 	.word	0x0002c380


	//   ....[132]....
        /*06cc*/ 	.word	0x0002c3e0


	//   ....[133]....
        /*06d0*/ 	.word	0x0002c4d0


	//   ....[134]....
        /*06d4*/ 	.word	0x0002c540


	//   ....[135]....
        /*06d8*/ 	.word	0x0002c630


	//   ....[136]....
        /*06dc*/ 	.word	0x0002c6a0


	//   ....[137]....
        /*06e0*/ 	.word	0x0002c740


	//   ....[138]....
        /*06e4*/ 	.word	0x0002c840


	//   ....[139]....
        /*06e8*/ 	.word	0x0002c8d0


	//   ....[140]....
        /*06ec*/ 	.word	0x0002c930


	//   ....[141]....
        /*06f0*/ 	.word	0x0002ca00


	//   ....[142]....
        /*06f4*/ 	.word	0x0002ca80


	//   ....[143]....
        /*06f8*/ 	.word	0x0002cb60


	//   ....[144]....
        /*06fc*/ 	.word	0x0002cbd0


	//   ....[145]....
        /*0700*/ 	.word	0x0002cc90


	//   ....[146]....
        /*0704*/ 	.word	0x0002cfa0


	//   ....[147]....
        /*0708*/ 	.word	0x0002d060


	//   ....[148]....
        /*070c*/ 	.word	0x0002d2d0


	//   ....[149]....
        /*0710*/ 	.word	0x0002d320


	//   ....[150]....
        /*0714*/ 	.word	0x0002d530


	//   ....[151]....
        /*0718*/ 	.word	0x0002d580


	//   ....[152]....
        /*071c*/ 	.word	0x0002d730


	//   ....[153]....
        /*0720*/ 	.word	0x0002d780


	//   ....[154]....
        /*0724*/ 	.word	0x0002d8c0


	//   ....[155]....
        /*0728*/ 	.word	0x0002d9c0


	//   ....[156]....
        /*072c*/ 	.word	0x0002dc30


	//   ....[157]....
        /*0730*/ 	.word	0x0002dc80


	//   ....[158]....
        /*0734*/ 	.word	0x0002de50


	//   ....[159]....
        /*0738*/ 	.word	0x0002dea0


	//   ....[160]....
        /*073c*/ 	.word	0x0002e070


	//   ....[161]....
        /*0740*/ 	.word	0x0002e0c0


	//   ....[162]....
        /*0744*/ 	.word	0x0002e1b0


	//   ....[163]....
        /*0748*/ 	.word	0x0002e250


	//   ....[164]....
        /*074c*/ 	.word	0x0002e2b0


	//   ....[165]....
        /*0750*/ 	.word	0x0002e360


	//   ....[166]....
        /*0754*/ 	.word	0x0002e3c0


	//   ....[167]....
        /*0758*/ 	.word	0x0002e470


	//   ....[168]....
        /*075c*/ 	.word	0x0002e4d0


	//   ....[169]....
        /*0760*/ 	.word	0x0002e580


	//   ....[170]....
        /*0764*/ 	.word	0x0002e670


	//   ....[171]....
        /*0768*/ 	.word	0x0002e750


	//   ....[172]....
        /*076c*/ 	.word	0x0002e860


	//   ....[173]....
        /*0770*/ 	.word	0x0002e960


	//   ....[174]....
        /*0774*/ 	.word	0x0002ea90


	//   ....[175]....
        /*0778*/ 	.word	0x0002eb70


	//   ....[176]....
        /*077c*/ 	.word	0x0002ec70


	//   ....[177]....
        /*0780*/ 	.word	0x0002ed50


	//   ....[178]....
        /*0784*/ 	.word	0x0002ede0


	//   ....[179]....
        /*0788*/ 	.word	0x0002ee80


	//   ....[180]....
        /*078c*/ 	.word	0x0002efa0


	//   ....[181]....
        /*0790*/ 	.word	0x0002f010


	//   ....[182]....
        /*0794*/ 	.word	0x0002f080


	//   ....[183]....
        /*0798*/ 	.word	0x0002f0f0


	//   ....[184]....
        /*079c*/ 	.word	0x0002f160


	//   ....[185]....
        /*07a0*/ 	.word	0x0002f1e0


	//   ....[186]....
        /*07a4*/ 	.word	0x0002f270


	//   ....[187]....
        /*07a8*/ 	.word	0x0002f300


	//   ....[188]....
        /*07ac*/ 	.word	0x0002f370


	//   ....[189]....
        /*07b0*/ 	.word	0x0002f3e0


	//   ....[190]....
        /*07b4*/ 	.word	0x0002f450


	//   ....[191]....
        /*07b8*/ 	.word	0x0002f4d0


	//   ....[192]....
        /*07bc*/ 	.word	0x0002f540


	//   ....[193]....
        /*07c0*/ 	.word	0x0002f5e0


	//   ....[194]....
        /*07c4*/ 	.word	0x0002f670


	//   ....[195]....
        /*07c8*/ 	.word	0x0002f790


	//   ....[196]....
        /*07cc*/ 	.word	0x00031790


	//   ....[197]....
        /*07d0*/ 	.word	0x00032f50


	//   ....[198]....
        /*07d4*/ 	.word	0x00033570


	//   ....[199]....
        /*07d8*/ 	.word	0x000342b0


	//   ....[200]....
        /*07dc*/ 	.word	0x000342f0


	//   ....[201]....
        /*07e0*/ 	.word	0x00034360


	//   ....[202]....
        /*07e4*/ 	.word	0x00034380


	//   ....[203]....
        /*07e8*/ 	.word	0x00041480


	//----- nvinfo : EIATTR_REG_RECONFIG
	.align		4
.L_440:
        /*07ec*/ 	.byte	0x01, 0x54
	.zero		2


	//----- nvinfo : EIATTR_SYSCALL_OFFSETS
	.align		4
        /*07f0*/ 	.byte	0x04, 0x46
        /*07f2*/ 	.short	(.L_442 - .L_441)


	//   ....[0]....
.L_441:
        /*07f4*/ 	.word	0x0000a300


	//   ....[1]....
        /*07f8*/ 	.word	0x00026cc0


	//   ....[2]....
        /*07fc*/ 	.word	0x00026e10


	//   ....[3]....
        /*0800*/ 	.word	0x00026f00


	//   ....[4]....
        /*0804*/ 	.word	0x00027df0


	//   ....[5]....
        /*0808*/ 	.word	0x00028680


	//----- nvinfo : EIATTR_MBARRIER_INSTR_OFFSETS
	.align		4
.L_442:
        /*080c*/ 	.byte	0x04, 0x39
        /*080e*/ 	.short	(.L_444 - .L_443)


	//   ....[0]....
.L_443:
        /*0810*/ 	.word	0x00000190
        /*0814*/ 	.word	0x000000ff
        /*0818*/ 	.word	0x00038800
        /*081c*/ 	.short	0x0100
        /*081e*/ 	.byte	0x08
	.zero		1


	//   ....[1]....
        /*0820*/ 	.word	0x000001a0
        /*0824*/ 	.word	0x000000ff
        /*0828*/ 	.word	0x00038810
        /*082c*/ 	.short	0x0100
        /*082e*/ 	.byte	0x08
	.zero		1


	//   ....[2]....
        /*0830*/ 	.word	0x000001b0
        /*0834*/ 	.word	0x000000ff
        /*0838*/ 	.word	0x00038820
        /*083c*/ 	.short	0x0100
        /*083e*/ 	.byte	0x08
	.zero		1


	//   ....[3]....
        /*0840*/ 	.word	0x00000260
        /*0844*/ 	.word	0x000000ff
        /*0848*/ 	.word	0x00038830
        /*084c*/ 	.short	0x0100
        /*084e*/ 	.byte	0x06
	.zero		1


	//   ....[4]....
        /*0850*/ 	.word	0x00000270
        /*0854*/ 	.word	0x000000ff
        /*0858*/ 	.word	0x00038840
        /*085c*/ 	.short	0x0100
        /*085e*/ 	.byte	0x06
	.zero		1


	//   ....[5]....
        /*0860*/ 	.word	0x00000280
        /*0864*/ 	.word	0x000000ff
        /*0868*/ 	.word	0x00038838
        /*086c*/ 	.short	0x0100
        /*086e*/ 	.byte	0x06
	.zero		1


	//   ....[6]....
        /*0870*/ 	.word	0x00000290
        /*0874*/ 	.word	0x000000ff
        /*0878*/ 	.word	0x00038848
        /*087c*/ 	.short	0x0100
        /*087e*/ 	.byte	0x06
	.zero		1


	//   ....[7]....
        /*0880*/ 	.word	0x000003c0
        /*0884*/ 	.word	0x000000ff
        /*0888*/ 	.word	0x00038850
        /*088c*/ 	.short	0x0100
        /*088e*/ 	.byte	0x08
	.zero		1


	//   ....[8]....
        /*0890*/ 	.word	0x000003d0
        /*0894*/ 	.word	0x000000ff
        /*0898*/ 	.word	0x00038860
        /*089c*/ 	.short	0x0100
        /*089e*/ 	.byte	0x08
	.zero		1


	//   ....[9]....
        /*08a0*/ 	.word	0x000003e0
        /*08a4*/ 	.word	0x000000ff
        /*08a8*/ 	.word	0x00038858
        /*08ac*/ 	.short	0x0100
        /*08ae*/ 	.byte	0x08
	.zero		1


	//   ....[10]....
        /*08b0*/ 	.word	0x000003f0
        /*08b4*/ 	.word	0x000000ff
        /*08b8*/ 	.word	0x00038868
        /*08bc*/ 	.short	0x0100
        /*08be*/ 	.byte	0x08
	.zero		1


	//   ....[11]....
        /*08c0*/ 	.word	0x000004e0
        /*08c4*/ 	.word	0x000000ff
        /*08c8*/ 	.word	0x00038870
        /*08cc*/ 	.short	0x0100
        /*08ce*/ 	.byte	0x06
	.zero		1


	//   ....[12]....
        /*08d0*/ 	.word	0x000004f0
        /*08d4*/ 	.word	0x000000ff
        /*08d8*/ 	.word	0x00038880
        /*08dc*/ 	.short	0x0100
        /*08de*/ 	.byte	0x06
	.zero		1


	//   ....[13]....
        /*08e0*/ 	.word	0x00000500
        /*08e4*/ 	.word	0x000000ff
        /*08e8*/ 	.word	0x00038878
        /*08ec*/ 	.short	0x0100
        /*08ee*/ 	.byte	0x06
	.zero		1


	//   ....[14]....
        /*08f0*/ 	.word	0x00000510
        /*08f4*/ 	.word	0x000000ff
        /*08f8*/ 	.word	0x00038888
        /*08fc*/ 	.short	0x0100
        /*08fe*/ 	.byte	0x06
	.zero		1


	//   ....[15]....
        /*0900*/ 	.word	0x00000640
        /*0904*/ 	.word	0x000000ff
        /*0908*/ 	.word	0x00038890
        /*090c*/ 	.short	0x0100
        /*090e*/ 	.byte	0x08
	.zero		1


	//   ....[16]....
        /*0910*/ 	.word	0x00000650
        /*0914*/ 	.word	0x000000ff
        /*0918*/ 	.word	0x000388a0
        /*091c*/ 	.short	0x0100
        /*091e*/ 	.byte	0x08
	.zero		1


	//   ....[17]....
        /*0920*/ 	.word	0x00000660
        /*0924*/ 	.word	0x000000ff
        /*0928*/ 	.word	0x00038898
        /*092c*/ 	.short	0x0100
        /*092e*/ 	.byte	0x08
	.zero		1


	//   ....[18]....
        /*0930*/ 	.word	0x00000670
        /*0934*/ 	.word	0x000000ff
        /*0938*/ 	.word	0x000388a8
        /*093c*/ 	.short	0x0100
        /*093e*/ 	.byte	0x08
	.zero		1


	//   ....[19]....
        /*0940*/ 	.word	0x000007b0
        /*0944*/ 	.word	0x000000ff
        /*0948*/ 	.word	0x000388b0
        /*094c*/ 	.short	0x0100
        /*094e*/ 	.byte	0x08
	.zero		1


	//   ....[20]....
        /*0950*/ 	.word	0x000007c0
        /*0954*/ 	.word	0x000000ff
        /*0958*/ 	.word	0x000388c0
        /*095c*/ 	.short	0x0100
        /*095e*/ 	.byte	0x08
	.zero		1


	//   ....[21]....
        /*0960*/ 	.word	0x000007d0
        /*0964*/ 	.word	0x000000ff
        /*0968*/ 	.word	0x000388b8
        /*096c*/ 	.short	0x0100
        /*096e*/ 	.byte	0x08
	.zero		1


	//   ....[22]....
        /*0970*/ 	.word	0x000007e0
        /*0974*/ 	.word	0x000000ff
        /*0978*/ 	.word	0x000388c8
        /*097c*/ 	.short	0x0100
        /*097e*/ 	.byte	0x08
	.zero		1


	//   ....[23]....
        /*0980*/ 	.word	0x000046d0
        /*0984*/ 	.word	0x00000004
        /*0988*/ 	.word	0x00000000
        /*098c*/ 	.short	0x0101
        /*098e*/ 	.byte	0x3f
	.zero		1


	//   ....[24]....
        /*0990*/ 	.word	0x00008460
        /*0994*/ 	.word	0x00000006
        /*0998*/ 	.word	0x00000000
        /*099c*/ 	.short	0x0101
        /*099e*/ 	.byte	0x3f
	.zero		1


	//   ....[25]....
        /*09a0*/ 	.word	0x0000a820
        /*09a4*/ 	.word	0x000000ff
        /*09a8*/ 	.word	0x00038800
        /*09ac*/ 	.short	0x010a
        /*09ae*/ 	.byte	0x2e
	.zero		1


	//   ....[26]....
        /*09b0*/ 	.word	0x0000aca0
        /*09b4*/ 	.word	0x00000014
        /*09b8*/ 	.word	0x00000000
        /*09bc*/ 	.short	0x010a
        /*09be*/ 	.byte	0x3f
	.zero		1


	//   ....[27]....
        /*09c0*/ 	.word	0x0000ad00
        /*09c4*/ 	.word	0x00000014
        /*09c8*/ 	.word	0x00000000
        /*09cc*/ 	.short	0x010a
        /*09ce*/ 	.byte	0x3f
	.zero		1


	//   ....[28]....
        /*09d0*/ 	.word	0x0000b0b0
        /*09d4*/ 	.word	0x000000ff
        /*09d8*/ 	.word	0x00038810
        /*09dc*/ 	.short	0x010a
        /*09de*/ 	.byte	0x2e
	.zero		1


	//   ....[29]....
        /*09e0*/ 	.word	0x0000b1b0
        /*09e4*/ 	.word	0x0000000c
        /*09e8*/ 	.word	0x00000000
        /*09ec*/ 	.short	0x010a
        /*09ee*/ 	.byte	0x3f
	.zero		1


	//   ....[30]....
        /*09f0*/ 	.word	0x0000b210
        /*09f4*/ 	.word	0x0000000c
        /*09f8*/ 	.word	0x00000000
        /*09fc*/ 	.short	0x010a
        /*09fe*/ 	.byte	0x3f
	.zero		1


	//   ....[31]....
        /*0a00*/ 	.word	0x0000ce00
        /*0a04*/ 	.word	0x00000003
        /*0a08*/ 	.word	0x00000000
        /*0a0c*/ 	.short	0x0101
        /*0a0e*/ 	.byte	0x3f
	.zero		1


	//   ....[32]....
        /*0a10*/ 	.word	0x00011650
        /*0a14*/ 	.word	0x00000000
        /*0a18*/ 	.word	0x00000000
        /*0a1c*/ 	.short	0x0101
        /*0a1e*/ 	.byte	0x3f
	.zero		1


	//   ....[33]....
        /*0a20*/ 	.word	0x00011dc0
        /*0a24*/ 	.word	0x00000006
        /*0a28*/ 	.word	0x00000000
        /*0a2c*/ 	.short	0x010a
        /*0a2e*/ 	.byte	0x3f
	.zero		1


	//   ....[34]....
        /*0a30*/ 	.word	0x00011e60
        /*0a34*/ 	.word	0x00000008
        /*0a38*/ 	.word	0x00000000
        /*0a3c*/ 	.short	0x010a
        /*0a3e*/ 	.byte	0x3f
	.zero		1


	//   ....[35]....
        /*0a40*/ 	.word	0x00012280
        /*0a44*/ 	.word	0x0000000e
        /*0a48*/ 	.word	0x00000000
        /*0a4c*/ 	.short	0x010a
        /*0a4e*/ 	.byte	0x3f
	.zero		1


	//   ....[36]....
        /*0a50*/ 	.word	0x000122e0
        /*0a54*/ 	.word	0x0000000e
        /*0a58*/ 	.word	0x00000000
        /*0a5c*/ 	.short	0x010a
        /*0a5e*/ 	.byte	0x3f
	.zero		1


	//   ....[37]....
        /*0a60*/ 	.word	0x00013ed0
        /*0a64*/ 	.word	0x00000003
        /*0a68*/ 	.word	0x00000000
        /*0a6c*/ 	.short	0x0101
        /*0a6e*/ 	.byte	0x3f
	.zero		1


	//   ....[38]....
        /*0a70*/ 	.word	0x00018d70
        /*0a74*/ 	.word	0x00000003
        /*0a78*/ 	.word	0x00000000
        /*0a7c*/ 	.short	0x0101
        /*0a7e*/ 	.byte	0x3f
	.zero		1


	//   ....[39]....
        /*0a80*/ 	.word	0x00018f60
        /*0a84*/ 	.word	0x00000006
        /*0a88*/ 	.word	0x00000000
        /*0a8c*/ 	.short	0x010a
        /*0a8e*/ 	.byte	0x3f
	.zero		1


	//   ....[40]....
        /*0a90*/ 	.word	0x00019000
        /*0a94*/ 	.word	0x00000008
        /*0a98*/ 	.word	0x00000000
        /*0a9c*/ 	.short	0x010a
        /*0a9e*/ 	.byte	0x3f
	.zero		1


	//   ....[41]....
        /*0aa0*/ 	.word	0x00019420
        /*0aa4*/ 	.word	0x0000000e
        /*0aa8*/ 	.word	0x00000000
        /*0aac*/ 	.short	0x010a
        /*0aae*/ 	.byte	0x3f
	.zero		1


	//   ....[42]....
        /*0ab0*/ 	.word	0x00019480
        /*0ab4*/ 	.word	0x0000000e
        /*0ab8*/ 	.word	0x00000000
        /*0abc*/ 	.short	0x010a
        /*0abe*/ 	.byte	0x3f
	.zero		1


	//   ....[43]....
        /*0ac0*/ 	.word	0x0001b070
        /*0ac4*/ 	.word	0x00000003
        /*0ac8*/ 	.word	0x00000000
        /*0acc*/ 	.short	0x0101
        /*0ace*/ 	.byte	0x3f
	.zero		1


	//   ....[44]....
        /*0ad0*/ 	.word	0x00020da0
        /*0ad4*/ 	.word	0x00000003
        /*0ad8*/ 	.word	0x00000000
        /*0adc*/ 	.short	0x0101
        /*0ade*/ 	.byte	0x3f
	.zero		1


	//   ....[45]....
        /*0ae0*/ 	.word	0x00024110
        /*0ae4*/ 	.word	0x000000ff
        /*0ae8*/ 	.word	0x00000000
        /*0aec*/ 	.short	0x0101
        /*0aee*/ 	.byte	0x04
	.zero		1


	//   ....[46]....
        /*0af0*/ 	.word	0x00027670
        /*0af4*/ 	.word	0x00000011
        /*0af8*/ 	.word	0x00038840
        /*0afc*/ 	.short	0x010a
        /*0afe*/ 	.byte	0x3f
	.zero		1


	//   ....[47]....
        /*0b00*/ 	.word	0x00027b50
        /*0b04*/ 	.word	0x00000011
        /*0b08*/ 	.word	0x00038830
        /*0b0c*/ 	.short	0x0107
        /*0b0e*/ 	.byte	0x3f
	.zero		1


	//   ....[48]....
        /*0b10*/ 	.word	0x00027c30
        /*0b14*/ 	.word	0x00000011
        /*0b18*/ 	.word	0x00038830
        /*0b1c*/ 	.short	0x0101
        /*0b1e*/ 	.byte	0x3f
	.zero		1


	//   ....[49]....
        /*0b20*/ 	.word	0x000284c0
        /*0b24*/ 	.word	0x00000017
        /*0b28*/ 	.word	0x00038800
        /*0b2c*/ 	.short	0x0107
        /*0b2e*/ 	.byte	0x3f
	.zero		1


	//   ....[50]....
        /*0b30*/ 	.word	0x00028550
        /*0b34*/ 	.word	0x00000017
        /*0b38*/ 	.word	0x00038800
        /*0b3c*/ 	.short	0x0101
        /*0b3e*/ 	.byte	0x3f
	.zero		1


	//   ....[51]....
        /*0b40*/ 	.word	0x00029260
        /*0b44*/ 	.word	0x00000017
        /*0b48*/ 	.word	0x00038810
        /*0b4c*/ 	.short	0x0107
        /*0b4e*/ 	.byte	0x3f
	.zero		1


	//   ....[52]....
        /*0b50*/ 	.word	0x00029360
        /*0b54*/ 	.word	0x00000017
        /*0b58*/ 	.word	0x00038810
        /*0b5c*/ 	.short	0x0101
        /*0b5e*/ 	.byte	0x3f
	.zero		1


	//   ....[53]....
        /*0b60*/ 	.word	0x00029380
        /*0b64*/ 	.word	0x00000017
        /*0b68*/ 	.word	0x00038820
        /*0b6c*/ 	.short	0x010a
        /*0b6e*/ 	.byte	0x3f
	.zero		1


	//   ....[54]....
        /*0b70*/ 	.word	0x00029410
        /*0b74*/ 	.word	0x00000011
        /*0b78*/ 	.word	0x00038860
        /*0b7c*/ 	.short	0x010a
        /*0b7e*/ 	.byte	0x3f
	.zero		1


	//   ....[55]....
        /*0b80*/ 	.word	0x00029d30
        /*0b84*/ 	.word	0x00000011
        /*0b88*/ 	.word	0x00038850
        /*0b8c*/ 	.short	0x0107
        /*0b8e*/ 	.byte	0x3f
	.zero		1


	//   ....[56]....
        /*0b90*/ 	.word	0x00029e00
        /*0b94*/ 	.word	0x00000011
        /*0b98*/ 	.word	0x00038850
        /*0b9c*/ 	.short	0x0101
        /*0b9e*/ 	.byte	0x3f
	.zero		1


	//   ....[57]....
        /*0ba0*/ 	.word	0x0002a1a0
        /*0ba4*/ 	.word	0x00000006
        /*0ba8*/ 	.word	0x00038840
        /*0bac*/ 	.short	0x010a
        /*0bae*/ 	.byte	0x3f
	.zero		1


	//   ....[58]....
        /*0bb0*/ 	.word	0x0002a4e0
        /*0bb4*/ 	.word	0x00000006
        /*0bb8*/ 	.word	0x00038830
        /*0bbc*/ 	.short	0x0107
        /*0bbe*/ 	.byte	0x3f
	.zero		1


	//   ....[59]....
        /*0bc0*/ 	.word	0x0002a5a0
        /*0bc4*/ 	.word	0x00000006
        /*0bc8*/ 	.word	0x00038830
        /*0bcc*/ 	.short	0x0101
        /*0bce*/ 	.byte	0x3f
	.zero		1


	//   ....[60]....
        /*0bd0*/ 	.word	0x0002a5d0
        /*0bd4*/ 	.word	0x00000006
        /*0bd8*/ 	.word	0x00038860
        /*0bdc*/ 	.short	0x010a
        /*0bde*/ 	.byte	0x3f
	.zero		1


	//   ....[61]....
        /*0be0*/ 	.word	0x0002aca0
        /*0be4*/ 	.word	0x00000006
        /*0be8*/ 	.word	0x00038850
        /*0bec*/ 	.short	0x0107
        /*0bee*/ 	.byte	0x3f
	.zero		1


	//   ....[62]....
        /*0bf0*/ 	.word	0x0002ad60
        /*0bf4*/ 	.word	0x00000006
        /*0bf8*/ 	.word	0x00038850
        /*0bfc*/ 	.short	0x0101
        /*0bfe*/ 	.byte	0x3f
	.zero		1


	//   ....[63]....
        /*0c00*/ 	.word	0x0002bbd0
        /*0c04*/ 	.word	0x00000007
        /*0c08*/ 	.word	0x00038820
        /*0c0c*/ 	.short	0x010a
        /*0c0e*/ 	.byte	0x3f
	.zero		1


	//   ....[64]....
        /*0c10*/ 	.word	0x0002bd50
        /*0c14*/ 	.word	0x00000005
        /*0c18*/ 	.word	0x00038840
        /*0c1c*/ 	.short	0x010a
        /*0c1e*/ 	.byte	0x3f
	.zero		1


	//   ....[65]....
        /*0c20*/ 	.word	0x0002bdf0
        /*0c24*/ 	.word	0x00000003
        /*0c28*/ 	.word	0x00038840
        /*0c2c*/ 	.short	0x010a
        /*0c2e*/ 	.byte	0x3f
	.zero		1


	//   ....[66]....
        /*0c30*/ 	.word	0x0002be30
        /*0c34*/ 	.word	0x00000005
        /*0c38*/ 	.word	0x00038860
        /*0c3c*/ 	.short	0x010a
        /*0c3e*/ 	.byte	0x3f
	.zero		1


	//   ....[67]....
        /*0c40*/ 	.word	0x0002be70
        /*0c44*/ 	.word	0x00000003
        /*0c48*/ 	.word	0x00038860
        /*0c4c*/ 	.short	0x010a
        /*0c4e*/ 	.byte	0x3f
	.zero		1


	//   ....[68]....
        /*0c50*/ 	.word	0x0002bee0
        /*0c54*/ 	.word	0x00000003
        /*0c58*/ 	.word	0x00038800
        /*0c5c*/ 	.short	0x010a
        /*0c5e*/ 	.byte	0x3f
	.zero		1


	//   ....[69]....
        /*0c60*/ 	.word	0x0002bf30
        /*0c64*/ 	.word	0x00000014
        /*0c68*/ 	.word	0x00000000
        /*0c6c*/ 	.short	0x010a
        /*0c6e*/ 	.byte	0x3f
	.zero		1


	//   ....[70]....
        /*0c70*/ 	.word	0x0002bf90
        /*0c74*/ 	.word	0x00000004
        /*0c78*/ 	.word	0x00038810
        /*0c7c*/ 	.short	0x010a
        /*0c7e*/ 	.byte	0x3f
	.zero		1


	//   ....[71]....
        /*0c80*/ 	.word	0x0002bfe0
        /*0c84*/ 	.word	0x0000000c
        /*0c88*/ 	.word	0x00000000
        /*0c8c*/ 	.short	0x010a
        /*0c8e*/ 	.byte	0x3f
	.zero		1


	//   ....[72]....
        /*0c90*/ 	.word	0x0002c030
        /*0c94*/ 	.word	0x00000008
        /*0c98*/ 	.word	0x00000000
        /*0c9c*/ 	.short	0x010a
        /*0c9e*/ 	.byte	0x3f
	.zero		1


	//   ....[73]....
        /*0ca0*/ 	.word	0x0002c080
        /*0ca4*/ 	.word	0x0000000e
        /*0ca8*/ 	.word	0x00000000
        /*0cac*/ 	.short	0x010a
        /*0cae*/ 	.byte	0x3f
	.zero		1


	//   ....[74]....
        /*0cb0*/ 	.word	0x0002c0d0
        /*0cb4*/ 	.word	0x00000008
        /*0cb8*/ 	.word	0x00000000
        /*0cbc*/ 	.short	0x010a
        /*0cbe*/ 	.byte	0x3f
	.zero		1


	//   ....[75]....
        /*0cc0*/ 	.word	0x0002c120
        /*0cc4*/ 	.word	0x0000000e
        /*0cc8*/ 	.word	0x00000000
        /*0ccc*/ 	.short	0x010a
        /*0cce*/ 	.byte	0x3f
	.zero		1


	//   ....[76]....
        /*0cd0*/ 	.word	0x0002c230
        /*0cd4*/ 	.word	0x00000011
        /*0cd8*/ 	.word	0x00038840
        /*0cdc*/ 	.short	0x010a
        /*0cde*/ 	.byte	0x3f
	.zero		1


	//   ....[77]....
        /*0ce0*/ 	.word	0x0002d7c0
        /*0ce4*/ 	.word	0x00000017
        /*0ce8*/ 	.word	0x00038820
        /*0cec*/ 	.short	0x010a
        /*0cee*/ 	.byte	0x3f
	.zero		1


	//   ....[78]....
        /*0cf0*/ 	.word	0x0002d810
        /*0cf4*/ 	.word	0x00000011
        /*0cf8*/ 	.word	0x00038860
        /*0cfc*/ 	.short	0x010a
        /*0cfe*/ 	.byte	0x3f
	.zero		1


	//   ....[79]....
        /*0d00*/ 	.word	0x0002e100
        /*0d04*/ 	.word	0x00000006
        /*0d08*/ 	.word	0x00038840
        /*0d0c*/ 	.short	0x010a
        /*0d0e*/ 	.byte	0x3f
	.zero		1


	//   ....[80]....
        /*0d10*/ 	.word	0x0002e5c0
        /*0d14*/ 	.word	0x00000006
        /*0d18*/ 	.word	0x00038860
        /*0d1c*/ 	.short	0x010a
        /*0d1e*/ 	.byte	0x3f
	.zero		1


	//   ....[81]....
        /*0d20*/ 	.word	0x0002f6b0
        /*0d24*/ 	.word	0x00000007
        /*0d28*/ 	.word	0x00038820
        /*0d2c*/ 	.short	0x010a
        /*0d2e*/ 	.byte	0x3f
	.zero		1


	//   ....[82]....
        /*0d30*/ 	.word	0x0002f850
        /*0d34*/ 	.word	0x00000005
        /*0d38*/ 	.word	0x00038840
        /*0d3c*/ 	.short	0x010a
        /*0d3e*/ 	.byte	0x3f
	.zero		1


	//   ....[83]....
        /*0d40*/ 	.word	0x0002f8a0
        /*0d44*/ 	.word	0x00000003
        /*0d48*/ 	.word	0x00038840
        /*0d4c*/ 	.short	0x010a
        /*0d4e*/ 	.byte	0x3f
	.zero		1


	//   ....[84]....
        /*0d50*/ 	.word	0x0002f8f0
        /*0d54*/ 	.word	0x00000005
        /*0d58*/ 	.word	0x00038860
        /*0d5c*/ 	.short	0x010a
        /*0d5e*/ 	.byte	0x3f
	.zero		1


	//   ....[85]....
        /*0d60*/ 	.word	0x0002fcb0
        /*0d64*/ 	.word	0x0000001a
        /*0d68*/ 	.word	0x00000000
        /*0d6c*/ 	.short	0x010a
        /*0d6e*/ 	.byte	0x3f
	.zero		1


	//   ....[86]....
        /*0d70*/ 	.word	0x0002fdf0
        /*0d74*/ 	.word	0x0000000b
        /*0d78*/ 	.word	0x00000000
        /*0d7c*/ 	.short	0x010a
        /*0d7e*/ 	.byte	0x3f
	.zero		1


	//   ....[87]....
        /*0d80*/ 	.word	0x00030450
        /*0d84*/ 	.word	0x0000003a
        /*0d88*/ 	.word	0x00000000
        /*0d8c*/ 	.short	0x010a
        /*0d8e*/ 	.byte	0x3f
	.zero		1


	//   ....[88]....
        /*0d90*/ 	.word	0x00030590
        /*0d94*/ 	.word	0x00000038
        /*0d98*/ 	.word	0x00000000
        /*0d9c*/ 	.short	0x010a
        /*0d9e*/ 	.byte	0x3f
	.zero		1


	//   ....[89]....
        /*0da0*/ 	.word	0x00032ab0
        /*0da4*/ 	.word	0x0000000b
        /*0da8*/ 	.word	0x00000000
        /*0dac*/ 	.short	0x0101
        /*0dae*/ 	.byte	0x3f
	.zero		1


	//   ....[90]....
        /*0db0*/ 	.word	0x00041630
        /*0db4*/ 	.word	0x00000007
        /*0db8*/ 	.word	0x00000000
        /*0dbc*/ 	.short	0x0101
        /*0dbe*/ 	.byte	0x3f
	.zero		1


	//   ....[91]....
        /*0dc0*/ 	.word	0x00041650
        /*0dc4*/ 	.word	0x0000000b
        /*0dc8*/ 	.word	0x00000000
        /*0dcc*/ 	.short	0x010a
        /*0dce*/ 	.byte	0x3f
	.zero		1


	//   ....[92]....
        /*0dd0*/ 	.word	0x000416a0
        /*0dd4*/ 	.word	0x00000038
        /*0dd8*/ 	.word	0x00000000
        /*0ddc*/ 	.short	0x010a
        /*0dde*/ 	.byte	0x3f
	.zero		1


	//----- nvinfo : EIATTR_NUM_MBARRIERS
	.align		4
.L_444:
        /*0de0*/ 	.byte	0x03, 0x38
        /*0de2*/ 	.short	0x0017


	//----- nvinfo : EIATTR_EXIT_INSTR_OFFSETS
	.align		4
        /*0de4*/ 	.byte	0x04, 0x1c
        /*0de6*/ 	.short	(.L_446 - .L_445)


	//   ....[0]....
.L_445:
        /*0de8*/ 	.word	0x00000aa0


	//   ....[1]....
        /*0dec*/ 	.word	0x00025480


	//   ....[2]....
        /*0df0*/ 	.word	0x0002bec0


	//----- nvinfo : EIATTR_MAX_THREADS
	.align		4
.L_446:
        /*0df4*/ 	.byte	0x04, 0x05
        /*0df6*/ 	.short	(.L_448 - .L_447)
.L_447:
        /*0df8*/ 	.word	0x00000180
        /*0dfc*/ 	.word	0x00000001
        /*0e00*/ 	.word	0x00000001


	//----- nvinfo : EIATTR_CRS_STACK_SIZE
	.align		4
.L_448:
        /*0e04*/ 	.byte	0x04, 0x1e
        /*0e06*/ 	.short	(.L_450 - .L_449)
.L_449:
        /*0e08*/ 	.word	0x00000000


	//----- nvinfo : EIATTR_CBANK_PARAM_SIZE
	.align		4
.L_450:
        /*0e0c*/ 	.byte	0x03, 0x19
        /*0e0e*/ 	.short	0x0bf0


	//----- nvinfo : EIATTR_PARAM_CBANK
	.align		4
        /*0e10*/ 	.byte	0x04, 0x0a
        /*0e12*/ 	.short	(.L_452 - .L_451)
	.align		4
.L_451:
        /*0e14*/ 	.word	index@(.nv.constant0._ZN7cutlass13device_kernelIN5flash11enable_sm90INS1_16FlashAttnFwdSm90INS1_25CollectiveMainloopFwdSm90ILi2EN4cute5tupleIJNS5_1CILi1EEES8_S8_EEENS6_IJNS7_ILi64EEESA_SA_EEELi512ENS_6half_tEfNS_4arch4Sm90ELb0ELb1ELb1ELb1ELb1ELb0ELb1ELb0ELb0ELb1ELb0ELb0EEENS1_21CollectiveEpilogueFwdINS6_IJSA_NS7_ILi512EEESA_EEES9_SC_SE_Li256ELb1ELb1ELb0ELb0EEENS1_36VarlenDynamicPersistentTileSchedulerILi64ELi64ELi256ELi128ELb0ELb1ELb1ELb1ELb0ELb1EEEEEEEEEvNT_6ParamsE)
        /*0e18*/ 	.short	0x0210
        /*0e1a*/ 	.short	0x0bf0


	//----- nvinfo : EIATTR_SW_WAR
	.align		4
.L_452:
        /*0e1c*/ 	.byte	0x04, 0x36
        /*0e1e*/ 	.short	(.L_454 - .L_453)
.L_453:
        /*0e20*/ 	.word	0x00000008
.L_454:


//--------------------- .nv.info._ZN7cutlass13device_kernelIN5flash11enable_sm90INS1_16FlashAttnFwdSm90INS1_25CollectiveMainloopFwdSm90ILi2EN4cute5tupleIJNS5_1CILi1EEES8_S8_EEENS6_IJNS7_ILi64EEESA_SA_EEELi512ENS_6half_tEfNS_4arch4Sm90ELb0ELb1ELb1ELb1ELb1ELb1ELb1ELb0ELb0ELb1ELb0ELb0EEENS1_21CollectiveEpilogueFwdINS6_IJSA_NS7_ILi512EEESA_EEES9_SC_SE_Li256ELb1ELb1ELb0ELb0EEENS1_36VarlenDynamicPersistentTileSchedulerILi64ELi64ELi256ELi128ELb0ELb1ELb1ELb1ELb0ELb1EEEEEEEEEvNT_6ParamsE --------------------------
	.section	.nv.info._ZN7cutlass13device_kernelIN5flash11enable_sm90INS1_16FlashAttnFwdSm90INS1_25CollectiveMainloopFwdSm90ILi2EN4cute5tupleIJNS5_1CILi1EEES8_S8_EEENS6_IJNS7_ILi64EEESA_SA_EEELi512ENS_6half_tEfNS_4arch4Sm90ELb0ELb1ELb1ELb1ELb1ELb1ELb1ELb0ELb0ELb1ELb0ELb0EEENS1_21CollectiveEpilogueFwdINS6_IJSA_NS7_ILi512EEESA_EEES9_SC_SE_Li256ELb1ELb1ELb0ELb0EEENS1_36VarlenDynamicPersistentTileSchedulerILi64ELi64ELi256ELi128ELb0ELb1ELb1ELb1ELb0ELb1EEEEEEEEEvNT_6ParamsE,"",@"SHT_CUDA_INFO"
	.sectionflags	@""
	.align	4


	//----- nvinfo : EIATTR_CUDA_API_VERSION
	.align		4
        /*0000*/ 	.byte	0x04, 0x37
        /*0002*/ 	.short	(.L_456 - .L_455)
.L_455:
        /*0004*/ 	.word	0x00000082


	//----- nvinfo : EIATTR_KPARAM_INFO
	.align		4
.L_456:
        /*0008*/ 	.byte	0x04, 0x17
        /*000a*/ 	.short	(.L_458 - .L_457)
.L_457:
        /*000c*/ 	.word	0x00000000
        /*0010*/ 	.short	0x0000
        /*0012*/ 	.short	0x0070
        /*0014*/ 	.byte	0x00, 0xf0, 0x01, 0x2e


	//----- nvinfo : EIATTR_SPARSE_MMA_MASK
	.align		4
.L_458:
        /*0018*/ 	.byte	0x03, 0x50
        /*001a*/ 	.short	0x0000


	//----- nvinfo : EIATTR_MAXREG_COUNT
	.align		4
        /*001c*/ 	.byte	0x03, 0x1b
        /*001e*/ 	.short	0x00a8


	//----- nvinfo : EIATTR_NUM_BARRIERS
	.align		4
        /*0020*/ 	.byte	0x02, 0x4c
        /*0022*/ 	.byte	0x10
	.zero		1


	//----- nvinfo : EIATTR_EXTERNS
	.align		4
        /*0024*/ 	.byte	0x04, 0x0f
        /*0026*/ 	.short	(.L_460 - .L_459)


	//   ....[0]....
	.align		4
.L_459:
        /*0028*/ 	.word	index@(__assertfail)


	//----- nvinfo : EIATTR_ANNOTATIONS
	.align		4
.L_460:
        /*002c*/ 	.byte	0x04, 0x55
        /*002e*/ 	.short	(.L_462 - .L_461)


	//   ....[0]....
.L_461:
        /* <DEDUP_REMOVED lines=44> */


	//----- nvinfo : EIATTR_MERCURY_ISA_VERSION
	.align		4
.L_462:
        /*02d8*/ 	.byte	0x03, 0x5f
        /*02da*/ 	.short	0x0101


	//----- nvinfo : EIATTR_UNUSED_LOAD_BYTE_OFFSET
	.align		4
        /*02dc*/ 	.byte	0x04, 0x44
        /*02de*/ 	.short	(.L_464 - .L_463)


	//   ....[0]....
.L_463:
        /*02e0*/ 	.word	0x00000ae0
        /*02e4*/ 	.word	0x0000fff0


	//   ....[1]....
        /*02e8*/ 	.word	0x00029dc0
        /*02ec*/ 	.word	0x0000fff0


	//----- nvinfo : EIATTR_INT_WARP_WIDE_INSTR_OFFSETS
	.align		4
.L_464:
        /*02f0*/ 	.byte	0x04, 0x31
        /*02f2*/ 	.short	(.L_466 - .L_465)


	//   ....[0]....
.L_465:
        /*02f4*/ 	.word	0x00000180


	//   ....[1]....
        /*02f8*/ 	.word	0x000001c0


	//   ....[2]....
        /*02fc*/ 	.word	0x00000230


	//   ....[3]....
        /*0300*/ 	.word	0x000002a0


	//   ....[4]....
        /*0304*/ 	.word	0x00030390


	//   ....[5]....
        /*0308*/ 	.word	0x00030420


	//   ....[6]....
        /*030c*/ 	.word	0x000348e0


	//   ....[7]....
        /*0310*/ 	.word	0x00034970


	//----- nvinfo : EIATTR_COOP_GROUP_MASK_REGIDS
	.align		4
.L_466:
        /*0314*/ 	.byte	0x04, 0x29
        /*0316*/ 	.short	(.L_468 - .L_467)


	//   ....[0]....
.L_467:
        /*0318*/ 	.word	0xffffffff


	//   ....[1]....
        /*031c*/ 	.word	0xffffffff


	//   ....[2]....
        /*0320*/ 	.word	0xffffffff


	//   ....[3]....
        /*0324*/ 	.word	0xffffffff


	//   ....[4]....
        /*0328*/ 	.word	0xffffffff


	//   ....[5]....
        /*032c*/ 	.word	0xffffffff


	//   ....[6]....
        /*0330*/ 	.word	0xffffffff


	//   ....[7]....
        /*0334*/ 	.word	0xffffffff


	//   ....[8]....
        /*0338*/ 	.word	0xffffffff


	//   ....[9]....
        /*033c*/ 	.word	0xffffffff


	//   ....[10]....
        /*0340*/ 	.word	0xffffffff


	//   ....[11]....
        /*0344*/ 	.word	0xffffffff


	//   ....[12]....
        /*0348*/ 	.word	0xffffffff


	//   ....[13]....
        /*034c*/ 	.word	0xffffffff


	//   ....[14]....
        /*0350*/ 	.word	0xffffffff


	//   ....[15]....
        /*0354*/ 	.word	0xffffffff


	//   ....[16]....
        /*0358*/ 	.word	0xffffffff


	//   ....[17]....
        /*035c*/ 	.word	0xffffffff


	//   ....[18]....
        /*0360*/ 	.word	0xffffffff


	//   ....[19]....
        /*0364*/ 	.word	0xffffffff


	//   ....[20]....
        /*0368*/ 	.word	0xffffffff


	//   ....[21]....
        /*036c*/ 	.word	0xffffffff


	//   ....[22]....
        /*0370*/ 	.word	0xffffffff


	//   ....[23]....
        /*0374*/ 	.word	0xffffffff


	//   ....[24]....
        /*0378*/ 	.word	0xffffffff


	//   ....[25]....
        /*037c*/ 	.word	0xffffffff


	//   ....[26]....
        /*0380*/ 	.word	0xffffffff


	//   ....[27]....
        /*0384*/ 	.word	0xffffffff


	//   ....[28]....
        /*0388*/ 	.word	0xffffffff


	//   ....[29]....
        /*038c*/ 	.word	0xffffffff


	//   ....[30]....
        /*0390*/ 	.word	0xffffffff


	//   ....[31]....
        /*0394*/ 	.word	0xffffffff


	//   ....[32]....
        /*0398*/ 	.word	0xffffffff


	//   ....[33]....
        /*039c*/ 	.word	0xffffffff


	//   ....[34]....
        /*03a0*/ 	.word	0xffffffff


	//   ....[35]....
        /*03a4*/ 	.word	0xffffffff


	//   ....[36]....
        /*03a8*/ 	.word	0xffffffff


	//   ....[37]....
        /*03ac*/ 	.word	0xffffffff


	//   ....[38]....
        /*03b0*/ 	.word	0xffffffff


	//   ....[39]....
        /*03b4*/ 	.word	0xffffffff


	//   ....[40]....
        /*03b8*/ 	.word	0xffffffff


	//   ....[41]....
        /*03bc*/ 	.word	0xffffffff


	//   ....[42]....
        /*03c0*/ 	.word	0xffffffff


	//   ....[43]....
        /*03c4*/ 	.word	0xffffffff


	//   ....[44]....
        /*03c8*/ 	.word	0xffffffff


	//   ....[45]....
        /*03cc*/ 	.word	0xffffffff


	//   ....[46]....
        /*03d0*/ 	.word	0xffffffff


	//   ....[47]....
        /*03d4*/ 	.word	0xffffffff


	//   ....[48]....
        /*03d8*/ 	.word	0xffffffff


	//   ....[49]....
        /*03dc*/ 	.word	0xffffffff


	//   ....[50]....
        /*03e0*/ 	.word	0xffffffff


	//   ....[51]....
        /*03e4*/ 	.word	0xffffffff


	//   ....[52]....
        /*03e8*/ 	.word	0xffffffff


	//   ....[53]....
        /*03ec*/ 	.word	0xffffffff


	//   ....[54]....
        /*03f0*/ 	.word	0xffffffff


	//   ....[55]....
        /*03f4*/ 	.word	0xffffffff


	//   ....[56]....
        /*03f8*/ 	.word	0xffffffff


	//   ....[57]....
        /*03fc*/ 	.word	0xffffffff


	//   ....[58]....
        /*0400*/ 	.word	0xffffffff


	//   ....[59]....
        /*0404*/ 	.word	0xffffffff


	//   ....[60]....
        /*0408*/ 	.word	0xffffffff


	//   ....[61]....
        /*040c*/ 	.word	0xffffffff


	//   ....[62]....
        /*0410*/ 	.word	0xffffffff


	//   ....[63]....
        /*0414*/ 	.word	0xffffffff


	//   ....[64]....
        /*0418*/ 	.word	0xffffffff


	//   ....[65]....
        /*041c*/ 	.word	0xffffffff


	//   ....[66]....
        /*0420*/ 	.word	0xffffffff


	//   ....[67]....
        /*0424*/ 	.word	0xffffffff


	//   ....[68]....
        /*0428*/ 	.word	0xffffffff


	//   ....[69]....
        /*042c*/ 	.word	0xffffffff


	//   ....[70]....
        /*0430*/ 	.word	0xffffffff


	//   ....[71]....
        /*0434*/ 	.word	0xffffffff


	//   ....[72]....
        /*0438*/ 	.word	0xffffffff


	//   ....[73]....
        /*043c*/ 	.word	0xffffffff


	//   ....[74]....
        /*0440*/ 	.word	0xffffffff


	//   ....[75]....
        /*0444*/ 	.word	0xffffffff


	//   ....[76]....
        /*0448*/ 	.word	0xffffffff


	//   ....[77]....
        /*044c*/ 	.word	0xffffffff


	//   ....[78]....
        /*0450*/ 	.word	0xffffffff


	//   ....[79]....
        /*0454*/ 	.word	0xffffffff


	//   ....[80]....
        /*0458*/ 	.word	0xffffffff


	//   ....[81]....
        /*045c*/ 	.word	0xffffffff


	//   ....[82]....
        /*0460*/ 	.word	0xffffffff


	//   ....[83]....
        /*0464*/ 	.word	0xffffffff


	//   ....[84]....
        /*0468*/ 	.word	0xffffffff


	//   ....[85]....
        /*046c*/ 	.word	0xffffffff


	//   ....[86]....
        /*0470*/ 	.word	0xffffffff


	//   ....[87]....
        /*0474*/ 	.word	0xffffffff


	//   ....[88]....
        /*0478*/ 	.word	0xffffffff


	//   ....[89]....
        /*047c*/ 	.word	0xffffffff


	//   ....[90]....
        /*0480*/ 	.word	0xffffffff


	//   ....[91]....
        /*0484*/ 	.word	0xffffffff


	//   ....[92]....
        /*0488*/ 	.word	0xffffffff


	//   ....[93]....
        /*048c*/ 	.word	0xffffffff


	//   ....[94]....
        /*0490*/ 	.word	0xffffffff


	//   ....[95]....
        /*0494*/ 	.word	0xffffffff


	//   ....[96]....
        /*0498*/ 	.word	0xffffffff


	//   ....[97]....
        /*049c*/ 	.word	0xffffffff


	//   ....[98]....
        /*04a0*/ 	.word	0xffffffff


	//   ....[99]....
        /*04a4*/ 	.word	0xffffffff


	//   ....[100]....
        /*04a8*/ 	.word	0xffffffff


	//   ....[101]....
        /*04ac*/ 	.word	0xffffffff


	//   ....[102]....
        /*04b0*/ 	.word	0xffffffff


	//   ....[103]....
        /*04b4*/ 	.word	0xffffffff


	//   ....[104]....
        /*04b8*/ 	.word	0xffffffff


	//   ....[105]....
        /*04bc*/ 	.word	0xffffffff


	//   ....[106]....
        /*04c0*/ 	.word	0xffffffff


	//   ....[107]....
        /*04c4*/ 	.word	0xffffffff


	//   ....[108]....
        /*04c8*/ 	.word	0xffffffff


	//   ....[109]....
        /*04cc*/ 	.word	0xffffffff


	//   ....[110]....
        /*04d0*/ 	.word	0xffffffff


	//   ....[111]....
        /*04d4*/ 	.word	0xffffffff


	//   ....[112]....
        /*04d8*/ 	.word	0xffffffff


	//   ....[113]....
        /*04dc*/ 	.word	0xffffffff


	//   ....[114]....
        /*04e0*/ 	.word	0xffffffff


	//   ....[115]....
        /*04e4*/ 	.word	0xffffffff


	//   ....[116]....
        /*04e8*/ 	.word	0xffffffff


	//   ....[117]....
        /*04ec*/ 	.word	0xffffffff


	//   ....[118]....
        /*04f0*/ 	.word	0xffffffff


	//   ....[119]....
        /*04f4*/ 	.word	0xffffffff


	//   ....[120]....
        /*04f8*/ 	.word	0xffffffff


	//   ....[121]....
        /*04fc*/ 	.word	0xffffffff


	//   ....[122]....
        /*0500*/ 	.word	0xffffffff


	//   ....[123]....
        /*0504*/ 	.word	0xffffffff


	//   ....[124]....
        /*0508*/ 	.word	0xffffffff


	//   ....[125]....
        /*050c*/ 	.word	0xffffffff


	//   ....[126]....
        /*0510*/ 	.word	0xffffffff


	//   ....[127]....
        /*0514*/ 	.word	0xffffffff


	//   ....[128]....
        /*0518*/ 	.word	0xffffffff


	//   ....[129]....
        /*051c*/ 	.word	0xffffffff


	//   ....[130]....
        /*0520*/ 	.word	0xffffffff


	//   ....[131]....
        /*0524*/ 	.word	0xffffffff


	//   ....[132]....
        /*0528*/ 	.word	0xffffffff


	//   ....[133]....
        /*052c*/ 	.word	0xffffffff


	//   ....[134]....
        /*0530*/ 	.word	0xffffffff


	//   ....[135]....
        /*0534*/ 	.word	0xffffffff


	//   ....[136]....
        /*0538*/ 	.word	0xffffffff


	//   ....[137]....
        /*053c*/ 	.word	0xffffffff


	//   ....[138]....
        /*0540*/ 	.word	0xffffffff


	//   ....[139]....
        /*0544*/ 	.word	0xffffffff


	//   ....[140]....
        /*0548*/ 	.word	0xffffffff


	//   ....[141]....
        /*054c*/ 	.word	0xffffffff


	//   ....[142]....
        /*0550*/ 	.word	0xffffffff


	//   ....[143]....
        /*0554*/ 	.word	0xffffffff


	//   ....[144]....
        /*0558*/ 	.word	0xffffffff


	//   ....[145]....
        /*055c*/ 	.word	0xffffffff


	//   ....[146]....
        /*0560*/ 	.word	0xffffffff


	//   ....[147]....
        /*0564*/ 	.word	0xffffffff


	//   ....[148]....
        /*0568*/ 	.word	0xffffffff


	//   ....[149]....
        /*056c*/ 	.word	0xffffffff


	//   ....[150]....
        /*0570*/ 	.word	0xffffffff


	//   ....[151]....
        /*0574*/ 	.word	0xffffffff


	//   ....[152]....
        /*0578*/ 	.word	0xffffffff


	//   ....[153]....
        /*057c*/ 	.word	0xffffffff


	//   ....[154]....
        /*0580*/ 	.word	0xffffffff


	//   ....[155]....
        /*0584*/ 	.word	0x0500000f


	//   ....[156]....
        /*0588*/ 	.word	0x0500000f


	//   ....[157]....
        /*058c*/ 	.word	0x0500000f


	//   ....[158]....
        /*0590*/ 	.word	0x0500000f


	//   ....[159]....
        /*0594*/ 	.word	0x0500000f


	//   ....[160]....
        /*0598*/ 	.word	0x0500000f


	//   ....[161]....
        /*059c*/ 	.word	0x0500000f


	//   ....[162]....
        /*05a0*/ 	.word	0x0500000f


	//   ....[163]....
        /*05a4*/ 	.word	0x0500000f


	//   ....[164]....
        /*05a8*/ 	.word	0x0500000f


	//   ....[165]....
        /*05ac*/ 	.word	0x0500000f


	//   ....[166]....
        /*05b0*/ 	.word	0x0500000f


	//   ....[167]....
        /*05b4*/ 	.word	0x0500000f


	//   ....[168]....
        /*05b8*/ 	.word	0x0500000f


	//   ....[169]....
        /*05bc*/ 	.word	0x0500000f


	//   ....[170]....
        /*05c0*/ 	.word	0x0500000f


	//   ....[171]....
        /*05c4*/ 	.word	0x0500000f


	//   ....[172]....
        /*05c8*/ 	.word	0x0500000f


	//   ....[173]....
        /*05cc*/ 	.word	0x0500000f


	//   ....[174]....
        /*05d0*/ 	.word	0x0500000f


	//   ....[175]....
        /*05d4*/ 	.word	0x0500000f


	//   ....[176]....
        /*05d8*/ 	.word	0x0500000f


	//   ....[177]....
        /*05dc*/ 	.word	0x0500000f


	//   ....[178]....
        /*05e0*/ 	.word	0x0500000f


	//   ....[179]....
        /*05e4*/ 	.word	0x0500000f


	//   ....[180]....
        /*05e8*/ 	.word	0x0500000f


	//   ....[181]....
        /*05ec*/ 	.word	0x0500000f


	//   ....[182]....
        /*05f0*/ 	.word	0x0500000f


	//   ....[183]....
        /*05f4*/ 	.word	0x0500000f


	//   ....[184]....
        /*05f8*/ 	.word	0x0500000f


	//   ....[185]....
        /*05fc*/ 	.word	0x0500000f


	//   ....[186]....
        /*0600*/ 	.word	0x0500000f


	//   ....[187]....
        /*0604*/ 	.word	0x0500000f


	//   ....[188]....
        /*0608*/ 	.word	0x0500000f


	//   ....[189]....
        /*060c*/ 	.word	0x0500000f


	//   ....[190]....
        /*0610*/ 	.word	0x0500000f


	//   ....[191]....
        /*0614*/ 	.word	0x0500000f


	//   ....[192]....
        /*0618*/ 	.word	0x0500000f


	//   ....[193]....
        /*061c*/ 	.word	0x0500000f


	//   ....[194]....
        /*0620*/ 	.word	0x0500000f


	//   ....[195]....
        /*0624*/ 	.word	0x0500000f


	//   ....[196]....
        /*0628*/ 	.word	0x0500000f


	//   ....[197]....
        /*062c*/ 	.word	0x0500000f


	//   ....[198]....
        /*0630*/ 	.word	0x0500000f


	//   ....[199]....
        /*0634*/ 	.word	0x0500000f


	//   ....[200]....
        /*0638*/ 	.word	0x0500000f


	//   ....[201]....
        /*063c*/ 	.word	0x0500000f


	//   ....[202]....
        /*0640*/ 	.word	0x0500000f


	//   ....[203]....
        /*0644*/ 	.word	0x0500000f


	//   ....[204]....
        /*0648*/ 	.word	0x0500000f


	//   ....[205]....
        /*064c*/ 	.word	0x0500000f


	//   ....[206]....
        /*0650*/ 	.word	0x0500000f


	//   ....[207]....
        /*0654*/ 	.word	0x0500000f


	//   ....[208]....
        /*0658*/ 	.word	0x0500000f


	//   ....[209]....
        /*065c*/ 	.word	0x0500000f


	//   ....[210]....
        /*0660*/ 	.word	0x0500000f


	//   ....[211]....
        /*0664*/ 	.word	0x0500000f


	//   ....[212]....
        /*0668*/ 	.word	0x0500000f


	//   ....[213]....
        /*066c*/ 	.word	0x0500000f


	//   ....[214]....
        /*0670*/ 	.word	0x0500000f


	//   ....[215]....
        /*0674*/ 	.word	0x0500000f


	//   ....[216]....
        /*0678*/ 	.word	0x0500000f


	//   ....[217]....
        /*067c*/ 	.word	0x0500000f


	//   ....[218]....
        /*0680*/ 	.word	0x0500000f


	//   ....[219]....
        /*0684*/ 	.word	0x0500000f


	//   ....[220]....
        /*0688*/ 	.word	0x0500000f


	//   ....[221]....
        /*068c*/ 	.word	0x0500000f


	//   ....[222]....
        /*0690*/ 	.word	0x0500000f


	//   ....[223]....
        /*0694*/ 	.word	0x0500000f


	//   ....[224]....
        /*0698*/ 	.word	0x0500000f


	//   ....[225]....
        /*069c*/ 	.word	0x0500000f


	//   ....[226]....
        /*06a0*/ 	.word	0x0500000f


	//   ....[227]....
        /*06a4*/ 	.word	0x0500000f


	//   ....[228]....
        /*06a8*/ 	.word	0x0500000f


	//   ....[229]....
        /*06ac*/ 	.word	0x0500000f


	//   ....[230]....
        /*06b0*/ 	.word	0x0500000f


	//   ....[231]....
        /*06b4*/ 	.word	0x0500000f


	//   ....[232]....
        /*06b8*/ 	.word	0x0500000f


	//   ....[233]....
        /*06bc*/ 	.word	0x0500000f


	//   ....[234]....
        /*06c0*/ 	.word	0x0500000f


	//   ....[235]....
        /*06c4*/ 	.word	0x0500000f


	//   ....[236]....
        /*06c8*/ 	.word	0x0500000f


	//   ....[237]....
        /*06cc*/ 	.word	0x0500000f


	//   ....[238]....
        /*06d0*/ 	.word	0x0500000f


	//   ....[239]....
        /*06d4*/ 	.word	0x0500000f


	//   ....[240]....
        /*06d8*/ 	.word	0x0500000f


	//   ....[241]....
        /*06dc*/ 	.word	0x0500000f


	//   ....[242]....
        /*06e0*/ 	.word	0x0500000f


	//   ....[243]....
        /*06e4*/ 	.word	0x0500000f


	//   ....[244]....
        /*06e8*/ 	.word	0x0500000f


	//   ....[245]....
        /*06ec*/ 	.word	0xffffffff


	//   ....[246]....
        /*06f0*/ 	.word	0xffffffff


	//   ....[247]....
        /*06f4*/ 	.word	0xffffffff


	//   ....[248]....
        /*06f8*/ 	.word	0xffffffff


	//   ....[249]....
        /*06fc*/ 	.word	0xffffffff


	//   ....[250]....
        /*0700*/ 	.word	0xffffffff


	//   ....[251]....
        /*0704*/ 	.word	0xffffffff


	//   ....[252]....
        /*0708*/ 	.word	0xffffffff


	//----- nvinfo : EIATTR_COOP_GROUP_INSTR_OFFSETS
	.align		4
.L_468:
        /*070c*/ 	.byte	0x04, 0x28
        /*070e*/ 	.short	(.L_470 - .L_469)


	//   ....[0]....
.L_469:
        /*0710*/ 	.word	0x000000c0


	//   ....[1]....
        /*0714*/ 	.word	0x00000190


	//   ....[2]....
        /*0718*/ 	.word	0x000001e0


	//   ....[3]....
        /*071c*/ 	.word	0x00000400


	//   ....[4]....
        /*0720*/ 	.word	0x00000560


	//   ....[5]....
        /*0724*/ 	.word	0x00000680


	//   ....[6]....
        /*0728*/ 	.word	0x000007e0


	//   ....[7]....
        /*072c*/ 	.word	0x00002d40


	//   ....[8]....
        /*0730*/ 	.word	0x00002d50


	//   ....[9]....
        /*0734*/ 	.word	0x00003740


	//   ....[10]....
        /*0738*/ 	.word	0x00003750


	//   ....[11]....
        /*073c*/ 	.word	0x000040c0


	//   ....[12]....
        /*0740*/ 	.word	0x000040d0


	//   ....[13]....
        /*0744*/ 	.word	0x00004490


	//   ....[14]....
        /*0748*/ 	.word	0x000044b0


	//   ....[15]....
        /*074c*/ 	.word	0x00005b00


	//   ....[16]....
        /*0750*/ 	.word	0x0000d770


	//   ....[17]....
        /*0754*/ 	.word	0x0000e740


	//   ....[18]....
        /*0758*/ 	.word	0x0000e750


	//   ....[19]....
        /*075c*/ 	.word	0x0000e760


	//   ....[20]....
        /*0760*/ 	.word	0x0000e770


	//   ....[21]....
        /*0764*/ 	.word	0x0000eab0


	//   ....[22]....
        /*0768*/ 	.word	0x0000eac0


	//   ....[23]....
        /*076c*/ 	.word	0x0000ead0


	//   ....[24]....
        /*0770*/ 	.word	0x0000eae0


	//   ....[25]....
        /*0774*/ 	.word	0x0000fd10


	//   ....[26]....
        /*0778*/ 	.word	0x0000fd30


	//   ....[27]....
        /*077c*/ 	.word	0x0000fd40


	//   ....[28]....
        /*0780*/ 	.word	0x0000fd50


	//   ....[29]....
        /*0784*/ 	.word	0x0000fe30


	//   ....[30]....
        /*0788*/ 	.word	0x0000fe50


	//   ....[31]....
        /*078c*/ 	.word	0x0000fe60


	//   ....[32]....
        /*0790*/ 	.word	0x0000fee0


	//   ....[33]....
        /*0794*/ 	.word	0x00012860


	//   ....[34]....
        /*0798*/ 	.word	0x00013c00


	//   ....[35]....
        /*079c*/ 	.word	0x00014090


	//   ....[36]....
        /*07a0*/ 	.word	0x00014c80


	//   ....[37]....
        /*07a4*/ 	.word	0x00014cc0


	//   ....[38]....
        /*07a8*/ 	.word	0x00014d10


	//   ....[39]....
        /*07ac*/ 	.word	0x00014d30


	//   ....[40]....
        /*07b0*/ 	.word	0x00019440


	//   ....[41]....
        /*07b4*/ 	.word	0x0001aa50


	//   ....[42]....
        /*07b8*/ 	.word	0x0001c080


	//   ....[43]....
        /*07bc*/ 	.word	0x0001c0c0


	//   ....[44]....
        /*07c0*/ 	.word	0x0001c110


	//   ....[45]....
        /*07c4*/ 	.word	0x0001c130


	//   ....[46]....
        /*07c8*/ 	.word	0x000207c0


	//   ....[47]....
        /*07cc*/ 	.word	0x00021b90


	//   ....[48]....
        /*07d0*/ 	.word	0x00022f20


	//   ....[49]....
        /*07d4*/ 	.word	0x00023470


	//   ....[50]....
        /*07d8*/ 	.word	0x00023fa0


	//   ....[51]....
        /*07dc*/ 	.word	0x00023fe0


	//   ....[52]....
        /*07e0*/ 	.word	0x00024030


	//   ....[53]....
        /*07e4*/ 	.word	0x00024050


	//   ....[54]....
        /*07e8*/ 	.word	0x00028760


	//   ....[55]....
        /*07ec*/ 	.word	0x00028900


	//   ....[56]....
        /*07f0*/ 	.word	0x00028920


	//   ....[57]....
        /*07f4*/ 	.word	0x00028960


	//   ....[58]....
        /*07f8*/ 	.word	0x00028980


	//   ....[59]....
        /*07fc*/ 	.word	0x0002b170


	//   ....[60]....
        /*0800*/ 	.word	0x0002b4b0


	//   ....[61]....
        /*0804*/ 	.word	0x0002b4d0


	//   ....[62]....
        /*0808*/ 	.word	0x0002b500


	//   ....[63]....
        /*080c*/ 	.word	0x0002b510


	//   ....[64]....
        /*0810*/ 	.word	0x0002bb60


	//   ....[65]....
        /*0814*/ 	.word	0x0002bb80


	//   ....[66]....
        /*0818*/ 	.word	0x0002bdb0


	//   ....[67]....
        /*081c*/ 	.word	0x0002bdd0


	//   ....[68]....
        /*0820*/ 	.word	0x0002c8e0


	//   ....[69]....
        /*0824*/ 	.word	0x0002c900


	//   ....[70]....
        /*0828*/ 	.word	0x0002cb30


	//   ....[71]....
        /*082c*/ 	.word	0x0002cb50


	//   ....[72]....
        /*0830*/ 	.word	0x0002cdf0


	//   ....[73]....
        /*0834*/ 	.word	0x0002cfc0


	//   ....[74]....
        /*0838*/ 	.word	0x0002cff0


	//   ....[75]....
        /*083c*/ 	.word	0x0002d020


	//   ....[76]....
        /*0840*/ 	.word	0x0002d050


	//   ....[77]....
        /*0844*/ 	.word	0x0002d080


	//   ....[78]....
        /*0848*/ 	.word	0x0002d0b0


	//   ....[79]....
        /*084c*/ 	.word	0x0002d220


	//   ....[80]....
        /*0850*/ 	.word	0x0002d250


	//   ....[81]....
        /*0854*/ 	.word	0x0002d280


	//   ....[82]....
        /*0858*/ 	.word	0x0002d2b0


	//   ....[83]....
        /*085c*/ 	.word	0x0002d2e0


	//   ....[84]....
        /*0860*/ 	.word	0x0002d310


	//   ....[85]....
        /*0864*/ 	.word	0x0002d3a0


	//   ....[86]....
        /*0868*/ 	.word	0x0002d400


	//   ....[87]....
        /*086c*/ 	.word	0x0002d490


	//   ....[88]....
        /*0870*/ 	.word	0x0002e5a0


	//   ....[89]....
        /*0874*/ 	.word	0x00031170


	//   ....[90]....
        /*0878*/ 	.word	0x00031190


	//   ....[91]....
        /*087c*/ 	.word	0x00031220


	//   ....[92]....
        /*0880*/ 	.word	0x00031240


	//   ....[93]....
        /*0884*/ 	.word	0x000312c0


	//   ....[94]....
        /*0888*/ 	.word	0x000312e0


	//   ....[95]....
        /*088c*/ 	.word	0x000312f0


	//   ....[96]....
        /*0890*/ 	.word	0x00031300


	//   ....[97]....
        /*0894*/ 	.word	0x00031ae0


	//   ....[98]....
        /*0898*/ 	.word	0x00031b10


	//   ....[99]....
        /*089c*/ 	.word	0x00031bc0


	//   ....[100]....
        /*08a0*/ 	.word	0x00031bd0


	//   ....[101]....
        /*08a4*/ 	.word	0x00031be0


	//   ....[102]....
        /*08a8*/ 	.word	0x00031bf0


	//   ....[103]....
        /*08ac*/ 	.word	0x00031c70


	//   ....[104]....
        /*08b0*/ 	.word	0x00031c80


	//   ....[105]....
        /*08b4*/ 	.word	0x000325e0


	//   ....[106]....
        /*08b8*/ 	.word	0x00032670


	//   ....[107]....
        /*08bc*/ 	.word	0x000326f0


	//   ....[108]....
        /*08c0*/ 	.word	0x00032840


	//   ....[109]....
        /*08c4*/ 	.word	0x000328a0


	//   ....[110]....
        /*08c8*/ 	.word	0x000328c0


	//   ....[111]....
        /*08cc*/ 	.word	0x000328d0


	//   ....[112]....
        /*08d0*/ 	.word	0x00032b60


	//   ....[113]....
        /*08d4*/ 	.word	0x000330c0


	//   ....[114]....
        /*08d8*/ 	.word	0x00033120


	//   ....[115]....
        /*08dc*/ 	.word	0x00033310


	//   ....[116]....
        /*08e0*/ 	.word	0x00033320


	//   ....[117]....
        /*08e4*/ 	.word	0x00033340


	//   ....[118]....
        /*08e8*/ 	.word	0x00033370


	//   ....[119]....
        /*08ec*/ 	.word	0x00033390


	//   ....[120]....
        /*08f0*/ 	.word	0x000335e0


	//   ....[121]....
        /*08f4*/ 	.word	0x00033df0


	//   ....[122]....
        /*08f8*/ 	.word	0x00033e10


	//   ....[123]....
        /*08fc*/ 	.word	0x00033e60


	//   ....[124]....
        /*0900*/ 	.word	0x00033e70


	//   ....[125]....
        /*0904*/ 	.word	0x00033eb0


	//   ....[126]....
        /*0908*/ 	.word	0x00033ec0


	//   ....[127]....
        /*090c*/ 	.word	0x00033ed0


	//   ....[128]....
        /*0910*/ 	.word	0x00033f10


	//   ....[129]....
        /*0914*/ 	.word	0x00034230


	//   ....[130]....
        /*0918*/ 	.word	0x00034270


	//   ....[131]....
        /*091c*/ 	.word	0x00034290


	//   ....[132]....
        /*0920*/ 	.word	0x000342b0


	//   ....[133]....
        /*0924*/ 	.word	0x000342e0


	//   ....[134]....
        /*0928*/ 	.word	0x00034300


	//   ....[135]....
        /*092c*/ 	.word	0x00034400


	//   ....[136]....
        /*0930*/ 	.word	0x00034550


	//   ....[137]....
        /*0934*/ 	.word	0x00034b50


	//   ....[138]....
        /*0938*/ 	.word	0x00034ba0


	//   ....[139]....
        /*093c*/ 	.word	0x00034bd0


	//   ....[140]....
        /*0940*/ 	.word	0x00034c00


	//   ....[141]....
        /*0944*/ 	.word	0x00034c10


	//   ....[142]....
        /*0948*/ 	.word	0x00034c40


	//   ....[143]....
        /*094c*/ 	.word	0x00034c70


	//   ....[144]....
        /*0950*/ 	.word	0x00034ca0


	//   ....[145]....
        /*0954*/ 	.word	0x00034e20


	//   ....[146]....
        /*0958*/ 	.word	0x00034e50


	//   ....[147]....
        /*095c*/ 	.word	0x00034e80


	//   ....[148]....
        /*0960*/ 	.word	0x00034eb0


	//   ....[149]....
        /*0964*/ 	.word	0x00034ee0


	//   ....[150]....
        /*0968*/ 	.word	0x00034f10


	//   ....[151]....
        /*096c*/ 	.word	0x00034fd0


	//   ....[152]....
        /*0970*/ 	.word	0x00034ff0


	//   ....[153]....
        /*0974*/ 	.word	0x00035060


	//   ....[154]....
        /*0978*/ 	.word	0x00035700


	//   ....[155]....
        /*097c*/ 	.word	0x00035a20


	//   ....[156]....
        /*0980*/ 	.word	0x00035ab0


	//   ....[157]....
        /*0984*/ 	.word	0x00035b90


	//   ....[158]....
        /*0988*/ 	.word	0x00035c20


	//   ....[159]....
        /*098c*/ 	.word	0x00035d00


	//   ....[160]....
        /*0990*/ 	.word	0x00035d90


	//   ....[161]....
        /*0994*/ 	.word	0x00035e70


	//   ....[162]....
        /*0998*/ 	.word	0x00035f00


	//   ....[163]....
        /*099c*/ 	.word	0x00035f50


	//   ....[164]....
        /*09a0*/ 	.word	0x00035fa0


	//   ....[165]....
        /*09a4*/ 	.word	0x00036040


	//   ....[166]....
        /*09a8*/ 	.word	0x000360d0


	//   ....[167]....
        /*09ac*/ 	.word	0x00036120


	//   ....[168]....
        /*09b0*/ 	.word	0x00036170


	//   ....[169]....
        /*09b4*/ 	.word	0x00036260


	//   ....[170]....
        /*09b8*/ 	.word	0x00036310


	//   ....[171]....
        /*09bc*/ 	.word	0x00036390


	//   ....[172]....
        /*09c0*/ 	.word	0x00036400


	//   ....[173]....
        /*09c4*/ 	.word	0x00036550


	//   ....[174]....
        /*09c8*/ 	.word	0x000366b0


	//   ....[175]....
        /*09cc*/ 	.word	0x00036710


	//   ....[176]....
        /*09d0*/ 	.word	0x00036760


	//   ....[177]....
        /*09d4*/ 	.word	0x00036a50


	//   ....[178]....
        /*09d8*/ 	.word	0x00036d20


	//   ....[179]....
        /*09dc*/ 	.word	0x00036e10


	//   ....[180]....
        /*09e0*/ 	.word	0x00036eb0


	//   ....[181]....
        /*09e4*/ 	.word	0x00036f10


	//   ....[182]....
        /*09e8*/ 	.word	0x00037000


	//   ....[183]....
        /*09ec*/ 	.word	0x00037070


	//   ....[184]....
        /*09f0*/ 	.word	0x00037160


	//   ....[185]....
        /*09f4*/ 	.word	0x000371d0


	//   ....[186]....
        /*09f8*/ 	.word	0x00037270


	//   ....[187]....
        /*09fc*/ 	.word	0x00037360


	//   ....[188]....
        /*0a00*/ 	.word	0x00037400


	//   ....[189]....
        /*0a04*/ 	.word	0x00037460


	//   ....[190]....
        /*0a08*/ 	.word	0x00037520


	//   ....[191]....
        /*0a0c*/ 	.word	0x00037580


	//   ....[192]....
        /*0a10*/ 	.word	0x00037620


	//   ....[193]....
        /*0a14*/ 	.word	0x000376d0


	//   ....[194]....
        /*0a18*/ 	.word	0x00037770


	//   ....[195]....
        /*0a1c*/ 	.word	0x00037aa0


	//   ....[196]....
        /*0a20*/ 	.word	0x00037b60


	//   ....[197]....
        /*0a24*/ 	.word	0x00037dd0


	//   ....[198]....
        /*0a28*/ 	.word	0x00037e50


	//   ....[199]....
        /*0a2c*/ 	.word	0x00038060


	//   ....[200]....
        /*0a30*/ 	.word	0x000380b0


	//   ....[201]....
        /*0a34*/ 	.word	0x00038220


	//   ....[202]....
        /*0a38*/ 	.word	0x000382b0


	//   ....[203]....
        /*0a3c*/ 	.word	0x000383f0


	//   ....[204]....
        /*0a40*/ 	.word	0x000384f0


	//   ....[205]....
        /*0a44*/ 	.word	0x00038760


	//   ....[206]....
        /*0a48*/ 	.word	0x000387b0


	//   ....[207]....
        /*0a4c*/ 	.word	0x00038980


	//   ....[208]....
        /*0a50*/ 	.word	0x000389d0


	//   ....[209]....
        /*0a54*/ 	.word	0x00038ba0


	//   ....[210]....
        /*0a58*/ 	.word	0x00038bf0


	//   ....[211]....
        /*0a5c*/ 	.word	0x00038ce0


	//   ....[212]....
        /*0a60*/ 	.word	0x00038d80


	//   ....[213]....
        /*0a64*/ 	.word	0x00038de0


	//   ....[214]....
        /*0a68*/ 	.word	0x00038e90


	//   ....[215]....
        /*0a6c*/ 	.word	0x00038ef0


	//   ....[216]....
        /*0a70*/ 	.word	0x00038fa0


	//   ....[217]....
        /*0a74*/ 	.word	0x00039000


	//   ....[218]....
        /*0a78*/ 	.word	0x000390b0


	//   ....[219]....
        /*0a7c*/ 	.word	0x000391a0


	//   ....[220]....
        /*0a80*/ 	.word	0x00039280


	//   ....[221]....
        /*0a84*/ 	.word	0x00039390


	//   ....[222]....
        /*0a88*/ 	.word	0x00039490


	//   ....[223]....
        /*0a8c*/ 	.word	0x000395c0


	//   ....[224]....
        /*0a90*/ 	.word	0x000396a0


	//   ....[225]....
        /*0a94*/ 	.word	0x000397a0


	//   ....[226]....
        /*0a98*/ 	.word	0x00039880


	//   ....[227]....
        /*0a9c*/ 	.word	0x00039910


	//   ....[228]....
        /*0aa0*/ 	.word	0x000399b0


	//   ....[229]....
        /*0aa4*/ 	.word	0x00039ad0


	//   ....[230]....
        /*0aa8*/ 	.word	0x00039b40


	//   ....[231]....
        /*0aac*/ 	.word	0x00039bb0


	//   ....[232]....
        /*0ab0*/ 	.word	0x00039c20


	//   ....[233]....
        /*0ab4*/ 	.word	0x00039c90


	//   ....[234]....
        /*0ab8*/ 	.word	0x00039d10


	//   ....[235]....
        /*0abc*/ 	.word	0x00039da0


	//   ....[236]....
        /*0ac0*/ 	.word	0x00039e30


	//   ....[237]....
        /*0ac4*/ 	.word	0x00039ea0


	//   ....[238]....
        /*0ac8*/ 	.word	0x00039f10


	//   ....[239]....
        /*0acc*/ 	.word	0x00039f80


	//   ....[240]....
        /*0ad0*/ 	.word	0x0003a000


	//   ....[241]....
        /*0ad4*/ 	.word	0x0003a070


	//   ....[242]....
        /*0ad8*/ 	.word	0x0003a110


	//   ....[243]....
        /*0adc*/ 	.word	0x0003a1a0


	//   ....[244]....
        /*0ae0*/ 	.word	0x0003a2c0


	//   ....[245]....
        /*0ae4*/ 	.word	0x0003c200


	//   ....[246]....
        /*0ae8*/ 	.word	0x0003d9c0


	//   ....[247]....
        /*0aec*/ 	.word	0x0003dfb0


	//   ....[248]....
        /*0af0*/ 	.word	0x0003ecc0


	//   ....[249]....
        /*0af4*/ 	.word	0x0003ed10


	//   ....[250]....
        /*0af8*/ 	.word	0x0003ed30


	//   ....[251]....
        /*0afc*/ 	.word	0x0003ed40


	//   ....[252]....
        /*0b00*/ 	.word	0x00049990


	//----- nvinfo : EIATTR_REG_RECONFIG
	.align		4
.L_470:
        /*0b04*/ 	.byte	0x01, 0x54
	.zero		2


	//----- nvinfo : EIATTR_SYSCALL_OFFSETS
	.align		4
        /*0b08*/ 	.byte	0x04, 0x46
        /*0b0a*/ 	.short	(.L_472 - .L_471)


	//   ....[0]....
.L_471:
        /*0b0c*/ 	.word	0x00002030


	//   ....[1]....
        /*0b10*/ 	.word	0x00002180


	//   ....[2]....
        /*0b14*/ 	.word	0x0000dba0


	//   ....[3]....
        /*0b18*/ 	.word	0x0000e4f0


	//   ....[4]....
        /*0b1c*/ 	.word	0x00030580


	//   ....[5]....
        /*0b20*/ 	.word	0x000306d0


	//   ....[6]....
        /*0b24*/ 	.word	0x000307c0


	//   ....[7]....
        /*0b28*/ 	.word	0x000316d0


	//   ....[8]....
        /*0b2c*/ 	.word	0x00031f50


	//----- nvinfo : EIATTR_MBARRIER_INSTR_OFFSETS
	.align		4
.L_472:
        /*0b30*/ 	.byte	0x04, 0x39
        /*0b32*/ 	.short	(.L_474 - .L_473)


	//   ....[0]....
.L_473:
        /*0b34*/ 	.word	0x000002d0
        /*0b38*/ 	.word	0x000000ff
        /*0b3c*/ 	.word	0x00038800
        /*0b40*/ 	.short	0x0100
        /*0b42*/ 	.byte	0x08
	.zero		1


	//   ....[1]....
        /*0b44*/ 	.word	0x000002f0
        /*0b48*/ 	.word	0x000000ff
        /*0b4c*/ 	.word	0x00038810
        /*0b50*/ 	.short	0x0100
        /*0b52*/ 	.byte	0x08
	.zero		1


	//   ....[2]....
        /*0b54*/ 	.word	0x00000300
        /*0b58*/ 	.word	0x000000ff
        /*0b5c*/ 	.word	0x00038820
        /*0b60*/ 	.short	0x0100
        /*0b62*/ 	.byte	0x08
	.zero		1


	//   ....[3]....
        /*0b64*/ 	.word	0x000003b0
        /*0b68*/ 	.word	0x000000ff
        /*0b6c*/ 	.word	0x00038830
        /*0b70*/ 	.short	0x0100
        /*0b72*/ 	.byte	0x06
	.zero		1


	//   ....[4]....
        /*0b74*/ 	.word	0x000003c0
        /*0b78*/ 	.word	0x000000ff
        /*0b7c*/ 	.word	0x00038840
        /*0b80*/ 	.short	0x0100
        /*0b82*/ 	.byte	0x06
	.zero		1


	//   ....[5]....
        /*0b84*/ 	.word	0x000003d0
        /*0b88*/ 	.word	0x000000ff
        /*0b8c*/ 	.word	0x00038838
        /*0b90*/ 	.short	0x0100
        /*0b92*/ 	.byte	0x06
	.zero		1


	//   ....[6]....
        /*0b94*/ 	.word	0x000003e0
        /*0b98*/ 	.word	0x000000ff
        /*0b9c*/ 	.word	0x00038848
        /*0ba0*/ 	.short	0x0100
        /*0ba2*/ 	.byte	0x06
	.zero		1


	//   ....[7]....
        /*0ba4*/ 	.word	0x00000510
        /*0ba8*/ 	.word	0x000000ff
        /*0bac*/ 	.word	0x00038850
        /*0bb0*/ 	.short	0x0100
        /*0bb2*/ 	.byte	0x08
	.zero		1


	//   ....[8]....
        /*0bb4*/ 	.word	0x00000520
        /*0bb8*/ 	.word	0x000000ff
        /*0bbc*/ 	.word	0x00038860
        /*0bc0*/ 	.short	0x0100
        /*0bc2*/ 	.byte	0x08
	.zero		1


	//   ....[9]....
        /*0bc4*/ 	.word	0x00000530
        /*0bc8*/ 	.word	0x000000ff
        /*0bcc*/ 	.word	0x00038858
        /*0bd0*/ 	.short	0x0100
        /*0bd2*/ 	.byte	0x08
	.zero		1


	//   ....[10]....
        /*0bd4*/ 	.word	0x00000540
        /*0bd8*/ 	.word	0x000000ff
        /*0bdc*/ 	.word	0x00038868
        /*0be0*/ 	.short	0x0100
        /*0be2*/ 	.byte	0x08
	.zero		1


	//   ....[11]....
        /*0be4*/ 	.word	0x00000630
        /*0be8*/ 	.word	0x000000ff
        /*0bec*/ 	.word	0x00038870
        /*0bf0*/ 	.short	0x0100
        /*0bf2*/ 	.byte	0x06
	.zero		1


	//   ....[12]....
        /*0bf4*/ 	.word	0x00000640
        /*0bf8*/ 	.word	0x000000ff
        /*0bfc*/ 	.word	0x00038880
        /*0c00*/ 	.short	0x0100
        /*0c02*/ 	.byte	0x06
	.zero		1


	//   ....[13]....
        /*0c04*/ 	.word	0x00000650
        /*0c08*/ 	.word	0x000000ff
        /*0c0c*/ 	.word	0x00038878
        /*0c10*/ 	.short	0x0100
        /*0c12*/ 	.byte	0x06
	.zero		1


	//   ....[14]....
        /*0c14*/ 	.word	0x00000660
        /*0c18*/ 	.word	0x000000ff
        /*0c1c*/ 	.word	0x00038888
        /*0c20*/ 	.short	0x0100
        /*0c22*/ 	.byte	0x06
	.zero		1


	//   ....[15]....
        /*0c24*/ 	.word	0x00000790
        /*0c28*/ 	.word	0x000000ff
        /*0c2c*/ 	.word	0x00038890
        /*0c30*/ 	.short	0x0100
        /*0c32*/ 	.byte	0x08
	.zero		1


	//   ....[16]....
        /*0c34*/ 	.word	0x000007a0
        /*0c38*/ 	.word	0x000000ff
        /*0c3c*/ 	.word	0x000388a0
        /*0c40*/ 	.short	0x0100
        /*0c42*/ 	.byte	0x08
	.zero		1


	//   ....[17]....
        /*0c44*/ 	.word	0x000007b0
        /*0c48*/ 	.word	0x000000ff
        /*0c4c*/ 	.word	0x00038898
        /*0c50*/ 	.short	0x0100
        /*0c52*/ 	.byte	0x08
	.zero		1


	//   ....[18]....
        /*0c54*/ 	.word	0x000007c0
        /*0c58*/ 	.word	0x000000ff
        /*0c5c*/ 	.word	0x000388a8
        /*0c60*/ 	.short	0x0100
        /*0c62*/ 	.byte	0x08
	.zero		1


	//   ....[19]....
        /*0c64*/ 	.word	0x000008f0
        /*0c68*/ 	.word	0x000000ff
        /*0c6c*/ 	.word	0x000388b0
        /*0c70*/ 	.short	0x0100
        /*0c72*/ 	.byte	0x08
	.zero		1


	//   ....[20]....
        /*0c74*/ 	.word	0x00000900
        /*0c78*/ 	.word	0x000000ff
        /*0c7c*/ 	.word	0x000388c0
        /*0c80*/ 	.short	0x0100
        /*0c82*/ 	.byte	0x08
	.zero		1


	//   ....[21]....
        /*0c84*/ 	.word	0x00000910
        /*0c88*/ 	.word	0x000000ff
        /*0c8c*/ 	.word	0x000388b8
        /*0c90*/ 	.short	0x0100
        /*0c92*/ 	.byte	0x08
	.zero		1


	//   ....[22]....
        /*0c94*/ 	.word	0x00000920
        /*0c98*/ 	.word	0x000000ff
        /*0c9c*/ 	.word	0x000388c8
        /*0ca0*/ 	.short	0x0100
        /*0ca2*/ 	.byte	0x08
	.zero		1


	//   ....[23]....
        /*0ca4*/ 	.word	0x00002cf0
        /*0ca8*/ 	.word	0x0000003d
        /*0cac*/ 	.word	0x00038890
        /*0cb0*/ 	.short	0x010a
        /*0cb2*/ 	.byte	0x3f
	.zero		1


	//   ....[24]....
        /*0cb4*/ 	.word	0x000036f0
        /*0cb8*/ 	.word	0x0000003d
        /*0cbc*/ 	.word	0x00038890
        /*0cc0*/ 	.short	0x010a
        /*0cc2*/ 	.byte	0x3f
	.zero		1


	//   ....[25]....
        /*0cc4*/ 	.word	0x00003f10
        /*0cc8*/ 	.word	0x0000003d
        /*0ccc*/ 	.word	0x00038890
        /*0cd0*/ 	.short	0x010a
        /*0cd2*/ 	.byte	0x3f
	.zero		1


	//   ....[26]....
        /*0cd4*/ 	.word	0x000042f0
        /*0cd8*/ 	.word	0x00000004
        /*0cdc*/ 	.word	0x00000000
        /*0ce0*/ 	.short	0x0101
        /*0ce2*/ 	.byte	0x3f
	.zero		1


	//   ....[27]....
        /*0ce4*/ 	.word	0x00004320
        /*0ce8*/ 	.word	0x0000003d
        /*0cec*/ 	.word	0x000388b0
        /*0cf0*/ 	.short	0x010a
        /*0cf2*/ 	.byte	0x3f
	.zero		1


	//   ....[28]....
        /*0cf4*/ 	.word	0x00004b30
        /*0cf8*/ 	.word	0x0000003d
        /*0cfc*/ 	.word	0x00000000
        /*0d00*/ 	.short	0x0101
        /*0d02*/ 	.byte	0x3f
	.zero		1


	//   ....[29]....
        /*0d04*/ 	.word	0x00007f30
        /*0d08*/ 	.word	0x0000000c
        /*0d0c*/ 	.word	0x00000000
        /*0d10*/ 	.short	0x0101
        /*0d12*/ 	.byte	0x3f
	.zero		1


	//   ....[30]....
        /*0d14*/ 	.word	0x0000bd40
        /*0d18*/ 	.word	0x0000000c
        /*0d1c*/ 	.word	0x00000000
        /*0d20*/ 	.short	0x0101
        /*0d22*/ 	.byte	0x3f
	.zero		1


	//   ....[31]....
        /*0d24*/ 	.word	0x0000e270
        /*0d28*/ 	.word	0x00000002
        /*0d2c*/ 	.word	0x00038800
        /*0d30*/ 	.short	0x010a
        /*0d32*/ 	.byte	0x3f
	.zero		1


	//   ....[32]....
        /*0d34*/ 	.word	0x0000e2c0
        /*0d38*/ 	.word	0x00000002
        /*0d3c*/ 	.word	0x00038800
        /*0d40*/ 	.short	0x010a
        /*0d42*/ 	.byte	0x3f
	.zero		1


	//   ....[33]....
        /*0d44*/ 	.word	0x0000ed40
        /*0d48*/ 	.word	0x00000002
        /*0d4c*/ 	.word	0x00038800
        /*0d50*/ 	.short	0x010a
        /*0d52*/ 	.byte	0x3f
	.zero		1


	//   ....[34]....
        /*0d54*/ 	.word	0x000101a0
        /*0d58*/ 	.word	0x00000002
        /*0d5c*/ 	.word	0x00038800
        /*0d60*/ 	.short	0x010a
        /*0d62*/ 	.byte	0x3f
	.zero		1


	//   ....[35]....
        /*0d64*/ 	.word	0x00011780
        /*0d68*/ 	.word	0x00000004
        /*0d6c*/ 	.word	0x00000000
        /*0d70*/ 	.short	0x010a
        /*0d72*/ 	.byte	0x3f
	.zero		1


	//   ....[36]....
        /*0d74*/ 	.word	0x00011820
        /*0d78*/ 	.word	0x00000006
        /*0d7c*/ 	.word	0x00000000
        /*0d80*/ 	.short	0x010a
        /*0d82*/ 	.byte	0x3f
	.zero		1


	//   ....[37]....
        /*0d84*/ 	.word	0x00011c40
        /*0d88*/ 	.word	0x00000002
        /*0d8c*/ 	.word	0x00000000
        /*0d90*/ 	.short	0x010a
        /*0d92*/ 	.byte	0x3f
	.zero		1


	//   ....[38]....
        /*0d94*/ 	.word	0x00011ca0
        /*0d98*/ 	.word	0x00000002
        /*0d9c*/ 	.word	0x00000000
        /*0da0*/ 	.short	0x010a
        /*0da2*/ 	.byte	0x3f
	.zero		1


	//   ....[39]....
        /*0da4*/ 	.word	0x00013830
        /*0da8*/ 	.word	0x0000000e
        /*0dac*/ 	.word	0x00000000
        /*0db0*/ 	.short	0x0101
        /*0db2*/ 	.byte	0x3f
	.zero		1


	//   ....[40]....
        /*0db4*/ 	.word	0x00019550
        /*0db8*/ 	.word	0x00000002
        /*0dbc*/ 	.word	0x00000000
        /*0dc0*/ 	.short	0x0101
        /*0dc2*/ 	.byte	0x3f
	.zero		1


	//   ....[41]....
        /*0dc4*/ 	.word	0x00019970
        /*0dc8*/ 	.word	0x00000004
        /*0dcc*/ 	.word	0x00000000
        /*0dd0*/ 	.short	0x010a
        /*0dd2*/ 	.byte	0x3f
	.zero		1


	//   ....[42]....
        /*0dd4*/ 	.word	0x00019a10
        /*0dd8*/ 	.word	0x00000006
        /*0ddc*/ 	.word	0x00000000
        /*0de0*/ 	.short	0x010a
        /*0de2*/ 	.byte	0x3f
	.zero		1


	//   ....[43]....
        /*0de4*/ 	.word	0x00019e30
        /*0de8*/ 	.word	0x0000000e
        /*0dec*/ 	.word	0x00000000
        /*0df0*/ 	.short	0x010a
        /*0df2*/ 	.byte	0x3f
	.zero		1


	//   ....[44]....
        /*0df4*/ 	.word	0x00019e90
        /*0df8*/ 	.word	0x0000000e
        /*0dfc*/ 	.word	0x00000000
        /*0e00*/ 	.short	0x010a
        /*0e02*/ 	.byte	0x3f
	.zero		1


	//   ....[45]....
        /*0e04*/ 	.word	0x0001ba20
        /*0e08*/ 	.word	0x0000000e
        /*0e0c*/ 	.word	0x00000000
        /*0e10*/ 	.short	0x0101
        /*0e12*/ 	.byte	0x3f
	.zero		1


	//   ....[46]....
        /*0e14*/ 	.word	0x000208d0
        /*0e18*/ 	.word	0x00000002
        /*0e1c*/ 	.word	0x00000000
        /*0e20*/ 	.short	0x0101
        /*0e22*/ 	.byte	0x3f
	.zero		1


	//   ....[47]....
        /*0e24*/ 	.word	0x00020aa0
        /*0e28*/ 	.word	0x00000004
        /*0e2c*/ 	.word	0x00000000
        /*0e30*/ 	.short	0x010a
        /*0e32*/ 	.byte	0x3f
	.zero		1


	//   ....[48]....
        /*0e34*/ 	.word	0x00020b40
        /*0e38*/ 	.word	0x00000006
        /*0e3c*/ 	.word	0x00000000
        /*0e40*/ 	.short	0x010a
        /*0e42*/ 	.byte	0x3f
	.zero		1


	//   ....[49]....
        /*0e44*/ 	.word	0x00020f60
        /*0e48*/ 	.word	0x0000000c
        /*0e4c*/ 	.word	0x00000000
        /*0e50*/ 	.short	0x010a
        /*0e52*/ 	.byte	0x3f
	.zero		1


	//   ....[50]....
        /*0e54*/ 	.word	0x00020fc0
        /*0e58*/ 	.word	0x0000000c
        /*0e5c*/ 	.word	0x00000000
        /*0e60*/ 	.short	0x010a
        /*0e62*/ 	.byte	0x3f
	.zero		1


	//   ....[51]....
        /*0e64*/ 	.word	0x00022b50
        /*0e68*/ 	.word	0x0000000c
        /*0e6c*/ 	.word	0x00000000
        /*0e70*/ 	.short	0x0101
        /*0e72*/ 	.byte	0x3f
	.zero		1


	//   ....[52]....
        /*0e74*/ 	.word	0x00028870
        /*0e78*/ 	.word	0x00000002
        /*0e7c*/ 	.word	0x00000000
        /*0e80*/ 	.short	0x0101
        /*0e82*/ 	.byte	0x3f
	.zero		1


	//   ....[53]....
        /*0e84*/ 	.word	0x0002bb50
        /*0e88*/ 	.word	0x00000003
        /*0e8c*/ 	.word	0x00000000
        /*0e90*/ 	.short	0x0101
        /*0e92*/ 	.byte	0x3f
	.zero		1


	//   ....[54]....
        /*0e94*/ 	.word	0x0002e680
        /*0e98*/ 	.word	0x00000017
        /*0e9c*/ 	.word	0x00038820
        /*0ea0*/ 	.short	0x010a
        /*0ea2*/ 	.byte	0x3f
	.zero		1


	//   ....[55]....
        /*0ea4*/ 	.word	0x0002e730
        /*0ea8*/ 	.word	0x00000003
        /*0eac*/ 	.word	0x000388a0
        /*0eb0*/ 	.short	0x010a
        /*0eb2*/ 	.byte	0x3f
	.zero		1


	//   ....[56]....
        /*0eb4*/ 	.word	0x0002e960
        /*0eb8*/ 	.word	0x00000003
        /*0ebc*/ 	.word	0x000388c0
        /*0ec0*/ 	.short	0x010a
        /*0ec2*/ 	.byte	0x3f
	.zero		1


	//   ....[57]....
        /*0ec4*/ 	.word	0x0002f350
        /*0ec8*/ 	.word	0x0000000a
        /*0ecc*/ 	.word	0x000388a0
        /*0ed0*/ 	.short	0x010a
        /*0ed2*/ 	.byte	0x3f
	.zero		1


	//   ....[58]....
        /*0ed4*/ 	.word	0x0002f570
        /*0ed8*/ 	.word	0x0000000a
        /*0edc*/ 	.word	0x000388c0
        /*0ee0*/ 	.short	0x010a
        /*0ee2*/ 	.byte	0x3f
	.zero		1


	//   ....[59]....
        /*0ee4*/ 	.word	0x00030f10
        /*0ee8*/ 	.word	0x00000011
        /*0eec*/ 	.word	0x00038840
        /*0ef0*/ 	.short	0x010a
        /*0ef2*/ 	.byte	0x3f
	.zero		1


	//   ....[60]....
        /*0ef4*/ 	.word	0x00031400
        /*0ef8*/ 	.word	0x00000011
        /*0efc*/ 	.word	0x00038830
        /*0f00*/ 	.short	0x0107
        /*0f02*/ 	.byte	0x3f
	.zero		1


	//   ....[61]....
        /*0f04*/ 	.word	0x000314d0
        /*0f08*/ 	.word	0x00000011
        /*0f0c*/ 	.word	0x00038830
        /*0f10*/ 	.short	0x0101
        /*0f12*/ 	.byte	0x3f
	.zero		1


	//   ....[62]....
        /*0f14*/ 	.word	0x00031d90
        /*0f18*/ 	.word	0x00000017
        /*0f1c*/ 	.word	0x00038800
        /*0f20*/ 	.short	0x0107
        /*0f22*/ 	.byte	0x3f
	.zero		1


	//   ....[63]....
        /*0f24*/ 	.word	0x00031e20
        /*0f28*/ 	.word	0x00000017
        /*0f2c*/ 	.word	0x00038800
        /*0f30*/ 	.short	0x0101
        /*0f32*/ 	.byte	0x3f
	.zero		1


	//   ....[64]....
        /*0f34*/ 	.word	0x00032d20
        /*0f38*/ 	.word	0x00000017
        /*0f3c*/ 	.word	0x00038810
        /*0f40*/ 	.short	0x0107
        /*0f42*/ 	.byte	0x3f
	.zero		1


	//   ....[65]....
        /*0f44*/ 	.word	0x00032e20
        /*0f48*/ 	.word	0x00000017
        /*0f4c*/ 	.word	0x00038810
        /*0f50*/ 	.short	0x0101
        /*0f52*/ 	.byte	0x3f
	.zero		1


	//   ....[66]....
        /*0f54*/ 	.word	0x00032e40
        /*0f58*/ 	.word	0x00000017
        /*0f5c*/ 	.word	0x00038820
        /*0f60*/ 	.short	0x010a
        /*0f62*/ 	.byte	0x3f
	.zero		1


	//   ....[67]....
        /*0f64*/ 	.word	0x00032ed0
        /*0f68*/ 	.word	0x00000011
        /*0f6c*/ 	.word	0x00038860
        /*0f70*/ 	.short	0x010a
        /*0f72*/ 	.byte	0x3f
	.zero		1


	//   ....[68]....
        /*0f74*/ 	.word	0x00033800
        /*0f78*/ 	.word	0x00000011
        /*0f7c*/ 	.word	0x00038850
        /*0f80*/ 	.short	0x0107
        /*0f82*/ 	.byte	0x3f
	.zero		1


	//   ....[69]....
        /*0f84*/ 	.word	0x000338d0
        /*0f88*/ 	.word	0x00000011
        /*0f8c*/ 	.word	0x00038850
        /*0f90*/ 	.short	0x0101
        /*0f92*/ 	.byte	0x3f
	.zero		1


	//   ....[70]....
        /*0f94*/ 	.word	0x00033c50
        /*0f98*/ 	.word	0x00000006
        /*0f9c*/ 	.word	0x00038840
        /*0fa0*/ 	.short	0x010a
        /*0fa2*/ 	.byte	0x3f
	.zero		1


	//   ....[71]....
        /*0fa4*/ 	.word	0x00033f90
        /*0fa8*/ 	.word	0x00000006
        /*0fac*/ 	.word	0x00038830
        /*0fb0*/ 	.short	0x0107
        /*0fb2*/ 	.byte	0x3f
	.zero		1


	//   ....[72]....
        /*0fb4*/ 	.word	0x00034050
        /*0fb8*/ 	.word	0x00000006
        /*0fbc*/ 	.word	0x00038830
        /*0fc0*/ 	.short	0x0101
        /*0fc2*/ 	.byte	0x3f
	.zero		1


	//   ....[73]....
        /*0fc4*/ 	.word	0x00034080
        /*0fc8*/ 	.word	0x00000006
        /*0fcc*/ 	.word	0x00038860
        /*0fd0*/ 	.short	0x010a
        /*0fd2*/ 	.byte	0x3f
	.zero		1


	//   ....[74]....
        /*0fd4*/ 	.word	0x00034750
        /*0fd8*/ 	.word	0x00000006
        /*0fdc*/ 	.word	0x00038850
        /*0fe0*/ 	.short	0x0107
        /*0fe2*/ 	.byte	0x3f
	.zero		1


	//   ....[75]....
        /*0fe4*/ 	.word	0x00034810
        /*0fe8*/ 	.word	0x00000006
        /*0fec*/ 	.word	0x00038850
        /*0ff0*/ 	.short	0x0101
        /*0ff2*/ 	.byte	0x3f
	.zero		1


	//   ....[76]....
        /*0ff4*/ 	.word	0x00035680
        /*0ff8*/ 	.word	0x00000004
        /*0ffc*/ 	.word	0x00038820
        /*1000*/ 	.short	0x010a
        /*1002*/ 	.byte	0x3f
	.zero		1


	//   ....[77]....
        /*1004*/ 	.word	0x000357f0
        /*1008*/ 	.word	0x00000005
        /*100c*/ 	.word	0x00038840
        /*1010*/ 	.short	0x010a
        /*1012*/ 	.byte	0x3f
	.zero		1


	//   ....[78]....
        /*1014*/ 	.word	0x00035890
        /*1018*/ 	.word	0x00000019
        /*101c*/ 	.word	0x00038840
        /*1020*/ 	.short	0x010a
        /*1022*/ 	.byte	0x3f
	.zero		1


	//   ....[79]....
        /*1024*/ 	.word	0x000358d0
        /*1028*/ 	.word	0x00000005
        /*102c*/ 	.word	0x00038860
        /*1030*/ 	.short	0x010a
        /*1032*/ 	.byte	0x3f
	.zero		1


	//   ....[80]....
        /*1034*/ 	.word	0x00035910
        /*1038*/ 	.word	0x00000019
        /*103c*/ 	.word	0x00038860
        /*1040*/ 	.short	0x010a
        /*1042*/ 	.byte	0x3f
	.zero		1


	//   ....[81]....
        /*1044*/ 	.word	0x00035970
        /*1048*/ 	.word	0x0000003d
        /*104c*/ 	.word	0x00038890
        /*1050*/ 	.short	0x010a
        /*1052*/ 	.byte	0x3f
	.zero		1


	//   ....[82]....
        /*1054*/ 	.word	0x00035ae0
        /*1058*/ 	.word	0x0000003d
        /*105c*/ 	.word	0x00038890
        /*1060*/ 	.short	0x010a
        /*1062*/ 	.byte	0x3f
	.zero		1


	//   ....[83]....
        /*1064*/ 	.word	0x00035c60
        /*1068*/ 	.word	0x0000003d
        /*106c*/ 	.word	0x00038890
        /*1070*/ 	.short	0x010a
        /*1072*/ 	.byte	0x3f
	.zero		1


	//   ....[84]....
        /*1074*/ 	.word	0x00035dc0
        /*1078*/ 	.word	0x0000003d
        /*107c*/ 	.word	0x000388b0
        /*1080*/ 	.short	0x010a
        /*1082*/ 	.byte	0x3f
	.zero		1


	//   ....[85]....
        /*1084*/ 	.word	0x000361a0
        /*1088*/ 	.word	0x00000002
        /*108c*/ 	.word	0x00038800
        /*1090*/ 	.short	0x010a
        /*1092*/ 	.byte	0x3f
	.zero		1


	//   ....[86]....
        /*1094*/ 	.word	0x00036790
        /*1098*/ 	.word	0x00000002
        /*109c*/ 	.word	0x00038800
        /*10a0*/ 	.short	0x010a
        /*10a2*/ 	.byte	0x3f
	.zero		1


	//   ....[87]....
        /*10a4*/ 	.word	0x000367e0
        /*10a8*/ 	.word	0x00000006
        /*10ac*/ 	.word	0x00000000
        /*10b0*/ 	.short	0x010a
        /*10b2*/ 	.byte	0x3f
	.zero		1


	//   ....[88]....
        /*10b4*/ 	.word	0x00036830
        /*10b8*/ 	.word	0x00000002
        /*10bc*/ 	.word	0x00000000
        /*10c0*/ 	.short	0x010a
        /*10c2*/ 	.byte	0x3f
	.zero		1


	//   ....[89]....
        /*10c4*/ 	.word	0x00036880
        /*10c8*/ 	.word	0x00000006
        /*10cc*/ 	.word	0x00000000
        /*10d0*/ 	.short	0x010a
        /*10d2*/ 	.byte	0x3f
	.zero		1


	//   ....[90]....
        /*10d4*/ 	.word	0x000368d0
        /*10d8*/ 	.word	0x0000000e
        /*10dc*/ 	.word	0x00000000
        /*10e0*/ 	.short	0x010a
        /*10e2*/ 	.byte	0x3f
	.zero		1


	//   ....[91]....
        /*10e4*/ 	.word	0x00036920
        /*10e8*/ 	.word	0x00000006
        /*10ec*/ 	.word	0x00000000
        /*10f0*/ 	.short	0x010a
        /*10f2*/ 	.byte	0x3f
	.zero		1


	//   ....[92]....
        /*10f4*/ 	.word	0x00036970
        /*10f8*/ 	.word	0x0000000c
        /*10fc*/ 	.word	0x00000000
        /*1100*/ 	.short	0x010a
        /*1102*/ 	.byte	0x3f
	.zero		1


	//   ....[93]....
        /*1104*/ 	.word	0x00036b10
        /*1108*/ 	.word	0x00000017
        /*110c*/ 	.word	0x00038820
        /*1110*/ 	.short	0x010a
        /*1112*/ 	.byte	0x3f
	.zero		1


	//   ....[94]....
        /*1114*/ 	.word	0x00036b60
        /*1118*/ 	.word	0x00000003
        /*111c*/ 	.word	0x000388a0
        /*1120*/ 	.short	0x010a
        /*1122*/ 	.byte	0x3f
	.zero		1


	//   ....[95]....
        /*1124*/ 	.word	0x00036bb0
        /*1128*/ 	.word	0x00000003
        /*112c*/ 	.word	0x000388c0
        /*1130*/ 	.short	0x010a
        /*1132*/ 	.byte	0x3f
	.zero		1


	//   ....[96]....
        /*1134*/ 	.word	0x00036c00
        /*1138*/ 	.word	0x0000000a
        /*113c*/ 	.word	0x000388a0
        /*1140*/ 	.short	0x010a
        /*1142*/ 	.byte	0x3f
	.zero		1


	//   ....[97]....
        /*1144*/ 	.word	0x00036c50
        /*1148*/ 	.word	0x0000000a
        /*114c*/ 	.word	0x000388c0
        /*1150*/ 	.short	0x010a
        /*1152*/ 	.byte	0x3f
	.zero		1


	//   ....[98]....
        /*1154*/ 	.word	0x00036d60
        /*1158*/ 	.word	0x00000011
        /*115c*/ 	.word	0x00038840
        /*1160*/ 	.short	0x010a
        /*1162*/ 	.byte	0x3f
	.zero		1


	//   ....[99]....
        /*1164*/ 	.word	0x000382f0
        /*1168*/ 	.word	0x00000017
        /*116c*/ 	.word	0x00038820
        /*1170*/ 	.short	0x010a
        /*1172*/ 	.byte	0x3f
	.zero		1


	//   ....[100]....
        /*1174*/ 	.word	0x00038340
        /*1178*/ 	.word	0x00000011
        /*117c*/ 	.word	0x00038860
        /*1180*/ 	.short	0x010a
        /*1182*/ 	.byte	0x3f
	.zero		1


	//   ....[101]....
        /*1184*/ 	.word	0x00038c30
        /*1188*/ 	.word	0x00000006
        /*118c*/ 	.word	0x00038840
        /*1190*/ 	.short	0x010a
        /*1192*/ 	.byte	0x3f
	.zero		1


	//   ....[102]....
        /*1194*/ 	.word	0x000390f0
        /*1198*/ 	.word	0x00000006
        /*119c*/ 	.word	0x00038860
        /*11a0*/ 	.short	0x010a
        /*11a2*/ 	.byte	0x3f
	.zero		1


	//   ....[103]....
        /*11a4*/ 	.word	0x0003a1e0
        /*11a8*/ 	.word	0x00000004
        /*11ac*/ 	.word	0x00038820
        /*11b0*/ 	.short	0x010a
        /*11b2*/ 	.byte	0x3f
	.zero		1


	//   ....[104]....
        /*11b4*/ 	.word	0x0003a380
        /*11b8*/ 	.word	0x00000005
        /*11bc*/ 	.word	0x00038840
        /*11c0*/ 	.short	0x010a
        /*11c2*/ 	.byte	0x3f
	.zero		1


	//   ....[105]....
        /*11c4*/ 	.word	0x0003a3d0
        /*11c8*/ 	.word	0x00000019
        /*11cc*/ 	.word	0x00038840
        /*11d0*/ 	.short	0x010a
        /*11d2*/ 	.byte	0x3f
	.zero		1


	//   ....[106]....
        /*11d4*/ 	.word	0x0003a420
        /*11d8*/ 	.word	0x00000005
        /*11dc*/ 	.word	0x00038860
        /*11e0*/ 	.short	0x010a
        /*11e2*/ 	.byte	0x3f
	.zero		1


	//   ....[107]....
        /*11e4*/ 	.word	0x0003a640
        /*11e8*/ 	.word	0x00000009
        /*11ec*/ 	.word	0x00000000
        /*11f0*/ 	.short	0x010a
        /*11f2*/ 	.byte	0x3f
	.zero		1


	//   ....[108]....
        /*11f4*/ 	.word	0x0003a780
        /*11f8*/ 	.word	0x0000000c
        /*11fc*/ 	.word	0x00000000
        /*1200*/ 	.short	0x010a
        /*1202*/ 	.byte	0x3f
	.zero		1


	//   ....[109]....
        /*1204*/ 	.word	0x0003ad40
        /*1208*/ 	.word	0x0000000c
        /*120c*/ 	.word	0x00038810
        /*1210*/ 	.short	0x010a
        /*1212*/ 	.byte	0x3f
	.zero		1


	//   ....[110]....
        /*1214*/ 	.word	0x0003aec0
        /*1218*/ 	.word	0x0000000e
        /*121c*/ 	.word	0x00000000
        /*1220*/ 	.short	0x010a
        /*1222*/ 	.byte	0x3f
	.zero		1


	//   ....[111]....
        /*1224*/ 	.word	0x0003b000
        /*1228*/ 	.word	0x0000000c
        /*122c*/ 	.word	0x00000000
        /*1230*/ 	.short	0x010a
        /*1232*/ 	.byte	0x3f
	.zero		1


	//   ....[112]....
        /*1234*/ 	.word	0x0003d4d0
        /*1238*/ 	.word	0x00000009
        /*123c*/ 	.word	0x00000000
        /*1240*/ 	.short	0x0101
        /*1242*/ 	.byte	0x3f
	.zero		1


	//   ....[113]....
        /*1244*/ 	.word	0x00049b50
        /*1248*/ 	.word	0x00000000
        /*124c*/ 	.word	0x00000000
        /*1250*/ 	.short	0x0101
        /*1252*/ 	.byte	0x3f
	.zero		1


	//   ....[114]....
        /*1254*/ 	.word	0x00049b70
        /*1258*/ 	.word	0x0000000c
        /*125c*/ 	.word	0x00000000
        /*1260*/ 	.short	0x010a
        /*1262*/ 	.byte	0x3f
	.zero		1


	//   ....[115]....
        /*1264*/ 	.word	0x00049bc0
        /*1268*/ 	.word	0x0000000c
        /*126c*/ 	.word	0x00038810
        /*1270*/ 	.short	0x010a
        /*1272*/ 	.byte	0x3f
	.zero		1


	//   ....[116]....
        /*1274*/ 	.word	0x00049c10
        /*1278*/ 	.word	0x0000000c
        /*127c*/ 	.word	0x00000000
        /*1280*/ 	.short	0x010a
        /*1282*/ 	.byte	0x3f
	.zero		1


	//----- nvinfo : EIATTR_NUM_MBARRIERS
	.align		4
.L_474:
        /*1284*/ 	.byte	0x03, 0x38
        /*1286*/ 	.short	0x0017


	//----- nvinfo : EIATTR_EXIT_INSTR_OFFSETS
	.align		4
        /*1288*/ 	.byte	0x04, 0x1c
        /*128a*/ 	.short	(.L_476 - .L_475)


	//   ....[0]....
.L_475:
        /*128c*/ 	.word	0x00035960


	//----- nvinfo : EIATTR_MAX_THREADS
	.align		4
.L_476:
        /*1290*/ 	.byte	0x04, 0x05
        /*1292*/ 	.short	(.L_478 - .L_477)
.L_477:
        /*1294*/ 	.word	0x00000180
        /*1298*/ 	.word	0x00000001
        /*129c*/ 	.word	0x00000001


	//----- nvinfo : EIATTR_CRS_STACK_SIZE
	.align		4
.L_478:
        /*12a0*/ 	.byte	0x04, 0x1e
        /*12a2*/ 	.short	(.L_480 - .L_479)
.L_479:
        /*12a4*/ 	.word	0x00000000


	//----- nvinfo : EIATTR_CBANK_PARAM_SIZE
	.align		4
.L_480:
        /*12a8*/ 	.byte	0x03, 0x19
        /*12aa*/ 	.short	0x0bf0


	//----- nvinfo : EIATTR_PARAM_CBANK
	.align		4
        /*12ac*/ 	.byte	0x04, 0x0a
        /*12ae*/ 	.short	(.L_482 - .L_481)
	.align		4
.L_481:
        /*12b0*/ 	.word	index@(.nv.constant0._ZN7cutlass13device_kernelIN5flash11enable_sm90INS1_16FlashAttnFwdSm90INS1_25CollectiveMainloopFwdSm90ILi2EN4cute5tupleIJNS5_1CILi1EEES8_S8_EEENS6_IJNS7_ILi64EEESA_SA_EEELi512ENS_6half_tEfNS_4arch4Sm90ELb0ELb1ELb1ELb1ELb1ELb1ELb1ELb0ELb0ELb1ELb0ELb0EEENS1_21CollectiveEpilogueFwdINS6_IJSA_NS7_ILi512EEESA_EEES9_SC_SE_Li256ELb1ELb1ELb0ELb0EEENS1_36VarlenDynamicPersistentTileSchedulerILi64ELi64ELi256ELi128ELb0ELb1ELb1ELb1ELb0ELb1EEEEEEEEEvNT_6ParamsE)
        /*12b4*/ 	.short	0x0210
        /*12b6*/ 	.short	0x0bf0


	//----- nvinfo : EIATTR_SW_WAR
	.align		4
.L_482:
        /*12b8*/ 	.byte	0x04, 0x36
        /*12ba*/ 	.short	(.L_484 - .L_483)
.L_483:
        /*12bc*/ 	.word	0x00000008
.L_484:


//--------------------- .nv.info._ZN7cutlass13device_kernelIN5flash11enable_sm90INS1_16FlashAttnFwdSm90INS1_25CollectiveMainloopFwdSm90ILi2EN4cute5tupleIJNS5_1CILi1EEES8_S8_EEENS6_IJNS7_ILi64EEESA_SA_EEELi512ENS_6half_tEfNS_4arch4Sm90ELb1ELb0ELb1ELb0ELb1ELb0ELb0ELb0ELb0ELb1ELb0ELb0EEENS1_21CollectiveEpilogueFwdINS6_IJSA_NS7_ILi512EEESA_EEES9_SC_SE_Li256ELb0ELb1ELb0ELb0EEENS1_30DynamicPersistentTileSchedulerILi256ELi128ELb0ELb1ELb1EEEEEEEEEvNT_6ParamsE --------------------------
	.section	.nv.info._ZN7cutlass13device_kernelIN5flash11enable_sm90INS1_16FlashAttnFwdSm90INS1_25CollectiveMainloopFwdSm90ILi2EN4cute5tupleIJNS5_1CILi1EEES8_S8_EEENS6_IJNS7_ILi64EEESA_SA_EEELi512ENS_6half_tEfNS_4arch4Sm90ELb1ELb0ELb1ELb0ELb1ELb0ELb0ELb0ELb0ELb1ELb0ELb0EEENS1_21CollectiveEpilogueFwdINS6_IJSA_NS7_ILi512EEESA_EEES9_SC_SE_Li256ELb0ELb1ELb0ELb0EEENS1_30DynamicPersistentTileSchedulerILi256ELi128ELb0ELb1ELb1EEEEEEEEEvNT_6ParamsE,"",@"SHT_CUDA_INFO"
	.sectionflags	@""
	.align	4


	//----- nvinfo : EIATTR_CUDA_API_VERSION
	.align		4
        /*0000*/ 	.byte	0x04, 0x37
        /*0002*/ 	.short	(.L_486 - .L_485)
.L_485:
        /*0004*/ 	.word	0x00000082


	//----- nvinfo : EIATTR_KPARAM_INFO
	.align		4
.L_486:
        /*0008*/ 	.byte	0x04, 0x17
        /*000a*/ 	.short	(.L_488 - .L_487)
.L_487:
        /*000c*/ 	.word	0x00000000
        /*0010*/ 	.short	0x0000
        /*0012*/ 	.short	0x0070
        /*0014*/ 	.byte	0x00, 0xf0, 0x01, 0x2a


	//----- nvinfo : EIATTR_SPARSE_MMA_MASK
	.align		4
.L_488:
        /*0018*/ 	.byte	0x03, 0x50
        /*001a*/ 	.short	0x0000


	//----- nvinfo : EIATTR_MAXREG_COUNT
	.align		4
        /*001c*/ 	.byte	0x03, 0x1b
        /*001e*/ 	.short	0x00a8


	//----- nvinfo : EIATTR_NUM_BARRIERS
	.align		4
        /*0020*/ 	.byte	0x02, 0x4c
        /*0022*/ 	.byte	0x10
	.zero		1


	//----- nvinfo : EIATTR_EXTERNS
	.align		4
        /*0024*/ 	.byte	0x04, 0x0f
        /*0026*/ 	.short	(.L_490 - .L_489)


	//   ....[0]....
	.align		4
.L_489:
        /*0028*/ 	.word	index@(__assertfail)


	//----- nvinfo : EIATTR_ANNOTATIONS
	.align		4
.L_490:
        /*002c*/ 	.byte	0x04, 0x55
        /*002e*/ 	.short	(.L_492 - .L_491)


	//   ....[0]....
.L_491:
        /*0030*/ 	.word	0x00000001
        /*0034*/ 	.byte	0x10, 0xc9, 0x00, 0x00, 0x01, 0x00, 0x00, 0x00, 0x20, 0xca, 0x00, 0x00, 0x01, 0x00, 0x00, 0x00
        /*0044*/ 	.byte	0x30, 0xce, 0x00, 0x00, 0x01, 0x00, 0x00, 0x00, 0xd0, 0xdc, 0x00, 0x00, 0x01, 0x00, 0x00, 0x00
        /*0054*/ 	.byte	0x90, 0xe2, 0x00, 0x00, 0x01, 0x00, 0x00, 0x00, 0x90, 0xe8, 0x00, 0x00, 0x01, 0x00, 0x00, 0x00
        /*0064*/ 	.byte	0xb0, 0xe8, 0x00, 0x00, 0x01, 0x00, 0x00, 0x00, 0xf0, 0xe9, 0x00, 0x00, 0x01, 0x00, 0x00, 0x00
        /*0074*/ 	.byte	0xa0, 0x04, 0x01, 0x00


	//----- nvinfo : EIATTR_MERCURY_ISA_VERSION
	.align		4
.L_492:
        /*0078*/ 	.byte	0x03, 0x5f
        /*007a*/ 	.short	0x0101


	//----- nvinfo : EIATTR_INT_WARP_WIDE_INSTR_OFFSETS
	.align		4
        /*007c*/ 	.byte	0x04, 0x31
        /*007e*/ 	.short	(.L_494 - .L_493)


	//   ....[0]....
.L_493:
        /*0080*/ 	.word	0x000000c0


	//   ....[1]....
        /*0084*/ 	.word	0x000000d0


	//   ....[2]....
        /*0088*/ 	.word	0x00000170


	//   ....[3]....
        /*008c*/ 	.word	0x0000d3f0


	//   ....[4]....
        /*0090*/ 	.word	0x0000d480


	//   ....[5]....
        /*0094*/ 	.word	0x00010230


	//   ....[6]....
        /*0098*/ 	.word	0x000102c0


	//----- nvinfo : EIATTR_COOP_GROUP_MASK_REGIDS
	.align		4
.L_494:
        /*009c*/ 	.byte	0x04, 0x29
        /*009e*/ 	.short	(.L_496 - .L_495)


	//   ....[0]....
.L_495:
        /*00a0*/ 	.word	0xffffffff


	//   ....[1]....
        /*00a4*/ 	.word	0xffffffff


	//   ....[2]....
        /*00a8*/ 	.word	0xffffffff


	//   ....[3]....
        /*00ac*/ 	.word	0xffffffff


	//   ....[4]....
        /*00b0*/ 	.word	0xffffffff


	//   ....[5]....
        /*00b4*/ 	.word	0xffffffff


	//   ....[6]....
        /*00b8*/ 	.word	0xffffffff


	//   ....[7]....
        /*00bc*/ 	.word	0xffffffff


	//   ....[8]....
        /*00c0*/ 	.word	0xffffffff


	//   ....[9]....
        /*00c4*/ 	.word	0xffffffff


	//   ....[10]....
        /*00c8*/ 	.word	0xffffffff


	//   ....[11]....
        /*00cc*/ 	.word	0xffffffff


	//   ....[12]....
        /*00d0*/ 	.word	0xffffffff


	//   ....[13]....
        /*00d4*/ 	.word	0xffffffff


	//   ....[14]....
        /*00d8*/ 	.word	0xffffffff


	//   ....[15]....
        /*00dc*/ 	.word	0xffffffff


	//   ....[16]....
        /*00e0*/ 	.word	0xffffffff


	//   ....[17]....
        /*00e4*/ 	.word	0xffffffff


	//   ....[18]....
        /*00e8*/ 	.word	0xffffffff


	//   ....[19]....
        /*00ec*/ 	.word	0xffffffff


	//   ....[20]....
        /*00f0*/ 	.word	0xffffffff


	//   ....[21]....
        /*00f4*/ 	.word	0xffffffff


	//   ....[22]....
        /*00f8*/ 	.word	0xffffffff


	//   ....[23]....
        /*00fc*/ 	.word	0xffffffff


	//   ....[24]....
        /*0100*/ 	.word	0xffffffff


	//   ....[25]....
        /*0104*/ 	.word	0xffffffff


	//   ....[26]....
        /*0108*/ 	.word	0xffffffff


	//   ....[27]....
        /*010c*/ 	.word	0xffffffff


	//   ....[28]....
        /*0110*/ 	.word	0xffffffff


	//   ....[29]....
        /*0114*/ 	.word	0xffffffff


	//   ....[30]....
        /*0118*/ 	.word	0xffffffff


	//   ....[31]....
        /*011c*/ 	.word	0xffffffff


	//   ....[32]....
        /*0120*/ 	.word	0xffffffff


	//   ....[33]....
        /*0124*/ 	.word	0xffffffff


	//   ....[34]....
        /*0128*/ 	.word	0xffffffff


	//   ....[35]....
        /*012c*/ 	.word	0xffffffff


	//   ....[36]....
        /*0130*/ 	.word	0xffffffff


	//   ....[37]....
        /*0134*/ 	.word	0xffffffff


	//   ....[38]....
        /*0138*/ 	.word	0xffffffff


	//   ....[39]....
        /*013c*/ 	.word	0xffffffff


	//   ....[40]....
        /*0140*/ 	.word	0xffffffff


	//   ....[41]....
        /*0144*/ 	.word	0xffffffff


	//   ....[42]....
        /*0148*/ 	.word	0xffffffff


	//   ....[43]....
        /*014c*/ 	.word	0xffffffff


	//   ....[44]....
        /*0150*/ 	.word	0xffffffff


	//   ....[45]....
        /*0154*/ 	.word	0xffffffff


	//   ....[46]....
        /*0158*/ 	.word	0xffffffff


	//   ....[47]....
        /*015c*/ 	.word	0xffffffff


	//   ....[48]....
        /*0160*/ 	.word	0xffffffff


	//   ....[49]....
        /*0164*/ 	.word	0xffffffff


	//   ....[50]....
        /*0168*/ 	.word	0xffffffff


	//   ....[51]....
        /*016c*/ 	.word	0xffffffff


	//   ....[52]....
        /*0170*/ 	.word	0xffffffff


	//   ....[53]....
        /*0174*/ 	.word	0xffffffff


	//   ....[54]....
        /*0178*/ 	.word	0xffffffff


	//   ....[55]....
        /*017c*/ 	.word	0xffffffff


	//   ....[56]....
        /*0180*/ 	.word	0xffffffff


	//   ....[57]....
        /*0184*/ 	.word	0xffffffff


	//   ....[58]....
        /*0188*/ 	.word	0xffffffff


	//   ....[59]....
        /*018c*/ 	.word	0xffffffff


	//   ....[60]....
        /*0190*/ 	.word	0xffffffff


	//   ....[61]....
        /*0194*/ 	.word	0xffffffff


	//   ....[62]....
        /*0198*/ 	.word	0xffffffff


	//   ....[63]....
        /*019c*/ 	.word	0xffffffff


	//   ....[64]....
        /*01a0*/ 	.word	0xffffffff


	//   ....[65]....
        /*01a4*/ 	.word	0xffffffff


	//   ....[66]....
        /*01a8*/ 	.word	0xffffffff


	//   ....[67]....
        /*01ac*/ 	.word	0xffffffff


	//   ....[68]....
        /*01b0*/ 	.word	0xffffffff


	//   ....[69]....
        /*01b4*/ 	.word	0xffffffff


	//   ....[70]....
        /*01b8*/ 	.word	0xffffffff


	//   ....[71]....
        /*01bc*/ 	.word	0xffffffff


	//   ....[72]....
        /*01c0*/ 	.word	0xffffffff


	//   ....[73]....
        /*01c4*/ 	.word	0xffffffff


	//   ....[74]....
        /*01c8*/ 	.word	0xffffffff


	//   ....[75]....
        /*01cc*/ 	.word	0xffffffff


	//   ....[76]....
        /*01d0*/ 	.word	0xffffffff


	//   ....[77]....
        /*01d4*/ 	.word	0xffffffff


	//   ....[78]....
        /*01d8*/ 	.word	0xffffffff


	//   ....[79]....
        /*01dc*/ 	.word	0xffffffff


	//   ....[80]....
        /*01e0*/ 	.word	0xffffffff


	//   ....[81]....
        /*01e4*/ 	.word	0xffffffff


	//   ....[82]....
        /*01e8*/ 	.word	0xffffffff


	//   ....[83]....
        /*01ec*/ 	.word	0xffffffff


	//   ....[84]....
        /*01f0*/ 	.word	0xffffffff


	//   ....[85]....
        /*01f4*/ 	.word	0xffffffff


	//   ....[86]....
        /*01f8*/ 	.word	0xffffffff


	//   ....[87]....
        /*01fc*/ 	.word	0x0500000f


	//   ....[88]....
        /*0200*/ 	.word	0x0500000f


	//   ....[89]....
        /*0204*/ 	.word	0x0500000f


	//   ....[90]....
        /*0208*/ 	.word	0x0500000f


	//   ....[91]....
        /*020c*/ 	.word	0x0500000f


	//   ....[92]....
        /*0210*/ 	.word	0x0500000f


	//   ....[93]....
        /*0214*/ 	.word	0x0500000f


	//   ....[94]....
        /*0218*/ 	.word	0x0500000f


	//   ....[95]....
        /*021c*/ 	.word	0x0500000f


	//   ....[96]....
        /*0220*/ 	.word	0x0500000f


	//   ....[97]....
        /*0224*/ 	.word	0x0500000f


	//   ....[98]....
        /*0228*/ 	.word	0x0500000f


	//   ....[99]....
        /*022c*/ 	.word	0x0500000f


	//   ....[100]....
        /*0230*/ 	.word	0x0500000f


	//   ....[101]....
        /*0234*/ 	.word	0x0500000f


	//   ....[102]....
        /*0238*/ 	.word	0x0500000f


	//   ....[103]....
        /*023c*/ 	.word	0x0500000f


	//   ....[104]....
        /*0240*/ 	.word	0x0500000f


	//   ....[105]....
        /*0244*/ 	.word	0x0500000f


	//   ....[106]....
        /*0248*/ 	.word	0x0500000f


	//   ....[107]....
        /*024c*/ 	.word	0x0500000f


	//   ....[108]....
        /*0250*/ 	.word	0x0500000f


	//   ....[109]....
        /*0254*/ 	.word	0x0500000f


	//   ....[110]....
        /*0258*/ 	.word	0x0500000f


	//   ....[111]....
        /*025c*/ 	.word	0x0500000f


	//   ....[112]....
        /*0260*/ 	.word	0x0500000f


	//   ....[113]....
        /*0264*/ 	.word	0x0500000f


	//   ....[114]....
        /*0268*/ 	.word	0x0500000f


	//   ....[115]....
        /*026c*/ 	.word	0x0500000f


	//   ....[116]....
        /*0270*/ 	.word	0x0500000f


	//   ....[117]....
        /*0274*/ 	.word	0x0500000f


	//   ....[118]....
        /*0278*/ 	.word	0x0500000f


	//   ....[119]....
        /*027c*/ 	.word	0x0500000f


	//   ....[120]....
        /*0280*/ 	.word	0x0500000f


	//   ....[121]....
        /*0284*/ 	.word	0x0500000f


	//   ....[122]....
        /*0288*/ 	.word	0x0500000f


	//   ....[123]....
        /*028c*/ 	.word	0x0500000f


	//   ....[124]....
        /*0290*/ 	.word	0x0500000f


	//   ....[125]....
        /*0294*/ 	.word	0x0500000f


	//   ....[126]....
        /*0298*/ 	.word	0x0500000f


	//   ....[127]....
        /*029c*/ 	.word	0x0500000f


	//   ....[128]....
        /*02a0*/ 	.word	0x0500000f


	//   ....[129]....
        /*02a4*/ 	.word	0x0500000f


	//----- nvinfo : EIATTR_COOP_GROUP_INSTR_OFFSETS
	.align		4
.L_496:
        /*02a8*/ 	.byte	0x04, 0x28
        /*02aa*/ 	.short	(.L_498 - .L_497)


	//   ....[0]....
.L_497:
        /*02ac*/ 	.word	0x00000070


	//   ....[1]....
        /*02b0*/ 	.word	0x000000b0


	//   ....[2]....
        /*02b4*/ 	.word	0x00000290


	//   ....[3]....
        /*02b8*/ 	.word	0x000003f0


	//   ....[4]....
        /*02bc*/ 	.word	0x00000510


	//   ....[5]....
        /*02c0*/ 	.word	0x00000670


	//   ....[6]....
        /*02c4*/ 	.word	0x00001830


	//   ....[7]....
        /*02c8*/ 	.word	0x00003610


	//   ....[8]....
        /*02cc*/ 	.word	0x00003d90


	//   ....[9]....
        /*02d0*/ 	.word	0x00003e30


	//   ....[10]....
        /*02d4*/ 	.word	0x000043e0


	//   ....[11]....
        /*02d8*/ 	.word	0x000044b0


	//   ....[12]....
        /*02dc*/ 	.word	0x00004900


	//   ....[13]....
        /*02e0*/ 	.word	0x00004980


	//   ....[14]....
        /*02e4*/ 	.word	0x000051d0


	//   ....[15]....
        /*02e8*/ 	.word	0x00005800


	//   ....[16]....
        /*02ec*/ 	.word	0x00005d90


	//   ....[17]....
        /*02f0*/ 	.word	0x00005db0


	//   ....[18]....
        /*02f4*/ 	.word	0x00005e50


	//   ....[19]....
        /*02f8*/ 	.word	0x00006210


	//   ....[20]....
        /*02fc*/ 	.word	0x00006390


	//   ....[21]....
        /*0300*/ 	.word	0x00007510


	//   ....[22]....
        /*0304*/ 	.word	0x00007d10


	//   ....[23]....
        /*0308*/ 	.word	0x00007db0


	//   ....[24]....
        /*030c*/ 	.word	0x000080c0


	//   ....[25]....
        /*0310*/ 	.word	0x00008290


	//   ....[26]....
        /*0314*/ 	.word	0x00009230


	//   ....[27]....
        /*0318*/ 	.word	0x00009300


	//   ....[28]....
        /*031c*/ 	.word	0x00009340


	//   ....[29]....
        /*0320*/ 	.word	0x000093d0


	//   ....[30]....
        /*0324*/ 	.word	0x00009410


	//   ....[31]....
        /*0328*/ 	.word	0x00009e50


	//   ....[32]....
        /*032c*/ 	.word	0x0000b120


	//   ....[33]....
        /*0330*/ 	.word	0x0000b150


	//   ....[34]....
        /*0334*/ 	.word	0x0000b180


	//   ....[35]....
        /*0338*/ 	.word	0x0000b1a0


	//   ....[36]....
        /*033c*/ 	.word	0x0000b7e0


	//   ....[37]....
        /*0340*/ 	.word	0x0000b800


	//   ....[38]....
        /*0344*/ 	.word	0x0000ba30


	//   ....[39]....
        /*0348*/ 	.word	0x0000ba50


	//   ....[40]....
        /*034c*/ 	.word	0x0000c3e0


	//   ....[41]....
        /*0350*/ 	.word	0x0000c400


	//   ....[42]....
        /*0354*/ 	.word	0x0000c630


	//   ....[43]....
        /*0358*/ 	.word	0x0000c650


	//   ....[44]....
        /*035c*/ 	.word	0x0000c940


	//   ....[45]....
        /*0360*/ 	.word	0x0000de30


	//   ....[46]....
        /*0364*/ 	.word	0x0000de50


	//   ....[47]....
        /*0368*/ 	.word	0x0000de90


	//   ....[48]....
        /*036c*/ 	.word	0x0000dec0


	//   ....[49]....
        /*0370*/ 	.word	0x0000df10


	//   ....[50]....
        /*0374*/ 	.word	0x0000df40


	//   ....[51]....
        /*0378*/ 	.word	0x0000df60


	//   ....[52]....
        /*037c*/ 	.word	0x0000dfa0


	//   ....[53]....
        /*0380*/ 	.word	0x0000e5e0


	//   ....[54]....
        /*0384*/ 	.word	0x0000e600


	//   ....[55]....
        /*0388*/ 	.word	0x0000e670


	//   ....[56]....
        /*038c*/ 	.word	0x0000e6b0


	//   ....[57]....
        /*0390*/ 	.word	0x0000e6f0


	//   ....[58]....
        /*0394*/ 	.word	0x0000e720


	//   ....[59]....
        /*0398*/ 	.word	0x0000e730


	//   ....[60]....
        /*039c*/ 	.word	0x0000e770


	//   ....[61]....
        /*03a0*/ 	.word	0x0000ebc0


	//   ....[62]....
        /*03a4*/ 	.word	0x0000ebf0


	//   ....[63]....
        /*03a8*/ 	.word	0x0000ec20


	//   ....[64]....
        /*03ac*/ 	.word	0x0000ec90


	//   ....[65]....
        /*03b0*/ 	.word	0x0000ede0


	//   ....[66]....
        /*03b4*/ 	.word	0x0000ee00


	//   ....[67]....
        /*03b8*/ 	.word	0x0000ee10


	//   ....[68]....
        /*03bc*/ 	.word	0x0000ef60


	//   ....[69]....
        /*03c0*/ 	.word	0x0000f7c0


	//   ....[70]....
        /*03c4*/ 	.word	0x0000f7e0


	//   ....[71]....
        /*03c8*/ 	.word	0x0000f800


	//   ....[72]....
        /*03cc*/ 	.word	0x0000f830


	//   ....[73]....
        /*03d0*/ 	.word	0x0000f850


	//   ....[74]....
        /*03d4*/ 	.word	0x0000f880


	//   ....[75]....
        /*03d8*/ 	.word	0x0000f8a0


	//   ....[76]....
        /*03dc*/ 	.word	0x0000f8b0


	//   ....[77]....
        /*03e0*/ 	.word	0x0000fbf0


	//   ....[78]....
        /*03e4*/ 	.word	0x0000fc30


	//   ....[79]....
        /*03e8*/ 	.word	0x0000fc60


	//   ....[80]....
        /*03ec*/ 	.word	0x0000fca0


	//   ....[81]....
        /*03f0*/ 	.word	0x0000fcc0


	//   ....[82]....
        /*03f4*/ 	.word	0x0000fd70


	//   ....[83]....
        /*03f8*/ 	.word	0x0000fd90


	//   ....[84]....
        /*03fc*/ 	.word	0x0000fda0


	//   ....[85]....
        /*0400*/ 	.word	0x000103e0


	//   ....[86]....
        /*0404*/ 	.word	0x000105c0


	//   ....[87]....
        /*0408*/ 	.word	0x00010c00


	//   ....[88]....
        /*040c*/ 	.word	0x00010ce0


	//   ....[89]....
        /*0410*/ 	.word	0x00010d80


	//   ....[90]....
        /*0414*/ 	.word	0x00010e00


	//   ....[91]....
        /*0418*/ 	.word	0x00010eb0


	//   ....[92]....
        /*041c*/ 	.word	0x00010f30


	//   ....[93]....
        /*0420*/ 	.word	0x00010fe0


	//   ....[94]....
        /*0424*/ 	.word	0x00011060


	//   ....[95]....
        /*0428*/ 	.word	0x000110f0


	//   ....[96]....
        /*042c*/ 	.word	0x00011180


	//   ....[97]....
        /*0430*/ 	.word	0x00011200


	//   ....[98]....
        /*0434*/ 	.word	0x00011280


	//   ....[99]....
        /*0438*/ 	.word	0x00011330


	//   ....[100]....
        /*043c*/ 	.word	0x000113b0


	//   ....[101]....
        /*0440*/ 	.word	0x00011450


	//   ....[102]....
        /*0444*/ 	.word	0x000114d0


	//   ....[103]....
        /*0448*/ 	.word	0x00011560


	//   ....[104]....
        /*044c*/ 	.word	0x00011690


	//   ....[105]....
        /*0450*/ 	.word	0x00011770


	//   ....[106]....
        /*0454*/ 	.word	0x000119b0


	//   ....[107]....
        /*0458*/ 	.word	0x00011a00


	//   ....[108]....
        /*045c*/ 	.word	0x00011bc0


	//   ....[109]....
        /*0460*/ 	.word	0x00011c10


	//   ....[110]....
        /*0464*/ 	.word	0x00011dd0


	//   ....[111]....
        /*0468*/ 	.word	0x00011e20


	//   ....[112]....
        /*046c*/ 	.word	0x00011f00


	//   ....[113]....
        /*0470*/ 	.word	0x00011fa0


	//   ....[114]....
        /*0474*/ 	.word	0x00012000


	//   ....[115]....
        /*0478*/ 	.word	0x000120a0


	//   ....[116]....
        /*047c*/ 	.word	0x00012100


	//   ....[117]....
        /*0480*/ 	.word	0x000121a0


	//   ....[118]....
        /*0484*/ 	.word	0x00012200


	//   ....[119]....
        /*0488*/ 	.word	0x000122a0


	//   ....[120]....
        /*048c*/ 	.word	0x00012380


	//   ....[121]....
        /*0490*/ 	.word	0x00012440


	//   ....[122]....
        /*0494*/ 	.word	0x00012540


	//   ....[123]....
        /*0498*/ 	.word	0x00012650


	//   ....[124]....
        /*049c*/ 	.word	0x00012760


	//   ....[125]....
        /*04a0*/ 	.word	0x00012840


	//   ....[126]....
        /*04a4*/ 	.word	0x00012950


	//   ....[127]....
        /*04a8*/ 	.word	0x00012a30


	//   ....[128]....
        /*04ac*/ 	.word	0x00012ac0


	//   ....[129]....
        /*04b0*/ 	.word	0x00012be0


	//----- nvinfo : EIATTR_REG_RECONFIG
	.align		4
.L_498:
        /*04b4*/ 	.byte	0x01, 0x54
	.zero		2


	//----- nvinfo : EIATTR_SYSCALL_OFFSETS
	.align		4
        /*04b8*/ 	.byte	0x04, 0x46
        /*04ba*/ 	.short	(.L_500 - .L_499)


	//   ....[0]....
.L_499:
        /*04bc*/ 	.word	0x000037e0


	//   ....[1]....
        /*04c0*/ 	.word	0x0000d5e0


	//   ....[2]....
        /*04c4*/ 	.word	0x0000d730


	//   ....[3]....
        /*04c8*/ 	.word	0x0000d820


	//   ....[4]....
        /*04cc*/ 	.word	0x0000e270


	//----- nvinfo : EIATTR_MBARRIER_INSTR_OFFSETS
	.align		4
.L_500:
        /*04d0*/ 	.byte	0x04, 0x39
        /*04d2*/ 	.short	(.L_502 - .L_501)


	//   ....[0]....
.L_501:
        /*04d4*/ 	.word	0x00000180
        /*04d8*/ 	.word	0x000000ff
        /*04dc*/ 	.word	0x00028c00
        /*04e0*/ 	.short	0x0100
        /*04e2*/ 	.byte	0x08
	.zero		1


	//   ....[1]....
        /*04e4*/ 	.word	0x00000190
        /*04e8*/ 	.word	0x000000ff
        /*04ec*/ 	.word	0x00028c20
        /*04f0*/ 	.short	0x0100
        /*04f2*/ 	.byte	0x08
	.zero		1


	//   ....[2]....
        /*04f4*/ 	.word	0x00000240
        /*04f8*/ 	.word	0x000000ff
        /*04fc*/ 	.word	0x00028c30
        /*0500*/ 	.short	0x0100
        /*0502*/ 	.byte	0x06
	.zero		1


	//   ....[3]....
        /*0504*/ 	.word	0x00000250
        /*0508*/ 	.word	0x000000ff
        /*050c*/ 	.word	0x00028c40
        /*0510*/ 	.short	0x0100
        /*0512*/ 	.byte	0x06
	.zero		1


	//   ....[4]....
        /*0514*/ 	.word	0x00000260
        /*0518*/ 	.word	0x000000ff
        /*051c*/ 	.word	0x00028c38
        /*0520*/ 	.short	0x0100
        /*0522*/ 	.byte	0x06
	.zero		1


	//   ....[5]....
        /*0524*/ 	.word	0x00000270
        /*0528*/ 	.word	0x000000ff
        /*052c*/ 	.word	0x00028c48
        /*0530*/ 	.short	0x0100
        /*0532*/ 	.byte	0x06
	.zero		1


	//   ....[6]....
        /*0534*/ 	.word	0x000003a0
        /*0538*/ 	.word	0x000000ff
        /*053c*/ 	.word	0x00028c50
        /*0540*/ 	.short	0x0100
        /*0542*/ 	.byte	0x08
	.zero		1


	//   ....[7]....
        /*0544*/ 	.word	0x000003b0
        /*0548*/ 	.word	0x000000ff
        /*054c*/ 	.word	0x00028c60
        /*0550*/ 	.short	0x0100
        /*0552*/ 	.byte	0x08
	.zero		1


	//   ....[8]....
        /*0554*/ 	.word	0x000003c0
        /*0558*/ 	.word	0x000000ff
        /*055c*/ 	.word	0x00028c58
        /*0560*/ 	.short	0x0100
        /*0562*/ 	.byte	0x08
	.zero		1


	//   ....[9]....
        /*0564*/ 	.word	0x000003d0
        /*0568*/ 	.word	0x000000ff
        /*056c*/ 	.word	0x00028c68
        /*0570*/ 	.short	0x0100
        /*0572*/ 	.byte	0x08
	.zero		1


	//   ....[10]....
        /*0574*/ 	.word	0x000004c0
        /*0578*/ 	.word	0x000000ff
        /*057c*/ 	.word	0x00028c70
        /*0580*/ 	.short	0x0100
        /*0582*/ 	.byte	0x06
	.zero		1


	//   ....[11]....
        /*0584*/ 	.word	0x000004d0
        /*0588*/ 	.word	0x000000ff
        /*058c*/ 	.word	0x00028c80
        /*0590*/ 	.short	0x0100
        /*0592*/ 	.byte	0x06
	.zero		1


	//   ....[12]....
        /*0594*/ 	.word	0x000004e0
        /*0598*/ 	.word	0x000000ff
        /*059c*/ 	.word	0x00028c78
        /*05a0*/ 	.short	0x0100
        /*05a2*/ 	.byte	0x06
	.zero		1


	//   ....[13]....
        /*05a4*/ 	.word	0x000004f0
        /*05a8*/ 	.word	0x000000ff
        /*05ac*/ 	.word	0x00028c88
        /*05b0*/ 	.short	0x0100
        /*05b2*/ 	.byte	0x06
	.zero		1


	//   ....[14]....
        /*05b4*/ 	.word	0x00000620
        /*05b8*/ 	.word	0x000000ff
        /*05bc*/ 	.word	0x00028c90
        /*05c0*/ 	.short	0x0100
        /*05c2*/ 	.byte	0x08
	.zero		1


	//   ....[15]....
        /*05c4*/ 	.word	0x00000630
        /*05c8*/ 	.word	0x000000ff
        /*05cc*/ 	.word	0x00028ca0
        /*05d0*/ 	.short	0x0100
        /*05d2*/ 	.byte	0x08
	.zero		1


	//   ....[16]....
        /*05d4*/ 	.word	0x00000640
        /*05d8*/ 	.word	0x000000ff
        /*05dc*/ 	.word	0x00028c98
        /*05e0*/ 	.short	0x0100
        /*05e2*/ 	.byte	0x08
	.zero		1


	//   ....[17]....
        /*05e4*/ 	.word	0x00000650
        /*05e8*/ 	.word	0x000000ff
        /*05ec*/ 	.word	0x00028ca8
        /*05f0*/ 	.short	0x0100
        /*05f2*/ 	.byte	0x08
	.zero		1


	//   ....[18]....
        /*05f4*/ 	.word	0x00000790
        /*05f8*/ 	.word	0x000000ff
        /*05fc*/ 	.word	0x00028cb0
        /*0600*/ 	.short	0x0100
        /*0602*/ 	.byte	0x08
	.zero		1


	//   ....[19]....
        /*0604*/ 	.word	0x000007a0
        /*0608*/ 	.word	0x000000ff
        /*060c*/ 	.word	0x00028cc0
        /*0610*/ 	.short	0x0100
        /*0612*/ 	.byte	0x08
	.zero		1


	//   ....[20]....
        /*0614*/ 	.word	0x000007b0
        /*0618*/ 	.word	0x000000ff
        /*061c*/ 	.word	0x00028cb8
        /*0620*/ 	.short	0x0100
        /*0622*/ 	.byte	0x08
	.zero		1


	//   ....[21]....
        /*0624*/ 	.word	0x000007c0
        /*0628*/ 	.word	0x000000ff
        /*062c*/ 	.word	0x00028cc8
        /*0630*/ 	.short	0x0100
        /*0632*/ 	.byte	0x08
	.zero		1


	//   ....[22]....
        /*0634*/ 	.word	0x00001940
        /*0638*/ 	.word	0x000000ff
        /*063c*/ 	.word	0x00028c50
        /*0640*/ 	.short	0x010a
        /*0642*/ 	.byte	0x15
	.zero		1


	//   ....[23]....
        /*0644*/ 	.word	0x00001bf0
        /*0648*/ 	.word	0x000000ff
        /*064c*/ 	.word	0x00000000
        /*0650*/ 	.short	0x0101
        /*0652*/ 	.byte	0x06
	.zero		1


	//   ....[24]....
        /*0654*/ 	.word	0x00002540
        /*0658*/ 	.word	0x000000ff
        /*065c*/ 	.word	0x00028c50
        /*0660*/ 	.short	0x010a
        /*0662*/ 	.byte	0x15
	.zero		1


	//   ....[25]....
        /*0664*/ 	.word	0x00002580
        /*0668*/ 	.word	0x000000ff
        /*066c*/ 	.word	0x00028c50
        /*0670*/ 	.short	0x010a
        /*0672*/ 	.byte	0x15
	.zero		1


	//   ....[26]....
        /*0674*/ 	.word	0x00002760
        /*0678*/ 	.word	0x000000ff
        /*067c*/ 	.word	0x00000000
        /*0680*/ 	.short	0x0101
        /*0682*/ 	.byte	0x06
	.zero		1


	//   ....[27]....
        /*0684*/ 	.word	0x00003860
        /*0688*/ 	.word	0x000000ff
        /*068c*/ 	.word	0x00028c00
        /*0690*/ 	.short	0x010a
        /*0692*/ 	.byte	0x2a
	.zero		1


	//   ....[28]....
        /*0694*/ 	.word	0x000038e0
        /*0698*/ 	.word	0x00000007
        /*069c*/ 	.word	0x00028c30
        /*06a0*/ 	.short	0x010a
        /*06a2*/ 	.byte	0x3f
	.zero		1


	//   ....[29]....
        /*06a4*/ 	.word	0x00003920
        /*06a8*/ 	.word	0x00000007
        /*06ac*/ 	.word	0x00028c30
        /*06b0*/ 	.short	0x010a
        /*06b2*/ 	.byte	0x3f
	.zero		1


	//   ....[30]....
        /*06b4*/ 	.word	0x00004480
        /*06b8*/ 	.word	0x000000ff
        /*06bc*/ 	.word	0x00000000
        /*06c0*/ 	.short	0x0101
        /*06c2*/ 	.byte	0x06
	.zero		1


	//   ....[31]....
        /*06c4*/ 	.word	0x00004f90
        /*06c8*/ 	.word	0x00000007
        /*06cc*/ 	.word	0x00028c50
        /*06d0*/ 	.short	0x010a
        /*06d2*/ 	.byte	0x3f
	.zero		1


	//   ....[32]....
        /*06d4*/ 	.word	0x00004fd0
        /*06d8*/ 	.word	0x00000007
        /*06dc*/ 	.word	0x00028c50
        /*06e0*/ 	.short	0x010a
        /*06e2*/ 	.byte	0x3f
	.zero		1


	//   ....[33]....
        /*06e4*/ 	.word	0x000052e0
        /*06e8*/ 	.word	0x000000ff
        /*06ec*/ 	.word	0x00000000
        /*06f0*/ 	.short	0x0101
        /*06f2*/ 	.byte	0x06
	.zero		1


	//   ....[34]....
        /*06f4*/ 	.word	0x00005460
        /*06f8*/ 	.word	0x000000ff
        /*06fc*/ 	.word	0x00028c30
        /*0700*/ 	.short	0x010a
        /*0702*/ 	.byte	0x17
	.zero		1


	//   ....[35]....
        /*0704*/ 	.word	0x000054a0
        /*0708*/ 	.word	0x000000ff
        /*070c*/ 	.word	0x00028c30
        /*0710*/ 	.short	0x010a
        /*0712*/ 	.byte	0x17
	.zero		1


	//   ....[36]....
        /*0714*/ 	.word	0x00005a40
        /*0718*/ 	.word	0x000000ff
        /*071c*/ 	.word	0x00000000
        /*0720*/ 	.short	0x0101
        /*0722*/ 	.byte	0x06
	.zero		1


	//   ....[37]....
        /*0724*/ 	.word	0x000072d0
        /*0728*/ 	.word	0x000000ff
        /*072c*/ 	.word	0x00028c50
        /*0730*/ 	.short	0x010a
        /*0732*/ 	.byte	0x17
	.zero		1


	//   ....[38]....
        /*0734*/ 	.word	0x00007310
        /*0738*/ 	.word	0x000000ff
        /*073c*/ 	.word	0x00028c50
        /*0740*/ 	.short	0x010a
        /*0742*/ 	.byte	0x17
	.zero		1


	//   ....[39]....
        /*0744*/ 	.word	0x000075d0
        /*0748*/ 	.word	0x000000ff
        /*074c*/ 	.word	0x00000000
        /*0750*/ 	.short	0x0101
        /*0752*/ 	.byte	0x17
	.zero		1


	//   ....[40]....
        /*0754*/ 	.word	0x00007700
        /*0758*/ 	.word	0x000000ff
        /*075c*/ 	.word	0x00028c30
        /*0760*/ 	.short	0x010a
        /*0762*/ 	.byte	0x16
	.zero		1


	//   ....[41]....
        /*0764*/ 	.word	0x00007740
        /*0768*/ 	.word	0x000000ff
        /*076c*/ 	.word	0x00028c30
        /*0770*/ 	.short	0x010a
        /*0772*/ 	.byte	0x16
	.zero		1


	//   ....[42]....
        /*0774*/ 	.word	0x00007b40
        /*0778*/ 	.word	0x000000ff
        /*077c*/ 	.word	0x00000000
        /*0780*/ 	.short	0x0101
        /*0782*/ 	.byte	0x06
	.zero		1


	//   ....[43]....
        /*0784*/ 	.word	0x00008ff0
        /*0788*/ 	.word	0x000000ff
        /*078c*/ 	.word	0x00028c50
        /*0790*/ 	.short	0x010a
        /*0792*/ 	.byte	0x16
	.zero		1


	//   ....[44]....
        /*0794*/ 	.word	0x00009030
        /*0798*/ 	.word	0x000000ff
        /*079c*/ 	.word	0x00028c50
        /*07a0*/ 	.short	0x010a
        /*07a2*/ 	.byte	0x16
	.zero		1


	//   ....[45]....
        /*07a4*/ 	.word	0x000092e0
        /*07a8*/ 	.word	0x000000ff
        /*07ac*/ 	.word	0x00000000
        /*07b0*/ 	.short	0x0101
        /*07b2*/ 	.byte	0x16
	.zero		1


	//   ....[46]....
        /*07b4*/ 	.word	0x0000b7c0
        /*07b8*/ 	.word	0x000000ff
        /*07bc*/ 	.word	0x00000000
        /*07c0*/ 	.short	0x0101
        /*07c2*/ 	.byte	0x05
	.zero		1


	//   ....[47]....
        /*07c4*/ 	.word	0x0000dc20
        /*07c8*/ 	.word	0x00000019
        /*07cc*/ 	.word	0x00028c40
        /*07d0*/ 	.short	0x010a
        /*07d2*/ 	.byte	0x3f
	.zero		1


	//   ....[48]....
        /*07d4*/ 	.word	0x0000e050
        /*07d8*/ 	.word	0x00000019
        /*07dc*/ 	.word	0x00028c30
        /*07e0*/ 	.short	0x0107
        /*07e2*/ 	.byte	0x3f
	.zero		1


	//   ....[49]....
        /*07e4*/ 	.word	0x0000e120
        /*07e8*/ 	.word	0x00000019
        /*07ec*/ 	.word	0x00028c30
        /*07f0*/ 	.short	0x0101
        /*07f2*/ 	.byte	0x3f
	.zero		1


	//   ....[50]....
        /*07f4*/ 	.word	0x0000e820
        /*07f8*/ 	.word	0x00000011
        /*07fc*/ 	.word	0x00028c00
        /*0800*/ 	.short	0x0107
        /*0802*/ 	.byte	0x3f
	.zero		1


	//   ....[51]....
        /*0804*/ 	.word	0x0000e910
        /*0808*/ 	.word	0x00000011
        /*080c*/ 	.word	0x00028c00
        /*0810*/ 	.short	0x0101
        /*0812*/ 	.byte	0x3f
	.zero		1


	//   ....[52]....
        /*0814*/ 	.word	0x0000e930
        /*0818*/ 	.word	0x00000011
        /*081c*/ 	.word	0x00028c20
        /*0820*/ 	.short	0x010a
        /*0822*/ 	.byte	0x3f
	.zero		1


	//   ....[53]....
        /*0824*/ 	.word	0x0000e9c0
        /*0828*/ 	.word	0x00000019
        /*082c*/ 	.word	0x00028c60
        /*0830*/ 	.short	0x010a
        /*0832*/ 	.byte	0x3f
	.zero		1


	//   ....[54]....
        /*0834*/ 	.word	0x0000f220
        /*0838*/ 	.word	0x00000019
        /*083c*/ 	.word	0x00028c50
        /*0840*/ 	.short	0x0107
        /*0842*/ 	.byte	0x3f
	.zero		1


	//   ....[55]....
        /*0844*/ 	.word	0x0000f2f0
        /*0848*/ 	.word	0x00000019
        /*084c*/ 	.word	0x00028c50
        /*0850*/ 	.short	0x0101
        /*0852*/ 	.byte	0x3f
	.zero		1


	//   ....[56]....
        /*0854*/ 	.word	0x0000f620
        /*0858*/ 	.word	0x00000008
        /*085c*/ 	.word	0x00028c40
        /*0860*/ 	.short	0x010a
        /*0862*/ 	.byte	0x3f
	.zero		1


	//   ....[57]....
        /*0864*/ 	.word	0x0000f950
        /*0868*/ 	.word	0x00000008
        /*086c*/ 	.word	0x00028c30
        /*0870*/ 	.short	0x0107
        /*0872*/ 	.byte	0x3f
	.zero		1


	//   ....[58]....
        /*0874*/ 	.word	0x0000fa10
        /*0878*/ 	.word	0x00000008
        /*087c*/ 	.word	0x00028c30
        /*0880*/ 	.short	0x0101
        /*0882*/ 	.byte	0x3f
	.zero		1


	//   ....[59]....
        /*0884*/ 	.word	0x0000fa40
        /*0888*/ 	.word	0x00000008
        /*088c*/ 	.word	0x00028c60
        /*0890*/ 	.short	0x010a
        /*0892*/ 	.byte	0x3f
	.zero		1


	//   ....[60]....
        /*0894*/ 	.word	0x000100a0
        /*0898*/ 	.word	0x00000008
        /*089c*/ 	.word	0x00028c50
        /*08a0*/ 	.short	0x0107
        /*08a2*/ 	.byte	0x3f
	.zero		1


	//   ....[61]....
        /*08a4*/ 	.word	0x00010160
        /*08a8*/ 	.word	0x00000008
        /*08ac*/ 	.word	0x00028c50
        /*08b0*/ 	.short	0x0101
        /*08b2*/ 	.byte	0x3f
	.zero		1


	//   ....[62]....
        /*08b4*/ 	.word	0x00010540
        /*08b8*/ 	.word	0x00000007
        /*08bc*/ 	.word	0x00028c20
        /*08c0*/ 	.short	0x010a
        /*08c2*/ 	.byte	0x3f
	.zero		1


	//   ....[63]....
        /*08c4*/ 	.word	0x000106c0
        /*08c8*/ 	.word	0x00000005
        /*08cc*/ 	.word	0x00028c40
        /*08d0*/ 	.short	0x010a
        /*08d2*/ 	.byte	0x3f
	.zero		1


	//   ....[64]....
        /*08d4*/ 	.word	0x00010760
        /*08d8*/ 	.word	0x00000003
        /*08dc*/ 	.word	0x00028c40
        /*08e0*/ 	.short	0x010a
        /*08e2*/ 	.byte	0x3f
	.zero		1


	//   ....[65]....
        /*08e4*/ 	.word	0x000107a0
        /*08e8*/ 	.word	0x00000005
        /*08ec*/ 	.word	0x00028c60
        /*08f0*/ 	.short	0x010a
        /*08f2*/ 	.byte	0x3f
	.zero		1


	//   ....[66]....
        /*08f4*/ 	.word	0x000107e0
        /*08f8*/ 	.word	0x00000003
        /*08fc*/ 	.word	0x00028c60
        /*0900*/ 	.short	0x010a
        /*0902*/ 	.byte	0x3f
	.zero		1


	//   ....[67]....
        /*0904*/ 	.word	0x00010850
        /*0908*/ 	.word	0x00000003
        /*090c*/ 	.word	0x00028c50
        /*0910*/ 	.short	0x010a
        /*0912*/ 	.byte	0x3f
	.zero		1


	//   ....[68]....
        /*0914*/ 	.word	0x000108b0
        /*0918*/ 	.word	0x00000003
        /*091c*/ 	.word	0x00028c50
        /*0920*/ 	.short	0x010a
        /*0922*/ 	.byte	0x3f
	.zero		1


	//   ....[69]....
        /*0924*/ 	.word	0x00010910
        /*0928*/ 	.word	0x00000003
        /*092c*/ 	.word	0x00028c00
        /*0930*/ 	.short	0x010a
        /*0932*/ 	.byte	0x3f
	.zero		1


	//   ....[70]....
        /*0934*/ 	.word	0x00010960
        /*0938*/ 	.word	0x00000007
        /*093c*/ 	.word	0x00028c30
        /*0940*/ 	.short	0x010a
        /*0942*/ 	.byte	0x3f
	.zero		1


	//   ....[71]....
        /*0944*/ 	.word	0x000109b0
        /*0948*/ 	.word	0x00000007
        /*094c*/ 	.word	0x00028c50
        /*0950*/ 	.short	0x010a
        /*0952*/ 	.byte	0x3f
	.zero		1


	//   ....[72]....
        /*0954*/ 	.word	0x00010a10
        /*0958*/ 	.word	0x00000006
        /*095c*/ 	.word	0x00028c30
        /*0960*/ 	.short	0x010a
        /*0962*/ 	.byte	0x3f
	.zero		1


	//   ....[73]....
        /*0964*/ 	.word	0x00010a70
        /*0968*/ 	.word	0x00000008
        /*096c*/ 	.word	0x00028c50
        /*0970*/ 	.short	0x010a
        /*0972*/ 	.byte	0x3f
	.zero		1


	//   ....[74]....
        /*0974*/ 	.word	0x00010ad0
        /*0978*/ 	.word	0x00000006
        /*097c*/ 	.word	0x00028c30
        /*0980*/ 	.short	0x010a
        /*0982*/ 	.byte	0x3f
	.zero		1


	//   ....[75]....
        /*0984*/ 	.word	0x00010b30
        /*0988*/ 	.word	0x00000008
        /*098c*/ 	.word	0x00028c50
        /*0990*/ 	.short	0x010a
        /*0992*/ 	.byte	0x3f
	.zero		1


	//   ....[76]....
        /*0994*/ 	.word	0x00010c30
        /*0998*/ 	.word	0x00000019
        /*099c*/ 	.word	0x00028c40
        /*09a0*/ 	.short	0x010a
        /*09a2*/ 	.byte	0x3f
	.zero		1


	//   ....[77]....
        /*09a4*/ 	.word	0x00011590
        /*09a8*/ 	.word	0x00000011
        /*09ac*/ 	.word	0x00028c20
        /*09b0*/ 	.short	0x010a
        /*09b2*/ 	.byte	0x3f
	.zero		1


	//   ....[78]....
        /*09b4*/ 	.word	0x000115e0
        /*09b8*/ 	.word	0x00000019
        /*09bc*/ 	.word	0x00028c60
        /*09c0*/ 	.short	0x010a
        /*09c2*/ 	.byte	0x3f
	.zero		1


	//   ....[79]....
        /*09c4*/ 	.word	0x00011e50
        /*09c8*/ 	.word	0x00000008
        /*09cc*/ 	.word	0x00028c40
        /*09d0*/ 	.short	0x010a
        /*09d2*/ 	.byte	0x3f
	.zero		1


	//   ....[80]....
        /*09d4*/ 	.word	0x000122d0
        /*09d8*/ 	.word	0x00000008
        /*09dc*/ 	.word	0x00028c60
        /*09e0*/ 	.short	0x010a
        /*09e2*/ 	.byte	0x3f
	.zero		1


	//   ....[81]....
        /*09e4*/ 	.word	0x00012b00
        /*09e8*/ 	.word	0x00000007
        /*09ec*/ 	.word	0x00028c20
        /*09f0*/ 	.short	0x010a
        /*09f2*/ 	.byte	0x3f
	.zero		1


	//   ....[82]....
        /*09f4*/ 	.word	0x00012ca0
        /*09f8*/ 	.word	0x00000005
        /*09fc*/ 	.word	0x00028c40
        /*0a00*/ 	.short	0x010a
        /*0a02*/ 	.byte	0x3f
	.zero		1


	//   ....[83]....
        /*0a04*/ 	.word	0x00012cf0
        /*0a08*/ 	.word	0x00000003
        /*0a0c*/ 	.word	0x00028c40
        /*0a10*/ 	.short	0x010a
        /*0a12*/ 	.byte	0x3f
	.zero		1


	//   ....[84]....
        /*0a14*/ 	.word	0x00012d40
        /*0a18*/ 	.word	0x00000005
        /*0a1c*/ 	.word	0x00028c60
        /*0a20*/ 	.short	0x010a
        /*0a22*/ 	.byte	0x3f
	.zero		1


	//----- nvinfo : EIATTR_NUM_MBARRIERS
	.align		4
.L_502:
        /*0a24*/ 	.byte	0x03, 0x38
        /*0a26*/ 	.short	0x0016


	//----- nvinfo : EIATTR_EXIT_INSTR_OFFSETS
	.align		4
        /*0a28*/ 	.byte	0x04, 0x1c
        /*0a2a*/ 	.short	(.L_504 - .L_503)


	//   ....[0]....
.L_503:
        /*0a2c*/ 	.word	0x00000930


	//   ....[1]....
        /*0a30*/ 	.word	0x0000c8b0


	//   ....[2]....
        /*0a34*/ 	.word	0x00010830


	//----- nvinfo : EIATTR_MAX_THREADS
	.align		4
.L_504:
        /*0a38*/ 	.byte	0x04, 0x05
        /*0a3a*/ 	.short	(.L_506 - .L_505)
.L_505:
        /*0a3c*/ 	.word	0x00000180
        /*0a40*/ 	.word	0x00000001
        /*0a44*/ 	.word	0x00000001


	//----- nvinfo : EIATTR_CRS_STACK_SIZE
	.align		4
.L_506:
        /*0a48*/ 	.byte	0x04, 0x1e
        /*0a4a*/ 	.short	(.L_508 - .L_507)
.L_507:
        /*0a4c*/ 	.word	0x00000000


	//----- nvinfo : EIATTR_CBANK_PARAM_SIZE
	.align		4
.L_508:
        /*0a50*/ 	.byte	0x03, 0x19
        /*0a52*/ 	.short	0x0af0


	//----- nvinfo : EIATTR_PARAM_CBANK
	.align		4
        /*0a54*/ 	.byte	0x04, 0x0a
        /*0a56*/ 	.short	(.L_510 - .L_509)
	.align		4
.L_509:
        /*0a58*/ 	.word	index@(.nv.constant0._ZN7cutlass13device_kernelIN5flash11enable_sm90INS1_16FlashAttnFwdSm90INS1_25CollectiveMainloopFwdSm90ILi2EN4cute5tupleIJNS5_1CILi1EEES8_S8_EEENS6_IJNS7_ILi64EEESA_SA_EEELi512ENS_6half_tEfNS_4arch4Sm90ELb1ELb0ELb1ELb0ELb1ELb0ELb0ELb0ELb0ELb1ELb0ELb0EEENS1_21CollectiveEpilogueFwdINS6_IJSA_NS7_ILi512EEESA_EEES9_SC_SE_Li256ELb0ELb1ELb0ELb0EEENS1_30DynamicPersistentTileSchedulerILi256ELi128ELb0ELb1ELb1EEEEEEEEEvNT_6ParamsE)
        /*0a5c*/ 	.short	0x0210
        /*0a5e*/ 	.short	0x0af0


	//----- nvinfo : EIATTR_SW_WAR
	.align		4
.L_510:
        /*0a60*/ 	.byte	0x04, 0x36
        /*0a62*/ 	.short	(.L_512 - .L_511)
.L_511:
        /*0a64*/ 	.word	0x00000008
.L_512:


//--------------------- .nv.info._ZN7cutlass13device_kernelIN5flash11enable_sm90INS1_16FlashAttnFwdSm90INS1_25CollectiveMainloopFwdSm90ILi2EN4cute5tupleIJNS5_1CILi1EEES8_S8_EEENS6_IJNS7_ILi64EEESA_SA_EEELi512ENS_6half_tEfNS_4arch4Sm90ELb1ELb0ELb1ELb0ELb1ELb0ELb1ELb0ELb0ELb1ELb0ELb0EEENS1_21CollectiveEpilogueFwdINS6_IJSA_NS7_ILi512EEESA_EEES9_SC_SE_Li256ELb0ELb1ELb0ELb0EEENS1_30DynamicPersistentTileSchedulerILi256ELi128ELb0ELb1ELb1EEEEEEEEEvNT_6ParamsE --------------------------
	.section	.nv.info._ZN7cutlass13device_kernelIN5flash11enable_sm90INS1_16FlashAttnFwdSm90INS1_25CollectiveMainloopFwdSm90ILi2EN4cute5tupleIJNS5_1CILi1EEES8_S8_EEENS6_IJNS7_ILi64EEESA_SA_EEELi512ENS_6half_tEfNS_4arch4Sm90ELb1ELb0ELb1ELb0ELb1ELb0ELb1ELb0ELb0ELb1ELb0ELb0EEENS1_21CollectiveEpilogueFwdINS6_IJSA_NS7_ILi512EEESA_EEES9_SC_SE_Li256ELb0ELb1ELb0ELb0EEENS1_30DynamicPersistentTileSchedulerILi256ELi128ELb0ELb1ELb1EEEEEEEEEvNT_6ParamsE,"",@"SHT_CUDA_INFO"
	.sectionflags	@""
	.align	4


	//----- nvinfo : EIATTR_CUDA_API_VERSION
	.align		4
        /*0000*/ 	.byte	0x04, 0x37
        /*0002*/ 	.short	(.L_514 - .L_513)
.L_513:
        /*0004*/ 	.word	0x00000082


	//----- nvinfo : EIATTR_KPARAM_INFO
	.align		4
.L_514:
        /*0008*/ 	.byte	0x04, 0x17
        /*000a*/ 	.short	(.L_516 - .L_515)
.L_515:
        /*000c*/ 	.word	0x00000000
        /*0010*/ 	.short	0x0000
        /*0012*/ 	.short	0x0070
        /*0014*/ 	.byte	0x00, 0xf0, 0x01, 0x2e


	//----- nvinfo : EIATTR_SPARSE_MMA_MASK
	.align		4
.L_516:
        /*0018*/ 	.byte	0x03, 0x50
        /*001a*/ 	.short	0x0000


	//----- nvinfo : EIATTR_MAXREG_COUNT
	.align		4
        /*001c*/ 	.byte	0x03, 0x1b
        /*001e*/ 	.short	0x00a8


	//----- nvinfo : EIATTR_NUM_BARRIERS
	.align		4
        /*0020*/ 	.byte	0x02, 0x4c
        /*0022*/ 	.byte	0x10
	.zero		1


	//----- nvinfo : EIATTR_EXTERNS
	.align		4
        /*0024*/ 	.byte	0x04, 0x0f
        /*0026*/ 	.short	(.L_518 - .L_517)


	//   ....[0]....
	.align		4
.L_517:
        /*0028*/ 	.word	index@(__assertfail)


	//----- nvinfo : EIATTR_ANNOTATIONS
	.align		4
.L_518:
        /*002c*/ 	.byte	0x04, 0x55
        /*002e*/ 	.short	(.L_520 - .L_519)


	//   ....[0]....
.L_519:
        /*0030*/ 	.word	0x00000001
        /*0034*/ 	.byte	0xe0, 0x05, 0x01, 0x00, 0x01, 0x00, 0x00, 0x00, 0xe0, 0x06, 0x01, 0x00, 0x01, 0x00, 0x00, 0x00
        /*0044*/ 	.byte	0x20, 0x0e, 0x01, 0x00, 0x01, 0x00, 0x00, 0x00, 0x50, 0x0e, 0x01, 0x00, 0x01, 0x00, 0x00, 0x00
        /*0054*/ 	.byte	0x40, 0x1c, 0x01, 0x00, 0x01, 0x00, 0x00, 0x00, 0x50, 0x1c, 0x01, 0x00, 0x01, 0x00, 0x00, 0x00
        /*0064*/ 	.byte	0xb0, 0x2a, 0x01, 0x00, 0x01, 0x00, 0x00, 0x00, 0xc0, 0x2a, 0x01, 0x00, 0x01, 0x00, 0x00, 0x00
        /*0074*/ 	.byte	0x40, 0x33, 0x01, 0x00, 0x01, 0x00, 0x00, 0x00, 0x60, 0x33, 0x01, 0x00, 0x01, 0x00, 0x00, 0x00
        /*0084*/ 	.byte	0xa0, 0x34, 0x01, 0x00, 0x01, 0x00, 0x00, 0x00, 0xc0, 0x34, 0x01, 0x00, 0x01, 0x00, 0x00, 0x00
        /*0094*/ 	.byte	0xb0, 0x4f, 0x01, 0x00


	//----- nvinfo : EIATTR_MERCURY_ISA_VERSION
	.align		4
.L_520:
        /*0098*/ 	.byte	0x03, 0x5f
        /*009a*/ 	.short	0x0101


	//----- nvinfo : EIATTR_INT_WARP_WIDE_INSTR_OFFSETS
	.align		4
        /*009c*/ 	.byte	0x04, 0x31
        /*009e*/ 	.short	(.L_522 - .L_521)


	//   ....[0]....
.L_521:
        /*00a0*/ 	.word	0x000000c0


	//   ....[1]....
        /*00a4*/ 	.word	0x000000d0


	//   ....[2]....
        /*00a8*/ 	.word	0x000000e0


	//   ....[3]....
        /*00ac*/ 	.word	0x00000180


	//   ....[4]....
        /*00b0*/ 	.word	0x00011360


	//   ....[5]....
        /*00b4*/ 	.word	0x000113f0


	//   ....[6]....
        /*00b8*/ 	.word	0x00014d40


	//   ....[7]....
        /*00bc*/ 	.word	0x00014dd0


	//----- nvinfo : EIATTR_COOP_GROUP_MASK_REGIDS
	.align		4
.L_522:
        /*00c0*/ 	.byte	0x04, 0x29
        /*00c2*/ 	.short	(.L_524 - .L_523)


	//   ....[0]....
.L_523:
        /*00c4*/ 	.word	0xffffffff


	//   ....[1]....
        /*00c8*/ 	.word	0xffffffff


	//   ....[2]....
        /*00cc*/ 	.word	0xffffffff


	//   ....[3]....
        /*00d0*/ 	.word	0xffffffff


	//   ....[4]....
        /*00d4*/ 	.word	0xffffffff


	//   ....[5]....
        /*00d8*/ 	.word	0xffffffff


	//   ....[6]....
        /*00dc*/ 	.word	0xffffffff


	//   ....[7]....
        /*00e0*/ 	.word	0xffffffff


	//   ....[8]....
        /*00e4*/ 	.word	0xffffffff


	//   ....[9]....
        /*00e8*/ 	.word	0xffffffff


	//   ....[10]....
        /*00ec*/ 	.word	0xffffffff


	//   ....[11]....
        /*00f0*/ 	.word	0xffffffff


	//   ....[12]....
        /*00f4*/ 	.word	0xffffffff


	//   ....[13]....
        /*00f8*/ 	.word	0xffffffff


	//   ....[14]....
        /*00fc*/ 	.word	0xffffffff


	//   ....[15]....
        /*0100*/ 	.word	0xffffffff


	//   ....[16]....
        /*0104*/ 	.word	0xffffffff


	//   ....[17]....
        /*0108*/ 	.word	0xffffffff


	//   ....[18]....
        /*010c*/ 	.word	0xffffffff


	//   ....[19]....
        /*0110*/ 	.word	0xffffffff


	//   ....[20]....
        /*0114*/ 	.word	0xffffffff


	//   ....[21]....
        /*0118*/ 	.word	0xffffffff


	//   ....[22]....
        /*011c*/ 	.word	0xffffffff


	//   ....[23]....
        /*0120*/ 	.word	0xffffffff


	//   ....[24]....
        /*0124*/ 	.word	0xffffffff


	//   ....[25]....
        /*0128*/ 	.word	0xffffffff


	//   ....[26]....
        /*012c*/ 	.word	0xffffffff


	//   ....[27]....
        /*0130*/ 	.word	0xffffffff


	//   ....[28]....
        /*0134*/ 	.word	0xffffffff


	//   ....[29]....
        /*0138*/ 	.word	0xffffffff


	//   ....[30]....
        /*013c*/ 	.word	0xffffffff


	//   ....[31]....
        /*0140*/ 	.word	0xffffffff


	//   ....[32]....
        /*0144*/ 	.word	0xffffffff


	//   ....[33]....
        /*0148*/ 	.word	0xffffffff


	//   ....[34]....
        /*014c*/ 	.word	0xffffffff


	//   ....[35]....
        /*0150*/ 	.word	0xffffffff


	//   ....[36]....
        /*0154*/ 	.word	0xffffffff


	//   ....[37]....
        /*0158*/ 	.word	0xffffffff


	//   ....[38]....
        /*015c*/ 	.word	0xffffffff


	//   ....[39]....
        /*0160*/ 	.word	0xffffffff


	//   ....[40]....
        /*0164*/ 	.word	0xffffffff


	//   ....[41]....
        /*0168*/ 	.word	0xffffffff


	//   ....[42]....
        /*016c*/ 	.word	0xffffffff


	//   ....[43]....
        /*0170*/ 	.word	0xffffffff


	//   ....[44]....
        /*0174*/ 	.word	0xffffffff


	//   ....[45]....
        /*0178*/ 	.word	0xffffffff


	//   ....[46]....
        /*017c*/ 	.word	0xffffffff


	//   ....[47]....
        /*0180*/ 	.word	0xffffffff


	//   ....[48]....
        /*0184*/ 	.word	0xffffffff


	//   ....[49]....
        /*0188*/ 	.word	0xffffffff


	//   ....[50]....
        /*018c*/ 	.word	0xffffffff


	//   ....[51]....
        /*0190*/ 	.word	0xffffffff


	//   ....[52]....
        /*0194*/ 	.word	0xffffffff


	//   ....[53]....
        /*0198*/ 	.word	0xffffffff


	//   ....[54]....
        /*019c*/ 	.word	0xffffffff


	//   ....[55]....
        /*01a0*/ 	.word	0xffffffff


	//   ....[56]....
        /*01a4*/ 	.word	0xffffffff


	//   ....[57]....
        /*01a8*/ 	.word	0xffffffff


	//   ....[58]....
        /*01ac*/ 	.word	0xffffffff


	//   ....[59]....
        /*01b0*/ 	.word	0xffffffff


	//   ....[60]....
        /*01b4*/ 	.word	0xffffffff


	//   ....[61]....
        /*01b8*/ 	.word	0xffffffff


	//   ....[62]....
        /*01bc*/ 	.word	0xffffffff


	//   ....[63]....
        /*01c0*/ 	.word	0xffffffff


	//   ....[64]....
        /*01c4*/ 	.word	0xffffffff


	//   ....[65]....
        /*01c8*/ 	.word	0xffffffff


	//   ....[66]....
        /*01cc*/ 	.word	0xffffffff


	//   ....[67]....
        /*01d0*/ 	.word	0xffffffff


	//   ....[68]....
        /*01d4*/ 	.word	0xffffffff


	//   ....[69]....
        /*01d8*/ 	.word	0xffffffff


	//   ....[70]....
        /*01dc*/ 	.word	0xffffffff


	//   ....[71]....
        /*01e0*/ 	.word	0xffffffff


	//   ....[72]....
        /*01e4*/ 	.word	0xffffffff


	//   ....[73]....
        /*01e8*/ 	.word	0xffffffff


	//   ....[74]....
        /*01ec*/ 	.word	0xffffffff


	//   ....[75]....
        /*01f0*/ 	.word	0xffffffff


	//   ....[76]....
        /*01f4*/ 	.word	0xffffffff


	//   ....[77]....
        /*01f8*/ 	.word	0xffffffff


	//   ....[78]....
        /*01fc*/ 	.word	0xffffffff


	//   ....[79]....
        /*0200*/ 	.word	0xffffffff


	//   ....[80]....
        /*0204*/ 	.word	0xffffffff


	//   ....[81]....
        /*0208*/ 	.word	0xffffffff


	//   ....[82]....
        /*020c*/ 	.word	0xffffffff


	//   ....[83]....
        /*0210*/ 	.word	0xffffffff


	//   ....[84]....
        /*0214*/ 	.word	0xffffffff


	//   ....[85]....
        /*0218*/ 	.word	0xffffffff


	//   ....[86]....
        /*021c*/ 	.word	0xffffffff


	//   ....[87]....
        /*0220*/ 	.word	0xffffffff


	//   ....[88]....
        /*0224*/ 	.word	0xffffffff


	//   ....[89]....
        /*0228*/ 	.word	0xffffffff


	//   ....[90]....
        /*022c*/ 	.word	0xffffffff


	//   ....[91]....
        /*0230*/ 	.word	0xffffffff


	//   ....[92]....
        /*0234*/ 	.word	0xffffffff


	//   ....[93]....
        /*0238*/ 	.word	0xffffffff


	//   ....[94]....
        /*023c*/ 	.word	0xffffffff


	//   ....[95]....
        /*0240*/ 	.word	0xffffffff


	//   ....[96]....
        /*0244*/ 	.word	0xffffffff


	//   ....[97]....
        /*0248*/ 	.word	0xffffffff


	//   ....[98]....
        /*024c*/ 	.word	0x0500000f


	//   ....[99]....
        /*0250*/ 	.word	0x0500000f


	//   ....[100]....
        /*0254*/ 	.word	0x0500000f


	//   ....[101]....
        /*0258*/ 	.word	0x0500000f


	//   ....[102]....
        /*025c*/ 	.word	0x0500000f


	//   ....[103]....
        /*0260*/ 	.word	0x0500000f


	//   ....[104]....
        /*0264*/ 	.word	0x0500000f


	//   ....[105]....
        /*0268*/ 	.word	0x0500000f


	//   ....[106]....
        /*026c*/ 	.word	0x0500000f


	//   ....[107]....
        /*0270*/ 	.word	0x0500000f


	//   ....[108]....
        /*0274*/ 	.word	0x0500000f


	//   ....[109]....
        /*0278*/ 	.word	0x0500000f


	//   ....[110]....
        /*027c*/ 	.word	0x0500000f


	//   ....[111]....
        /*0280*/ 	.word	0x0500000f


	//   ....[112]....
        /*0284*/ 	.word	0x0500000f


	//   ....[113]....
        /*0288*/ 	.word	0x0500000f


	//   ....[114]....
        /*028c*/ 	.word	0x0500000f


	//   ....[115]....
        /*0290*/ 	.word	0x0500000f


	//   ....[116]....
        /*0294*/ 	.word	0x0500000f


	//   ....[117]....
        /*0298*/ 	.word	0x0500000f


	//   ....[118]....
        /*029c*/ 	.word	0x0500000f


	//   ....[119]....
        /*02a0*/ 	.word	0x0500000f


	//   ....[120]....
        /*02a4*/ 	.word	0x0500000f


	//   ....[121]....
        /*02a8*/ 	.word	0x0500000f


	//   ....[122]....
        /*02ac*/ 	.word	0x0500000f


	//   ....[123]....
        /*02b0*/ 	.word	0x0500000f


	//   ....[124]....
        /*02b4*/ 	.word	0x0500000f


	//   ....[125]....
        /*02b8*/ 	.word	0x0500000f


	//   ....[126]....
        /*02bc*/ 	.word	0x0500000f


	//   ....[127]....
        /*02c0*/ 	.word	0x0500000f


	//   ....[128]....
        /*02c4*/ 	.word	0x0500000f


	//   ....[129]....
        /*02c8*/ 	.word	0x0500000f


	//   ....[130]....
        /*02cc*/ 	.word	0x0500000f


	//   ....[131]....
        /*02d0*/ 	.word	0x0500000f


	//   ....[132]....
        /*02d4*/ 	.word	0x0500000f


	//   ....[133]....
        /*02d8*/ 	.word	0x0500000f


	//   ....[134]....
        /*02dc*/ 	.word	0x0500000f


	//   ....[135]....
        /*02e0*/ 	.word	0x0500000f


	//   ....[136]....
        /*02e4*/ 	.word	0x0500000f


	//   ....[137]....
        /*02e8*/ 	.word	0x0500000f


	//   ....[138]....
        /*02ec*/ 	.word	0x0500000f


	//   ....[139]....
        /*02f0*/ 	.word	0x0500000f


	//   ....[140]....
        /*02f4*/ 	.word	0x0500000f


	//   ....[141]....
        /*02f8*/ 	.word	0x0500000f


	//   ....[142]....
        /*02fc*/ 	.word	0x0500000f


	//   ....[143]....
        /*0300*/ 	.word	0x0500000f


	//   ....[144]....
        /*0304*/ 	.word	0x0500000f


	//   ....[145]....
        /*0308*/ 	.word	0x0500000f


	//   ....[146]....
        /*030c*/ 	.word	0x0500000f


	//   ....[147]....
        /*0310*/ 	.word	0x0500000f


	//   ....[148]....
        /*0314*/ 	.word	0x0500000f


	//----- nvinfo : EIATTR_COOP_GROUP_INSTR_OFFSETS
	.align		4
.L_524:
        /*0318*/ 	.byte	0x04, 0x28
        /*031a*/ 	.short	(.L_526 - .L_525)


	//   ....[0]....
.L_525:
        /*031c*/ 	.word	0x00000080


	//   ....[1]....
        /*0320*/ 	.word	0x00000090


	//   ....[2]....
        /*0324*/ 	.word	0x000002b0


	//   ....[3]....
        /*0328*/ 	.word	0x00000410


	//   ....[4]....
        /*032c*/ 	.word	0x00000530


	//   ....[5]....
        /*0330*/ 	.word	0x00000690


	//   ....[6]....
        /*0334*/ 	.word	0x00001860


	//   ....[7]....
        /*0338*/ 	.word	0x000035b0


	//   ....[8]....
        /*033c*/ 	.word	0x00004540


	//   ....[9]....
        /*0340*/ 	.word	0x00005450


	//   ....[10]....
        /*0344*/ 	.word	0x00005490


	//   ....[11]....
        /*0348*/ 	.word	0x000058f0


	//   ....[12]....
        /*034c*/ 	.word	0x00005a30


	//   ....[13]....
        /*0350*/ 	.word	0x00005d80


	//   ....[14]....
        /*0354*/ 	.word	0x00005e40


	//   ....[15]....
        /*0358*/ 	.word	0x00006660


	//   ....[16]....
        /*035c*/ 	.word	0x000073f0


	//   ....[17]....
        /*0360*/ 	.word	0x00008280


	//   ....[18]....
        /*0364*/ 	.word	0x000082a0


	//   ....[19]....
        /*0368*/ 	.word	0x00008720


	//   ....[20]....
        /*036c*/ 	.word	0x00008860


	//   ....[21]....
        /*0370*/ 	.word	0x00008bf0


	//   ....[22]....
        /*0374*/ 	.word	0x00008c70


	//   ....[23]....
        /*0378*/ 	.word	0x00009db0


	//   ....[24]....
        /*037c*/ 	.word	0x0000aa90


	//   ....[25]....
        /*0380*/ 	.word	0x0000ba70


	//   ....[26]....
        /*0384*/ 	.word	0x0000bae0


	//   ....[27]....
        /*0388*/ 	.word	0x0000be20


	//   ....[28]....
        /*038c*/ 	.word	0x0000bfe0


	//   ....[29]....
        /*0390*/ 	.word	0x0000cf30


	//   ....[30]....
        /*0394*/ 	.word	0x0000d000


	//   ....[31]....
        /*0398*/ 	.word	0x0000d030


	//   ....[32]....
        /*039c*/ 	.word	0x0000d090


	//   ....[33]....
        /*03a0*/ 	.word	0x0000d0b0


	//   ....[34]....
        /*03a4*/ 	.word	0x0000e2b0


	//   ....[35]....
        /*03a8*/ 	.word	0x0000edf0


	//   ....[36]....
        /*03ac*/ 	.word	0x0000ee20


	//   ....[37]....
        /*03b0*/ 	.word	0x0000ee50


	//   ....[38]....
        /*03b4*/ 	.word	0x0000ee70


	//   ....[39]....
        /*03b8*/ 	.word	0x0000f4b0


	//   ....[40]....
        /*03bc*/ 	.word	0x0000f4d0


	//   ....[41]....
        /*03c0*/ 	.word	0x0000f700


	//   ....[42]....
        /*03c4*/ 	.word	0x0000f720


	//   ....[43]....
        /*03c8*/ 	.word	0x000100a0


	//   ....[44]....
        /*03cc*/ 	.word	0x000100c0


	//   ....[45]....
        /*03d0*/ 	.word	0x00010300


	//   ....[46]....
        /*03d4*/ 	.word	0x00010320


	//   ....[47]....
        /*03d8*/ 	.word	0x00010610


	//   ....[48]....
        /*03dc*/ 	.word	0x00011e00


	//   ....[49]....
        /*03e0*/ 	.word	0x00011e20


	//   ....[50]....
        /*03e4*/ 	.word	0x00011e40


	//   ....[51]....
        /*03e8*/ 	.word	0x00011e90


	//   ....[52]....
        /*03ec*/ 	.word	0x00011ec0


	//   ....[53]....
        /*03f0*/ 	.word	0x00011f10


	//   ....[54]....
        /*03f4*/ 	.word	0x00011f40


	//   ....[55]....
        /*03f8*/ 	.word	0x00011f50


	//   ....[56]....
        /*03fc*/ 	.word	0x00012610


	//   ....[57]....
        /*0400*/ 	.word	0x00012640


	//   ....[58]....
        /*0404*/ 	.word	0x00012690


	//   ....[59]....
        /*0408*/ 	.word	0x00012700


	//   ....[60]....
        /*040c*/ 	.word	0x00012720


	//   ....[61]....
        /*0410*/ 	.word	0x000127a0


	//   ....[62]....
        /*0414*/ 	.word	0x000127c0


	//   ....[63]....
        /*0418*/ 	.word	0x000127e0


	//   ....[64]....
        /*041c*/ 	.word	0x00012de0


	//   ....[65]....
        /*0420*/ 	.word	0x00012e10


	//   ....[66]....
        /*0424*/ 	.word	0x00012e70


	//   ....[67]....
        /*0428*/ 	.word	0x00012f60


	//   ....[68]....
        /*042c*/ 	.word	0x00012f80


	//   ....[69]....
        /*0430*/ 	.word	0x00013080


	//   ....[70]....
        /*0434*/ 	.word	0x00013090


	//   ....[71]....
        /*0438*/ 	.word	0x000130c0


	//   ....[72]....
        /*043c*/ 	.word	0x00013690


	//   ....[73]....
        /*0440*/ 	.word	0x000136c0


	//   ....[74]....
        /*0444*/ 	.word	0x000136f0


	//   ....[75]....
        /*0448*/ 	.word	0x00013750


	//   ....[76]....
        /*044c*/ 	.word	0x000138a0


	//   ....[77]....
        /*0450*/ 	.word	0x000138c0


	//   ....[78]....
        /*0454*/ 	.word	0x000138d0


	//   ....[79]....
        /*0458*/ 	.word	0x00013a20


	//   ....[80]....
        /*045c*/ 	.word	0x000142a0


	//   ....[81]....
        /*0460*/ 	.word	0x000142c0


	//   ....[82]....
        /*0464*/ 	.word	0x00014310


	//   ....[83]....
        /*0468*/ 	.word	0x00014320


	//   ....[84]....
        /*046c*/ 	.word	0x00014360


	//   ....[85]....
        /*0470*/ 	.word	0x00014370


	//   ....[86]....
        /*0474*/ 	.word	0x00014380


	//   ....[87]....
        /*0478*/ 	.word	0x000143c0


	//   ....[88]....
        /*047c*/ 	.word	0x000146e0


	//   ....[89]....
        /*0480*/ 	.word	0x00014720


	//   ....[90]....
        /*0484*/ 	.word	0x00014740


	//   ....[91]....
        /*0488*/ 	.word	0x000147b0


	//   ....[92]....
        /*048c*/ 	.word	0x000147d0


	//   ....[93]....
        /*0490*/ 	.word	0x000147f0


	//   ....[94]....
        /*0494*/ 	.word	0x00014890


	//   ....[95]....
        /*0498*/ 	.word	0x000148b0


	//   ....[96]....
        /*049c*/ 	.word	0x00014ef0


	//   ....[97]....
        /*04a0*/ 	.word	0x000150d0


	//   ....[98]....
        /*04a4*/ 	.word	0x00015650


	//   ....[99]....
        /*04a8*/ 	.word	0x00015730


	//   ....[100]....
        /*04ac*/ 	.word	0x000157d0


	//   ....[101]....
        /*04b0*/ 	.word	0x00015830


	//   ....[102]....
        /*04b4*/ 	.word	0x000158f0


	//   ....[103]....
        /*04b8*/ 	.word	0x00015960


	//   ....[104]....
        /*04bc*/ 	.word	0x00015a30


	//   ....[105]....
        /*04c0*/ 	.word	0x00015a90


	//   ....[106]....
        /*04c4*/ 	.word	0x00015b40


	//   ....[107]....
        /*04c8*/ 	.word	0x00015bf0


	//   ....[108]....
        /*04cc*/ 	.word	0x00015c70


	//   ....[109]....
        /*04d0*/ 	.word	0x00015cd0


	//   ....[110]....
        /*04d4*/ 	.word	0x00015db0


	//   ....[111]....
        /*04d8*/ 	.word	0x00015e20


	//   ....[112]....
        /*04dc*/ 	.word	0x00015f00


	//   ....[113]....
        /*04e0*/ 	.word	0x00015f60


	//   ....[114]....
        /*04e4*/ 	.word	0x00016010


	//   ....[115]....
        /*04e8*/ 	.word	0x000160a0


	//   ....[116]....
        /*04ec*/ 	.word	0x00016150


	//   ....[117]....
        /*04f0*/ 	.word	0x00016250


	//   ....[118]....
        /*04f4*/ 	.word	0x00016340


	//   ....[119]....
        /*04f8*/ 	.word	0x000164f0


	//   ....[120]....
        /*04fc*/ 	.word	0x00016540


	//   ....[121]....
        /*0500*/ 	.word	0x00016650


	//   ....[122]....
        /*0504*/ 	.word	0x00016730


	//   ....[123]....
        /*0508*/ 	.word	0x000168a0


	//   ....[124]....
        /*050c*/ 	.word	0x000169a0


	//   ....[125]....
        /*0510*/ 	.word	0x00016bc0


	//   ....[126]....
        /*0514*/ 	.word	0x00016c10


	//   ....[127]....
        /*0518*/ 	.word	0x00016dd0


	//   ....[128]....
        /*051c*/ 	.word	0x00016e20


	//   ....[129]....
        /*0520*/ 	.word	0x00016fe0


	//   ....[130]....
        /*0524*/ 	.word	0x00017030


	//   ....[131]....
        /*0528*/ 	.word	0x00017110


	//   ....[132]....
        /*052c*/ 	.word	0x000171b0


	//   ....[133]....
        /*0530*/ 	.word	0x00017210


	//   ....[134]....
        /*0534*/ 	.word	0x000172c0


	//   ....[135]....
        /*0538*/ 	.word	0x00017320


	//   ....[136]....
        /*053c*/ 	.word	0x000173d0


	//   ....[137]....
        /*0540*/ 	.word	0x00017430


	//   ....[138]....
        /*0544*/ 	.word	0x000174e0


	//   ....[139]....
        /*0548*/ 	.word	0x000175d0


	//   ....[140]....
        /*054c*/ 	.word	0x000176b0


	//   ....[141]....
        /*0550*/ 	.word	0x00017790


	//   ....[142]....
        /*0554*/ 	.word	0x000178a0


	//   ....[143]....
        /*0558*/ 	.word	0x000179c0


	//   ....[144]....
        /*055c*/ 	.word	0x00017aa0


	//   ....[145]....
        /*0560*/ 	.word	0x00017bb0


	//   ....[146]....
        /*0564*/ 	.word	0x00017c90


	//   ....[147]....
        /*0568*/ 	.word	0x00017d20


	//   ....[148]....
        /*056c*/ 	.word	0x00017e40


	//----- nvinfo : EIATTR_REG_RECONFIG
	.align		4
.L_526:
        /*0570*/ 	.byte	0x01, 0x54
	.zero		2


	//----- nvinfo : EIATTR_SYSCALL_OFFSETS
	.align		4
        /*0574*/ 	.byte	0x04, 0x46
        /*0576*/ 	.short	(.L_528 - .L_527)


	//   ....[0]....
.L_527:
        /*0578*/ 	.word	0x00003760


	//   ....[1]....
        /*057c*/ 	.word	0x00011550


	//   ....[2]....
        /*0580*/ 	.word	0x000116a0


	//   ....[3]....
        /*0584*/ 	.word	0x00011790


	//   ....[4]....
        /*0588*/ 	.word	0x00012250


	//   ....[5]....
        /*058c*/ 	.word	0x00012a90


	//----- nvinfo : EIATTR_MBARRIER_INSTR_OFFSETS
	.align		4
.L_528:
        /*0590*/ 	.byte	0x04, 0x39
        /*0592*/ 	.short	(.L_530 - .L_529)


	//   ....[0]....
.L_529:
        /*0594*/ 	.word	0x00000190
        /*0598*/ 	.word	0x000000ff
        /*059c*/ 	.word	0x00038800
        /*05a0*/ 	.short	0x0100
        /*05a2*/ 	.byte	0x08
	.zero		1


	//   ....[1]....
        /*05a4*/ 	.word	0x000001a0
        /*05a8*/ 	.word	0x000000ff
        /*05ac*/ 	.word	0x00038810
        /*05b0*/ 	.short	0x0100
        /*05b2*/ 	.byte	0x08
	.zero		1


	//   ....[2]....
        /*05b4*/ 	.word	0x000001b0
        /*05b8*/ 	.word	0x000000ff
        /*05bc*/ 	.word	0x00038820
        /*05c0*/ 	.short	0x0100
        /*05c2*/ 	.byte	0x08
	.zero		1


	//   ....[3]....
        /*05c4*/ 	.word	0x00000260
        /*05c8*/ 	.word	0x000000ff
        /*05cc*/ 	.word	0x00038830
        /*05d0*/ 	.short	0x0100
        /*05d2*/ 	.byte	0x06
	.zero		1


	//   ....[4]....
        /*05d4*/ 	.word	0x00000270
        /*05d8*/ 	.word	0x000000ff
        /*05dc*/ 	.word	0x00038840
        /*05e0*/ 	.short	0x0100
        /*05e2*/ 	.byte	0x06
	.zero		1


	//   ....[5]....
        /*05e4*/ 	.word	0x00000280
        /*05e8*/ 	.word	0x000000ff
        /*05ec*/ 	.word	0x00038838
        /*05f0*/ 	.short	0x0100
        /*05f2*/ 	.byte	0x06
	.zero		1


	//   ....[6]....
        /*05f4*/ 	.word	0x00000290
        /*05f8*/ 	.word	0x000000ff
        /*05fc*/ 	.word	0x00038848
        /*0600*/ 	.short	0x0100
        /*0602*/ 	.byte	0x06
	.zero		1


	//   ....[7]....
        /*0604*/ 	.word	0x000003c0
        /*0608*/ 	.word	0x000000ff
        /*060c*/ 	.word	0x00038850
        /*0610*/ 	.short	0x0100
        /*0612*/ 	.byte	0x08
	.zero		1


	//   ....[8]....
        /*0614*/ 	.word	0x000003d0
        /*0618*/ 	.word	0x000000ff
        /*061c*/ 	.word	0x00038860
        /*0620*/ 	.short	0x0100
        /*0622*/ 	.byte	0x08
	.zero		1


	//   ....[9]....
        /*0624*/ 	.word	0x000003e0
        /*0628*/ 	.word	0x000000ff
        /*062c*/ 	.word	0x00038858
        /*0630*/ 	.short	0x0100
        /*0632*/ 	.byte	0x08
	.zero		1


	//   ....[10]....
        /*0634*/ 	.word	0x000003f0
        /*0638*/ 	.word	0x000000ff
        /*063c*/ 	.word	0x00038868
        /*0640*/ 	.short	0x0100
        /*0642*/ 	.byte	0x08
	.zero		1


	//   ....[11]....
        /*0644*/ 	.word	0x000004e0
        /*0648*/ 	.word	0x000000ff
        /*064c*/ 	.word	0x00038870
        /*0650*/ 	.short	0x0100
        /*0652*/ 	.byte	0x06
	.zero		1


	//   ....[12]....
        /*0654*/ 	.word	0x000004f0
        /*0658*/ 	.word	0x000000ff
        /*065c*/ 	.word	0x00038880
        /*0660*/ 	.short	0x0100
        /*0662*/ 	.byte	0x06
	.zero		1


	//   ....[13]....
        /*0664*/ 	.word	0x00000500
        /*0668*/ 	.word	0x000000ff
        /*066c*/ 	.word	0x00038878
        /*0670*/ 	.short	0x0100
        /*0672*/ 	.byte	0x06
	.zero		1


	//   ....[14]....
        /*0674*/ 	.word	0x00000510
        /*0678*/ 	.word	0x000000ff
        /*067c*/ 	.word	0x00038888
        /*0680*/ 	.short	0x0100
        /*0682*/ 	.byte	0x06
	.zero		1


	//   ....[15]....
        /*0684*/ 	.word	0x00000640
        /*0688*/ 	.word	0x000000ff
        /*068c*/ 	.word	0x00038890
        /*0690*/ 	.short	0x0100
        /*0692*/ 	.byte	0x08
	.zero		1


	//   ....[16]....
        /*0694*/ 	.word	0x00000650
        /*0698*/ 	.word	0x000000ff
        /*069c*/ 	.word	0x000388a0
        /*06a0*/ 	.short	0x0100
        /*06a2*/ 	.byte	0x08
	.zero		1


	//   ....[17]....
        /*06a4*/ 	.word	0x00000660
        /*06a8*/ 	.word	0x000000ff
        /*06ac*/ 	.word	0x00038898
        /*06b0*/ 	.short	0x0100
        /*06b2*/ 	.byte	0x08
	.zero		1


	//   ....[18]....
        /*06b4*/ 	.word	0x00000670
        /*06b8*/ 	.word	0x000000ff
        /*06bc*/ 	.word	0x000388a8
        /*06c0*/ 	.short	0x0100
        /*06c2*/ 	.byte	0x08
	.zero		1


	//   ....[19]....
        /*06c4*/ 	.word	0x000007b0
        /*06c8*/ 	.word	0x000000ff
        /*06cc*/ 	.word	0x000388b0
        /*06d0*/ 	.short	0x0100
        /*06d2*/ 	.byte	0x08
	.zero		1


	//   ....[20]....
        /*06d4*/ 	.word	0x000007c0
        /*06d8*/ 	.word	0x000000ff
        /*06dc*/ 	.word	0x000388c0
        /*06e0*/ 	.short	0x0100
        /*06e2*/ 	.byte	0x08
	.zero		1


	//   ....[21]....
        /*06e4*/ 	.word	0x000007d0
        /*06e8*/ 	.word	0x000000ff
        /*06ec*/ 	.word	0x000388b8
        /*06f0*/ 	.short	0x0100
        /*06f2*/ 	.byte	0x08
	.zero		1


	//   ....[22]....
        /*06f4*/ 	.word	0x000007e0
        /*06f8*/ 	.word	0x000000ff
        /*06fc*/ 	.word	0x000388c8
        /*0700*/ 	.short	0x0100
        /*0702*/ 	.byte	0x08
	.zero		1


	//   ....[23]....
        /*0704*/ 	.word	0x00001c30
        /*0708*/ 	.word	0x00000000
        /*070c*/ 	.word	0x00000000
        /*0710*/ 	.short	0x0101
        /*0712*/ 	.byte	0x3f
	.zero		1


	//   ....[24]....
        /*0714*/ 	.word	0x00002730
        /*0718*/ 	.word	0x00000000
        /*071c*/ 	.word	0x00000000
        /*0720*/ 	.short	0x0101
        /*0722*/ 	.byte	0x3f
	.zero		1


	//   ....[25]....
        /*0724*/ 	.word	0x000037e0
        /*0728*/ 	.word	0x00000011
        /*072c*/ 	.word	0x00038800
        /*0730*/ 	.short	0x010a
        /*0732*/ 	.byte	0x3f
	.zero		1


	//   ....[26]....
        /*0734*/ 	.word	0x00003840
        /*0738*/ 	.word	0x00000009
        /*073c*/ 	.word	0x00038830
        /*0740*/ 	.short	0x010a
        /*0742*/ 	.byte	0x3f
	.zero		1


	//   ....[27]....
        /*0744*/ 	.word	0x000038b0
        /*0748*/ 	.word	0x00000009
        /*074c*/ 	.word	0x00038830
        /*0750*/ 	.short	0x010a
        /*0752*/ 	.byte	0x3f
	.zero		1


	//   ....[28]....
        /*0754*/ 	.word	0x00003b30
        /*0758*/ 	.word	0x00000011
        /*075c*/ 	.word	0x00038810
        /*0760*/ 	.short	0x010a
        /*0762*/ 	.byte	0x3f
	.zero		1


	//   ....[29]....
        /*0764*/ 	.word	0x00003b70
        /*0768*/ 	.word	0x00000009
        /*076c*/ 	.word	0x00038850
        /*0770*/ 	.short	0x010a
        /*0772*/ 	.byte	0x3f
	.zero		1


	//   ....[30]....
        /*0774*/ 	.word	0x00003c40
        /*0778*/ 	.word	0x00000009
        /*077c*/ 	.word	0x00038850
        /*0780*/ 	.short	0x010a
        /*0782*/ 	.byte	0x3f
	.zero		1


	//   ....[31]....
        /*0784*/ 	.word	0x00006060
        /*0788*/ 	.word	0x00000018
        /*078c*/ 	.word	0x00000000
        /*0790*/ 	.short	0x0101
        /*0792*/ 	.byte	0x3f
	.zero		1


	//   ....[32]....
        /*0794*/ 	.word	0x00006790
        /*0798*/ 	.word	0x0000000a
        /*079c*/ 	.word	0x00000000
        /*07a0*/ 	.short	0x0101
        /*07a2*/ 	.byte	0x3f
	.zero		1


	//   ....[33]....
        /*07a4*/ 	.word	0x000068f0
        /*07a8*/ 	.word	0x00000009
        /*07ac*/ 	.word	0x00038830
        /*07b0*/ 	.short	0x010a
        /*07b2*/ 	.byte	0x3f
	.zero		1


	//   ....[34]....
        /*07b4*/ 	.word	0x00006940
        /*07b8*/ 	.word	0x00000009
        /*07bc*/ 	.word	0x00038830
        /*07c0*/ 	.short	0x010a
        /*07c2*/ 	.byte	0x3f
	.zero		1


	//   ....[35]....
        /*07c4*/ 	.word	0x00006ac0
        /*07c8*/ 	.word	0x00000009
        /*07cc*/ 	.word	0x00038850
        /*07d0*/ 	.short	0x010a
        /*07d2*/ 	.byte	0x3f
	.zero		1


	//   ....[36]....
        /*07d4*/ 	.word	0x00006b10
        /*07d8*/ 	.word	0x00000009
        /*07dc*/ 	.word	0x00038850
        /*07e0*/ 	.short	0x010a
        /*07e2*/ 	.byte	0x3f
	.zero		1


	//   ....[37]....
        /*07e4*/ 	.word	0x00008ec0
        /*07e8*/ 	.word	0x00000098
        /*07ec*/ 	.word	0x00000000
        /*07f0*/ 	.short	0x0101
        /*07f2*/ 	.byte	0x3f
	.zero		1


	//   ....[38]....
        /*07f4*/ 	.word	0x00009e60
        /*07f8*/ 	.word	0x0000000a
        /*07fc*/ 	.word	0x00000000
        /*0800*/ 	.short	0x0101
        /*0802*/ 	.byte	0x3f
	.zero		1


	//   ....[39]....
        /*0804*/ 	.word	0x00009f90
        /*0808*/ 	.word	0x00000009
        /*080c*/ 	.word	0x00038830
        /*0810*/ 	.short	0x010a
        /*0812*/ 	.byte	0x3f
	.zero		1


	//   ....[40]....
        /*0814*/ 	.word	0x00009fe0
        /*0818*/ 	.word	0x00000009
        /*081c*/ 	.word	0x00038830
        /*0820*/ 	.short	0x010a
        /*0822*/ 	.byte	0x3f
	.zero		1


	//   ....[41]....
        /*0824*/ 	.word	0x0000a160
        /*0828*/ 	.word	0x00000009
        /*082c*/ 	.word	0x00038850
        /*0830*/ 	.short	0x010a
        /*0832*/ 	.byte	0x3f
	.zero		1


	//   ....[42]....
        /*0834*/ 	.word	0x0000a1b0
        /*0838*/ 	.word	0x00000009
        /*083c*/ 	.word	0x00038850
        /*0840*/ 	.short	0x010a
        /*0842*/ 	.byte	0x3f
	.zero		1


	//   ....[43]....
        /*0844*/ 	.word	0x0000bed0
        /*0848*/ 	.word	0x00000098
        /*084c*/ 	.word	0x00000000
        /*0850*/ 	.short	0x0101
        /*0852*/ 	.byte	0x3f
	.zero		1


	//   ....[44]....
        /*0854*/ 	.word	0x0000cfe0
        /*0858*/ 	.word	0x0000000a
        /*085c*/ 	.word	0x00000000
        /*0860*/ 	.short	0x0101
        /*0862*/ 	.byte	0x3f
	.zero		1


	//   ....[45]....
        /*0864*/ 	.word	0x0000f4a0
        /*0868*/ 	.word	0x00000000
        /*086c*/ 	.word	0x00000000
        /*0870*/ 	.short	0x0101
        /*0872*/ 	.byte	0x3f
	.zero		1


	//   ....[46]....
        /*0874*/ 	.word	0x00011bb0
        /*0878*/ 	.word	0x0000001b
        /*087c*/ 	.word	0x00038840
        /*0880*/ 	.short	0x010a
        /*0882*/ 	.byte	0x3f
	.zero		1


	//   ....[47]....
        /*0884*/ 	.word	0x00012020
        /*0888*/ 	.word	0x0000001b
        /*088c*/ 	.word	0x00038830
        /*0890*/ 	.short	0x0107
        /*0892*/ 	.byte	0x3f
	.zero		1


	//   ....[48]....
        /*0894*/ 	.word	0x000120e0
        /*0898*/ 	.word	0x0000001b
        /*089c*/ 	.word	0x00038830
        /*08a0*/ 	.short	0x0101
        /*08a2*/ 	.byte	0x3f
	.zero		1


	//   ....[49]....
        /*08a4*/ 	.word	0x000128d0
        /*08a8*/ 	.word	0x00000011
        /*08ac*/ 	.word	0x00038800
        /*08b0*/ 	.short	0x0107
        /*08b2*/ 	.byte	0x3f
	.zero		1


	//   ....[50]....
        /*08b4*/ 	.word	0x00012960
        /*08b8*/ 	.word	0x00000011
        /*08bc*/ 	.word	0x00038800
        /*08c0*/ 	.short	0x0101
        /*08c2*/ 	.byte	0x3f
	.zero		1


	//   ....[51]....
        /*08c4*/ 	.word	0x000132d0
        /*08c8*/ 	.word	0x00000011
        /*08cc*/ 	.word	0x00038810
        /*08d0*/ 	.short	0x0107
        /*08d2*/ 	.byte	0x3f
	.zero		1


	//   ....[52]....
        /*08d4*/ 	.word	0x000133c0
        /*08d8*/ 	.word	0x00000011
        /*08dc*/ 	.word	0x00038810
        /*08e0*/ 	.short	0x0101
        /*08e2*/ 	.byte	0x3f
	.zero		1


	//   ....[53]....
        /*08e4*/ 	.word	0x000133e0
        /*08e8*/ 	.word	0x00000011
        /*08ec*/ 	.word	0x00038820
        /*08f0*/ 	.short	0x010a
        /*08f2*/ 	.byte	0x3f
	.zero		1


	//   ....[54]....
        /*08f4*/ 	.word	0x00013470
        /*08f8*/ 	.word	0x0000001b
        /*08fc*/ 	.word	0x00038860
        /*0900*/ 	.short	0x010a
        /*0902*/ 	.byte	0x3f
	.zero		1


	//   ....[55]....
        /*0904*/ 	.word	0x00013ce0
        /*0908*/ 	.word	0x0000001b
        /*090c*/ 	.word	0x00038850
        /*0910*/ 	.short	0x0107
        /*0912*/ 	.byte	0x3f
	.zero		1


	//   ....[56]....
        /*0914*/ 	.word	0x00013db0
        /*0918*/ 	.word	0x0000001b
        /*091c*/ 	.word	0x00038850
        /*0920*/ 	.short	0x0101
        /*0922*/ 	.byte	0x3f
	.zero		1


	//   ....[57]....
        /*0924*/ 	.word	0x00014100
        /*0928*/ 	.word	0x00000008
        /*092c*/ 	.word	0x00038840
        /*0930*/ 	.short	0x010a
        /*0932*/ 	.byte	0x3f
	.zero		1


	//   ....[58]....
        /*0934*/ 	.word	0x00014440
        /*0938*/ 	.word	0x00000008
        /*093c*/ 	.word	0x00038830
        /*0940*/ 	.short	0x0107
        /*0942*/ 	.byte	0x3f
	.zero		1


	//   ....[59]....
        /*0944*/ 	.word	0x00014500
        /*0948*/ 	.word	0x00000008
        /*094c*/ 	.word	0x00038830
        /*0950*/ 	.short	0x0101
        /*0952*/ 	.byte	0x3f
	.zero		1


	//   ....[60]....
        /*0954*/ 	.word	0x00014530
        /*0958*/ 	.word	0x00000008
        /*095c*/ 	.word	0x00038860
        /*0960*/ 	.short	0x010a
        /*0962*/ 	.byte	0x3f
	.zero		1


	//   ....[61]....
        /*0964*/ 	.word	0x00014bb0
        /*0968*/ 	.word	0x00000008
        /*096c*/ 	.word	0x00038850
        /*0970*/ 	.short	0x0107
        /*0972*/ 	.byte	0x3f
	.zero		1


	//   ....[62]....
        /*0974*/ 	.word	0x00014c70
        /*0978*/ 	.word	0x00000008
        /*097c*/ 	.word	0x00038850
        /*0980*/ 	.short	0x0101
        /*0982*/ 	.byte	0x3f
	.zero		1


	//   ....[63]....
        /*0984*/ 	.word	0x00015050
        /*0988*/ 	.word	0x00000005
        /*098c*/ 	.word	0x00038820
        /*0990*/ 	.short	0x010a
        /*0992*/ 	.byte	0x3f
	.zero		1


	//   ....[64]....
        /*0994*/ 	.word	0x000151d0
        /*0998*/ 	.word	0x00000003
        /*099c*/ 	.word	0x00038840
        /*09a0*/ 	.short	0x010a
        /*09a2*/ 	.byte	0x3f
	.zero		1


	//   ....[65]....
        /*09a4*/ 	.word	0x00015270
        /*09a8*/ 	.word	0x00000005
        /*09ac*/ 	.word	0x00038840
        /*09b0*/ 	.short	0x010a
        /*09b2*/ 	.byte	0x3f
	.zero		1


	//   ....[66]....
        /*09b4*/ 	.word	0x000152b0
        /*09b8*/ 	.word	0x00000003
        /*09bc*/ 	.word	0x00038860
        /*09c0*/ 	.short	0x010a
        /*09c2*/ 	.byte	0x3f
	.zero		1


	//   ....[67]....
        /*09c4*/ 	.word	0x000152f0
        /*09c8*/ 	.word	0x00000005
        /*09cc*/ 	.word	0x00038860
        /*09d0*/ 	.short	0x010a
        /*09d2*/ 	.byte	0x3f
	.zero		1


	//   ....[68]....
        /*09d4*/ 	.word	0x00015350
        /*09d8*/ 	.word	0x00000011
        /*09dc*/ 	.word	0x00038800
        /*09e0*/ 	.short	0x010a
        /*09e2*/ 	.byte	0x3f
	.zero		1


	//   ....[69]....
        /*09e4*/ 	.word	0x000153a0
        /*09e8*/ 	.word	0x00000009
        /*09ec*/ 	.word	0x00038830
        /*09f0*/ 	.short	0x010a
        /*09f2*/ 	.byte	0x3f
	.zero		1


	//   ....[70]....
        /*09f4*/ 	.word	0x000153f0
        /*09f8*/ 	.word	0x00000011
        /*09fc*/ 	.word	0x00038810
        /*0a00*/ 	.short	0x010a
        /*0a02*/ 	.byte	0x3f
	.zero		1


	//   ....[71]....
        /*0a04*/ 	.word	0x00015440
        /*0a08*/ 	.word	0x00000009
        /*0a0c*/ 	.word	0x00038850
        /*0a10*/ 	.short	0x010a
        /*0a12*/ 	.byte	0x3f
	.zero		1


	//   ....[72]....
        /*0a14*/ 	.word	0x00015490
        /*0a18*/ 	.word	0x00000009
        /*0a1c*/ 	.word	0x00038830
        /*0a20*/ 	.short	0x010a
        /*0a22*/ 	.byte	0x3f
	.zero		1


	//   ....[73]....
        /*0a24*/ 	.word	0x000154e0
        /*0a28*/ 	.word	0x00000009
        /*0a2c*/ 	.word	0x00038850
        /*0a30*/ 	.short	0x010a
        /*0a32*/ 	.byte	0x3f
	.zero		1


	//   ....[74]....
        /*0a34*/ 	.word	0x00015530
        /*0a38*/ 	.word	0x00000009
        /*0a3c*/ 	.word	0x00038830
        /*0a40*/ 	.short	0x010a
        /*0a42*/ 	.byte	0x3f
	.zero		1


	//   ....[75]....
        /*0a44*/ 	.word	0x00015580
        /*0a48*/ 	.word	0x00000009
        /*0a4c*/ 	.word	0x00038850
        /*0a50*/ 	.short	0x010a
        /*0a52*/ 	.byte	0x3f
	.zero		1


	//   ....[76]....
        /*0a54*/ 	.word	0x00015680
        /*0a58*/ 	.word	0x0000001b
        /*0a5c*/ 	.word	0x00038840
        /*0a60*/ 	.short	0x010a
        /*0a62*/ 	.byte	0x3f
	.zero		1


	//   ....[77]....
        /*0a64*/ 	.word	0x000167a0
        /*0a68*/ 	.word	0x00000011
        /*0a6c*/ 	.word	0x00038820
        /*0a70*/ 	.short	0x010a
        /*0a72*/ 	.byte	0x3f
	.zero		1


	//   ....[78]....
        /*0a74*/ 	.word	0x000167f0
        /*0a78*/ 	.word	0x0000001b
        /*0a7c*/ 	.word	0x00038860
        /*0a80*/ 	.short	0x010a
        /*0a82*/ 	.byte	0x3f
	.zero		1


	//   ....[79]....
        /*0a84*/ 	.word	0x00017060
        /*0a88*/ 	.word	0x00000008
        /*0a8c*/ 	.word	0x00038840
        /*0a90*/ 	.short	0x010a
        /*0a92*/ 	.byte	0x3f
	.zero		1


	//   ....[80]....
        /*0a94*/ 	.word	0x00017520
        /*0a98*/ 	.word	0x00000008
        /*0a9c*/ 	.word	0x00038860
        /*0aa0*/ 	.short	0x010a
        /*0aa2*/ 	.byte	0x3f
	.zero		1


	//   ....[81]....
        /*0aa4*/ 	.word	0x00017d60
        /*0aa8*/ 	.word	0x00000005
        /*0aac*/ 	.word	0x00038820
        /*0ab0*/ 	.short	0x010a
        /*0ab2*/ 	.byte	0x3f
	.zero		1


	//   ....[82]....
        /*0ab4*/ 	.word	0x00017f00
        /*0ab8*/ 	.word	0x00000003
        /*0abc*/ 	.word	0x00038840
        /*0ac0*/ 	.short	0x010a
        /*0ac2*/ 	.byte	0x3f
	.zero		1


	//   ....[83]....
        /*0ac4*/ 	.word	0x00017f50
        /*0ac8*/ 	.word	0x00000005
        /*0acc*/ 	.word	0x00038840
        /*0ad0*/ 	.short	0x010a
        /*0ad2*/ 	.byte	0x3f
	.zero		1


	//   ....[84]....
        /*0ad4*/ 	.word	0x00017fa0
        /*0ad8*/ 	.word	0x00000003
        /*0adc*/ 	.word	0x00038860
        /*0ae0*/ 	.short	0x010a
        /*0ae2*/ 	.byte	0x3f
	.zero		1


	//----- nvinfo : EIATTR_NUM_MBARRIERS
	.align		4
.L_530:
        /*0ae4*/ 	.byte	0x03, 0x38
        /*0ae6*/ 	.short	0x0017


	//----- nvinfo : EIATTR_EXIT_INSTR_OFFSETS
	.align		4
        /*0ae8*/ 	.byte	0x04, 0x1c
        /*0aea*/ 	.short	(.L_532 - .L_531)


	//   ....[0]....
.L_531:
        /*0aec*/ 	.word	0x00000960


	//   ....[1]....
        /*0af0*/ 	.word	0x00010580


	//   ....[2]....
        /*0af4*/ 	.word	0x00015340


	//----- nvinfo : EIATTR_MAX_THREADS
	.align		4
.L_532:
        /*0af8*/ 	.byte	0x04, 0x05
        /*0afa*/ 	.short	(.L_534 - .L_533)
.L_533:
        /*0afc*/ 	.word	0x00000180
        /*0b00*/ 	.word	0x00000001
        /*0b04*/ 	.word	0x00000001


	//----- nvinfo : EIATTR_CRS_STACK_SIZE
	.align		4
.L_534:
        /*0b08*/ 	.byte	0x04, 0x1e
        /*0b0a*/ 	.short	(.L_536 - .L_535)
.L_535:
        /*0b0c*/ 	.word	0x00000000


	//----- nvinfo : EIATTR_CBANK_PARAM_SIZE
	.align		4
.L_536:
        /*0b10*/ 	.byte	0x03, 0x19
        /*0b12*/ 	.short	0x0bf0


	//----- nvinfo : EIATTR_PARAM_CBANK
	.align		4
        /*0b14*/ 	.byte	0x04, 0x0a
        /*0b16*/ 	.short	(.L_538 - .L_537)
	.align		4
.L_537:
        /*0b18*/ 	.word	index@(.nv.constant0._ZN7cutlass13device_kernelIN5flash11enable_sm90INS1_16FlashAttnFwdSm90INS1_25CollectiveMainloopFwdSm90ILi2EN4cute5tupleIJNS5_1CILi1EEES8_S8_EEENS6_IJNS7_ILi64EEESA_SA_EEELi512ENS_6half_tEfNS_4arch4Sm90ELb1ELb0ELb1ELb0ELb1ELb0ELb1ELb0ELb0ELb1ELb0ELb0EEENS1_21CollectiveEpilogueFwdINS6_IJSA_NS7_ILi512EEESA_EEES9_SC_SE_Li256ELb0ELb1ELb0ELb0EEENS1_30DynamicPersistentTileSchedulerILi256ELi128ELb0ELb1ELb1EEEEEEEEEvNT_6ParamsE)
        /*0b1c*/ 	.short	0x0210
        /*0b1e*/ 	.short	0x0bf0


	//----- nvinfo : EIATTR_SW_WAR
	.align		4
.L_538:
        /*0b20*/ 	.byte	0x04, 0x36
        /*0b22*/ 	.short	(.L_540 - .L_539)
.L_539:
        /*0b24*/ 	.word	0x00000008
.L_540:


//--------------------- .nv.info._ZN7cutlass13device_kernelIN5flash11enable_sm90INS1_16FlashAttnFwdSm90INS1_25CollectiveMainloopFwdSm90ILi2EN4cute5tupleIJNS5_1CILi1EEES8_S8_EEENS6_IJNS7_ILi64EEESA_SA_EEELi512ENS_6half_tEfNS_4arch4Sm90ELb1ELb0ELb1ELb1ELb1ELb0ELb0ELb0ELb0ELb1ELb0ELb0EEENS1_21CollectiveEpilogueFwdINS6_IJSA_NS7_ILi512EEESA_EEES9_SC_SE_Li256ELb1ELb1ELb0ELb0EEENS1_36VarlenDynamicPersistentTileSchedulerILi64ELi64ELi256ELi128ELb0ELb1ELb1ELb1ELb1ELb1EEEEEEEEEvNT_6ParamsE --------------------------
	.section	.nv.info._ZN7cutlass13device_kernelIN5flash11enable_sm90INS1_16FlashAttnFwdSm90INS1_25CollectiveMainloopFwdSm90ILi2EN4cute5tupleIJNS5_1CILi1EEES8_S8_EEENS6_IJNS7_ILi64EEESA_SA_EEELi512ENS_6half_tEfNS_4arch4Sm90ELb1ELb0ELb1ELb1ELb1ELb0ELb0ELb0ELb0ELb1ELb0ELb0EEENS1_21CollectiveEpilogueFwdINS6_IJSA_NS7_ILi512EEESA_EEES9_SC_SE_Li256ELb1ELb1ELb0ELb0EEENS1_36VarlenDynamicPersistentTileSchedulerILi64ELi64ELi256ELi128ELb0ELb1ELb1ELb1ELb1ELb1EEEEEEEEEvNT_6ParamsE,"",@"SHT_CUDA_INFO"
	.sectionflags	@""
	.align	4


	//----- nvinfo : EIATTR_CUDA_API_VERSION
	.align		4
        /*0000*/ 	.byte	0x04, 0x37
        /*0002*/ 	.short	(.L_542 - .L_541)
.L_541:
        /*0004*/ 	.word	0x00000082


	//----- nvinfo : EIATTR_KPARAM_INFO
	.align		4
.L_542:
        /*0008*/ 	.byte	0x04, 0x17
        /*000a*/ 	.short	(.L_544 - .L_543)
.L_543:
        /*000c*/ 	.word	0x00000000
        /*0010*/ 	.short	0x0000
        /*0012*/ 	.short	0x0070
        /*0014*/ 	.byte	0x00, 0xf0, 0x01, 0x2a


	//----- nvinfo : EIATTR_SPARSE_MMA_MASK
	.align		4
.L_544:
        /*0018*/ 	.byte	0x03, 0x50
        /*001a*/ 	.short	0x0000


	//----- nvinfo : EIATTR_MAXREG_COUNT
	.align		4
        /*001c*/ 	.byte	0x03, 0x1b
        /*001e*/ 	.short	0x00a8


	//----- nvinfo : EIATTR_NUM_BARRIERS
	.align		4
        /*0020*/ 	.byte	0x02, 0x4c
        /*0022*/ 	.byte	0x10
	.zero		1


	//----- nvinfo : EIATTR_EXTERNS
	.align		4
        /*0024*/ 	.byte	0x04, 0x0f
        /*0026*/ 	.short	(.L_546 - .L_545)


	//   ....[0]....
	.align		4
.L_545:
        /*0028*/ 	.word	index@(__assertfail)


	//----- nvinfo : EIATTR_ANNOTATIONS
	.align		4
.L_546:
        /*002c*/ 	.byte	0x04, 0x55
        /*002e*/ 	.short	(.L_548 - .L_547)


	//   ....[0]....
.L_547:
        /* <DEDUP_REMOVED lines=18> */


	//----- nvinfo : EIATTR_MERCURY_ISA_VERSION
	.align		4
.L_548:
        /*0138*/ 	.byte	0x03, 0x5f
        /*013a*/ 	.short	0x0101


	//----- nvinfo : EIATTR_UNUSED_LOAD_BYTE_OFFSET
	.align		4
        /*013c*/ 	.byte	0x04, 0x44
        /*013e*/ 	.short	(.L_550 - .L_549)


	//   ....[0]....
.L_549:
        /*0140*/ 	.word	0x00000940
        /*0144*/ 	.word	0x0000fff0


	//   ....[1]....
        /*0148*/ 	.word	0x00009f20
        /*014c*/ 	.word	0x0000fff0


	//----- nvinfo : EIATTR_INT_WARP_WIDE_INSTR_OFFSETS
	.align		4
.L_550:
        /*0150*/ 	.byte	0x04, 0x31
        /*0152*/ 	.short	(.L_552 - .L_551)


	//   ....[0]....
.L_551:
        /*0154*/ 	.word	0x000000c0


	//   ....[1]....
        /*0158*/ 	.word	0x000000d0


	//   ....[2]....
        /*015c*/ 	.word	0x00000170


	//   ....[3]....
        /*0160*/ 	.word	0x0000e1d0


	//   ....[4]....
        /*0164*/ 	.word	0x0000e260


	//   ....[5]....
        /*0168*/ 	.word	0x000116d0


	//   ....[6]....
        /*016c*/ 	.word	0x00011760


	//----- nvinfo : EIATTR_COOP_GROUP_MASK_REGIDS
	.align		4
.L_552:
        /*0170*/ 	.byte	0x04, 0x29
        /*0172*/ 	.short	(.L_554 - .L_553)


	//   ....[0]....
.L_553:
        /*0174*/ 	.word	0xffffffff


	//   ....[1]....
        /*0178*/ 	.word	0xffffffff


	//   ....[2]....
        /*017c*/ 	.word	0xffffffff


	//   ....[3]....
        /*0180*/ 	.word	0xffffffff


	//   ....[4]....
        /*0184*/ 	.word	0xffffffff


	//   ....[5]....
        /*0188*/ 	.word	0xffffffff


	//   ....[6]....
        /*018c*/ 	.word	0xffffffff


	//   ....[7]....
        /*0190*/ 	.word	0xffffffff


	//   ....[8]....
        /*0194*/ 	.word	0xffffffff


	//   ....[9]....
        /*0198*/ 	.word	0xffffffff


	//   ....[10]....
        /*019c*/ 	.word	0xffffffff


	//   ....[11]....
        /*01a0*/ 	.word	0xffffffff


	//   ....[12]....
        /*01a4*/ 	.word	0xffffffff


	//   ....[13]....
        /*01a8*/ 	.word	0xffffffff


	//   ....[14]....
        /*01ac*/ 	.word	0xffffffff


	//   ....[15]....
        /*01b0*/ 	.word	0xffffffff


	//   ....[16]....
        /*01b4*/ 	.word	0xffffffff


	//   ....[17]....
        /*01b8*/ 	.word	0xffffffff


	//   ....[18]....
        /*01bc*/ 	.word	0xffffffff


	//   ....[19]....
        /*01c0*/ 	.word	0xffffffff


	//   ....[20]....
        /*01c4*/ 	.word	0xffffffff


	//   ....[21]....
        /*01c8*/ 	.word	0xffffffff


	//   ....[22]....
        /*01cc*/ 	.word	0xffffffff


	//   ....[23]....
        /*01d0*/ 	.word	0xffffffff


	//   ....[24]....
        /*01d4*/ 	.word	0xffffffff


	//   ....[25]....
        /*01d8*/ 	.word	0xffffffff


	//   ....[26]....
        /*01dc*/ 	.word	0xffffffff


	//   ....[27]....
        /*01e0*/ 	.word	0xffffffff


	//   ....[28]....
        /*01e4*/ 	.word	0xffffffff


	//   ....[29]....
        /*01e8*/ 	.word	0xffffffff


	//   ....[30]....
        /*01ec*/ 	.word	0xffffffff


	//   ....[31]....
        /*01f0*/ 	.word	0xffffffff


	//   ....[32]....
        /*01f4*/ 	.word	0xffffffff


	//   ....[33]....
        /*01f8*/ 	.word	0xffffffff


	//   ....[34]....
        /*01fc*/ 	.word	0xffffffff


	//   ....[35]....
        /*0200*/ 	.word	0xffffffff


	//   ....[36]....
        /*0204*/ 	.word	0xffffffff


	//   ....[37]....
        /*0208*/ 	.word	0xffffffff


	//   ....[38]....
        /*020c*/ 	.word	0xffffffff


	//   ....[39]....
        /*0210*/ 	.word	0xffffffff


	//   ....[40]....
        /*0214*/ 	.word	0xffffffff


	//   ....[41]....
        /*0218*/ 	.word	0xffffffff


	//   ....[42]....
        /*021c*/ 	.word	0xffffffff


	//   ....[43]....
        /*0220*/ 	.word	0xffffffff


	//   ....[44]....
        /*0224*/ 	.word	0xffffffff


	//   ....[45]....
        /*0228*/ 	.word	0xffffffff


	//   ....[46]....
        /*022c*/ 	.word	0xffffffff


	//   ....[47]....
        /*0230*/ 	.word	0xffffffff


	//   ....[48]....
        /*0234*/ 	.word	0xffffffff


	//   ....[49]....
        /*0238*/ 	.word	0xffffffff


	//   ....[50]....
        /*023c*/ 	.word	0xffffffff


	//   ....[51]....
        /*0240*/ 	.word	0xffffffff


	//   ....[52]....
        /*0244*/ 	.word	0xffffffff


	//   ....[53]....
        /*0248*/ 	.word	0xffffffff


	//   ....[54]....
        /*024c*/ 	.word	0xffffffff


	//   ....[55]....
        /*0250*/ 	.word	0xffffffff


	//   ....[56]....
        /*0254*/ 	.word	0xffffffff


	//   ....[57]....
        /*0258*/ 	.word	0xffffffff


	//   ....[58]....
        /*025c*/ 	.word	0xffffffff


	//   ....[59]....
        /*0260*/ 	.word	0xffffffff


	//   ....[60]....
        /*0264*/ 	.word	0xffffffff


	//   ....[61]....
        /*0268*/ 	.word	0xffffffff


	//   ....[62]....
        /*026c*/ 	.word	0xffffffff


	//   ....[63]....
        /*0270*/ 	.word	0xffffffff


	//   ....[64]....
        /*0274*/ 	.word	0xffffffff


	//   ....[65]....
        /*0278*/ 	.word	0xffffffff


	//   ....[66]....
        /*027c*/ 	.word	0xffffffff


	//   ....[67]....
        /*0280*/ 	.word	0xffffffff


	//   ....[68]....
        /*0284*/ 	.word	0xffffffff


	//   ....[69]....
        /*0288*/ 	.word	0xffffffff


	//   ....[70]....
        /*028c*/ 	.word	0xffffffff


	//   ....[71]....
        /*0290*/ 	.word	0xffffffff


	//   ....[72]....
        /*0294*/ 	.word	0xffffffff


	//   ....[73]....
        /*0298*/ 	.word	0xffffffff


	//   ....[74]....
        /*029c*/ 	.word	0xffffffff


	//   ....[75]....
        /*02a0*/ 	.word	0xffffffff


	//   ....[76]....
        /*02a4*/ 	.word	0xffffffff


	//   ....[77]....
        /*02a8*/ 	.word	0xffffffff


	//   ....[78]....
        /*02ac*/ 	.word	0xffffffff


	//   ....[79]....
        /*02b0*/ 	.word	0xffffffff


	//   ....[80]....
        /*02b4*/ 	.word	0xffffffff


	//   ....[81]....
        /*02b8*/ 	.word	0xffffffff


	//   ....[82]....
        /*02bc*/ 	.word	0xffffffff


	//   ....[83]....
        /*02c0*/ 	.word	0xffffffff


	//   ....[84]....
        /*02c4*/ 	.word	0xffffffff


	//   ....[85]....
        /*02c8*/ 	.word	0xffffffff


	//   ....[86]....
        /*02cc*/ 	.word	0xffffffff


	//   ....[87]....
        /*02d0*/ 	.word	0xffffffff


	//   ....[88]....
        /*02d4*/ 	.word	0xffffffff


	//   ....[89]....
        /*02d8*/ 	.word	0xffffffff


	//   ....[90]....
        /*02dc*/ 	.word	0xffffffff


	//   ....[91]....
        /*02e0*/ 	.word	0xffffffff


	//   ....[92]....
        /*02e4*/ 	.word	0xffffffff


	//   ....[93]....
        /*02e8*/ 	.word	0xffffffff


	//   ....[94]....
        /*02ec*/ 	.word	0xffffffff


	//   ....[95]....
        /*02f0*/ 	.word	0xffffffff


	//   ....[96]....
        /*02f4*/ 	.word	0xffffffff


	//   ....[97]....
        /*02f8*/ 	.word	0xffffffff


	//   ....[98]....
        /*02fc*/ 	.word	0xffffffff


	//   ....[99]....
        /*0300*/ 	.word	0xffffffff


	//   ....[100]....
        /*0304*/ 	.word	0xffffffff


	//   ....[101]....
        /*0308*/ 	.word	0xffffffff


	//   ....[102]....
        /*030c*/ 	.word	0xffffffff


	//   ....[103]....
        /*0310*/ 	.word	0xffffffff


	//   ....[104]....
        /*0314*/ 	.word	0xffffffff


	//   ....[105]....
        /*0318*/ 	.word	0xffffffff


	//   ....[106]....
        /*031c*/ 	.word	0xffffffff


	//   ....[107]....
        /*0320*/ 	.word	0xffffffff


	//   ....[108]....
        /*0324*/ 	.word	0xffffffff


	//   ....[109]....
        /*0328*/ 	.word	0xffffffff


	//   ....[110]....
        /*032c*/ 	.word	0xffffffff


	//   ....[111]....
        /*0330*/ 	.word	0xffffffff


	//   ....[112]....
        /*0334*/ 	.word	0xffffffff


	//   ....[113]....
        /*0338*/ 	.word	0xffffffff


	//   ....[114]....
        /*033c*/ 	.word	0xffffffff


	//   ....[115]....
        /*0340*/ 	.word	0xffffffff


	//   ....[116]....
        /*0344*/ 	.word	0xffffffff


	//   ....[117]....
        /*0348*/ 	.word	0xffffffff


	//   ....[118]....
        /*034c*/ 	.word	0x0500000f


	//   ....[119]....
        /*0350*/ 	.word	0x0500000f


	//   ....[120]....
        /*0354*/ 	.word	0x0500000f


	//   ....[121]....
        /*0358*/ 	.word	0x0500000f


	//   ....[122]....
        /*035c*/ 	.word	0x0500000f


	//   ....[123]....
        /*0360*/ 	.word	0x0500000f


	//   ....[124]....
        /*0364*/ 	.word	0x0500000f


	//   ....[125]....
        /*0368*/ 	.word	0x0500000f


	//   ....[126]....
        /*036c*/ 	.word	0x0500000f


	//   ....[127]....
        /*0370*/ 	.word	0x0500000f


	//   ....[128]....
        /*0374*/ 	.word	0x0500000f


	//   ....[129]....
        /*0378*/ 	.word	0x0500000f


	//   ....[130]....
        /*037c*/ 	.word	0x0500000f


	//   ....[131]....
        /*0380*/ 	.word	0x0500000f


	//   ....[132]....
        /*0384*/ 	.word	0x0500000f


	//   ....[133]....
        /*0388*/ 	.word	0x0500000f


	//   ....[134]....
        /*038c*/ 	.word	0x0500000f


	//   ....[135]....
        /*0390*/ 	.word	0x0500000f


	//   ....[136]....
        /*0394*/ 	.word	0x0500000f


	//   ....[137]....
        /*0398*/ 	.word	0x0500000f


	//   ....[138]....
        /*039c*/ 	.word	0x0500000f


	//   ....[139]....
        /*03a0*/ 	.word	0x0500000f


	//   ....[140]....
        /*03a4*/ 	.word	0x0500000f


	//   ....[141]....
        /*03a8*/ 	.word	0x0500000f


	//   ....[142]....
        /*03ac*/ 	.word	0x0500000f


	//   ....[143]....
        /*03b0*/ 	.word	0x0500000f


	//   ....[144]....
        /*03b4*/ 	.word	0x0500000f


	//   ....[145]....
        /*03b8*/ 	.word	0x0500000f


	//   ....[146]....
        /*03bc*/ 	.word	0x0500000f


	//   ....[147]....
        /*03c0*/ 	.word	0x0500000f


	//   ....[148]....
        /*03c4*/ 	.word	0x0500000f


	//   ....[149]....
        /*03c8*/ 	.word	0x0500000f


	//   ....[150]....
        /*03cc*/ 	.word	0x0500000f


	//   ....[151]....
        /*03d0*/ 	.word	0x0500000f


	//   ....[152]....
        /*03d4*/ 	.word	0x0500000f


	//   ....[153]....
        /*03d8*/ 	.word	0x0500000f


	//   ....[154]....
        /*03dc*/ 	.word	0x0500000f


	//   ....[155]....
        /*03e0*/ 	.word	0x0500000f


	//   ....[156]....
        /*03e4*/ 	.word	0x0500000f


	//   ....[157]....
        /*03e8*/ 	.word	0x0500000f


	//   ....[158]....
        /*03ec*/ 	.word	0x0500000f


	//   ....[159]....
        /*03f0*/ 	.word	0x0500000f


	//   ....[160]....
        /*03f4*/ 	.word	0x0500000f


	//   ....[161]....
        /*03f8*/ 	.word	0x0500000f


	//   ....[162]....
        /*03fc*/ 	.word	0x0500000f


	//   ....[163]....
        /*0400*/ 	.word	0x0500000f


	//   ....[164]....
        /*0404*/ 	.word	0x0500000f


	//   ....[165]....
        /*0408*/ 	.word	0x0500000f


	//   ....[166]....
        /*040c*/ 	.word	0x0500000f


	//   ....[167]....
        /*0410*/ 	.word	0x0500000f


	//   ....[168]....
        /*0414*/ 	.word	0x0500000f


	//   ....[169]....
        /*0418*/ 	.word	0x0500000f


	//   ....[170]....
        /*041c*/ 	.word	0x0500000f


	//   ....[171]....
        /*0420*/ 	.word	0x0500000f


	//   ....[172]....
        /*0424*/ 	.word	0x0500000f


	//   ....[173]....
        /*0428*/ 	.word	0x0500000f


	//   ....[174]....
        /*042c*/ 	.word	0x0500000f


	//   ....[175]....
        /*0430*/ 	.word	0x0500000f


	//   ....[176]....
        /*0434*/ 	.word	0x0500000f


	//----- nvinfo : EIATTR_COOP_GROUP_INSTR_OFFSETS
	.align		4
.L_554:
        /*0438*/ 	.byte	0x04, 0x28
        /*043a*/ 	.short	(.L_556 - .L_555)


	//   ....[0]....
.L_555:
        /*043c*/ 	.word	0x00000070


	//   ....[1]....
        /*0440*/ 	.word	0x000000b0


	//   ....[2]....
        /*0444*/ 	.word	0x00000290


	//   ....[3]....
        /*0448*/ 	.word	0x000003f0


	//   ....[4]....
        /*044c*/ 	.word	0x00000510


	//   ....[5]....
        /*0450*/ 	.word	0x00000670


	//   ....[6]....
        /*0454*/ 	.word	0x000019e0


	//   ....[7]....
        /*0458*/ 	.word	0x00003780


	//   ....[8]....
        /*045c*/ 	.word	0x00003ef0


	//   ....[9]....
        /*0460*/ 	.word	0x00003f60


	//   ....[10]....
        /*0464*/ 	.word	0x00004520


	//   ....[11]....
        /*0468*/ 	.word	0x000045f0


	//   ....[12]....
        /*046c*/ 	.word	0x00004a40


	//   ....[13]....
        /*0470*/ 	.word	0x00004ac0


	//   ....[14]....
        /*0474*/ 	.word	0x00005310


	//   ....[15]....
        /*0478*/ 	.word	0x00005920


	//   ....[16]....
        /*047c*/ 	.word	0x00005ec0


	//   ....[17]....
        /*0480*/ 	.word	0x00005ed0


	//   ....[18]....
        /*0484*/ 	.word	0x00005f60


	//   ....[19]....
        /*0488*/ 	.word	0x00006330


	//   ....[20]....
        /*048c*/ 	.word	0x000064b0


	//   ....[21]....
        /*0490*/ 	.word	0x00007630


	//   ....[22]....
        /*0494*/ 	.word	0x00007e30


	//   ....[23]....
        /*0498*/ 	.word	0x00007ed0


	//   ....[24]....
        /*049c*/ 	.word	0x000081e0


	//   ....[25]....
        /*04a0*/ 	.word	0x000083b0


	//   ....[26]....
        /*04a4*/ 	.word	0x00009350


	//   ....[27]....
        /*04a8*/ 	.word	0x00009420


	//   ....[28]....
        /*04ac*/ 	.word	0x00009460


	//   ....[29]....
        /*04b0*/ 	.word	0x00009500


	//   ....[30]....
        /*04b4*/ 	.word	0x00009530


	//   ....[31]....
        /*04b8*/ 	.word	0x0000ae60


	//   ....[32]....
        /*04bc*/ 	.word	0x0000b490


	//   ....[33]....
        /*04c0*/ 	.word	0x0000b4c0


	//   ....[34]....
        /*04c4*/ 	.word	0x0000b4e0


	//   ....[35]....
        /*04c8*/ 	.word	0x0000b500


	//   ....[36]....
        /*04cc*/ 	.word	0x0000bb80


	//   ....[37]....
        /*04d0*/ 	.word	0x0000bba0


	//   ....[38]....
        /*04d4*/ 	.word	0x0000bdd0


	//   ....[39]....
        /*04d8*/ 	.word	0x0000bdf0


	//   ....[40]....
        /*04dc*/ 	.word	0x0000c9a0


	//   ....[41]....
        /*04e0*/ 	.word	0x0000c9c0


	//   ....[42]....
        /*04e4*/ 	.word	0x0000cbf0


	//   ....[43]....
        /*04e8*/ 	.word	0x0000cc10


	//   ....[44]....
        /*04ec*/ 	.word	0x0000ced0


	//   ....[45]....
        /*04f0*/ 	.word	0x0000d080


	//   ....[46]....
        /*04f4*/ 	.word	0x0000d0b0


	//   ....[47]....
        /*04f8*/ 	.word	0x0000d0e0


	//   ....[48]....
        /*04fc*/ 	.word	0x0000d110


	//   ....[49]....
        /*0500*/ 	.word	0x0000d140


	//   ....[50]....
        /*0504*/ 	.word	0x0000d170


	//   ....[51]....
        /*0508*/ 	.word	0x0000d2c0


	//   ....[52]....
        /*050c*/ 	.word	0x0000d2f0


	//   ....[53]....
        /*0510*/ 	.word	0x0000d320


	//   ....[54]....
        /*0514*/ 	.word	0x0000d350


	//   ....[55]....
        /*0518*/ 	.word	0x0000d380


	//   ....[56]....
        /*051c*/ 	.word	0x0000d3b0


	//   ....[57]....
        /*0520*/ 	.word	0x0000d440


	//   ....[58]....
        /*0524*/ 	.word	0x0000d4a0


	//   ....[59]....
        /*0528*/ 	.word	0x0000d530


	//   ....[60]....
        /*052c*/ 	.word	0x0000ef60


	//   ....[61]....
        /*0530*/ 	.word	0x0000ef80


	//   ....[62]....
        /*0534*/ 	.word	0x0000f010


	//   ....[63]....
        /*0538*/ 	.word	0x0000f030


	//   ....[64]....
        /*053c*/ 	.word	0x0000f0b0


	//   ....[65]....
        /*0540*/ 	.word	0x0000f0d0


	//   ....[66]....
        /*0544*/ 	.word	0x0000f0e0


	//   ....[67]....
        /*0548*/ 	.word	0x0000f0f0


	//   ....[68]....
        /*054c*/ 	.word	0x0000f870


	//   ....[69]....
        /*0550*/ 	.word	0x0000f8a0


	//   ....[70]....
        /*0554*/ 	.word	0x0000f940


	//   ....[71]....
        /*0558*/ 	.word	0x0000f960


	//   ....[72]....
        /*055c*/ 	.word	0x0000f9e0


	//   ....[73]....
        /*0560*/ 	.word	0x0000fa00


	//   ....[74]....
        /*0564*/ 	.word	0x0000fa10


	//   ....[75]....
        /*0568*/ 	.word	0x0000fa20


	//   ....[76]....
        /*056c*/ 	.word	0x0000fec0


	//   ....[77]....
        /*0570*/ 	.word	0x0000ff80


	//   ....[78]....
        /*0574*/ 	.word	0x000100d0


	//   ....[79]....
        /*0578*/ 	.word	0x00010110


	//   ....[80]....
        /*057c*/ 	.word	0x00010120


	//   ....[81]....
        /*0580*/ 	.word	0x00010130


	//   ....[82]....
        /*0584*/ 	.word	0x00010280


	//   ....[83]....
        /*0588*/ 	.word	0x000103d0


	//   ....[84]....
        /*058c*/ 	.word	0x00010be0


	//   ....[85]....
        /*0590*/ 	.word	0x00010c00


	//   ....[86]....
        /*0594*/ 	.word	0x00010c50


	//   ....[87]....
        /*0598*/ 	.word	0x00010c60


	//   ....[88]....
        /*059c*/ 	.word	0x00010ca0


	//   ....[89]....
        /*05a0*/ 	.word	0x00010cb0


	//   ....[90]....
        /*05a4*/ 	.word	0x00010cc0


	//   ....[91]....
        /*05a8*/ 	.word	0x00010d00


	//   ....[92]....
        /*05ac*/ 	.word	0x00011020


	//   ....[93]....
        /*05b0*/ 	.word	0x00011060


	//   ....[94]....
        /*05b4*/ 	.word	0x00011080


	//   ....[95]....
        /*05b8*/ 	.word	0x000110a0


	//   ....[96]....
        /*05bc*/ 	.word	0x000110d0


	//   ....[97]....
        /*05c0*/ 	.word	0x000110f0


	//   ....[98]....
        /*05c4*/ 	.word	0x000111f0


	//   ....[99]....
        /*05c8*/ 	.word	0x00011340


	//   ....[100]....
        /*05cc*/ 	.word	0x00011940


	//   ....[101]....
        /*05d0*/ 	.word	0x00011990


	//   ....[102]....
        /*05d4*/ 	.word	0x000119c0


	//   ....[103]....
        /*05d8*/ 	.word	0x000119f0


	//   ....[104]....
        /*05dc*/ 	.word	0x00011a00


	//   ....[105]....
        /*05e0*/ 	.word	0x00011a30


	//   ....[106]....
        /*05e4*/ 	.word	0x00011a60


	//   ....[107]....
        /*05e8*/ 	.word	0x00011a90


	//   ....[108]....
        /*05ec*/ 	.word	0x00011c10


	//   ....[109]....
        /*05f0*/ 	.word	0x00011c40


	//   ....[110]....
        /*05f4*/ 	.word	0x00011c70


	//   ....[111]....
        /*05f8*/ 	.word	0x00011ca0


	//   ....[112]....
        /*05fc*/ 	.word	0x00011cd0


	//   ....[113]....
        /*0600*/ 	.word	0x00011d00


	//   ....[114]....
        /*0604*/ 	.word	0x00011dc0


	//   ....[115]....
        /*0608*/ 	.word	0x00011de0


	//   ....[116]....
        /*060c*/ 	.word	0x00011e50


	//   ....[117]....
        /*0610*/ 	.word	0x000124f0


	//   ....[118]....
        /*0614*/ 	.word	0x00012b40


	//   ....[119]....
        /*0618*/ 	.word	0x00012c30


	//   ....[120]....
        /*061c*/ 	.word	0x00012cd0


	//   ....[121]....
        /*0620*/ 	.word	0x00012d30


	//   ....[122]....
        /*0624*/ 	.word	0x00012e20


	//   ....[123]....
        /*0628*/ 	.word	0x00012e90


	//   ....[124]....
        /*062c*/ 	.word	0x00012f80


	//   ....[125]....
        /*0630*/ 	.word	0x00012ff0


	//   ....[126]....
        /*0634*/ 	.word	0x00013090


	//   ....[127]....
        /*0638*/ 	.word	0x00013180


	//   ....[128]....
        /*063c*/ 	.word	0x000131f0


	//   ....[129]....
        /*0640*/ 	.word	0x00013250


	//   ....[130]....
        /*0644*/ 	.word	0x00013340


	//   ....[131]....
        /*0648*/ 	.word	0x000133a0


	//   ....[132]....
        /*064c*/ 	.word	0x000134a0


	//   ....[133]....
        /*0650*/ 	.word	0x00013500


	//   ....[134]....
        /*0654*/ 	.word	0x000135a0


	//   ....[135]....
        /*0658*/ 	.word	0x00013720


	//   ....[136]....
        /*065c*/ 	.word	0x00013810


	//   ....[137]....
        /*0660*/ 	.word	0x00013aa0


	//   ....[138]....
        /*0664*/ 	.word	0x00013af0


	//   ....[139]....
        /*0668*/ 	.word	0x00013cc0


	//   ....[140]....
        /*066c*/ 	.word	0x00013d10


	//   ....[141]....
        /*0670*/ 	.word	0x00013ee0


	//   ....[142]....
        /*0674*/ 	.word	0x00013f30


	//   ....[143]....
        /*0678*/ 	.word	0x00014020


	//   ....[144]....
        /*067c*/ 	.word	0x000140c0


	//   ....[145]....
        /*0680*/ 	.word	0x00014120


	//   ....[146]....
        /*0684*/ 	.word	0x000141d0


	//   ....[147]....
        /*0688*/ 	.word	0x00014230


	//   ....[148]....
        /*068c*/ 	.word	0x000142e0


	//   ....[149]....
        /*0690*/ 	.word	0x00014340


	//   ....[150]....
        /*0694*/ 	.word	0x000143f0


	//   ....[151]....
        /*0698*/ 	.word	0x000144e0


	//   ....[152]....
        /*069c*/ 	.word	0x000145b0


	//   ....[153]....
        /*06a0*/ 	.word	0x000146d0


	//   ....[154]....
        /*06a4*/ 	.word	0x000147d0


	//   ....[155]....
        /*06a8*/ 	.word	0x00014900


	//   ....[156]....
        /*06ac*/ 	.word	0x000149e0


	//   ....[157]....
        /*06b0*/ 	.word	0x00014ae0


	//   ....[158]....
        /*06b4*/ 	.word	0x00014bc0


	//   ....[159]....
        /*06b8*/ 	.word	0x00014c50


	//   ....[160]....
        /*06bc*/ 	.word	0x00014cf0


	//   ....[161]....
        /*06c0*/ 	.word	0x00014e10


	//   ....[162]....
        /*06c4*/ 	.word	0x00014e80


	//   ....[163]....
        /*06c8*/ 	.word	0x00014ef0


	//   ....[164]....
        /*06cc*/ 	.word	0x00014f60


	//   ....[165]....
        /*06d0*/ 	.word	0x00014fd0


	//   ....[166]....
        /*06d4*/ 	.word	0x00015050


	//   ....[167]....
        /*06d8*/ 	.word	0x000150e0


	//   ....[168]....
        /*06dc*/ 	.word	0x00015170


	//   ....[169]....
        /*06e0*/ 	.word	0x000151e0


	//   ....[170]....
        /*06e4*/ 	.word	0x00015250


	//   ....[171]....
        /*06e8*/ 	.word	0x000152c0


	//   ....[172]....
        /*06ec*/ 	.word	0x00015340


	//   ....[173]....
        /*06f0*/ 	.word	0x000153b0


	//   ....[174]....
        /*06f4*/ 	.word	0x00015450


	//   ....[175]....
        /*06f8*/ 	.word	0x000154e0


	//   ....[176]....
        /*06fc*/ 	.word	0x00015600


	//----- nvinfo : EIATTR_REG_RECONFIG
	.align		4
.L_556:
        /*0700*/ 	.byte	0x01, 0x54
	.zero		2


	//----- nvinfo : EIATTR_SYSCALL_OFFSETS
	.align		4
        /*0704*/ 	.byte	0x04, 0x46
        /*0706*/ 	.short	(.L_558 - .L_557)


	//   ....[0]....
.L_557:
        /*0708*/ 	.word	0x00003950


	//   ....[1]....
        /*070c*/ 	.word	0x0000e3c0


	//   ....[2]....
        /*0710*/ 	.word	0x0000e510


	//   ....[3]....
        /*0714*/ 	.word	0x0000e600


	//   ....[4]....
        /*0718*/ 	.word	0x0000f510


	//----- nvinfo : EIATTR_MBARRIER_INSTR_OFFSETS
	.align		4
.L_558:
        /*071c*/ 	.byte	0x04, 0x39
        /*071e*/ 	.short	(.L_560 - .L_559)


	//   ....[0]....
.L_559:
        /*0720*/ 	.word	0x00000180
        /*0724*/ 	.word	0x000000ff
        /*0728*/ 	.word	0x00028c00
        /*072c*/ 	.short	0x0100
        /*072e*/ 	.byte	0x08
	.zero		1


	//   ....[1]....
        /*0730*/ 	.word	0x00000190
        /*0734*/ 	.word	0x000000ff
        /*0738*/ 	.word	0x00028c20
        /*073c*/ 	.short	0x0100
        /*073e*/ 	.byte	0x08
	.zero		1


	//   ....[2]....
        /*0740*/ 	.word	0x00000240
        /*0744*/ 	.word	0x000000ff
        /*0748*/ 	.word	0x00028c30
        /*074c*/ 	.short	0x0100
        /*074e*/ 	.byte	0x06
	.zero		1


	//   ....[3]....
        /*0750*/ 	.word	0x00000250
        /*0754*/ 	.word	0x000000ff
        /*0758*/ 	.word	0x00028c40
        /*075c*/ 	.short	0x0100
        /*075e*/ 	.byte	0x06
	.zero		1


	//   ....[4]....
        /*0760*/ 	.word	0x00000260
        /*0764*/ 	.word	0x000000ff
        /*0768*/ 	.word	0x00028c38
        /*076c*/ 	.short	0x0100
        /*076e*/ 	.byte	0x06
	.zero		1


	//   ....[5]....
        /*0770*/ 	.word	0x00000270
        /*0774*/ 	.word	0x000000ff
        /*0778*/ 	.word	0x00028c48
        /*077c*/ 	.short	0x0100
        /*077e*/ 	.byte	0x06
	.zero		1


	//   ....[6]....
        /*0780*/ 	.word	0x000003a0
        /*0784*/ 	.word	0x000000ff
        /*0788*/ 	.word	0x00028c50
        /*078c*/ 	.short	0x0100
        /*078e*/ 	.byte	0x08
	.zero		1


	//   ....[7]....
        /*0790*/ 	.word	0x000003b0
        /*0794*/ 	.word	0x000000ff
        /*0798*/ 	.word	0x00028c60
        /*079c*/ 	.short	0x0100
        /*079e*/ 	.byte	0x08
	.zero		1


	//   ....[8]....
        /*07a0*/ 	.word	0x000003c0
        /*07a4*/ 	.word	0x000000ff
        /*07a8*/ 	.word	0x00028c58
        /*07ac*/ 	.short	0x0100
        /*07ae*/ 	.byte	0x08
	.zero		1


	//   ....[9]....
        /*07b0*/ 	.word	0x000003d0
        /*07b4*/ 	.word	0x000000ff
        /*07b8*/ 	.word	0x00028c68
        /*07bc*/ 	.short	0x0100
        /*07be*/ 	.byte	0x08
	.zero		1


	//   ....[10]....
        /*07c0*/ 	.word	0x000004c0
        /*07c4*/ 	.word	0x000000ff
        /*07c8*/ 	.word	0x00028c70
        /*07cc*/ 	.short	0x0100
        /*07ce*/ 	.byte	0x06
	.zero		1


	//   ....[11]....
        /*07d0*/ 	.word	0x000004d0
        /*07d4*/ 	.word	0x000000ff
        /*07d8*/ 	.word	0x00028c80
        /*07dc*/ 	.short	0x0100
        /*07de*/ 	.byte	0x06
	.zero		1


	//   ....[12]....
        /*07e0*/ 	.word	0x000004e0
        /*07e4*/ 	.word	0x000000ff
        /*07e8*/ 	.word	0x00028c78
        /*07ec*/ 	.short	0x0100
        /*07ee*/ 	.byte	0x06
	.zero		1


	//   ....[13]....
        /*07f0*/ 	.word	0x000004f0
        /*07f4*/ 	.word	0x000000ff
        /*07f8*/ 	.word	0x00028c88
        /*07fc*/ 	.short	0x0100
        /*07fe*/ 	.byte	0x06
	.zero		1


	//   ....[14]....
        /*0800*/ 	.word	0x00000620
        /*0804*/ 	.word	0x000000ff
        /*0808*/ 	.word	0x00028c90
        /*080c*/ 	.short	0x0100
        /*080e*/ 	.byte	0x08
	.zero		1


	//   ....[15]....
        /*0810*/ 	.word	0x00000630
        /*0814*/ 	.word	0x000000ff
        /*0818*/ 	.word	0x00028ca0
        /*081c*/ 	.short	0x0100
        /*081e*/ 	.byte	0x08
	.zero		1


	//   ....[16]....
        /*0820*/ 	.word	0x00000640
        /*0824*/ 	.word	0x000000ff
        /*0828*/ 	.word	0x00028c98
        /*082c*/ 	.short	0x0100
        /*082e*/ 	.byte	0x08
	.zero		1


	//   ....[17]....
        /*0830*/ 	.word	0x00000650
        /*0834*/ 	.word	0x000000ff
        /*0838*/ 	.word	0x00028ca8
        /*083c*/ 	.short	0x0100
        /*083e*/ 	.byte	0x08
	.zero		1


	//   ....[18]....
        /*0840*/ 	.word	0x00000790
        /*0844*/ 	.word	0x000000ff
        /*0848*/ 	.word	0x00028cb0
        /*084c*/ 	.short	0x0100
        /*084e*/ 	.byte	0x08
	.zero		1


	//   ....[19]....
        /*0850*/ 	.word	0x000007a0
        /*0854*/ 	.word	0x000000ff
        /*0858*/ 	.word	0x00028cc0
        /*085c*/ 	.short	0x0100
        /*085e*/ 	.byte	0x08
	.zero		1


	//   ....[20]....
        /*0860*/ 	.word	0x000007b0
        /*0864*/ 	.word	0x000000ff
        /*0868*/ 	.word	0x00028cb8
        /*086c*/ 	.short	0x0100
        /*086e*/ 	.byte	0x08
	.zero		1


	//   ....[21]....
        /*0870*/ 	.word	0x000007c0
        /*0874*/ 	.word	0x000000ff
        /*0878*/ 	.word	0x00028cc8
        /*087c*/ 	.short	0x0100
        /*087e*/ 	.byte	0x08
	.zero		1


	//   ....[22]....
        /*0880*/ 	.word	0x00001af0
        /*0884*/ 	.word	0x000000ff
        /*0888*/ 	.word	0x00028c50
        /*088c*/ 	.short	0x010a
        /*088e*/ 	.byte	0x15
	.zero		1


	//   ....[23]....
        /*0890*/ 	.word	0x00001da0
        /*0894*/ 	.word	0x000000ff
        /*0898*/ 	.word	0x00000000
        /*089c*/ 	.short	0x0101
        /*089e*/ 	.byte	0x06
	.zero		1


	//   ....[24]....
        /*08a0*/ 	.word	0x000026f0
        /*08a4*/ 	.word	0x000000ff
        /*08a8*/ 	.word	0x00028c50
        /*08ac*/ 	.short	0x010a
        /*08ae*/ 	.byte	0x15
	.zero		1


	//   ....[25]....
        /*08b0*/ 	.word	0x00002730
        /*08b4*/ 	.word	0x000000ff
        /*08b8*/ 	.word	0x00028c50
        /*08bc*/ 	.short	0x010a
        /*08be*/ 	.byte	0x15
	.zero		1


	//   ....[26]....
        /*08c0*/ 	.word	0x00002910
        /*08c4*/ 	.word	0x000000ff
        /*08c8*/ 	.word	0x00000000
        /*08cc*/ 	.short	0x0101
        /*08ce*/ 	.byte	0x06
	.zero		1


	//   ....[27]....
        /*08d0*/ 	.word	0x000039d0
        /*08d4*/ 	.word	0x000000ff
        /*08d8*/ 	.word	0x00028c00
        /*08dc*/ 	.short	0x010a
        /*08de*/ 	.byte	0x29
	.zero		1


	//   ....[28]....
        /*08e0*/ 	.word	0x00003a50
        /*08e4*/ 	.word	0x00000007
        /*08e8*/ 	.word	0x00028c30
        /*08ec*/ 	.short	0x010a
        /*08ee*/ 	.byte	0x3f
	.zero		1


	//   ....[29]....
        /*08f0*/ 	.word	0x00003a90
        /*08f4*/ 	.word	0x00000007
        /*08f8*/ 	.word	0x00028c30
        /*08fc*/ 	.short	0x010a
        /*08fe*/ 	.byte	0x3f
	.zero		1


	//   ....[30]....
        /*0900*/ 	.word	0x000045c0
        /*0904*/ 	.word	0x000000ff
        /*0908*/ 	.word	0x00000000
        /*090c*/ 	.short	0x0101
        /*090e*/ 	.byte	0x06
	.zero		1


	//   ....[31]....
        /*0910*/ 	.word	0x000050d0
        /*0914*/ 	.word	0x00000007
        /*0918*/ 	.word	0x00028c50
        /*091c*/ 	.short	0x010a
        /*091e*/ 	.byte	0x3f
	.zero		1


	//   ....[32]....
        /*0920*/ 	.word	0x00005110
        /*0924*/ 	.word	0x00000007
        /*0928*/ 	.word	0x00028c50
        /*092c*/ 	.short	0x010a
        /*092e*/ 	.byte	0x3f
	.zero		1


	//   ....[33]....
        /*0930*/ 	.word	0x00005410
        /*0934*/ 	.word	0x000000ff
        /*0938*/ 	.word	0x00000000
        /*093c*/ 	.short	0x0101
        /*093e*/ 	.byte	0x06
	.zero		1


	//   ....[34]....
        /*0940*/ 	.word	0x00005580
        /*0944*/ 	.word	0x000000ff
        /*0948*/ 	.word	0x00028c30
        /*094c*/ 	.short	0x010a
        /*094e*/ 	.byte	0x17
	.zero		1


	//   ....[35]....
        /*0950*/ 	.word	0x000055c0
        /*0954*/ 	.word	0x000000ff
        /*0958*/ 	.word	0x00028c30
        /*095c*/ 	.short	0x010a
        /*095e*/ 	.byte	0x17
	.zero		1


	//   ....[36]....
        /*0960*/ 	.word	0x00005b50
        /*0964*/ 	.word	0x000000ff
        /*0968*/ 	.word	0x00000000
        /*096c*/ 	.short	0x0101
        /*096e*/ 	.byte	0x06
	.zero		1


	//   ....[37]....
        /*0970*/ 	.word	0x000073f0
        /*0974*/ 	.word	0x000000ff
        /*0978*/ 	.word	0x00028c50
        /*097c*/ 	.short	0x010a
        /*097e*/ 	.byte	0x17
	.zero		1


	//   ....[38]....
        /*0980*/ 	.word	0x00007430
        /*0984*/ 	.word	0x000000ff
        /*0988*/ 	.word	0x00028c50
        /*098c*/ 	.short	0x010a
        /*098e*/ 	.byte	0x17
	.zero		1


	//   ....[39]....
        /*0990*/ 	.word	0x000076f0
        /*0994*/ 	.word	0x000000ff
        /*0998*/ 	.word	0x00000000
        /*099c*/ 	.short	0x0101
        /*099e*/ 	.byte	0x17
	.zero		1


	//   ....[40]....
        /*09a0*/ 	.word	0x00007820
        /*09a4*/ 	.word	0x000000ff
        /*09a8*/ 	.word	0x00028c30
        /*09ac*/ 	.short	0x010a
        /*09ae*/ 	.byte	0x16
	.zero		1


	//   ....[41]....
        /*09b0*/ 	.word	0x00007860
        /*09b4*/ 	.word	0x000000ff
        /*09b8*/ 	.word	0x00028c30
        /*09bc*/ 	.short	0x010a
        /*09be*/ 	.byte	0x16
	.zero		1


	//   ....[42]....
        /*09c0*/ 	.word	0x00007c60
        /*09c4*/ 	.word	0x000000ff
        /*09c8*/ 	.word	0x00000000
        /*09cc*/ 	.short	0x0101
        /*09ce*/ 	.byte	0x06
	.zero		1


	//   ....[43]....
        /*09d0*/ 	.word	0x00009110
        /*09d4*/ 	.word	0x000000ff
        /*09d8*/ 	.word	0x00028c50
        /*09dc*/ 	.short	0x010a
        /*09de*/ 	.byte	0x16
	.zero		1


	//   ....[44]....
        /*09e0*/ 	.word	0x00009150
        /*09e4*/ 	.word	0x000000ff
        /*09e8*/ 	.word	0x00028c50
        /*09ec*/ 	.short	0x010a
        /*09ee*/ 	.byte	0x16
	.zero		1


	//   ....[45]....
        /*09f0*/ 	.word	0x00009400
        /*09f4*/ 	.word	0x000000ff
        /*09f8*/ 	.word	0x00000000
        /*09fc*/ 	.short	0x0101
        /*09fe*/ 	.byte	0x16
	.zero		1


	//   ....[46]....
        /*0a00*/ 	.word	0x0000bb90
        /*0a04*/ 	.word	0x000000ff
        /*0a08*/ 	.word	0x00000000
        /*0a0c*/ 	.short	0x0101
        /*0a0e*/ 	.byte	0x04
	.zero		1


	//   ....[47]....
        /*0a10*/ 	.word	0x0000ed20
        /*0a14*/ 	.word	0x0000001b
        /*0a18*/ 	.word	0x00028c40
        /*0a1c*/ 	.short	0x010a
        /*0a1e*/ 	.byte	0x3f
	.zero		1


	//   ....[48]....
        /*0a20*/ 	.word	0x0000f1f0
        /*0a24*/ 	.word	0x0000001b
        /*0a28*/ 	.word	0x00028c30
        /*0a2c*/ 	.short	0x0107
        /*0a2e*/ 	.byte	0x3f
	.zero		1


	//   ....[49]....
        /*0a30*/ 	.word	0x0000f2d0
        /*0a34*/ 	.word	0x0000001b
        /*0a38*/ 	.word	0x00028c30
        /*0a3c*/ 	.short	0x0101
        /*0a3e*/ 	.byte	0x3f
	.zero		1


	//   ....[50]....
        /*0a40*/ 	.word	0x0000fb20
        /*0a44*/ 	.word	0x00000017
        /*0a48*/ 	.word	0x00028c00
        /*0a4c*/ 	.short	0x0107
        /*0a4e*/ 	.byte	0x3f
	.zero		1


	//   ....[51]....
        /*0a50*/ 	.word	0x0000fc10
        /*0a54*/ 	.word	0x00000017
        /*0a58*/ 	.word	0x00028c00
        /*0a5c*/ 	.short	0x0101
        /*0a5e*/ 	.byte	0x3f
	.zero		1


	//   ....[52]....
        /*0a60*/ 	.word	0x0000fc30
        /*0a64*/ 	.word	0x00000017
        /*0a68*/ 	.word	0x00028c20
        /*0a6c*/ 	.short	0x010a
        /*0a6e*/ 	.byte	0x3f
	.zero		1


	//   ....[53]....
        /*0a70*/ 	.word	0x0000fcc0
        /*0a74*/ 	.word	0x0000001b
        /*0a78*/ 	.word	0x00028c60
        /*0a7c*/ 	.short	0x010a
        /*0a7e*/ 	.byte	0x3f
	.zero		1


	//   ....[54]....
        /*0a80*/ 	.word	0x000105f0
        /*0a84*/ 	.word	0x0000001b
        /*0a88*/ 	.word	0x00028c50
        /*0a8c*/ 	.short	0x0107
        /*0a8e*/ 	.byte	0x3f
	.zero		1


	//   ....[55]....
        /*0a90*/ 	.word	0x000106c0
        /*0a94*/ 	.word	0x0000001b
        /*0a98*/ 	.word	0x00028c50
        /*0a9c*/ 	.short	0x0101
        /*0a9e*/ 	.byte	0x3f
	.zero		1


	//   ....[56]....
        /*0aa0*/ 	.word	0x00010a40
        /*0aa4*/ 	.word	0x00000006
        /*0aa8*/ 	.word	0x00028c40
        /*0aac*/ 	.short	0x010a
        /*0aae*/ 	.byte	0x3f
	.zero		1


	//   ....[57]....
        /*0ab0*/ 	.word	0x00010d80
        /*0ab4*/ 	.word	0x00000006
        /*0ab8*/ 	.word	0x00028c30
        /*0abc*/ 	.short	0x0107
        /*0abe*/ 	.byte	0x3f
	.zero		1


	//   ....[58]....
        /*0ac0*/ 	.word	0x00010e40
        /*0ac4*/ 	.word	0x00000006
        /*0ac8*/ 	.word	0x00028c30
        /*0acc*/ 	.short	0x0101
        /*0ace*/ 	.byte	0x3f
	.zero		1


	//   ....[59]....
        /*0ad0*/ 	.word	0x00010e70
        /*0ad4*/ 	.word	0x00000006
        /*0ad8*/ 	.word	0x00028c60
        /*0adc*/ 	.short	0x010a
        /*0ade*/ 	.byte	0x3f
	.zero		1


	//   ....[60]....
        /*0ae0*/ 	.word	0x00011540
        /*0ae4*/ 	.word	0x00000006
        /*0ae8*/ 	.word	0x00028c50
        /*0aec*/ 	.short	0x0107
        /*0aee*/ 	.byte	0x3f
	.zero		1


	//   ....[61]....
        /*0af0*/ 	.word	0x00011600
        /*0af4*/ 	.word	0x00000006
        /*0af8*/ 	.word	0x00028c50
        /*0afc*/ 	.short	0x0101
        /*0afe*/ 	.byte	0x3f
	.zero		1


	//   ....[62]....
        /*0b00*/ 	.word	0x00012470
        /*0b04*/ 	.word	0x00000005
        /*0b08*/ 	.word	0x00028c20
        /*0b0c*/ 	.short	0x010a
        /*0b0e*/ 	.byte	0x3f
	.zero		1


	//   ....[63]....
        /*0b10*/ 	.word	0x000125f0
        /*0b14*/ 	.word	0x00000003
        /*0b18*/ 	.word	0x00028c40
        /*0b1c*/ 	.short	0x010a
        /*0b1e*/ 	.byte	0x3f
	.zero		1


	//   ....[64]....
        /*0b20*/ 	.word	0x00012690
        /*0b24*/ 	.word	0x00000005
        /*0b28*/ 	.word	0x00028c40
        /*0b2c*/ 	.short	0x010a
        /*0b2e*/ 	.byte	0x3f
	.zero		1


	//   ....[65]....
        /*0b30*/ 	.word	0x000126d0
        /*0b34*/ 	.word	0x00000003
        /*0b38*/ 	.word	0x00028c60
        /*0b3c*/ 	.short	0x010a
        /*0b3e*/ 	.byte	0x3f
	.zero		1


	//   ....[66]....
        /*0b40*/ 	.word	0x00012710
        /*0b44*/ 	.word	0x00000005
        /*0b48*/ 	.word	0x00028c60
        /*0b4c*/ 	.short	0x010a
        /*0b4e*/ 	.byte	0x3f
	.zero		1


	//   ....[67]....
        /*0b50*/ 	.word	0x00012780
        /*0b54*/ 	.word	0x00000004
        /*0b58*/ 	.word	0x00028c50
        /*0b5c*/ 	.short	0x010a
        /*0b5e*/ 	.byte	0x3f
	.zero		1


	//   ....[68]....
        /*0b60*/ 	.word	0x000127e0
        /*0b64*/ 	.word	0x00000004
        /*0b68*/ 	.word	0x00028c50
        /*0b6c*/ 	.short	0x010a
        /*0b6e*/ 	.byte	0x3f
	.zero		1


	//   ....[69]....
        /*0b70*/ 	.word	0x00012840
        /*0b74*/ 	.word	0x00000003
        /*0b78*/ 	.word	0x00028c00
        /*0b7c*/ 	.short	0x010a
        /*0b7e*/ 	.byte	0x3f
	.zero		1


	//   ....[70]....
        /*0b80*/ 	.word	0x00012890
        /*0b84*/ 	.word	0x00000007
        /*0b88*/ 	.word	0x00028c30
        /*0b8c*/ 	.short	0x010a
        /*0b8e*/ 	.byte	0x3f
	.zero		1


	//   ....[71]....
        /*0b90*/ 	.word	0x000128e0
        /*0b94*/ 	.word	0x00000007
        /*0b98*/ 	.word	0x00028c50
        /*0b9c*/ 	.short	0x010a
        /*0b9e*/ 	.byte	0x3f
	.zero		1


	//   ....[72]....
        /*0ba0*/ 	.word	0x00012940
        /*0ba4*/ 	.word	0x00000006
        /*0ba8*/ 	.word	0x00028c30
        /*0bac*/ 	.short	0x010a
        /*0bae*/ 	.byte	0x3f
	.zero		1


	//   ....[73]....
        /*0bb0*/ 	.word	0x000129a0
        /*0bb4*/ 	.word	0x00000008
        /*0bb8*/ 	.word	0x00028c50
        /*0bbc*/ 	.short	0x010a
        /*0bbe*/ 	.byte	0x3f
	.zero		1


	//   ....[74]....
        /*0bc0*/ 	.word	0x00012a00
        /*0bc4*/ 	.word	0x00000006
        /*0bc8*/ 	.word	0x00028c30
        /*0bcc*/ 	.short	0x010a
        /*0bce*/ 	.byte	0x3f
	.zero		1


	//   ....[75]....
        /*0bd0*/ 	.word	0x00012a60
        /*0bd4*/ 	.word	0x00000008
        /*0bd8*/ 	.word	0x00028c50
        /*0bdc*/ 	.short	0x010a
        /*0bde*/ 	.byte	0x3f
	.zero		1


	//   ....[76]....
        /*0be0*/ 	.word	0x00012b80
        /*0be4*/ 	.word	0x0000001b
        /*0be8*/ 	.word	0x00028c40
        /*0bec*/ 	.short	0x010a
        /*0bee*/ 	.byte	0x3f
	.zero		1


	//   ....[77]....
        /*0bf0*/ 	.word	0x00013620
        /*0bf4*/ 	.word	0x00000017
        /*0bf8*/ 	.word	0x00028c20
        /*0bfc*/ 	.short	0x010a
        /*0bfe*/ 	.byte	0x3f
	.zero		1


	//   ....[78]....
        /*0c00*/ 	.word	0x00013670
        /*0c04*/ 	.word	0x0000001b
        /*0c08*/ 	.word	0x00028c60
        /*0c0c*/ 	.short	0x010a
        /*0c0e*/ 	.byte	0x3f
	.zero		1


	//   ....[79]....
        /*0c10*/ 	.word	0x00013f70
        /*0c14*/ 	.word	0x00000006
        /*0c18*/ 	.word	0x00028c40
        /*0c1c*/ 	.short	0x010a
        /*0c1e*/ 	.byte	0x3f
	.zero		1


	//   ....[80]....
        /*0c20*/ 	.word	0x00014430
        /*0c24*/ 	.word	0x00000006
        /*0c28*/ 	.word	0x00028c60
        /*0c2c*/ 	.short	0x010a
        /*0c2e*/ 	.byte	0x3f
	.zero		1


	//   ....[81]....
        /*0c30*/ 	.word	0x00015520
        /*0c34*/ 	.word	0x00000005
        /*0c38*/ 	.word	0x00028c20
        /*0c3c*/ 	.short	0x010a
        /*0c3e*/ 	.byte	0x3f
	.zero		1


	//   ....[82]....
        /*0c40*/ 	.word	0x000156c0
        /*0c44*/ 	.word	0x00000003
        /*0c48*/ 	.word	0x00028c40
        /*0c4c*/ 	.short	0x010a
        /*0c4e*/ 	.byte	0x3f
	.zero		1


	//   ....[83]....
        /*0c50*/ 	.word	0x00015710
        /*0c54*/ 	.word	0x00000005
        /*0c58*/ 	.word	0x00028c40
        /*0c5c*/ 	.short	0x010a
        /*0c5e*/ 	.byte	0x3f
	.zero		1


	//   ....[84]....
        /*0c60*/ 	.word	0x00015760
        /*0c64*/ 	.word	0x00000003
        /*0c68*/ 	.word	0x00028c60
        /*0c6c*/ 	.short	0x010a
        /*0c6e*/ 	.byte	0x3f
	.zero		1


	//----- nvinfo : EIATTR_NUM_MBARRIERS
	.align		4
.L_560:
        /*0c70*/ 	.byte	0x03, 0x38
        /*0c72*/ 	.short	0x0016


	//----- nvinfo : EIATTR_EXIT_INSTR_OFFSETS
	.align		4
        /*0c74*/ 	.byte	0x04, 0x1c
        /*0c76*/ 	.short	(.L_562 - .L_561)


	//   ....[0]....
.L_561:
        /*0c78*/ 	.word	0x00000970


	//   ....[1]....
        /*0c7c*/ 	.word	0x0000ce70


	//   ....[2]....
        /*0c80*/ 	.word	0x00012760


	//----- nvinfo : EIATTR_MAX_THREADS
	.align		4
.L_562:
        /*0c84*/ 	.byte	0x04, 0x05
        /*0c86*/ 	.short	(.L_564 - .L_563)
.L_563:
        /*0c88*/ 	.word	0x00000180
        /*0c8c*/ 	.word	0x00000001
        /*0c90*/ 	.word	0x00000001


	//----- nvinfo : EIATTR_CRS_STACK_SIZE
	.align		4
.L_564:
        /*0c94*/ 	.byte	0x04, 0x1e
        /*0c96*/ 	.short	(.L_566 - .L_565)
.L_565:
        /*0c98*/ 	.word	0x00000000


	//----- nvinfo : EIATTR_CBANK_PARAM_SIZE
	.align		4
.L_566:
        /*0c9c*/ 	.byte	0x03, 0x19
        /*0c9e*/ 	.short	0x0af0


	//----- nvinfo : EIATTR_PARAM_CBANK
	.align		4
        /*0ca0*/ 	.byte	0x04, 0x0a
        /*0ca2*/ 	.short	(.L_568 - .L_567)
	.align		4
.L_567:
        /*0ca4*/ 	.word	index@(.nv.constant0._ZN7cutlass13device_kernelIN5flash11enable_sm90INS1_16FlashAttnFwdSm90INS1_25CollectiveMainloopFwdSm90ILi2EN4cute5tupleIJNS5_1CILi1EEES8_S8_EEENS6_IJNS7_ILi64EEESA_SA_EEELi512ENS_6half_tEfNS_4arch4Sm90ELb1ELb0ELb1ELb1ELb1ELb0ELb0ELb0ELb0ELb1ELb0ELb0EEENS1_21CollectiveEpilogueFwdINS6_IJSA_NS7_ILi512EEESA_EEES9_SC_SE_Li256ELb1ELb1ELb0ELb0EEENS1_36VarlenDynamicPersistentTileSchedulerILi64ELi64ELi256ELi128ELb0ELb1ELb1ELb1ELb1ELb1EEEEEEEEEvNT_6ParamsE)
        /*0ca8*/ 	.short	0x0210
        /*0caa*/ 	.short	0x0af0


	//----- nvinfo : EIATTR_SW_WAR
	.align		4
.L_568:
        /*0cac*/ 	.byte	0x04, 0x36
        /*0cae*/ 	.short	(.L_570 - .L_569)
.L_569:
        /*0cb0*/ 	.word	0x00000008
.L_570:


//--------------------- .nv.info._ZN7cutlass13device_kernelIN5flash11enable_sm90INS1_16FlashAttnFwdSm90INS1_25CollectiveMainloopFwdSm90ILi2EN4cute5tupleIJNS5_1CILi1EEES8_S8_EEENS6_IJNS7_ILi64EEESA_SA_EEELi512ENS_6half_tEfNS_4arch4Sm90ELb1ELb0ELb1ELb1ELb1ELb1ELb0ELb0ELb0ELb1ELb0ELb0EEENS1_21CollectiveEpilogueFwdINS6_IJSA_NS7_ILi512EEESA_EEES9_SC_SE_Li256ELb1ELb1ELb0ELb0EEENS1_36VarlenDynamicPersistentTileSchedulerILi64ELi64ELi256ELi128ELb0ELb1ELb1ELb1ELb1ELb1EEEEEEEEEvNT_6ParamsE --------------------------
	.section	.nv.info._ZN7cutlass13device_kernelIN5flash11enable_sm90INS1_16FlashAttnFwdSm90INS1_25CollectiveMainloopFwdSm90ILi2EN4cute5tupleIJNS5_1CILi1EEES8_S8_EEENS6_IJNS7_ILi64EEESA_SA_EEELi512ENS_6half_tEfNS_4arch4Sm90ELb1ELb0ELb1ELb1ELb1ELb1ELb0ELb0ELb0ELb1ELb0ELb0EEENS1_21CollectiveEpilogueFwdINS6_IJSA_NS7_ILi512EEESA_EEES9_SC_SE_Li256ELb1ELb1ELb0ELb0EEENS1_36VarlenDynamicPersistentTileSchedulerILi64ELi64ELi256ELi128ELb0ELb1ELb1ELb1ELb1ELb1EEEEEEEEEvNT_6ParamsE,"",@"SHT_CUDA_INFO"
	.sectionflags	@""
	.align	4


	//----- nvinfo : EIATTR_CUDA_API_VERSION
	.align		4
        /*0000*/ 	.byte	0x04, 0x37
        /*0002*/ 	.short	(.L_572 - .L_571)
.L_571:
        /*0004*/ 	.word	0x00000082


	//----- nvinfo : EIATTR_KPARAM_INFO
	.align		4
.L_572:
        /*0008*/ 	.byte	0x04, 0x17
        /*000a*/ 	.short	(.L_574 - .L_573)
.L_573:
        /*000c*/ 	.word	0x00000000
        /*0010*/ 	.short	0x0000
        /*0012*/ 	.short	0x0070
        /*0014*/ 	.byte	0x00, 0xf0, 0x01, 0x2a


	//----- nvinfo : EIATTR_SPARSE_MMA_MASK
	.align		4
.L_574:
        /*0018*/ 	.byte	0x03, 0x50
        /*001a*/ 	.short	0x0000


	//----- nvinfo : EIATTR_MAXREG_COUNT
	.align		4
        /*001c*/ 	.byte	0x03, 0x1b
        /*001e*/ 	.short	0x00a8


	//----- nvinfo : EIATTR_NUM_BARRIERS
	.align		4
        /*0020*/ 	.byte	0x02, 0x4c
        /*0022*/ 	.byte	0x10
	.zero		1


	//----- nvinfo : EIATTR_EXTERNS
	.align		4
        /*0024*/ 	.byte	0x04, 0x0f
        /*0026*/ 	.short	(.L_576 - .L_575)


	//   ....[0]....
	.align		4
.L_575:
        /*0028*/ 	.word	index@(__assertfail)


	//----- nvinfo : EIATTR_ANNOTATIONS
	.align		4
.L_576:
        /*002c*/ 	.byte	0x04, 0x55
        /*002e*/ 	.short	(.L_578 - .L_577)


	//   ....[0]....
.L_577:
        /* <DEDUP_REMOVED lines=51> */


	//----- nvinfo : EIATTR_MERCURY_ISA_VERSION
	.align		4
.L_578:
        /*0350*/ 	.byte	0x03, 0x5f
        /*0352*/ 	.short	0x0101


	//----- nvinfo : EIATTR_UNUSED_LOAD_BYTE_OFFSET
	.align		4
        /*0354*/ 	.byte	0x04, 0x44
        /*0356*/ 	.short	(.L_580 - .L_579)


	//   ....[0]....
.L_579:
        /*0358*/ 	.word	0x00000a10
        /*035c*/ 	.word	0x0000fff0


	//   ....[1]....
        /*0360*/ 	.word	0x000109b0
        /*0364*/ 	.word	0x0000fff0


	//----- nvinfo : EIATTR_INT_WARP_WIDE_INSTR_OFFSETS
	.align		4
.L_580:
        /*0368*/ 	.byte	0x04, 0x31
        /*036a*/ 	.short	(.L_582 - .L_581)


	//   ....[0]....
.L_581:
        /*036c*/ 	.word	0x00000130


	//   ....[1]....
        /*0370*/ 	.word	0x00000160


	//   ....[2]....
        /*0374*/ 	.word	0x00000230


	//   ....[3]....
        /*0378*/ 	.word	0x00016b70


	//   ....[4]....
        /*037c*/ 	.word	0x00016c00


	//   ....[5]....
        /*0380*/ 	.word	0x0001a180


	//   ....[6]....
        /*0384*/ 	.word	0x0001a210


	//----- nvinfo : EIATTR_COOP_GROUP_MASK_REGIDS
	.align		4
.L_582:
        /*0388*/ 	.byte	0x04, 0x29
        /*038a*/ 	.short	(.L_584 - .L_583)


	//   ....[0]....
.L_583:
        /*038c*/ 	.word	0xffffffff


	//   ....[1]....
        /*0390*/ 	.word	0xffffffff


	//   ....[2]....
        /*0394*/ 	.word	0xffffffff


	//   ....[3]....
        /*0398*/ 	.word	0xffffffff


	//   ....[4]....
        /*039c*/ 	.word	0xffffffff


	//   ....[5]....
        /*03a0*/ 	.word	0xffffffff


	//   ....[6]....
        /*03a4*/ 	.word	0xffffffff


	//   ....[7]....
        /*03a8*/ 	.word	0xffffffff


	//   ....[8]....
        /*03ac*/ 	.word	0xffffffff


	//   ....[9]....
        /*03b0*/ 	.word	0xffffffff


	//   ....[10]....
        /*03b4*/ 	.word	0xffffffff


	//   ....[11]....
        /*03b8*/ 	.word	0xffffffff


	//   ....[12]....
        /*03bc*/ 	.word	0xffffffff


	//   ....[13]....
        /*03c0*/ 	.word	0xffffffff


	//   ....[14]....
        /*03c4*/ 	.word	0xffffffff


	//   ....[15]....
        /*03c8*/ 	.word	0xffffffff


	//   ....[16]....
        /*03cc*/ 	.word	0xffffffff


	//   ....[17]....
        /*03d0*/ 	.word	0xffffffff


	//   ....[18]....
        /*03d4*/ 	.word	0xffffffff


	//   ....[19]....
        /*03d8*/ 	.word	0xffffffff


	//   ....[20]....
        /*03dc*/ 	.word	0xffffffff


	//   ....[21]....
        /*03e0*/ 	.word	0xffffffff


	//   ....[22]....
        /*03e4*/ 	.word	0xffffffff


	//   ....[23]....
        /*03e8*/ 	.word	0xffffffff


	//   ....[24]....
        /*03ec*/ 	.word	0xffffffff


	//   ....[25]....
        /*03f0*/ 	.word	0xffffffff


	//   ....[26]....
        /*03f4*/ 	.word	0xffffffff


	//   ....[27]....
        /*03f8*/ 	.word	0xffffffff


	//   ....[28]....
        /*03fc*/ 	.word	0xffffffff


	//   ....[29]....
        /*0400*/ 	.word	0xffffffff


	//   ....[30]....
        /*0404*/ 	.word	0xffffffff


	//   ....[31]....
        /*0408*/ 	.word	0xffffffff


	//   ....[32]....
        /*040c*/ 	.word	0xffffffff


	//   ....[33]....
        /*0410*/ 	.word	0xffffffff


	//   ....[34]....
        /*0414*/ 	.word	0xffffffff


	//   ....[35]....
        /*0418*/ 	.word	0xffffffff


	//   ....[36]....
        /*041c*/ 	.word	0xffffffff


	//   ....[37]....
        /*0420*/ 	.word	0xffffffff


	//   ....[38]....
        /*0424*/ 	.word	0xffffffff


	//   ....[39]....
        /*0428*/ 	.word	0xffffffff


	//   ....[40]....
        /*042c*/ 	.word	0xffffffff


	//   ....[41]....
        /*0430*/ 	.word	0xffffffff


	//   ....[42]....
        /*0434*/ 	.word	0xffffffff


	//   ....[43]....
        /*0438*/ 	.word	0xffffffff


	//   ....[44]....
        /*043c*/ 	.word	0xffffffff


	//   ....[45]....
        /*0440*/ 	.word	0xffffffff


	//   ....[46]....
        /*0444*/ 	.word	0xffffffff


	//   ....[47]....
        /*0448*/ 	.word	0xffffffff


	//   ....[48]....
        /*044c*/ 	.word	0xffffffff


	//   ....[49]....
        /*0450*/ 	.word	0xffffffff


	//   ....[50]....
        /*0454*/ 	.word	0xffffffff


	//   ....[51]....
        /*0458*/ 	.word	0xffffffff


	//   ....[52]....
        /*045c*/ 	.word	0xffffffff


	//   ....[53]....
        /*0460*/ 	.word	0xffffffff


	//   ....[54]....
        /*0464*/ 	.word	0xffffffff


	//   ....[55]....
        /*0468*/ 	.word	0xffffffff


	//   ....[56]....
        /*046c*/ 	.word	0xffffffff


	//   ....[57]....
        /*0470*/ 	.word	0xffffffff


	//   ....[58]....
        /*0474*/ 	.word	0xffffffff


	//   ....[59]....
        /*0478*/ 	.word	0xffffffff


	//   ....[60]....
        /*047c*/ 	.word	0xffffffff


	//   ....[61]....
        /*0480*/ 	.word	0xffffffff


	//   ....[62]....
        /*0484*/ 	.word	0xffffffff


	//   ....[63]....
        /*0488*/ 	.word	0xffffffff


	//   ....[64]....
        /*048c*/ 	.word	0xffffffff


	//   ....[65]....
        /*0490*/ 	.word	0xffffffff


	//   ....[66]....
        /*0494*/ 	.word	0xffffffff


	//   ....[67]....
        /*0498*/ 	.word	0xffffffff


	//   ....[68]....
        /*049c*/ 	.word	0xffffffff


	//   ....[69]....
        /*04a0*/ 	.word	0xffffffff


	//   ....[70]....
        /*04a4*/ 	.word	0xffffffff


	//   ....[71]....
        /*04a8*/ 	.word	0xffffffff


	//   ....[72]....
        /*04ac*/ 	.word	0xffffffff


	//   ....[73]....
        /*04b0*/ 	.word	0xffffffff


	//   ....[74]....
        /*04b4*/ 	.word	0xffffffff


	//   ....[75]....
        /*04b8*/ 	.word	0xffffffff


	//   ....[76]....
        /*04bc*/ 	.word	0xffffffff


	//   ....[77]....
        /*04c0*/ 	.word	0xffffffff


	//   ....[78]....
        /*04c4*/ 	.word	0xffffffff


	//   ....[79]....
        /*04c8*/ 	.word	0xffffffff


	//   ....[80]....
        /*04cc*/ 	.word	0xffffffff


	//   ....[81]....
        /*04d0*/ 	.word	0xffffffff


	//   ....[82]....
        /*04d4*/ 	.word	0xffffffff


	//   ....[83]....
        /*04d8*/ 	.word	0xffffffff


	//   ....[84]....
        /*04dc*/ 	.word	0xffffffff


	//   ....[85]....
        /*04e0*/ 	.word	0xffffffff


	//   ....[86]....
        /*04e4*/ 	.word	0xffffffff


	//   ....[87]....
        /*04e8*/ 	.word	0xffffffff


	//   ....[88]....
        /*04ec*/ 	.word	0xffffffff


	//   ....[89]....
        /*04f0*/ 	.word	0xffffffff


	//   ....[90]....
        /*04f4*/ 	.word	0xffffffff


	//   ....[91]....
        /*04f8*/ 	.word	0xffffffff


	//   ....[92]....
        /*04fc*/ 	.word	0xffffffff


	//   ....[93]....
        /*0500*/ 	.word	0xffffffff


	//   ....[94]....
        /*0504*/ 	.word	0xffffffff


	//   ....[95]....
        /*0508*/ 	.word	0xffffffff


	//   ....[96]....
        /*050c*/ 	.word	0xffffffff


	//   ....[97]....
        /*0510*/ 	.word	0xffffffff


	//   ....[98]....
        /*0514*/ 	.word	0xffffffff


	//   ....[99]....
        /*0518*/ 	.word	0xffffffff


	//   ....[100]....
        /*051c*/ 	.word	0xffffffff


	//   ....[101]....
        /*0520*/ 	.word	0xffffffff


	//   ....[102]....
        /*0524*/ 	.word	0xffffffff


	//   ....[103]....
        /*0528*/ 	.word	0xffffffff


	//   ....[104]....
        /*052c*/ 	.word	0xffffffff


	//   ....[105]....
        /*0530*/ 	.word	0xffffffff


	//   ....[106]....
        /*0534*/ 	.word	0xffffffff


	//   ....[107]....
        /*0538*/ 	.word	0xffffffff


	//   ....[108]....
        /*053c*/ 	.word	0xffffffff


	//   ....[109]....
        /*0540*/ 	.word	0xffffffff


	//   ....[110]....
        /*0544*/ 	.word	0xffffffff


	//   ....[111]....
        /*0548*/ 	.word	0xffffffff


	//   ....[112]....
        /*054c*/ 	.word	0xffffffff


	//   ....[113]....
        /*0550*/ 	.word	0xffffffff


	//   ....[114]....
        /*0554*/ 	.word	0xffffffff


	//   ....[115]....
        /*0558*/ 	.word	0xffffffff


	//   ....[116]....
        /*055c*/ 	.word	0xffffffff


	//   ....[117]....
        /*0560*/ 	.word	0xffffffff


	//   ....[118]....
        /*0564*/ 	.word	0xffffffff


	//   ....[119]....
        /*0568*/ 	.word	0xffffffff


	//   ....[120]....
        /*056c*/ 	.word	0xffffffff


	//   ....[121]....
        /*0570*/ 	.word	0xffffffff


	//   ....[122]....
        /*0574*/ 	.word	0xffffffff


	//   ....[123]....
        /*0578*/ 	.word	0xffffffff


	//   ....[124]....
        /*057c*/ 	.word	0xffffffff


	//   ....[125]....
        /*0580*/ 	.word	0xffffffff


	//   ....[126]....
        /*0584*/ 	.word	0xffffffff


	//   ....[127]....
        /*0588*/ 	.word	0xffffffff


	//   ....[128]....
        /*058c*/ 	.word	0xffffffff


	//   ....[129]....
        /*0590*/ 	.word	0xffffffff


	//   ....[130]....
        /*0594*/ 	.word	0xffffffff


	//   ....[131]....
        /*0598*/ 	.word	0xffffffff


	//   ....[132]....
        /*059c*/ 	.word	0xffffffff


	//   ....[133]....
        /*05a0*/ 	.word	0xffffffff


	//   ....[134]....
        /*05a4*/ 	.word	0xffffffff


	//   ....[135]....
        /*05a8*/ 	.word	0xffffffff


	//   ....[136]....
        /*05ac*/ 	.word	0xffffffff


	//   ....[137]....
        /*05b0*/ 	.word	0xffffffff


	//   ....[138]....
        /*05b4*/ 	.word	0xffffffff


	//   ....[139]....
        /*05b8*/ 	.word	0xffffffff


	//   ....[140]....
        /*05bc*/ 	.word	0xffffffff


	//   ....[141]....
        /*05c0*/ 	.word	0xffffffff


	//   ....[142]....
        /*05c4*/ 	.word	0xffffffff


	//   ....[143]....
        /*05c8*/ 	.word	0xffffffff


	//   ....[144]....
        /*05cc*/ 	.word	0x0500000f


	//   ....[145]....
        /*05d0*/ 	.word	0x0500000f


	//   ....[146]....
        /*05d4*/ 	.word	0x0500000f


	//   ....[147]....
        /*05d8*/ 	.word	0x0500000f


	//   ....[148]....
        /*05dc*/ 	.word	0x0500000f


	//   ....[149]....
        /*05e0*/ 	.word	0x0500000f


	//   ....[150]....
        /*05e4*/ 	.word	0x0500000f


	//   ....[151]....
        /*05e8*/ 	.word	0x0500000f


	//   ....[152]....
        /*05ec*/ 	.word	0x0500000f


	//   ....[153]....
        /*05f0*/ 	.word	0x0500000f


	//   ....[154]....
        /*05f4*/ 	.word	0x0500000f


	//   ....[155]....
        /*05f8*/ 	.word	0x0500000f


	//   ....[156]....
        /*05fc*/ 	.word	0x0500000f


	//   ....[157]....
        /*0600*/ 	.word	0x0500000f


	//   ....[158]....
        /*0604*/ 	.word	0x0500000f


	//   ....[159]....
        /*0608*/ 	.word	0x0500000f


	//   ....[160]....
        /*060c*/ 	.word	0x0500000f


	//   ....[161]....
        /*0610*/ 	.word	0x0500000f


	//   ....[162]....
        /*0614*/ 	.word	0x0500000f


	//   ....[163]....
        /*0618*/ 	.word	0x0500000f


	//   ....[164]....
        /*061c*/ 	.word	0x0500000f


	//   ....[165]....
        /*0620*/ 	.word	0x0500000f


	//   ....[166]....
        /*0624*/ 	.word	0x0500000f


	//   ....[167]....
        /*0628*/ 	.word	0x0500000f


	//   ....[168]....
        /*062c*/ 	.word	0x0500000f


	//   ....[169]....
        /*0630*/ 	.word	0x0500000f


	//   ....[170]....
        /*0634*/ 	.word	0x0500000f


	//   ....[171]....
        /*0638*/ 	.word	0x0500000f


	//   ....[172]....
        /*063c*/ 	.word	0x0500000f


	//   ....[173]....
        /*0640*/ 	.word	0x0500000f


	//   ....[174]....
        /*0644*/ 	.word	0x0500000f


	//   ....[175]....
        /*0648*/ 	.word	0x0500000f


	//   ....[176]....
        /*064c*/ 	.word	0x0500000f


	//   ....[177]....
        /*0650*/ 	.word	0x0500000f


	//   ....[178]....
        /*0654*/ 	.word	0x0500000f


	//   ....[179]....
        /*0658*/ 	.word	0x0500000f


	//   ....[180]....
        /*065c*/ 	.word	0x0500000f


	//   ....[181]....
        /*0660*/ 	.word	0x0500000f


	//   ....[182]....
        /*0664*/ 	.word	0x0500000f


	//   ....[183]....
        /*0668*/ 	.word	0x0500000f


	//   ....[184]....
        /*066c*/ 	.word	0x0500000f


	//   ....[185]....
        /*0670*/ 	.word	0x0500000f


	//   ....[186]....
        /*0674*/ 	.word	0x0500000f


	//   ....[187]....
        /*0678*/ 	.word	0x0500000f


	//   ....[188]....
        /*067c*/ 	.word	0x0500000f


	//   ....[189]....
        /*0680*/ 	.word	0x0500000f


	//   ....[190]....
        /*0684*/ 	.word	0x0500000f


	//   ....[191]....
        /*0688*/ 	.word	0x0500000f


	//   ....[192]....
        /*068c*/ 	.word	0x0500000f


	//   ....[193]....
        /*0690*/ 	.word	0x0500000f


	//   ....[194]....
        /*0694*/ 	.word	0x0500000f


	//   ....[195]....
        /*0698*/ 	.word	0x0500000f


	//   ....[196]....
        /*069c*/ 	.word	0x0500000f


	//   ....[197]....
        /*06a0*/ 	.word	0x0500000f


	//   ....[198]....
        /*06a4*/ 	.word	0x0500000f


	//   ....[199]....
        /*06a8*/ 	.word	0x0500000f


	//   ....[200]....
        /*06ac*/ 	.word	0x0500000f


	//   ....[201]....
        /*06b0*/ 	.word	0x0500000f


	//   ....[202]....
        /*06b4*/ 	.word	0x0500000f


	//   ....[203]....
        /*06b8*/ 	.word	0x0500000f


	//   ....[204]....
        /*06bc*/ 	.word	0x0500000f


	//   ....[205]....
        /*06c0*/ 	.word	0x0500000f


	//   ....[206]....
        /*06c4*/ 	.word	0x0500000f


	//   ....[207]....
        /*06c8*/ 	.word	0x0500000f


	//   ....[208]....
        /*06cc*/ 	.word	0x0500000f


	//   ....[209]....
        /*06d0*/ 	.word	0x0500000f


	//   ....[210]....
        /*06d4*/ 	.word	0x0500000f


	//   ....[211]....
        /*06d8*/ 	.word	0x0500000f


	//   ....[212]....
        /*06dc*/ 	.word	0x0500000f


	//   ....[213]....
        /*06e0*/ 	.word	0x0500000f


	//   ....[214]....
        /*06e4*/ 	.word	0x0500000f


	//   ....[215]....
        /*06e8*/ 	.word	0x0500000f


	//   ....[216]....
        /*06ec*/ 	.word	0x0500000f


	//   ....[217]....
        /*06f0*/ 	.word	0x0500000f


	//   ....[218]....
        /*06f4*/ 	.word	0x0500000f


	//   ....[219]....
        /*06f8*/ 	.word	0x0500000f


	//   ....[220]....
        /*06fc*/ 	.word	0x0500000f


	//   ....[221]....
        /*0700*/ 	.word	0x0500000f


	//   ....[222]....
        /*0704*/ 	.word	0x0500000f


	//   ....[223]....
        /*0708*/ 	.word	0x0500000f


	//   ....[224]....
        /*070c*/ 	.word	0x0500000f


	//   ....[225]....
        /*0710*/ 	.word	0x0500000f


	//----- nvinfo : EIATTR_COOP_GROUP_INSTR_OFFSETS
	.align		4
.L_584:
        /*0714*/ 	.byte	0x04, 0x28
        /*0716*/ 	.short	(.L_586 - .L_585)


	//   ....[0]....
.L_585:
        /*0718*/ 	.word	0x00000060


	//   ....[1]....
        /*071c*/ 	.word	0x00000120


	//   ....[2]....
        /*0720*/ 	.word	0x000001f0


	//   ....[3]....
        /*0724*/ 	.word	0x00000370


	//   ....[4]....
        /*0728*/ 	.word	0x000004d0


	//   ....[5]....
        /*072c*/ 	.word	0x000005f0


	//   ....[6]....
        /*0730*/ 	.word	0x00000750


	//   ....[7]....
        /*0734*/ 	.word	0x00002af0


	//   ....[8]....
        /*0738*/ 	.word	0x00002b00


	//   ....[9]....
        /*073c*/ 	.word	0x000034f0


	//   ....[10]....
        /*0740*/ 	.word	0x00003500


	//   ....[11]....
        /*0744*/ 	.word	0x00003e50


	//   ....[12]....
        /*0748*/ 	.word	0x00003e60


	//   ....[13]....
        /*074c*/ 	.word	0x00004240


	//   ....[14]....
        /*0750*/ 	.word	0x00004250


	//   ....[15]....
        /*0754*/ 	.word	0x00005050


	//   ....[16]....
        /*0758*/ 	.word	0x00007050


	//   ....[17]....
        /*075c*/ 	.word	0x000077d0


	//   ....[18]....
        /*0760*/ 	.word	0x000077e0


	//   ....[19]....
        /*0764*/ 	.word	0x000077f0


	//   ....[20]....
        /*0768*/ 	.word	0x00007800


	//   ....[21]....
        /*076c*/ 	.word	0x00007b20


	//   ....[22]....
        /*0770*/ 	.word	0x00007b30


	//   ....[23]....
        /*0774*/ 	.word	0x00007b40


	//   ....[24]....
        /*0778*/ 	.word	0x00007b50


	//   ....[25]....
        /*077c*/ 	.word	0x00008da0


	//   ....[26]....
        /*0780*/ 	.word	0x00008dc0


	//   ....[27]....
        /*0784*/ 	.word	0x00008dd0


	//   ....[28]....
        /*0788*/ 	.word	0x00008de0


	//   ....[29]....
        /*078c*/ 	.word	0x00008ed0


	//   ....[30]....
        /*0790*/ 	.word	0x00008ef0


	//   ....[31]....
        /*0794*/ 	.word	0x00008f90


	//   ....[32]....
        /*0798*/ 	.word	0x00008fc0


	//   ....[33]....
        /*079c*/ 	.word	0x0000a760


	//   ....[34]....
        /*07a0*/ 	.word	0x0000a7c0


	//   ....[35]....
        /*07a4*/ 	.word	0x0000ac20


	//   ....[36]....
        /*07a8*/ 	.word	0x0000ad40


	//   ....[37]....
        /*07ac*/ 	.word	0x0000b0c0


	//   ....[38]....
        /*07b0*/ 	.word	0x0000b160


	//   ....[39]....
        /*07b4*/ 	.word	0x0000bb00


	//   ....[40]....
        /*07b8*/ 	.word	0x0000c260


	//   ....[41]....
        /*07bc*/ 	.word	0x0000c2b0


	//   ....[42]....
        /*07c0*/ 	.word	0x0000c850


	//   ....[43]....
        /*07c4*/ 	.word	0x0000c940


	//   ....[44]....
        /*07c8*/ 	.word	0x0000d140


	//   ....[45]....
        /*07cc*/ 	.word	0x0000d290


	//   ....[46]....
        /*07d0*/ 	.word	0x0000df40


	//   ....[47]....
        /*07d4*/ 	.word	0x0000e770


	//   ....[48]....
        /*07d8*/ 	.word	0x0000e7c0


	//   ....[49]....
        /*07dc*/ 	.word	0x0000f130


	//   ....[50]....
        /*07e0*/ 	.word	0x0000f180


	//   ....[51]....
        /*07e4*/ 	.word	0x0000fdd0


	//   ....[52]....
        /*07e8*/ 	.word	0x0000fec0


	//   ....[53]....
        /*07ec*/ 	.word	0x0000fed0


	//   ....[54]....
        /*07f0*/ 	.word	0x0000ff10


	//   ....[55]....
        /*07f4*/ 	.word	0x0000ff20


	//   ....[56]....
        /*07f8*/ 	.word	0x00011aa0


	//   ....[57]....
        /*07fc*/ 	.word	0x00011f60


	//   ....[58]....
        /*0800*/ 	.word	0x00011f80


	//   ....[59]....
        /*0804*/ 	.word	0x00011fb0


	//   ....[60]....
        /*0808*/ 	.word	0x00011fc0


	//   ....[61]....
        /*080c*/ 	.word	0x00012730


	//   ....[62]....
        /*0810*/ 	.word	0x00012780


	//   ....[63]....
        /*0814*/ 	.word	0x000129f0


	//   ....[64]....
        /*0818*/ 	.word	0x00012a10


	//   ....[65]....
        /*081c*/ 	.word	0x000136d0


	//   ....[66]....
        /*0820*/ 	.word	0x00013700


	//   ....[67]....
        /*0824*/ 	.word	0x00013980


	//   ....[68]....
        /*0828*/ 	.word	0x000139a0


	//   ....[69]....
        /*082c*/ 	.word	0x00013c50


	//   ....[70]....
        /*0830*/ 	.word	0x00013e00


	//   ....[71]....
        /*0834*/ 	.word	0x00013e30


	//   ....[72]....
        /*0838*/ 	.word	0x00013e60


	//   ....[73]....
        /*083c*/ 	.word	0x00013e90


	//   ....[74]....
        /*0840*/ 	.word	0x00013ec0


	//   ....[75]....
        /*0844*/ 	.word	0x00013ef0


	//   ....[76]....
        /*0848*/ 	.word	0x00014060


	//   ....[77]....
        /*084c*/ 	.word	0x00014090


	//   ....[78]....
        /*0850*/ 	.word	0x000140c0


	//   ....[79]....
        /*0854*/ 	.word	0x000140f0


	//   ....[80]....
        /*0858*/ 	.word	0x00014120


	//   ....[81]....
        /*085c*/ 	.word	0x00014150


	//   ....[82]....
        /*0860*/ 	.word	0x000141e0


	//   ....[83]....
        /*0864*/ 	.word	0x00014240


	//   ....[84]....
        /*0868*/ 	.word	0x000142d0


	//   ....[85]....
        /*086c*/ 	.word	0x000150d0


	//   ....[86]....
        /*0870*/ 	.word	0x00017950


	//   ....[87]....
        /*0874*/ 	.word	0x00017970


	//   ....[88]....
        /*0878*/ 	.word	0x00017a00


	//   ....[89]....
        /*087c*/ 	.word	0x00017a20


	//   ....[90]....
        /*0880*/ 	.word	0x00017aa0


	//   ....[91]....
        /*0884*/ 	.word	0x00017ac0


	//   ....[92]....
        /*0888*/ 	.word	0x00017ad0


	//   ....[93]....
        /*088c*/ 	.word	0x00017ae0


	//   ....[94]....
        /*0890*/ 	.word	0x00018300


	//   ....[95]....
        /*0894*/ 	.word	0x00018330


	//   ....[96]....
        /*0898*/ 	.word	0x000183d0


	//   ....[97]....
        /*089c*/ 	.word	0x000183f0


	//   ....[98]....
        /*08a0*/ 	.word	0x00018470


	//   ....[99]....
        /*08a4*/ 	.word	0x00018490


	//   ....[100]....
        /*08a8*/ 	.word	0x000184a0


	//   ....[101]....
        /*08ac*/ 	.word	0x00018510


	//   ....[102]....
        /*08b0*/ 	.word	0x00018960


	//   ....[103]....
        /*08b4*/ 	.word	0x00018a20


	//   ....[104]....
        /*08b8*/ 	.word	0x00018b70


	//   ....[105]....
        /*08bc*/ 	.word	0x00018bb0


	//   ....[106]....
        /*08c0*/ 	.word	0x00018bc0


	//   ....[107]....
        /*08c4*/ 	.word	0x00018bd0


	//   ....[108]....
        /*08c8*/ 	.word	0x00018d20


	//   ....[109]....
        /*08cc*/ 	.word	0x00018e70


	//   ....[110]....
        /*08d0*/ 	.word	0x00019690


	//   ....[111]....
        /*08d4*/ 	.word	0x000196b0


	//   ....[112]....
        /*08d8*/ 	.word	0x00019700


	//   ....[113]....
        /*08dc*/ 	.word	0x00019710


	//   ....[114]....
        /*08e0*/ 	.word	0x00019750


	//   ....[115]....
        /*08e4*/ 	.word	0x00019760


	//   ....[116]....
        /*08e8*/ 	.word	0x00019770


	//   ....[117]....
        /*08ec*/ 	.word	0x000197b0


	//   ....[118]....
        /*08f0*/ 	.word	0x00019ad0


	//   ....[119]....
        /*08f4*/ 	.word	0x00019b10


	//   ....[120]....
        /*08f8*/ 	.word	0x00019b30


	//   ....[121]....
        /*08fc*/ 	.word	0x00019b50


	//   ....[122]....
        /*0900*/ 	.word	0x00019b80


	//   ....[123]....
        /*0904*/ 	.word	0x00019ba0


	//   ....[124]....
        /*0908*/ 	.word	0x00019ca0


	//   ....[125]....
        /*090c*/ 	.word	0x00019df0


	//   ....[126]....
        /*0910*/ 	.word	0x0001a3e0


	//   ....[127]....
        /*0914*/ 	.word	0x0001a410


	//   ....[128]....
        /*0918*/ 	.word	0x0001a450


	//   ....[129]....
        /*091c*/ 	.word	0x0001a480


	//   ....[130]....
        /*0920*/ 	.word	0x0001a4b0


	//   ....[131]....
        /*0924*/ 	.word	0x0001a4e0


	//   ....[132]....
        /*0928*/ 	.word	0x0001a510


	//   ....[133]....
        /*092c*/ 	.word	0x0001a540


	//   ....[134]....
        /*0930*/ 	.word	0x0001a6c0


	//   ....[135]....
        /*0934*/ 	.word	0x0001a6f0


	//   ....[136]....
        /*0938*/ 	.word	0x0001a720


	//   ....[137]....
        /*093c*/ 	.word	0x0001a750


	//   ....[138]....
        /*0940*/ 	.word	0x0001a780


	//   ....[139]....
        /*0944*/ 	.word	0x0001a7b0


	//   ....[140]....
        /*0948*/ 	.word	0x0001a870


	//   ....[141]....
        /*094c*/ 	.word	0x0001a890


	//   ....[142]....
        /*0950*/ 	.word	0x0001a900


	//   ....[143]....
        /*0954*/ 	.word	0x0001afa0


	//   ....[144]....
        /*0958*/ 	.word	0x0001b2b0


	//   ....[145]....
        /*095c*/ 	.word	0x0001b340


	//   ....[146]....
        /*0960*/ 	.word	0x0001b420


	//   ....[147]....
        /*0964*/ 	.word	0x0001b4b0


	//   ....[148]....
        /*0968*/ 	.word	0x0001b590


	//   ....[149]....
        /*096c*/ 	.word	0x0001b620


	//   ....[150]....
        /*0970*/ 	.word	0x0001b7a0


	//   ....[151]....
        /*0974*/ 	.word	0x0001b830


	//   ....[152]....
        /*0978*/ 	.word	0x0001b880


	//   ....[153]....
        /*097c*/ 	.word	0x0001b8d0


	//   ....[154]....
        /*0980*/ 	.word	0x0001b960


	//   ....[155]....
        /*0984*/ 	.word	0x0001b9f0


	//   ....[156]....
        /*0988*/ 	.word	0x0001ba40


	//   ....[157]....
        /*098c*/ 	.word	0x0001ba90


	//   ....[158]....
        /*0990*/ 	.word	0x0001bb80


	//   ....[159]....
        /*0994*/ 	.word	0x0001bc30


	//   ....[160]....
        /*0998*/ 	.word	0x0001bcb0


	//   ....[161]....
        /*099c*/ 	.word	0x0001bd20


	//   ....[162]....
        /*09a0*/ 	.word	0x0001be50


	//   ....[163]....
        /*09a4*/ 	.word	0x0001bf60


	//   ....[164]....
        /*09a8*/ 	.word	0x0001c030


	//   ....[165]....
        /*09ac*/ 	.word	0x0001c080


	//   ....[166]....
        /*09b0*/ 	.word	0x0001c370


	//   ....[167]....
        /*09b4*/ 	.word	0x0001c650


	//   ....[168]....
        /*09b8*/ 	.word	0x0001c740


	//   ....[169]....
        /*09bc*/ 	.word	0x0001c7e0


	//   ....[170]....
        /*09c0*/ 	.word	0x0001c840


	//   ....[171]....
        /*09c4*/ 	.word	0x0001c930


	//   ....[172]....
        /*09c8*/ 	.word	0x0001c9a0


	//   ....[173]....
        /*09cc*/ 	.word	0x0001ca90


	//   ....[174]....
        /*09d0*/ 	.word	0x0001cb00


	//   ....[175]....
        /*09d4*/ 	.word	0x0001cba0


	//   ....[176]....
        /*09d8*/ 	.word	0x0001cc90


	//   ....[177]....
        /*09dc*/ 	.word	0x0001cd00


	//   ....[178]....
        /*09e0*/ 	.word	0x0001cd60


	//   ....[179]....
        /*09e4*/ 	.word	0x0001ce50


	//   ....[180]....
        /*09e8*/ 	.word	0x0001ceb0


	//   ....[181]....
        /*09ec*/ 	.word	0x0001cfb0


	//   ....[182]....
        /*09f0*/ 	.word	0x0001d010


	//   ....[183]....
        /*09f4*/ 	.word	0x0001d0f0


	//   ....[184]....
        /*09f8*/ 	.word	0x0001d230


	//   ....[185]....
        /*09fc*/ 	.word	0x0001d330


	//   ....[186]....
        /*0a00*/ 	.word	0x0001d5b0


	//   ....[187]....
        /*0a04*/ 	.word	0x0001d600


	//   ....[188]....
        /*0a08*/ 	.word	0x0001d7d0


	//   ....[189]....
        /*0a0c*/ 	.word	0x0001d820


	//   ....[190]....
        /*0a10*/ 	.word	0x0001d9f0


	//   ....[191]....
        /*0a14*/ 	.word	0x0001da40


	//   ....[192]....
        /*0a18*/ 	.word	0x0001db30


	//   ....[193]....
        /*0a1c*/ 	.word	0x0001dbd0


	//   ....[194]....
        /*0a20*/ 	.word	0x0001dc30


	//   ....[195]....
        /*0a24*/ 	.word	0x0001dce0


	//   ....[196]....
        /*0a28*/ 	.word	0x0001dd40


	//   ....[197]....
        /*0a2c*/ 	.word	0x0001ddf0


	//   ....[198]....
        /*0a30*/ 	.word	0x0001de50


	//   ....[199]....
        /*0a34*/ 	.word	0x0001df00


	//   ....[200]....
        /*0a38*/ 	.word	0x0001dff0


	//   ....[201]....
        /*0a3c*/ 	.word	0x0001e0c0


	//   ....[202]....
        /*0a40*/ 	.word	0x0001e1e0


	//   ....[203]....
        /*0a44*/ 	.word	0x0001e2e0


	//   ....[204]....
        /*0a48*/ 	.word	0x0001e410


	//   ....[205]....
        /*0a4c*/ 	.word	0x0001e4f0


	//   ....[206]....
        /*0a50*/ 	.word	0x0001e5f0


	//   ....[207]....
        /*0a54*/ 	.word	0x0001e6d0


	//   ....[208]....
        /*0a58*/ 	.word	0x0001e760


	//   ....[209]....
        /*0a5c*/ 	.word	0x0001e800


	//   ....[210]....
        /*0a60*/ 	.word	0x0001e920


	//   ....[211]....
        /*0a64*/ 	.word	0x0001e990


	//   ....[212]....
        /*0a68*/ 	.word	0x0001ea00


	//   ....[213]....
        /*0a6c*/ 	.word	0x0001ea70


	//   ....[214]....
        /*0a70*/ 	.word	0x0001eae0


	//   ....[215]....
        /*0a74*/ 	.word	0x0001eb60


	//   ....[216]....
        /*0a78*/ 	.word	0x0001ebf0


	//   ....[217]....
        /*0a7c*/ 	.word	0x0001ec80


	//   ....[218]....
        /*0a80*/ 	.word	0x0001ecf0


	//   ....[219]....
        /*0a84*/ 	.word	0x0001ed60


	//   ....[220]....
        /*0a88*/ 	.word	0x0001edd0


	//   ....[221]....
        /*0a8c*/ 	.word	0x0001ee50


	//   ....[222]....
        /*0a90*/ 	.word	0x0001eec0


	//   ....[223]....
        /*0a94*/ 	.word	0x0001ef60


	//   ....[224]....
        /*0a98*/ 	.word	0x0001eff0


	//   ....[225]....
        /*0a9c*/ 	.word	0x0001f120


	//----- nvinfo : EIATTR_REG_RECONFIG
	.align		4
.L_586:
        /*0aa0*/ 	.byte	0x01, 0x54
	.zero		2


	//----- nvinfo : EIATTR_SYSCALL_OFFSETS
	.align		4
        /*0aa4*/ 	.byte	0x04, 0x46
        /*0aa6*/ 	.short	(.L_588 - .L_587)


	//   ....[0]....
.L_587:
        /*0aa8*/ 	.word	0x00001db0


	//   ....[1]....
        /*0aac*/ 	.word	0x00001f00


	//   ....[2]....
        /*0ab0*/ 	.word	0x000071f0


	//   ....[3]....
        /*0ab4*/ 	.word	0x00007520


	//   ....[4]....
        /*0ab8*/ 	.word	0x00016d60


	//   ....[5]....
        /*0abc*/ 	.word	0x00016eb0


	//   ....[6]....
        /*0ac0*/ 	.word	0x00016fa0


	//   ....[7]....
        /*0ac4*/ 	.word	0x00017f40


	//----- nvinfo : EIATTR_MBARRIER_INSTR_OFFSETS
	.align		4
.L_588:
        /*0ac8*/ 	.byte	0x04, 0x39
        /*0aca*/ 	.short	(.L_590 - .L_589)


	//   ....[0]....
.L_589:
        /*0acc*/ 	.word	0x00000250
        /*0ad0*/ 	.word	0x000000ff
        /*0ad4*/ 	.word	0x00028c00
        /*0ad8*/ 	.short	0x0100
        /*0ada*/ 	.byte	0x08
	.zero		1


	//   ....[1]....
        /*0adc*/ 	.word	0x00000270
        /*0ae0*/ 	.word	0x000000ff
        /*0ae4*/ 	.word	0x00028c20
        /*0ae8*/ 	.short	0x0100
        /*0aea*/ 	.byte	0x08
	.zero		1


	//   ....[2]....
        /*0aec*/ 	.word	0x00000320
        /*0af0*/ 	.word	0x000000ff
        /*0af4*/ 	.word	0x00028c30
        /*0af8*/ 	.short	0x0100
        /*0afa*/ 	.byte	0x06
	.zero		1


	//   ....[3]....
        /*0afc*/ 	.word	0x00000330
        /*0b00*/ 	.word	0x000000ff
        /*0b04*/ 	.word	0x00028c40
        /*0b08*/ 	.short	0x0100
        /*0b0a*/ 	.byte	0x06
	.zero		1


	//   ....[4]....
        /*0b0c*/ 	.word	0x00000340
        /*0b10*/ 	.word	0x000000ff
        /*0b14*/ 	.word	0x00028c38
        /*0b18*/ 	.short	0x0100
        /*0b1a*/ 	.byte	0x06
	.zero		1


	//   ....[5]....
        /*0b1c*/ 	.word	0x00000350
        /*0b20*/ 	.word	0x000000ff
        /*0b24*/ 	.word	0x00028c48
        /*0b28*/ 	.short	0x0100
        /*0b2a*/ 	.byte	0x06
	.zero		1


	//   ....[6]....
        /*0b2c*/ 	.word	0x00000480
        /*0b30*/ 	.word	0x000000ff
        /*0b34*/ 	.word	0x00028c50
        /*0b38*/ 	.short	0x0100
        /*0b3a*/ 	.byte	0x08
	.zero		1


	//   ....[7]....
        /*0b3c*/ 	.word	0x00000490
        /*0b40*/ 	.word	0x000000ff
        /*0b44*/ 	.word	0x00028c60
        /*0b48*/ 	.short	0x0100
        /*0b4a*/ 	.byte	0x08
	.zero		1


	//   ....[8]....
        /*0b4c*/ 	.word	0x000004a0
        /*0b50*/ 	.word	0x000000ff
        /*0b54*/ 	.word	0x00028c58
        /*0b58*/ 	.short	0x0100
        /*0b5a*/ 	.byte	0x08
	.zero		1


	//   ....[9]....
        /*0b5c*/ 	.word	0x000004b0
        /*0b60*/ 	.word	0x000000ff
        /*0b64*/ 	.word	0x00028c68
        /*0b68*/ 	.short	0x0100
        /*0b6a*/ 	.byte	0x08
	.zero		1


	//   ....[10]....
        /*0b6c*/ 	.word	0x000005a0
        /*0b70*/ 	.word	0x000000ff
        /*0b74*/ 	.word	0x00028c70
        /*0b78*/ 	.short	0x0100
        /*0b7a*/ 	.byte	0x06
	.zero		1


	//   ....[11]....
        /*0b7c*/ 	.word	0x000005b0
        /*0b80*/ 	.word	0x000000ff
        /*0b84*/ 	.word	0x00028c80
        /*0b88*/ 	.short	0x0100
        /*0b8a*/ 	.byte	0x06
	.zero		1


	//   ....[12]....
        /*0b8c*/ 	.word	0x000005c0
        /*0b90*/ 	.word	0x000000ff
        /*0b94*/ 	.word	0x00028c78
        /*0b98*/ 	.short	0x0100
        /*0b9a*/ 	.byte	0x06
	.zero		1


	//   ....[13]....
        /*0b9c*/ 	.word	0x000005d0
        /*0ba0*/ 	.word	0x000000ff
        /*0ba4*/ 	.word	0x00028c88
        /*0ba8*/ 	.short	0x0100
        /*0baa*/ 	.byte	0x06
	.zero		1


	//   ....[14]....
        /*0bac*/ 	.word	0x00000700
        /*0bb0*/ 	.word	0x000000ff
        /*0bb4*/ 	.word	0x00028c90
        /*0bb8*/ 	.short	0x0100
        /*0bba*/ 	.byte	0x08
	.zero		1


	//   ....[15]....
        /*0bbc*/ 	.word	0x00000710
        /*0bc0*/ 	.word	0x000000ff
        /*0bc4*/ 	.word	0x00028ca0
        /*0bc8*/ 	.short	0x0100
        /*0bca*/ 	.byte	0x08
	.zero		1


	//   ....[16]....
        /*0bcc*/ 	.word	0x00000720
        /*0bd0*/ 	.word	0x000000ff
        /*0bd4*/ 	.word	0x00028c98
        /*0bd8*/ 	.short	0x0100
        /*0bda*/ 	.byte	0x08
	.zero		1


	//   ....[17]....
        /*0bdc*/ 	.word	0x00000730
        /*0be0*/ 	.word	0x000000ff
        /*0be4*/ 	.word	0x00028ca8
        /*0be8*/ 	.short	0x0100
        /*0bea*/ 	.byte	0x08
	.zero		1


	//   ....[18]....
        /*0bec*/ 	.word	0x00000860
        /*0bf0*/ 	.word	0x000000ff
        /*0bf4*/ 	.word	0x00028cb0
        /*0bf8*/ 	.short	0x0100
        /*0bfa*/ 	.byte	0x08
	.zero		1


	//   ....[19]....
        /*0bfc*/ 	.word	0x00000870
        /*0c00*/ 	.word	0x000000ff
        /*0c04*/ 	.word	0x00028cc0
        /*0c08*/ 	.short	0x0100
        /*0c0a*/ 	.byte	0x08
	.zero		1


	//   ....[20]....
        /*0c0c*/ 	.word	0x00000880
        /*0c10*/ 	.word	0x000000ff
        /*0c14*/ 	.word	0x00028cb8
        /*0c18*/ 	.short	0x0100
        /*0c1a*/ 	.byte	0x08
	.zero		1


	//   ....[21]....
        /*0c1c*/ 	.word	0x00000890
        /*0c20*/ 	.word	0x000000ff
        /*0c24*/ 	.word	0x00028cc8
        /*0c28*/ 	.short	0x0100
        /*0c2a*/ 	.byte	0x08
	.zero		1


	//   ....[22]....
        /*0c2c*/ 	.word	0x00002aa0
        /*0c30*/ 	.word	0x0000003e
        /*0c34*/ 	.word	0x00028c90
        /*0c38*/ 	.short	0x010a
        /*0c3a*/ 	.byte	0x3f
	.zero		1


	//   ....[23]....
        /*0c3c*/ 	.word	0x000034a0
        /*0c40*/ 	.word	0x0000003e
        /*0c44*/ 	.word	0x00028c90
        /*0c48*/ 	.short	0x010a
        /*0c4a*/ 	.byte	0x3f
	.zero		1


	//   ....[24]....
        /*0c4c*/ 	.word	0x00003ca0
        /*0c50*/ 	.word	0x0000003e
        /*0c54*/ 	.word	0x00028c90
        /*0c58*/ 	.short	0x010a
        /*0c5a*/ 	.byte	0x3f
	.zero		1


	//   ....[25]....
        /*0c5c*/ 	.word	0x00004080
        /*0c60*/ 	.word	0x00000004
        /*0c64*/ 	.word	0x00000000
        /*0c68*/ 	.short	0x0101
        /*0c6a*/ 	.byte	0x3f
	.zero		1


	//   ....[26]....
        /*0c6c*/ 	.word	0x000040c0
        /*0c70*/ 	.word	0x0000003e
        /*0c74*/ 	.word	0x00028cb0
        /*0c78*/ 	.short	0x010a
        /*0c7a*/ 	.byte	0x3f
	.zero		1


	//   ....[27]....
        /*0c7c*/ 	.word	0x000049b0
        /*0c80*/ 	.word	0x0000003e
        /*0c84*/ 	.word	0x00000000
        /*0c88*/ 	.short	0x0101
        /*0c8a*/ 	.byte	0x3f
	.zero		1


	//   ....[28]....
        /*0c8c*/ 	.word	0x00005150
        /*0c90*/ 	.word	0x00000003
        /*0c94*/ 	.word	0x00028c50
        /*0c98*/ 	.short	0x010a
        /*0c9a*/ 	.byte	0x3f
	.zero		1


	//   ....[29]....
        /*0c9c*/ 	.word	0x000054f0
        /*0ca0*/ 	.word	0x0000000e
        /*0ca4*/ 	.word	0x00000000
        /*0ca8*/ 	.short	0x0101
        /*0caa*/ 	.byte	0x3f
	.zero		1


	//   ....[30]....
        /*0cac*/ 	.word	0x00005e20
        /*0cb0*/ 	.word	0x00000014
        /*0cb4*/ 	.word	0x00028c50
        /*0cb8*/ 	.short	0x010a
        /*0cba*/ 	.byte	0x3f
	.zero		1


	//   ....[31]....
        /*0cbc*/ 	.word	0x00005e70
        /*0cc0*/ 	.word	0x00000014
        /*0cc4*/ 	.word	0x00028c50
        /*0cc8*/ 	.short	0x010a
        /*0cca*/ 	.byte	0x3f
	.zero		1


	//   ....[32]....
        /*0ccc*/ 	.word	0x00006150
        /*0cd0*/ 	.word	0x00000014
        /*0cd4*/ 	.word	0x00000000
        /*0cd8*/ 	.short	0x0101
        /*0cda*/ 	.byte	0x3f
	.zero		1


	//   ....[33]....
        /*0cdc*/ 	.word	0x00007290
        /*0ce0*/ 	.word	0x00000002
        /*0ce4*/ 	.word	0x00028c00
        /*0ce8*/ 	.short	0x010a
        /*0cea*/ 	.byte	0x3f
	.zero		1


	//   ....[34]....
        /*0cec*/ 	.word	0x000072e0
        /*0cf0*/ 	.word	0x00000002
        /*0cf4*/ 	.word	0x00028c00
        /*0cf8*/ 	.short	0x010a
        /*0cfa*/ 	.byte	0x3f
	.zero		1


	//   ....[35]....
        /*0cfc*/ 	.word	0x00007db0
        /*0d00*/ 	.word	0x00000002
        /*0d04*/ 	.word	0x00028c00
        /*0d08*/ 	.short	0x010a
        /*0d0a*/ 	.byte	0x3f
	.zero		1


	//   ....[36]....
        /*0d0c*/ 	.word	0x00009220
        /*0d10*/ 	.word	0x00000002
        /*0d14*/ 	.word	0x00028c00
        /*0d18*/ 	.short	0x010a
        /*0d1a*/ 	.byte	0x3f
	.zero		1


	//   ....[37]....
        /*0d1c*/ 	.word	0x0000a080
        /*0d20*/ 	.word	0x00000015
        /*0d24*/ 	.word	0x00028c30
        /*0d28*/ 	.short	0x010a
        /*0d2a*/ 	.byte	0x3f
	.zero		1


	//   ....[38]....
        /*0d2c*/ 	.word	0x0000a130
        /*0d30*/ 	.word	0x00000015
        /*0d34*/ 	.word	0x00028c30
        /*0d38*/ 	.short	0x010a
        /*0d3a*/ 	.byte	0x3f
	.zero		1


	//   ....[39]....
        /*0d3c*/ 	.word	0x0000b3c0
        /*0d40*/ 	.word	0x00000000
        /*0d44*/ 	.word	0x00000000
        /*0d48*/ 	.short	0x0101
        /*0d4a*/ 	.byte	0x3f
	.zero		1


	//   ....[40]....
        /*0d4c*/ 	.word	0x0000b7e0
        /*0d50*/ 	.word	0x00000015
        /*0d54*/ 	.word	0x00028c50
        /*0d58*/ 	.short	0x010a
        /*0d5a*/ 	.byte	0x3f
	.zero		1


	//   ....[41]....
        /*0d5c*/ 	.word	0x0000b8a0
        /*0d60*/ 	.word	0x00000015
        /*0d64*/ 	.word	0x00028c50
        /*0d68*/ 	.short	0x010a
        /*0d6a*/ 	.byte	0x3f
	.zero		1


	//   ....[42]....
        /*0d6c*/ 	.word	0x0000bba0
        /*0d70*/ 	.word	0x00000015
        /*0d74*/ 	.word	0x00000000
        /*0d78*/ 	.short	0x0101
        /*0d7a*/ 	.byte	0x3f
	.zero		1


	//   ....[43]....
        /*0d7c*/ 	.word	0x0000bd40
        /*0d80*/ 	.word	0x000000d1
        /*0d84*/ 	.word	0x00028c30
        /*0d88*/ 	.short	0x010a
        /*0d8a*/ 	.byte	0x3f
	.zero		1


	//   ....[44]....
        /*0d8c*/ 	.word	0x0000bdb0
        /*0d90*/ 	.word	0x000000d1
        /*0d94*/ 	.word	0x00028c30
        /*0d98*/ 	.short	0x010a
        /*0d9a*/ 	.byte	0x3f
	.zero		1


	//   ....[45]....
        /*0d9c*/ 	.word	0x0000cca0
        /*0da0*/ 	.word	0x0000000f
        /*0da4*/ 	.word	0x00000000
        /*0da8*/ 	.short	0x0101
        /*0daa*/ 	.byte	0x3f
	.zero		1


	//   ....[46]....
        /*0dac*/ 	.word	0x0000dc80
        /*0db0*/ 	.word	0x000000d1
        /*0db4*/ 	.word	0x00028c50
        /*0db8*/ 	.short	0x010a
        /*0dba*/ 	.byte	0x3f
	.zero		1


	//   ....[47]....
        /*0dbc*/ 	.word	0x0000dcd0
        /*0dc0*/ 	.word	0x000000d1
        /*0dc4*/ 	.word	0x00028c50
        /*0dc8*/ 	.short	0x010a
        /*0dca*/ 	.byte	0x3f
	.zero		1


	//   ....[48]....
        /*0dcc*/ 	.word	0x0000dff0
        /*0dd0*/ 	.word	0x000000d1
        /*0dd4*/ 	.word	0x00000000
        /*0dd8*/ 	.short	0x0101
        /*0dda*/ 	.byte	0x3f
	.zero		1


	//   ....[49]....
        /*0ddc*/ 	.word	0x0000e120
        /*0de0*/ 	.word	0x00000015
        /*0de4*/ 	.word	0x00028c30
        /*0de8*/ 	.short	0x010a
        /*0dea*/ 	.byte	0x3f
	.zero		1


	//   ....[50]....
        /*0dec*/ 	.word	0x0000e190
        /*0df0*/ 	.word	0x00000015
        /*0df4*/ 	.word	0x00028c30
        /*0df8*/ 	.short	0x010a
        /*0dfa*/ 	.byte	0x3f
	.zero		1


	//   ....[51]....
        /*0dfc*/ 	.word	0x0000ee40
        /*0e00*/ 	.word	0x000000a0
        /*0e04*/ 	.word	0x00000000
        /*0e08*/ 	.short	0x0101
        /*0e0a*/ 	.byte	0x3f
	.zero		1


	//   ....[52]....
        /*0e0c*/ 	.word	0x0000fb10
        /*0e10*/ 	.word	0x00000015
        /*0e14*/ 	.word	0x00028c50
        /*0e18*/ 	.short	0x010a
        /*0e1a*/ 	.byte	0x3f
	.zero		1


	//   ....[53]....
        /*0e1c*/ 	.word	0x0000fb60
        /*0e20*/ 	.word	0x00000015
        /*0e24*/ 	.word	0x00028c50
        /*0e28*/ 	.short	0x010a
        /*0e2a*/ 	.byte	0x3f
	.zero		1


	//   ....[54]....
        /*0e2c*/ 	.word	0x0000fe80
        /*0e30*/ 	.word	0x00000015
        /*0e34*/ 	.word	0x00000000
        /*0e38*/ 	.short	0x0101
        /*0e3a*/ 	.byte	0x3f
	.zero		1


	//   ....[55]....
        /*0e3c*/ 	.word	0x00012710
        /*0e40*/ 	.word	0x00000000
        /*0e44*/ 	.word	0x00000000
        /*0e48*/ 	.short	0x0101
        /*0e4a*/ 	.byte	0x3f
	.zero		1


	//   ....[56]....
        /*0e4c*/ 	.word	0x000151b0
        /*0e50*/ 	.word	0x00000017
        /*0e54*/ 	.word	0x00028c20
        /*0e58*/ 	.short	0x010a
        /*0e5a*/ 	.byte	0x3f
	.zero		1


	//   ....[57]....
        /*0e5c*/ 	.word	0x00015240
        /*0e60*/ 	.word	0x00000003
        /*0e64*/ 	.word	0x00028ca0
        /*0e68*/ 	.short	0x010a
        /*0e6a*/ 	.byte	0x3f
	.zero		1


	//   ....[58]....
        /*0e6c*/ 	.word	0x00015490
        /*0e70*/ 	.word	0x00000003
        /*0e74*/ 	.word	0x00028cc0
        /*0e78*/ 	.short	0x010a
        /*0e7a*/ 	.byte	0x3f
	.zero		1


	//   ....[59]....
        /*0e7c*/ 	.word	0x00015e60
        /*0e80*/ 	.word	0x00000008
        /*0e84*/ 	.word	0x00028ca0
        /*0e88*/ 	.short	0x010a
        /*0e8a*/ 	.byte	0x3f
	.zero		1


	//   ....[60]....
        /*0e8c*/ 	.word	0x000160a0
        /*0e90*/ 	.word	0x00000008
        /*0e94*/ 	.word	0x00028cc0
        /*0e98*/ 	.short	0x010a
        /*0e9a*/ 	.byte	0x3f
	.zero		1


	//   ....[61]....
        /*0e9c*/ 	.word	0x00017700
        /*0ea0*/ 	.word	0x0000001f
        /*0ea4*/ 	.word	0x00028c40
        /*0ea8*/ 	.short	0x010a
        /*0eaa*/ 	.byte	0x3f
	.zero		1


	//   ....[62]....
        /*0eac*/ 	.word	0x00017be0
        /*0eb0*/ 	.word	0x0000001f
        /*0eb4*/ 	.word	0x00028c30
        /*0eb8*/ 	.short	0x0107
        /*0eba*/ 	.byte	0x3f
	.zero		1


	//   ....[63]....
        /*0ebc*/ 	.word	0x00017cb0
        /*0ec0*/ 	.word	0x0000001f
        /*0ec4*/ 	.word	0x00028c30
        /*0ec8*/ 	.short	0x0101
        /*0eca*/ 	.byte	0x3f
	.zero		1


	//   ....[64]....
        /*0ecc*/ 	.word	0x000185b0
        /*0ed0*/ 	.word	0x00000017
        /*0ed4*/ 	.word	0x00028c00
        /*0ed8*/ 	.short	0x0107
        /*0eda*/ 	.byte	0x3f
	.zero		1


	//   ....[65]....
        /*0edc*/ 	.word	0x000186a0
        /*0ee0*/ 	.word	0x00000017
        /*0ee4*/ 	.word	0x00028c00
        /*0ee8*/ 	.short	0x0101
        /*0eea*/ 	.byte	0x3f
	.zero		1


	//   ....[66]....
        /*0eec*/ 	.word	0x000186c0
        /*0ef0*/ 	.word	0x00000017
        /*0ef4*/ 	.word	0x00028c20
        /*0ef8*/ 	.short	0x010a
        /*0efa*/ 	.byte	0x3f
	.zero		1


	//   ....[67]....
        /*0efc*/ 	.word	0x00018750
        /*0f00*/ 	.word	0x0000001f
        /*0f04*/ 	.word	0x00028c60
        /*0f08*/ 	.short	0x010a
        /*0f0a*/ 	.byte	0x3f
	.zero		1


	//   ....[68]....
        /*0f0c*/ 	.word	0x00019090
        /*0f10*/ 	.word	0x0000001f
        /*0f14*/ 	.word	0x00028c50
        /*0f18*/ 	.short	0x0107
        /*0f1a*/ 	.byte	0x3f
	.zero		1


	//   ....[69]....
        /*0f1c*/ 	.word	0x00019160
        /*0f20*/ 	.word	0x0000001f
        /*0f24*/ 	.word	0x00028c50
        /*0f28*/ 	.short	0x0101
        /*0f2a*/ 	.byte	0x3f
	.zero		1


	//   ....[70]....
        /*0f2c*/ 	.word	0x000194f0
        /*0f30*/ 	.word	0x00000006
        /*0f34*/ 	.word	0x00028c40
        /*0f38*/ 	.short	0x010a
        /*0f3a*/ 	.byte	0x3f
	.zero		1


	//   ....[71]....
        /*0f3c*/ 	.word	0x00019830
        /*0f40*/ 	.word	0x00000006
        /*0f44*/ 	.word	0x00028c30
        /*0f48*/ 	.short	0x0107
        /*0f4a*/ 	.byte	0x3f
	.zero		1


	//   ....[72]....
        /*0f4c*/ 	.word	0x000198f0
        /*0f50*/ 	.word	0x00000006
        /*0f54*/ 	.word	0x00028c30
        /*0f58*/ 	.short	0x0101
        /*0f5a*/ 	.byte	0x3f
	.zero		1


	//   ....[73]....
        /*0f5c*/ 	.word	0x00019920
        /*0f60*/ 	.word	0x00000006
        /*0f64*/ 	.word	0x00028c60
        /*0f68*/ 	.short	0x010a
        /*0f6a*/ 	.byte	0x3f
	.zero		1


	//   ....[74]....
        /*0f6c*/ 	.word	0x00019ff0
        /*0f70*/ 	.word	0x00000006
        /*0f74*/ 	.word	0x00028c50
        /*0f78*/ 	.short	0x0107
        /*0f7a*/ 	.byte	0x3f
	.zero		1


	//   ....[75]....
        /*0f7c*/ 	.word	0x0001a0b0
        /*0f80*/ 	.word	0x00000006
        /*0f84*/ 	.word	0x00028c50
        /*0f88*/ 	.short	0x0101
        /*0f8a*/ 	.byte	0x3f
	.zero		1


	//   ....[76]....
        /*0f8c*/ 	.word	0x0001af20
        /*0f90*/ 	.word	0x00000004
        /*0f94*/ 	.word	0x00028c20
        /*0f98*/ 	.short	0x010a
        /*0f9a*/ 	.byte	0x3f
	.zero		1


	//   ....[77]....
        /*0f9c*/ 	.word	0x0001b080
        /*0fa0*/ 	.word	0x00000005
        /*0fa4*/ 	.word	0x00028c40
        /*0fa8*/ 	.short	0x010a
        /*0faa*/ 	.byte	0x3f
	.zero		1


	//   ....[78]....
        /*0fac*/ 	.word	0x0001b120
        /*0fb0*/ 	.word	0x00000019
        /*0fb4*/ 	.word	0x00028c40
        /*0fb8*/ 	.short	0x010a
        /*0fba*/ 	.byte	0x3f
	.zero		1


	//   ....[79]....
        /*0fbc*/ 	.word	0x0001b160
        /*0fc0*/ 	.word	0x00000005
        /*0fc4*/ 	.word	0x00028c60
        /*0fc8*/ 	.short	0x010a
        /*0fca*/ 	.byte	0x3f
	.zero		1


	//   ....[80]....
        /*0fcc*/ 	.word	0x0001b1a0
        /*0fd0*/ 	.word	0x00000019
        /*0fd4*/ 	.word	0x00028c60
        /*0fd8*/ 	.short	0x010a
        /*0fda*/ 	.byte	0x3f
	.zero		1


	//   ....[81]....
        /*0fdc*/ 	.word	0x0001b200
        /*0fe0*/ 	.word	0x0000003e
        /*0fe4*/ 	.word	0x00028c90
        /*0fe8*/ 	.short	0x010a
        /*0fea*/ 	.byte	0x3f
	.zero		1


	//   ....[82]....
        /*0fec*/ 	.word	0x0001b370
        /*0ff0*/ 	.word	0x0000003e
        /*0ff4*/ 	.word	0x00028c90
        /*0ff8*/ 	.short	0x010a
        /*0ffa*/ 	.byte	0x3f
	.zero		1


	//   ....[83]....
        /*0ffc*/ 	.word	0x0001b4f0
        /*1000*/ 	.word	0x0000003e
        /*1004*/ 	.word	0x00028c90
        /*1008*/ 	.short	0x010a
        /*100a*/ 	.byte	0x3f
	.zero		1


	//   ....[84]....
        /*100c*/ 	.word	0x0001b650
        /*1010*/ 	.word	0x0000003e
        /*1014*/ 	.word	0x00028cb0
        /*1018*/ 	.short	0x010a
        /*101a*/ 	.byte	0x3f
	.zero		1


	//   ....[85]....
        /*101c*/ 	.word	0x0001b6a0
        /*1020*/ 	.word	0x00000003
        /*1024*/ 	.word	0x00028c50
        /*1028*/ 	.short	0x010a
        /*102a*/ 	.byte	0x3f
	.zero		1


	//   ....[86]....
        /*102c*/ 	.word	0x0001b6f0
        /*1030*/ 	.word	0x00000014
        /*1034*/ 	.word	0x00028c50
        /*1038*/ 	.short	0x010a
        /*103a*/ 	.byte	0x3f
	.zero		1


	//   ....[87]....
        /*103c*/ 	.word	0x0001bac0
        /*1040*/ 	.word	0x00000002
        /*1044*/ 	.word	0x00028c00
        /*1048*/ 	.short	0x010a
        /*104a*/ 	.byte	0x3f
	.zero		1


	//   ....[88]....
        /*104c*/ 	.word	0x0001c0b0
        /*1050*/ 	.word	0x00000002
        /*1054*/ 	.word	0x00028c00
        /*1058*/ 	.short	0x010a
        /*105a*/ 	.byte	0x3f
	.zero		1


	//   ....[89]....
        /*105c*/ 	.word	0x0001c100
        /*1060*/ 	.word	0x00000015
        /*1064*/ 	.word	0x00028c30
        /*1068*/ 	.short	0x010a
        /*106a*/ 	.byte	0x3f
	.zero		1


	//   ....[90]....
        /*106c*/ 	.word	0x0001c150
        /*1070*/ 	.word	0x00000015
        /*1074*/ 	.word	0x00028c50
        /*1078*/ 	.short	0x010a
        /*107a*/ 	.byte	0x3f
	.zero		1


	//   ....[91]....
        /*107c*/ 	.word	0x0001c1a0
        /*1080*/ 	.word	0x000000d1
        /*1084*/ 	.word	0x00028c30
        /*1088*/ 	.short	0x010a
        /*108a*/ 	.byte	0x3f
	.zero		1


	//   ....[92]....
        /*108c*/ 	.word	0x0001c1f0
        /*1090*/ 	.word	0x000000d1
        /*1094*/ 	.word	0x00028c50
        /*1098*/ 	.short	0x010a
        /*109a*/ 	.byte	0x3f
	.zero		1


	//   ....[93]....
        /*109c*/ 	.word	0x0001c240
        /*10a0*/ 	.word	0x00000015
        /*10a4*/ 	.word	0x00028c30
        /*10a8*/ 	.short	0x010a
        /*10aa*/ 	.byte	0x3f
	.zero		1


	//   ....[94]....
        /*10ac*/ 	.word	0x0001c290
        /*10b0*/ 	.word	0x00000015
        /*10b4*/ 	.word	0x00028c50
        /*10b8*/ 	.short	0x010a
        /*10ba*/ 	.byte	0x3f
	.zero		1


	//   ....[95]....
        /*10bc*/ 	.word	0x0001c430
        /*10c0*/ 	.word	0x00000017
        /*10c4*/ 	.word	0x00028c20
        /*10c8*/ 	.short	0x010a
        /*10ca*/ 	.byte	0x3f
	.zero		1


	//   ....[96]....
        /*10cc*/ 	.word	0x0001c480
        /*10d0*/ 	.word	0x00000003
        /*10d4*/ 	.word	0x00028ca0
        /*10d8*/ 	.short	0x010a
        /*10da*/ 	.byte	0x3f
	.zero		1


	//   ....[97]....
        /*10dc*/ 	.word	0x0001c4d0
        /*10e0*/ 	.word	0x00000003
        /*10e4*/ 	.word	0x00028cc0
        /*10e8*/ 	.short	0x010a
        /*10ea*/ 	.byte	0x3f
	.zero		1


	//   ....[98]....
        /*10ec*/ 	.word	0x0001c520
        /*10f0*/ 	.word	0x00000008
        /*10f4*/ 	.word	0x00028ca0
        /*10f8*/ 	.short	0x010a
        /*10fa*/ 	.byte	0x3f
	.zero		1


	//   ....[99]....
        /*10fc*/ 	.word	0x0001c570
        /*1100*/ 	.word	0x00000008
        /*1104*/ 	.word	0x00028cc0
        /*1108*/ 	.short	0x010a
        /*110a*/ 	.byte	0x3f
	.zero		1


	//   ....[100]....
        /*110c*/ 	.word	0x0001c690
        /*1110*/ 	.word	0x0000001f
        /*1114*/ 	.word	0x00028c40
        /*1118*/ 	.short	0x010a
        /*111a*/ 	.byte	0x3f
	.zero		1


	//   ....[101]....
        /*111c*/ 	.word	0x0001d130
        /*1120*/ 	.word	0x00000017
        /*1124*/ 	.word	0x00028c20
        /*1128*/ 	.short	0x010a
        /*112a*/ 	.byte	0x3f
	.zero		1


	//   ....[102]....
        /*112c*/ 	.word	0x0001d180
        /*1130*/ 	.word	0x0000001f
        /*1134*/ 	.word	0x00028c60
        /*1138*/ 	.short	0x010a
        /*113a*/ 	.byte	0x3f
	.zero		1


	//   ....[103]....
        /*113c*/ 	.word	0x0001da80
        /*1140*/ 	.word	0x00000006
        /*1144*/ 	.word	0x00028c40
        /*1148*/ 	.short	0x010a
        /*114a*/ 	.byte	0x3f
	.zero		1


	//   ....[104]....
        /*114c*/ 	.word	0x0001df40
        /*1150*/ 	.word	0x00000006
        /*1154*/ 	.word	0x00028c60
        /*1158*/ 	.short	0x010a
        /*115a*/ 	.byte	0x3f
	.zero		1


	//   ....[105]....
        /*115c*/ 	.word	0x0001f040
        /*1160*/ 	.word	0x00000004
        /*1164*/ 	.word	0x00028c20
        /*1168*/ 	.short	0x010a
        /*116a*/ 	.byte	0x3f
	.zero		1


	//   ....[106]....
        /*116c*/ 	.word	0x0001f1e0
        /*1170*/ 	.word	0x00000005
        /*1174*/ 	.word	0x00028c40
        /*1178*/ 	.short	0x010a
        /*117a*/ 	.byte	0x3f
	.zero		1


	//   ....[107]....
        /*117c*/ 	.word	0x0001f230
        /*1180*/ 	.word	0x00000019
        /*1184*/ 	.word	0x00028c40
        /*1188*/ 	.short	0x010a
        /*118a*/ 	.byte	0x3f
	.zero		1


	//   ....[108]....
        /*118c*/ 	.word	0x0001f280
        /*1190*/ 	.word	0x00000005
        /*1194*/ 	.word	0x00028c60
        /*1198*/ 	.short	0x010a
        /*119a*/ 	.byte	0x3f
	.zero		1


	//----- nvinfo : EIATTR_NUM_MBARRIERS
	.align		4
.L_590:
        /*119c*/ 	.byte	0x03, 0x38
        /*119e*/ 	.short	0x0016


	//----- nvinfo : EIATTR_EXIT_INSTR_OFFSETS
	.align		4
        /*11a0*/ 	.byte	0x04, 0x1c
        /*11a2*/ 	.short	(.L_592 - .L_591)


	//   ....[0]....
.L_591:
        /*11a4*/ 	.word	0x0001b1f0


	//----- nvinfo : EIATTR_MAX_THREADS
	.align		4
.L_592:
        /*11a8*/ 	.byte	0x04, 0x05
        /*11aa*/ 	.short	(.L_594 - .L_593)
.L_593:
        /*11ac*/ 	.word	0x00000180
        /*11b0*/ 	.word	0x00000001
        /*11b4*/ 	.word	0x00000001


	//----- nvinfo : EIATTR_CRS_STACK_SIZE
	.align		4
.L_594:
        /*11b8*/ 	.byte	0x04, 0x1e
        /*11ba*/ 	.short	(.L_596 - .L_595)
.L_595:
        /*11bc*/ 	.word	0x00000000


	//----- nvinfo : EIATTR_CBANK_PARAM_SIZE
	.align		4
.L_596:
        /*11c0*/ 	.byte	0x03, 0x19
        /*11c2*/ 	.short	0x0af0


	//----- nvinfo : EIATTR_PARAM_CBANK
	.align		4
        /*11c4*/ 	.byte	0x04, 0x0a
        /*11c6*/ 	.short	(.L_598 - .L_597)
	.align		4
.L_597:
        /*11c8*/ 	.word	index@(.nv.constant0._ZN7cutlass13device_kernelIN5flash11enable_sm90INS1_16FlashAttnFwdSm90INS1_25CollectiveMainloopFwdSm90ILi2EN4cute5tupleIJNS5_1CILi1EEES8_S8_EEENS6_IJNS7_ILi64EEESA_SA_EEELi512ENS_6half_tEfNS_4arch4Sm90ELb1ELb0ELb1ELb1ELb1ELb1ELb0ELb0ELb0ELb1ELb0ELb0EEENS1_21CollectiveEpilogueFwdINS6_IJSA_NS7_ILi512EEESA_EEES9_SC_SE_Li256ELb1ELb1ELb0ELb0EEENS1_36VarlenDynamicPersistentTileSchedulerILi64ELi64ELi256ELi128ELb0ELb1ELb1ELb1ELb1ELb1EEEEEEEEEvNT_6ParamsE)
        /*11cc*/ 	.short	0x0210
        /*11ce*/ 	.short	0x0af0


	//----- nvinfo : EIATTR_SW_WAR
	.align		4
.L_598:
        /*11d0*/ 	.byte	0x04, 0x36
        /*11d2*/ 	.short	(.L_600 - .L_599)
.L_599:
        /*11d4*/ 	.word	0x00000008
.L_600:


//--------------------- .nv.info._ZN7cutlass13device_kernelIN5flash11enable_sm90INS1_16FlashAttnFwdSm90INS1_25CollectiveMainloopFwdSm90ILi2EN4cute5tupleIJNS5_1CILi1EEES8_S8_EEENS6_IJNS7_ILi64EEESA_SA_EEELi512ENS_6half_tEfNS_4arch4Sm90ELb1ELb0ELb1ELb1ELb1ELb0ELb1ELb0ELb0ELb1ELb0ELb0EEENS1_21CollectiveEpilogueFwdINS6_IJSA_NS7_ILi512EEESA_EEES9_SC_SE_Li256ELb1ELb1ELb0ELb0EEENS1_36VarlenDynamicPersistentTileSchedulerILi64ELi64ELi256ELi128ELb0ELb1ELb1ELb1ELb1ELb1EEEEEEEEEvNT_6ParamsE --------------------------
	.section	.nv.info._ZN7cutlass13device_kernelIN5flash11enable_sm90INS1_16FlashAttnFwdSm90INS1_25CollectiveMainloopFwdSm90ILi2EN4cute5tupleIJNS5_1CILi1EEES8_S8_EEENS6_IJNS7_ILi64EEESA_SA_EEELi512ENS_6half_tEfNS_4arch4Sm90ELb1ELb0ELb1ELb1ELb1ELb0ELb1ELb0ELb0ELb1ELb0ELb0EEENS1_21CollectiveEpilogueFwdINS6_IJSA_NS7_ILi512EEESA_EEES9_SC_SE_Li256ELb1ELb1ELb0ELb0EEENS1_36VarlenDynamicPersistentTileSchedulerILi64ELi64ELi256ELi128ELb0ELb1ELb1ELb1ELb1ELb1EEEEEEEEEvNT_6ParamsE,"",@"SHT_CUDA_INFO"
	.sectionflags	@""
	.align	4


	//----- nvinfo : EIATTR_CUDA_API_VERSION
	.align		4
        /*0000*/ 	.byte	0x04, 0x37
        /*0002*/ 	.short	(.L_602 - .L_601)
.L_601:
        /*0004*/ 	.word	0x00000082


	//----- nvinfo : EIATTR_KPARAM_INFO
	.align		4
.L_602:
        /*0008*/ 	.byte	0x04, 0x17
        /*000a*/ 	.short	(.L_604 - .L_603)
.L_603:
        /*000c*/ 	.word	0x00000000
        /*0010*/ 	.short	0x0000
        /*0012*/ 	.short	0x0070
        /*0014*/ 	.byte	0x00, 0xf0, 0x01, 0x2e


	//----- nvinfo : EIATTR_SPARSE_MMA_MASK
	.align		4
.L_604:
        /*0018*/ 	.byte	0x03, 0x50
        /*001a*/ 	.short	0x0000


	//----- nvinfo : EIATTR_MAXREG_COUNT
	.align		4
        /*001c*/ 	.byte	0x03, 0x1b
        /*001e*/ 	.short	0x00a8


	//----- nvinfo : EIATTR_NUM_BARRIERS
	.align		4
        /*0020*/ 	.byte	0x02, 0x4c
        /*0022*/ 	.byte	0x10
	.zero		1


	//----- nvinfo : EIATTR_EXTERNS
	.align		4
        /*0024*/ 	.byte	0x04, 0x0f
        /*0026*/ 	.short	(.L_606 - .L_605)


	//   ....[0]....
	.align		4
.L_605:
        /*0028*/ 	.word	index@(__assertfail)


	//----- nvinfo : EIATTR_ANNOTATIONS
	.align		4
.L_606:
        /*002c*/ 	.byte	0x04, 0x55
        /*002e*/ 	.short	(.L_608 - .L_607)


	//   ....[0]....
.L_607:
        /* <DEDUP_REMOVED lines=17> */


	//----- nvinfo : EIATTR_MERCURY_ISA_VERSION
	.align		4
.L_608:
        /*0130*/ 	.byte	0x03, 0x5f
        /*0132*/ 	.short	0x0101


	//----- nvinfo : EIATTR_UNUSED_LOAD_BYTE_OFFSET
	.align		4
        /*0134*/ 	.byte	0x04, 0x44
        /*0136*/ 	.short	(.L_610 - .L_609)


	//   ....[0]....
.L_609:
        /*0138*/ 	.word	0x00000970
        /*013c*/ 	.word	0x0000fff0


	//   ....[1]....
        /*0140*/ 	.word	0x0000dba0
        /*0144*/ 	.word	0x0000fff0


	//----- nvinfo : EIATTR_INT_WARP_WIDE_INSTR_OFFSETS
	.align		4
.L_610:
        /*0148*/ 	.byte	0x04, 0x31
        /*014a*/ 	.short	(.L_612 - .L_611)


	//   ....[0]....
.L_611:
        /*014c*/ 	.word	0x000000c0


	//   ....[1]....
        /*0150*/ 	.word	0x000000d0


	//   ....[2]....
        /*0154*/ 	.word	0x000000e0


	//   ....[3]....
        /*0158*/ 	.word	0x00000180


	//   ....[4]....
        /*015c*/ 	.word	0x00011e30


	//   ....[5]....
        /*0160*/ 	.word	0x00011ec0


	//   ....[6]....
        /*0164*/ 	.word	0x000161d0


	//   ....[7]....
        /*0168*/ 	.word	0x00016260


	//----- nvinfo : EIATTR_COOP_GROUP_MASK_REGIDS
	.align		4
.L_612:
        /*016c*/ 	.byte	0x04, 0x29
        /*016e*/ 	.short	(.L_614 - .L_613)


	//   ....[0]....
.L_613:
        /*0170*/ 	.word	0xffffffff


	//   ....[1]....
        /*0174*/ 	.word	0xffffffff


	//   ....[2]....
        /*0178*/ 	.word	0xffffffff


	//   ....[3]....
        /*017c*/ 	.word	0xffffffff


	//   ....[4]....
        /*0180*/ 	.word	0xffffffff


	//   ....[5]....
        /*0184*/ 	.word	0xffffffff


	//   ....[6]....
        /*0188*/ 	.word	0xffffffff


	//   ....[7]....
        /*018c*/ 	.word	0xffffffff


	//   ....[8]....
        /*0190*/ 	.word	0xffffffff


	//   ....[9]....
        /*0194*/ 	.word	0xffffffff


	//   ....[10]....
        /*0198*/ 	.word	0xffffffff


	//   ....[11]....
        /*019c*/ 	.word	0xffffffff


	//   ....[12]....
        /*01a0*/ 	.word	0xffffffff


	//   ....[13]....
        /*01a4*/ 	.word	0xffffffff


	//   ....[14]....
        /*01a8*/ 	.word	0xffffffff


	//   ....[15]....
        /*01ac*/ 	.word	0xffffffff


	//   ....[16]....
        /*01b0*/ 	.word	0xffffffff


	//   ....[17]....
        /*01b4*/ 	.word	0xffffffff


	//   ....[18]....
        /*01b8*/ 	.word	0xffffffff


	//   ....[19]....
        /*01bc*/ 	.word	0xffffffff


	//   ....[20]....
        /*01c0*/ 	.word	0xffffffff


	//   ....[21]....
        /*01c4*/ 	.word	0xffffffff


	//   ....[22]....
        /*01c8*/ 	.word	0xffffffff


	//   ....[23]....
        /*01cc*/ 	.word	0xffffffff


	//   ....[24]....
        /*01d0*/ 	.word	0xffffffff


	//   ....[25]....
        /*01d4*/ 	.word	0xffffffff


	//   ....[26]....
        /*01d8*/ 	.word	0xffffffff


	//   ....[27]....
        /*01dc*/ 	.word	0xffffffff


	//   ....[28]....
        /*01e0*/ 	.word	0xffffffff


	//   ....[29]....
        /*01e4*/ 	.word	0xffffffff


	//   ....[30]....
        /*01e8*/ 	.word	0xffffffff


	//   ....[31]....
        /*01ec*/ 	.word	0xffffffff


	//   ....[32]....
        /*01f0*/ 	.word	0xffffffff


	//   ....[33]....
        /*01f4*/ 	.word	0xffffffff


	//   ....[34]....
        /*01f8*/ 	.word	0xffffffff


	//   ....[35]....
        /*01fc*/ 	.word	0xffffffff


	//   ....[36]....
        /*0200*/ 	.word	0xffffffff


	//   ....[37]....
        /*0204*/ 	.word	0xffffffff


	//   ....[38]....
        /*0208*/ 	.word	0xffffffff


	//   ....[39]....
        /*020c*/ 	.word	0xffffffff


	//   ....[40]....
        /*0210*/ 	.word	0xffffffff


	//   ....[41]....
        /*0214*/ 	.word	0xffffffff


	//   ....[42]....
        /*0218*/ 	.word	0xffffffff


	//   ....[43]....
        /*021c*/ 	.word	0xffffffff


	//   ....[44]....
        /*0220*/ 	.word	0xffffffff


	//   ....[45]....
        /*0224*/ 	.word	0xffffffff


	//   ....[46]....
        /*0228*/ 	.word	0xffffffff


	//   ....[47]....
        /*022c*/ 	.word	0xffffffff


	//   ....[48]....
        /*0230*/ 	.word	0xffffffff


	//   ....[49]....
        /*0234*/ 	.word	0xffffffff


	//   ....[50]....
        /*0238*/ 	.word	0xffffffff


	//   ....[51]....
        /*023c*/ 	.word	0xffffffff


	//   ....[52]....
        /*0240*/ 	.word	0xffffffff


	//   ....[53]....
        /*0244*/ 	.word	0xffffffff


	//   ....[54]....
        /*0248*/ 	.word	0xffffffff


	//   ....[55]....
        /*024c*/ 	.word	0xffffffff


	//   ....[56]....
        /*0250*/ 	.word	0xffffffff


	//   ....[57]....
        /*0254*/ 	.word	0xffffffff


	//   ....[58]....
        /*0258*/ 	.word	0xffffffff


	//   ....[59]....
        /*025c*/ 	.word	0xffffffff


	//   ....[60]....
        /*0260*/ 	.word	0xffffffff


	//   ....[61]....
        /*0264*/ 	.word	0xffffffff


	//   ....[62]....
        /*0268*/ 	.word	0xffffffff


	//   ....[63]....
        /*026c*/ 	.word	0xffffffff


	//   ....[64]....
        /*0270*/ 	.word	0xffffffff


	//   ....[65]....
        /*0274*/ 	.word	0xffffffff


	//   ....[66]....
        /*0278*/ 	.word	0xffffffff


	//   ....[67]....
        /*027c*/ 	.word	0xffffffff


	//   ....[68]....
        /*0280*/ 	.word	0xffffffff


	//   ....[69]....
        /*0284*/ 	.word	0xffffffff


	//   ....[70]....
        /*0288*/ 	.word	0xffffffff


	//   ....[71]....
        /*028c*/ 	.word	0xffffffff


	//   ....[72]....
        /*0290*/ 	.word	0xffffffff


	//   ....[73]....
        /*0294*/ 	.word	0xffffffff


	//   ....[74]....
        /*0298*/ 	.word	0xffffffff


	//   ....[75]....
        /*029c*/ 	.word	0xffffffff


	//   ....[76]....
        /*02a0*/ 	.word	0xffffffff


	//   ....[77]....
        /*02a4*/ 	.word	0xffffffff


	//   ....[78]....
        /*02a8*/ 	.word	0xffffffff


	//   ....[79]....
        /*02ac*/ 	.word	0xffffffff


	//   ....[80]....
        /*02b0*/ 	.word	0xffffffff


	//   ....[81]....
        /*02b4*/ 	.word	0xffffffff


	//   ....[82]....
        /*02b8*/ 	.word	0xffffffff


	//   ....[83]....
        /*02bc*/ 	.word	0xffffffff


	//   ....[84]....
        /*02c0*/ 	.word	0xffffffff


	//   ....[85]....
        /*02c4*/ 	.word	0xffffffff


	//   ....[86]....
        /*02c8*/ 	.word	0xffffffff


	//   ....[87]....
        /*02cc*/ 	.word	0xffffffff


	//   ....[88]....
        /*02d0*/ 	.word	0xffffffff


	//   ....[89]....
        /*02d4*/ 	.word	0xffffffff


	//   ....[90]....
        /*02d8*/ 	.word	0xffffffff


	//   ....[91]....
        /*02dc*/ 	.word	0xffffffff


	//   ....[92]....
        /*02e0*/ 	.word	0xffffffff


	//   ....[93]....
        /*02e4*/ 	.word	0xffffffff


	//   ....[94]....
        /*02e8*/ 	.word	0xffffffff


	//   ....[95]....
        /*02ec*/ 	.word	0xffffffff


	//   ....[96]....
        /*02f0*/ 	.word	0xffffffff


	//   ....[97]....
        /*02f4*/ 	.word	0xffffffff


	//   ....[98]....
        /*02f8*/ 	.word	0xffffffff


	//   ....[99]....
        /*02fc*/ 	.word	0xffffffff


	//   ....[100]....
        /*0300*/ 	.word	0xffffffff


	//   ....[101]....
        /*0304*/ 	.word	0xffffffff


	//   ....[102]....
        /*0308*/ 	.word	0xffffffff


	//   ....[103]....
        /*030c*/ 	.word	0xffffffff


	//   ....[104]....
        /*0310*/ 	.word	0xffffffff


	//   ....[105]....
        /*0314*/ 	.word	0xffffffff


	//   ....[106]....
        /*0318*/ 	.word	0xffffffff


	//   ....[107]....
        /*031c*/ 	.word	0xffffffff


	//   ....[108]....
        /*0320*/ 	.word	0xffffffff


	//   ....[109]....
        /*0324*/ 	.word	0xffffffff


	//   ....[110]....
        /*0328*/ 	.word	0xffffffff


	//   ....[111]....
        /*032c*/ 	.word	0xffffffff


	//   ....[112]....
        /*0330*/ 	.word	0xffffffff


	//   ....[113]....
        /*0334*/ 	.word	0xffffffff


	//   ....[114]....
        /*0338*/ 	.word	0xffffffff


	//   ....[115]....
        /*033c*/ 	.word	0xffffffff


	//   ....[116]....
        /*0340*/ 	.word	0xffffffff


	//   ....[117]....
        /*0344*/ 	.word	0xffffffff


	//   ....[118]....
        /*0348*/ 	.word	0xffffffff


	//   ....[119]....
        /*034c*/ 	.word	0xffffffff


	//   ....[120]....
        /*0350*/ 	.word	0xffffffff


	//   ....[121]....
        /*0354*/ 	.word	0xffffffff


	//   ....[122]....
        /*0358*/ 	.word	0xffffffff


	//   ....[123]....
        /*035c*/ 	.word	0xffffffff


	//   ....[124]....
        /*0360*/ 	.word	0xffffffff


	//   ....[125]....
        /*0364*/ 	.word	0xffffffff


	//   ....[126]....
        /*0368*/ 	.word	0xffffffff


	//   ....[127]....
        /*036c*/ 	.word	0xffffffff


	//   ....[128]....
        /*0370*/ 	.word	0xffffffff


	//   ....[129]....
        /*0374*/ 	.word	0x0500000f


	//   ....[130]....
        /*0378*/ 	.word	0x0500000f


	//   ....[131]....
        /*037c*/ 	.word	0x0500000f


	//   ....[132]....
        /*0380*/ 	.word	0x0500000f


	//   ....[133]....
        /*0384*/ 	.word	0x0500000f


	//   ....[134]....
        /*0388*/ 	.word	0x0500000f


	//   ....[135]....
        /*038c*/ 	.word	0x0500000f


	//   ....[136]....
        /*0390*/ 	.word	0x0500000f


	//   ....[137]....
        /*0394*/ 	.word	0x0500000f


	//   ....[138]....
        /*0398*/ 	.word	0x0500000f


	//   ....[139]....
        /*039c*/ 	.word	0x0500000f


	//   ....[140]....
        /*03a0*/ 	.word	0x0500000f


	//   ....[141]....
        /*03a4*/ 	.word	0x0500000f


	//   ....[142]....
        /*03a8*/ 	.word	0x0500000f


	//   ....[143]....
        /*03ac*/ 	.word	0x0500000f


	//   ....[144]....
        /*03b0*/ 	.word	0x0500000f


	//   ....[145]....
        /*03b4*/ 	.word	0x0500000f


	//   ....[146]....
        /*03b8*/ 	.word	0x0500000f


	//   ....[147]....
        /*03bc*/ 	.word	0x0500000f


	//   ....[148]....
        /*03c0*/ 	.word	0x0500000f


	//   ....[149]....
        /*03c4*/ 	.word	0x0500000f


	//   ....[150]....
        /*03c8*/ 	.word	0x0500000f


	//   ....[151]....
        /*03cc*/ 	.word	0x0500000f


	//   ....[152]....
        /*03d0*/ 	.word	0x0500000f


	//   ....[153]....
        /*03d4*/ 	.word	0x0500000f


	//   ....[154]....
        /*03d8*/ 	.word	0x0500000f


	//   ....[155]....
        /*03dc*/ 	.word	0x0500000f


	//   ....[156]....
        /*03e0*/ 	.word	0x0500000f


	//   ....[157]....
        /*03e4*/ 	.word	0x0500000f


	//   ....[158]....
        /*03e8*/ 	.word	0x0500000f


	//   ....[159]....
        /*03ec*/ 	.word	0x0500000f


	//   ....[160]....
        /*03f0*/ 	.word	0x0500000f


	//   ....[161]....
        /*03f4*/ 	.word	0x0500000f


	//   ....[162]....
        /*03f8*/ 	.word	0x0500000f


	//   ....[163]....
        /*03fc*/ 	.word	0x0500000f


	//   ....[164]....
        /*0400*/ 	.word	0x0500000f


	//   ....[165]....
        /*0404*/ 	.word	0x0500000f


	//   ....[166]....
        /*0408*/ 	.word	0x0500000f


	//   ....[167]....
        /*040c*/ 	.word	0x0500000f


	//   ....[168]....
        /*0410*/ 	.word	0x0500000f


	//   ....[169]....
        /*0414*/ 	.word	0x0500000f


	//   ....[170]....
        /*0418*/ 	.word	0x0500000f


	//   ....[171]....
        /*041c*/ 	.word	0x0500000f


	//   ....[172]....
        /*0420*/ 	.word	0x0500000f


	//   ....[173]....
        /*0424*/ 	.word	0x0500000f


	//   ....[174]....
        /*0428*/ 	.word	0x0500000f


	//   ....[175]....
        /*042c*/ 	.word	0x0500000f


	//   ....[176]....
        /*0430*/ 	.word	0x0500000f


	//   ....[177]....
        /*0434*/ 	.word	0x0500000f


	//   ....[178]....
        /*0438*/ 	.word	0x0500000f


	//   ....[179]....
        /*043c*/ 	.word	0x0500000f


	//   ....[180]....
        /*0440*/ 	.word	0x0500000f


	//   ....[181]....
        /*0444*/ 	.word	0x0500000f


	//   ....[182]....
        /*0448*/ 	.word	0x0500000f


	//   ....[183]....
        /*044c*/ 	.word	0x0500000f


	//   ....[184]....
        /*0450*/ 	.word	0x0500000f


	//   ....[185]....
        /*0454*/ 	.word	0x0500000f


	//   ....[186]....
        /*0458*/ 	.word	0x0500000f


	//   ....[187]....
        /*045c*/ 	.word	0x0500000f


	//   ....[188]....
        /*0460*/ 	.word	0x0500000f


	//   ....[189]....
        /*0464*/ 	.word	0x0500000f


	//   ....[190]....
        /*0468*/ 	.word	0x0500000f


	//   ....[191]....
        /*046c*/ 	.word	0x0500000f


	//   ....[192]....
        /*0470*/ 	.word	0x0500000f


	//   ....[193]....
        /*0474*/ 	.word	0x0500000f


	//   ....[194]....
        /*0478*/ 	.word	0x0500000f


	//   ....[195]....
        /*047c*/ 	.word	0x0500000f


	//----- nvinfo : EIATTR_COOP_GROUP_INSTR_OFFSETS
	.align		4
.L_614:
        /*0480*/ 	.byte	0x04, 0x28
        /*0482*/ 	.short	(.L_616 - .L_615)


	//   ....[0]....
.L_615:
        /*0484*/ 	.word	0x00000080


	//   ....[1]....
        /*0488*/ 	.word	0x00000090


	//   ....[2]....
        /*048c*/ 	.word	0x000002b0


	//   ....[3]....
        /*0490*/ 	.word	0x00000410


	//   ....[4]....
        /*0494*/ 	.word	0x00000530


	//   ....[5]....
        /*0498*/ 	.word	0x00000690


	//   ....[6]....
        /*049c*/ 	.word	0x000019b0


	//   ....[7]....
        /*04a0*/ 	.word	0x000036f0


	//   ....[8]....
        /*04a4*/ 	.word	0x00004680


	//   ....[9]....
        /*04a8*/ 	.word	0x00005540


	//   ....[10]....
        /*04ac*/ 	.word	0x00005580


	//   ....[11]....
        /*04b0*/ 	.word	0x000059f0


	//   ....[12]....
        /*04b4*/ 	.word	0x00005ad0


	//   ....[13]....
        /*04b8*/ 	.word	0x00005ed0


	//   ....[14]....
        /*04bc*/ 	.word	0x00005f60


	//   ....[15]....
        /*04c0*/ 	.word	0x00006750


	//   ....[16]....
        /*04c4*/ 	.word	0x000074b0


	//   ....[17]....
        /*04c8*/ 	.word	0x000082d0


	//   ....[18]....
        /*04cc*/ 	.word	0x000082e0


	//   ....[19]....
        /*04d0*/ 	.word	0x000087b0


	//   ....[20]....
        /*04d4*/ 	.word	0x00008820


	//   ....[21]....
        /*04d8*/ 	.word	0x00008cb0


	//   ....[22]....
        /*04dc*/ 	.word	0x00008d30


	//   ....[23]....
        /*04e0*/ 	.word	0x00009e70


	//   ....[24]....
        /*04e4*/ 	.word	0x0000ab50


	//   ....[25]....
        /*04e8*/ 	.word	0x0000bb20


	//   ....[26]....
        /*04ec*/ 	.word	0x0000bb90


	//   ....[27]....
        /*04f0*/ 	.word	0x0000bea0


	//   ....[28]....
        /*04f4*/ 	.word	0x0000c060


	//   ....[29]....
        /*04f8*/ 	.word	0x0000cfe0


	//   ....[30]....
        /*04fc*/ 	.word	0x0000d0b0


	//   ....[31]....
        /*0500*/ 	.word	0x0000d0d0


	//   ....[32]....
        /*0504*/ 	.word	0x0000d130


	//   ....[33]....
        /*0508*/ 	.word	0x0000d150


	//   ....[34]....
        /*050c*/ 	.word	0x0000eab0


	//   ....[35]....
        /*0510*/ 	.word	0x0000f0d0


	//   ....[36]....
        /*0514*/ 	.word	0x0000f100


	//   ....[37]....
        /*0518*/ 	.word	0x0000f120


	//   ....[38]....
        /*051c*/ 	.word	0x0000f150


	//   ....[39]....
        /*0520*/ 	.word	0x0000f7d0


	//   ....[40]....
        /*0524*/ 	.word	0x0000f7f0


	//   ....[41]....
        /*0528*/ 	.word	0x0000fa30


	//   ....[42]....
        /*052c*/ 	.word	0x0000fa50


	//   ....[43]....
        /*0530*/ 	.word	0x00010600


	//   ....[44]....
        /*0534*/ 	.word	0x00010620


	//   ....[45]....
        /*0538*/ 	.word	0x00010850


	//   ....[46]....
        /*053c*/ 	.word	0x00010870


	//   ....[47]....
        /*0540*/ 	.word	0x00010b10


	//   ....[48]....
        /*0544*/ 	.word	0x00010ce0


	//   ....[49]....
        /*0548*/ 	.word	0x00010d10


	//   ....[50]....
        /*054c*/ 	.word	0x00010d40


	//   ....[51]....
        /*0550*/ 	.word	0x00010d70


	//   ....[52]....
        /*0554*/ 	.word	0x00010da0


	//   ....[53]....
        /*0558*/ 	.word	0x00010dd0


	//   ....[54]....
        /*055c*/ 	.word	0x00010f20


	//   ....[55]....
        /*0560*/ 	.word	0x00010f50


	//   ....[56]....
        /*0564*/ 	.word	0x00010f80


	//   ....[57]....
        /*0568*/ 	.word	0x00010fb0


	//   ....[58]....
        /*056c*/ 	.word	0x00010fe0


	//   ....[59]....
        /*0570*/ 	.word	0x00011010


	//   ....[60]....
        /*0574*/ 	.word	0x000110a0


	//   ....[61]....
        /*0578*/ 	.word	0x00011100


	//   ....[62]....
        /*057c*/ 	.word	0x00011190


	//   ....[63]....
        /*0580*/ 	.word	0x00012c20


	//   ....[64]....
        /*0584*/ 	.word	0x00012c40


	//   ....[65]....
        /*0588*/ 	.word	0x00012cd0


	//   ....[66]....
        /*058c*/ 	.word	0x00012cf0


	//   ....[67]....
        /*0590*/ 	.word	0x00012d70


	//   ....[68]....
        /*0594*/ 	.word	0x00012d90


	//   ....[69]....
        /*0598*/ 	.word	0x00012da0


	//   ....[70]....
        /*059c*/ 	.word	0x00012db0


	//   ....[71]....
        /*05a0*/ 	.word	0x00013540


	//   ....[72]....
        /*05a4*/ 	.word	0x00013570


	//   ....[73]....
        /*05a8*/ 	.word	0x00013630


	//   ....[74]....
        /*05ac*/ 	.word	0x00013650


	//   ....[75]....
        /*05b0*/ 	.word	0x000136f0


	//   ....[76]....
        /*05b4*/ 	.word	0x00013710


	//   ....[77]....
        /*05b8*/ 	.word	0x00013720


	//   ....[78]....
        /*05bc*/ 	.word	0x000137a0


	//   ....[79]....
        /*05c0*/ 	.word	0x00014010


	//   ....[80]....
        /*05c4*/ 	.word	0x00014030


	//   ....[81]....
        /*05c8*/ 	.word	0x000141d0


	//   ....[82]....
        /*05cc*/ 	.word	0x00014200


	//   ....[83]....
        /*05d0*/ 	.word	0x00014310


	//   ....[84]....
        /*05d4*/ 	.word	0x00014320


	//   ....[85]....
        /*05d8*/ 	.word	0x00014350


	//   ....[86]....
        /*05dc*/ 	.word	0x00014360


	//   ....[87]....
        /*05e0*/ 	.word	0x00014990


	//   ....[88]....
        /*05e4*/ 	.word	0x000149f0


	//   ....[89]....
        /*05e8*/ 	.word	0x00014bb0


	//   ....[90]....
        /*05ec*/ 	.word	0x00014bf0


	//   ....[91]....
        /*05f0*/ 	.word	0x00014c00


	//   ....[92]....
        /*05f4*/ 	.word	0x00014c10


	//   ....[93]....
        /*05f8*/ 	.word	0x00014d60


	//   ....[94]....
        /*05fc*/ 	.word	0x00014eb0


	//   ....[95]....
        /*0600*/ 	.word	0x000156e0


	//   ....[96]....
        /*0604*/ 	.word	0x00015700


	//   ....[97]....
        /*0608*/ 	.word	0x00015750


	//   ....[98]....
        /*060c*/ 	.word	0x00015760


	//   ....[99]....
        /*0610*/ 	.word	0x000157a0


	//   ....[100]....
        /*0614*/ 	.word	0x000157b0


	//   ....[101]....
        /*0618*/ 	.word	0x000157c0


	//   ....[102]....
        /*061c*/ 	.word	0x00015800


	//   ....[103]....
        /*0620*/ 	.word	0x00015b20


	//   ....[104]....
        /*0624*/ 	.word	0x00015b60


	//   ....[105]....
        /*0628*/ 	.word	0x00015b80


	//   ....[106]....
        /*062c*/ 	.word	0x00015ba0


	//   ....[107]....
        /*0630*/ 	.word	0x00015bd0


	//   ....[108]....
        /*0634*/ 	.word	0x00015bf0


	//   ....[109]....
        /*0638*/ 	.word	0x00015cf0


	//   ....[110]....
        /*063c*/ 	.word	0x00015e40


	//   ....[111]....
        /*0640*/ 	.word	0x00016430


	//   ....[112]....
        /*0644*/ 	.word	0x00016490


	//   ....[113]....
        /*0648*/ 	.word	0x000164c0


	//   ....[114]....
        /*064c*/ 	.word	0x000164f0


	//   ....[115]....
        /*0650*/ 	.word	0x00016500


	//   ....[116]....
        /*0654*/ 	.word	0x00016530


	//   ....[117]....
        /*0658*/ 	.word	0x00016560


	//   ....[118]....
        /*065c*/ 	.word	0x00016590


	//   ....[119]....
        /*0660*/ 	.word	0x00016710


	//   ....[120]....
        /*0664*/ 	.word	0x00016740


	//   ....[121]....
        /*0668*/ 	.word	0x00016770


	//   ....[122]....
        /*066c*/ 	.word	0x000167a0


	//   ....[123]....
        /*0670*/ 	.word	0x000167d0


	//   ....[124]....
        /*0674*/ 	.word	0x00016800


	//   ....[125]....
        /*0678*/ 	.word	0x000168c0


	//   ....[126]....
        /*067c*/ 	.word	0x000168e0


	//   ....[127]....
        /*0680*/ 	.word	0x00016950


	//   ....[128]....
        /*0684*/ 	.word	0x00016ff0


	//   ....[129]....
        /*0688*/ 	.word	0x00017570


	//   ....[130]....
        /*068c*/ 	.word	0x00017660


	//   ....[131]....
        /*0690*/ 	.word	0x00017700


	//   ....[132]....
        /*0694*/ 	.word	0x00017760


	//   ....[133]....
        /*0698*/ 	.word	0x00017850


	//   ....[134]....
        /*069c*/ 	.word	0x000178c0


	//   ....[135]....
        /*06a0*/ 	.word	0x000179b0


	//   ....[136]....
        /*06a4*/ 	.word	0x00017a20


	//   ....[137]....
        /*06a8*/ 	.word	0x00017ac0


	//   ....[138]....
        /*06ac*/ 	.word	0x00017bc0


	//   ....[139]....
        /*06b0*/ 	.word	0x00017c50


	//   ....[140]....
        /*06b4*/ 	.word	0x00017cb0


	//   ....[141]....
        /*06b8*/ 	.word	0x00017da0


	//   ....[142]....
        /*06bc*/ 	.word	0x00017e20


	//   ....[143]....
        /*06c0*/ 	.word	0x00017f20


	//   ....[144]....
        /*06c4*/ 	.word	0x00017f90


	//   ....[145]....
        /*06c8*/ 	.word	0x00018070


	//   ....[146]....
        /*06cc*/ 	.word	0x00018380


	//   ....[147]....
        /*06d0*/ 	.word	0x00018440


	//   ....[148]....
        /*06d4*/ 	.word	0x000186b0


	//   ....[149]....
        /*06d8*/ 	.word	0x00018700


	//   ....[150]....
        /*06dc*/ 	.word	0x00018910


	//   ....[151]....
        /*06e0*/ 	.word	0x00018960


	//   ....[152]....
        /*06e4*/ 	.word	0x00018b10


	//   ....[153]....
        /*06e8*/ 	.word	0x00018b60


	//   ....[154]....
        /*06ec*/ 	.word	0x00018ca0


	//   ....[155]....
        /*06f0*/ 	.word	0x00018da0


	//   ....[156]....
        /*06f4*/ 	.word	0x00019010


	//   ....[157]....
        /*06f8*/ 	.word	0x00019060


	//   ....[158]....
        /*06fc*/ 	.word	0x00019230


	//   ....[159]....
        /*0700*/ 	.word	0x00019280


	//   ....[160]....
        /*0704*/ 	.word	0x00019450


	//   ....[161]....
        /*0708*/ 	.word	0x000194a0


	//   ....[162]....
        /*070c*/ 	.word	0x00019590


	//   ....[163]....
        /*0710*/ 	.word	0x00019630


	//   ....[164]....
        /*0714*/ 	.word	0x00019690


	//   ....[165]....
        /*0718*/ 	.word	0x00019740


	//   ....[166]....
        /*071c*/ 	.word	0x000197a0


	//   ....[167]....
        /*0720*/ 	.word	0x00019850


	//   ....[168]....
        /*0724*/ 	.word	0x000198b0


	//   ....[169]....
        /*0728*/ 	.word	0x00019960


	//   ....[170]....
        /*072c*/ 	.word	0x00019a50


	//   ....[171]....
        /*0730*/ 	.word	0x00019b30


	//   ....[172]....
        /*0734*/ 	.word	0x00019c40


	//   ....[173]....
        /*0738*/ 	.word	0x00019d40


	//   ....[174]....
        /*073c*/ 	.word	0x00019e70


	//   ....[175]....
        /*0740*/ 	.word	0x00019f50


	//   ....[176]....
        /*0744*/ 	.word	0x0001a050


	//   ....[177]....
        /*0748*/ 	.word	0x0001a130


	//   ....[178]....
        /*074c*/ 	.word	0x0001a1c0


	//   ....[179]....
        /*0750*/ 	.word	0x0001a260


	//   ....[180]....
        /*0754*/ 	.word	0x0001a380


	//   ....[181]....
        /*0758*/ 	.word	0x0001a3f0


	//   ....[182]....
        /*075c*/ 	.word	0x0001a460


	//   ....[183]....
        /*0760*/ 	.word	0x0001a4d0


	//   ....[184]....
        /*0764*/ 	.word	0x0001a540


	//   ....[185]....
        /*0768*/ 	.word	0x0001a5c0


	//   ....[186]....
        /*076c*/ 	.word	0x0001a650


	//   ....[187]....
        /*0770*/ 	.word	0x0001a6e0


	//   ....[188]....
        /*0774*/ 	.word	0x0001a750


	//   ....[189]....
        /*0778*/ 	.word	0x0001a7c0


	//   ....[190]....
        /*077c*/ 	.word	0x0001a830


	//   ....[191]....
        /*0780*/ 	.word	0x0001a8b0


	//   ....[192]....
        /*0784*/ 	.word	0x0001a920


	//   ....[193]....
        /*0788*/ 	.word	0x0001a9c0


	//   ....[194]....
        /*078c*/ 	.word	0x0001aa50


	//   ....[195]....
        /*0790*/ 	.word	0x0001ab70


	//----- nvinfo : EIATTR_REG_RECONFIG
	.align		4
.L_616:
        /*0794*/ 	.byte	0x01, 0x54
	.zero		2


	//----- nvinfo : EIATTR_SYSCALL_OFFSETS
	.align		4
        /*0798*/ 	.byte	0x04, 0x46
        /*079a*/ 	.short	(.L_618 - .L_617)


	//   ....[0]....
.L_617:
        /*079c*/ 	.word	0x000038a0


	//   ....[1]....
        /*07a0*/ 	.word	0x00012020


	//   ....[2]....
        /*07a4*/ 	.word	0x00012170


	//   ....[3]....
        /*07a8*/ 	.word	0x00012260


	//   ....[4]....
        /*07ac*/ 	.word	0x00013150


	//   ....[5]....
        /*07b0*/ 	.word	0x00013a20


	//----- nvinfo : EIATTR_MBARRIER_INSTR_OFFSETS
	.align		4
.L_618:
        /*07b4*/ 	.byte	0x04, 0x39
        /*07b6*/ 	.short	(.L_620 - .L_619)


	//   ....[0]....
.L_619:
        /*07b8*/ 	.word	0x00000190
        /*07bc*/ 	.word	0x000000ff
        /*07c0*/ 	.word	0x00038800
        /*07c4*/ 	.short	0x0100
        /*07c6*/ 	.byte	0x08
	.zero		1


	//   ....[1]....
        /*07c8*/ 	.word	0x000001a0
        /*07cc*/ 	.word	0x000000ff
        /*07d0*/ 	.word	0x00038810
        /*07d4*/ 	.short	0x0100
        /*07d6*/ 	.byte	0x08
	.zero		1


	//   ....[2]....
        /*07d8*/ 	.word	0x000001b0
        /*07dc*/ 	.word	0x000000ff
        /*07e0*/ 	.word	0x00038820
        /*07e4*/ 	.short	0x0100
        /*07e6*/ 	.byte	0x08
	.zero		1


	//   ....[3]....
        /*07e8*/ 	.word	0x00000260
        /*07ec*/ 	.word	0x000000ff
        /*07f0*/ 	.word	0x00038830
        /*07f4*/ 	.short	0x0100
        /*07f6*/ 	.byte	0x06
	.zero		1


	//   ....[4]....
        /*07f8*/ 	.word	0x00000270
        /*07fc*/ 	.word	0x000000ff
        /*0800*/ 	.word	0x00038840
        /*0804*/ 	.short	0x0100
        /*0806*/ 	.byte	0x06
	.zero		1


	//   ....[5]....
        /*0808*/ 	.word	0x00000280
        /*080c*/ 	.word	0x000000ff
        /*0810*/ 	.word	0x00038838
        /*0814*/ 	.short	0x0100
        /*0816*/ 	.byte	0x06
	.zero		1


	//   ....[6]....
        /*0818*/ 	.word	0x00000290
        /*081c*/ 	.word	0x000000ff
        /*0820*/ 	.word	0x00038848
        /*0824*/ 	.short	0x0100
        /*0826*/ 	.byte	0x06
	.zero		1


	//   ....[7]....
        /*0828*/ 	.word	0x000003c0
        /*082c*/ 	.word	0x000000ff
        /*0830*/ 	.word	0x00038850
        /*0834*/ 	.short	0x0100
        /*0836*/ 	.byte	0x08
	.zero		1


	//   ....[8]....
        /*0838*/ 	.word	0x000003d0
        /*083c*/ 	.word	0x000000ff
        /*0840*/ 	.word	0x00038860
        /*0844*/ 	.short	0x0100
        /*0846*/ 	.byte	0x08
	.zero		1


	//   ....[9]....
        /*0848*/ 	.word	0x000003e0
        /*084c*/ 	.word	0x000000ff
        /*0850*/ 	.word	0x00038858
        /*0854*/ 	.short	0x0100
        /*0856*/ 	.byte	0x08
	.zero		1


	//   ....[10]....
        /*0858*/ 	.word	0x000003f0
        /*085c*/ 	.word	0x000000ff
        /*0860*/ 	.word	0x00038868
        /*0864*/ 	.short	0x0100
        /*0866*/ 	.byte	0x08
	.zero		1


	//   ....[11]....
        /*0868*/ 	.word	0x000004e0
        /*086c*/ 	.word	0x000000ff
        /*0870*/ 	.word	0x00038870
        /*0874*/ 	.short	0x0100
        /*0876*/ 	.byte	0x06
	.zero		1


	//   ....[12]....
        /*0878*/ 	.word	0x000004f0
        /*087c*/ 	.word	0x000000ff
        /*0880*/ 	.word	0x00038880
        /*0884*/ 	.short	0x0100
        /*0886*/ 	.byte	0x06
	.zero		1


	//   ....[13]....
        /*0888*/ 	.word	0x00000500
        /*088c*/ 	.word	0x000000ff
        /*0890*/ 	.word	0x00038878
        /*0894*/ 	.short	0x0100
        /*0896*/ 	.byte	0x06
	.zero		1


	//   ....[14]....
        /*0898*/ 	.word	0x00000510
        /*089c*/ 	.word	0x000000ff
        /*08a0*/ 	.word	0x00038888
        /*08a4*/ 	.short	0x0100
        /*08a6*/ 	.byte	0x06
	.zero		1


	//   ....[15]....
        /*08a8*/ 	.word	0x00000640
        /*08ac*/ 	.word	0x000000ff
        /*08b0*/ 	.word	0x00038890
        /*08b4*/ 	.short	0x0100
        /*08b6*/ 	.byte	0x08
	.zero		1


	//   ....[16]....
        /*08b8*/ 	.word	0x00000650
        /*08bc*/ 	.word	0x000000ff
        /*08c0*/ 	.word	0x000388a0
        /*08c4*/ 	.short	0x0100
        /*08c6*/ 	.byte	0x08
	.zero		1


	//   ....[17]....
        /*08c8*/ 	.word	0x00000660
        /*08cc*/ 	.word	0x000000ff
        /*08d0*/ 	.word	0x00038898
        /*08d4*/ 	.short	0x0100
        /*08d6*/ 	.byte	0x08
	.zero		1


	//   ....[18]....
        /*08d8*/ 	.word	0x00000670
        /*08dc*/ 	.word	0x000000ff
        /*08e0*/ 	.word	0x000388a8
        /*08e4*/ 	.short	0x0100
        /*08e6*/ 	.byte	0x08
	.zero		1


	//   ....[19]....
        /*08e8*/ 	.word	0x000007b0
        /*08ec*/ 	.word	0x000000ff
        /*08f0*/ 	.word	0x000388b0
        /*08f4*/ 	.short	0x0100
        /*08f6*/ 	.byte	0x08
	.zero		1


	//   ....[20]....
        /*08f8*/ 	.word	0x000007c0
        /*08fc*/ 	.word	0x000000ff
        /*0900*/ 	.word	0x000388c0
        /*0904*/ 	.short	0x0100
        /*0906*/ 	.byte	0x08
	.zero		1


	//   ....[21]....
        /*0908*/ 	.word	0x000007d0
        /*090c*/ 	.word	0x000000ff
        /*0910*/ 	.word	0x000388b8
        /*0914*/ 	.short	0x0100
        /*0916*/ 	.byte	0x08
	.zero		1


	//   ....[22]....
        /*0918*/ 	.word	0x000007e0
        /*091c*/ 	.word	0x000000ff
        /*0920*/ 	.word	0x000388c8
        /*0924*/ 	.short	0x0100
        /*0926*/ 	.byte	0x08
	.zero		1


	//   ....[23]....
        /*0928*/ 	.word	0x00001d80
        /*092c*/ 	.word	0x00000003
        /*0930*/ 	.word	0x00000000
        /*0934*/ 	.short	0x0101
        /*0936*/ 	.byte	0x3f
	.zero		1


	//   ....[24]....
        /*0938*/ 	.word	0x00002880
        /*093c*/ 	.word	0x00000003
        /*0940*/ 	.word	0x00000000
        /*0944*/ 	.short	0x0101
        /*0946*/ 	.byte	0x3f
	.zero		1


	//   ....[25]....
        /*0948*/ 	.word	0x00003920
        /*094c*/ 	.word	0x00000011
        /*0950*/ 	.word	0x00038800
        /*0954*/ 	.short	0x010a
        /*0956*/ 	.byte	0x3f
	.zero		1


	//   ....[26]....
        /*0958*/ 	.word	0x00003980
        /*095c*/ 	.word	0x00000009
        /*0960*/ 	.word	0x00038830
        /*0964*/ 	.short	0x010a
        /*0966*/ 	.byte	0x3f
	.zero		1


	//   ....[27]....
        /*0968*/ 	.word	0x000039f0
        /*096c*/ 	.word	0x00000009
        /*0970*/ 	.word	0x00038830
        /*0974*/ 	.short	0x010a
        /*0976*/ 	.byte	0x3f
	.zero		1


	//   ....[28]....
        /*0978*/ 	.word	0x00003c70
        /*097c*/ 	.word	0x00000011
        /*0980*/ 	.word	0x00038810
        /*0984*/ 	.short	0x010a
        /*0986*/ 	.byte	0x3f
	.zero		1


	//   ....[29]....
        /*0988*/ 	.word	0x00003cb0
        /*098c*/ 	.word	0x00000009
        /*0990*/ 	.word	0x00038850
        /*0994*/ 	.short	0x010a
        /*0996*/ 	.byte	0x3f
	.zero		1


	//   ....[30]....
        /*0998*/ 	.word	0x00003d80
        /*099c*/ 	.word	0x00000009
        /*09a0*/ 	.word	0x00038850
        /*09a4*/ 	.short	0x010a
        /*09a6*/ 	.byte	0x3f
	.zero		1


	//   ....[31]....
        /*09a8*/ 	.word	0x00005ef0
        /*09ac*/ 	.word	0x00000019
        /*09b0*/ 	.word	0x00000000
        /*09b4*/ 	.short	0x0101
        /*09b6*/ 	.byte	0x3f
	.zero		1


	//   ....[32]....
        /*09b8*/ 	.word	0x00006800
        /*09bc*/ 	.word	0x00000009
        /*09c0*/ 	.word	0x00000000
        /*09c4*/ 	.short	0x0101
        /*09c6*/ 	.byte	0x3f
	.zero		1


	//   ....[33]....
        /*09c8*/ 	.word	0x000069b0
        /*09cc*/ 	.word	0x00000009
        /*09d0*/ 	.word	0x00038830
        /*09d4*/ 	.short	0x010a
        /*09d6*/ 	.byte	0x3f
	.zero		1


	//   ....[34]....
        /*09d8*/ 	.word	0x00006a00
        /*09dc*/ 	.word	0x00000009
        /*09e0*/ 	.word	0x00038830
        /*09e4*/ 	.short	0x010a
        /*09e6*/ 	.byte	0x3f
	.zero		1


	//   ....[35]....
        /*09e8*/ 	.word	0x00006b80
        /*09ec*/ 	.word	0x00000009
        /*09f0*/ 	.word	0x00038850
        /*09f4*/ 	.short	0x010a
        /*09f6*/ 	.byte	0x3f
	.zero		1


	//   ....[36]....
        /*09f8*/ 	.word	0x00006bd0
        /*09fc*/ 	.word	0x00000009
        /*0a00*/ 	.word	0x00038850
        /*0a04*/ 	.short	0x010a
        /*0a06*/ 	.byte	0x3f
	.zero		1


	//   ....[37]....
        /*0a08*/ 	.word	0x00008f80
        /*0a0c*/ 	.word	0x00000099
        /*0a10*/ 	.word	0x00000000
        /*0a14*/ 	.short	0x0101
        /*0a16*/ 	.byte	0x3f
	.zero		1


	//   ....[38]....
        /*0a18*/ 	.word	0x00009f30
        /*0a1c*/ 	.word	0x00000009
        /*0a20*/ 	.word	0x00000000
        /*0a24*/ 	.short	0x0101
        /*0a26*/ 	.byte	0x3f
	.zero		1


	//   ....[39]....
        /*0a28*/ 	.word	0x0000a050
        /*0a2c*/ 	.word	0x00000009
        /*0a30*/ 	.word	0x00038830
        /*0a34*/ 	.short	0x010a
        /*0a36*/ 	.byte	0x3f
	.zero		1


	//   ....[40]....
        /*0a38*/ 	.word	0x0000a0a0
        /*0a3c*/ 	.word	0x00000009
        /*0a40*/ 	.word	0x00038830
        /*0a44*/ 	.short	0x010a
        /*0a46*/ 	.byte	0x3f
	.zero		1


	//   ....[41]....
        /*0a48*/ 	.word	0x0000a220
        /*0a4c*/ 	.word	0x00000009
        /*0a50*/ 	.word	0x00038850
        /*0a54*/ 	.short	0x010a
        /*0a56*/ 	.byte	0x3f
	.zero		1


	//   ....[42]....
        /*0a58*/ 	.word	0x0000a270
        /*0a5c*/ 	.word	0x00000009
        /*0a60*/ 	.word	0x00038850
        /*0a64*/ 	.short	0x010a
        /*0a66*/ 	.byte	0x3f
	.zero		1


	//   ....[43]....
        /*0a68*/ 	.word	0x0000bf60
        /*0a6c*/ 	.word	0x0000009b
        /*0a70*/ 	.word	0x00000000
        /*0a74*/ 	.short	0x0101
        /*0a76*/ 	.byte	0x3f
	.zero		1


	//   ....[44]....
        /*0a78*/ 	.word	0x0000d090
        /*0a7c*/ 	.word	0x00000009
        /*0a80*/ 	.word	0x00000000
        /*0a84*/ 	.short	0x0101
        /*0a86*/ 	.byte	0x3f
	.zero		1


	//   ....[45]....
        /*0a88*/ 	.word	0x0000f800
        /*0a8c*/ 	.word	0x00000000
        /*0a90*/ 	.word	0x00000000
        /*0a94*/ 	.short	0x0101
        /*0a96*/ 	.byte	0x3f
	.zero		1


	//   ....[46]....
        /*0a98*/ 	.word	0x000129d0
        /*0a9c*/ 	.word	0x0000001b
        /*0aa0*/ 	.word	0x00038840
        /*0aa4*/ 	.short	0x010a
        /*0aa6*/ 	.byte	0x3f
	.zero		1


	//   ....[47]....
        /*0aa8*/ 	.word	0x00012eb0
        /*0aac*/ 	.word	0x0000001b
        /*0ab0*/ 	.word	0x00038830
        /*0ab4*/ 	.short	0x0107
        /*0ab6*/ 	.byte	0x3f
	.zero		1


	//   ....[48]....
        /*0ab8*/ 	.word	0x00012f90
        /*0abc*/ 	.word	0x0000001b
        /*0ac0*/ 	.word	0x00038830
        /*0ac4*/ 	.short	0x0101
        /*0ac6*/ 	.byte	0x3f
	.zero		1


	//   ....[49]....
        /*0ac8*/ 	.word	0x00013860
        /*0acc*/ 	.word	0x00000017
        /*0ad0*/ 	.word	0x00038800
        /*0ad4*/ 	.short	0x0107
        /*0ad6*/ 	.byte	0x3f
	.zero		1


	//   ....[50]....
        /*0ad8*/ 	.word	0x000138f0
        /*0adc*/ 	.word	0x00000017
        /*0ae0*/ 	.word	0x00038800
        /*0ae4*/ 	.short	0x0101
        /*0ae6*/ 	.byte	0x3f
	.zero		1


	//   ....[51]....
        /*0ae8*/ 	.word	0x00014600
        /*0aec*/ 	.word	0x00000017
        /*0af0*/ 	.word	0x00038810
        /*0af4*/ 	.short	0x0107
        /*0af6*/ 	.byte	0x3f
	.zero		1


	//   ....[52]....
        /*0af8*/ 	.word	0x00014700
        /*0afc*/ 	.word	0x00000017
        /*0b00*/ 	.word	0x00038810
        /*0b04*/ 	.short	0x0101
        /*0b06*/ 	.byte	0x3f
	.zero		1


	//   ....[53]....
        /*0b08*/ 	.word	0x00014720
        /*0b0c*/ 	.word	0x00000017
        /*0b10*/ 	.word	0x00038820
        /*0b14*/ 	.short	0x010a
        /*0b16*/ 	.byte	0x3f
	.zero		1


	//   ....[54]....
        /*0b18*/ 	.word	0x000147b0
        /*0b1c*/ 	.word	0x0000001b
        /*0b20*/ 	.word	0x00038860
        /*0b24*/ 	.short	0x010a
        /*0b26*/ 	.byte	0x3f
	.zero		1


	//   ....[55]....
        /*0b28*/ 	.word	0x000150d0
        /*0b2c*/ 	.word	0x0000001b
        /*0b30*/ 	.word	0x00038850
        /*0b34*/ 	.short	0x0107
        /*0b36*/ 	.byte	0x3f
	.zero		1


	//   ....[56]....
        /*0b38*/ 	.word	0x000151a0
        /*0b3c*/ 	.word	0x0000001b
        /*0b40*/ 	.word	0x00038850
        /*0b44*/ 	.short	0x0101
        /*0b46*/ 	.byte	0x3f
	.zero		1


	//   ....[57]....
        /*0b48*/ 	.word	0x00015540
        /*0b4c*/ 	.word	0x00000006
        /*0b50*/ 	.word	0x00038840
        /*0b54*/ 	.short	0x010a
        /*0b56*/ 	.byte	0x3f
	.zero		1


	//   ....[58]....
        /*0b58*/ 	.word	0x00015880
        /*0b5c*/ 	.word	0x00000006
        /*0b60*/ 	.word	0x00038830
        /*0b64*/ 	.short	0x0107
        /*0b66*/ 	.byte	0x3f
	.zero		1


	//   ....[59]....
        /*0b68*/ 	.word	0x00015940
        /*0b6c*/ 	.word	0x00000006
        /*0b70*/ 	.word	0x00038830
        /*0b74*/ 	.short	0x0101
        /*0b76*/ 	.byte	0x3f
	.zero		1


	//   ....[60]....
        /*0b78*/ 	.word	0x00015970
        /*0b7c*/ 	.word	0x00000006
        /*0b80*/ 	.word	0x00038860
        /*0b84*/ 	.short	0x010a
        /*0b86*/ 	.byte	0x3f
	.zero		1


	//   ....[61]....
        /*0b88*/ 	.word	0x00016040
        /*0b8c*/ 	.word	0x00000006
        /*0b90*/ 	.word	0x00038850
        /*0b94*/ 	.short	0x0107
        /*0b96*/ 	.byte	0x3f
	.zero		1


	//   ....[62]....
        /*0b98*/ 	.word	0x00016100
        /*0b9c*/ 	.word	0x00000006
        /*0ba0*/ 	.word	0x00038850
        /*0ba4*/ 	.short	0x0101
        /*0ba6*/ 	.byte	0x3f
	.zero		1


	//   ....[63]....
        /*0ba8*/ 	.word	0x00016f70
        /*0bac*/ 	.word	0x00000007
        /*0bb0*/ 	.word	0x00038820
        /*0bb4*/ 	.short	0x010a
        /*0bb6*/ 	.byte	0x3f
	.zero		1


	//   ....[64]....
        /*0bb8*/ 	.word	0x000170f0
        /*0bbc*/ 	.word	0x00000005
        /*0bc0*/ 	.word	0x00038840
        /*0bc4*/ 	.short	0x010a
        /*0bc6*/ 	.byte	0x3f
	.zero		1


	//   ....[65]....
        /*0bc8*/ 	.word	0x00017190
        /*0bcc*/ 	.word	0x00000003
        /*0bd0*/ 	.word	0x00038840
        /*0bd4*/ 	.short	0x010a
        /*0bd6*/ 	.byte	0x3f
	.zero		1


	//   ....[66]....
        /*0bd8*/ 	.word	0x000171d0
        /*0bdc*/ 	.word	0x00000005
        /*0be0*/ 	.word	0x00038860
        /*0be4*/ 	.short	0x010a
        /*0be6*/ 	.byte	0x3f
	.zero		1


	//   ....[67]....
        /*0be8*/ 	.word	0x00017210
        /*0bec*/ 	.word	0x00000003
        /*0bf0*/ 	.word	0x00038860
        /*0bf4*/ 	.short	0x010a
        /*0bf6*/ 	.byte	0x3f
	.zero		1


	//   ....[68]....
        /*0bf8*/ 	.word	0x00017270
        /*0bfc*/ 	.word	0x00000011
        /*0c00*/ 	.word	0x00038800
        /*0c04*/ 	.short	0x010a
        /*0c06*/ 	.byte	0x3f
	.zero		1


	//   ....[69]....
        /*0c08*/ 	.word	0x000172c0
        /*0c0c*/ 	.word	0x00000009
        /*0c10*/ 	.word	0x00038830
        /*0c14*/ 	.short	0x010a
        /*0c16*/ 	.byte	0x3f
	.zero		1


	//   ....[70]....
        /*0c18*/ 	.word	0x00017310
        /*0c1c*/ 	.word	0x00000011
        /*0c20*/ 	.word	0x00038810
        /*0c24*/ 	.short	0x010a
        /*0c26*/ 	.byte	0x3f
	.zero		1


	//   ....[71]....
        /*0c28*/ 	.word	0x00017360
        /*0c2c*/ 	.word	0x00000009
        /*0c30*/ 	.word	0x00038850
        /*0c34*/ 	.short	0x010a
        /*0c36*/ 	.byte	0x3f
	.zero		1


	//   ....[72]....
        /*0c38*/ 	.word	0x000173b0
        /*0c3c*/ 	.word	0x00000009
        /*0c40*/ 	.word	0x00038830
        /*0c44*/ 	.short	0x010a
        /*0c46*/ 	.byte	0x3f
	.zero		1


	//   ....[73]....
        /*0c48*/ 	.word	0x00017400
        /*0c4c*/ 	.word	0x00000009
        /*0c50*/ 	.word	0x00038850
        /*0c54*/ 	.short	0x010a
        /*0c56*/ 	.byte	0x3f
	.zero		1


	//   ....[74]....
        /*0c58*/ 	.word	0x00017450
        /*0c5c*/ 	.word	0x00000009
        /*0c60*/ 	.word	0x00038830
        /*0c64*/ 	.short	0x010a
        /*0c66*/ 	.byte	0x3f
	.zero		1


	//   ....[75]....
        /*0c68*/ 	.word	0x000174a0
        /*0c6c*/ 	.word	0x00000009
        /*0c70*/ 	.word	0x00038850
        /*0c74*/ 	.short	0x010a
        /*0c76*/ 	.byte	0x3f
	.zero		1


	//   ....[76]....
        /*0c78*/ 	.word	0x000175b0
        /*0c7c*/ 	.word	0x0000001b
        /*0c80*/ 	.word	0x00038840
        /*0c84*/ 	.short	0x010a
        /*0c86*/ 	.byte	0x3f
	.zero		1


	//   ....[77]....
        /*0c88*/ 	.word	0x00018ba0
        /*0c8c*/ 	.word	0x00000017
        /*0c90*/ 	.word	0x00038820
        /*0c94*/ 	.short	0x010a
        /*0c96*/ 	.byte	0x3f
	.zero		1


	//   ....[78]....
        /*0c98*/ 	.word	0x00018bf0
        /*0c9c*/ 	.word	0x0000001b
        /*0ca0*/ 	.word	0x00038860
        /*0ca4*/ 	.short	0x010a
        /*0ca6*/ 	.byte	0x3f
	.zero		1


	//   ....[79]....
        /*0ca8*/ 	.word	0x000194e0
        /*0cac*/ 	.word	0x00000006
        /*0cb0*/ 	.word	0x00038840
        /*0cb4*/ 	.short	0x010a
        /*0cb6*/ 	.byte	0x3f
	.zero		1


	//   ....[80]....
        /*0cb8*/ 	.word	0x000199a0
        /*0cbc*/ 	.word	0x00000006
        /*0cc0*/ 	.word	0x00038860
        /*0cc4*/ 	.short	0x010a
        /*0cc6*/ 	.byte	0x3f
	.zero		1


	//   ....[81]....
        /*0cc8*/ 	.word	0x0001aa90
        /*0ccc*/ 	.word	0x00000007
        /*0cd0*/ 	.word	0x00038820
        /*0cd4*/ 	.short	0x010a
        /*0cd6*/ 	.byte	0x3f
	.zero		1


	//   ....[82]....
        /*0cd8*/ 	.word	0x0001ac30
        /*0cdc*/ 	.word	0x00000005
        /*0ce0*/ 	.word	0x00038840
        /*0ce4*/ 	.short	0x010a
        /*0ce6*/ 	.byte	0x3f
	.zero		1


	//   ....[83]....
        /*0ce8*/ 	.word	0x0001ac80
        /*0cec*/ 	.word	0x00000003
        /*0cf0*/ 	.word	0x00038840
        /*0cf4*/ 	.short	0x010a
        /*0cf6*/ 	.byte	0x3f
	.zero		1


	//   ....[84]....
        /*0cf8*/ 	.word	0x0001acd0
        /*0cfc*/ 	.word	0x00000005
        /*0d00*/ 	.word	0x00038860
        /*0d04*/ 	.short	0x010a
        /*0d06*/ 	.byte	0x3f
	.zero		1


	//----- nvinfo : EIATTR_NUM_MBARRIERS
	.align		4
.L_620:
        /*0d08*/ 	.byte	0x03, 0x38
        /*0d0a*/ 	.short	0x0017


	//----- nvinfo : EIATTR_EXIT_INSTR_OFFSETS
	.align		4
        /*0d0c*/ 	.byte	0x04, 0x1c
        /*0d0e*/ 	.short	(.L_622 - .L_621)


	//   ....[0]....
.L_621:
        /*0d10*/ 	.word	0x000009a0


	//   ....[1]....
        /*0d14*/ 	.word	0x00010ac0


	//   ....[2]....
        /*0d18*/ 	.word	0x00017260


	//----- nvinfo : EIATTR_MAX_THREADS
	.align		4
.L_622:
        /*0d1c*/ 	.byte	0x04, 0x05
        /*0d1e*/ 	.short	(.L_624 - .L_623)
.L_623:
        /*0d20*/ 	.word	0x00000180
        /*0d24*/ 	.word	0x00000001
        /*0d28*/ 	.word	0x00000001


	//----- nvinfo : EIATTR_CRS_STACK_SIZE
	.align		4
.L_624:
        /*0d2c*/ 	.byte	0x04, 0x1e
        /*0d2e*/ 	.short	(.L_626 - .L_625)
.L_625:
        /*0d30*/ 	.word	0x00000000


	//----- nvinfo : EIATTR_CBANK_PARAM_SIZE
	.align		4
.L_626:
        /*0d34*/ 	.byte	0x03, 0x19
        /*0d36*/ 	.short	0x0bf0


	//----- nvinfo : EIATTR_PARAM_CBANK
	.align		4
        /*0d38*/ 	.byte	0x04, 0x0a
        /*0d3a*/ 	.short	(.L_628 - .L_627)
	.align		4
.L_627:
        /*0d3c*/ 	.word	index@(.nv.constant0._ZN7cutlass13device_kernelIN5flash11enable_sm90INS1_16FlashAttnFwdSm90INS1_25CollectiveMainloopFwdSm90ILi2EN4cute5tupleIJNS5_1CILi1EEES8_S8_EEENS6_IJNS7_ILi64EEESA_SA_EEELi512ENS_6half_tEfNS_4arch4Sm90ELb1ELb0ELb1ELb1ELb1ELb0ELb1ELb0ELb0ELb1ELb0ELb0EEENS1_21CollectiveEpilogueFwdINS6_IJSA_NS7_ILi512EEESA_EEES9_SC_SE_Li256ELb1ELb1ELb0ELb0EEENS1_36VarlenDynamicPersistentTileSchedulerILi64ELi64ELi256ELi128ELb0ELb1ELb1ELb1ELb1ELb1EEEEEEEEEvNT_6ParamsE)
        /*0d40*/ 	.short	0x0210
        /*0d42*/ 	.short	0x0bf0


	//----- nvinfo : EIATTR_SW_WAR
	.align		4
.L_628:
        /*0d44*/ 	.byte	0x04, 0x36
        /*0d46*/ 	.short	(.L_630 - .L_629)
.L_629:
        /*0d48*/ 	.word	0x00000008
.L_630:


//--------------------- .nv.info._ZN7cutlass13device_kernelIN5flash11enable_sm90INS1_16FlashAttnFwdSm90INS1_25CollectiveMainloopFwdSm90ILi2EN4cute5tupleIJNS5_1CILi1EEES8_S8_EEENS6_IJNS7_ILi64EEESA_SA_EEELi512ENS_6half_tEfNS_4arch4Sm90ELb1ELb0ELb1ELb1ELb1ELb1ELb1ELb0ELb0ELb1ELb0ELb0EEENS1_21CollectiveEpilogueFwdINS6_IJSA_NS7_ILi512EEESA_EEES9_SC_SE_Li256ELb1ELb1ELb0ELb0EEENS1_36VarlenDynamicPersistentTileSchedulerILi64ELi64ELi256ELi128ELb0ELb1ELb1ELb1ELb1ELb1EEEEEEEEEvNT_6ParamsE --------------------------
	.section	.nv.info._ZN7cutlass13device_kernelIN5flash11enable_sm90INS1_16FlashAttnFwdSm90INS1_25CollectiveMainloopFwdSm90ILi2EN4cute5tupleIJNS5_1CILi1EEES8_S8_EEENS6_IJNS7_ILi64EEESA_SA_EEELi512ENS_6half_tEfNS_4arch4Sm90ELb1ELb0ELb1ELb1ELb1ELb1ELb1ELb0ELb0ELb1ELb0ELb0EEENS1_21CollectiveEpilogueFwdINS6_IJSA_NS7_ILi512EEESA_EEES9_SC_SE_Li256ELb1ELb1ELb0ELb0EEENS1_36VarlenDynamicPersistentTileSchedulerILi64ELi64ELi256ELi128ELb0ELb1ELb1ELb1ELb1ELb1EEEEEEEEEvNT_6ParamsE,"",@"SHT_CUDA_INFO"
	.sectionflags	@""
	.align	4


	//----- nvinfo : EIATTR_CUDA_API_VERSION
	.align		4
        /*0000*/ 	.byte	0x04, 0x37
        /*0002*/ 	.short	(.L_632 - .L_631)
.L_631:
        /*0004*/ 	.word	0x00000082


	//----- nvinfo : EIATTR_KPARAM_INFO
	.align		4
.L_632:
        /*0008*/ 	.byte	0x04, 0x17
        /*000a*/ 	.short	(.L_634 - .L_633)
.L_633:
        /*000c*/ 	.word	0x00000000
        /*0010*/ 	.short	0x0000
        /*0012*/ 	.short	0x0070
        /*0014*/ 	.byte	0x00, 0xf0, 0x01, 0x2e


	//----- nvinfo : EIATTR_SPARSE_MMA_MASK
	.align		4
.L_634:
        /*0018*/ 	.byte	0x03, 0x50
        /*001a*/ 	.short	0x0000


	//----- nvinfo : EIATTR_MAXREG_COUNT
	.align		4
        /*001c*/ 	.byte	0x03, 0x1b
        /*001e*/ 	.short	0x00a8


	//----- nvinfo : EIATTR_NUM_BARRIERS
	.align		4
        /*0020*/ 	.byte	0x02, 0x4c
        /*0022*/ 	.byte	0x10
	.zero		1


	//----- nvinfo : EIATTR_EXTERNS
	.align		4
        /*0024*/ 	.byte	0x04, 0x0f
        /*0026*/ 	.short	(.L_636 - .L_635)


	//   ....[0]....
	.align		4
.L_635:
        /*0028*/ 	.word	index@(__assertfail)


	//----- nvinfo : EIATTR_ANNOTATIONS
	.align		4
.L_636:
        /*002c*/ 	.byte	0x04, 0x55
        /*002e*/ 	.short	(.L_638 - .L_637)


	//   ....[0]....
.L_637:
        /* <DEDUP_REMOVED lines=68> */


	//----- nvinfo : EIATTR_MERCURY_ISA_VERSION
	.align		4
.L_638:
        /*0460*/ 	.byte	0x03, 0x5f
        /*0462*/ 	.short	0x0101


	//----- nvinfo : EIATTR_UNUSED_LOAD_BYTE_OFFSET
	.align		4
        /*0464*/ 	.byte	0x04, 0x44
        /*0466*/ 	.short	(.L_640 - .L_639)


	//   ....[0]....
.L_639:
        /*0468*/ 	.word	0x00000a50
        /*046c*/ 	.word	0x0000fff0


	//   ....[1]....
        /*0470*/ 	.word	0x00015470
        /*0474*/ 	.word	0x0000fff0


	//----- nvinfo : EIATTR_INT_WARP_WIDE_INSTR_OFFSETS
	.align		4
.L_640:
        /*0478*/ 	.byte	0x04, 0x31
        /*047a*/ 	.short	(.L_642 - .L_641)


	//   ....[0]....
.L_641:
        /*047c*/ 	.word	0x00000130


	//   ....[1]....
        /*0480*/ 	.word	0x00000170


	//   ....[2]....
        /*0484*/ 	.word	0x000001e0


	//   ....[3]....
        /*0488*/ 	.word	0x00000250


	//   ....[4]....
        /*048c*/ 	.word	0x0001b650


	//   ....[5]....
        /*0490*/ 	.word	0x0001b6e0


	//   ....[6]....
        /*0494*/ 	.word	0x0001fba0


	//   ....[7]....
        /*0498*/ 	.word	0x0001fc30


	//----- nvinfo : EIATTR_COOP_GROUP_MASK_REGIDS
	.align		4
.L_642:
        /*049c*/ 	.byte	0x04, 0x29
        /*049e*/ 	.short	(.L_644 - .L_643)


	//   ....[0]....
.L_643:
        /*04a0*/ 	.word	0xffffffff


	//   ....[1]....
        /*04a4*/ 	.word	0xffffffff


	//   ....[2]....
        /*04a8*/ 	.word	0xffffffff


	//   ....[3]....
        /*04ac*/ 	.word	0xffffffff


	//   ....[4]....
        /*04b0*/ 	.word	0xffffffff


	//   ....[5]....
        /*04b4*/ 	.word	0xffffffff


	//   ....[6]....
        /*04b8*/ 	.word	0xffffffff


	//   ....[7]....
        /*04bc*/ 	.word	0xffffffff


	//   ....[8]....
        /*04c0*/ 	.word	0xffffffff


	//   ....[9]....
        /*04c4*/ 	.word	0xffffffff


	//   ....[10]....
        /*04c8*/ 	.word	0xffffffff


	//   ....[11]....
        /*04cc*/ 	.word	0xffffffff


	//   ....[12]....
        /*04d0*/ 	.word	0xffffffff


	//   ....[13]....
        /*04d4*/ 	.word	0xffffffff


	//   ....[14]....
        /*04d8*/ 	.word	0xffffffff


	//   ....[15]....
        /*04dc*/ 	.word	0xffffffff


	//   ....[16]....
        /*04e0*/ 	.word	0xffffffff


	//   ....[17]....
        /*04e4*/ 	.word	0xffffffff


	//   ....[18]....
        /*04e8*/ 	.word	0xffffffff


	//   ....[19]....
        /*04ec*/ 	.word	0xffffffff


	//   ....[20]....
        /*04f0*/ 	.word	0xffffffff


	//   ....[21]....
        /*04f4*/ 	.word	0xffffffff


	//   ....[22]....
        /*04f8*/ 	.word	0xffffffff


	//   ....[23]....
        /*04fc*/ 	.word	0xffffffff


	//   ....[24]....
        /*0500*/ 	.word	0xffffffff


	//   ....[25]....
        /*0504*/ 	.word	0xffffffff


	//   ....[26]....
        /*0508*/ 	.word	0xffffffff


	//   ....[27]....
        /*050c*/ 	.word	0xffffffff


	//   ....[28]....
        /*0510*/ 	.word	0xffffffff


	//   ....[29]....
        /*0514*/ 	.word	0xffffffff


	//   ....[30]....
        /*0518*/ 	.word	0xffffffff


	//   ....[31]....
        /*051c*/ 	.word	0xffffffff


	//   ....[32]....
        /*0520*/ 	.word	0xffffffff


	//   ....[33]....
        /*0524*/ 	.word	0xffffffff


	//   ....[34]....
        /*0528*/ 	.word	0xffffffff


	//   ....[35]....
        /*052c*/ 	.word	0xffffffff


	//   ....[36]....
        /*0530*/ 	.word	0xffffffff


	//   ....[37]....
        /*0534*/ 	.word	0xffffffff


	//   ....[38]....
        /*0538*/ 	.word	0xffffffff


	//   ....[39]....
        /*053c*/ 	.word	0xffffffff


	//   ....[40]....
        /*0540*/ 	.word	0xffffffff


	//   ....[41]....
        /*0544*/ 	.word	0xffffffff


	//   ....[42]....
        /*0548*/ 	.word	0xffffffff


	//   ....[43]....
        /*054c*/ 	.word	0xffffffff


	//   ....[44]....
        /*0550*/ 	.word	0xffffffff


	//   ....[45]....
        /*0554*/ 	.word	0xffffffff


	//   ....[46]....
        /*0558*/ 	.word	0xffffffff


	//   ....[47]....
        /*055c*/ 	.word	0xffffffff


	//   ....[48]....
        /*0560*/ 	.word	0xffffffff


	//   ....[49]....
        /*0564*/ 	.word	0xffffffff


	//   ....[50]....
        /*0568*/ 	.word	0xffffffff


	//   ....[51]....
        /*056c*/ 	.word	0xffffffff


	//   ....[52]....
        /*0570*/ 	.word	0xffffffff


	//   ....[53]....
        /*0574*/ 	.word	0xffffffff


	//   ....[54]....
        /*0578*/ 	.word	0xffffffff


	//   ....[55]....
        /*057c*/ 	.word	0xffffffff


	//   ....[56]....
        /*0580*/ 	.word	0xffffffff


	//   ....[57]....
        /*0584*/ 	.word	0xffffffff


	//   ....[58]....
        /*0588*/ 	.word	0xffffffff


	//   ....[59]....
        /*058c*/ 	.word	0xffffffff


	//   ....[60]....
        /*0590*/ 	.word	0xffffffff


	//   ....[61]....
        /*0594*/ 	.word	0xffffffff


	//   ....[62]....
        /*0598*/ 	.word	0xffffffff


	//   ....[63]....
        /*059c*/ 	.word	0xffffffff


	//   ....[64]....
        /*05a0*/ 	.word	0xffffffff


	//   ....[65]....
        /*05a4*/ 	.word	0xffffffff


	//   ....[66]....
        /*05a8*/ 	.word	0xffffffff


	//   ....[67]....
        /*05ac*/ 	.word	0xffffffff


	//   ....[68]....
        /*05b0*/ 	.word	0xffffffff


	//   ....[69]....
        /*05b4*/ 	.word	0xffffffff


	//   ....[70]....
        /*05b8*/ 	.word	0xffffffff


	//   ....[71]....
        /*05bc*/ 	.word	0xffffffff


	//   ....[72]....
        /*05c0*/ 	.word	0xffffffff


	//   ....[73]....
        /*05c4*/ 	.word	0xffffffff


	//   ....[74]....
        /*05c8*/ 	.word	0xffffffff


	//   ....[75]....
        /*05cc*/ 	.word	0xffffffff


	//   ....[76]....
        /*05d0*/ 	.word	0xffffffff


	//   ....[77]....
        /*05d4*/ 	.word	0xffffffff


	//   ....[78]....
        /*05d8*/ 	.word	0xffffffff


	//   ....[79]....
        /*05dc*/ 	.word	0xffffffff


	//   ....[80]....
        /*05e0*/ 	.word	0xffffffff


	//   ....[81]....
        /*05e4*/ 	.word	0xffffffff


	//   ....[82]....
        /*05e8*/ 	.word	0xffffffff


	//   ....[83]....
        /*05ec*/ 	.word	0xffffffff


	//   ....[84]....
        /*05f0*/ 	.word	0xffffffff


	//   ....[85]....
        /*05f4*/ 	.word	0xffffffff


	//   ....[86]....
        /*05f8*/ 	.word	0xffffffff


	//   ....[87]....
        /*05fc*/ 	.word	0xffffffff


	//   ....[88]....
        /*0600*/ 	.word	0xffffffff


	//   ....[89]....
        /*0604*/ 	.word	0xffffffff


	//   ....[90]....
        /*0608*/ 	.word	0xffffffff


	//   ....[91]....
        /*060c*/ 	.word	0xffffffff


	//   ....[92]....
        /*0610*/ 	.word	0xffffffff


	//   ....[93]....
        /*0614*/ 	.word	0xffffffff


	//   ....[94]....
        /*0618*/ 	.word	0xffffffff


	//   ....[95]....
        /*061c*/ 	.word	0xffffffff


	//   ....[96]....
        /*0620*/ 	.word	0xffffffff


	//   ....[97]....
        /*0624*/ 	.word	0xffffffff


	//   ....[98]....
        /*0628*/ 	.word	0xffffffff


	//   ....[99]....
        /*062c*/ 	.word	0xffffffff


	//   ....[100]....
        /*0630*/ 	.word	0xffffffff


	//   ....[101]....
        /*0634*/ 	.word	0xffffffff


	//   ....[102]....
        /*0638*/ 	.word	0xffffffff


	//   ....[103]....
        /*063c*/ 	.word	0xffffffff


	//   ....[104]....
        /*0640*/ 	.word	0xffffffff


	//   ....[105]....
        /*0644*/ 	.word	0xffffffff


	//   ....[106]....
        /*0648*/ 	.word	0xffffffff


	//   ....[107]....
        /*064c*/ 	.word	0xffffffff


	//   ....[108]....
        /*0650*/ 	.word	0xffffffff


	//   ....[109]....
        /*0654*/ 	.word	0xffffffff


	//   ....[110]....
        /*0658*/ 	.word	0xffffffff


	//   ....[111]....
        /*065c*/ 	.word	0xffffffff


	//   ....[112]....
        /*0660*/ 	.word	0xffffffff


	//   ....[113]....
        /*0664*/ 	.word	0xffffffff


	//   ....[114]....
        /*0668*/ 	.word	0xffffffff


	//   ....[115]....
        /*066c*/ 	.word	0xffffffff


	//   ....[116]....
        /*0670*/ 	.word	0xffffffff


	//   ....[117]....
        /*0674*/ 	.word	0xffffffff


	//   ....[118]....
        /*0678*/ 	.word	0xffffffff


	//   ....[119]....
        /*067c*/ 	.word	0xffffffff


	//   ....[120]....
        /*0680*/ 	.word	0xffffffff


	//   ....[121]....
        /*0684*/ 	.word	0xffffffff


	//   ....[122]....
        /*0688*/ 	.word	0xffffffff


	//   ....[123]....
        /*068c*/ 	.word	0xffffffff


	//   ....[124]....
        /*0690*/ 	.word	0xffffffff


	//   ....[125]....
        /*0694*/ 	.word	0xffffffff


	//   ....[126]....
        /*0698*/ 	.word	0xffffffff


	//   ....[127]....
        /*069c*/ 	.word	0xffffffff


	//   ....[128]....
        /*06a0*/ 	.word	0xffffffff


	//   ....[129]....
        /*06a4*/ 	.word	0xffffffff


	//   ....[130]....
        /*06a8*/ 	.word	0xffffffff


	//   ....[131]....
        /*06ac*/ 	.word	0xffffffff


	//   ....[132]....
        /*06b0*/ 	.word	0xffffffff


	//   ....[133]....
        /*06b4*/ 	.word	0xffffffff


	//   ....[134]....
        /*06b8*/ 	.word	0xffffffff


	//   ....[135]....
        /*06bc*/ 	.word	0xffffffff


	//   ....[136]....
        /*06c0*/ 	.word	0xffffffff


	//   ....[137]....
        /*06c4*/ 	.word	0xffffffff


	//   ....[138]....
        /*06c8*/ 	.word	0xffffffff


	//   ....[139]....
        /*06cc*/ 	.word	0xffffffff


	//   ....[140]....
        /*06d0*/ 	.word	0xffffffff


	//   ....[141]....
        /*06d4*/ 	.word	0xffffffff


	//   ....[142]....
        /*06d8*/ 	.word	0xffffffff


	//   ....[143]....
        /*06dc*/ 	.word	0xffffffff


	//   ....[144]....
        /*06e0*/ 	.word	0xffffffff


	//   ....[145]....
        /*06e4*/ 	.word	0xffffffff


	//   ....[146]....
        /*06e8*/ 	.word	0xffffffff


	//   ....[147]....
        /*06ec*/ 	.word	0xffffffff


	//   ....[148]....
        /*06f0*/ 	.word	0xffffffff


	//   ....[149]....
        /*06f4*/ 	.word	0xffffffff


	//   ....[150]....
        /*06f8*/ 	.word	0xffffffff


	//   ....[151]....
        /*06fc*/ 	.word	0xffffffff


	//   ....[152]....
        /*0700*/ 	.word	0xffffffff


	//   ....[153]....
        /*0704*/ 	.word	0xffffffff


	//   ....[154]....
        /*0708*/ 	.word	0xffffffff


	//   ....[155]....
        /*070c*/ 	.word	0x0500000f


	//   ....[156]....
        /*0710*/ 	.word	0x0500000f


	//   ....[157]....
        /*0714*/ 	.word	0x0500000f


	//   ....[158]....
        /*0718*/ 	.word	0x0500000f


	//   ....[159]....
        /*071c*/ 	.word	0x0500000f


	//   ....[160]....
        /*0720*/ 	.word	0x0500000f


	//   ....[161]....
        /*0724*/ 	.word	0x0500000f


	//   ....[162]....
        /*0728*/ 	.word	0x0500000f


	//   ....[163]....
        /*072c*/ 	.word	0x0500000f


	//   ....[164]....
        /*0730*/ 	.word	0x0500000f


	//   ....[165]....
        /*0734*/ 	.word	0x0500000f


	//   ....[166]....
        /*0738*/ 	.word	0x0500000f


	//   ....[167]....
        /*073c*/ 	.word	0x0500000f


	//   ....[168]....
        /*0740*/ 	.word	0x0500000f


	//   ....[169]....
        /*0744*/ 	.word	0x0500000f


	//   ....[170]....
        /*0748*/ 	.word	0x0500000f


	//   ....[171]....
        /*074c*/ 	.word	0x0500000f


	//   ....[172]....
        /*0750*/ 	.word	0x0500000f


	//   ....[173]....
        /*0754*/ 	.word	0x0500000f


	//   ....[174]....
        /*0758*/ 	.word	0x0500000f


	//   ....[175]....
        /*075c*/ 	.word	0x0500000f


	//   ....[176]....
        /*0760*/ 	.word	0x0500000f


	//   ....[177]....
        /*0764*/ 	.word	0x0500000f


	//   ....[178]....
        /*0768*/ 	.word	0x0500000f


	//   ....[179]....
        /*076c*/ 	.word	0x0500000f


	//   ....[180]....
        /*0770*/ 	.word	0x0500000f


	//   ....[181]....
        /*0774*/ 	.word	0x0500000f


	//   ....[182]....
        /*0778*/ 	.word	0x0500000f


	//   ....[183]....
        /*077c*/ 	.word	0x0500000f


	//   ....[184]....
        /*0780*/ 	.word	0x0500000f


	//   ....[185]....
        /*0784*/ 	.word	0x0500000f


	//   ....[186]....
        /*0788*/ 	.word	0x0500000f


	//   ....[187]....
        /*078c*/ 	.word	0x0500000f


	//   ....[188]....
        /*0790*/ 	.word	0x0500000f


	//   ....[189]....
        /*0794*/ 	.word	0x0500000f


	//   ....[190]....
        /*0798*/ 	.word	0x0500000f


	//   ....[191]....
        /*079c*/ 	.word	0x0500000f


	//   ....[192]....
        /*07a0*/ 	.word	0x0500000f


	//   ....[193]....
        /*07a4*/ 	.word	0x0500000f


	//   ....[194]....
        /*07a8*/ 	.word	0x0500000f


	//   ....[195]....
        /*07ac*/ 	.word	0x0500000f


	//   ....[196]....
        /*07b0*/ 	.word	0x0500000f


	//   ....[197]....
        /*07b4*/ 	.word	0x0500000f


	//   ....[198]....
        /*07b8*/ 	.word	0x0500000f


	//   ....[199]....
        /*07bc*/ 	.word	0x0500000f


	//   ....[200]....
        /*07c0*/ 	.word	0x0500000f


	//   ....[201]....
        /*07c4*/ 	.word	0x0500000f


	//   ....[202]....
        /*07c8*/ 	.word	0x0500000f


	//   ....[203]....
        /*07cc*/ 	.word	0x0500000f


	//   ....[204]....
        /*07d0*/ 	.word	0x0500000f


	//   ....[205]....
        /*07d4*/ 	.word	0x0500000f


	//   ....[206]....
        /*07d8*/ 	.word	0x0500000f


	//   ....[207]....
        /*07dc*/ 	.word	0x0500000f


	//   ....[208]....
        /*07e0*/ 	.word	0x0500000f


	//   ....[209]....
        /*07e4*/ 	.word	0x0500000f


	//   ....[210]....
        /*07e8*/ 	.word	0x0500000f


	//   ....[211]....
        /*07ec*/ 	.word	0x0500000f


	//   ....[212]....
        /*07f0*/ 	.word	0x0500000f


	//   ....[213]....
        /*07f4*/ 	.word	0x0500000f


	//   ....[214]....
        /*07f8*/ 	.word	0x0500000f


	//   ....[215]....
        /*07fc*/ 	.word	0x0500000f


	//   ....[216]....
        /*0800*/ 	.word	0x0500000f


	//   ....[217]....
        /*0804*/ 	.word	0x0500000f


	//   ....[218]....
        /*0808*/ 	.word	0x0500000f


	//   ....[219]....
        /*080c*/ 	.word	0x0500000f


	//   ....[220]....
        /*0810*/ 	.word	0x0500000f


	//   ....[221]....
        /*0814*/ 	.word	0x0500000f


	//   ....[222]....
        /*0818*/ 	.word	0x0500000f


	//   ....[223]....
        /*081c*/ 	.word	0x0500000f


	//   ....[224]....
        /*0820*/ 	.word	0x0500000f


	//   ....[225]....
        /*0824*/ 	.word	0x0500000f


	//   ....[226]....
        /*0828*/ 	.word	0x0500000f


	//   ....[227]....
        /*082c*/ 	.word	0x0500000f


	//   ....[228]....
        /*0830*/ 	.word	0x0500000f


	//   ....[229]....
        /*0834*/ 	.word	0x0500000f


	//   ....[230]....
        /*0838*/ 	.word	0x0500000f


	//   ....[231]....
        /*083c*/ 	.word	0x0500000f


	//   ....[232]....
        /*0840*/ 	.word	0x0500000f


	//   ....[233]....
        /*0844*/ 	.word	0x0500000f


	//   ....[234]....
        /*0848*/ 	.word	0x0500000f


	//   ....[235]....
        /*084c*/ 	.word	0x0500000f


	//   ....[236]....
        /*0850*/ 	.word	0x0500000f


	//   ....[237]....
        /*0854*/ 	.word	0x0500000f


	//   ....[238]....
        /*0858*/ 	.word	0x0500000f


	//   ....[239]....
        /*085c*/ 	.word	0x0500000f


	//   ....[240]....
        /*0860*/ 	.word	0x0500000f


	//   ....[241]....
        /*0864*/ 	.word	0x0500000f


	//   ....[242]....
        /*0868*/ 	.word	0x0500000f


	//   ....[243]....
        /*086c*/ 	.word	0x0500000f


	//   ....[244]....
        /*0870*/ 	.word	0x0500000f


	//----- nvinfo : EIATTR_COOP_GROUP_INSTR_OFFSETS
	.align		4
.L_644:
        /*0874*/ 	.byte	0x04, 0x28
        /*0876*/ 	.short	(.L_646 - .L_645)


	//   ....[0]....
.L_645:
        /*0878*/ 	.word	0x00000060


	//   ....[1]....
        /*087c*/ 	.word	0x00000140


	//   ....[2]....
        /*0880*/ 	.word	0x00000180


	//   ....[3]....
        /*0884*/ 	.word	0x00000390


	//   ....[4]....
        /*0888*/ 	.word	0x000004f0


	//   ....[5]....
        /*088c*/ 	.word	0x00000610


	//   ....[6]....
        /*0890*/ 	.word	0x00000770


	//   ....[7]....
        /*0894*/ 	.word	0x00002c00


	//   ....[8]....
        /*0898*/ 	.word	0x00002c10


	//   ....[9]....
        /*089c*/ 	.word	0x00003600


	//   ....[10]....
        /*08a0*/ 	.word	0x00003610


	//   ....[11]....
        /*08a4*/ 	.word	0x00003fb0


	//   ....[12]....
        /*08a8*/ 	.word	0x00003fc0


	//   ....[13]....
        /*08ac*/ 	.word	0x000043a0


	//   ....[14]....
        /*08b0*/ 	.word	0x000043b0


	//   ....[15]....
        /*08b4*/ 	.word	0x00005220


	//   ....[16]....
        /*08b8*/ 	.word	0x00007070


	//   ....[17]....
        /*08bc*/ 	.word	0x000077f0


	//   ....[18]....
        /*08c0*/ 	.word	0x00007800


	//   ....[19]....
        /*08c4*/ 	.word	0x00007810


	//   ....[20]....
        /*08c8*/ 	.word	0x00007820


	//   ....[21]....
        /*08cc*/ 	.word	0x00007b20


	//   ....[22]....
        /*08d0*/ 	.word	0x00007b30


	//   ....[23]....
        /*08d4*/ 	.word	0x00007b40


	//   ....[24]....
        /*08d8*/ 	.word	0x00007b50


	//   ....[25]....
        /*08dc*/ 	.word	0x00008dd0


	//   ....[26]....
        /*08e0*/ 	.word	0x00008df0


	//   ....[27]....
        /*08e4*/ 	.word	0x00008e00


	//   ....[28]....
        /*08e8*/ 	.word	0x00008e10


	//   ....[29]....
        /*08ec*/ 	.word	0x00008f20


	//   ....[30]....
        /*08f0*/ 	.word	0x00008f30


	//   ....[31]....
        /*08f4*/ 	.word	0x00008f40


	//   ....[32]....
        /*08f8*/ 	.word	0x00008f50


	//   ....[33]....
        /*08fc*/ 	.word	0x0000a7e0


	//   ....[34]....
        /*0900*/ 	.word	0x0000c2a0


	//   ....[35]....
        /*0904*/ 	.word	0x0000c600


	//   ....[36]....
        /*0908*/ 	.word	0x0000c680


	//   ....[37]....
        /*090c*/ 	.word	0x0000c7c0


	//   ....[38]....
        /*0910*/ 	.word	0x0000caa0


	//   ....[39]....
        /*0914*/ 	.word	0x0000cad0


	//   ....[40]....
        /*0918*/ 	.word	0x0000d4c0


	//   ....[41]....
        /*091c*/ 	.word	0x0000dbe0


	//   ....[42]....
        /*0920*/ 	.word	0x0000f590


	//   ....[43]....
        /*0924*/ 	.word	0x0000f5a0


	//   ....[44]....
        /*0928*/ 	.word	0x0000fa30


	//   ....[45]....
        /*092c*/ 	.word	0x0000fa70


	//   ....[46]....
        /*0930*/ 	.word	0x0000fff0


	//   ....[47]....
        /*0934*/ 	.word	0x00010010


	//   ....[48]....
        /*0938*/ 	.word	0x00011180


	//   ....[49]....
        /*093c*/ 	.word	0x00011820


	//   ....[50]....
        /*0940*/ 	.word	0x000132c0


	//   ....[51]....
        /*0944*/ 	.word	0x00013310


	//   ....[52]....
        /*0948*/ 	.word	0x00013bc0


	//   ....[53]....
        /*094c*/ 	.word	0x00013c60


	//   ....[54]....
        /*0950*/ 	.word	0x00014880


	//   ....[55]....
        /*0954*/ 	.word	0x00014970


	//   ....[56]....
        /*0958*/ 	.word	0x00014980


	//   ....[57]....
        /*095c*/ 	.word	0x000149c0


	//   ....[58]....
        /*0960*/ 	.word	0x000149d0


	//   ....[59]....
        /*0964*/ 	.word	0x00016550


	//   ....[60]....
        /*0968*/ 	.word	0x00016a20


	//   ....[61]....
        /*096c*/ 	.word	0x00016a50


	//   ....[62]....
        /*0970*/ 	.word	0x00016a80


	//   ....[63]....
        /*0974*/ 	.word	0x00016a90


	//   ....[64]....
        /*0978*/ 	.word	0x000171d0


	//   ....[65]....
        /*097c*/ 	.word	0x00017240


	//   ....[66]....
        /*0980*/ 	.word	0x000174c0


	//   ....[67]....
        /*0984*/ 	.word	0x000174e0


	//   ....[68]....
        /*0988*/ 	.word	0x000181b0


	//   ....[69]....
        /*098c*/ 	.word	0x000181e0


	//   ....[70]....
        /*0990*/ 	.word	0x00018450


	//   ....[71]....
        /*0994*/ 	.word	0x00018470


	//   ....[72]....
        /*0998*/ 	.word	0x00018720


	//   ....[73]....
        /*099c*/ 	.word	0x000188d0


	//   ....[74]....
        /*09a0*/ 	.word	0x00018900


	//   ....[75]....
        /*09a4*/ 	.word	0x00018930


	//   ....[76]....
        /*09a8*/ 	.word	0x00018960


	//   ....[77]....
        /*09ac*/ 	.word	0x00018990


	//   ....[78]....
        /*09b0*/ 	.word	0x000189c0


	//   ....[79]....
        /*09b4*/ 	.word	0x00018b30


	//   ....[80]....
        /*09b8*/ 	.word	0x00018b60


	//   ....[81]....
        /*09bc*/ 	.word	0x00018b90


	//   ....[82]....
        /*09c0*/ 	.word	0x00018bc0


	//   ....[83]....
        /*09c4*/ 	.word	0x00018bf0


	//   ....[84]....
        /*09c8*/ 	.word	0x00018c20


	//   ....[85]....
        /*09cc*/ 	.word	0x00018cb0


	//   ....[86]....
        /*09d0*/ 	.word	0x00018d10


	//   ....[87]....
        /*09d4*/ 	.word	0x00018da0


	//   ....[88]....
        /*09d8*/ 	.word	0x00019bb0


	//   ....[89]....
        /*09dc*/ 	.word	0x0001c430


	//   ....[90]....
        /*09e0*/ 	.word	0x0001c450


	//   ....[91]....
        /*09e4*/ 	.word	0x0001c4e0


	//   ....[92]....
        /*09e8*/ 	.word	0x0001c500


	//   ....[93]....
        /*09ec*/ 	.word	0x0001c580


	//   ....[94]....
        /*09f0*/ 	.word	0x0001c5a0


	//   ....[95]....
        /*09f4*/ 	.word	0x0001c5b0


	//   ....[96]....
        /*09f8*/ 	.word	0x0001c5c0


	//   ....[97]....
        /*09fc*/ 	.word	0x0001cd90


	//   ....[98]....
        /*0a00*/ 	.word	0x0001cdc0


	//   ....[99]....
        /*0a04*/ 	.word	0x0001ce70


	//   ....[100]....
        /*0a08*/ 	.word	0x0001ce80


	//   ....[101]....
        /*0a0c*/ 	.word	0x0001ce90


	//   ....[102]....
        /*0a10*/ 	.word	0x0001cea0


	//   ....[103]....
        /*0a14*/ 	.word	0x0001cf20


	//   ....[104]....
        /*0a18*/ 	.word	0x0001cf30


	//   ....[105]....
        /*0a1c*/ 	.word	0x0001d8a0


	//   ....[106]....
        /*0a20*/ 	.word	0x0001d930


	//   ....[107]....
        /*0a24*/ 	.word	0x0001d9b0


	//   ....[108]....
        /*0a28*/ 	.word	0x0001db00


	//   ....[109]....
        /*0a2c*/ 	.word	0x0001db60


	//   ....[110]....
        /*0a30*/ 	.word	0x0001db80


	//   ....[111]....
        /*0a34*/ 	.word	0x0001db90


	//   ....[112]....
        /*0a38*/ 	.word	0x0001de20


	//   ....[113]....
        /*0a3c*/ 	.word	0x0001e380


	//   ....[114]....
        /*0a40*/ 	.word	0x0001e3b0


	//   ....[115]....
        /*0a44*/ 	.word	0x0001e5a0


	//   ....[116]....
        /*0a48*/ 	.word	0x0001e5e0


	//   ....[117]....
        /*0a4c*/ 	.word	0x0001e5f0


	//   ....[118]....
        /*0a50*/ 	.word	0x0001e600


	//   ....[119]....
        /*0a54*/ 	.word	0x0001e750


	//   ....[120]....
        /*0a58*/ 	.word	0x0001e8a0


	//   ....[121]....
        /*0a5c*/ 	.word	0x0001f0b0


	//   ....[122]....
        /*0a60*/ 	.word	0x0001f0d0


	//   ....[123]....
        /*0a64*/ 	.word	0x0001f120


	//   ....[124]....
        /*0a68*/ 	.word	0x0001f130


	//   ....[125]....
        /*0a6c*/ 	.word	0x0001f170


	//   ....[126]....
        /*0a70*/ 	.word	0x0001f180


	//   ....[127]....
        /*0a74*/ 	.word	0x0001f190


	//   ....[128]....
        /*0a78*/ 	.word	0x0001f1d0


	//   ....[129]....
        /*0a7c*/ 	.word	0x0001f4f0


	//   ....[130]....
        /*0a80*/ 	.word	0x0001f530


	//   ....[131]....
        /*0a84*/ 	.word	0x0001f550


	//   ....[132]....
        /*0a88*/ 	.word	0x0001f570


	//   ....[133]....
        /*0a8c*/ 	.word	0x0001f5a0


	//   ....[134]....
        /*0a90*/ 	.word	0x0001f5c0


	//   ....[135]....
        /*0a94*/ 	.word	0x0001f6c0


	//   ....[136]....
        /*0a98*/ 	.word	0x0001f810


	//   ....[137]....
        /*0a9c*/ 	.word	0x0001fe00


	//   ....[138]....
        /*0aa0*/ 	.word	0x0001fe30


	//   ....[139]....
        /*0aa4*/ 	.word	0x0001fe70


	//   ....[140]....
        /*0aa8*/ 	.word	0x0001fea0


	//   ....[141]....
        /*0aac*/ 	.word	0x0001fed0


	//   ....[142]....
        /*0ab0*/ 	.word	0x0001ff00


	//   ....[143]....
        /*0ab4*/ 	.word	0x0001ff30


	//   ....[144]....
        /*0ab8*/ 	.word	0x0001ff60


	//   ....[145]....
        /*0abc*/ 	.word	0x000200e0


	//   ....[146]....
        /*0ac0*/ 	.word	0x00020110


	//   ....[147]....
        /*0ac4*/ 	.word	0x00020140


	//   ....[148]....
        /*0ac8*/ 	.word	0x00020170


	//   ....[149]....
        /*0acc*/ 	.word	0x000201a0


	//   ....[150]....
        /*0ad0*/ 	.word	0x000201d0


	//   ....[151]....
        /*0ad4*/ 	.word	0x00020290


	//   ....[152]....
        /*0ad8*/ 	.word	0x000202b0


	//   ....[153]....
        /*0adc*/ 	.word	0x00020320


	//   ....[154]....
        /*0ae0*/ 	.word	0x000209c0


	//   ....[155]....
        /*0ae4*/ 	.word	0x00020ce0


	//   ....[156]....
        /*0ae8*/ 	.word	0x00020d70


	//   ....[157]....
        /*0aec*/ 	.word	0x00020e50


	//   ....[158]....
        /*0af0*/ 	.word	0x00020ee0


	//   ....[159]....
        /*0af4*/ 	.word	0x00020fc0


	//   ....[160]....
        /*0af8*/ 	.word	0x00021050


	//   ....[161]....
        /*0afc*/ 	.word	0x00021130


	//   ....[162]....
        /*0b00*/ 	.word	0x000211c0


	//   ....[163]....
        /*0b04*/ 	.word	0x00021210


	//   ....[164]....
        /*0b08*/ 	.word	0x00021260


	//   ....[165]....
        /*0b0c*/ 	.word	0x000212f0


	//   ....[166]....
        /*0b10*/ 	.word	0x00021380


	//   ....[167]....
        /*0b14*/ 	.word	0x000213d0


	//   ....[168]....
        /*0b18*/ 	.word	0x00021420


	//   ....[169]....
        /*0b1c*/ 	.word	0x00021520


	//   ....[170]....
        /*0b20*/ 	.word	0x000215d0


	//   ....[171]....
        /*0b24*/ 	.word	0x00021650


	//   ....[172]....
        /*0b28*/ 	.word	0x000216e0


	//   ....[173]....
        /*0b2c*/ 	.word	0x00021800


	//   ....[174]....
        /*0b30*/ 	.word	0x00021930


	//   ....[175]....
        /*0b34*/ 	.word	0x000219f0


	//   ....[176]....
        /*0b38*/ 	.word	0x00021a40


	//   ....[177]....
        /*0b3c*/ 	.word	0x00021d80


	//   ....[178]....
        /*0b40*/ 	.word	0x00022060


	//   ....[179]....
        /*0b44*/ 	.word	0x00022150


	//   ....[180]....
        /*0b48*/ 	.word	0x000221f0


	//   ....[181]....
        /*0b4c*/ 	.word	0x00022250


	//   ....[182]....
        /*0b50*/ 	.word	0x00022340


	//   ....[183]....
        /*0b54*/ 	.word	0x000223b0


	//   ....[184]....
        /*0b58*/ 	.word	0x000224a0


	//   ....[185]....
        /*0b5c*/ 	.word	0x00022510


	//   ....[186]....
        /*0b60*/ 	.word	0x000225b0


	//   ....[187]....
        /*0b64*/ 	.word	0x000226a0


	//   ....[188]....
        /*0b68*/ 	.word	0x00022740


	//   ....[189]....
        /*0b6c*/ 	.word	0x000227a0


	//   ....[190]....
        /*0b70*/ 	.word	0x00022860


	//   ....[191]....
        /*0b74*/ 	.word	0x000228c0


	//   ....[192]....
        /*0b78*/ 	.word	0x00022960


	//   ....[193]....
        /*0b7c*/ 	.word	0x00022a10


	//   ....[194]....
        /*0b80*/ 	.word	0x00022ab0


	//   ....[195]....
        /*0b84*/ 	.word	0x00022de0


	//   ....[196]....
        /*0b88*/ 	.word	0x00022ea0


	//   ....[197]....
        /*0b8c*/ 	.word	0x00023110


	//   ....[198]....
        /*0b90*/ 	.word	0x00023190


	//   ....[199]....
        /*0b94*/ 	.word	0x000233a0


	//   ....[200]....
        /*0b98*/ 	.word	0x000233f0


	//   ....[201]....
        /*0b9c*/ 	.word	0x00023560


	//   ....[202]....
        /*0ba0*/ 	.word	0x000235f0


	//   ....[203]....
        /*0ba4*/ 	.word	0x00023730


	//   ....[204]....
        /*0ba8*/ 	.word	0x00023830


	//   ....[205]....
        /*0bac*/ 	.word	0x00023aa0


	//   ....[206]....
        /*0bb0*/ 	.word	0x00023af0


	//   ....[207]....
        /*0bb4*/ 	.word	0x00023cc0


	//   ....[208]....
        /*0bb8*/ 	.word	0x00023d10


	//   ....[209]....
        /*0bbc*/ 	.word	0x00023ee0


	//   ....[210]....
        /*0bc0*/ 	.word	0x00023f30


	//   ....[211]....
        /*0bc4*/ 	.word	0x00024020


	//   ....[212]....
        /*0bc8*/ 	.word	0x000240c0


	//   ....[213]....
        /*0bcc*/ 	.word	0x00024120


	//   ....[214]....
        /*0bd0*/ 	.word	0x000241d0


	//   ....[215]....
        /*0bd4*/ 	.word	0x00024230


	//   ....[216]....
        /*0bd8*/ 	.word	0x000242e0


	//   ....[217]....
        /*0bdc*/ 	.word	0x00024340


	//   ....[218]....
        /*0be0*/ 	.word	0x000243f0


	//   ....[219]....
        /*0be4*/ 	.word	0x000244e0


	//   ....[220]....
        /*0be8*/ 	.word	0x000245c0


	//   ....[221]....
        /*0bec*/ 	.word	0x000246d0


	//   ....[222]....
        /*0bf0*/ 	.word	0x000247d0


	//   ....[223]....
        /*0bf4*/ 	.word	0x00024900


	//   ....[224]....
        /*0bf8*/ 	.word	0x000249e0


	//   ....[225]....
        /*0bfc*/ 	.word	0x00024ae0


	//   ....[226]....
        /*0c00*/ 	.word	0x00024bc0


	//   ....[227]....
        /*0c04*/ 	.word	0x00024c50


	//   ....[228]....
        /*0c08*/ 	.word	0x00024cf0


	//   ....[229]....
        /*0c0c*/ 	.word	0x00024e10


	//   ....[230]....
        /*0c10*/ 	.word	0x00024e80


	//   ....[231]....
        /*0c14*/ 	.word	0x00024ef0


	//   ....[232]....
        /*0c18*/ 	.word	0x00024f60


	//   ....[233]....
        /*0c1c*/ 	.word	0x00024fd0


	//   ....[234]....
        /*0c20*/ 	.word	0x00025050


	//   ....[235]....
        /*0c24*/ 	.word	0x000250e0


	//   ....[236]....
        /*0c28*/ 	.word	0x00025170


	//   ....[237]....
        /*0c2c*/ 	.word	0x000251e0


	//   ....[238]....
        /*0c30*/ 	.word	0x00025250


	//   ....[239]....
        /*0c34*/ 	.word	0x000252c0


	//   ....[240]....
        /*0c38*/ 	.word	0x00025340


	//   ....[241]....
        /*0c3c*/ 	.word	0x000253b0


	//   ....[242]....
        /*0c40*/ 	.word	0x00025450


	//   ....[243]....
        /*0c44*/ 	.word	0x000254e0


	//   ....[244]....
        /*0c48*/ 	.word	0x00025610


	//----- nvinfo : EIATTR_REG_RECONFIG
	.align		4
.L_646:
        /*0c4c*/ 	.byte	0x01, 0x54
	.zero		2


	//----- nvinfo : EIATTR_SYSCALL_OFFSETS
	.align		4
        /*0c50*/ 	.byte	0x04, 0x46
        /*0c52*/ 	.short	(.L_648 - .L_647)


	//   ....[0]....
.L_647:
        /*0c54*/ 	.word	0x00001e50


	//   ....[1]....
        /*0c58*/ 	.word	0x00001fa0


	//   ....[2]....
        /*0c5c*/ 	.word	0x00007210


	//   ....[3]....
        /*0c60*/ 	.word	0x00007540


	//   ....[4]....
        /*0c64*/ 	.word	0x0001b840


	//   ....[5]....
        /*0c68*/ 	.word	0x0001b990


	//   ....[6]....
        /*0c6c*/ 	.word	0x0001ba80


	//   ....[7]....
        /*0c70*/ 	.word	0x0001c990


	//   ....[8]....
        /*0c74*/ 	.word	0x0001d200


	//----- nvinfo : EIATTR_MBARRIER_INSTR_OFFSETS
	.align		4
.L_648:
        /*0c78*/ 	.byte	0x04, 0x39
        /*0c7a*/ 	.short	(.L_650 - .L_649)


	//   ....[0]....
.L_649:
        /*0c7c*/ 	.word	0x00000270
        /*0c80*/ 	.word	0x000000ff
        /*0c84*/ 	.word	0x00038800
        /*0c88*/ 	.short	0x0100
        /*0c8a*/ 	.byte	0x08
	.zero		1


	//   ....[1]....
        /*0c8c*/ 	.word	0x00000280
        /*0c90*/ 	.word	0x000000ff
        /*0c94*/ 	.word	0x00038810
        /*0c98*/ 	.short	0x0100
        /*0c9a*/ 	.byte	0x08
	.zero		1


	//   ....[2]....
        /*0c9c*/ 	.word	0x00000290
        /*0ca0*/ 	.word	0x000000ff
        /*0ca4*/ 	.word	0x00038820
        /*0ca8*/ 	.short	0x0100
        /*0caa*/ 	.byte	0x08
	.zero		1


	//   ....[3]....
        /*0cac*/ 	.word	0x00000340
        /*0cb0*/ 	.word	0x000000ff
        /*0cb4*/ 	.word	0x00038830
        /*0cb8*/ 	.short	0x0100
        /*0cba*/ 	.byte	0x06
	.zero		1


	//   ....[4]....
        /*0cbc*/ 	.word	0x00000350
        /*0cc0*/ 	.word	0x000000ff
        /*0cc4*/ 	.word	0x00038840
        /*0cc8*/ 	.short	0x0100
        /*0cca*/ 	.byte	0x06
	.zero		1


	//   ....[5]....
        /*0ccc*/ 	.word	0x00000360
        /*0cd0*/ 	.word	0x000000ff
        /*0cd4*/ 	.word	0x00038838
        /*0cd8*/ 	.short	0x0100
        /*0cda*/ 	.byte	0x06
	.zero		1


	//   ....[6]....
        /*0cdc*/ 	.word	0x00000370
        /*0ce0*/ 	.word	0x000000ff
        /*0ce4*/ 	.word	0x00038848
        /*0ce8*/ 	.short	0x0100
        /*0cea*/ 	.byte	0x06
	.zero		1


	//   ....[7]....
        /*0cec*/ 	.word	0x000004a0
        /*0cf0*/ 	.word	0x000000ff
        /*0cf4*/ 	.word	0x00038850
        /*0cf8*/ 	.short	0x0100
        /*0cfa*/ 	.byte	0x08
	.zero		1


	//   ....[8]....
        /*0cfc*/ 	.word	0x000004b0
        /*0d00*/ 	.word	0x000000ff
        /*0d04*/ 	.word	0x00038860
        /*0d08*/ 	.short	0x0100
        /*0d0a*/ 	.byte	0x08
	.zero		1


	//   ....[9]....
        /*0d0c*/ 	.word	0x000004c0
        /*0d10*/ 	.word	0x000000ff
        /*0d14*/ 	.word	0x00038858
        /*0d18*/ 	.short	0x0100
        /*0d1a*/ 	.byte	0x08
	.zero		1


	//   ....[10]....
        /*0d1c*/ 	.word	0x000004d0
        /*0d20*/ 	.word	0x000000ff
        /*0d24*/ 	.word	0x00038868
        /*0d28*/ 	.short	0x0100
        /*0d2a*/ 	.byte	0x08
	.zero		1


	//   ....[11]....
        /*0d2c*/ 	.word	0x000005c0
        /*0d30*/ 	.word	0x000000ff
        /*0d34*/ 	.word	0x00038870
        /*0d38*/ 	.short	0x0100
        /*0d3a*/ 	.byte	0x06
	.zero		1


	//   ....[12]....
        /*0d3c*/ 	.word	0x000005d0
        /*0d40*/ 	.word	0x000000ff
        /*0d44*/ 	.word	0x00038880
        /*0d48*/ 	.short	0x0100
        /*0d4a*/ 	.byte	0x06
	.zero		1


	//   ....[13]....
        /*0d4c*/ 	.word	0x000005e0
        /*0d50*/ 	.word	0x000000ff
        /*0d54*/ 	.word	0x00038878
        /*0d58*/ 	.short	0x0100
        /*0d5a*/ 	.byte	0x06
	.zero		1


	//   ....[14]....
        /*0d5c*/ 	.word	0x000005f0
        /*0d60*/ 	.word	0x000000ff
        /*0d64*/ 	.word	0x00038888
        /*0d68*/ 	.short	0x0100
        /*0d6a*/ 	.byte	0x06
	.zero		1


	//   ....[15]....
        /*0d6c*/ 	.word	0x00000720
        /*0d70*/ 	.word	0x000000ff
        /*0d74*/ 	.word	0x00038890
        /*0d78*/ 	.short	0x0100
        /*0d7a*/ 	.byte	0x08
	.zero		1


	//   ....[16]....
        /*0d7c*/ 	.word	0x00000730
        /*0d80*/ 	.word	0x000000ff
        /*0d84*/ 	.word	0x000388a0
        /*0d88*/ 	.short	0x0100
        /*0d8a*/ 	.byte	0x08
	.zero		1


	//   ....[17]....
        /*0d8c*/ 	.word	0x00000740
        /*0d90*/ 	.word	0x000000ff
        /*0d94*/ 	.word	0x00038898
        /*0d98*/ 	.short	0x0100
        /*0d9a*/ 	.byte	0x08
	.zero		1


	//   ....[18]....
        /*0d9c*/ 	.word	0x00000750
        /*0da0*/ 	.word	0x000000ff
        /*0da4*/ 	.word	0x000388a8
        /*0da8*/ 	.short	0x0100
        /*0daa*/ 	.byte	0x08
	.zero		1


	//   ....[19]....
        /*0dac*/ 	.word	0x00000880
        /*0db0*/ 	.word	0x000000ff
        /*0db4*/ 	.word	0x000388b0
        /*0db8*/ 	.short	0x0100
        /*0dba*/ 	.byte	0x08
	.zero		1


	//   ....[20]....
        /*0dbc*/ 	.word	0x00000890
        /*0dc0*/ 	.word	0x000000ff
        /*0dc4*/ 	.word	0x000388c0
        /*0dc8*/ 	.short	0x0100
        /*0dca*/ 	.byte	0x08
	.zero		1


	//   ....[21]....
        /*0dcc*/ 	.word	0x000008a0
        /*0dd0*/ 	.word	0x000000ff
        /*0dd4*/ 	.word	0x000388b8
        /*0dd8*/ 	.short	0x0100
        /*0dda*/ 	.byte	0x08
	.zero		1


	//   ....[22]....
        /*0ddc*/ 	.word	0x000008b0
        /*0de0*/ 	.word	0x000000ff
        /*0de4*/ 	.word	0x000388c8
        /*0de8*/ 	.short	0x0100
        /*0dea*/ 	.byte	0x08
	.zero		1


	//   ....[23]....
        /*0dec*/ 	.word	0x00002bb0
        /*0df0*/ 	.word	0x0000003d
        /*0df4*/ 	.word	0x00038890
        /*0df8*/ 	.short	0x010a
        /*0dfa*/ 	.byte	0x3f
	.zero		1


	//   ....[24]....
        /*0dfc*/ 	.word	0x000035b0
        /*0e00*/ 	.word	0x0000003d
        /*0e04*/ 	.word	0x00038890
        /*0e08*/ 	.short	0x010a
        /*0e0a*/ 	.byte	0x3f
	.zero		1


	//   ....[25]....
        /*0e0c*/ 	.word	0x00003e00
        /*0e10*/ 	.word	0x0000003d
        /*0e14*/ 	.word	0x00038890
        /*0e18*/ 	.short	0x010a
        /*0e1a*/ 	.byte	0x3f
	.zero		1


	//   ....[26]....
        /*0e1c*/ 	.word	0x000041e0
        /*0e20*/ 	.word	0x00000004
        /*0e24*/ 	.word	0x00000000
        /*0e28*/ 	.short	0x0101
        /*0e2a*/ 	.byte	0x3f
	.zero		1


	//   ....[27]....
        /*0e2c*/ 	.word	0x00004220
        /*0e30*/ 	.word	0x0000003d
        /*0e34*/ 	.word	0x000388b0
        /*0e38*/ 	.short	0x010a
        /*0e3a*/ 	.byte	0x3f
	.zero		1


	//   ....[28]....
        /*0e3c*/ 	.word	0x00004b30
        /*0e40*/ 	.word	0x0000003d
        /*0e44*/ 	.word	0x00000000
        /*0e48*/ 	.short	0x0101
        /*0e4a*/ 	.byte	0x3f
	.zero		1


	//   ....[29]....
        /*0e4c*/ 	.word	0x000055e0
        /*0e50*/ 	.word	0x00000005
        /*0e54*/ 	.word	0x00000000
        /*0e58*/ 	.short	0x0101
        /*0e5a*/ 	.byte	0x3f
	.zero		1


	//   ....[30]....
        /*0e5c*/ 	.word	0x00006190
        /*0e60*/ 	.word	0x00000004
        /*0e64*/ 	.word	0x00000000
        /*0e68*/ 	.short	0x0101
        /*0e6a*/ 	.byte	0x3f
	.zero		1


	//   ....[31]....
        /*0e6c*/ 	.word	0x000072b0
        /*0e70*/ 	.word	0x00000012
        /*0e74*/ 	.word	0x00038800
        /*0e78*/ 	.short	0x010a
        /*0e7a*/ 	.byte	0x3f
	.zero		1


	//   ....[32]....
        /*0e7c*/ 	.word	0x00007300
        /*0e80*/ 	.word	0x00000012
        /*0e84*/ 	.word	0x00038800
        /*0e88*/ 	.short	0x010a
        /*0e8a*/ 	.byte	0x3f
	.zero		1


	//   ....[33]....
        /*0e8c*/ 	.word	0x00007d90
        /*0e90*/ 	.word	0x00000012
        /*0e94*/ 	.word	0x00038800
        /*0e98*/ 	.short	0x010a
        /*0e9a*/ 	.byte	0x3f
	.zero		1


	//   ....[34]....
        /*0e9c*/ 	.word	0x00009270
        /*0ea0*/ 	.word	0x00000012
        /*0ea4*/ 	.word	0x00038800
        /*0ea8*/ 	.short	0x010a
        /*0eaa*/ 	.byte	0x3f
	.zero		1


	//   ....[35]....
        /*0eac*/ 	.word	0x0000a140
        /*0eb0*/ 	.word	0x0000000f
        /*0eb4*/ 	.word	0x00038830
        /*0eb8*/ 	.short	0x010a
        /*0eba*/ 	.byte	0x3f
	.zero		1


	//   ....[36]....
        /*0ebc*/ 	.word	0x0000a1f0
        /*0ec0*/ 	.word	0x0000000f
        /*0ec4*/ 	.word	0x00038830
        /*0ec8*/ 	.short	0x010a
        /*0eca*/ 	.byte	0x3f
	.zero		1


	//   ....[37]....
        /*0ecc*/ 	.word	0x0000a500
        /*0ed0*/ 	.word	0x00000012
        /*0ed4*/ 	.word	0x00038810
        /*0ed8*/ 	.short	0x010a
        /*0eda*/ 	.byte	0x3f
	.zero		1


	//   ....[38]....
        /*0edc*/ 	.word	0x0000a550
        /*0ee0*/ 	.word	0x0000000f
        /*0ee4*/ 	.word	0x00038850
        /*0ee8*/ 	.short	0x010a
        /*0eea*/ 	.byte	0x3f
	.zero		1


	//   ....[39]....
        /*0eec*/ 	.word	0x0000a5c0
        /*0ef0*/ 	.word	0x0000000f
        /*0ef4*/ 	.word	0x00038850
        /*0ef8*/ 	.short	0x010a
        /*0efa*/ 	.byte	0x3f
	.zero		1


	//   ....[40]....
        /*0efc*/ 	.word	0x0000cf10
        /*0f00*/ 	.word	0x00000000
        /*0f04*/ 	.word	0x00000000
        /*0f08*/ 	.short	0x0101
        /*0f0a*/ 	.byte	0x3f
	.zero		1


	//   ....[41]....
        /*0f0c*/ 	.word	0x0000d590
        /*0f10*/ 	.word	0x0000000f
        /*0f14*/ 	.word	0x00000000
        /*0f18*/ 	.short	0x0101
        /*0f1a*/ 	.byte	0x3f
	.zero		1


	//   ....[42]....
        /*0f1c*/ 	.word	0x0000d720
        /*0f20*/ 	.word	0x00000014
        /*0f24*/ 	.word	0x00038830
        /*0f28*/ 	.short	0x010a
        /*0f2a*/ 	.byte	0x3f
	.zero		1


	//   ....[43]....
        /*0f2c*/ 	.word	0x0000d790
        /*0f30*/ 	.word	0x00000014
        /*0f34*/ 	.word	0x00038830
        /*0f38*/ 	.short	0x010a
        /*0f3a*/ 	.byte	0x3f
	.zero		1


	//   ....[44]....
        /*0f3c*/ 	.word	0x0000da00
        /*0f40*/ 	.word	0x00000014
        /*0f44*/ 	.word	0x00038850
        /*0f48*/ 	.short	0x010a
        /*0f4a*/ 	.byte	0x3f
	.zero		1


	//   ....[45]....
        /*0f4c*/ 	.word	0x0000da50
        /*0f50*/ 	.word	0x00000014
        /*0f54*/ 	.word	0x00038850
        /*0f58*/ 	.short	0x010a
        /*0f5a*/ 	.byte	0x3f
	.zero		1


	//   ....[46]....
        /*0f5c*/ 	.word	0x0000fcd0
        /*0f60*/ 	.word	0x0000000c
        /*0f64*/ 	.word	0x00000000
        /*0f68*/ 	.short	0x0101
        /*0f6a*/ 	.byte	0x3f
	.zero		1


	//   ....[47]....
        /*0f6c*/ 	.word	0x00011230
        /*0f70*/ 	.word	0x00000014
        /*0f74*/ 	.word	0x00000000
        /*0f78*/ 	.short	0x0101
        /*0f7a*/ 	.byte	0x3f
	.zero		1


	//   ....[48]....
        /*0f7c*/ 	.word	0x00011360
        /*0f80*/ 	.word	0x00000014
        /*0f84*/ 	.word	0x00038830
        /*0f88*/ 	.short	0x010a
        /*0f8a*/ 	.byte	0x3f
	.zero		1


	//   ....[49]....
        /*0f8c*/ 	.word	0x000113d0
        /*0f90*/ 	.word	0x00000014
        /*0f94*/ 	.word	0x00038830
        /*0f98*/ 	.short	0x010a
        /*0f9a*/ 	.byte	0x3f
	.zero		1


	//   ....[50]....
        /*0f9c*/ 	.word	0x00011640
        /*0fa0*/ 	.word	0x00000014
        /*0fa4*/ 	.word	0x00038850
        /*0fa8*/ 	.short	0x010a
        /*0faa*/ 	.byte	0x3f
	.zero		1


	//   ....[51]....
        /*0fac*/ 	.word	0x00011690
        /*0fb0*/ 	.word	0x00000014
        /*0fb4*/ 	.word	0x00038850
        /*0fb8*/ 	.short	0x010a
        /*0fba*/ 	.byte	0x3f
	.zero		1


	//   ....[52]....
        /*0fbc*/ 	.word	0x000136b0
        /*0fc0*/ 	.word	0x000000a9
        /*0fc4*/ 	.word	0x00000000
        /*0fc8*/ 	.short	0x0101
        /*0fca*/ 	.byte	0x3f
	.zero		1


	//   ....[53]....
        /*0fcc*/ 	.word	0x00014930
        /*0fd0*/ 	.word	0x00000014
        /*0fd4*/ 	.word	0x00000000
        /*0fd8*/ 	.short	0x0101
        /*0fda*/ 	.byte	0x3f
	.zero		1


	//   ....[54]....
        /*0fdc*/ 	.word	0x000171b0
        /*0fe0*/ 	.word	0x00000000
        /*0fe4*/ 	.word	0x00000000
        /*0fe8*/ 	.short	0x0101
        /*0fea*/ 	.byte	0x3f
	.zero		1


	//   ....[55]....
        /*0fec*/ 	.word	0x00019c90
        /*0ff0*/ 	.word	0x00000017
        /*0ff4*/ 	.word	0x00038820
        /*0ff8*/ 	.short	0x010a
        /*0ffa*/ 	.byte	0x3f
	.zero		1


	//   ....[56]....
        /*0ffc*/ 	.word	0x00019d20
        /*1000*/ 	.word	0x00000003
        /*1004*/ 	.word	0x000388a0
        /*1008*/ 	.short	0x010a
        /*100a*/ 	.byte	0x3f
	.zero		1


	//   ....[57]....
        /*100c*/ 	.word	0x00019f70
        /*1010*/ 	.word	0x00000003
        /*1014*/ 	.word	0x000388c0
        /*1018*/ 	.short	0x010a
        /*101a*/ 	.byte	0x3f
	.zero		1


	//   ....[58]....
        /*101c*/ 	.word	0x0001a940
        /*1020*/ 	.word	0x00000008
        /*1024*/ 	.word	0x000388a0
        /*1028*/ 	.short	0x010a
        /*102a*/ 	.byte	0x3f
	.zero		1


	//   ....[59]....
        /*102c*/ 	.word	0x0001ab80
        /*1030*/ 	.word	0x00000008
        /*1034*/ 	.word	0x000388c0
        /*1038*/ 	.short	0x010a
        /*103a*/ 	.byte	0x3f
	.zero		1


	//   ....[60]....
        /*103c*/ 	.word	0x0001c1d0
        /*1040*/ 	.word	0x0000001f
        /*1044*/ 	.word	0x00038840
        /*1048*/ 	.short	0x010a
        /*104a*/ 	.byte	0x3f
	.zero		1


	//   ....[61]....
        /*104c*/ 	.word	0x0001c6c0
        /*1050*/ 	.word	0x0000001f
        /*1054*/ 	.word	0x00038830
        /*1058*/ 	.short	0x0107
        /*105a*/ 	.byte	0x3f
	.zero		1


	//   ....[62]....
        /*105c*/ 	.word	0x0001c790
        /*1060*/ 	.word	0x0000001f
        /*1064*/ 	.word	0x00038830
        /*1068*/ 	.short	0x0101
        /*106a*/ 	.byte	0x3f
	.zero		1


	//   ....[63]....
        /*106c*/ 	.word	0x0001d040
        /*1070*/ 	.word	0x00000017
        /*1074*/ 	.word	0x00038800
        /*1078*/ 	.short	0x0107
        /*107a*/ 	.byte	0x3f
	.zero		1


	//   ....[64]....
        /*107c*/ 	.word	0x0001d0d0
        /*1080*/ 	.word	0x00000017
        /*1084*/ 	.word	0x00038800
        /*1088*/ 	.short	0x0101
        /*108a*/ 	.byte	0x3f
	.zero		1


	//   ....[65]....
        /*108c*/ 	.word	0x0001dfe0
        /*1090*/ 	.word	0x00000017
        /*1094*/ 	.word	0x00038810
        /*1098*/ 	.short	0x0107
        /*109a*/ 	.byte	0x3f
	.zero		1


	//   ....[66]....
        /*109c*/ 	.word	0x0001e0e0
        /*10a0*/ 	.word	0x00000017
        /*10a4*/ 	.word	0x00038810
        /*10a8*/ 	.short	0x0101
        /*10aa*/ 	.byte	0x3f
	.zero		1


	//   ....[67]....
        /*10ac*/ 	.word	0x0001e100
        /*10b0*/ 	.word	0x00000017
        /*10b4*/ 	.word	0x00038820
        /*10b8*/ 	.short	0x010a
        /*10ba*/ 	.byte	0x3f
	.zero		1


	//   ....[68]....
        /*10bc*/ 	.word	0x0001e190
        /*10c0*/ 	.word	0x0000001f
        /*10c4*/ 	.word	0x00038860
        /*10c8*/ 	.short	0x010a
        /*10ca*/ 	.byte	0x3f
	.zero		1


	//   ....[69]....
        /*10cc*/ 	.word	0x0001eac0
        /*10d0*/ 	.word	0x0000001f
        /*10d4*/ 	.word	0x00038850
        /*10d8*/ 	.short	0x0107
        /*10da*/ 	.byte	0x3f
	.zero		1


	//   ....[70]....
        /*10dc*/ 	.word	0x0001eb90
        /*10e0*/ 	.word	0x0000001f
        /*10e4*/ 	.word	0x00038850
        /*10e8*/ 	.short	0x0101
        /*10ea*/ 	.byte	0x3f
	.zero		1


	//   ....[71]....
        /*10ec*/ 	.word	0x0001ef10
        /*10f0*/ 	.word	0x00000006
        /*10f4*/ 	.word	0x00038840
        /*10f8*/ 	.short	0x010a
        /*10fa*/ 	.byte	0x3f
	.zero		1


	//   ....[72]....
        /*10fc*/ 	.word	0x0001f250
        /*1100*/ 	.word	0x00000006
        /*1104*/ 	.word	0x00038830
        /*1108*/ 	.short	0x0107
        /*110a*/ 	.byte	0x3f
	.zero		1


	//   ....[73]....
        /*110c*/ 	.word	0x0001f310
        /*1110*/ 	.word	0x00000006
        /*1114*/ 	.word	0x00038830
        /*1118*/ 	.short	0x0101
        /*111a*/ 	.byte	0x3f
	.zero		1


	//   ....[74]....
        /*111c*/ 	.word	0x0001f340
        /*1120*/ 	.word	0x00000006
        /*1124*/ 	.word	0x00038860
        /*1128*/ 	.short	0x010a
        /*112a*/ 	.byte	0x3f
	.zero		1


	//   ....[75]....
        /*112c*/ 	.word	0x0001fa10
        /*1130*/ 	.word	0x00000006
        /*1134*/ 	.word	0x00038850
        /*1138*/ 	.short	0x0107
        /*113a*/ 	.byte	0x3f
	.zero		1


	//   ....[76]....
        /*113c*/ 	.word	0x0001fad0
        /*1140*/ 	.word	0x00000006
        /*1144*/ 	.word	0x00038850
        /*1148*/ 	.short	0x0101
        /*114a*/ 	.byte	0x3f
	.zero		1


	//   ....[77]....
        /*114c*/ 	.word	0x00020940
        /*1150*/ 	.word	0x00000004
        /*1154*/ 	.word	0x00038820
        /*1158*/ 	.short	0x010a
        /*115a*/ 	.byte	0x3f
	.zero		1


	//   ....[78]....
        /*115c*/ 	.word	0x00020ab0
        /*1160*/ 	.word	0x00000005
        /*1164*/ 	.word	0x00038840
        /*1168*/ 	.short	0x010a
        /*116a*/ 	.byte	0x3f
	.zero		1


	//   ....[79]....
        /*116c*/ 	.word	0x00020b50
        /*1170*/ 	.word	0x00000019
        /*1174*/ 	.word	0x00038840
        /*1178*/ 	.short	0x010a
        /*117a*/ 	.byte	0x3f
	.zero		1


	//   ....[80]....
        /*117c*/ 	.word	0x00020b90
        /*1180*/ 	.word	0x00000005
        /*1184*/ 	.word	0x00038860
        /*1188*/ 	.short	0x010a
        /*118a*/ 	.byte	0x3f
	.zero		1


	//   ....[81]....
        /*118c*/ 	.word	0x00020bd0
        /*1190*/ 	.word	0x00000019
        /*1194*/ 	.word	0x00038860
        /*1198*/ 	.short	0x010a
        /*119a*/ 	.byte	0x3f
	.zero		1


	//   ....[82]....
        /*119c*/ 	.word	0x00020c30
        /*11a0*/ 	.word	0x0000003d
        /*11a4*/ 	.word	0x00038890
        /*11a8*/ 	.short	0x010a
        /*11aa*/ 	.byte	0x3f
	.zero		1


	//   ....[83]....
        /*11ac*/ 	.word	0x00020da0
        /*11b0*/ 	.word	0x0000003d
        /*11b4*/ 	.word	0x00038890
        /*11b8*/ 	.short	0x010a
        /*11ba*/ 	.byte	0x3f
	.zero		1


	//   ....[84]....
        /*11bc*/ 	.word	0x00020f20
        /*11c0*/ 	.word	0x0000003d
        /*11c4*/ 	.word	0x00038890
        /*11c8*/ 	.short	0x010a
        /*11ca*/ 	.byte	0x3f
	.zero		1


	//   ....[85]....
        /*11cc*/ 	.word	0x00021080
        /*11d0*/ 	.word	0x0000003d
        /*11d4*/ 	.word	0x000388b0
        /*11d8*/ 	.short	0x010a
        /*11da*/ 	.byte	0x3f
	.zero		1


	//   ....[86]....
        /*11dc*/ 	.word	0x00021460
        /*11e0*/ 	.word	0x00000012
        /*11e4*/ 	.word	0x00038800
        /*11e8*/ 	.short	0x010a
        /*11ea*/ 	.byte	0x3f
	.zero		1


	//   ....[87]....
        /*11ec*/ 	.word	0x00021a70
        /*11f0*/ 	.word	0x00000012
        /*11f4*/ 	.word	0x00038800
        /*11f8*/ 	.short	0x010a
        /*11fa*/ 	.byte	0x3f
	.zero		1


	//   ....[88]....
        /*11fc*/ 	.word	0x00021ac0
        /*1200*/ 	.word	0x0000000f
        /*1204*/ 	.word	0x00038830
        /*1208*/ 	.short	0x010a
        /*120a*/ 	.byte	0x3f
	.zero		1


	//   ....[89]....
        /*120c*/ 	.word	0x00021b10
        /*1210*/ 	.word	0x00000012
        /*1214*/ 	.word	0x00038810
        /*1218*/ 	.short	0x010a
        /*121a*/ 	.byte	0x3f
	.zero		1


	//   ....[90]....
        /*121c*/ 	.word	0x00021b60
        /*1220*/ 	.word	0x0000000f
        /*1224*/ 	.word	0x00038850
        /*1228*/ 	.short	0x010a
        /*122a*/ 	.byte	0x3f
	.zero		1


	//   ....[91]....
        /*122c*/ 	.word	0x00021bb0
        /*1230*/ 	.word	0x00000014
        /*1234*/ 	.word	0x00038830
        /*1238*/ 	.short	0x010a
        /*123a*/ 	.byte	0x3f
	.zero		1


	//   ....[92]....
        /*123c*/ 	.word	0x00021c00
        /*1240*/ 	.word	0x00000014
        /*1244*/ 	.word	0x00038850
        /*1248*/ 	.short	0x010a
        /*124a*/ 	.byte	0x3f
	.zero		1


	//   ....[93]....
        /*124c*/ 	.word	0x00021c50
        /*1250*/ 	.word	0x00000014
        /*1254*/ 	.word	0x00038830
        /*1258*/ 	.short	0x010a
        /*125a*/ 	.byte	0x3f
	.zero		1


	//   ....[94]....
        /*125c*/ 	.word	0x00021ca0
        /*1260*/ 	.word	0x00000014
        /*1264*/ 	.word	0x00038850
        /*1268*/ 	.short	0x010a
        /*126a*/ 	.byte	0x3f
	.zero		1


	//   ....[95]....
        /*126c*/ 	.word	0x00021e40
        /*1270*/ 	.word	0x00000017
        /*1274*/ 	.word	0x00038820
        /*1278*/ 	.short	0x010a
        /*127a*/ 	.byte	0x3f
	.zero		1


	//   ....[96]....
        /*127c*/ 	.word	0x00021e90
        /*1280*/ 	.word	0x00000003
        /*1284*/ 	.word	0x000388a0
        /*1288*/ 	.short	0x010a
        /*128a*/ 	.byte	0x3f
	.zero		1


	//   ....[97]....
        /*128c*/ 	.word	0x00021ee0
        /*1290*/ 	.word	0x00000003
        /*1294*/ 	.word	0x000388c0
        /*1298*/ 	.short	0x010a
        /*129a*/ 	.byte	0x3f
	.zero		1


	//   ....[98]....
        /*129c*/ 	.word	0x00021f30
        /*12a0*/ 	.word	0x00000008
        /*12a4*/ 	.word	0x000388a0
        /*12a8*/ 	.short	0x010a
        /*12aa*/ 	.byte	0x3f
	.zero		1


	//   ....[99]....
        /*12ac*/ 	.word	0x00021f80
        /*12b0*/ 	.word	0x00000008
        /*12b4*/ 	.word	0x000388c0
        /*12b8*/ 	.short	0x010a
        /*12ba*/ 	.byte	0x3f
	.zero		1


	//   ....[100]....
        /*12bc*/ 	.word	0x000220a0
        /*12c0*/ 	.word	0x0000001f
        /*12c4*/ 	.word	0x00038840
        /*12c8*/ 	.short	0x010a
        /*12ca*/ 	.byte	0x3f
	.zero		1


	//   ....[101]....
        /*12cc*/ 	.word	0x00023630
        /*12d0*/ 	.word	0x00000017
        /*12d4*/ 	.word	0x00038820
        /*12d8*/ 	.short	0x010a
        /*12da*/ 	.byte	0x3f
	.zero		1


	//   ....[102]....
        /*12dc*/ 	.word	0x00023680
        /*12e0*/ 	.word	0x0000001f
        /*12e4*/ 	.word	0x00038860
        /*12e8*/ 	.short	0x010a
        /*12ea*/ 	.byte	0x3f
	.zero		1


	//   ....[103]....
        /*12ec*/ 	.word	0x00023f70
        /*12f0*/ 	.word	0x00000006
        /*12f4*/ 	.word	0x00038840
        /*12f8*/ 	.short	0x010a
        /*12fa*/ 	.byte	0x3f
	.zero		1


	//   ....[104]....
        /*12fc*/ 	.word	0x00024430
        /*1300*/ 	.word	0x00000006
        /*1304*/ 	.word	0x00038860
        /*1308*/ 	.short	0x010a
        /*130a*/ 	.byte	0x3f
	.zero		1


	//   ....[105]....
        /*130c*/ 	.word	0x00025530
        /*1310*/ 	.word	0x00000004
        /*1314*/ 	.word	0x00038820
        /*1318*/ 	.short	0x010a
        /*131a*/ 	.byte	0x3f
	.zero		1


	//   ....[106]....
        /*131c*/ 	.word	0x000256d0
        /*1320*/ 	.word	0x00000005
        /*1324*/ 	.word	0x00038840
        /*1328*/ 	.short	0x010a
        /*132a*/ 	.byte	0x3f
	.zero		1


	//   ....[107]....
        /*132c*/ 	.word	0x00025720
        /*1330*/ 	.word	0x00000019
        /*1334*/ 	.word	0x00038840
        /*1338*/ 	.short	0x010a
        /*133a*/ 	.byte	0x3f
	.zero		1


	//   ....[108]....
        /*133c*/ 	.word	0x00025770
        /*1340*/ 	.word	0x00000005
        /*1344*/ 	.word	0x00038860
        /*1348*/ 	.short	0x010a
        /*134a*/ 	.byte	0x3f
	.zero		1


	//----- nvinfo : EIATTR_NUM_MBARRIERS
	.align		4
.L_650:
        /*134c*/ 	.byte	0x03, 0x38
        /*134e*/ 	.short	0x0017


	//----- nvinfo : EIATTR_EXIT_INSTR_OFFSETS
	.align		4
        /*1350*/ 	.byte	0x04, 0x1c
        /*1352*/ 	.short	(.L_652 - .L_651)


	//   ....[0]....
.L_651:
        /*1354*/ 	.word	0x00020c20


	//----- nvinfo : EIATTR_MAX_THREADS
	.align		4
.L_652:
        /*1358*/ 	.byte	0x04, 0x05
        /*135a*/ 	.short	(.L_654 - .L_653)
.L_653:
        /*135c*/ 	.word	0x00000180
        /*1360*/ 	.word	0x00000001
        /*1364*/ 	.word	0x00000001


	//----- nvinfo : EIATTR_CRS_STACK_SIZE
	.align		4
.L_654:
        /*1368*/ 	.byte	0x04, 0x1e
        /*136a*/ 	.short	(.L_656 - .L_655)
.L_655:
        /*136c*/ 	.word	0x00000000


	//----- nvinfo : EIATTR_CBANK_PARAM_SIZE
	.align		4
.L_656:
        /*1370*/ 	.byte	0x03, 0x19
        /*1372*/ 	.short	0x0bf0


	//----- nvinfo : EIATTR_PARAM_CBANK
	.align		4
        /*1374*/ 	.byte	0x04, 0x0a
        /*1376*/ 	.short	(.L_658 - .L_657)
	.align		4
.L_657:
        /*1378*/ 	.word	index@(.nv.constant0._ZN7cutlass13device_kernelIN5flash11enable_sm90INS1_16FlashAttnFwdSm90INS1_25CollectiveMainloopFwdSm90ILi2EN4cute5tupleIJNS5_1CILi1EEES8_S8_EEENS6_IJNS7_ILi64EEESA_SA_EEELi512ENS_6half_tEfNS_4arch4Sm90ELb1ELb0ELb1ELb1ELb1ELb1ELb1ELb0ELb0ELb1ELb0ELb0EEENS1_21CollectiveEpilogueFwdINS6_IJSA_NS7_ILi512EEESA_EEES9_SC_SE_Li256ELb1ELb1ELb0ELb0EEENS1_36VarlenDynamicPersistentTileSchedulerILi64ELi64ELi256ELi128ELb0ELb1ELb1ELb1ELb1ELb1EEEEEEEEEvNT_6ParamsE)
        /*137c*/ 	.short	0x0210
        /*137e*/ 	.short	0x0bf0


	//----- nvinfo : EIATTR_SW_WAR
	.align		4
.L_658:
        /*1380*/ 	.byte	0x04, 0x36
        /*1382*/ 	.short	(.L_660 - .L_659)
.L_659:
        /*1384*/ 	.word	0x00000008
.L_660:


//--------------------- .nv.callgraph             --------------------------
	.section	.nv.callgraph,"",@"SHT_CUDA_CALLGRAPH"
	.align	4
	.sectionentsize	8
	.align		4
        /*0000*/ 	.word	0x00000000
	.align		4
        /*0004*/ 	.word	0xffffffff
	.align		4
        /*0008*/ 	.word	index@(_ZN7cutlass13device_kernelIN5flash11enable_sm90INS1_16FlashAttnFwdSm90INS1_25CollectiveMainloopFwdSm90ILi2EN4cute5tupleIJNS5_1CILi1EEES8_S8_EEENS6_IJNS7_ILi64EEESA_SA_EEELi512ENS_6half_tEfNS_4arch4Sm90ELb0ELb0ELb1ELb0ELb1ELb0ELb0ELb0ELb0ELb1ELb0ELb0EEENS1_21CollectiveEpilogueFwdINS6_IJSA_NS7_ILi512EEESA_EEES9_SC_SE_Li256ELb0ELb1ELb0ELb0EEENS1_29StaticPersistentTileSchedulerILb0EEEEEEEEEvNT_6ParamsE)
	.align		4
        /*000c*/ 	.word	index@(__assertfail)
	.align		4
        /*0010*/ 	.word	index@(_ZN7cutlass13device_kernelIN5flash11enable_sm90INS1_16FlashAttnFwdSm90INS1_25CollectiveMainloopFwdSm90ILi2EN4cute5tupleIJNS5_1CILi1EEES8_S8_EEENS6_IJNS7_ILi64EEESA_SA_EEELi512ENS_6half_tEfNS_4arch4Sm90ELb0ELb0ELb1ELb0ELb1ELb0ELb1ELb0ELb0ELb1ELb0ELb0EEENS1_21CollectiveEpilogueFwdINS6_IJSA_NS7_ILi512EEESA_EEES9_SC_SE_Li256ELb0ELb1ELb0ELb0EEENS1_29StaticPersistentTileSchedulerILb0EEEEEEEEEvNT_6ParamsE)
	.align		4
        /*0014*/ 	.word	index@(__assertfail)
	.align		4
        /*0018*/ 	.word	index@(_ZN7cutlass13device_kernelIN5flash11enable_sm90INS1_16FlashAttnFwdSm90INS1_25CollectiveMainloopFwdSm90ILi2EN4cute5tupleIJNS5_1CILi1EEES8_S8_EEENS6_IJNS7_ILi64EEESA_SA_EEELi512ENS_6half_tEfNS_4arch4Sm90ELb0ELb0ELb1ELb1ELb1ELb0ELb0ELb0ELb0ELb1ELb0ELb0EEENS1_21CollectiveEpilogueFwdINS6_IJSA_NS7_ILi512EEESA_EEES9_SC_SE_Li256ELb1ELb1ELb0ELb0EEENS1_36VarlenDynamicPersistentTileSchedulerILi64ELi64ELi256ELi128ELb0ELb1ELb1ELb0ELb1ELb1EEEEEEEEEvNT_6ParamsE)
	.align		4
        /*001c*/ 	.word	index@(__assertfail)
	.align		4
        /*0020*/ 	.word	index@(_ZN7cutlass13device_kernelIN5flash11enable_sm90INS1_16FlashAttnFwdSm90INS1_25CollectiveMainloopFwdSm90ILi2EN4cute5tupleIJNS5_1CILi1EEES8_S8_EEENS6_IJNS7_ILi64EEESA_SA_EEELi512ENS_6half_tEfNS_4arch4Sm90ELb0ELb0ELb1ELb1ELb1ELb1ELb0ELb0ELb0ELb1ELb0ELb0EEENS1_21CollectiveEpilogueFwdINS6_IJSA_NS7_ILi512EEESA_EEES9_SC_SE_Li256ELb1ELb1ELb0ELb0EEENS1_36VarlenDynamicPersistentTileSchedulerILi64ELi64ELi256ELi128ELb0ELb1ELb1ELb0ELb1ELb1EEEEEEEEEvNT_6ParamsE)
	.align		4
        /*0024*/ 	.word	index@(__assertfail)
	.align		4
        /*0028*/ 	.word	index@(_ZN7cutlass13device_kernelIN5flash11enable_sm90INS1_16FlashAttnFwdSm90INS1_25CollectiveMainloopFwdSm90ILi2EN4cute5tupleIJNS5_1CILi1EEES8_S8_EEENS6_IJNS7_ILi64EEESA_SA_EEELi512ENS_6half_tEfNS_4arch4Sm90ELb0ELb0ELb1ELb1ELb1ELb0ELb1ELb0ELb0ELb1ELb0ELb0EEENS1_21CollectiveEpilogueFwdINS6_IJSA_NS7_ILi512EEESA_EEES9_SC_SE_Li256ELb1ELb1ELb0ELb0EEENS1_36VarlenDynamicPersistentTileSchedulerILi64ELi64ELi256ELi128ELb0ELb1ELb1ELb0ELb1ELb1EEEEEEEEEvNT_6ParamsE)
	.align		4
        /*002c*/ 	.word	index@(__assertfail)
	.align		4
        /*0030*/ 	.word	index@(_ZN7cutlass13device_kernelIN5flash11enable_sm90INS1_16FlashAttnFwdSm90INS1_25CollectiveMainloopFwdSm90ILi2EN4cute5tupleIJNS5_1CILi1EEES8_S8_EEENS6_IJNS7_ILi64EEESA_SA_EEELi512ENS_6half_tEfNS_4arch4Sm90ELb0ELb0ELb1ELb1ELb1ELb1ELb1ELb0ELb0ELb1ELb0ELb0EEENS1_21CollectiveEpilogueFwdINS6_IJSA_NS7_ILi512EEESA_EEES9_SC_SE_Li256ELb1ELb1ELb0ELb0EEENS1_36VarlenDynamicPersistentTileSchedulerILi64ELi64ELi256ELi128ELb0ELb1ELb1ELb0ELb1ELb1EEEEEEEEEvNT_6ParamsE)
	.align		4
        /*0034*/ 	.word	index@(__assertfail)
	.align		4
        /*0038*/ 	.word	index@(_ZN7cutlass13device_kernelIN5flash11enable_sm90INS1_16FlashAttnFwdSm90INS1_25CollectiveMainloopFwdSm90ILi2EN4cute5tupleIJNS5_1CILi1EEES8_S8_EEENS6_IJNS7_ILi64EEESA_SA_EEELi512ENS_6half_tEfNS_4arch4Sm90ELb0ELb1ELb1ELb0ELb1ELb0ELb0ELb0ELb0ELb1ELb0ELb0EEENS1_21CollectiveEpilogueFwdINS6_IJSA_NS7_ILi512EEESA_EEES9_SC_SE_Li256ELb0ELb1ELb0ELb0EEENS1_30DynamicPersistentTileSchedulerILi256ELi128ELb0ELb1ELb1EEEEEEEEEvNT_6ParamsE)
	.align		4
        /*003c*/ 	.word	index@(__assertfail)
	.align		4
        /*0040*/ 	.word	index@(_ZN7cutlass13device_kernelIN5flash11enable_sm90INS1_16FlashAttnFwdSm90INS1_25CollectiveMainloopFwdSm90ILi2EN4cute5tupleIJNS5_1CILi1EEES8_S8_EEENS6_IJNS7_ILi64EEESA_SA_EEELi512ENS_6half_tEfNS_4arch4Sm90ELb0ELb1ELb1ELb0ELb1ELb0ELb1ELb0ELb0ELb1ELb0ELb0EEENS1_21CollectiveEpilogueFwdINS6_IJSA_NS7_ILi512EEESA_EEES9_SC_SE_Li256ELb0ELb1ELb0ELb0EEENS1_30DynamicPersistentTileSchedulerILi256ELi128ELb0ELb1ELb1EEEEEEEEEvNT_6ParamsE)
	.align		4
        /*0044*/ 	.word	index@(__assertfail)
	.align		4
        /*0048*/ 	.word	index@(_ZN7cutlass13device_kernelIN5flash11enable_sm90INS1_16FlashAttnFwdSm90INS1_25CollectiveMainloopFwdSm90ILi2EN4cute5tupleIJNS5_1CILi1EEES8_S8_EEENS6_IJNS7_ILi64EEESA_SA_EEELi512ENS_6half_tEfNS_4arch4Sm90ELb0ELb1ELb1ELb1ELb1ELb0ELb0ELb0ELb0ELb1ELb0ELb0EEENS1_21CollectiveEpilogueFwdINS6_IJSA_NS7_ILi512EEESA_EEES9_SC_SE_Li256ELb1ELb1ELb0ELb0EEENS1_36VarlenDynamicPersistentTileSchedulerILi64ELi64ELi256ELi128ELb0ELb1ELb1ELb1ELb0ELb1EEEEEEEEEvNT_6ParamsE)
	.align		4
        /*004c*/ 	.word	index@(__assertfail)
	.align		4
        /*0050*/ 	.word	index@(_ZN7cutlass13device_kernelIN5flash11enable_sm90INS1_16FlashAttnFwdSm90INS1_25CollectiveMainloopFwdSm90ILi2EN4cute5tupleIJNS5_1CILi1EEES8_S8_EEENS6_IJNS7_ILi64EEESA_SA_EEELi512ENS_6half_tEfNS_4arch4Sm90ELb0ELb1ELb1ELb1ELb1ELb1ELb0ELb0ELb0ELb1ELb0ELb0EEENS1_21CollectiveEpilogueFwdINS6_IJSA_NS7_ILi512EEESA_EEES9_SC_SE_Li256ELb1ELb1ELb0ELb0EEENS1_36VarlenDynamicPersistentTileSchedulerILi64ELi64ELi256ELi128ELb0ELb1ELb1ELb1ELb0ELb1EEEEEEEEEvNT_6ParamsE)
	.align		4
        /*0054*/ 	.word	index@(__assertfail)
	.align		4
        /*0058*/ 	.word	index@(_ZN7cutlass13device_kernelIN5flash11enable_sm90INS1_16FlashAttnFwdSm90INS1_25CollectiveMainloopFwdSm90ILi2EN4cute5tupleIJNS5_1CILi1EEES8_S8_EEENS6_IJNS7_ILi64EEESA_SA_EEELi512ENS_6half_tEfNS_4arch4Sm90ELb0ELb1ELb1ELb1ELb1ELb0ELb1ELb0ELb0ELb1ELb0ELb0EEENS1_21CollectiveEpilogueFwdINS6_IJSA_NS7_ILi512EEESA_EEES9_SC_SE_Li256ELb1ELb1ELb0ELb0EEENS1_36VarlenDynamicPersistentTileSchedulerILi64ELi64ELi256ELi128ELb0ELb1ELb1ELb1ELb0ELb1EEEEEEEEEvNT_6ParamsE)
	.align		4
        /*005c*/ 	.word	index@(__assertfail)
	.align		4
        /*0060*/ 	.word	index@(_ZN7cutlass13device_kernelIN5flash11enable_sm90INS1_16FlashAttnFwdSm90INS1_25CollectiveMainloopFwdSm90ILi2EN4cute5tupleIJNS5_1CILi1EEES8_S8_EEENS6_IJNS7_ILi64EEESA_SA_EEELi512ENS_6half_tEfNS_4arch4Sm90ELb0ELb1ELb1ELb1ELb1ELb1ELb1ELb0ELb0ELb1ELb0ELb0EEENS1_21CollectiveEpilogueFwdINS6_IJSA_NS7_ILi512EEESA_EEES9_SC_SE_Li256ELb1ELb1ELb0ELb0EEENS1_36VarlenDynamicPersistentTileSchedulerILi64ELi64ELi256ELi128ELb0ELb1ELb1ELb1ELb0ELb1EEEEEEEEEvNT_6ParamsE)
	.align		4
        /*0064*/ 	.word	index@(__assertfail)
	.align		4
        /*0068*/ 	.word	index@(_ZN7cutlass13device_kernelIN5flash11enable_sm90INS1_16FlashAttnFwdSm90INS1_25CollectiveMainloopFwdSm90ILi2EN4cute5tupleIJNS5_1CILi1EEES8_S8_EEENS6_IJNS7_ILi64EEESA_SA_EEELi512ENS_6half_tEfNS_4arch4Sm90ELb1ELb0ELb1ELb0ELb1ELb0ELb0ELb0ELb0ELb1ELb0ELb0EEENS1_21CollectiveEpilogueFwdINS6_IJSA_NS7_ILi512EEESA_EEES9_SC_SE_Li256ELb0ELb1ELb0ELb0EEENS1_30DynamicPersistentTileSchedulerILi256ELi128ELb0ELb1ELb1EEEEEEEEEvNT_6ParamsE)
	.align		4
        /*006c*/ 	.word	index@(__assertfail)
	.align		4
        /*0070*/ 	.word	index@(_ZN7cutlass13device_kernelIN5flash11enable_sm90INS1_16FlashAttnFwdSm90INS1_25CollectiveMainloopFwdSm90ILi2EN4cute5tupleIJNS5_1CILi1EEES8_S8_EEENS6_IJNS7_ILi64EEESA_SA_EEELi512ENS_6half_tEfNS_4arch4Sm90ELb1ELb0ELb1ELb0ELb1ELb0ELb1ELb0ELb0ELb1ELb0ELb0EEENS1_21CollectiveEpilogueFwdINS6_IJSA_NS7_ILi512EEESA_EEES9_SC_SE_Li256ELb0ELb1ELb0ELb0EEENS1_30DynamicPersistentTileSchedulerILi256ELi128ELb0ELb1ELb1EEEEEEEEEvNT_6ParamsE)
	.align		4
        /*0074*/ 	.word	index@(__assertfail)
	.align		4
        /*0078*/ 	.word	index@(_ZN7cutlass13device_kernelIN5flash11enable_sm90INS1_16FlashAttnFwdSm90INS1_25CollectiveMainloopFwdSm90ILi2EN4cute5tupleIJNS5_1CILi1EEES8_S8_EEENS6_IJNS7_ILi64EEESA_SA_EEELi512ENS_6half_tEfNS_4arch4Sm90ELb1ELb0ELb1ELb1ELb1ELb0ELb0ELb0ELb0ELb1ELb0ELb0EEENS1_21CollectiveEpilogueFwdINS6_IJSA_NS7_ILi512EEESA_EEES9_SC_SE_Li256ELb1ELb1ELb0ELb0EEENS1_36VarlenDynamicPersistentTileSchedulerILi64ELi64ELi256ELi128ELb0ELb1ELb1ELb1ELb1ELb1EEEEEEEEEvNT_6ParamsE)
	.align		4
        /*007c*/ 	.word	index@(__assertfail)
	.align		4
        /*0080*/ 	.word	index@(_ZN7cutlass13device_kernelIN5flash11enable_sm90INS1_16FlashAttnFwdSm90INS1_25CollectiveMainloopFwdSm90ILi2EN4cute5tupleIJNS5_1CILi1EEES8_S8_EEENS6_IJNS7_ILi64EEESA_SA_EEELi512ENS_6half_tEfNS_4arch4Sm90ELb1ELb0ELb1ELb1ELb1ELb1ELb0ELb0ELb0ELb1ELb0ELb0EEENS1_21CollectiveEpilogueFwdINS6_IJSA_NS7_ILi512EEESA_EEES9_SC_SE_Li256ELb1ELb1ELb0ELb0EEENS1_36VarlenDynamicPersistentTileSchedulerILi64ELi64ELi256ELi128ELb0ELb1ELb1ELb1ELb1ELb1EEEEEEEEEvNT_6ParamsE)
	.align		4
        /*0084*/ 	.word	index@(__assertfail)
	.align		4
        /*0088*/ 	.word	index@(_ZN7cutlass13device_kernelIN5flash11enable_sm90INS1_16FlashAttnFwdSm90INS1_25CollectiveMainloopFwdSm90ILi2EN4cute5tupleIJNS5_1CILi1EEES8_S8_EEENS6_IJNS7_ILi64EEESA_SA_EEELi512ENS_6half_tEfNS_4arch4Sm90ELb1ELb0ELb1ELb1ELb1ELb0ELb1ELb0ELb0ELb1ELb0ELb0EEENS1_21CollectiveEpilogueFwdINS6_IJSA_NS7_ILi512EEESA_EEES9_SC_SE_Li256ELb1ELb1ELb0ELb0EEENS1_36VarlenDynamicPersistentTileSchedulerILi64ELi64ELi256ELi128ELb0ELb1ELb1ELb1ELb1ELb1EEEEEEEEEvNT_6ParamsE)
	.align		4
        /*008c*/ 	.word	index@(__assertfail)
	.align		4
        /*0090*/ 	.word	index@(_ZN7cutlass13device_kernelIN5flash11enable_sm90INS1_16FlashAttnFwdSm90INS1_25CollectiveMainloopFwdSm90ILi2EN4cute5tupleIJNS5_1CILi1EEES8_S8_EEENS6_IJNS7_ILi64EEESA_SA_EEELi512ENS_6half_tEfNS_4arch4Sm90ELb1ELb0ELb1ELb1ELb1ELb1ELb1ELb0ELb0ELb1ELb0ELb0EEENS1_21CollectiveEpilogueFwdINS6_IJSA_NS7_ILi512EEESA_EEES9_SC_SE_Li256ELb1ELb1ELb0ELb0EEENS1_36VarlenDynamicPersistentTileSchedulerILi64ELi64ELi256ELi128ELb0ELb1ELb1ELb1ELb1ELb1EEEEEEEEEvNT_6ParamsE)
	.align		4
        /*0094*/ 	.word	index@(__assertfail)
	.align		4
        /*0098*/ 	.word	0x00000000
	.align		4
        /*009c*/ 	.word	0xfffffffe
	.align		4
        /*00a0*/ 	.word	0x00000000
	.align		4
        /*00a4*/ 	.word	0xfffffffd
	.align		4
        /*00a8*/ 	.word	0x00000000
	.align		4
        /*00ac*/ 	.word	0xfffffffc


//--------------------- .nv.constant4             --------------------------
	.section	.nv.constant4,"a",@progbits
	.align	8
	.align		8
.nv.constant4:
        /*0000*/ 	.dword	__assertfail
	.align		8
        /*0008*/ 	.dword	__unnamed_1
	.align		8
        /*0010*/ 	.dword	__unnamed_2
	.align		8
        /*0018*/ 	.dword	__unnamed_3
	.align		8
        /*0020*/ 	.dword	__unnamed_4
	.align		8
        /*0028*/ 	.dword	__unnamed_5
	.align		8
        /*0030*/ 	.dword	__unnamed_6
	.align		8
        /*0038*/ 	.dword	_ZN83_INTERNAL_14de0d54_47_flash_fwd_hdim64_512_fp16_paged_softcap_sm90_cu_61719c98_46274cuda3std3__45__cpo5beginE
	.align		8
        /*0040*/ 	.dword	_ZN83_INTERNAL_14de0d54_47_flash_fwd_hdim64_512_fp16_paged_softcap_sm90_cu_61719c98_46274cuda3std3__45__cpo3endE
	.align		8
        /*0048*/ 	.dword	_ZN83_INTERNAL_14de0d54_47_flash_fwd_hdim64_512_fp16_paged_softcap_sm90_cu_61719c98_46274cuda3std3__45__cpo6cbeginE
	.align		8
        /*0050*/ 	.dword	_ZN83_INTERNAL_14de0d54_47_flash_fwd_hdim64_512_fp16_paged_softcap_sm90_cu_61719c98_46274cuda3std3__45__cpo4cendE
	.align		8
        /*0058*/ 	.dword	_ZN83_INTERNAL_14de0d54_47_flash_fwd_hdim64_512_fp16_paged_softcap_sm90_cu_61719c98_46274cuda3std3__485_GLOBAL__N__14de0d54_47_flash_fwd_hdim64_512_fp16_paged_softcap_sm90_cu_61719c98_46276ignoreE
	.align		8
        /*0060*/ 	.dword	_ZN83_INTERNAL_14de0d54_47_flash_fwd_hdim64_512_fp16_paged_softcap_sm90_cu_61719c98_46274cuda3std3__419piecewise_constructE
	.align		8
        /*0068*/ 	.dword	_ZN83_INTERNAL_14de0d54_47_flash_fwd_hdim64_512_fp16_paged_softcap_sm90_cu_61719c98_46274cuda3std3__48in_placeE
	.align		8
        /*0070*/ 	.dword	_ZN83_INTERNAL_14de0d54_47_flash_fwd_hdim64_512_fp16_paged_softcap_sm90_cu_61719c98_46274cuda3std6ranges3__45__cpo4swapE
	.align		8
        /*0078*/ 	.dword	_ZN83_INTERNAL_14de0d54_47_flash_fwd_hdim64_512_fp16_paged_softcap_sm90_cu_61719c98_46274cuda3std6ranges3__45__cpo9iter_moveE
	.align		8
        /*0080*/ 	.dword	_ZN83_INTERNAL_14de0d54_47_flash_fwd_hdim64_512_fp16_paged_softcap_sm90_cu_61719c98_46274cute7productE
	.align		8
        /*0088*/ 	.dword	_ZN83_INTERNAL_14de0d54_47_flash_fwd_hdim64_512_fp16_paged_softcap_sm90_cu_61719c98_46274cute1_E
	.align		8
        /*0090*/ 	.dword	$str$23
	.align		8
        /*0098*/ 	.dword	$str$24


//--------------------- .text._ZN7cutlass13device_kernelIN5flash11enable_sm90INS1_16FlashAttnFwdSm90INS1_25CollectiveMainloopFwdSm90ILi2EN4cute5tupleIJNS5_1CILi1EEES8_S8_EEENS6_IJNS7_ILi64EEESA_SA_EEELi512ENS_6half_tEfNS_4arch4Sm90ELb0ELb0ELb1ELb0ELb1ELb0ELb0ELb0ELb0ELb1ELb0ELb0EEENS1_21CollectiveEpilogueFwdINS6_IJSA_NS7_ILi512EEESA_EEES9_SC_SE_Li256ELb0ELb1ELb0ELb0EEENS1_29StaticPersistentTileSchedulerILb0EEEEEEEEEvNT_6ParamsE --------------------------
	.section	.text._ZN7cutlass13device_kernelIN5flash11enable_sm90INS1_16FlashAttnFwdSm90INS1_25CollectiveMainloopFwdSm90ILi2EN4cute5tupleIJNS5_1CILi1EEES8_S8_EEENS6_IJNS7_ILi64EEESA_SA_EEELi512ENS_6half_tEfNS_4arch4Sm90ELb0ELb0ELb1ELb0ELb1ELb0ELb0ELb0ELb0ELb1ELb0ELb0EEENS1_21CollectiveEpilogueFwdINS6_IJSA_NS7_ILi512EEESA_EEES9_SC_SE_Li256ELb0ELb1ELb0ELb0EEENS1_29StaticPersistentTileSchedulerILb0EEEEEEEEEvNT_6ParamsE,"ax",@progbits
	.align	128
.text._ZN7cutlass13device_kernelIN5flash11enable_sm90INS1_16FlashAttnFwdSm90INS1_25CollectiveMainloopFwdSm90ILi2EN4cute5tupleIJNS5_1CILi1EEES8_S8_EEENS6_IJNS7_ILi64EEESA_SA_EEELi512ENS_6half_tEfNS_4arch4Sm90ELb0ELb0ELb1ELb0ELb1ELb0ELb0ELb0ELb0ELb1ELb0ELb0EEENS1_21CollectiveEpilogueFwdINS6_IJSA_NS7_ILi512EEESA_EEES9_SC_SE_Li256ELb0ELb1ELb0ELb0EEENS1_29StaticPersistentTileSchedulerILb0EEEEEEEEEvNT_6ParamsE:
        .type           _ZN7cutlass13device_kernelIN5flash11enable_sm90INS1_16FlashAttnFwdSm90INS1_25CollectiveMainloopFwdSm90ILi2EN4cute5tupleIJNS5_1CILi1EEES8_S8_EEENS6_IJNS7_ILi64EEESA_SA_EEELi512ENS_6half_tEfNS_4arch4Sm90ELb0ELb0ELb1ELb0ELb1ELb0ELb0ELb0ELb0ELb1ELb0ELb0EEENS1_21CollectiveEpilogueFwdINS6_IJSA_NS7_ILi512EEESA_EEES9_SC_SE_Li256ELb0ELb1ELb0ELb0EEENS1_29StaticPersistentTileSchedulerILb0EEEEEEEEEvNT_6ParamsE,@function
        .size           _ZN7cutlass13device_kernelIN5flash11enable_sm90INS1_16FlashAttnFwdSm90INS1_25CollectiveMainloopFwdSm90ILi2EN4cute5tupleIJNS5_1CILi1EEES8_S8_EEENS6_IJNS7_ILi64EEESA_SA_EEELi512ENS_6half_tEfNS_4arch4Sm90ELb0ELb0ELb1ELb0ELb1ELb0ELb0ELb0ELb0ELb1ELb0ELb0EEENS1_21CollectiveEpilogueFwdINS6_IJSA_NS7_ILi512EEESA_EEES9_SC_SE_Li256ELb0ELb1ELb0ELb0EEENS1_29StaticPersistentTileSchedulerILb0EEEEEEEEEvNT_6ParamsE,(.L_x_5802 - _ZN7cutlass13device_kernelIN5flash11enable_sm90INS1_16FlashAttnFwdSm90INS1_25CollectiveMainloopFwdSm90ILi2EN4cute5tupleIJNS5_1CILi1EEES8_S8_EEENS6_IJNS7_ILi64EEESA_SA_EEELi512ENS_6half_tEfNS_4arch4Sm90ELb0ELb0ELb1ELb0ELb1ELb0ELb0ELb0ELb0ELb1ELb0ELb0EEENS1_21CollectiveEpilogueFwdINS6_IJSA_NS7_ILi512EEESA_EEES9_SC_SE_Li256ELb0ELb1ELb0ELb0EEENS1_29StaticPersistentTileSchedulerILb0EEEEEEEEEvNT_6ParamsE)
        .other          _ZN7cutlass13device_kernelIN5flash11enable_sm90INS1_16FlashAttnFwdSm90INS1_25CollectiveMainloopFwdSm90ILi2EN4cute5tupleIJNS5_1CILi1EEES8_S8_EEENS6_IJNS7_ILi64EEESA_SA_EEELi512ENS_6half_tEfNS_4arch4Sm90ELb0ELb0ELb1ELb0ELb1ELb0ELb0ELb0ELb0ELb1ELb0ELb0EEENS1_21CollectiveEpilogueFwdINS6_IJSA_NS7_ILi512EEESA_EEES9_SC_SE_Li256ELb0ELb1ELb0ELb0EEENS1_29StaticPersistentTileSchedulerILb0EEEEEEEEEvNT_6ParamsE,@"STO_CUDA_ENTRY STV_DEFAULT"
_ZN7cutlass13device_kernelIN5flash11enable_sm90INS1_16FlashAttnFwdSm90INS1_25CollectiveMainloopFwdSm90ILi2EN4cute5tupleIJNS5_1CILi1EEES8_S8_EEENS6_IJNS7_ILi64EEESA_SA_EEELi512ENS_6half_tEfNS_4arch4Sm90ELb0ELb0ELb1ELb0ELb1ELb0ELb0ELb0ELb0ELb1ELb0ELb0EEENS1_21CollectiveEpilogueFwdINS6_IJSA_NS7_ILi512EEESA_EEES9_SC_SE_Li256ELb0ELb1ELb0ELb0EEENS1_29StaticPersistentTileSchedulerILb0EEEEEEEEEvNT_6ParamsE:
[----:B------:R-:W0:Y:S02]  /*0000*/  LDC R1, c[0x0][0x28] ;  /* 0x00000a00ff017b82 */ /* 0x000e240000000800 */
[----:B0-----:R-:W-:Y:S01]  /*0010*/  VIADD R1, R1, 0xffffffd0 ;  /* 0xffffffd001017836 */ /* 0x001fe20000000000 */
[----:B------:R-:W0:Y:S01]  /*0020*/  S2R R0, SR_TID.X ;  /* 0x0000000000007919 */ /* 0x000e220000002100 */
[----:B------:R-:W-:Y:S01]  /*0030*/  ELECT P0, URZ, PT ;  /* 0x00000000003f782f */ /* 0x000fe20003800000 */
[----:B------:R-:W-:Y:S01]  /*0040*/  UMOV UR4, 0x80 ;  /* 0x0000008000047882 */ /* 0x000fe20000000000 */
[----:B------:R-:W-:Y:S01]  /*0050*/  UMOV UR7, 0x100 ;  /* 0x0000010000077882 */ /* 0x000fe20000000000 */
[----:B0-----:R-:W-:-:S05]  /*0060*/  SHF.R.U32.HI R2, RZ, 0x5, R0 ;  /* 0x00000005ff027819 */ /* 0x001fca0000011600 */
[----:B------:R-:W0:Y:S02]  /*0070*/  SHFL.IDX PT, R3, R2, RZ, 0x1f ;  /* 0x00001fff02037589 */ /* 0x000e2400000e0000 */
[C---:B0-----:R-:W-:Y:S02]  /*0080*/  ISETP.NE.OR P0, PT, R3.reuse, RZ, !P0 ;  /* 0x000000ff0300720c */ /* 0x041fe40004705670 */
[----:B------:R-:W-:Y:S02]  /*0090*/  ISETP.NE.AND P1, PT, R3, RZ, PT ;  /* 0x000000ff0300720c */ /* 0x000fe40003f25270 */
[----:B------:R-:W-:-:S06]  /*00a0*/  SHF.R.U32.HI R3, RZ, 0x7, R0 ;  /* 0x00000007ff037819 */ /* 0x000fcc0000011600 */
[----:B------:R-:W0:Y:S03]  /*00b0*/  SHFL.IDX PT, R3, R3, RZ, 0x1f ;  /* 0x00001fff03037589 */ /* 0x000e2600000e0000 */
[----:B------:R-:W-:Y:S01]  /*00c0*/  VOTEU.ALL UP0, P0 ;  /* 0x00000000003f7886 */ /* 0x000fe20000000000 */
[----:B------:R-:W-:-:S04]  /*00d0*/  VOTEU.ALL UP1, P0 ;  /* 0x00000000003f7886 */ /* 0x000fc80000020000 */
[----:B------:R-:W1:Y:S01]  /*00e0*/  @!UP0 S2UR UR8, SR_CgaCtaId ;  /* 0x00000000000889c3 */ /* 0x000e620000008800 */
[----:B------:R-:W-:Y:S01]  /*00f0*/  @!UP0 UMOV UR6, 0x400 ;  /* 0x0000040000068882 */ /* 0x000fe20000000000 */
[----:B------:R-:W-:-:S04]  /*0100*/  @!UP0 UIADD3 UR4, -UR4, 0x100000, URZ ;  /* 0x0010000004048890 */ /* 0x000fc8000fffe13f */
[----:B------:R-:W-:Y:S02]  /*0110*/  @!UP0 USHF.L.U32 UR5, UR4, 0xb, URZ ;  /* 0x0000000b04058899 */ /* 0x000fe4000800063f */
[----:B------:R-:W-:Y:S02]  /*0120*/  @!UP0 USHF.L.U32 UR4, UR4, 0x1, URZ ;  /* 0x0000000104048899 */ /* 0x000fe4000800063f */
[----:B-1----:R-:W-:Y:S02]  /*0130*/  @!UP0 ULEA UR8, UR8, UR6, 0x18 ;  /* 0x0000000608088291 */ /* 0x002fe4000f8ec03f */
[----:B------:R-:W-:-:S04]  /*0140*/  @!UP0 UIADD3 UR6, -UR7, 0x100000, URZ ;  /* 0x0010000007068890 */ /* 0x000fc8000fffe13f */
[----:B------:R-:W-:Y:S02]  /*0150*/  @!UP0 USHF.L.U32 UR7, UR6, 0xb, URZ ;  /* 0x0000000b06078899 */ /* 0x000fe4000800063f */
[----:B------:R-:W-:Y:S01]  /*0160*/  @!UP0 USHF.L.U32 UR6, UR6, 0x1, URZ ;  /* 0x0000000106068899 */ /* 0x000fe2000800063f */
[----:B------:R-:W-:-:S05]  /*0170*/  VOTEU.ALL UP0, P0 ;  /* 0x00000000003f7886 */ /* 0x000fca0000000000 */
[----:B------:R1:W2:Y:S06]  /*0180*/  @!UP0 SYNCS.EXCH.64 URZ, [UR8+0x28c00], UR4 ;  /* 0x028c0004083f85b2 */ /* 0x0002ac0008000100 */
[----:B------:R1:W3:Y:S02]  /*0190*/  @!UP1 SYNCS.EXCH.64 URZ, [UR8+0x28c20], UR6 ;  /* 0x028c2006083f95b2 */ /* 0x0002e40008000100 */
[----:B01----:R-:W-:Y:S05]  /*01a0*/  @P1 BRA `(.L_x_0) ;  /* 0x0000000000381947 */ /* 0x003fea0003800000 */
[----:B------:R-:W0:Y:S01]  /*01b0*/  S2UR UR5, SR_CgaCtaId ;  /* 0x00000000000579c3 */ /* 0x000e220000008800 */
[----:B------:R-:W-:Y:S01]  /*01c0*/  UMOV UR4, 0x400 ;  /* 0x0000040000047882 */ /* 0x000fe20000000000 */
[----:B------:R-:W-:Y:S01]  /*01d0*/  UMOV UR7, 0x80 ;  /* 0x0000008000077882 */ /* 0x000fe20000000000 */
[----:B------:R-:W-:Y:S01]  /*01e0*/  ELECT P0, URZ, PT ;  /* 0x00000000003f782f */ /* 0x000fe20003800000 */
[----:B0-----:R-:W-:Y:S02]  /*01f0*/  ULEA UR6, UR5, UR4, 0x18 ;  /* 0x0000000405067291 */ /* 0x001fe4000f8ec03f */
[----:B------:R-:W-:-:S04]  /*0200*/  UIADD3 UR4, -UR7, 0x100000, URZ ;  /* 0x0010000007047890 */ /* 0x000fc8000fffe13f */
[----:B------:R-:W-:Y:S02]  /*0210*/  USHF.L.U32 UR5, UR4, 0xb, URZ ;  /* 0x0000000b04057899 */ /* 0x000fe4000800063f */
[----:B------:R-:W-:Y:S01]  /*0220*/  USHF.L.U32 UR4, UR4, 0x1, URZ ;  /* 0x0000000104047899 */ /* 0x000fe2000800063f */
[----:B------:R-:W0:Y:S11]  /*0230*/  FENCE.VIEW.ASYNC.S ;  /* 0x00000000000073c6 */ /* 0x000e360000000000 */
[----:B0-----:R0:W1:Y:S01]  /*0240*/  SYNCS.EXCH.64 URZ, [UR6+0x28c30], UR4 ;  /* 0x028c3004063f75b2 */ /* 0x0010620008000100 */
[----:B------:R0:W4:Y:S01]  /*0250*/  SYNCS.EXCH.64 URZ, [UR6+0x28c40], UR4 ;  /* 0x028c4004063f75b2 */ /* 0x0001220008000100 */
[----:B------:R0:W0:Y:S01]  /*0260*/  SYNCS.EXCH.64 URZ, [UR6+0x28c38], UR4 ;  /* 0x028c3804063f75b2 */ /* 0x0000220008000100 */
[----:B------:R0:W0:Y:S01]  /*0270*/  SYNCS.EXCH.64 URZ, [UR6+0x28c48], UR4 ;  /* 0x028c4804063f75b2 */ /* 0x0000220008000100 */
[----:B------:R-:W-:Y:S01]  /*0280*/  NOP ;  /* 0x0000000000007918 */ /* 0x000fe20000000000 */
.L_x_0:
[----:B------:R-:W5:Y:S01]  /*0290*/  SHFL.IDX PT, R4, R2, RZ, 0x1f ;  /* 0x00001fff02047589 */ /* 0x000f6200000e0000 */
[----:B------:R-:W-:Y:S01]  /*02a0*/  NOP ;  /* 0x0000000000007918 */ /* 0x000fe20000000000 */
[----:B-----5:R-:W-:-:S13]  /*02b0*/  ISETP.NE.AND P0, PT, R4, RZ, PT ;  /* 0x000000ff0400720c */ /* 0x020fda0003f05270 */
[----:B------:R-:W-:Y:S05]  /*02c0*/  @P0 BRA `(.L_x_1) ;  /* 0x0000000000480947 */ /* 0x000fea0003800000 */
[----:B0-----:R-:W0:Y:S01]  /*02d0*/  S2UR UR5, SR_CgaCtaId ;  /* 0x00000000000579c3 */ /* 0x001e220000008800 */
[----:B------:R-:W-:Y:S01]  /*02e0*/  UMOV UR4, 0x400 ;  /* 0x0000040000047882 */ /* 0x000fe20000000000 */
[----:B------:R-:W-:Y:S01]  /*02f0*/  UMOV UR6, 0x80 ;  /* 0x0000008000067882 */ /* 0x000fe20000000000 */
[----:B------:R-:W-:Y:S01]  /*0300*/  UMOV UR7, 0x100 ;  /* 0x0000010000077882 */ /* 0x000fe20000000000 */
[----:B------:R-:W-:Y:S01]  /*0310*/  ELECT P0, URZ, PT ;  /* 0x00000000003f782f */ /* 0x000fe20003800000 */
[----:B0-----:R-:W-:Y:S02]  /*0320*/  ULEA UR8, UR5, UR4, 0x18 ;  /* 0x0000000405087291 */ /* 0x001fe4000f8ec03f */
[----:B------:R-:W-:-:S04]  /*0330*/  UIADD3 UR4, -UR6, 0x100000, URZ ;  /* 0x0010000006047890 */ /* 0x000fc8000fffe13f */
[----:B------:R-:W-:Y:S02]  /*0340*/  USHF.L.U32 UR5, UR4, 0xb, URZ ;  /* 0x0000000b04057899 */ /* 0x000fe4000800063f */
[----:B------:R-:W-:Y:S02]  /*0350*/  USHF.L.U32 UR4, UR4, 0x1, URZ ;  /* 0x0000000104047899 */ /* 0x000fe4000800063f */
[----:B------:R-:W-:-:S04]  /*0360*/  UIADD3 UR6, -UR7, 0x100000, URZ ;  /* 0x0010000007067890 */ /* 0x000fc8000fffe13f */
[----:B------:R-:W-:Y:S02]  /*0370*/  USHF.L.U32 UR7, UR6, 0xb, URZ ;  /* 0x0000000b06077899 */ /* 0x000fe4000800063f */
[----:B------:R-:W-:Y:S01]  /*0380*/  USHF.L.U32 UR6, UR6, 0x1, URZ ;  /* 0x0000000106067899 */ /* 0x000fe2000800063f */
[----:B------:R-:W0:Y:S03]  /*0390*/  FENCE.VIEW.ASYNC.S ;  /* 0x00000000000073c6 */ /* 0x000e260000000000 */
[----:B0-----:R0:W0:Y:S08]  /*03a0*/  SYNCS.EXCH.64 URZ, [UR8+0x28c50], UR4 ;  /* 0x028c5004083f75b2 */ /* 0x0010300008000100 */
[----:B------:R0:W0:Y:S01]  /*03b0*/  SYNCS.EXCH.64 URZ, [UR8+0x28c60], UR6 ;  /* 0x028c6006083f75b2 */ /* 0x0000220008000100 */
[----:B------:R0:W0:Y:S01]  /*03c0*/  SYNCS.EXCH.64 URZ, [UR8+0x28c58], UR4 ;  /* 0x028c5804083f75b2 */ /* 0x0000220008000100 */
[----:B------:R0:W0:Y:S01]  /*03d0*/  SYNCS.EXCH.64 URZ, [UR8+0x28c68], UR6 ;  /* 0x028c6806083f75b2 */ /* 0x0000220008000100 */
[----:B------:R-:W-:Y:S01]  /*03e0*/  NOP ;  /* 0x0000000000007918 */ /* 0x000fe20000000000 */
.L_x_1:
[----:B------:R-:W5:Y:S01]  /*03f0*/  SHFL.IDX PT, R4, R2, RZ, 0x1f ;  /* 0x00001fff02047589 */ /* 0x000f6200000e0000 */
[----:B------:R-:W-:Y:S01]  /*0400*/  NOP ;  /* 0x0000000000007918 */ /* 0x000fe20000000000 */
[----:B-----5:R-:W-:-:S13]  /*0410*/  ISETP.NE.AND P0, PT, R4, RZ, PT ;  /* 0x000000ff0400720c */ /* 0x020fda0003f05270 */
[----:B------:R-:W-:Y:S05]  /*0420*/  @P0 BRA `(.L_x_2) ;  /* 0x0000000000380947 */ /* 0x000fea0003800000 */
[----:B0-----:R-:W0:Y:S01]  /*0430*/  S2UR UR5, SR_CgaCtaId ;  /* 0x00000000000579c3 */ /* 0x001e220000008800 */
        /* <DEDUP_REMOVED lines=8> */
[----:B0-----:R0:W0:Y:S01]  /*04c0*/  SYNCS.EXCH.64 URZ, [UR6+0x28c70], UR4 ;  /* 0x028c7004063f75b2 */ /* 0x0010220008000100 */
[----:B------:R0:W0:Y:S01]  /*04d0*/  SYNCS.EXCH.64 URZ, [UR6+0x28c80], UR4 ;  /* 0x028c8004063f75b2 */ /* 0x0000220008000100 */
[----:B------:R0:W0:Y:S01]  /*04e0*/  SYNCS.EXCH.64 URZ, [UR6+0x28c78], UR4 ;  /* 0x028c7804063f75b2 */ /* 0x0000220008000100 */
[----:B------:R0:W0:Y:S01]  /*04f0*/  SYNCS.EXCH.64 URZ, [UR6+0x28c88], UR4 ;  /* 0x028c8804063f75b2 */ /* 0x0000220008000100 */
[----:B------:R-:W-:Y:S01]  /*0500*/  NOP ;  /* 0x0000000000007918 */ /* 0x000fe20000000000 */
.L_x_2:
        /* <DEDUP_REMOVED lines=22> */
.L_x_3:
[----:B------:R-:W5:Y:S01]  /*0670*/  SHFL.IDX PT, R4, R2, RZ, 0x1f ;  /* 0x00001fff02047589 */ /* 0x000f6200000e0000 */
[----:B------:R-:W-:Y:S01]  /*0680*/  R2UR UR46, R3 ;  /* 0x00000000032e72ca */ /* 0x000fe200000e0000 */
        /* <DEDUP_REMOVED lines=21> */
.L_x_4:
[----:B------:R-:W-:Y:S01]  /*07e0*/  UISETP.NE.AND UP0, UPT, UR46, URZ, UPT ;  /* 0x0000003f2e00728c */ /* 0x000fe2000bf05270 */
[----:B------:R-:W-:Y:S01]  /*07f0*/  NOP ;  /* 0x0000000000007918 */ /* 0x000fe20000000000 */
[----:B------:R-:W-:Y:S01]  /*0800*/  UMOV UR38, 0x1 ;  /* 0x0000000100267882 */ /* 0x000fe20000000000 */
[----:B------:R-:W-:Y:S01]  /*0810*/  ULDC.64 UR50, c[0x0][0x208] ;  /* 0x0000820000327ab9 */ /* 0x000fe20000000a00 */
[----:B------:R-:W-:Y:S01]  /*0820*/  USEL UR38, UR38, 0x2, !UP0 ;  /* 0x0000000226267887 */ /* 0x000fe2000c000000 */
[----:B01234-:R-:W-:Y:S01]  /*0830*/  BAR.SYNC.DEFER_BLOCKING 0x0 ;  /* 0x0000000000007b1d */ /* 0x01ffe20000010000 */
[----:B------:R-:W-:-:S13]  /*0840*/  PLOP3.LUT P0, PT, PT, PT, UP0, 0x80, 0x0 ;  /* 0x000000000000781c */ /* 0x000fda0003f0f008 */
[----:B------:R-:W-:Y:S05]  /*0850*/  @!P0 BRA `(.L_x_5) ;  /* 0x0000008000b48947 */ /* 0x000fea0003800000 */
.L_x_6:
[----:B------:R-:W-:-:S08]  /*0860*/  NOP ;  /* 0x0000000000007918 */ /* 0x000fd00000000000 */
[----:B------:R-:W0:Y:S02]  /*0870*/  USETMAXREG.TRY_ALLOC.CTAPOOL UP0, 0xe8 ;  /* 0x000000e8000079c8 */ /* 0x000e240008000600 */
[----:B0-----:R-:W-:-:S13]  /*0880*/  PLOP3.LUT P0, PT, PT, PT, UP0, 0x80, 0x0 ;  /* 0x000000000000781c */ /* 0x001fda0003f0f008 */
[----:B------:R-:W-:Y:S05]  /*0890*/  @!P0 BRA `(.L_x_6) ;  /* 0xfffffffc00f08947 */ /* 0x000fea000383ffff */
[----:B------:R-:W-:Y:S01]  /*08a0*/  LOP3.LUT R2, R0, 0xffffff80, RZ, 0xc0, !PT ;  /* 0xffffff8000027812 */ /* 0x000fe200078ec0ff */
[----:B------:R-:W0:Y:S03]  /*08b0*/  S2UR UR40, SR_CTAID.X ;  /* 0x00000000002879c3 */ /* 0x000e260000002500 */
[----:B------:R-:W-:-:S05]  /*08c0*/  ISETP.NE.AND P0, PT, R2, 0x80, PT ;  /* 0x000000800200780c */ /* 0x000fca0003f05270 */
[----:B------:R-:W0:Y:S08]  /*08d0*/  LDC R2, c[0x0][0xc34] ;  /* 0x00030d00ff027b82 */ /* 0x000e300000000800 */
[----:B------:R-:W-:Y:S06]  /*08e0*/  @!P0 BAR.ARV 0x8, 0x100 ;  /* 0x0204000000008b1d */ /* 0x000fec0000002000 */
[----:B------:R-:W-:-:S13]  /*08f0*/  ISETP.GE.U32.AND P0, PT, R0, 0x100, PT ;  /* 0x000001000000780c */ /* 0x000fda0003f06070 */
[----:B------:R-:W-:Y:S06]  /*0900*/  @P0 BAR.ARV 0xf, 0x100 ;  /* 0x03c4000000000b1d */ /* 0x000fec0000002000 */
[----:B0-----:R-:W-:-:S13]  /*0910*/  ISETP.LE.AND P0, PT, R2, UR40, PT ;  /* 0x0000002802007c0c */ /* 0x001fda000bf03270 */
[----:B------:R-:W-:Y:S05]  /*0920*/  @P0 EXIT ;  /* 0x000000000000094d */ /* 0x000fea0003800000 */
[----:B------:R-:W-:Y:S01]  /*0930*/  VIADD R0, R0, 0xffffff80 ;  /* 0xffffff8000007836 */ /* 0x000fe20000000000 */
[----:B------:R-:W0:Y:S01]  /*0940*/  S2UR UR39, SR_CgaCtaId ;  /* 0x00000000002779c3 */ /* 0x000e220000008800 */
[----:B------:R-:W-:Y:S01]  /*0950*/  UMOV UR42, 0x400 ;  /* 0x00000400002a7882 */ /* 0x000fe20000000000 */
[----:B------:R-:W-:Y:S01]  /*0960*/  IMAD.MOV.U32 R23, RZ, RZ, 0x40 ;  /* 0x00000040ff177424 */ /* 0x000fe200078e00ff */
[----:B------:R-:W-:Y:S01]  /*0970*/  ULOP3.LUT UR41, UR38, 0x1, URZ, 0xfc, !UPT ;  /* 0x0000000126297892 */ /* 0x000fe2000f8efc3f */
[----:B------:R-:W-:Y:S01]  /*0980*/  SHF.R.S32.HI R3, RZ, 0x1f, R0 ;  /* 0x0000001fff037819 */ /* 0x000fe20000011400 */
[----:B------:R-:W-:Y:S01]  /*0990*/  UMOV UR36, URZ ;  /* 0x0000003f00247c82 */ /* 0x000fe20008000000 */
[----:B------:R-:W-:Y:S01]  /*09a0*/  UMOV UR37, URZ ;  /* 0x0000003f00257c82 */ /* 0x000fe20008000000 */
[----:B------:R-:W-:Y:S01]  /*09b0*/  UMOV UR47, URZ ;  /* 0x0000003f002f7c82 */ /* 0x000fe20008000000 */
[CC--:B------:R-:W-:Y:S02]  /*09c0*/  LEA.HI R2, R3.reuse, R0.reuse, RZ, 0x4 ;  /* 0x0000000003027211 */ /* 0x0c0fe400078f20ff */
[----:B------:R-:W-:-:S02]  /*09d0*/  LEA.HI R4, R3, R0, RZ, 0x5 ;  /* 0x0000000003047211 */ /* 0x000fc400078f28ff */
[----:B------:R-:W-:Y:S02]  /*09e0*/  SHF.R.S32.HI R9, RZ, 0x4, R2 ;  /* 0x00000004ff097819 */ /* 0x000fe40000011402 */
[CC--:B------:R-:W-:Y:S02]  /*09f0*/  LEA.HI R5, R3.reuse, R0.reuse, RZ, 0x7 ;  /* 0x0000000003057211 */ /* 0x0c0fe400078f38ff */
[C---:B------:R-:W-:Y:S02]  /*0a00*/  LOP3.LUT R7, R2.reuse, 0xfffffff0, RZ, 0xc0, !PT ;  /* 0xfffffff002077812 */ /* 0x040fe400078ec0ff */
[----:B------:R-:W-:Y:S02]  /*0a10*/  SHF.R.S32.HI R11, RZ, 0x5, R4 ;  /* 0x00000005ff0b7819 */ /* 0x000fe40000011404 */
[----:B------:R-:W-:Y:S01]  /*0a20*/  LEA.HI R2, R2, R9, RZ, 0x1 ;  /* 0x0000000902027211 */ /* 0x000fe200078f08ff */
[----:B------:R-:W-:Y:S01]  /*0a30*/  IMAD.IADD R7, R0, 0x1, -R7 ;  /* 0x0000000100077824 */ /* 0x000fe200078e0a07 */
[----:B------:R-:W-:-:S02]  /*0a40*/  LEA.HI R6, R3, R0, RZ, 0x2 ;  /* 0x0000000003067211 */ /* 0x000fc400078f10ff */
[----:B------:R-:W-:Y:S01]  /*0a50*/  LEA.HI R211, R3, R0, RZ, 0x3 ;  /* 0x0000000003d37211 */ /* 0x000fe200078f18ff */
[----:B0-----:R-:W-:Y:S01]  /*0a60*/  ULEA UR42, UR39, UR42, 0x18 ;  /* 0x0000002a272a7291 */ /* 0x001fe2000f8ec03f */
[----:B------:R-:W-:Y:S02]  /*0a70*/  SHF.R.S32.HI R4, RZ, 0x1f, R4 ;  /* 0x0000001fff047819 */ /* 0x000fe40000011404 */
[----:B------:R-:W-:Y:S02]  /*0a80*/  LOP3.LUT R3, R5, 0xffffff80, RZ, 0xc0, !PT ;  /* 0xffffff8005037812 */ /* 0x000fe400078ec0ff */
[----:B------:R-:W-:Y:S02]  /*0a90*/  LOP3.LUT R2, R2, 0x1ffffffe, RZ, 0xc0, !PT ;  /* 0x1ffffffe02027812 */ /* 0x000fe400078ec0ff */
[----:B------:R-:W-:Y:S01]  /*0aa0*/  LEA.HI R4, R4, R11, RZ, 0x2 ;  /* 0x0000000b04047211 */ /* 0x000fe200078f10ff */
[----:B------:R-:W-:Y:S01]  /*0ab0*/  IMAD.IADD R3, R0, 0x1, -R3 ;  /* 0x0000000100037824 */ /* 0x000fe200078e0a03 */
[----:B------:R-:W-:Y:S01]  /*0ac0*/  LOP3.LUT R209, R211, 0xfffffff8, RZ, 0xc0, !PT ;  /* 0xfffffff8d3d17812 */ /* 0x000fe200078ec0ff */
[----:B------:R-:W-:Y:S01]  /*0ad0*/  IMAD.IADD R9, R9, 0x1, -R2 ;  /* 0x0000000109097824 */ /* 0x000fe200078e0a02 */
[----:B------:R-:W-:-:S02]  /*0ae0*/  LOP3.LUT R13, R6, 0xfffffffc, RZ, 0xc0, !PT ;  /* 0xfffffffc060d7812 */ /* 0x000fc400078ec0ff */
[----:B------:R-:W-:Y:S01]  /*0af0*/  SHF.R.S32.HI R210, RZ, 0x7, R5 ;  /* 0x00000007ffd27819 */ /* 0x000fe20000011405 */
[----:B------:R-:W-:Y:S01]  /*0b00*/  IMAD.IADD R209, R0, 0x1, -R209 ;  /* 0x0000000100d17824 */ /* 0x000fe200078e0ad1 */
[----:B------:R-:W-:Y:S01]  /*0b10*/  LOP3.LUT R4, R4, 0x3ffffc, RZ, 0xc0, !PT ;  /* 0x003ffffc04047812 */ /* 0x000fe200078ec0ff */
[----:B------:R-:W-:Y:S01]  /*0b20*/  IMAD.SHL.U32 R9, R9, 0x8, RZ ;  /* 0x0000000809097824 */ /* 0x000fe200078e00ff */
[--C-:B------:R-:W-:Y:S01]  /*0b30*/  SHF.R.S32.HI R2, RZ, 0x1f, R7.reuse ;  /* 0x0000001fff027819 */ /* 0x100fe20000011407 */
[----:B------:R-:W-:Y:S01]  /*0b40*/  IMAD R15, R210, 0x100, R7 ;  /* 0x00000100d20f7824 */ /* 0x000fe200078e0207 */
[----:B------:R-:W-:Y:S01]  /*0b50*/  IADD3 R13, R0, -R13, RZ ;  /* 0x8000000d000d7210 */ /* 0x000fe20007ffe0ff */
[----:B------:R-:W-:Y:S01]  /*0b60*/  IMAD.IADD R8, R11, 0x1, -R4 ;  /* 0x000000010b087824 */ /* 0x000fe200078e0a04 */
[----:B------:R-:W-:Y:S01]  /*0b70*/  SHF.R.S32.HI R0, RZ, 0x1f, R3 ;  /* 0x0000001fff007819 */ /* 0x000fe20000011403 */
[----:B------:R-:W-:Y:S01]  /*0b80*/  IMAD.SHL.U32 R16, R209, 0x8, RZ ;  /* 0x00000008d1107824 */ /* 0x000fe200078e00ff */
[----:B------:R-:W-:-:S02]  /*0b90*/  LEA.HI R6, R2, R7, RZ, 0x3 ;  /* 0x0000000702067211 */ /* 0x000fc400078f18ff */
[----:B------:R-:W-:Y:S01]  /*0ba0*/  LEA.HI R2, R0, R3, RZ, 0x2 ;  /* 0x0000000300027211 */ /* 0x000fe200078f10ff */
[----:B------:R-:W-:Y:S01]  /*0bb0*/  VIADD R188, R16, 0x80 ;  /* 0x0000008010bc7836 */ /* 0x000fe20000000000 */
[----:B------:R-:W-:Y:S01]  /*0bc0*/  LOP3.LUT R4, R6, 0xfffffff8, RZ, 0xc0, !PT ;  /* 0xfffffff806047812 */ /* 0x000fe200078ec0ff */
[----:B------:R-:W-:Y:S01]  /*0bd0*/  VIADD R187, R16, 0xc0 ;  /* 0x000000c010bb7836 */ /* 0x000fe20000000000 */
[----:B------:R-:W-:Y:S01]  /*0be0*/  LEA R12, R8, R15, 0x4 ;  /* 0x0000000f080c7211 */ /* 0x000fe200078e20ff */
[----:B------:R-:W-:Y:S01]  /*0bf0*/  VIADD R186, R16, 0x100 ;  /* 0x0000010010ba7836 */ /* 0x000fe20000000000 */
[----:B------:R-:W-:Y:S01]  /*0c00*/  LOP3.LUT R8, R2, 0x7ffffffc, RZ, 0xc0, !PT ;  /* 0x7ffffffc02087812 */ /* 0x000fe200078ec0ff */
[----:B------:R-:W-:Y:S01]  /*0c10*/  IMAD.IADD R7, R7, 0x1, -R4 ;  /* 0x0000000107077824 */ /* 0x000fe200078e0a04 */
[----:B------:R-:W-:Y:S01]  /*0c20*/  LEA.HI R4, R0, R3, RZ, 0x5 ;  /* 0x0000000300047211 */ /* 0x000fe200078f28ff */
[----:B------:R-:W-:Y:S01]  /*0c30*/  IMAD.U32 R215, R12, 0x40, R9 ;  /* 0x000000400cd77824 */ /* 0x000fe200078e0009 */
[----:B------:R-:W-:Y:S01]  /*0c40*/  SHF.R.S32.HI R0, RZ, 0x2, R2 ;  /* 0x00000002ff007819 */ /* 0x000fe20000011402 */
[----:B------:R-:W-:Y:S01]  /*0c50*/  IMAD.IADD R17, R3, 0x1, -R8 ;  /* 0x0000000103117824 */ /* 0x000fe200078e0a08 */
[----:B------:R-:W-:Y:S01]  /*0c60*/  SHF.R.S32.HI R3, RZ, 0x1f, R2 ;  /* 0x0000001fff037819 */ /* 0x000fe20000011402 */
[----:B------:R-:W-:Y:S01]  /*0c70*/  IMAD.SHL.U32 R2, R7, 0x40, RZ ;  /* 0x0000004007027824 */ /* 0x000fe200078e00ff */
[----:B------:R-:W-:Y:S01]  /*0c80*/  SHF.L.U32 R6, R6, 0x6, RZ ;  /* 0x0000000606067819 */ /* 0x000fe200000006ff */
[C---:B------:R-:W-:Y:S01]  /*0c90*/  VIADD R185, R16.reuse, 0x140 ;  /* 0x0000014010b97836 */ /* 0x040fe20000000000 */
[----:B------:R-:W-:Y:S01]  /*0ca0*/  LEA.HI R3, R3, R0, RZ, 0x3 ;  /* 0x0000000003037211 */ /* 0x000fe200078f18ff */
[----:B------:R-:W-:Y:S01]  /*0cb0*/  VIADD R212, R16, 0x1c0 ;  /* 0x000001c010d47836 */ /* 0x000fe20000000000 */
[----:B------:R-:W-:Y:S01]  /*0cc0*/  LOP3.LUT R2, R2, 0x1c0, RZ, 0xc0, !PT ;  /* 0x000001c002027812 */ /* 0x000fe200078ec0ff */
[----:B------:R-:W-:Y:S01]  /*0cd0*/  IMAD.SHL.U32 R17, R17, 0x2, RZ ;  /* 0x0000000211117824 */ /* 0x000fe200078e00ff */
[----:B------:R-:W-:-:S02]  /*0ce0*/  LOP3.LUT R6, R6, 0x7ffffe00, RZ, 0xc0, !PT ;  /* 0x7ffffe0006067812 */ /* 0x000fc400078ec0ff */
[----:B------:R-:W-:Y:S02]  /*0cf0*/  LOP3.LUT R9, R2, 0x8, R9, 0xf8, !PT ;  /* 0x0000000802097812 */ /* 0x000fe400078ef809 */
[----:B------:R-:W-:Y:S01]  /*0d00*/  SHF.R.U32.HI R8, RZ, 0x3, R2 ;  /* 0x00000003ff087819 */ /* 0x000fe20000011602 */
[----:B------:R-:W-:Y:S01]  /*0d10*/  IMAD R6, R11, 0x400, R6 ;  /* 0x000004000b067824 */ /* 0x000fe200078e0206 */
[----:B------:R-:W-:Y:S02]  /*0d20*/  R2P PR, R7, 0x6 ;  /* 0x0000000607007804 */ /* 0x000fe40000000000 */
[----:B------:R-:W-:Y:S02]  /*0d30*/  LOP3.LUT R9, R9, R8, RZ, 0x3c, !PT ;  /* 0x0000000809097212 */ /* 0x000fe400078e3cff */
[----:B------:R-:W-:Y:S02]  /*0d40*/  LOP3.LUT R3, R3, 0xfffffff8, RZ, 0xc0, !PT ;  /* 0xfffffff803037812 */ /* 0x000fe400078ec0ff */
[----:B------:R-:W-:Y:S01]  /*0d50*/  LEA.HI R10, R13, R13, RZ, 0x1 ;  /* 0x0000000d0d0a7211 */ /* 0x000fe200078f08ff */
[----:B------:R-:W-:Y:S01]  /*0d60*/  IMAD.IADD R6, R6, 0x1, R9 ;  /* 0x0000000106067824 */ /* 0x000fe200078e0209 */
[----:B------:R-:W-:Y:S01]  /*0d70*/  LEA.HI R5, R5, R210, RZ, 0x1 ;  /* 0x000000d205057211 */ /* 0x000fe200078f08ff */
[----:B------:R-:W-:Y:S01]  /*0d80*/  IMAD.IADD R3, R0, 0x1, -R3 ;  /* 0x0000000100037824 */ /* 0x000fe200078e0a03 */
[----:B------:R-:W-:-:S02]  /*0d90*/  LOP3.LUT R10, R10, 0x1ffffffe, RZ, 0xc0, !PT ;  /* 0x1ffffffe0a0a7812 */ /* 0x000fc400078ec0ff */
[----:B------:R-:W-:Y:S02]  /*0da0*/  LEA R22, R6, UR42, 0x1 ;  /* 0x0000002a06167c11 */ /* 0x000fe4000f8e08ff */
[----:B------:R-:W-:Y:S01]  /*0db0*/  SHF.R.S32.HI R2, RZ, 0x5, R4 ;  /* 0x00000005ff027819 */ /* 0x000fe20000011404 */
[----:B------:R-:W-:Y:S01]  /*0dc0*/  IMAD.IADD R13, R13, 0x1, -R10 ;  /* 0x000000010d0d7824 */ /* 0x000fe200078e0a0a */
[----:B------:R-:W-:Y:S01]  /*0dd0*/  LOP3.LUT R5, R5, 0xfffffe, RZ, 0xc0, !PT ;  /* 0x00fffffe05057812 */ /* 0x000fe200078ec0ff */
[C---:B------:R-:W-:Y:S01]  /*0de0*/  VIADD R184, R22.reuse, 0x26800 ;  /* 0x0002680016b87836 */ /* 0x040fe20000000000 */
[----:B------:R-:W-:Y:S01]  /*0df0*/  SEL R23, R23, 0xffffffc0, !P2 ;  /* 0xffffffc017177807 */ /* 0x000fe20005000000 */
[----:B------:R-:W-:Y:S01]  /*0e00*/  VIADD R19, R22, 0x26820 ;  /* 0x0002682016137836 */ /* 0x000fe20000000000 */
[----:B------:R-:W-:Y:S01]  /*0e10*/  LEA R2, R2, R3, 0x4 ;  /* 0x0000000302027211 */ /* 0x000fe200078e20ff */
[----:B------:R-:W-:Y:S01]  /*0e20*/  IMAD.IADD R5, R210, 0x1, -R5 ;  /* 0x00000001d2057824 */ /* 0x000fe200078e0a05 */
[C---:B------:R-:W-:Y:S01]  /*0e30*/  @P1 IADD3 R19, R184.reuse, -0x20, RZ ;  /* 0xffffffe0b8131810 */ /* 0x040fe20007ffe0ff */
[----:B------:R-:W-:Y:S01]  /*0e40*/  IMAD.IADD R184, R184, 0x1, R23 ;  /* 0x00000001b8b87824 */ /* 0x000fe200078e0217 */
[C---:B------:R-:W-:Y:S01]  /*0e50*/  IADD3 R189, R16.reuse, 0x40, RZ ;  /* 0x0000004010bd7810 */ /* 0x040fe20007ffe0ff */
[----:B------:R-:W-:Y:S01]  /*0e60*/  IMAD.SHL.U32 R18, R5, 0x100, RZ ;  /* 0x0000010005127824 */ /* 0x000fe200078e00ff */
[----:B------:R-:W-:Y:S01]  /*0e70*/  IADD3 R213, R16, 0x180, RZ ;  /* 0x0000018010d57810 */ /* 0x000fe20007ffe0ff */
[----:B------:R-:W-:Y:S01]  /*0e80*/  IMAD R214, R13, 0x8, R2 ;  /* 0x000000080dd67824 */ /* 0x000fe200078e0202 */
[----:B------:R-:W-:Y:S01]  /*0e90*/  SHF.R.S32.HI R211, RZ, 0x3, R211 ;  /* 0x00000003ffd37819 */ /* 0x000fe200000114d3 */
[----:B------:R-:W-:Y:S01]  /*0ea0*/  IMAD.IADD R23, R23, 0x1, R19 ;  /* 0x0000000117177824 */ /* 0x000fe200078e0213 */
[----:B------:R-:W-:-:S02]  /*0eb0*/  SHF.R.S32.HI R222, RZ, 0x1f, R189 ;  /* 0x0000001fffde7819 */ /* 0x000fc400000114bd */
[----:B------:R-:W-:Y:S02]  /*0ec0*/  SHF.R.S32.HI R221, RZ, 0x1f, R188 ;  /* 0x0000001fffdd7819 */ /* 0x000fe400000114bc */
[----:B------:R-:W-:Y:S02]  /*0ed0*/  SHF.R.S32.HI R220, RZ, 0x1f, R187 ;  /* 0x0000001fffdc7819 */ /* 0x000fe400000114bb */
[----:B------:R-:W-:Y:S02]  /*0ee0*/  SHF.R.S32.HI R219, RZ, 0x1f, R186 ;  /* 0x0000001fffdb7819 */ /* 0x000fe400000114ba */
[----:B------:R-:W-:Y:S02]  /*0ef0*/  SHF.R.S32.HI R218, RZ, 0x1f, R185 ;  /* 0x0000001fffda7819 */ /* 0x000fe400000114b9 */
[----:B------:R-:W-:Y:S02]  /*0f00*/  SHF.R.S32.HI R217, RZ, 0x1f, R213 ;  /* 0x0000001fffd97819 */ /* 0x000fe400000114d5 */
[----:B------:R-:W-:-:S07]  /*0f10*/  SHF.R.S32.HI R216, RZ, 0x1f, R212 ;  /* 0x0000001fffd87819 */ /* 0x000fce00000114d4 */
.L_x_48:
[----:B------:R-:W-:Y:S01]  /*0f20*/  ULDC UR4, c[0x0][0xc38] ;  /* 0x00030e0000047ab9 */ /* 0x000fe20000000800 */
[----:B------:R-:W-:Y:S01]  /*0f30*/  ULDC UR49, c[0x0][0x424] ;  /* 0x0001090000317ab9 */ /* 0x000fe20000000800 */
[----:B------:R-:W-:Y:S01]  /*0f40*/  UISETP.NE.AND UP1, UPT, UR4, 0x1, UPT ;  /* 0x000000010400788c */ /* 0x000fe2000bf25270 */
[----:B------:R-:W-:Y:S02]  /*0f50*/  ULDC UR6, c[0x0][0x2f0] ;  /* 0x0000bc0000067ab9 */ /* 0x000fe40000000800 */
[----:B------:R-:W-:Y:S01]  /*0f60*/  ULDC.64 UR4, c[0x0][0x418] ;  /* 0x0001060000047ab9 */ /* 0x000fe20000000a00 */
[----:B------:R-:W-:Y:S01]  /*0f70*/  UMOV UR43, UR40 ;  /* 0x00000028002b7c82 */ /* 0x000fe20008000000 */
[----:B------:R-:W-:Y:S01]  /*0f80*/  UISETP.NE.U32.AND UP0, UPT, UR4, URZ, UPT ;  /* 0x0000003f0400728c */ /* 0x000fe2000bf05070 */
[----:B------:R-:W-:Y:S02]  /*0f90*/  UMOV UR45, UR40 ;  /* 0x00000028002d7c82 */ /* 0x000fe40008000000 */
[----:B------:R-:W-:Y:S01]  /*0fa0*/  ULDC UR4, c[0x0][0xc44] ;  /* 0x0003110000047ab9 */ /* 0x000fe20000000800 */
[----:B------:R-:W-:-:S02]  /*0fb0*/  UISETP.NE.AND.EX UP0, UPT, UR5, URZ, UPT, UP0 ;  /* 0x0000003f0500728c */ /* 0x000fc4000bf05300 */
[----:B------:R-:W-:Y:S02]  /*0fc0*/  UISETP.NE.AND UP2, UPT, UR4, 0x1, UPT ;  /* 0x000000010400788c */ /* 0x000fe4000bf45270 */
[----:B------:R-:W-:Y:S01]  /*0fd0*/  USEL UR49, UR49, 0x1, UP0 ;  /* 0x0000000131317887 */ /* 0x000fe20008000000 */
[----:B------:R-:W-:Y:S01]  /*0fe0*/  @UP1 ULDC UR4, c[0x0][0xc3c] ;  /* 0x00030f0000041ab9 */ /* 0x000fe20000000800 */
[----:B------:R-:W-:Y:S02]  /*0ff0*/  UISETP.NE.AND UP0, UPT, UR46, 0x1, UPT ;  /* 0x000000012e00788c */ /* 0x000fe4000bf05270 */
[----:B------:R-:W-:Y:S02]  /*1000*/  UIMAD.WIDE.U32 UR4, UR40, UR4, URZ ;  /* 0x00000004280472a5 */ /* 0x000fe4000f8e003f */
[----:B------:R-:W-:Y:S02]  /*1010*/  UIMAD UR49, UR49, UR6, URZ ;  /* 0x00000006313172a4 */ /* 0x000fe4000f8e023f */
[----:B------:R-:W-:Y:S01]  /*1020*/  PLOP3.LUT P0, PT, PT, PT, UP0, 0x80, 0x0 ;  /* 0x000000000000781c */ /* 0x000fe20003f0f008 */
[----:B------:R-:W-:Y:S01]  /*1030*/  @UP1 ULDC UR6, c[0x0][0xc40] ;  /* 0x0003100000061ab9 */ /* 0x000fe20000000800 */
[----:B------:R-:W-:Y:S01]  /*1040*/  @UP2 ULDC.64 UR8, c[0x0][0xc48] ;  /* 0x0003120000082ab9 */ /* 0x000fe20000000a00 */
[----:B------:R-:W-:-:S02]  /*1050*/  @UP1 USHF.R.U32.HI UR43, URZ, UR6, UR5 ;  /* 0x000000063f2b1299 */ /* 0x000fc40008011605 */
[----:B------:R-:W-:Y:S02]  /*1060*/  UIADD3 UR6, UR49, 0x3f, URZ ;  /* 0x0000003f31067890 */ /* 0x000fe4000fffe03f */
[----:B------:R-:W-:Y:S02]  /*1070*/  UIMAD.WIDE.U32 UR4, UR43, UR8, URZ ;  /* 0x000000082b0472a5 */ /* 0x000fe4000f8e003f */
[----:B------:R-:W-:Y:S01]  /*1080*/  USHF.R.S32.HI UR7, URZ, 0x1f, UR6 ;  /* 0x0000001f3f077899 */ /* 0x000fe20008011406 */
[----:B------:R-:W-:Y:S01]  /*1090*/  UMOV UR44, UR43 ;  /* 0x0000002b002c7c82 */ /* 0x000fe20008000000 */
[----:B------:R-:W-:Y:S02]  /*10a0*/  @UP2 USHF.R.U32.HI UR44, URZ, UR9, UR5 ;  /* 0x000000093f2c2299 */ /* 0x000fe40008011605 */
[----:B------:R-:W-:-:S04]  /*10b0*/  ULEA.HI UR7, UR7, UR6, URZ, 0x6 ;  /* 0x0000000607077291 */ /* 0x000fc8000f8f303f */
[----:B------:R-:W-:Y:S01]  /*10c0*/  USHF.R.S32.HI UR48, URZ, 0x6, UR7 ;  /* 0x000000063f307899 */ /* 0x000fe20008011407 */
[----:B0123-5:R-:W-:Y:S11]  /*10d0*/  @!P0 BRA `(.L_x_7) ;  /* 0x0000001800388947 */ /* 0x02fff60003800000 */
[----:B------:R-:W0:Y:S01]  /*10e0*/  SHFL.IDX PT, R0, R210, RZ, 0x1f ;  /* 0x00001fffd2007589 */ /* 0x000e2200000e0000 */
[----:B------:R-:W-:-:S06]  /*10f0*/  UISETP.NE.AND UP0, UPT, UR41, 0x3, UPT ;  /* 0x000000032900788c */ /* 0x000fcc000bf05270 */
[----:B------:R-:W-:Y:S02]  /*1100*/  PLOP3.LUT P0, PT, PT, PT, UP0, 0x80, 0x0 ;  /* 0x000000000000781c */ /* 0x000fe40003f0f008 */
[----:B0-----:R-:W-:-:S13]  /*1110*/  R2UR UR4, R0 ;  /* 0x00000000000472ca */ /* 0x001fda00000e0000 */
[----:B------:R-:W-:-:S04]  /*1120*/  ULEA.HI UR5, UR4, UR4, URZ, 0x1 ;  /* 0x0000000404057291 */ /* 0x000fc8000f8f083f */
[----:B------:R-:W-:-:S04]  /*1130*/  ULOP3.LUT UR5, UR5, 0x1fffe, URZ, 0xc0, !UPT ;  /* 0x0001fffe05057892 */ /* 0x000fc8000f8ec03f */
[----:B------:R-:W-:-:S04]  /*1140*/  UIADD3 UR5, UR4, -UR5, URZ ;  /* 0x8000000504057290 */ /* 0x000fc8000fffe03f */
[----:B------:R-:W-:-:S04]  /*1150*/  ULEA UR5, UR5, UR42, 0xf ;  /* 0x0000002a05057291 */ /* 0x000fc8000f8e783f */
[----:B------:R-:W-:-:S04]  /*1160*/  UIADD3 UR5, UR5, 0x400, URZ ;  /* 0x0000040005057890 */ /* 0x000fc8000fffe03f */
[----:B------:R-:W-:-:S04]  /*1170*/  USHF.R.U32.HI UR5, URZ, 0x4, UR5 ;  /* 0x000000043f057899 */ /* 0x000fc80008011605 */
[----:B------:R-:W-:-:S04]  /*1180*/  ULOP3.LUT UR5, UR5, 0x3fff, URZ, 0xc0, !UPT ;  /* 0x00003fff05057892 */ /* 0x000fc8000f8ec03f */
[----:B------:R-:W-:Y:S01]  /*1190*/  ULOP3.LUT UR20, UR5, 0x2000000, URZ, 0xfc, !UPT ;  /* 0x0200000005147892 */ /* 0x000fe2000f8efc3f */
[----:B------:R-:W-:Y:S11]  /*11a0*/  @!P0 BRA `(.L_x_8) ;  /* 0x0000000000048947 */ /* 0x000ff60003800000 */
[----:B------:R-:W-:Y:S01]  /*11b0*/  BPT.TRAP 0x1 ;  /* 0x000000040000795c */ /* 0x000fe20000300000 */
.L_x_8:
[----:B------:R-:W-:Y:S01]  /*11c0*/  ULEA UR16, UR47, UR42, 0x3 ;  /* 0x0000002a2f107291 */ /* 0x000fe2000f8e183f */
[----:B------:R-:W-:-:S04]  /*11d0*/  MOV R0, UR37 ;  /* 0x0000002500007c02 */ /* 0x000fc80008000f00 */
[----:B------:R-:W-:-:S04]  /*11e0*/  SHF.L.U32 R0, R0, 0x1f, RZ ;  /* 0x0000001f00007819 */ /* 0x000fc800000006ff */
[----:B------:R-:W0:Y:S02]  /*11f0*/  SYNCS.PHASECHK.TRANS64.TRYWAIT P1, [UR16+0x28c50], R0 ;  /* 0x028c5000ff0075a7 */ /* 0x000e240008020150 */
[----:B0-----:R-:W-:Y:S05]  /*1200*/  @!P1 BRA `(.L_x_9) ;  /* 0x000000b800389947 */ /* 0x001fea0003800000 */
.L_x_98:
[----:B------:R-:W-:Y:S01]  /*1210*/  BAR.SYNC.DEFER_BLOCKING 0xe, 0x100 ;  /* 0x0384000000007b1d */ /* 0x000fe20000010000 */
[----:B------:R-:W-:Y:S02]  /*1220*/  UIADD3 UR4, UR42, 0x26800, URZ ;  /* 0x000268002a047890 */ /* 0x000fe4000fffe03f */
[----:B------:R-:W-:Y:S02]  /*1230*/  ULEA UR12, UR47, UR20, 0xc ;  /* 0x000000142f0c7291 */ /* 0x000fe4000f8e603f */
[----:B------:R-:W-:Y:S01]  /*1240*/  USHF.R.U32.HI UR4, URZ, 0x4, UR4 ;  /* 0x000000043f047899 */ /* 0x000fe20008011604 */
[----:B------:R-:W-:Y:S01]  /*1250*/  UMOV UR7, 0x40000040 ;  /* 0x4000004000077882 */ /* 0x000fe20000000000 */
[----:B------:R-:W-:Y:S02]  /*1260*/  UMOV UR5, 0x40000040 ;  /* 0x4000004000057882 */ /* 0x000fe40000000000 */
[----:B------:R-:W-:Y:S01]  /*1270*/  ULOP3.LUT UR4, UR4, 0x3fff, URZ, 0xc0, !UPT ;  /* 0x00003fff04047892 */ /* 0x000fe2000f8ec03f */
[----:B------:R-:W-:Y:S01]  /*1280*/  UMOV UR6, UR12 ;  /* 0x0000000c00067c82 */ /* 0x000fe20008000000 */
[----:B------:R-:W-:-:S02]  /*1290*/  UIADD3 UR10, UR12, 0x100, URZ ;  /* 0x000001000c0a7890 */ /* 0x000fc4000fffe03f */
[----:B------:R-:W-:Y:S01]  /*12a0*/  ULOP3.LUT UR13, UR4, 0x10000, URZ, 0xfc, !UPT ;  /* 0x00010000040d7892 */ /* 0x000fe2000f8efc3f */
[----:B------:R-:W-:Y:S01]  /*12b0*/  UMOV UR11, 0x40000040 ;  /* 0x40000040000b7882 */ /* 0x000fe20000000000 */
[----:B------:R-:W-:Y:S02]  /*12c0*/  UMOV UR9, 0x40000040 ;  /* 0x4000004000097882 */ /* 0x000fe40000000000 */
[----:B------:R-:W-:Y:S02]  /*12d0*/  UIADD3 UR8, UR13, 0x4, URZ ;  /* 0x000000040d087890 */ /* 0x000fe4000fffe03f */
[----:B------:R-:W-:Y:S01]  /*12e0*/  UIADD3 UR14, UR12, 0x180, URZ ;  /* 0x000001800c0e7890 */ /* 0x000fe2000fffe03f */
[----:B------:R-:W-:Y:S01]  /*12f0*/  UMOV UR4, UR13 ;  /* 0x0000000d00047c82 */ /* 0x000fe20008000000 */
[----:B------:R-:W-:Y:S01]  /*1300*/  UMOV UR15, 0x40000040 ;  /* 0x40000040000f7882 */ /* 0x000fe20000000000 */
[----:B------:R-:W-:-:S06]  /*1310*/  WARPGROUP.ARRIVE ;  /* 0x00000000000079c5 */ /* 0x000fcc0000000000 */
[----:B------:R-:W-:Y:S01]  /*1320*/  HGMMA.64x256x16.F32 R24, gdesc[UR4].tnspB, RZ, !UPT, gsb0 ;  /* 0x43e00000041879f0 */ /* 0x000fe2000c0008ff */
[----:B------:R-:W-:Y:S02]  /*1330*/  UIADD3 UR6, UR12, 0x80, URZ ;  /* 0x000000800c067890 */ /* 0x000fe4000fffe03f */
[----:B------:R-:W-:Y:S01]  /*1340*/  UIADD3 UR4, UR13, 0x2, URZ ;  /* 0x000000020d047890 */ /* 0x000fe2000fffe03f */
[----:B------:R-:W-:Y:S01]  /*1350*/  UMOV UR7, 0x40000040 ;  /* 0x4000004000077882 */ /* 0x000fe20000000000 */
[----:B------:R-:W-:Y:S01]  /*1360*/  UMOV UR5, 0x40000040 ;  /* 0x4000004000057882 */ /* 0x000fe20000000000 */
[----:B------:R-:W-:-:S03]  /*1370*/  UIADD3 UR12, UR13, 0x6, URZ ;  /* 0x000000060d0c7890 */ /* 0x000fc6000fffe03f */
[----:B------:R-:W-:Y:S01]  /*1380*/  UMOV UR13, 0x40000040 ;  /* 0x40000040000d7882 */ /* 0x000fe20000000000 */
[----:B------:R-:W-:Y:S02]  /*1390*/  WARPGROUP.DEPBAR.LE gsb0, 0x0 ;  /* 0x00008000000079c5 */ /* 0x000fe40000010000 */
[----:B------:R-:W-:-:S15]  /*13a0*/  WARPGROUP.ARRIVE ;  /* 0x00000000000079c5 */ /* 0x000fde0000000000 */
[----:B------:R-:W-:-:S01]  /*13b0*/  NOP ;  /* 0x0000000000007918 */ /* 0x000fc20000000000 */
[----:B------:R-:W-:Y:S03]  /*13c0*/  HGMMA.64x256x16.F32 R24, gdesc[UR4].tnspB, R24, gsb0 ;  /* 0x43e00000041879f0 */ /* 0x000fe60008000818 */
[----:B------:R-:W-:Y:S02]  /*13d0*/  WARPGROUP.DEPBAR.LE gsb0, 0x0 ;  /* 0x00008000000079c5 */ /* 0x000fe40000010000 */
[----:B------:R-:W-:-:S15]  /*13e0*/  WARPGROUP.ARRIVE ;  /* 0x00000000000079c5 */ /* 0x000fde0000000000 */
[----:B------:R-:W-:-:S08]  /*13f0*/  NOP ;  /* 0x0000000000007918 */ /* 0x000fd00000000000 */
[----:B------:R-:W-:Y:S03]  /*1400*/  HGMMA.64x256x16.F32 R24, gdesc[UR8].tnspB, R24, gsb0 ;  /* 0x43e00000081879f0 */ /* 0x000fe60008000818 */
[----:B------:R-:W-:Y:S02]  /*1410*/  WARPGROUP.DEPBAR.LE gsb0, 0x0 ;  /* 0x00008000000079c5 */ /* 0x000fe40000010000 */
[----:B------:R-:W-:-:S15]  /*1420*/  WARPGROUP.ARRIVE ;  /* 0x00000000000079c5 */ /* 0x000fde0000000000 */
[----:B------:R-:W-:-:S08]  /*1430*/  NOP ;  /* 0x0000000000007918 */ /* 0x000fd00000000000 */
[----:B------:R-:W-:Y:S03]  /*1440*/  HGMMA.64x256x16.F32 R24, gdesc[UR12].tnspB, R24, gsb0 ;  /* 0x43e000000c1879f0 */ /* 0x000fe60008000818 */
[----:B------:R-:W-:Y:S02]  /*1450*/  WARPGROUP.DEPBAR.LE gsb0, 0x0 ;  /* 0x00008000000079c5 */ /* 0x000fe40000010000 */
[----:B------:R-:W-:Y:S06]  /*1460*/  BAR.ARV 0xf, 0x100 ;  /* 0x03c4000000007b1d */ /* 0x000fec0000002000 */
[----:B------:R-:W-:Y:S05]  /*1470*/  @!P0 BRA `(.L_x_10) ;  /* 0x0000000000048947 */ /* 0x000fea0003800000 */
[----:B------:R-:W-:Y:S01]  /*1480*/  BPT.TRAP 0x1 ;  /* 0x000000040000795c */ /* 0x000fe20000300000 */
.L_x_10:
[----:B------:R-:W-:Y:S02]  /*1490*/  UISETP.GE.AND UP0, UPT, UR49, 0x41, UPT ;  /* 0x000000413100788c */ /* 0x000fe4000bf06270 */
[----:B------:R-:W-:-:S04]  /*14a0*/  UIADD3 UR6, UR16, 0x28c60, URZ ;  /* 0x00028c6010067890 */ /* 0x000fc8000fffe03f */
[----:B------:R-:W-:Y:S01]  /*14b0*/  PLOP3.LUT P1, PT, PT, PT, UP0, 0x80, 0x0 ;  /* 0x000000000000781c */ /* 0x000fe20003f2f008 */
[----:B------:R-:W-:-:S09]  /*14c0*/  UPRMT UR6, UR39, 0x654, UR6 ;  /* 0x0000065427067896 */ /* 0x000fd20008000006 */
[----:B------:R-:W-:Y:S03]  /*14d0*/  SYNCS.ARRIVE.TRANS64.RED.A1T0 RZ, [UR6], RZ ;  /* 0x000000ffffff79a7 */ /* 0x000fe60008100406 */
[----:B------:R-:W-:Y:S05]  /*14e0*/  @!P1 BRA `(.L_x_11) ;  /* 0x0000000800f89947 */ /* 0x000fea0003800000 */
[----:B------:R-:W-:-:S06]  /*14f0*/  UIADD3 UR48, UR48, -0x2, URZ ;  /* 0xfffffffe30307890 */ /* 0x000fcc000fffe03f */
[----:B0-----:R-:W-:-:S07]  /*1500*/  IMAD.U32 R0, RZ, RZ, UR48 ;  /* 0x00000030ff007e24 */ /* 0x001fce000f8e00ff */
.L_x_17:
[----:B------:R-:W-:Y:S01]  /*1510*/  BAR.SYNC.DEFER_BLOCKING 0xe, 0x100 ;  /* 0x0384000000007b1d */ /* 0x000fe20000010000 */
[----:B01----:R-:W-:Y:S01]  /*1520*/  IMAD.U32 R3, RZ, RZ, UR47 ;  /* 0x0000002fff037e24 */ /* 0x003fe2000f8e00ff */
[----:B------:R-:W-:-:S03]  /*1530*/  UIADD3 UR47, UR47, 0x1, URZ ;  /* 0x000000012f2f7890 */ /* 0x000fc6000fffe03f */
[----:B------:R-:W-:Y:S01]  /*1540*/  IMAD R3, R3, 0x40, R2 ;  /* 0x0000004003037824 */ /* 0x000fe200078e0202 */
[----:B------:R-:W-:-:S04]  /*1550*/  UISETP.NE.AND UP0, UPT, UR47, 0x2, UPT ;  /* 0x000000022f00788c */ /* 0x000fc8000bf05270 */
[----:B------:R-:W-:Y:S01]  /*1560*/  LEA R3, R3, UR42, 0x2 ;  /* 0x0000002a03037c11 */ /* 0x000fe2000f8e10ff */
[----:B------:R-:W-:Y:S02]  /*1570*/  USEL UR6, URZ, 0x1, UP0 ;  /* 0x000000013f067887 */ /* 0x000fe40008000000 */
[----:B------:R-:W-:Y:S02]  /*1580*/  USEL UR47, UR47, URZ, UP0 ;  /* 0x0000003f2f2f7287 */ /* 0x000fe40008000000 */
[----:B------:R-:W-:Y:S01]  /*1590*/  ULOP3.LUT UR37, UR37, UR6, URZ, 0x3c, !UPT ;  /* 0x0000000625257292 */ /* 0x000fe2000f8e3c3f */
[----:B------:R-:W0:Y:S04]  /*15a0*/  LDS R4, [R3+0x28800] ;  /* 0x0288000003047984 */ /* 0x000e280000000800 */
[----:B------:R-:W1:Y:S01]  /*15b0*/  LDS R5, [R3+0x28820] ;  /* 0x0288200003057984 */ /* 0x000e620000000800 */
[-C--:B0-----:R-:W-:Y:S01]  /*15c0*/  FMUL.FTZ R24, R24, R4.reuse ;  /* 0x0000000418187220 */ /* 0x081fe20000410000 */
[-C--:B------:R-:W-:Y:S01]  /*15d0*/  FMUL.FTZ R25, R25, R4.reuse ;  /* 0x0000000419197220 */ /* 0x080fe20000410000 */
        /* <DEDUP_REMOVED lines=61> */
[----:B------:R-:W-:Y:S01]  /*19b0*/  FMUL.FTZ R149, R149, R4 ;  /* 0x0000000495957220 */ /* 0x000fe20000410000 */
[-C--:B-1----:R-:W-:Y:S01]  /*19c0*/  FMUL.FTZ R26, R26, R5.reuse ;  /* 0x000000051a1a7220 */ /* 0x082fe20000410000 */
        /* <DEDUP_REMOVED lines=63> */
[----:B------:R-:W-:Y:S06]  /*1dc0*/  @!P0 BRA `(.L_x_12) ;  /* 0x0000000000048947 */ /* 0x000fec0003800000 */
[----:B------:R-:W-:Y:S01]  /*1dd0*/  BPT.TRAP 0x1 ;  /* 0x000000040000795c */ /* 0x000fe20000300000 */
.L_x_12:
[----:B------:R-:W-:Y:S01]  /*1de0*/  ULEA UR6, UR47, UR42, 0x3 ;  /* 0x0000002a2f067291 */ /* 0x000fe2000f8e183f */
[----:B------:R-:W-:-:S05]  /*1df0*/  IMAD.U32 R3, RZ, RZ, UR37 ;  /* 0x00000025ff037e24 */ /* 0x000fca000f8e00ff */
[----:B------:R-:W-:-:S04]  /*1e00*/  SHF.L.U32 R3, R3, 0x1f, RZ ;  /* 0x0000001f03037819 */ /* 0x000fc800000006ff */
[----:B------:R0:W1:Y:S01]  /*1e10*/  SYNCS.PHASECHK.TRANS64.TRYWAIT P1, [UR6+0x28c50], R3 ;  /* 0x028c5003ff0075a7 */ /* 0x0000620008020146 */
[----:B------:R-:W-:Y:S05]  /*1e20*/  @!P0 BRA `(.L_x_13) ;  /* 0x0000000000048947 */ /* 0x000fea0003800000 */
[----:B------:R-:W-:Y:S01]  /*1e30*/  BPT.TRAP 0x1 ;  /* 0x000000040000795c */ /* 0x000fe20000300000 */
.L_x_13:
[----:B-1----:R-:W-:Y:S05]  /*1e40*/  @P1 BRA `(.L_x_14) ;  /* 0x0000000000081947 */ /* 0x002fea0003800000 */
[----:B------:R-:W1:Y:S02]  /*1e50*/  SYNCS.PHASECHK.TRANS64.TRYWAIT P1, [UR6+0x28c50], R3 ;  /* 0x028c5003ff0075a7 */ /* 0x000e640008020146 */
[----:B-1----:R-:W-:Y:S05]  /*1e60*/  @!P1 BRA `(.L_x_15) ;  /* 0x000000ac00389947 */ /* 0x002fea0003800000 */
.L_x_14:
[----:B------:R-:W-:Y:S01]  /*1e70*/  UIADD3 UR6, UR42, 0x26800, URZ ;  /* 0x000268002a067890 */ /* 0x000fe2000fffe03f */
[----:B------:R-:W-:Y:S01]  /*1e80*/  WARPGROUP.ARRIVE ;  /* 0x00000000000079c5 */ /* 0x000fe20000000000 */
[----:B------:R-:W-:Y:S02]  /*1e90*/  ULEA UR18, UR47, UR20, 0xc ;  /* 0x000000142f127291 */ /* 0x000fe4000f8e603f */
[----:B------:R-:W-:Y:S01]  /*1ea0*/  USHF.R.U32.HI UR6, URZ, 0x4, UR6 ;  /* 0x000000043f067899 */ /* 0x000fe20008011606 */
[----:B------:R-:W-:Y:S01]  /*1eb0*/  UMOV UR19, 0x40000040 ;  /* 0x4000004000137882 */ /* 0x000fe20000000000 */
[----:B------:R-:W-:Y:S02]  /*1ec0*/  UMOV UR17, 0x40000040 ;  /* 0x4000004000117882 */ /* 0x000fe40000000000 */
[----:B------:R-:W-:Y:S01]  /*1ed0*/  ULOP3.LUT UR6, UR6, 0x3fff, URZ, 0xc0, !UPT ;  /* 0x00003fff06067892 */ /* 0x000fe2000f8ec03f */
[----:B------:R-:W-:Y:S01]  /*1ee0*/  UMOV UR7, 0x40000040 ;  /* 0x4000004000077882 */ /* 0x000fe20000000000 */
[----:B------:R-:W-:-:S02]  /*1ef0*/  UIADD3 UR10, UR18, 0x100, URZ ;  /* 0x00000100120a7890 */ /* 0x000fc4000fffe03f */
[----:B------:R-:W-:Y:S02]  /*1f00*/  ULOP3.LUT UR16, UR6, 0x10000, URZ, 0xfc, !UPT ;  /* 0x0001000006107892 */ /* 0x000fe4000f8efc3f */
[----:B------:R-:W-:Y:S01]  /*1f10*/  UIADD3 UR6, UR18, 0x80, URZ ;  /* 0x0000008012067890 */ /* 0x000fe2000fffe03f */
[----:B------:R-:W-:Y:S01]  /*1f20*/  UMOV UR11, 0x40000040 ;  /* 0x40000040000b7882 */ /* 0x000fe20000000000 */
[----:B------:R-:W-:Y:S01]  /*1f30*/  UIADD3 UR14, UR18, 0x180, URZ ;  /* 0x00000180120e7890 */ /* 0x000fe2000fffe03f */
[----:B------:R-:W-:-:S04]  /*1f40*/  UMOV UR15, 0x40000040 ;  /* 0x40000040000f7882 */ /* 0x000fc80000000000 */
        /* <DEDUP_REMOVED lines=17> */
.L_x_16:
[----:B------:R-:W-:Y:S01]  /*2060*/  ULEA UR6, UR47, UR42, 0x3 ;  /* 0x0000002a2f067291 */ /* 0x000fe2000f8e183f */
[C---:B------:R-:W-:Y:S02]  /*2070*/  ISETP.GT.AND P1, PT, R0.reuse, RZ, PT ;  /* 0x000000ff0000720c */ /* 0x040fe40003f24270 */
[----:B------:R-:W-:Y:S01]  /*2080*/  IADD3 R0, R0, -0x1, RZ ;  /* 0xffffffff00007810 */ /* 0x000fe20007ffe0ff */
[----:B------:R-:W-:-:S04]  /*2090*/  UIADD3 UR6, UR6, 0x28c60, URZ ;  /* 0x00028c6006067890 */ /* 0x000fc8000fffe03f */
[----:B------:R-:W-:-:S09]  /*20a0*/  UPRMT UR6, UR39, 0x654, UR6 ;  /* 0x0000065427067896 */ /* 0x000fd20008000006 */
[----:B------:R-:W-:Y:S01]  /*20b0*/  SYNCS.ARRIVE.TRANS64.RED.A1T0 RZ, [UR6], RZ ;  /* 0x000000ffffff79a7 */ /* 0x000fe20008100406 */
[----:B------:R-:W-:Y:S05]  /*20c0*/  @P1 BRA `(.L_x_17) ;  /* 0xfffffff400101947 */ /* 0x000fea000383ffff */
.L_x_11:
        /* <DEDUP_REMOVED lines=10> */
[----:B------:R1:W2:Y:S02]  /*2170*/  LDS R4, [R3+0x28800] ;  /* 0x0288000003047984 */ /* 0x0002a40000000800 */
[----:B-1----:R-:W-:-:S02]  /*2180*/  IMAD.MOV.U32 R3, RZ, RZ, RZ ;  /* 0x000000ffff037224 */ /* 0x002fc400078e00ff */
        /* <DEDUP_REMOVED lines=64> */
[-C--:B--2---:R-:W-:Y:S01]  /*2590*/  FMUL.FTZ R208, R24, R4.reuse ;  /* 0x0000000418d07220 */ /* 0x084fe20000410000 */
        /* <DEDUP_REMOVED lines=63> */
[----:B------:R-:W-:Y:S01]  /*2990*/  IMAD.MOV.U32 R0, RZ, RZ, RZ ;  /* 0x000000ffff007224 */ /* 0x000fe200078e00ff */
[----:B------:R-:W-:Y:S06]  /*29a0*/  BAR.ARV 0xf, 0x100 ;  /* 0x03c4000000007b1d */ /* 0x000fec0000002000 */
[----:B------:R-:W-:Y:S05]  /*29b0*/  BRA `(.L_x_18) ;  /* 0x0000004000947947 */ /* 0x000fea0003800000 */
.L_x_7:
[----:B------:R-:W0:Y:S02]  /*29c0*/  SHFL.IDX PT, R0, R210, RZ, 0x1f ;  /* 0x00001fffd2007589 */ /* 0x000e2400000e0000 */
[----:B0-----:R-:W-:-:S13]  /*29d0*/  R2UR UR4, R0 ;  /* 0x00000000000472ca */ /* 0x001fda00000e0000 */
[----:B------:R-:W-:-:S04]  /*29e0*/  ULEA.HI UR5, UR4, UR4, URZ, 0x1 ;  /* 0x0000000404057291 */ /* 0x000fc8000f8f083f */
[----:B------:R-:W-:-:S04]  /*29f0*/  ULOP3.LUT UR5, UR5, 0x1fffe, URZ, 0xc0, !UPT ;  /* 0x0001fffe05057892 */ /* 0x000fc8000f8ec03f */
[----:B------:R-:W-:Y:S02]  /*2a00*/  UIADD3 UR5, UR4, -UR5, URZ ;  /* 0x8000000504057290 */ /* 0x000fe4000fffe03f */
[----:B------:R-:W-:Y:S02]  /*2a10*/  UIADD3 UR4, UR42, 0x26800, URZ ;  /* 0x000268002a047890 */ /* 0x000fe4000fffe03f */
[----:B------:R-:W-:Y:S02]  /*2a20*/  ULEA UR5, UR5, UR42, 0xf ;  /* 0x0000002a05057291 */ /* 0x000fe4000f8e783f */
[----:B------:R-:W-:Y:S02]  /*2a30*/  ULOP3.LUT UP0, URZ, UR4, 0x3ff, URZ, 0xc0, !UPT ;  /* 0x000003ff043f7892 */ /* 0x000fe4000f80c03f */
[----:B------:R-:W-:-:S04]  /*2a40*/  UIADD3 UR5, UR5, 0x400, URZ ;  /* 0x0000040005057890 */ /* 0x000fc8000fffe03f */
[----:B------:R-:W-:Y:S01]  /*2a50*/  PLOP3.LUT P0, PT, PT, PT, UP0, 0x80, 0x0 ;  /* 0x000000000000781c */ /* 0x000fe20003f0f008 */
[----:B------:R-:W-:-:S04]  /*2a60*/  USHF.R.U32.HI UR5, URZ, 0x4, UR5 ;  /* 0x000000043f057899 */ /* 0x000fc80008011605 */
[----:B------:R-:W-:-:S08]  /*2a70*/  ULOP3.LUT UR52, UR5, 0x3fff, URZ, 0xc0, !UPT ;  /* 0x00003fff05347892 */ /* 0x000fd0000f8ec03f */
[----:B------:R-:W-:Y:S05]  /*2a80*/  @!P0 BRA `(.L_x_19) ;  /* 0x0000000000408947 */ /* 0x000fea0003800000 */
[----:B------:R-:W-:Y:S01]  /*2a90*/  MOV R0, 0x0 ;  /* 0x0000000000007802 */ /* 0x000fe20000000f00 */
[----:B------:R-:W-:Y:S01]  /*2aa0*/  ULDC.64 UR4, c[0x4][0x90] ;  /* 0x0100240000047ab9 */ /* 0x000fe20000000a00 */
[----:B------:R-:W-:Y:S01]  /*2ab0*/  ULDC.64 UR6, c[0x4][0x20] ;  /* 0x0100080000067ab9 */ /* 0x000fe20000000a00 */
[----:B------:R-:W-:Y:S01]  /*2ac0*/  MOV R4, UR4 ;  /* 0x0000000400047c02 */ /* 0x000fe20008000f00 */
[----:B------:R0:W1:Y:S01]  /*2ad0*/  LDC.64 R14, c[0x4][R0] ;  /* 0x01000000000e7b82 */ /* 0x0000620000000a00 */
[----:B------:R-:W-:Y:S01]  /*2ae0*/  IMAD.U32 R5, RZ, RZ, UR5 ;  /* 0x00000005ff057e24 */ /* 0x000fe2000f8e00ff */
[----:B------:R-:W-:Y:S01]  /*2af0*/  ULDC.64 UR4, c[0x4][0x98] ;  /* 0x0100260000047ab9 */ /* 0x000fe20000000a00 */
[----:B------:R-:W-:Y:S01]  /*2b00*/  IMAD.U32 R10, RZ, RZ, UR6 ;  /* 0x00000006ff0a7e24 */ /* 0x000fe2000f8e00ff */
[----:B------:R-:W-:Y:S01]  /*2b10*/  MOV R11, UR7 ;  /* 0x00000007000b7c02 */ /* 0x000fe20008000f00 */
[----:B------:R-:W-:Y:S02]  /*2b20*/  IMAD.U32 R6, RZ, RZ, UR4 ;  /* 0x00000004ff067e24 */ /* 0x000fe4000f8e00ff */
[----:B------:R-:W-:-:S02]  /*2b30*/  IMAD.U32 R7, RZ, RZ, UR5 ;  /* 0x00000005ff077e24 */ /* 0x000fc4000f8e00ff */
[----:B------:R-:W-:Y:S02]  /*2b40*/  IMAD.MOV.U32 R8, RZ, RZ, 0x70 ;  /* 0x00000070ff087424 */ /* 0x000fe400078e00ff */
[----:B------:R-:W-:Y:S02]  /*2b50*/  IMAD.MOV.U32 R12, RZ, RZ, 0x1 ;  /* 0x00000001ff0c7424 */ /* 0x000fe400078e00ff */
[----:B0-----:R-:W-:-:S07]  /*2b60*/  IMAD.MOV.U32 R13, RZ, RZ, RZ ;  /* 0x000000ffff0d7224 */ /* 0x001fce00078e00ff */
[----:B------:R-:W-:-:S07]  /*2b70*/  LEPC R20, `(.L_x_19) ;  /* 0x000000001014794e */ /* 0x000fce0000000000 */
[----:B-1----:R-:W-:Y:S05]  /*2b80*/  CALL.ABS.NOINC R14 ;  /* 0x000000000e007343 */ /* 0x002fea0003c00000 */
.L_x_19:
[----:B------:R-:W-:Y:S01]  /*2b90*/  ULEA.HI UR4, UR36, UR36, URZ, 0x1 ;  /* 0x0000002424047291 */ /* 0x000fe2000f8f083f */
[----:B------:R-:W-:-:S03]  /*2ba0*/  MOV R3, UR41 ;  /* 0x0000002900037c02 */ /* 0x000fc60008000f00 */
[----:B------:R-:W-:Y:S01]  /*2bb0*/  ULOP3.LUT UR4, UR4, 0xfffffffe, URZ, 0xc0, !UPT ;  /* 0xfffffffe04047892 */ /* 0x000fe2000f8ec03f */
[----:B------:R-:W-:-:S03]  /*2bc0*/  ISETP.NE.AND P0, PT, R3, 0x3, PT ;  /* 0x000000030300780c */ /* 0x000fc60003f05270 */
[----:B------:R-:W-:-:S06]  /*2bd0*/  UIADD3 UR4, UR36, -UR4, URZ ;  /* 0x8000000424047290 */ /* 0x000fcc000fffe03f */
[----:B------:R-:W-:-:S05]  /*2be0*/  IMAD.U32 R0, RZ, RZ, UR4 ;  /* 0x00000004ff007e24 */ /* 0x000fca000f8e00ff */
[----:B------:R-:W-:-:S04]  /*2bf0*/  SHF.L.U32 R0, R0, 0x1f, RZ ;  /* 0x0000001f00007819 */ /* 0x000fc800000006ff */
[----:B------:R-:W0:Y:S02]  /*2c00*/  SYNCS.PHASECHK.TRANS64.TRYWAIT P1, [UR42+0x28c00], R0 ;  /* 0x028c0000ff0075a7 */ /* 0x000e24000802016a */
[----:B0-----:R-:W-:Y:S05]  /*2c10*/  @!P1 BRA `(.L_x_20) ;  /* 0x0000009c00e49947 */ /* 0x001fea0003800000 */
.L_x_99:
[----:B------:R-:W-:Y:S05]  /*2c20*/  @!P0 BRA `(.L_x_21) ;  /* 0x0000000000048947 */ /* 0x000fea0003800000 */
[----:B------:R-:W-:Y:S01]  /*2c30*/  BPT.TRAP 0x1 ;  /* 0x000000040000795c */ /* 0x000fe20000300000 */
.L_x_21:
[----:B------:R-:W-:Y:S02]  /*2c40*/  IMAD.U32 R7, RZ, RZ, UR47 ;  /* 0x0000002fff077e24 */ /* 0x000fe4000f8e00ff */
[----:B------:R-:W-:-:S03]  /*2c50*/  IMAD.U32 R8, RZ, RZ, UR37 ;  /* 0x00000025ff087e24 */ /* 0x000fc6000f8e00ff */
[----:B------:R-:W-:Y:S02]  /*2c60*/  LEA R7, R7, UR42, 0x3 ;  /* 0x0000002a07077c11 */ /* 0x000fe4000f8e18ff */
[----:B------:R-:W-:-:S04]  /*2c70*/  SHF.L.U32 R8, R8, 0x1f, RZ ;  /* 0x0000001f08087819 */ /* 0x000fc800000006ff */
[----:B------:R1:W2:Y:S01]  /*2c80*/  SYNCS.PHASECHK.TRANS64.TRYWAIT P1, [R7+URZ+0x28c30], R8 ;  /* 0x028c3008070075a7 */ /* 0x0002a2000802017f */
[----:B------:R-:W-:Y:S05]  /*2c90*/  @!P0 BRA `(.L_x_22) ;  /* 0x0000000000048947 */ /* 0x000fea0003800000 */
[----:B------:R-:W-:Y:S01]  /*2ca0*/  BPT.TRAP 0x1 ;  /* 0x000000040000795c */ /* 0x000fe20000300000 */
.L_x_22:
[----:B--2---:R-:W-:Y:S05]  /*2cb0*/  @P1 BRA `(.L_x_23) ;  /* 0x0000000000081947 */ /* 0x004fea0003800000 */
[----:B------:R-:W2:Y:S02]  /*2cc0*/  SYNCS.PHASECHK.TRANS64.TRYWAIT P1, [R7+URZ+0x28c30], R8 ;  /* 0x028c3008070075a7 */ /* 0x000ea4000802017f */
[----:B--2---:R-:W-:Y:S05]  /*2cd0*/  @!P1 BRA `(.L_x_24) ;  /* 0x0000009c00cc9947 */ /* 0x004fea0003800000 */
.L_x_23:
[----:B------:R-:W-:-:S04]  /*2ce0*/  UIADD3 UR4, UR42, 0x22400, URZ ;  /* 0x000224002a047890 */ /* 0x000fc8000fffe03f */
[----:B------:R-:W-:-:S04]  /*2cf0*/  USHF.R.U32.HI UR4, URZ, 0x4, UR4 ;  /* 0x000000043f047899 */ /* 0x000fc80008011604 */
[----:B------:R-:W-:-:S06]  /*2d00*/  ULOP3.LUT UR4, UR4, 0x3fff, URZ, 0xc0, !UPT ;  /* 0x00003fff04047892 */ /* 0x000fcc000f8ec03f */
[----:B0-----:R-:W-:Y:S01]  /*2d10*/  IMAD.U32 R0, RZ, RZ, UR4 ;  /* 0x00000004ff007e24 */ /* 0x001fe2000f8e00ff */
[----:B------:R-:W-:Y:S05]  /*2d20*/  WARPSYNC.ALL ;  /* 0x0000000000007948 */ /* 0x000fea0003800000 */
[----:B------:R-:W-:-:S04]  /*2d30*/  LOP3.LUT R0, R0, 0x10000, RZ, 0xfc, !PT ;  /* 0x0001000000007812 */ /* 0x000fc800078efcff */
[----:B------:R-:W-:Y:S01]  /*2d40*/  R2UR UR12, R0 ;  /* 0x00000000000c72ca */ /* 0x000fe200000e0000 */
[----:B------:R-:W-:Y:S01]  /*2d50*/  UIADD3 UR4, UR42, 0x20400, URZ ;  /* 0x000204002a047890 */ /* 0x000fe2000fffe03f */
[----:B------:R-:W-:Y:S01]  /*2d60*/  WARPGROUP.ARRIVE ;  /* 0x00000000000079c5 */ /* 0x000fe20000000000 */
[----:B------:R-:W-:Y:S01]  /*2d70*/  UMOV UR7, 0x40000040 ;  /* 0x4000004000077882 */ /* 0x000fe20000000000 */
[----:B------:R-:W-:Y:S01]  /*2d80*/  UMOV UR5, 0x40000040 ;  /* 0x4000004000057882 */ /* 0x000fe20000000000 */
[----:B------:R-:W-:Y:S01]  /*2d90*/  USHF.R.U32.HI UR4, URZ, 0x4, UR4 ;  /* 0x000000043f047899 */ /* 0x000fe20008011604 */
[----:B------:R-:W-:Y:S01]  /*2da0*/  UMOV UR11, 0x40000040 ;  /* 0x40000040000b7882 */ /* 0x000fe20000000000 */
[----:B------:R-:W-:Y:S02]  /*2db0*/  UMOV UR9, 0x40000040 ;  /* 0x4000004000097882 */ /* 0x000fe40000000000 */
[----:B------:R-:W-:Y:S01]  /*2dc0*/  ULOP3.LUT UR4, UR4, 0x3fff, URZ, 0xc0, !UPT ;  /* 0x00003fff04047892 */ /* 0x000fe2000f8ec03f */
[----:B------:R-:W-:-:S03]  /*2dd0*/  UMOV UR15, 0x40000040 ;  /* 0x40000040000f7882 */ /* 0x000fc60000000000 */
[----:B------:R-:W-:Y:S02]  /*2de0*/  ULEA UR12, UR47, UR12, 0x9 ;  /* 0x0000000c2f0c7291 */ /* 0x000fe4000f8e483f */
[----:B------:R-:W-:Y:S02]  /*2df0*/  ULOP3.LUT UR13, UR4, 0x10000, URZ, 0xfc, !UPT ;  /* 0x00010000040d7892 */ /* 0x000fe4000f8efc3f */
[----:B------:R-:W-:Y:S02]  /*2e00*/  UIADD3 UR10, UR12, 0x4, URZ ;  /* 0x000000040c0a7890 */ /* 0x000fe4000fffe03f */
[----:B------:R-:W-:Y:S01]  /*2e10*/  UIADD3 UR8, UR13, 0x4, URZ ;  /* 0x000000040d087890 */ /* 0x000fe2000fffe03f */
[----:B------:R-:W-:Y:S02]  /*2e20*/  UMOV UR6, UR12 ;  /* 0x0000000c00067c82 */ /* 0x000fe40008000000 */
[----:B------:R-:W-:Y:S01]  /*2e30*/  UMOV UR4, UR13 ;  /* 0x0000000d00047c82 */ /* 0x000fe20008000000 */
[----:B------:R-:W-:Y:S01]  /*2e40*/  UIADD3 UR14, UR12, 0x6, URZ ;  /* 0x000000060c0e7890 */ /* 0x000fe2000fffe03f */
[----:B------:R-:W-:Y:S01]  /*2e50*/  HGMMA.64x64x16.F32 R24, gdesc[UR4], RZ, !UPT, gsb0 ;  /* 0x00e00000041879f0 */ /* 0x000fe2000c0008ff */
[----:B------:R-:W-:-:S02]  /*2e60*/  UIADD3 UR6, UR12, 0x2, URZ ;  /* 0x000000020c067890 */ /* 0x000fc4000fffe03f */
[----:B------:R-:W-:Y:S01]  /*2e70*/  UIADD3 UR4, UR13, 0x2, URZ ;  /* 0x000000020d047890 */ /* 0x000fe2000fffe03f */
[----:B------:R-:W-:Y:S01]  /*2e80*/  UMOV UR7, 0x40000040 ;  /* 0x4000004000077882 */ /* 0x000fe20000000000 */
[----:B------:R-:W-:Y:S01]  /*2e90*/  UMOV UR5, 0x40000040 ;  /* 0x4000004000057882 */ /* 0x000fe20000000000 */
[----:B------:R-:W-:-:S03]  /*2ea0*/  UIADD3 UR12, UR13, 0x6, URZ ;  /* 0x000000060d0c7890 */ /* 0x000fc6000fffe03f */
[----:B------:R-:W-:Y:S01]  /*2eb0*/  UMOV UR13, 0x40000040 ;  /* 0x40000040000d7882 */ /* 0x000fe20000000000 */
[----:B------:R-:W-:Y:S02]  /*2ec0*/  WARPGROUP.DEPBAR.LE gsb0, 0x0 ;  /* 0x00008000000079c5 */ /* 0x000fe40000010000 */
[----:B------:R-:W-:-:S06]  /*2ed0*/  WARPGROUP.ARRIVE ;  /* 0x00000000000079c5 */ /* 0x000fcc0000000000 */
[----:B------:R-:W-:Y:S03]  /*2ee0*/  HGMMA.64x64x16.F32 R24, gdesc[UR4], R24, gsb0 ;  /* 0x00e00000041879f0 */ /* 0x000fe60008000818 */
[----:B------:R-:W-:Y:S02]  /*2ef0*/  WARPGROUP.DEPBAR.LE gsb0, 0x0 ;  /* 0x00008000000079c5 */ /* 0x000fe40000010000 */
[----:B------:R-:W-:-:S06]  /*2f00*/  WARPGROUP.ARRIVE ;  /* 0x00000000000079c5 */ /* 0x000fcc0000000000 */
[----:B------:R-:W-:Y:S03]  /*2f10*/  HGMMA.64x64x16.F32 R24, gdesc[UR8], R24, gsb0 ;  /* 0x00e00000081879f0 */ /* 0x000fe60008000818 */
[----:B------:R-:W-:Y:S02]  /*2f20*/  WARPGROUP.DEPBAR.LE gsb0, 0x0 ;  /* 0x00008000000079c5 */ /* 0x000fe40000010000 */
[----:B------:R-:W-:-:S06]  /*2f30*/  WARPGROUP.ARRIVE ;  /* 0x00000000000079c5 */ /* 0x000fcc0000000000 */
[----:B------:R-:W-:Y:S03]  /*2f40*/  HGMMA.64x64x16.F32 R24, gdesc[UR12], R24, gsb0 ;  /* 0x00e000000c1879f0 */ /* 0x000fe60008000818 */
[----:B------:R-:W-:Y:S02]  /*2f50*/  WARPGROUP.DEPBAR.LE gsb0, 0x0 ;  /* 0x00008000000079c5 */ /* 0x000fe40000010000 */
[----:B------:R-:W-:Y:S05]  /*2f60*/  @!P0 BRA `(.L_x_25) ;  /* 0x0000000000048947 */ /* 0x000fea0003800000 */
[----:B------:R-:W-:Y:S01]  /*2f70*/  BPT.TRAP 0x1 ;  /* 0x000000040000795c */ /* 0x000fe20000300000 */
.L_x_25:
[----:B------:R-:W-:Y:S01]  /*2f80*/  ULDC UR7, c[0x0][0x9d8] ;  /* 0x0002760000077ab9 */ /* 0x000fe20000000800 */
[----:B------:R-:W-:Y:S01]  /*2f90*/  UIMAD UR6, UR48, -0x40, UR49 ;  /* 0xffffffc0300678a4 */ /* 0x000fe2000f8e0231 */
[----:B------:R-:W-:Y:S01]  /*2fa0*/  FMUL.FTZ R24, R24, UR7 ;  /* 0x0000000718187c20 */ /* 0x000fe20008410000 */
[----:B------:R-:W-:Y:S01]  /*2fb0*/  FMUL.FTZ R25, R25, UR7 ;  /* 0x0000000719197c20 */ /* 0x000fe20008410000 */
[----:B------:R-:W-:Y:S01]  /*2fc0*/  FMUL.FTZ R28, R28, UR7 ;  /* 0x000000071c1c7c20 */ /* 0x000fe20008410000 */
[----:B------:R-:W-:Y:S01]  /*2fd0*/  FMUL.FTZ R29, R29, UR7 ;  /* 0x000000071d1d7c20 */ /* 0x000fe20008410000 */
[----:B------:R-:W-:Y:S01]  /*2fe0*/  FMUL.FTZ R32, R32, UR7 ;  /* 0x0000000720207c20 */ /* 0x000fe20008410000 */
[----:B------:R-:W-:Y:S01]  /*2ff0*/  IMAD.U32 R4, RZ, RZ, UR6 ;  /* 0x00000006ff047e24 */ /* 0x000fe2000f8e00ff */
[----:B------:R-:W0:Y:S01]  /*3000*/  MUFU.TANH R24, R24 ;  /* 0x0000001800187308 */ /* 0x000e220000002400 */
[----:B------:R-:W-:Y:S01]  /*3010*/  FMUL.FTZ R26, R26, UR7 ;  /* 0x000000071a1a7c20 */ /* 0x000fe20008410000 */
[----:B------:R-:W-:Y:S01]  /*3020*/  FMUL.FTZ R33, R33, UR7 ;  /* 0x0000000721217c20 */ /* 0x000fe20008410000 */
[----:B------:R-:W-:Y:S01]  /*3030*/  FMUL.FTZ R27, R27, UR7 ;  /* 0x000000071b1b7c20 */ /* 0x000fe20008410000 */
[----:B------:R-:W-:Y:S01]  /*3040*/  IADD3 R3, -R17, 0x40, R4 ;  /* 0x0000004011037810 */ /* 0x000fe20007ffe104 */
[----:B------:R-:W-:Y:S01]  /*3050*/  FMUL.FTZ R36, R36, UR7 ;  /* 0x0000000724247c20 */ /* 0x000fe20008410000 */
[----:B------:R-:W-:Y:S01]  /*3060*/  FMUL.FTZ R30, R30, UR7 ;  /* 0x000000071e1e7c20 */ /* 0x000fe20008410000 */
[----:B------:R-:W-:Y:S01]  /*3070*/  FMUL.FTZ R37, R37, UR7 ;  /* 0x0000000725257c20 */ /* 0x000fe20008410000 */
[----:B------:R-:W3:Y:S01]  /*3080*/  MUFU.TANH R25, R25 ;  /* 0x0000001900197308 */ /* 0x000ee20000002400 */
[----:B------:R-:W-:Y:S01]  /*3090*/  ISETP.GT.AND P5, PT, R3, RZ, PT ;  /* 0x000000ff0300720c */ /* 0x000fe20003fa4270 */
[----:B------:R-:W-:Y:S01]  /*30a0*/  FMUL.FTZ R31, R31, UR7 ;  /* 0x000000071f1f7c20 */ /* 0x000fe20008410000 */
[C---:B------:R-:W-:Y:S01]  /*30b0*/  ISETP.GT.AND P4, PT, R3.reuse, 0x1, PT ;  /* 0x000000010300780c */ /* 0x040fe20003f84270 */
[----:B------:R-:W-:Y:S01]  /*30c0*/  FMUL.FTZ R40, R40, UR7 ;  /* 0x0000000728287c20 */ /* 0x000fe20008410000 */
[C---:B------:R-:W-:Y:S01]  /*30d0*/  ISETP.GT.AND P3, PT, R3.reuse, 0x8, PT ;  /* 0x000000080300780c */ /* 0x040fe20003f64270 */
[----:B------:R-:W-:Y:S01]  /*30e0*/  FMUL.FTZ R34, R34, UR7 ;  /* 0x0000000722227c20 */ /* 0x000fe20008410000 */
[----:B------:R-:W-:Y:S01]  /*30f0*/  ISETP.GT.AND P2, PT, R3, 0x9, PT ;  /* 0x000000090300780c */ /* 0x000fe20003f44270 */
[----:B------:R-:W4:Y:S01]  /*3100*/  MUFU.TANH R28, R28 ;  /* 0x0000001c001c7308 */ /* 0x000f220000002400 */
[----:B0-----:R-:W-:Y:S01]  /*3110*/  FSEL R24, R24, -INF , P5 ;  /* 0xff80000018187808 */ /* 0x001fe20002800000 */
[----:B------:R-:W-:Y:S01]  /*3120*/  FMUL.FTZ R41, R41, UR7 ;  /* 0x0000000729297c20 */ /* 0x000fe20008410000 */
[----:B------:R-:W-:Y:S01]  /*3130*/  ISETP.GT.AND P1, PT, R3, 0x10, PT ;  /* 0x000000100300780c */ /* 0x000fe20003f24270 */
[----:B------:R-:W-:Y:S01]  /*3140*/  FMUL.FTZ R35, R35, UR7 ;  /* 0x0000000723237c20 */ /* 0x000fe20008410000 */
[----:B------:R-:W-:Y:S01]  /*3150*/  ISETP.GT.AND P6, PT, R3, 0x11, PT ;  /* 0x000000110300780c */ /* 0x000fe20003fc4270 */
[----:B------:R-:W-:Y:S01]  /*3160*/  FMUL.FTZ R44, R44, UR7 ;  /* 0x000000072c2c7c20 */ /* 0x000fe20008410000 */
[----:B------:R-:W-:Y:S01]  /*3170*/  FMUL.FTZ R38, R38, UR7 ;  /* 0x0000000726267c20 */ /* 0x000fe20008410000 */
[----:B------:R-:W0:Y:S01]  /*3180*/  MUFU.TANH R29, R29 ;  /* 0x0000001d001d7308 */ /* 0x000e220000002400 */
[----:B---3--:R-:W-:Y:S01]  /*3190*/  FSEL R25, R25, -INF , P4 ;  /* 0xff80000019197808 */ /* 0x008fe20002000000 */
[----:B------:R-:W-:Y:S01]  /*31a0*/  FMUL.FTZ R45, R45, UR7 ;  /* 0x000000072d2d7c20 */ /* 0x000fe20008410000 */
[----:B------:R-:W-:Y:S01]  /*31b0*/  FMUL.FTZ R39, R39, UR7 ;  /* 0x0000000727277c20 */ /* 0x000fe20008410000 */
[----:B------:R-:W-:Y:S01]  /*31c0*/  FMUL.FTZ R48, R48, UR7 ;  /* 0x0000000730307c20 */ /* 0x000fe20008410000 */
[----:B------:R-:W-:Y:S01]  /*31d0*/  FMNMX.FTZ R5, R24, R25, !PT ;  /* 0x0000001918057209 */ /* 0x000fe20007810000 */
[----:B------:R-:W-:Y:S01]  /*31e0*/  FMUL.FTZ R42, R42, UR7 ;  /* 0x000000072a2a7c20 */ /* 0x000fe20008410000 */
[----:B------:R-:W-:Y:S01]  /*31f0*/  FMUL.FTZ R49, R49, UR7 ;  /* 0x0000000731317c20 */ /* 0x000fe20008410000 */
[----:B------:R-:W3:Y:S01]  /*3200*/  MUFU.TANH R32, R32 ;  /* 0x0000002000207308 */ /* 0x000ee20000002400 */
[----:B----4-:R-:W-:Y:S01]  /*3210*/  FSEL R28, R28, -INF , P3 ;  /* 0xff8000001c1c7808 */ /* 0x010fe20001800000 */
[----:B------:R-:W-:Y:S01]  /*3220*/  FMUL.FTZ R43, R43, UR7 ;  /* 0x000000072b2b7c20 */ /* 0x000fe20008410000 */
[----:B------:R-:W-:Y:S01]  /*3230*/  FMUL.FTZ R52, R52, UR7 ;  /* 0x0000000734347c20 */ /* 0x000fe20008410000 */
[----:B------:R-:W-:Y:S01]  /*3240*/  FMUL.FTZ R53, R53, UR7 ;  /* 0x0000000735357c20 */ /* 0x000fe20008410000 */
[----:B------:R-:W-:Y:S01]  /*3250*/  FMNMX.FTZ R4, R28, R5, !PT ;  /* 0x000000051c047209 */ /* 0x000fe20007810000 */
[----:B------:R-:W-:Y:S01]  /*3260*/  FMUL.FTZ R46, R46, UR7 ;  /* 0x000000072e2e7c20 */ /* 0x000fe20008410000 */
[----:B------:R-:W-:Y:S01]  /*3270*/  FMUL.FTZ R47, R47, UR7 ;  /* 0x000000072f2f7c20 */ /* 0x000fe20008410000 */
[----:B------:R-:W4:Y:S01]  /*3280*/  MUFU.TANH R26, R26 ;  /* 0x0000001a001a7308 */ /* 0x000f220000002400 */
[----:B0-----:R-:W-:Y:S01]  /*3290*/  FSEL R29, R29, -INF , P2 ;  /* 0xff8000001d1d7808 */ /* 0x001fe20001000000 */
[----:B------:R-:W-:Y:S01]  /*32a0*/  FMUL.FTZ R50, R50, UR7 ;  /* 0x0000000732327c20 */ /* 0x000fe20008410000 */
[----:B------:R-:W-:Y:S01]  /*32b0*/  FMUL.FTZ R51, R51, UR7 ;  /* 0x0000000733337c20 */ /* 0x000fe20008410000 */
[----:B------:R-:W-:Y:S01]  /*32c0*/  FMUL.FTZ R54, R54, UR7 ;  /* 0x0000000736367c20 */ /* 0x000fe20008410000 */
[----:B------:R-:W-:Y:S01]  /*32d0*/  FMNMX.FTZ R5, R29, R4, !PT ;  /* 0x000000041d057209 */ /* 0x000fe20007810000 */
[----:B------:R-:W-:Y:S01]  /*32e0*/  FMUL.FTZ R55, R55, UR7 ;  /* 0x0000000737377c20 */ /* 0x000fe20008410000 */
[----:B------:R-:W-:Y:S01]  /*32f0*/  ULDC UR20, c[0x0][0x988] ;  /* 0x0002620000147ab9 */ /* 0x000fe20000000800 */
[----:B------:R-:W0:Y:S01]  /*3300*/  MUFU.TANH R33, R33 ;  /* 0x0000002100217308 */ /* 0x000e220000002400 */
[----:B---3--:R-:W-:-:S02]  /*3310*/  FSEL R32, R32, -INF , P1 ;  /* 0xff80000020207808 */ /* 0x008fc40000800000 */
[----:B------:R-:W-:Y:S02]  /*3320*/  R2UR UR6, R7 ;  /* 0x00000000070672ca */ /* 0x000fe400000e0000 */
[----:B------:R-:W-:-:S03]  /*3330*/  FMNMX.FTZ R4, R32, R5, !PT ;  /* 0x0000000520047209 */ /* 0x000fc60007810000 */
[----:B------:R-:W3:Y:S01]  /*3340*/  MUFU.TANH R27, R27 ;  /* 0x0000001b001b7308 */ /* 0x000ee20000002400 */
[----:B----4-:R-:W-:Y:S02]  /*3350*/  FSEL R26, R26, -INF , P5 ;  /* 0xff8000001a1a7808 */ /* 0x010fe40002800000 */
[----:B------:R-:W-:-:S05]  /*3360*/  ISETP.GT.AND P5, PT, R3, 0x18, PT ;  /* 0x000000180300780c */ /* 0x000fca0003fa4270 */
[----:B------:R-:W4:Y:S01]  /*3370*/  MUFU.TANH R36, R36 ;  /* 0x0000002400247308 */ /* 0x000f220000002400 */
[----:B0-----:R-:W-:Y:S01]  /*3380*/  FSEL R33, R33, -INF , P6 ;  /* 0xff80000021217808 */ /* 0x001fe20003000000 */
[----:B------:R-:W-:-:S03]  /*3390*/  UIADD3 UR6, UR6, 0x28c40, URZ ;  /* 0x00028c4006067890 */ /* 0x000fc6000fffe03f */
[----:B------:R-:W-:Y:S01]  /*33a0*/  FMNMX.FTZ R5, R33, R4, !PT ;  /* 0x0000000421057209 */ /* 0x000fe20007810000 */
[----:B------:R-:W-:Y:S02]  /*33b0*/  UPRMT UR6, UR39, 0x654, UR6 ;  /* 0x0000065427067896 */ /* 0x000fe40008000006 */
[----:B------:R-:W0:Y:S01]  /*33c0*/  MUFU.TANH R30, R30 ;  /* 0x0000001e001e7308 */ /* 0x000e220000002400 */
[----:B---3--:R-:W-:Y:S02]  /*33d0*/  FSEL R27, R27, -INF , P4 ;  /* 0xff8000001b1b7808 */ /* 0x008fe40002000000 */
[----:B------:R-:W-:-:S04]  /*33e0*/  ISETP.GT.AND P4, PT, R3, 0x19, PT ;  /* 0x000000190300780c */ /* 0x000fc80003f84270 */
[----:B------:R-:W-:Y:S01]  /*33f0*/  SYNCS.ARRIVE.TRANS64.RED.A1T0 RZ, [UR6], RZ ;  /* 0x000000ffffff79a7 */ /* 0x000fe20008100406 */
[----:B------:R-:W3:Y:S01]  /*3400*/  MUFU.TANH R37, R37 ;  /* 0x0000002500257308 */ /* 0x000ee20000002400 */
[----:B----4-:R-:W-:-:S04]  /*3410*/  FSEL R36, R36, -INF , P5 ;  /* 0xff80000024247808 */ /* 0x010fc80002800000 */
[----:B------:R-:W-:-:S03]  /*3420*/  FMNMX.FTZ R4, R36, R5, !PT ;  /* 0x0000000524047209 */ /* 0x000fc60007810000 */
[----:B------:R-:W4:Y:S01]  /*3430*/  MUFU.TANH R31, R31 ;  /* 0x0000001f001f7308 */ /* 0x000f220000002400 */
[----:B0-----:R-:W-:Y:S02]  /*3440*/  FSEL R30, R30, -INF , P3 ;  /* 0xff8000001e1e7808 */ /* 0x001fe40001800000 */
[----:B------:R-:W-:-:S05]  /*3450*/  ISETP.GT.AND P3, PT, R3, 0x20, PT ;  /* 0x000000200300780c */ /* 0x000fca0003f64270 */
[----:B------:R-:W0:Y:S01]  /*3460*/  MUFU.TANH R40, R40 ;  /* 0x0000002800287308 */ /* 0x000e220000002400 */
[----:B---3--:R-:W-:-:S04]  /*3470*/  FSEL R37, R37, -INF , P4 ;  /* 0xff80000025257808 */ /* 0x008fc80002000000 */
[----:B------:R-:W-:-:S03]  /*3480*/  FMNMX.FTZ R5, R37, R4, !PT ;  /* 0x0000000425057209 */ /* 0x000fc60007810000 */
[----:B------:R-:W3:Y:S01]  /*3490*/  MUFU.TANH R34, R34 ;  /* 0x0000002200227308 */ /* 0x000ee20000002400 */
[----:B----4-:R-:W-:Y:S02]  /*34a0*/  FSEL R31, R31, -INF , P2 ;  /* 0xff8000001f1f7808 */ /* 0x010fe40001000000 */
[----:B------:R-:W-:-:S05]  /*34b0*/  ISETP.GT.AND P2, PT, R3, 0x21, PT ;  /* 0x000000210300780c */ /* 0x000fca0003f44270 */
[----:B------:R-:W4:Y:S01]  /*34c0*/  MUFU.TANH R41, R41 ;  /* 0x0000002900297308 */ /* 0x000f220000002400 */
[----:B0-----:R-:W-:-:S04]  /*34d0*/  FSEL R40, R40, -INF , P3 ;  /* 0xff80000028287808 */ /* 0x001fc80001800000 */
[----:B------:R-:W-:-:S03]  /*34e0*/  FMNMX.FTZ R4, R40, R5, !PT ;  /* 0x0000000528047209 */ /* 0x000fc60007810000 */
[----:B------:R-:W0:Y:S01]  /*34f0*/  MUFU.TANH R35, R35 ;  /* 0x0000002300237308 */ /* 0x000e220000002400 */
[----:B---3--:R-:W-:Y:S02]  /*3500*/  FSEL R34, R34, -INF , P1 ;  /* 0xff80000022227808 */ /* 0x008fe40000800000 */
[----:B------:R-:W-:-:S05]  /*3510*/  ISETP.GT.AND P1, PT, R3, 0x28, PT ;  /* 0x000000280300780c */ /* 0x000fca0003f24270 */
        /* <DEDUP_REMOVED lines=25> */
[----:B---3--:R-:W-:-:S07]  /*36b0*/  FSEL R49, R49, -INF , P4 ;  /* 0xff80000031317808 */ /* 0x008fce0002000000 */
[----:B------:R-:W3:Y:S01]  /*36c0*/  MUFU.TANH R53, R53 ;  /* 0x0000003500357308 */ /* 0x000ee20000002400 */
[----:B----4-:R-:W-:Y:S02]  /*36d0*/  FSEL R43, R43, -INF , P2 ;  /* 0xff8000002b2b7808 */ /* 0x010fe40001000000 */
[----:B------:R-:W-:Y:S02]  /*36e0*/  ISETP.GT.AND P2, PT, R3, 0x39, PT ;  /* 0x000000390300780c */ /* 0x000fe40003f44270 */
[----:B------:R-:W-:-:S03]  /*36f0*/  FMNMX.FTZ R3, R49, R4, !PT ;  /* 0x0000000431037209 */ /* 0x000fc60007810000 */
[----:B------:R-:W4:Y:S01]  /*3700*/  MUFU.TANH R46, R46 ;  /* 0x0000002e002e7308 */ /* 0x000f220000002400 */
[----:B0-----:R-:W-:-:S04]  /*3710*/  FSEL R52, R52, -INF , P3 ;  /* 0xff80000034347808 */ /* 0x001fc80001800000 */
[----:B------:R-:W-:Y:S02]  /*3720*/  FMNMX.FTZ R4, R52, R3, !PT ;  /* 0x0000000334047209 */ /* 0x000fe40007810000 */
[----:B------:R-:W-:Y:S01]  /*3730*/  FMNMX.FTZ R3, R26, R27, !PT ;  /* 0x0000001b1a037209 */ /* 0x000fe20007810000 */
[----:B------:R-:W0:Y:S01]  /*3740*/  MUFU.TANH R47, R47 ;  /* 0x0000002f002f7308 */ /* 0x000e220000002400 */
[----:B---3--:R-:W-:-:S04]  /*3750*/  FSEL R53, R53, -INF , P2 ;  /* 0xff80000035357808 */ /* 0x008fc80001000000 */
[----:B------:R-:W-:-:S03]  /*3760*/  FMNMX.FTZ R5, R53, R4, !PT ;  /* 0x0000000435057209 */ /* 0x000fc60007810000 */
[----:B------:R-:W3:Y:S01]  /*3770*/  MUFU.TANH R50, R50 ;  /* 0x0000003200327308 */ /* 0x000ee20000002400 */
[----:B----4-:R-:W-:Y:S01]  /*3780*/  FSEL R46, R46, -INF , P1 ;  /* 0xff8000002e2e7808 */ /* 0x010fe20000800000 */
[----:B------:R-:W4:Y:S06]  /*3790*/  SHFL.BFLY PT, R4, R5, 0x2, 0x1f ;  /* 0x0c401f0005047f89 */ /* 0x000f2c00000e0000 */
[----:B------:R-:W5:Y:S01]  /*37a0*/  MUFU.TANH R51, R51 ;  /* 0x0000003300337308 */ /* 0x000f620000002400 */
[----:B0-----:R-:W-:-:S07]  /*37b0*/  FSEL R47, R47, -INF , P6 ;  /* 0xff8000002f2f7808 */ /* 0x001fce0003000000 */
[----:B------:R-:W0:Y:S01]  /*37c0*/  MUFU.TANH R54, R54 ;  /* 0x0000003600367308 */ /* 0x000e220000002400 */
[----:B---3--:R-:W-:-:S07]  /*37d0*/  FSEL R50, R50, -INF , P5 ;  /* 0xff80000032327808 */ /* 0x008fce0002800000 */
[----:B------:R-:W3:Y:S01]  /*37e0*/  MUFU.TANH R55, R55 ;  /* 0x0000003700377308 */ /* 0x000ee20000002400 */
[----:B-----5:R-:W-:Y:S02]  /*37f0*/  FSEL R51, R51, -INF , P4 ;  /* 0xff80000033337808 */ /* 0x020fe40002000000 */
[----:B----4-:R-:W-:Y:S02]  /*3800*/  FMNMX.FTZ R9, R5, R4, !PT ;  /* 0x0000000405097209 */ /* 0x010fe40007810000 */
[----:B------:R-:W-:-:S03]  /*3810*/  FMNMX.FTZ R4, R30, R3, !PT ;  /* 0x000000031e047209 */ /* 0x000fc60007810000 */
[----:B------:R-:W4:Y:S01]  /*3820*/  SHFL.BFLY PT, R10, R9, 0x1, 0x1f ;  /* 0x0c201f00090a7f89 */ /* 0x000f2200000e0000 */
[----:B------:R-:W-:Y:S02]  /*3830*/  FMNMX.FTZ R3, R31, R4, !PT ;  /* 0x000000041f037209 */ /* 0x000fe40007810000 */
[----:B0-----:R-:W-:Y:S02]  /*3840*/  FSEL R54, R54, -INF , P3 ;  /* 0xff80000036367808 */ /* 0x001fe40001800000 */
[----:B------:R-:W-:-:S04]  /*3850*/  FMNMX.FTZ R4, R34, R3, !PT ;  /* 0x0000000322047209 */ /* 0x000fc80007810000 */
[----:B------:R-:W-:Y:S02]  /*3860*/  FMNMX.FTZ R3, R35, R4, !PT ;  /* 0x0000000423037209 */ /* 0x000fe40007810000 */
[----:B---3--:R-:W-:Y:S02]  /*3870*/  FSEL R55, R55, -INF , P2 ;  /* 0xff80000037377808 */ /* 0x008fe40001000000 */
[----:B------:R-:W-:-:S04]  /*3880*/  FMNMX.FTZ R6, R38, R3, !PT ;  /* 0x0000000326067209 */ /* 0x000fc80007810000 */
[----:B------:R-:W-:-:S04]  /*3890*/  FMNMX.FTZ R3, R39, R6, !PT ;  /* 0x0000000627037209 */ /* 0x000fc80007810000 */
[----:B------:R-:W-:Y:S02]  /*38a0*/  FMNMX.FTZ R6, R42, R3, !PT ;  /* 0x000000032a067209 */ /* 0x000fe40007810000 */
[----:B----4-:R-:W-:Y:S02]  /*38b0*/  FMNMX.FTZ R4, R9, R10, !PT ;  /* 0x0000000a09047209 */ /* 0x010fe40007810000 */
[----:B------:R-:W-:Y:S01]  /*38c0*/  FMNMX.FTZ R3, R43, R6, !PT ;  /* 0x000000062b037209 */ /* 0x000fe20007810000 */
[----:B------:R-:W-:Y:S01]  /*38d0*/  BAR.SYNC.DEFER_BLOCKING 0xf, 0x100 ;  /* 0x03c4000000007b1d */ /* 0x000fe20000010000 */
[C---:B------:R-:W-:Y:S01]  /*38e0*/  FSETP.NEU.FTZ.AND P1, PT, R4.reuse, -INF , PT ;  /* 0xff8000000400780b */ /* 0x040fe20003f3d000 */
[----:B------:R-:W-:Y:S01]  /*38f0*/  FMUL.FTZ R5, R4, UR20 ;  /* 0x0000001404057c20 */ /* 0x000fe20008410000 */
[----:B------:R-:W-:-:S04]  /*3900*/  FMNMX.FTZ R6, R46, R3, !PT ;  /* 0x000000032e067209 */ /* 0x000fc80007810000 */
[----:B------:R-:W-:Y:S02]  /*3910*/  FMNMX.FTZ R3, R47, R6, !PT ;  /* 0x000000062f037209 */ /* 0x000fe40007810000 */
[----:B------:R-:W-:Y:S02]  /*3920*/  FSEL R9, R5, RZ, P1 ;  /* 0x000000ff05097208 */ /* 0x000fe40000800000 */
[----:B------:R-:W-:-:S03]  /*3930*/  FMNMX.FTZ R6, R50, R3, !PT ;  /* 0x0000000332067209 */ /* 0x000fc60007810000 */
[--C-:B------:R-:W-:Y:S01]  /*3940*/  FFMA.FTZ R24, R24, UR20, -R9.reuse ;  /* 0x0000001418187c23 */ /* 0x100fe20008010809 */
[----:B------:R-:W-:Y:S01]  /*3950*/  FMNMX.FTZ R3, R51, R6, !PT ;  /* 0x0000000633037209 */ /* 0x000fe20007810000 */
[--C-:B------:R-:W-:Y:S01]  /*3960*/  FFMA.FTZ R25, R25, UR20, -R9.reuse ;  /* 0x0000001419197c23 */ /* 0x100fe20008010809 */
[--C-:B------:R-:W-:Y:S01]  /*3970*/  FFMA.FTZ R28, R28, UR20, -R9.reuse ;  /* 0x000000141c1c7c23 */ /* 0x100fe20008010809 */
[--C-:B------:R-:W-:Y:S01]  /*3980*/  FFMA.FTZ R29, R29, UR20, -R9.reuse ;  /* 0x000000141d1d7c23 */ /* 0x100fe20008010809 */
[----:B------:R-:W-:Y:S01]  /*3990*/  FMNMX.FTZ R6, R54, R3, !PT ;  /* 0x0000000336067209 */ /* 0x000fe20007810000 */
[----:B------:R-:W-:Y:S01]  /*39a0*/  MUFU.EX2 R24, R24 ;  /* 0x0000001800187308 */ /* 0x000fe20000000800 */
[--C-:B------:R-:W-:Y:S01]  /*39b0*/  FFMA.FTZ R32, R32, UR20, -R9.reuse ;  /* 0x0000001420207c23 */ /* 0x100fe20008010809 */
[--C-:B------:R-:W-:Y:S01]  /*39c0*/  FFMA.FTZ R33, R33, UR20, -R9.reuse ;  /* 0x0000001421217c23 */ /* 0x100fe20008010809 */
[----:B------:R-:W-:Y:S01]  /*39d0*/  FMNMX.FTZ R6, R55, R6, !PT ;  /* 0x0000000637067209 */ /* 0x000fe20007810000 */
[--C-:B------:R-:W-:Y:S01]  /*39e0*/  FFMA.FTZ R36, R36, UR20, -R9.reuse ;  /* 0x0000001424247c23 */ /* 0x100fe20008010809 */
[--C-:B------:R-:W-:Y:S01]  /*39f0*/  FFMA.FTZ R37, R37, UR20, -R9.reuse ;  /* 0x0000001425257c23 */ /* 0x100fe20008010809 */
[--C-:B------:R-:W-:Y:S01]  /*3a00*/  FFMA.FTZ R40, R40, UR20, -R9.reuse ;  /* 0x0000001428287c23 */ /* 0x100fe20008010809 */
[--C-:B------:R-:W-:Y:S01]  /*3a10*/  FFMA.FTZ R41, R41, UR20, -R9.reuse ;  /* 0x0000001429297c23 */ /* 0x100fe20008010809 */
[----:B------:R-:W0:Y:S01]  /*3a20*/  SHFL.BFLY PT, R3, R6, 0x2, 0x1f ;  /* 0x0c401f0006037f89 */ /* 0x000e2200000e0000 */
[----:B------:R-:W3:Y:S01]  /*3a30*/  MUFU.EX2 R25, R25 ;  /* 0x0000001900197308 */ /* 0x000ee20000000800 */
[--C-:B------:R-:W-:Y:S01]  /*3a40*/  FFMA.FTZ R44, R44, UR20, -R9.reuse ;  /* 0x000000142c2c7c23 */ /* 0x100fe20008010809 */
[--C-:B------:R-:W-:Y:S01]  /*3a50*/  FFMA.FTZ R45, R45, UR20, -R9.reuse ;  /* 0x000000142d2d7c23 */ /* 0x100fe20008010809 */
[--C-:B------:R-:W-:Y:S01]  /*3a60*/  FFMA.FTZ R48, R48, UR20, -R9.reuse ;  /* 0x0000001430307c23 */ /* 0x100fe20008010809 */
[--C-:B------:R-:W-:Y:S01]  /*3a70*/  FFMA.FTZ R49, R49, UR20, -R9.reuse ;  /* 0x0000001431317c23 */ /* 0x100fe20008010809 */
[--C-:B------:R-:W-:Y:S01]  /*3a80*/  FFMA.FTZ R52, R52, UR20, -R9.reuse ;  /* 0x0000001434347c23 */ /* 0x100fe20008010809 */
[----:B------:R-:W-:-:S02]  /*3a90*/  FFMA.FTZ R9, R53, UR20, -R9 ;  /* 0x0000001435097c23 */ /* 0x000fc40008010809 */
[----:B------:R-:W-:Y:S08]  /*3aa0*/  MUFU.EX2 R28, R28 ;  /* 0x0000001c001c7308 */ /* 0x000ff00000000800 */
[----:B------:R-:W4:Y:S01]  /*3ab0*/  MUFU.EX2 R29, R29 ;  /* 0x0000001d001d7308 */ /* 0x000f220000000800 */
[----:B---3--:R-:W-:Y:S01]  /*3ac0*/  FADD.FTZ R11, R24, R25 ;  /* 0x00000019180b7221 */ /* 0x008fe20000010000 */
[----:B------:R-:W-:-:S02]  /*3ad0*/  F2FP.F16.F32.PACK_AB R152, R25, R24 ;  /* 0x000000181998723e */ /* 0x000fc400000000ff */
[----:B0-----:R-:W-:-:S04]  /*3ae0*/  FMNMX.FTZ R3, R6, R3, !PT ;  /* 0x0000000306037209 */ /* 0x001fc80007810000 */
[----:B------:R-:W-:Y:S01]  /*3af0*/  MUFU.EX2 R32, R32 ;  /* 0x0000002000207308 */ /* 0x000fe20000000800 */
[----:B------:R-:W0:Y:S07]  /*3b00*/  SHFL.BFLY PT, R6, R3, 0x1, 0x1f ;  /* 0x0c201f0003067f89 */ /* 0x000e2e00000e0000 */
[----:B------:R-:W3:Y:S01]  /*3b10*/  MUFU.EX2 R33, R33 ;  /* 0x0000002100217308 */ /* 0x000ee20000000800 */
[----:B----4-:R-:W-:-:S07]  /*3b20*/  F2FP.F16.F32.PACK_AB R154, R29, R28 ;  /* 0x0000001c1d9a723e */ /* 0x010fce00000000ff */
[----:B------:R-:W-:Y:S08]  /*3b30*/  MUFU.EX2 R36, R36 ;  /* 0x0000002400247308 */ /* 0x000ff00000000800 */
[----:B------:R-:W4:Y:S01]  /*3b40*/  MUFU.EX2 R37, R37 ;  /* 0x0000002500257308 */ /* 0x000f220000000800 */
[----:B---3--:R-:W-:Y:S02]  /*3b50*/  F2FP.F16.F32.PACK_AB R156, R33, R32 ;  /* 0x00000020219c723e */ /* 0x008fe400000000ff */
[----:B0-----:R-:W-:Y:S01]  /*3b60*/  FMNMX.FTZ R5, R3, R6, !PT ;  /* 0x0000000603057209 */ /* 0x001fe20007810000 */
[----:B------:R-:W-:-:S03]  /*3b70*/  FADD.FTZ R6, R28, R11 ;  /* 0x0000000b1c067221 */ /* 0x000fc60000010000 */
[C---:B------:R-:W-:Y:S01]  /*3b80*/  FSETP.NEU.FTZ.AND P1, PT, R5.reuse, -INF , PT ;  /* 0xff8000000500780b */ /* 0x040fe20003f3d000 */
[----:B------:R-:W-:Y:S01]  /*3b90*/  FMUL.FTZ R3, R5, UR20 ;  /* 0x0000001405037c20 */ /* 0x000fe20008410000 */
[----:B------:R-:W-:Y:S01]  /*3ba0*/  FADD.FTZ R13, R29, R6 ;  /* 0x000000061d0d7221 */ /* 0x000fe20000010000 */
[----:B------:R-:W0:Y:S03]  /*3bb0*/  MUFU.EX2 R40, R40 ;  /* 0x0000002800287308 */ /* 0x000e260000000800 */
[----:B------:R-:W-:Y:S01]  /*3bc0*/  FSEL R3, R3, RZ, P1 ;  /* 0x000000ff03037208 */ /* 0x000fe20000800000 */
[----:B------:R-:W-:Y:S01]  /*3bd0*/  FADD.FTZ R10, R32, R13 ;  /* 0x0000000d200a7221 */ /* 0x000fe20000010000 */
[----:B----4-:R-:W-:-:S03]  /*3be0*/  F2FP.F16.F32.PACK_AB R158, R37, R36 ;  /* 0x00000024259e723e */ /* 0x010fc600000000ff */
[--C-:B------:R-:W-:Y:S01]  /*3bf0*/  FFMA.FTZ R26, R26, UR20, -R3.reuse ;  /* 0x000000141a1a7c23 */ /* 0x100fe20008010803 */
[--C-:B------:R-:W-:Y:S01]  /*3c00*/  FFMA.FTZ R27, R27, UR20, -R3.reuse ;  /* 0x000000141b1b7c23 */ /* 0x100fe20008010803 */
[--C-:B------:R-:W-:Y:S01]  /*3c10*/  FFMA.FTZ R30, R30, UR20, -R3.reuse ;  /* 0x000000141e1e7c23 */ /* 0x100fe20008010803 */
[--C-:B------:R-:W-:Y:S01]  /*3c20*/  FFMA.FTZ R31, R31, UR20, -R3.reuse ;  /* 0x000000141f1f7c23 */ /* 0x100fe20008010803 */
[--C-:B------:R-:W-:Y:S01]  /*3c30*/  FFMA.FTZ R34, R34, UR20, -R3.reuse ;  /* 0x0000001422227c23 */ /* 0x100fe20008010803 */
[--C-:B------:R-:W-:Y:S01]  /*3c40*/  FFMA.FTZ R35, R35, UR20, -R3.reuse ;  /* 0x0000001423237c23 */ /* 0x100fe20008010803 */
[----:B------:R-:W-:Y:S01]  /*3c50*/  MUFU.EX2 R26, R26 ;  /* 0x0000001a001a7308 */ /* 0x000fe20000000800 */
[--C-:B------:R-:W-:Y:S01]  /*3c60*/  FFMA.FTZ R38, R38, UR20, -R3.reuse ;  /* 0x0000001426267c23 */ /* 0x100fe20008010803 */
[--C-:B------:R-:W-:Y:S01]  /*3c70*/  FFMA.FTZ R39, R39, UR20, -R3.reuse ;  /* 0x0000001427277c23 */ /* 0x100fe20008010803 */
[--C-:B------:R-:W-:Y:S01]  /*3c80*/  FFMA.FTZ R42, R42, UR20, -R3.reuse ;  /* 0x000000142a2a7c23 */ /* 0x100fe20008010803 */
[--C-:B------:R-:W-:Y:S01]  /*3c90*/  FFMA.FTZ R43, R43, UR20, -R3.reuse ;  /* 0x000000142b2b7c23 */ /* 0x100fe20008010803 */
[--C-:B------:R-:W-:Y:S01]  /*3ca0*/  FFMA.FTZ R46, R46, UR20, -R3.reuse ;  /* 0x000000142e2e7c23 */ /* 0x100fe20008010803 */
[--C-:B------:R-:W-:Y:S01]  /*3cb0*/  FFMA.FTZ R47, R47, UR20, -R3.reuse ;  /* 0x000000142f2f7c23 */ /* 0x100fe20008010803 */
[----:B------:R-:W-:Y:S01]  /*3cc0*/  FADD.FTZ R13, R33, R10 ;  /* 0x0000000a210d7221 */ /* 0x000fe20000010000 */
[----:B------:R-:W3:Y:S01]  /*3cd0*/  MUFU.EX2 R27, R27 ;  /* 0x0000001b001b7308 */ /* 0x000ee20000000800 */
[--C-:B------:R-:W-:Y:S01]  /*3ce0*/  FFMA.FTZ R50, R50, UR20, -R3.reuse ;  /* 0x0000001432327c23 */ /* 0x100fe20008010803 */
[----:B------:R-:W-:Y:S01]  /*3cf0*/  FFMA.FTZ R51, R51, UR20, -R3 ;  /* 0x0000001433337c23 */ /* 0x000fe20008010803 */
[----:B------:R-:W-:Y:S01]  /*3d00*/  FADD.FTZ R10, R36, R13 ;  /* 0x0000000d240a7221 */ /* 0x000fe20000010000 */
[--C-:B------:R-:W-:Y:S01]  /*3d10*/  FFMA.FTZ R54, R54, UR20, -R3.reuse ;  /* 0x0000001436367c23 */ /* 0x100fe20008010803 */
[----:B------:R-:W-:-:S02]  /*3d20*/  FFMA.FTZ R3, R55, UR20, -R3 ;  /* 0x0000001437037c23 */ /* 0x000fc40008010803 */
[----:B------:R-:W-:Y:S01]  /*3d30*/  FADD.FTZ R13, R37, R10 ;  /* 0x0000000a250d7221 */ /* 0x000fe20000010000 */
[----:B------:R-:W4:Y:S03]  /*3d40*/  MUFU.EX2 R30, R30 ;  /* 0x0000001e001e7308 */ /* 0x000f260000000800 */
[----:B0-----:R-:W-:-:S05]  /*3d50*/  FADD.FTZ R10, R40, R13 ;  /* 0x0000000d280a7221 */ /* 0x001fca0000010000 */
[----:B------:R-:W0:Y:S01]  /*3d60*/  MUFU.EX2 R31, R31 ;  /* 0x0000001f001f7308 */ /* 0x000e220000000800 */
[----:B---3--:R-:W-:Y:S01]  /*3d70*/  FADD.FTZ R11, R26, R27 ;  /* 0x0000001b1a0b7221 */ /* 0x008fe20000010000 */
[----:B------:R-:W-:-:S06]  /*3d80*/  F2FP.F16.F32.PACK_AB R153, R27, R26 ;  /* 0x0000001a1b99723e */ /* 0x000fcc00000000ff */
[----:B------:R-:W3:Y:S01]  /*3d90*/  MUFU.EX2 R34, R34 ;  /* 0x0000002200227308 */ /* 0x000ee20000000800 */
[----:B----4-:R-:W-:-:S07]  /*3da0*/  FADD.FTZ R6, R30, R11 ;  /* 0x0000000b1e067221 */ /* 0x010fce0000010000 */
[----:B------:R-:W4:Y:S01]  /*3db0*/  MUFU.EX2 R35, R35 ;  /* 0x0000002300237308 */ /* 0x000f220000000800 */
[C---:B0-----:R-:W-:Y:S01]  /*3dc0*/  FADD.FTZ R11, R31.reuse, R6 ;  /* 0x000000061f0b7221 */ /* 0x041fe20000010000 */
[----:B------:R-:W-:-:S05]  /*3dd0*/  F2FP.F16.F32.PACK_AB R155, R31, R30 ;  /* 0x0000001e1f9b723e */ /* 0x000fca00000000ff */
[----:B------:R0:W-:Y:S01]  /*3de0*/  STSM.16.M88.4 [R22+0x26800], R152 ;  /* 0x0268009816007844 */ /* 0x0001e20000000200 */
[----:B------:R-:W5:Y:S01]  /*3df0*/  MUFU.EX2 R38, R38 ;  /* 0x0000002600267308 */ /* 0x000f620000000800 */
[----:B---3--:R-:W-:-:S07]  /*3e00*/  FADD.FTZ R6, R34, R11 ;  /* 0x0000000b22067221 */ /* 0x008fce0000010000 */
[----:B------:R-:W3:Y:S01]  /*3e10*/  MUFU.EX2 R39, R39 ;  /* 0x0000002700277308 */ /* 0x000ee20000000800 */
[C---:B----4-:R-:W-:Y:S01]  /*3e20*/  FADD.FTZ R11, R35.reuse, R6 ;  /* 0x00000006230b7221 */ /* 0x050fe20000010000 */
[----:B------:R-:W-:-:S06]  /*3e30*/  F2FP.F16.F32.PACK_AB R157, R35, R34 ;  /* 0x00000022239d723e */ /* 0x000fcc00000000ff */
[----:B------:R-:W4:Y:S01]  /*3e40*/  MUFU.EX2 R42, R42 ;  /* 0x0000002a002a7308 */ /* 0x000f220000000800 */
[----:B-----5:R-:W-:-:S07]  /*3e50*/  FADD.FTZ R6, R38, R11 ;  /* 0x0000000b26067221 */ /* 0x020fce0000010000 */
[----:B------:R-:W5:Y:S01]  /*3e60*/  MUFU.EX2 R41, R41 ;  /* 0x0000002900297308 */ /* 0x000f620000000800 */
[C---:B---3--:R-:W-:Y:S01]  /*3e70*/  FADD.FTZ R11, R39.reuse, R6 ;  /* 0x00000006270b7221 */ /* 0x048fe20000010000 */
[----:B------:R-:W-:-:S05]  /*3e80*/  F2FP.F16.F32.PACK_AB R159, R39, R38 ;  /* 0x00000026279f723e */ /* 0x000fca00000000ff */
[----:B------:R0:W-:Y:S01]  /*3e90*/  STSM.16.M88.4 [R19], R156 ;  /* 0x0000009c13007844 */ /* 0x0001e20000000200 */
[----:B------:R-:W3:Y:S01]  /*3ea0*/  MUFU.EX2 R43, R43 ;  /* 0x0000002b002b7308 */ /* 0x000ee20000000800 */
[----:B----4-:R-:W-:-:S07]  /*3eb0*/  FADD.FTZ R6, R42, R11 ;  /* 0x0000000b2a067221 */ /* 0x010fce0000010000 */
[----:B------:R-:W4:Y:S01]  /*3ec0*/  MUFU.EX2 R44, R44 ;  /* 0x0000002c002c7308 */ /* 0x000f220000000800 */
[C---:B-----5:R-:W-:Y:S01]  /*3ed0*/  FADD.FTZ R13, R41.reuse, R10 ;  /* 0x0000000a290d7221 */ /* 0x060fe20000010000 */
[----:B------:R-:W-:-:S06]  /*3ee0*/  F2FP.F16.F32.PACK_AB R160, R41, R40 ;  /* 0x0000002829a0723e */ /* 0x000fcc00000000ff */
[----:B------:R-:W5:Y:S01]  /*3ef0*/  MUFU.EX2 R46, R46 ;  /* 0x0000002e002e7308 */ /* 0x000f620000000800 */
[C---:B---3--:R-:W-:Y:S01]  /*3f00*/  FADD.FTZ R11, R43.reuse, R6 ;  /* 0x000000062b0b7221 */ /* 0x048fe20000010000 */
[----:B------:R-:W-:-:S06]  /*3f10*/  F2FP.F16.F32.PACK_AB R161, R43, R42 ;  /* 0x0000002a2ba1723e */ /* 0x000fcc00000000ff */
[----:B------:R-:W3:Y:S01]  /*3f20*/  MUFU.EX2 R45, R45 ;  /* 0x0000002d002d7308 */ /* 0x000ee20000000800 */
[----:B----4-:R-:W-:-:S07]  /*3f30*/  FADD.FTZ R6, R44, R13 ;  /* 0x0000000d2c067221 */ /* 0x010fce0000010000 */
[----:B------:R-:W4:Y:S01]  /*3f40*/  MUFU.EX2 R47, R47 ;  /* 0x0000002f002f7308 */ /* 0x000f220000000800 */
[----:B-----5:R-:W-:-:S07]  /*3f50*/  FADD.FTZ R10, R46, R11 ;  /* 0x0000000b2e0a7221 */ /* 0x020fce0000010000 */
[----:B------:R-:W-:Y:S01]  /*3f60*/  MUFU.EX2 R48, R48 ;  /* 0x0000003000307308 */ /* 0x000fe20000000800 */
[C---:B---3--:R-:W-:Y:S01]  /*3f70*/  F2FP.F16.F32.PACK_AB R162, R45.reuse, R44 ;  /* 0x0000002c2da2723e */ /* 0x048fe200000000ff */
[----:B------:R-:W-:-:S06]  /*3f80*/  FADD.FTZ R45, R45, R6 ;  /* 0x000000062d2d7221 */ /* 0x000fcc0000010000 */
[----:B------:R-:W3:Y:S01]  /*3f90*/  MUFU.EX2 R49, R49 ;  /* 0x0000003100317308 */ /* 0x000ee20000000800 */
[C---:B----4-:R-:W-:Y:S01]  /*3fa0*/  F2FP.F16.F32.PACK_AB R163, R47.reuse, R46 ;  /* 0x0000002e2fa3723e */ /* 0x050fe200000000ff */
[----:B------:R-:W-:-:S04]  /*3fb0*/  FADD.FTZ R47, R47, R10 ;  /* 0x0000000a2f2f7221 */ /* 0x000fc80000010000 */
[----:B------:R0:W-:Y:S02]  /*3fc0*/  STSM.16.M88.4 [R184], R160 ;  /* 0x000000a0b8007844 */ /* 0x0001e40000000200 */
[----:B------:R-:W-:Y:S08]  /*3fd0*/  MUFU.EX2 R50, R50 ;  /* 0x0000003200327308 */ /* 0x000ff00000000800 */
[----:B------:R-:W4:Y:S01]  /*3fe0*/  MUFU.EX2 R51, R51 ;  /* 0x0000003300337308 */ /* 0x000f220000000800 */
[----:B---3--:R-:W-:Y:S01]  /*3ff0*/  F2FP.F16.F32.PACK_AB R164, R49, R48 ;  /* 0x0000003031a4723e */ /* 0x008fe200000000ff */
[----:B------:R-:W-:-:S04]  /*4000*/  FADD.FTZ R48, R48, R45 ;  /* 0x0000002d30307221 */ /* 0x000fc80000010000 */
[----:B------:R-:W-:Y:S02]  /*4010*/  FADD.FTZ R49, R49, R48 ;  /* 0x0000003031317221 */ /* 0x000fe40000010000 */
[----:B------:R-:W3:Y:S08]  /*4020*/  MUFU.EX2 R52, R52 ;  /* 0x0000003400347308 */ /* 0x000ef00000000800 */
[----:B------:R-:W5:Y:S01]  /*4030*/  MUFU.EX2 R9, R9 ;  /* 0x0000000900097308 */ /* 0x000f620000000800 */
[----:B----4-:R-:W-:Y:S01]  /*4040*/  F2FP.F16.F32.PACK_AB R165, R51, R50 ;  /* 0x0000003233a5723e */ /* 0x010fe200000000ff */
[----:B------:R-:W-:-:S04]  /*4050*/  FADD.FTZ R50, R50, R47 ;  /* 0x0000002f32327221 */ /* 0x000fc80000010000 */
[----:B------:R-:W-:Y:S02]  /*4060*/  FADD.FTZ R51, R51, R50 ;  /* 0x0000003233337221 */ /* 0x000fe40000010000 */
[----:B------:R-:W-:Y:S01]  /*4070*/  MUFU.EX2 R54, R54 ;  /* 0x0000003600367308 */ /* 0x000fe20000000800 */
[----:B---3--:R-:W-:-:S07]  /*4080*/  FADD.FTZ R6, R52, R49 ;  /* 0x0000003134067221 */ /* 0x008fce0000010000 */
[----:B------:R-:W3:Y:S01]  /*4090*/  MUFU.EX2 R3, R3 ;  /* 0x0000000300037308 */ /* 0x000ee20000000800 */
[C---:B-----5:R-:W-:Y:S01]  /*40a0*/  F2FP.F16.F32.PACK_AB R166, R9.reuse, R52 ;  /* 0x0000003409a6723e */ /* 0x060fe200000000ff */
[----:B------:R-:W-:Y:S01]  /*40b0*/  FADD.FTZ R6, R9, R6 ;  /* 0x0000000609067221 */ /* 0x000fe20000010000 */
[----:B---3--:R-:W-:Y:S01]  /*40c0*/  F2FP.F16.F32.PACK_AB R167, R3, R54 ;  /* 0x0000003603a7723e */ /* 0x008fe200000000ff */
[----:B------:R-:W-:-:S04]  /*40d0*/  FADD.FTZ R54, R54, R51 ;  /* 0x0000003336367221 */ /* 0x000fc80000010000 */
[----:B------:R0:W-:Y:S01]  /*40e0*/  STSM.16.M88.4 [R23], R164 ;  /* 0x000000a417007844 */ /* 0x0001e20000000200 */
[----:B------:R-:W-:Y:S01]  /*40f0*/  FADD.FTZ R3, R3, R54 ;  /* 0x0000003603037221 */ /* 0x000fe20000010000 */
[----:B------:R-:W-:Y:S06]  /*4100*/  @!P0 BRA `(.L_x_26) ;  /* 0x0000000000048947 */ /* 0x000fec0003800000 */
[----:B------:R-:W-:Y:S01]  /*4110*/  BPT.TRAP 0x1 ;  /* 0x000000040000795c */ /* 0x000fe20000300000 */
.L_x_26:
[----:B------:R3:W4:Y:S01]  /*4120*/  SYNCS.PHASECHK.TRANS64.TRYWAIT P1, [R7+URZ+0x28c50], R8 ;  /* 0x028c5008070075a7 */ /* 0x000722000802017f */
[----:B------:R-:W-:Y:S05]  /*4130*/  @!P0 BRA `(.L_x_27) ;  /* 0x0000000000048947 */ /* 0x000fea0003800000 */
[----:B------:R-:W-:Y:S01]  /*4140*/  BPT.TRAP 0x1 ;  /* 0x000000040000795c */ /* 0x000fe20000300000 */
.L_x_27:
[----:B------:R-:W-:Y:S01]  /*4150*/  ULOP3.LUT UR52, UR52, 0x2000000, URZ, 0xfc, !UPT ;  /* 0x0200000034347892 */ /* 0x000fe2000f8efc3f */
[----:B----4-:R-:W-:Y:S11]  /*4160*/  @P1 BRA `(.L_x_28) ;  /* 0x0000000000081947 */ /* 0x010ff60003800000 */
[----:B------:R-:W4:Y:S02]  /*4170*/  SYNCS.PHASECHK.TRANS64.TRYWAIT P1, [R7+URZ+0x28c50], R8 ;  /* 0x028c5008070075a7 */ /* 0x000f24000802017f */
[----:B----4-:R-:W-:Y:S05]  /*4180*/  @!P1 BRA `(.L_x_29) ;  /* 0x0000008800b49947 */ /* 0x010fea0003800000 */
.L_x_28:
[----:B------:R-:W-:Y:S01]  /*4190*/  ULEA UR10, UR47, UR52, 0xc ;  /* 0x000000342f0a7291 */ /* 0x000fe2000f8e603f */
[----:B------:R-:W-:Y:S01]  /*41a0*/  WARPGROUP.ARRIVE ;  /* 0x00000000000079c5 */ /* 0x000fe20000000000 */
[----:B------:R-:W-:-:S05]  /*41b0*/  UMOV UR7, 0x40000040 ;  /* 0x4000004000077882 */ /* 0x000fca0000000000 */
[----:B------:R-:W-:Y:S02]  /*41c0*/  UMOV UR6, UR10 ;  /* 0x0000000a00067c82 */ /* 0x000fe40008000000 */
[----:B------:R-:W-:Y:S01]  /*41d0*/  HGMMA.64x256x16.F32 R24, R152, gdesc[UR4].tnspB, RZ, !UPT, gsb0 ;  /* 0x43e0000498187df0 */ /* 0x000fe2000c0008ff */
[----:B------:R-:W-:Y:S01]  /*41e0*/  UIADD3 UR6, UR10, 0x80, URZ ;  /* 0x000000800a067890 */ /* 0x000fe2000fffe03f */
[----:B------:R-:W-:Y:S01]  /*41f0*/  UMOV UR7, 0x40000040 ;  /* 0x4000004000077882 */ /* 0x000fe20000000000 */
[----:B------:R-:W-:Y:S02]  /*4200*/  WARPGROUP.DEPBAR.LE gsb0, 0x0 ;  /* 0x00008000000079c5 */ /* 0x000fe40000010000 */
[----:B------:R-:W-:-:S15]  /*4210*/  WARPGROUP.ARRIVE ;  /* 0x00000000000079c5 */ /* 0x000fde0000000000 */
[----:B------:R-:W-:-:S08]  /*4220*/  NOP ;  /* 0x0000000000007918 */ /* 0x000fd00000000000 */
[----:B------:R-:W-:Y:S01]  /*4230*/  HGMMA.64x256x16.F32 R24, R156, gdesc[UR4].tnspB, R24, gsb0 ;  /* 0x43e000049c187df0 */ /* 0x000fe20008000818 */
        /* <DEDUP_REMOVED lines=11> */
[----:B------:R-:W-:Y:S03]  /*42f0*/  HGMMA.64x256x16.F32 R24, R164, gdesc[UR4].tnspB, R24, gsb0 ;  /* 0x43e00004a4187df0 */ /* 0x000fe60008000818 */
[----:B------:R-:W-:Y:S02]  /*4300*/  WARPGROUP.DEPBAR.LE gsb0, 0x0 ;  /* 0x00008000000079c5 */ /* 0x000fe40000010000 */
[----:B------:R-:W-:Y:S01]  /*4310*/  @!PT LDS RZ, [RZ] ;  /* 0x00000000fffff984 */ /* 0x000fe20000000800 */
[----:B------:R-:W-:Y:S01]  /*4320*/  @!PT LDS RZ, [RZ] ;  /* 0x00000000fffff984 */ /* 0x000fe20000000800 */
[----:B------:R-:W-:Y:S01]  /*4330*/  @!PT LDS RZ, [RZ] ;  /* 0x00000000fffff984 */ /* 0x000fe20000000800 */
[----:B------:R-:W-:Y:S01]  /*4340*/  @!PT LDS RZ, [RZ] ;  /* 0x00000000fffff984 */ /* 0x000fe20000000800 */
[----:B------:R5:W-:Y:S06]  /*4350*/  MEMBAR.ALL.CTA ;  /* 0x0000000000007992 */ /* 0x000bec0000008000 */
[----:B-----5:R-:W5:Y:S02]  /*4360*/  FENCE.VIEW.ASYNC.S ;  /* 0x00000000000073c6 */ /* 0x020f640000000000 */
[----:B-----5:R-:W-:Y:S01]  /*4370*/  NOP ;  /* 0x0000000000007918 */ /* 0x020fe20000000000 */
[----:B------:R-:W-:Y:S06]  /*4380*/  BAR.ARV 0xe, 0x100 ;  /* 0x0384000000007b1d */ /* 0x000fec0000002000 */
[----:B------:R-:W-:Y:S05]  /*4390*/  @!P0 BRA `(.L_x_30) ;  /* 0x0000000000048947 */ /* 0x000fea0003800000 */
[----:B------:R-:W-:Y:S01]  /*43a0*/  BPT.TRAP 0x1 ;  /* 0x000000040000795c */ /* 0x000fe20000300000 */
.L_x_30:
[----:B------:R-:W-:Y:S01]  /*43b0*/  R2UR UR6, R7 ;  /* 0x00000000070672ca */ /* 0x000fe200000e0000 */
[----:B------:R-:W-:-:S06]  /*43c0*/  UISETP.GE.AND UP0, UPT, UR49, 0x41, UPT ;  /* 0x000000413100788c */ /* 0x000fcc000bf06270 */
[----:B------:R-:W-:-:S06]  /*43d0*/  PLOP3.LUT P1, PT, PT, PT, UP0, 0x80, 0x0 ;  /* 0x000000000000781c */ /* 0x000fcc0003f2f008 */
[----:B------:R-:W-:-:S04]  /*43e0*/  UIADD3 UR6, UR6, 0x28c60, URZ ;  /* 0x00028c6006067890 */ /* 0x000fc8000fffe03f */
[----:B------:R-:W-:-:S09]  /*43f0*/  UPRMT UR6, UR39, 0x654, UR6 ;  /* 0x0000065427067896 */ /* 0x000fd20008000006 */
[----:B------:R-:W-:Y:S01]  /*4400*/  SYNCS.ARRIVE.TRANS64.RED.A1T0 RZ, [UR6], RZ ;  /* 0x000000ffffff79a7 */ /* 0x000fe20008100406 */
[----:B------:R-:W-:Y:S05]  /*4410*/  @!P1 BRA `(.L_x_31) ;  /* 0x0000001c00549947 */ /* 0x000fea0003800000 */
[----:B-1234-:R-:W-:Y:S01]  /*4420*/  MOV R8, R5 ;  /* 0x0000000500087202 */ /* 0x01efe20000000f00 */
[----:B------:R-:W-:Y:S01]  /*4430*/  IMAD.MOV.U32 R13, RZ, RZ, R4 ;  /* 0x000000ffff0d7224 */ /* 0x000fe200078e0004 */
[----:B------:R-:W-:Y:S01]  /*4440*/  UIADD3 UR48, UR48, -0x2, URZ ;  /* 0xfffffffe30307890 */ /* 0x000fe2000fffe03f */
[----:B------:R-:W-:Y:S01]  /*4450*/  UMOV UR22, UR47 ;  /* 0x0000002f00167c82 */ /* 0x000fe20008000000 */
[----:B------:R-:W-:Y:S01]  /*4460*/  ULDC UR23, c[0x0][0x9d8] ;  /* 0x0002760000177ab9 */ /* 0x000fe20000000800 */
[----:B------:R-:W-:-:S09]  /*4470*/  ULDC UR20, c[0x0][0x988] ;  /* 0x0002620000147ab9 */ /* 0x000fd20000000800 */
.L_x_42:
[----:B------:R-:W-:Y:S01]  /*4480*/  UIADD3 UR47, UR22, 0x1, URZ ;  /* 0x00000001162f7890 */ /* 0x000fe2000fffe03f */
[----:B------:R-:W-:Y:S01]  /*4490*/  IMAD.U32 R4, RZ, RZ, UR48 ;  /* 0x00000030ff047e24 */ /* 0x000fe2000f8e00ff */
[----:B------:R-:W-:Y:S02]  /*44a0*/  UIADD3 UR48, UR48, -0x1, URZ ;  /* 0xffffffff30307890 */ /* 0x000fe4000fffe03f */
[----:B------:R-:W-:Y:S02]  /*44b0*/  UISETP.NE.AND UP0, UPT, UR47, 0x2, UPT ;  /* 0x000000022f00788c */ /* 0x000fe4000bf05270 */
[----:B------:R-:W-:Y:S02]  /*44c0*/  ISETP.GT.AND P1, PT, R4, RZ, PT ;  /* 0x000000ff0400720c */ /* 0x000fe40003f24270 */
[----:B------:R-:W-:Y:S02]  /*44d0*/  USEL UR6, URZ, 0x1, UP0 ;  /* 0x000000013f067887 */ /* 0x000fe40008000000 */
[----:B------:R-:W-:-:S02]  /*44e0*/  USEL UR47, UR47, URZ, UP0 ;  /* 0x0000003f2f2f7287 */ /* 0x000fc40008000000 */
[----:B------:R-:W-:Y:S01]  /*44f0*/  ULOP3.LUT UR37, UR37, UR6, URZ, 0x3c, !UPT ;  /* 0x0000000625257292 */ /* 0x000fe2000f8e3c3f */
[----:B-12---:R-:W-:Y:S11]  /*4500*/  @!P0 BRA `(.L_x_32) ;  /* 0x0000000000048947 */ /* 0x006ff60003800000 */
[----:B------:R-:W-:Y:S01]  /*4510*/  BPT.TRAP 0x1 ;  /* 0x000000040000795c */ /* 0x000fe20000300000 */
.L_x_32:
[----:B------:R-:W-:Y:S01]  /*4520*/  ULEA UR21, UR47, UR42, 0x3 ;  /* 0x0000002a2f157291 */ /* 0x000fe2000f8e183f */
[----:B------:R-:W-:-:S05]  /*4530*/  IMAD.U32 R7, RZ, RZ, UR37 ;  /* 0x00000025ff077e24 */ /* 0x000fca000f8e00ff */
[----:B------:R-:W-:-:S04]  /*4540*/  SHF.L.U32 R7, R7, 0x1f, RZ ;  /* 0x0000001f07077819 */ /* 0x000fc800000006ff */
[----:B------:R1:W2:Y:S01]  /*4550*/  SYNCS.PHASECHK.TRANS64.TRYWAIT P2, [UR21+0x28c30], R7 ;  /* 0x028c3007ff0075a7 */ /* 0x0002a20008040155 */
[----:B------:R-:W-:Y:S05]  /*4560*/  @!P0 BRA `(.L_x_33) ;  /* 0x0000000000048947 */ /* 0x000fea0003800000 */
[----:B------:R-:W-:Y:S01]  /*4570*/  BPT.TRAP 0x1 ;  /* 0x000000040000795c */ /* 0x000fe20000300000 */
.L_x_33:
[----:B--2---:R-:W-:Y:S05]  /*4580*/  @P2 BRA `(.L_x_34) ;  /* 0x0000000000082947 */ /* 0x004fea0003800000 */
[----:B------:R-:W2:Y:S02]  /*4590*/  SYNCS.PHASECHK.TRANS64.TRYWAIT P2, [UR21+0x28c30], R7 ;  /* 0x028c3007ff0075a7 */ /* 0x000ea40008040155 */
[----:B--2---:R-:W-:Y:S05]  /*45a0*/  @!P2 BRA `(.L_x_35) ;  /* 0x0000008400c0a947 */ /* 0x004fea0003800000 */
.L_x_34:
[----:B------:R-:W-:Y:S01]  /*45b0*/  R2UR UR18, R0 ;  /* 0x00000000001272ca */ /* 0x000fe200000e0000 */
[----:B------:R-:W-:Y:S01]  /*45c0*/  UIADD3 UR6, UR42, 0x20400, URZ ;  /* 0x000204002a067890 */ /* 0x000fe2000fffe03f */
[----:B0-----:R-:W-:Y:S01]  /*45d0*/  WARPGROUP.ARRIVE ;  /* 0x00000000000079c5 */ /* 0x001fe20000000000 */
        /* <DEDUP_REMOVED lines=10> */
[----:B------:R-:W-:Y:S02]  /*4680*/  UIADD3 UR10, UR18, 0x4, URZ ;  /* 0x00000004120a7890 */ /* 0x000fe4000fffe03f */
[----:B------:R-:W-:-:S03]  /*4690*/  UIADD3 UR14, UR18, 0x6, URZ ;  /* 0x00000006120e7890 */ /* 0x000fc6000fffe03f */
[----:B------:R-:W-:Y:S03]  /*46a0*/  HGMMA.64x64x16.F32 R152, gdesc[UR16], RZ, !UPT, gsb0 ;  /* 0x00e00000109879f0 */ /* 0x000fe6000c0008ff */
        /* <DEDUP_REMOVED lines=12> */
.L_x_36:
[----:B------:R-:W-:Y:S01]  /*4770*/  FMUL.FTZ R190, R152, UR23 ;  /* 0x0000001798be7c20 */ /* 0x000fe20008410000 */
[----:B------:R-:W-:Y:S01]  /*4780*/  FMUL.FTZ R5, R153, UR23 ;  /* 0x0000001799057c20 */ /* 0x000fe20008410000 */
[----:B------:R-:W-:Y:S01]  /*4790*/  FMUL.FTZ R10, R155, UR23 ;  /* 0x000000179b0a7c20 */ /* 0x000fe20008410000 */
[----:B------:R-:W-:Y:S01]  /*47a0*/  FMUL.FTZ R155, R156, UR23 ;  /* 0x000000179c9b7c20 */ /* 0x000fe20008410000 */
[----:B------:R-:W-:Y:S01]  /*47b0*/  FMUL.FTZ R156, R157, UR23 ;  /* 0x000000179d9c7c20 */ /* 0x000fe20008410000 */
[----:B------:R-:W-:Y:S01]  /*47c0*/  FMUL.FTZ R157, R160, UR23 ;  /* 0x00000017a09d7c20 */ /* 0x000fe20008410000 */
[----:B------:R-:W2:Y:S01]  /*47d0*/  MUFU.TANH R190, R190 ;  /* 0x000000be00be7308 */ /* 0x000ea20000002400 */
[----:B------:R-:W-:Y:S01]  /*47e0*/  FMUL.FTZ R11, R158, UR23 ;  /* 0x000000179e0b7c20 */ /* 0x000fe20008410000 */
[----:B------:R-:W-:Y:S01]  /*47f0*/  FMUL.FTZ R158, R161, UR23 ;  /* 0x00000017a19e7c20 */ /* 0x000fe20008410000 */
[----:B------:R-:W-:Y:S01]  /*4800*/  FMUL.FTZ R12, R159, UR23 ;  /* 0x000000179f0c7c20 */ /* 0x000fe20008410000 */
[----:B------:R-:W-:Y:S01]  /*4810*/  FMUL.FTZ R159, R164, UR23 ;  /* 0x00000017a49f7c20 */ /* 0x000fe20008410000 */
[----:B------:R-:W-:Y:S01]  /*4820*/  FMUL.FTZ R160, R165, UR23 ;  /* 0x00000017a5a07c20 */ /* 0x000fe20008410000 */
[----:B------:R-:W-:Y:S01]  /*4830*/  FMUL.FTZ R161, R168, UR23 ;  /* 0x00000017a8a17c20 */ /* 0x000fe20008410000 */
[----:B------:R-:W-:Y:S01]  /*4840*/  FMUL.FTZ R165, R169, UR23 ;  /* 0x00000017a9a57c20 */ /* 0x000fe20008410000 */
[----:B------:R-:W0:Y:S01]  /*4850*/  MUFU.TANH R5, R5 ;  /* 0x0000000500057308 */ /* 0x000e220000002400 */
[----:B------:R-:W-:Y:S01]  /*4860*/  FMUL.FTZ R168, R172, UR23 ;  /* 0x00000017aca87c20 */ /* 0x000fe20008410000 */
[----:B------:R-:W-:Y:S01]  /*4870*/  FMUL.FTZ R191, R173, UR23 ;  /* 0x00000017adbf7c20 */ /* 0x000fe20008410000 */
[----:B------:R-:W-:Y:S01]  /*4880*/  FMUL.FTZ R169, R176, UR23 ;  /* 0x00000017b0a97c20 */ /* 0x000fe20008410000 */
[----:B------:R-:W-:Y:S01]  /*4890*/  FMUL.FTZ R173, R177, UR23 ;  /* 0x00000017b1ad7c20 */ /* 0x000fe20008410000 */
[----:B------:R-:W-:Y:S01]  /*48a0*/  FMUL.FTZ R172, R180, UR23 ;  /* 0x00000017b4ac7c20 */ /* 0x000fe20008410000 */
[----:B------:R-:W-:Y:S01]  /*48b0*/  FMUL.FTZ R164, R181, UR23 ;  /* 0x00000017b5a47c20 */ /* 0x000fe20008410000 */
[----:B------:R-:W-:Y:S01]  /*48c0*/  FMUL.FTZ R14, R163, UR23 ;  /* 0x00000017a30e7c20 */ /* 0x000fe20008410000 */
[----:B------:R-:W3:Y:S01]  /*48d0*/  MUFU.TANH R155, R155 ;  /* 0x0000009b009b7308 */ /* 0x000ee20000002400 */
[----:B--2---:R-:W-:Y:S01]  /*48e0*/  FMNMX.FTZ R4, R190, R13, !PT ;  /* 0x0000000dbe047209 */ /* 0x004fe20007810000 */
[----:B------:R-:W-:Y:S01]  /*48f0*/  FMUL.FTZ R9, R154, UR23 ;  /* 0x000000179a097c20 */ /* 0x000fe20008410000 */
[----:B------:R-:W-:Y:S01]  /*4900*/  FMUL.FTZ R154, R174, UR23 ;  /* 0x00000017ae9a7c20 */ /* 0x000fe20008410000 */
[----:B------:R-:W-:Y:S01]  /*4910*/  FMUL.FTZ R20, R167, UR23 ;  /* 0x00000017a7147c20 */ /* 0x000fe20008410000 */
[----:B------:R-:W-:Y:S01]  /*4920*/  FMUL.FTZ R152, R170, UR23 ;  /* 0x00000017aa987c20 */ /* 0x000fe20008410000 */
[----:B------:R-:W-:Y:S01]  /*4930*/  FMUL.FTZ R170, R183, UR23 ;  /* 0x00000017b7aa7c20 */ /* 0x000fe20008410000 */
[----:B------:R-:W-:Y:S01]  /*4940*/  UIADD3 UR6, UR21, 0x28c40, URZ ;  /* 0x00028c4015067890 */ /* 0x000fe2000fffe03f */
[----:B------:R-:W2:Y:S01]  /*4950*/  MUFU.TANH R156, R156 ;  /* 0x0000009c009c7308 */ /* 0x000ea20000002400 */
[----:B0-----:R-:W-:-:S02]  /*4960*/  FMNMX.FTZ R4, R5, R4, !PT ;  /* 0x0000000405047209 */ /* 0x001fc40007810000 */
[----:B------:R-:W-:-:S05]  /*4970*/  UPRMT UR6, UR39, 0x654, UR6 ;  /* 0x0000065427067896 */ /* 0x000fca0008000006 */
[----:B------:R-:W0:Y:S01]  /*4980*/  MUFU.TANH R157, R157 ;  /* 0x0000009d009d7308 */ /* 0x000e220000002400 */
[----:B---3--:R-:W-:-:S03]  /*4990*/  FMNMX.FTZ R15, R155, R4, !PT ;  /* 0x000000049b0f7209 */ /* 0x008fc60007810000 */
[----:B------:R-:W-:Y:S04]  /*49a0*/  SYNCS.ARRIVE.TRANS64.RED.A1T0 RZ, [UR6], RZ ;  /* 0x000000ffffff79a7 */ /* 0x000fe80008100406 */
[----:B------:R-:W3:Y:S01]  /*49b0*/  MUFU.TANH R158, R158 ;  /* 0x0000009e009e7308 */ /* 0x000ee20000002400 */
[----:B--2---:R-:W-:-:S07]  /*49c0*/  FMNMX.FTZ R4, R156, R15, !PT ;  /* 0x0000000f9c047209 */ /* 0x004fce0007810000 */
[----:B------:R-:W2:Y:S01]  /*49d0*/  MUFU.TANH R159, R159 ;  /* 0x0000009f009f7308 */ /* 0x000ea20000002400 */
[----:B0-----:R-:W-:-:S07]  /*49e0*/  FMNMX.FTZ R15, R157, R4, !PT ;  /* 0x000000049d0f7209 */ /* 0x001fce0007810000 */
[----:B------:R-:W0:Y:S01]  /*49f0*/  MUFU.TANH R160, R160 ;  /* 0x000000a000a07308 */ /* 0x000e220000002400 */
[----:B---3--:R-:W-:-:S07]  /*4a00*/  FMNMX.FTZ R4, R158, R15, !PT ;  /* 0x0000000f9e047209 */ /* 0x008fce0007810000 */
        /* <DEDUP_REMOVED lines=9> */
[----:B0-----:R-:W-:Y:S01]  /*4aa0*/  FMNMX.FTZ R4, R168, R15, !PT ;  /* 0x0000000fa8047209 */ /* 0x001fe20007810000 */
[----:B------:R-:W-:Y:S01]  /*4ab0*/  FMUL.FTZ R15, R162, UR23 ;  /* 0x00000017a20f7c20 */ /* 0x000fe20008410000 */
[----:B------:R-:W-:-:S05]  /*4ac0*/  FMUL.FTZ R162, R175, UR23 ;  /* 0x00000017afa27c20 */ /* 0x000fca0008410000 */
[----:B------:R-:W0:Y:S01]  /*4ad0*/  MUFU.TANH R173, R173 ;  /* 0x000000ad00ad7308 */ /* 0x000e220000002400 */
[----:B---3--:R-:W-:-:S07]  /*4ae0*/  FMNMX.FTZ R4, R191, R4, !PT ;  /* 0x00000004bf047209 */ /* 0x008fce0007810000 */
[----:B------:R-:W3:Y:S01]  /*4af0*/  MUFU.TANH R172, R172 ;  /* 0x000000ac00ac7308 */ /* 0x000ee20000002400 */
[----:B--2---:R-:W-:-:S07]  /*4b00*/  FMNMX.FTZ R4, R169, R4, !PT ;  /* 0x00000004a9047209 */ /* 0x004fce0007810000 */
[----:B------:R-:W2:Y:S01]  /*4b10*/  MUFU.TANH R164, R164 ;  /* 0x000000a400a47308 */ /* 0x000ea20000002400 */
[----:B0-----:R-:W-:-:S07]  /*4b20*/  FMNMX.FTZ R21, R173, R4, !PT ;  /* 0x00000004ad157209 */ /* 0x001fce0007810000 */
[----:B------:R-:W0:Y:S01]  /*4b30*/  MUFU.TANH R9, R9 ;  /* 0x0000000900097308 */ /* 0x000e220000002400 */
[----:B---3--:R-:W-:Y:S01]  /*4b40*/  FMNMX.FTZ R153, R172, R21, !PT ;  /* 0x00000015ac997209 */ /* 0x008fe20007810000 */
[----:B------:R-:W-:Y:S01]  /*4b50*/  FMUL.FTZ R21, R166, UR23 ;  /* 0x00000017a6157c20 */ /* 0x000fe20008410000 */
[----:B------:R-:W-:-:S05]  /*4b60*/  FMUL.FTZ R166, R179, UR23 ;  /* 0x00000017b3a67c20 */ /* 0x000fca0008410000 */
[----:B------:R-:W3:Y:S01]  /*4b70*/  MUFU.TANH R10, R10 ;  /* 0x0000000a000a7308 */ /* 0x000ee20000002400 */
[----:B--2---:R-:W-:Y:S01]  /*4b80*/  FMNMX.FTZ R4, R164, R153, !PT ;  /* 0x00000099a4047209 */ /* 0x004fe20007810000 */
[----:B------:R-:W-:-:S04]  /*4b90*/  FMUL.FTZ R153, R171, UR23 ;  /* 0x00000017ab997c20 */ /* 0x000fc80008410000 */
[----:B------:R-:W2:Y:S02]  /*4ba0*/  SHFL.BFLY PT, R163, R4, 0x2, 0x1f ;  /* 0x0c401f0004a37f89 */ /* 0x000ea400000e0000 */
[----:B------:R-:W4:Y:S01]  /*4bb0*/  MUFU.TANH R11, R11 ;  /* 0x0000000b000b7308 */ /* 0x000f220000002400 */
[----:B0-----:R-:W-:-:S07]  /*4bc0*/  FMNMX.FTZ R167, R9, R8, !PT ;  /* 0x0000000809a77209 */ /* 0x001fce0007810000 */
[----:B------:R-:W0:Y:S08]  /*4bd0*/  MUFU.TANH R12, R12 ;  /* 0x0000000c000c7308 */ /* 0x000e300000002400 */
[----:B------:R-:W5:Y:S01]  /*4be0*/  MUFU.TANH R15, R15 ;  /* 0x0000000f000f7308 */ /* 0x000f620000002400 */
[----:B--2---:R-:W-:Y:S01]  /*4bf0*/  FMNMX.FTZ R174, R4, R163, !PT ;  /* 0x000000a304ae7209 */ /* 0x004fe20007810000 */
[----:B------:R-:W-:-:S06]  /*4c00*/  FMUL.FTZ R163, R178, UR23 ;  /* 0x00000017b2a37c20 */ /* 0x000fcc0008410000 */
[----:B------:R-:W2:Y:S01]  /*4c10*/  MUFU.TANH R14, R14 ;  /* 0x0000000e000e7308 */ /* 0x000ea20000002400 */
[----:B---3--:R-:W-:Y:S01]  /*4c20*/  FMNMX.FTZ R4, R10, R167, !PT ;  /* 0x000000a70a047209 */ /* 0x008fe20007810000 */
[----:B------:R-:W-:Y:S01]  /*4c30*/  FMUL.FTZ R167, R182, UR23 ;  /* 0x00000017b6a77c20 */ /* 0x000fe20008410000 */
[----:B------:R-:W3:Y:S02]  /*4c40*/  SHFL.BFLY PT, R175, R174, 0x1, 0x1f ;  /* 0x0c201f00aeaf7f89 */ /* 0x000ee400000e0000 */
[----:B----4-:R-:W-:-:S03]  /*4c50*/  FMNMX.FTZ R171, R11, R4, !PT ;  /* 0x000000040bab7209 */ /* 0x010fc60007810000 */
[----:B------:R-:W4:Y:S01]  /*4c60*/  MUFU.TANH R21, R21 ;  /* 0x0000001500157308 */ /* 0x000f220000002400 */
[----:B0-----:R-:W-:-:S04]  /*4c70*/  FMNMX.FTZ R4, R12, R171, !PT ;  /* 0x000000ab0c047209 */ /* 0x001fc80007810000 */
[----:B-----5:R-:W-:-:S03]  /*4c80*/  FMNMX.FTZ R171, R15, R4, !PT ;  /* 0x000000040fab7209 */ /* 0x020fc60007810000 */
[----:B------:R-:W0:Y:S08]  /*4c90*/  MUFU.TANH R20, R20 ;  /* 0x0000001400147308 */ /* 0x000e300000002400 */
[----:B------:R-:W5:Y:S01]  /*4ca0*/  MUFU.TANH R152, R152 ;  /* 0x0000009800987308 */ /* 0x000f620000002400 */
[----:B---3--:R-:W-:Y:S02]  /*4cb0*/  FMNMX.FTZ R4, R174, R175, !PT ;  /* 0x000000afae047209 */ /* 0x008fe40007810000 */
[----:B--2---:R-:W-:-:S05]  /*4cc0*/  FMNMX.FTZ R174, R14, R171, !PT ;  /* 0x000000ab0eae7209 */ /* 0x004fca0007810000 */
[----:B------:R-:W2:Y:S01]  /*4cd0*/  MUFU.TANH R153, R153 ;  /* 0x0000009900997308 */ /* 0x000ea20000002400 */
[C---:B------:R-:W-:Y:S01]  /*4ce0*/  FADD.FTZ R171, -R4.reuse, R13 ;  /* 0x0000000d04ab7221 */ /* 0x040fe20000010100 */
[----:B----4-:R-:W-:Y:S01]  /*4cf0*/  FMNMX.FTZ R13, R21, R174, !PT ;  /* 0x000000ae150d7209 */ /* 0x010fe20007810000 */
[----:B------:R-:W-:Y:S02]  /*4d00*/  FMUL.FTZ R180, R4, UR20 ;  /* 0x0000001404b47c20 */ /* 0x000fe40008410000 */
[----:B------:R-:W-:Y:S01]  /*4d10*/  FMUL.FTZ R175, R171, UR20 ;  /* 0x00000014abaf7c20 */ /* 0x000fe20008410000 */
[----:B0-----:R-:W-:Y:S01]  /*4d20*/  FMNMX.FTZ R171, R20, R13, !PT ;  /* 0x0000000d14ab7209 */ /* 0x001fe20007810000 */
[--C-:B------:R-:W-:Y:S01]  /*4d30*/  FFMA.FTZ R177, R5, UR20, -R180.reuse ;  /* 0x0000001405b17c23 */ /* 0x100fe200080108b4 */
[----:B------:R-:W0:Y:S01]  /*4d40*/  MUFU.TANH R154, R154 ;  /* 0x0000009a009a7308 */ /* 0x000e220000002400 */
[--C-:B------:R-:W-:Y:S01]  /*4d50*/  FFMA.FTZ R190, R190, UR20, -R180.reuse ;  /* 0x00000014bebe7c23 */ /* 0x100fe200080108b4 */
[----:B-----5:R-:W-:Y:S01]  /*4d60*/  FMNMX.FTZ R174, R152, R171, !PT ;  /* 0x000000ab98ae7209 */ /* 0x020fe20007810000 */
[--C-:B------:R-:W-:Y:S01]  /*4d70*/  FFMA.FTZ R155, R155, UR20, -R180.reuse ;  /* 0x000000149b9b7c23 */ /* 0x100fe200080108b4 */
[----:B------:R-:W-:-:S04]  /*4d80*/  FFMA.FTZ R168, R168, UR20, -R180 ;  /* 0x00000014a8a87c23 */ /* 0x000fc800080108b4 */
        /* <DEDUP_REMOVED lines=10> */
[----:B------:R-:W-:Y:S01]  /*4e30*/  MUFU.EX2 R171, R177 ;  /* 0x000000b100ab7308 */ /* 0x000fe20000000800 */
[----:B---3--:R-:W-:Y:S01]  /*4e40*/  FMNMX.FTZ R5, R167, R176, !PT ;  /* 0x000000b0a7057209 */ /* 0x008fe20007810000 */
[--C-:B------:R-:W-:Y:S01]  /*4e50*/  FFMA.FTZ R176, R156, UR20, -R180.reuse ;  /* 0x000000149cb07c23 */ /* 0x100fe200080108b4 */
[--C-:B------:R-:W-:Y:S01]  /*4e60*/  FFMA.FTZ R156, R157, UR20, -R180.reuse ;  /* 0x000000149d9c7c23 */ /* 0x100fe200080108b4 */
[--C-:B------:R-:W-:Y:S01]  /*4e70*/  FFMA.FTZ R157, R158, UR20, -R180.reuse ;  /* 0x000000149e9d7c23 */ /* 0x100fe200080108b4 */
[--C-:B------:R-:W-:Y:S01]  /*4e80*/  FFMA.FTZ R158, R159, UR20, -R180.reuse ;  /* 0x000000149f9e7c23 */ /* 0x100fe200080108b4 */
[--C-:B------:R-:W-:Y:S01]  /*4e90*/  FFMA.FTZ R159, R160, UR20, -R180.reuse ;  /* 0x00000014a09f7c23 */ /* 0x100fe200080108b4 */
[--C-:B------:R-:W-:Y:S01]  /*4ea0*/  FFMA.FTZ R160, R161, UR20, -R180.reuse ;  /* 0x00000014a1a07c23 */ /* 0x100fe200080108b4 */
[--C-:B------:R-:W-:Y:S01]  /*4eb0*/  FFMA.FTZ R161, R165, UR20, -R180.reuse ;  /* 0x00000014a5a17c23 */ /* 0x100fe200080108b4 */
[----:B--2---:R-:W-:Y:S01]  /*4ec0*/  FMNMX.FTZ R5, R170, R5, !PT ;  /* 0x00000005aa057209 */ /* 0x004fe20007810000 */
[----:B------:R0:W2:Y:S01]  /*4ed0*/  MUFU.EX2 R13, R175 ;  /* 0x000000af000d7308 */ /* 0x0000a20000000800 */
[--C-:B------:R-:W-:Y:S01]  /*4ee0*/  FFMA.FTZ R165, R169, UR20, -R180.reuse ;  /* 0x00000014a9a57c23 */ /* 0x100fe200080108b4 */
[----:B------:R-:W-:-:S02]  /*4ef0*/  FFMA.FTZ R169, R172, UR20, -R180 ;  /* 0x00000014aca97c23 */ /* 0x000fc400080108b4 */
[----:B------:R-:W3:Y:S04]  /*4f00*/  SHFL.BFLY PT, R178, R5, 0x2, 0x1f ;  /* 0x0c401f0005b27f89 */ /* 0x000ee800000e0000 */
[----:B------:R-:W4:Y:S01]  /*4f10*/  MUFU.EX2 R174, R190 ;  /* 0x000000be00ae7308 */ /* 0x000f220000000800 */
[----:B0-----:R-:W-:-:S07]  /*4f20*/  FFMA.FTZ R175, R191, UR20, -R180 ;  /* 0x00000014bfaf7c23 */ /* 0x001fce00080108b4 */
[----:B------:R-:W-:Y:S01]  /*4f30*/  MUFU.EX2 R155, R155 ;  /* 0x0000009b009b7308 */ /* 0x000fe20000000800 */
[-C--:B--2---:R-:W-:Y:S01]  /*4f40*/  FMUL.FTZ R24, R24, R13.reuse ;  /* 0x0000000d18187220 */ /* 0x084fe20000410000 */
[-C--:B------:R-:W-:Y:S01]  /*4f50*/  FMUL.FTZ R25, R25, R13.reuse ;  /* 0x0000000d19197220 */ /* 0x080fe20000410000 */
[-C--:B------:R-:W-:Y:S01]  /*4f60*/  FMUL.FTZ R28, R28, R13.reuse ;  /* 0x0000000d1c1c7220 */ /* 0x080fe20000410000 */
[-C--:B------:R-:W-:Y:S01]  /*4f70*/  FMUL.FTZ R29, R29, R13.reuse ;  /* 0x0000000d1d1d7220 */ /* 0x080fe20000410000 */
[-C--:B------:R-:W-:Y:S01]  /*4f80*/  FMUL.FTZ R32, R32, R13.reuse ;  /* 0x0000000d20207220 */ /* 0x080fe20000410000 */
[-C--:B------:R-:W-:Y:S01]  /*4f90*/  FMUL.FTZ R33, R33, R13.reuse ;  /* 0x0000000d21217220 */ /* 0x080fe20000410000 */
[-C--:B------:R-:W-:Y:S01]  /*4fa0*/  FMUL.FTZ R36, R36, R13.reuse ;  /* 0x0000000d24247220 */ /* 0x080fe20000410000 */
[----:B------:R-:W-:Y:S01]  /*4fb0*/  MUFU.EX2 R176, R176 ;  /* 0x000000b000b07308 */ /* 0x000fe20000000800 */
[-C--:B------:R-:W-:Y:S01]  /*4fc0*/  FMUL.FTZ R37, R37, R13.reuse ;  /* 0x0000000d25257220 */ /* 0x080fe20000410000 */
[-C--:B------:R-:W-:Y:S01]  /*4fd0*/  FMUL.FTZ R40, R40, R13.reuse ;  /* 0x0000000d28287220 */ /* 0x080fe20000410000 */
[-C--:B------:R-:W-:Y:S01]  /*4fe0*/  FMUL.FTZ R41, R41, R13.reuse ;  /* 0x0000000d29297220 */ /* 0x080fe20000410000 */
[----:B---3--:R-:W-:Y:S01]  /*4ff0*/  FMNMX.FTZ R177, R5, R178, !PT ;  /* 0x000000b205b17209 */ /* 0x008fe20007810000 */
[--C-:B------:R-:W-:Y:S01]  /*5000*/  FFMA.FTZ R178, R173, UR20, -R180.reuse ;  /* 0x00000014adb27c23 */ /* 0x100fe200080108b4 */
[----:B------:R-:W-:Y:S01]  /*5010*/  FFMA.FTZ R180, R164, UR20, -R180 ;  /* 0x00000014a4b47c23 */ /* 0x000fe200080108b4 */
[-C--:B------:R-:W-:Y:S01]  /*5020*/  FMUL.FTZ R44, R44, R13.reuse ;  /* 0x0000000d2c2c7220 */ /* 0x080fe20000410000 */
[----:B------:R-:W-:Y:S01]  /*5030*/  MUFU.EX2 R156, R156 ;  /* 0x0000009c009c7308 */ /* 0x000fe20000000800 */
[----:B------:R-:W0:Y:S01]  /*5040*/  SHFL.BFLY PT, R182, R177, 0x1, 0x1f ;  /* 0x0c201f00b1b67f89 */ /* 0x000e2200000e0000 */
        /* <DEDUP_REMOVED lines=23> */
[----:B0-----:R-:W-:Y:S01]  /*51c0*/  FMNMX.FTZ R5, R177, R182, !PT ;  /* 0x000000b6b1057209 */ /* 0x001fe20007810000 */
[-C--:B------:R-:W-:Y:S01]  /*51d0*/  FMUL.FTZ R85, R85, R13.reuse ;  /* 0x0000000d55557220 */ /* 0x080fe20000410000 */
[-C--:B------:R-:W-:Y:S01]  /*51e0*/  FMUL.FTZ R88, R88, R13.reuse ;  /* 0x0000000d58587220 */ /* 0x080fe20000410000 */
[-C--:B------:R-:W-:Y:S01]  /*51f0*/  FMUL.FTZ R89, R89, R13.reuse ;  /* 0x0000000d59597220 */ /* 0x080fe20000410000 */
[-C--:B------:R-:W-:Y:S01]  /*5200*/  FMUL.FTZ R92, R92, R13.reuse ;  /* 0x0000000d5c5c7220 */ /* 0x080fe20000410000 */
[C---:B------:R-:W-:Y:S01]  /*5210*/  FADD.FTZ R164, -R5.reuse, R8 ;  /* 0x0000000805a47221 */ /* 0x040fe20000010100 */
[----:B------:R-:W-:Y:S01]  /*5220*/  FMUL.FTZ R173, R5, UR20 ;  /* 0x0000001405ad7c20 */ /* 0x000fe20008410000 */
[----:B------:R4:W-:Y:S01]  /*5230*/  MUFU.EX2 R8, R180 ;  /* 0x000000b400087308 */ /* 0x0009e20000000800 */
[-C--:B------:R-:W-:Y:S01]  /*5240*/  FMUL.FTZ R93, R93, R13.reuse ;  /* 0x0000000d5d5d7220 */ /* 0x080fe20000410000 */
[----:B------:R-:W-:Y:S01]  /*5250*/  FMUL.FTZ R172, R164, UR20 ;  /* 0x00000014a4ac7c20 */ /* 0x000fe20008410000 */
[--C-:B------:R-:W-:Y:S01]  /*5260*/  FFMA.FTZ R164, R12, UR20, -R173.reuse ;  /* 0x000000140ca47c23 */ /* 0x100fe200080108ad */
[--C-:B------:R-:W-:Y:S01]  /*5270*/  FFMA.FTZ R9, R9, UR20, -R173.reuse ;  /* 0x0000001409097c23 */ /* 0x100fe200080108ad */
[--C-:B------:R-:W-:Y:S01]  /*5280*/  FFMA.FTZ R12, R15, UR20, -R173.reuse ;  /* 0x000000140f0c7c23 */ /* 0x100fe200080108ad */
[--C-:B------:R-:W-:Y:S01]  /*5290*/  FFMA.FTZ R15, R14, UR20, -R173.reuse ;  /* 0x000000140e0f7c23 */ /* 0x100fe200080108ad */
[--C-:B------:R-:W-:Y:S01]  /*52a0*/  FFMA.FTZ R14, R21, UR20, -R173.reuse ;  /* 0x00000014150e7c23 */ /* 0x100fe200080108ad */
[--C-:B------:R-:W-:Y:S01]  /*52b0*/  FFMA.FTZ R21, R20, UR20, -R173.reuse ;  /* 0x0000001414157c23 */ /* 0x100fe200080108ad */
[--C-:B------:R-:W-:Y:S01]  /*52c0*/  FFMA.FTZ R10, R10, UR20, -R173.reuse ;  /* 0x000000140a0a7c23 */ /* 0x100fe200080108ad */
[----:B------:R-:W-:Y:S01]  /*52d0*/  IMAD.MOV R20, RZ, RZ, -R18 ;  /* 0x000000ffff147224 */ /* 0x000fe200078e0a12 */
[----:B------:R-:W-:Y:S01]  /*52e0*/  MUFU.EX2 R172, R172 ;  /* 0x000000ac00ac7308 */ /* 0x000fe20000000800 */
[--C-:B------:R-:W-:Y:S01]  /*52f0*/  FFMA.FTZ R11, R11, UR20, -R173.reuse ;  /* 0x000000140b0b7c23 */ /* 0x100fe200080108ad */
[--C-:B------:R-:W-:Y:S01]  /*5300*/  FFMA.FTZ R177, R153, UR20, -R173.reuse ;  /* 0x0000001499b17c23 */ /* 0x100fe200080108ad */
[----:B------:R-:W-:Y:S01]  /*5310*/  MOV R153, UR22 ;  /* 0x0000001600997c02 */ /* 0x000fe20008000f00 */
[----:B----4-:R-:W-:Y:S01]  /*5320*/  FFMA.FTZ R180, R13, R6, R174 ;  /* 0x000000060db47223 */ /* 0x010fe200000100ae */
[----:B------:R-:W-:Y:S01]  /*5330*/  ISETP.NE.AND P2, PT, R17, R20, PT ;  /* 0x000000141100720c */ /* 0x000fe20003f45270 */
[--C-:B------:R-:W-:Y:S01]  /*5340*/  FFMA.FTZ R20, R152, UR20, -R173.reuse ;  /* 0x0000001498147c23 */ /* 0x100fe200080108ad */
[--C-:B------:R-:W-:Y:S01]  /*5350*/  FFMA.FTZ R6, R162, UR20, -R173.reuse ;  /* 0x00000014a2067c23 */ /* 0x100fe200080108ad */
[----:B------:R-:W0:Y:S01]  /*5360*/  MUFU.EX2 R9, R9 ;  /* 0x0000000900097308 */ /* 0x000e220000000800 */
[----:B------:R-:W-:Y:S01]  /*5370*/  FADD.FTZ R180, R171, R180 ;  /* 0x000000b4abb47221 */ /* 0x000fe20000010000 */
[--C-:B------:R-:W-:Y:S01]  /*5380*/  FFMA.FTZ R154, R154, UR20, -R173.reuse ;  /* 0x000000149a9a7c23 */ /* 0x100fe200080108ad */
[--C-:B------:R-:W-:Y:S01]  /*5390*/  FFMA.FTZ R163, R163, UR20, -R173.reuse ;  /* 0x00000014a3a37c23 */ /* 0x100fe200080108ad */
[--C-:B------:R-:W-:Y:S01]  /*53a0*/  FFMA.FTZ R179, R166, UR20, -R173.reuse ;  /* 0x00000014a6b37c23 */ /* 0x100fe200080108ad */
[--C-:B------:R-:W-:Y:S01]  /*53b0*/  FFMA.FTZ R167, R167, UR20, -R173.reuse ;  /* 0x00000014a7a77c23 */ /* 0x100fe200080108ad */
[----:B------:R-:W-:Y:S01]  /*53c0*/  FFMA.FTZ R170, R170, UR20, -R173 ;  /* 0x00000014aaaa7c23 */ /* 0x000fe200080108ad */
[-C--:B------:R-:W-:Y:S01]  /*53d0*/  FMUL.FTZ R96, R96, R13.reuse ;  /* 0x0000000d60607220 */ /* 0x080fe20000410000 */
[----:B------:R-:W2:Y:S01]  /*53e0*/  MUFU.EX2 R10, R10 ;  /* 0x0000000a000a7308 */ /* 0x000ea20000000800 */
[----:B------:R-:W-:Y:S01]  /*53f0*/  FMUL.FTZ R97, R97, R13 ;  /* 0x0000000d61617220 */ /* 0x000fe20000410000 */
[----:B------:R-:W-:-:S02]  /*5400*/  @!P2 IMAD R152, R153, 0x40, R2 ;  /* 0x000000409998a824 */ /* 0x000fc400078e0202 */
[-C--:B------:R-:W-:Y:S01]  /*5410*/  FMUL.FTZ R100, R100, R13.reuse ;  /* 0x0000000d64647220 */ /* 0x080fe20000410000 */
[-C--:B------:R-:W-:Y:S01]  /*5420*/  FMUL.FTZ R101, R101, R13.reuse ;  /* 0x0000000d65657220 */ /* 0x080fe20000410000 */
[-C--:B------:R-:W-:Y:S01]  /*5430*/  FMUL.FTZ R104, R104, R13.reuse ;  /* 0x0000000d68687220 */ /* 0x080fe20000410000 */
[-C--:B------:R-:W-:Y:S01]  /*5440*/  FMUL.FTZ R105, R105, R13.reuse ;  /* 0x0000000d69697220 */ /* 0x080fe20000410000 */
[----:B------:R-:W-:Y:S01]  /*5450*/  FMUL.FTZ R108, R108, R13 ;  /* 0x0000000d6c6c7220 */ /* 0x000fe20000410000 */
[----:B------:R-:W3:Y:S01]  /*5460*/  MUFU.EX2 R11, R11 ;  /* 0x0000000b000b7308 */ /* 0x000ee20000000800 */
[----:B0-----:R-:W-:Y:S01]  /*5470*/  FFMA.FTZ R153, R172, R3, R9 ;  /* 0x00000003ac997223 */ /* 0x001fe20000010009 */
[-C--:B------:R-:W-:Y:S01]  /*5480*/  FMUL.FTZ R109, R109, R13.reuse ;  /* 0x0000000d6d6d7220 */ /* 0x080fe20000410000 */
[-C--:B------:R-:W-:Y:S01]  /*5490*/  FMUL.FTZ R112, R112, R13.reuse ;  /* 0x0000000d70707220 */ /* 0x080fe20000410000 */
[-C--:B------:R-:W-:Y:S01]  /*54a0*/  FMUL.FTZ R113, R113, R13.reuse ;  /* 0x0000000d71717220 */ /* 0x080fe20000410000 */
[-C--:B------:R-:W-:Y:S01]  /*54b0*/  FMUL.FTZ R116, R116, R13.reuse ;  /* 0x0000000d74747220 */ /* 0x080fe20000410000 */
[-C--:B------:R-:W-:Y:S01]  /*54c0*/  FMUL.FTZ R117, R117, R13.reuse ;  /* 0x0000000d75757220 */ /* 0x080fe20000410000 */
[-C--:B------:R-:W-:Y:S01]  /*54d0*/  FMUL.FTZ R120, R120, R13.reuse ;  /* 0x0000000d78787220 */ /* 0x080fe20000410000 */
[----:B------:R-:W0:Y:S01]  /*54e0*/  MUFU.EX2 R164, R164 ;  /* 0x000000a400a47308 */ /* 0x000e220000000800 */
[----:B--2---:R-:W-:Y:S01]  /*54f0*/  FADD.FTZ R162, R10, R153 ;  /* 0x000000990aa27221 */ /* 0x004fe20000010000 */
[----:B------:R-:W-:Y:S01]  /*5500*/  FADD.FTZ R153, R155, R180 ;  /* 0x000000b49b997221 */ /* 0x000fe20000010000 */
[-C--:B------:R-:W-:Y:S01]  /*5510*/  FMUL.FTZ R121, R121, R13.reuse ;  /* 0x0000000d79797220 */ /* 0x080fe20000410000 */
[-C--:B------:R-:W-:Y:S01]  /*5520*/  FMUL.FTZ R124, R124, R13.reuse ;  /* 0x0000000d7c7c7220 */ /* 0x080fe20000410000 */
[-C--:B------:R-:W-:Y:S01]  /*5530*/  FMUL.FTZ R125, R125, R13.reuse ;  /* 0x0000000d7d7d7220 */ /* 0x080fe20000410000 */
[----:B------:R-:W-:Y:S01]  /*5540*/  FADD.FTZ R153, R176, R153 ;  /* 0x00000099b0997221 */ /* 0x000fe20000010000 */
[-C--:B------:R-:W-:Y:S01]  /*5550*/  FMUL.FTZ R128, R128, R13.reuse ;  /* 0x0000000d80807220 */ /* 0x080fe20000410000 */
[----:B------:R-:W2:Y:S01]  /*5560*/  MUFU.EX2 R12, R12 ;  /* 0x0000000c000c7308 */ /* 0x000ea20000000800 */
[----:B---3--:R-:W-:Y:S01]  /*5570*/  FADD.FTZ R181, R11, R162 ;  /* 0x000000a20bb57221 */ /* 0x008fe20000010000 */
[----:B------:R-:W-:Y:S01]  /*5580*/  @!P2 LEA R162, R152, UR42, 0x2 ;  /* 0x0000002a98a2ac11 */ /* 0x000fe2000f8e10ff */
[-C--:B------:R-:W-:Y:S01]  /*5590*/  FMUL.FTZ R129, R129, R13.reuse ;  /* 0x0000000d81817220 */ /* 0x080fe20000410000 */
[-C--:B------:R-:W-:Y:S01]  /*55a0*/  FMUL.FTZ R132, R132, R13.reuse ;  /* 0x0000000d84847220 */ /* 0x080fe20000410000 */
[-C--:B------:R-:W-:Y:S01]  /*55b0*/  FMUL.FTZ R133, R133, R13.reuse ;  /* 0x0000000d85857220 */ /* 0x080fe20000410000 */
[-C--:B------:R-:W-:Y:S01]  /*55c0*/  FMUL.FTZ R136, R136, R13.reuse ;  /* 0x0000000d88887220 */ /* 0x080fe20000410000 */
[----:B------:R-:W-:Y:S01]  /*55d0*/  @!P2 STS [R162+0x28800], R13 ;  /* 0x0288000da200a388 */ /* 0x000fe20000000800 */
[----:B------:R-:W3:Y:S01]  /*55e0*/  MUFU.EX2 R15, R15 ;  /* 0x0000000f000f7308 */ /* 0x000ee20000000800 */
[----:B0-----:R-:W-:Y:S01]  /*55f0*/  FADD.FTZ R181, R164, R181 ;  /* 0x000000b5a4b57221 */ /* 0x001fe20000010000 */
[-C--:B------:R-:W-:Y:S01]  /*5600*/  FMUL.FTZ R137, R137, R13.reuse ;  /* 0x0000000d89897220 */ /* 0x080fe20000410000 */
[----:B------:R0:W-:Y:S01]  /*5610*/  @!P2 STS [R162+0x28820], R172 ;  /* 0x028820aca200a388 */ /* 0x0001e20000000800 */
[-C--:B------:R-:W-:Y:S01]  /*5620*/  FMUL.FTZ R140, R140, R13.reuse ;  /* 0x0000000d8c8c7220 */ /* 0x080fe20000410000 */
[-C--:B------:R-:W-:Y:S01]  /*5630*/  FMUL.FTZ R141, R141, R13.reuse ;  /* 0x0000000d8d8d7220 */ /* 0x080fe20000410000 */
[-C--:B------:R-:W-:Y:S01]  /*5640*/  FMUL.FTZ R144, R144, R13.reuse ;  /* 0x0000000d90907220 */ /* 0x080fe20000410000 */
[-C--:B------:R-:W-:Y:S01]  /*5650*/  FMUL.FTZ R145, R145, R13.reuse ;  /* 0x0000000d91917220 */ /* 0x080fe20000410000 */
[----:B------:R-:W4:Y:S01]  /*5660*/  MUFU.EX2 R14, R14 ;  /* 0x0000000e000e7308 */ /* 0x000f220000000800 */
[----:B--2---:R-:W-:Y:S01]  /*5670*/  FADD.FTZ R152, R12, R181 ;  /* 0x000000b50c987221 */ /* 0x004fe20000010000 */
[-C--:B------:R-:W-:Y:S01]  /*5680*/  FMUL.FTZ R148, R148, R13.reuse ;  /* 0x0000000d94947220 */ /* 0x080fe20000410000 */
[----:B------:R-:W-:Y:S01]  /*5690*/  FMUL.FTZ R149, R149, R13 ;  /* 0x0000000d95957220 */ /* 0x000fe20000410000 */
[-C--:B------:R-:W-:Y:S01]  /*56a0*/  FMUL.FTZ R26, R26, R172.reuse ;  /* 0x000000ac1a1a7220 */ /* 0x080fe20000410000 */
[-C--:B------:R-:W-:Y:S01]  /*56b0*/  FMUL.FTZ R27, R27, R172.reuse ;  /* 0x000000ac1b1b7220 */ /* 0x080fe20000410000 */
[-C--:B------:R-:W-:Y:S01]  /*56c0*/  FMUL.FTZ R30, R30, R172.reuse ;  /* 0x000000ac1e1e7220 */ /* 0x080fe20000410000 */
[----:B------:R-:W-:Y:S01]  /*56d0*/  FMUL.FTZ R31, R31, R172 ;  /* 0x000000ac1f1f7220 */ /* 0x000fe20000410000 */
[----:B------:R-:W2:Y:S01]  /*56e0*/  MUFU.EX2 R21, R21 ;  /* 0x0000001500157308 */ /* 0x000ea20000000800 */
[----:B---3--:R-:W-:Y:S01]  /*56f0*/  FADD.FTZ R173, R15, R152 ;  /* 0x000000980fad7221 */ /* 0x008fe20000010000 */
[----:B------:R-:W-:Y:S01]  /*5700*/  F2FP.F16.F32.PACK_AB R152, R171, R174 ;  /* 0x000000aeab98723e */ /* 0x000fe200000000ff */
[-C--:B------:R-:W-:Y:S01]  /*5710*/  FMUL.FTZ R34, R34, R172.reuse ;  /* 0x000000ac22227220 */ /* 0x080fe20000410000 */
[-C--:B------:R-:W-:Y:S01]  /*5720*/  FMUL.FTZ R35, R35, R172.reuse ;  /* 0x000000ac23237220 */ /* 0x080fe20000410000 */
[-C--:B------:R-:W-:Y:S01]  /*5730*/  FMUL.FTZ R38, R38, R172.reuse ;  /* 0x000000ac26267220 */ /* 0x080fe20000410000 */
[-C--:B------:R-:W-:Y:S01]  /*5740*/  FMUL.FTZ R39, R39, R172.reuse ;  /* 0x000000ac27277220 */ /* 0x080fe20000410000 */
[-C--:B------:R-:W-:Y:S01]  /*5750*/  FMUL.FTZ R42, R42, R172.reuse ;  /* 0x000000ac2a2a7220 */ /* 0x080fe20000410000 */
[----:B------:R-:W3:Y:S01]  /*5760*/  MUFU.EX2 R160, R160 ;  /* 0x000000a000a07308 */ /* 0x000ee20000000800 */
[----:B----4-:R-:W-:Y:S01]  /*5770*/  FADD.FTZ R180, R14, R173 ;  /* 0x000000ad0eb47221 */ /* 0x010fe20000010000 */
[-C--:B------:R-:W-:Y:S01]  /*5780*/  FMUL.FTZ R43, R43, R172.reuse ;  /* 0x000000ac2b2b7220 */ /* 0x080fe20000410000 */
[-C--:B------:R-:W-:Y:S01]  /*5790*/  FMUL.FTZ R46, R46, R172.reuse ;  /* 0x000000ac2e2e7220 */ /* 0x080fe20000410000 */
[-C--:B------:R-:W-:Y:S01]  /*57a0*/  FMUL.FTZ R47, R47, R172.reuse ;  /* 0x000000ac2f2f7220 */ /* 0x080fe20000410000 */
[-C--:B------:R-:W-:Y:S01]  /*57b0*/  FMUL.FTZ R50, R50, R172.reuse ;  /* 0x000000ac32327220 */ /* 0x080fe20000410000 */
[-C--:B------:R-:W-:Y:S01]  /*57c0*/  FMUL.FTZ R51, R51, R172.reuse ;  /* 0x000000ac33337220 */ /* 0x080fe20000410000 */
[-C--:B------:R-:W-:Y:S01]  /*57d0*/  FMUL.FTZ R54, R54, R172.reuse ;  /* 0x000000ac36367220 */ /* 0x080fe20000410000 */
[----:B------:R4:W-:Y:S01]  /*57e0*/  MUFU.EX2 R3, R154 ;  /* 0x0000009a00037308 */ /* 0x0009e20000000800 */
[----:B--2---:R-:W-:Y:S01]  /*57f0*/  FADD.FTZ R171, R21, R180 ;  /* 0x000000b415ab7221 */ /* 0x004fe20000010000 */
[-C--:B------:R-:W-:Y:S01]  /*5800*/  FMUL.FTZ R55, R55, R172.reuse ;  /* 0x000000ac37377220 */ /* 0x080fe20000410000 */
[-C--:B------:R-:W-:Y:S01]  /*5810*/  FMUL.FTZ R58, R58, R172.reuse ;  /* 0x000000ac3a3a7220 */ /* 0x080fe20000410000 */
[-C--:B------:R-:W-:Y:S01]  /*5820*/  FMUL.FTZ R59, R59, R172.reuse ;  /* 0x000000ac3b3b7220 */ /* 0x080fe20000410000 */
[-C--:B------:R-:W-:Y:S01]  /*5830*/  FMUL.FTZ R62, R62, R172.reuse ;  /* 0x000000ac3e3e7220 */ /* 0x080fe20000410000 */
[-C--:B------:R-:W-:Y:S01]  /*5840*/  FMUL.FTZ R63, R63, R172.reuse ;  /* 0x000000ac3f3f7220 */ /* 0x080fe20000410000 */
[----:B------:R-:W-:Y:S01]  /*5850*/  FMUL.FTZ R66, R66, R172 ;  /* 0x000000ac42427220 */ /* 0x000fe20000410000 */
[----:B------:R-:W2:Y:S01]  /*5860*/  MUFU.EX2 R20, R20 ;  /* 0x0000001400147308 */ /* 0x000ea20000000800 */
[----:B----4-:R-:W-:Y:S01]  /*5870*/  FADD.FTZ R154, R156, R153 ;  /* 0x000000999c9a7221 */ /* 0x010fe20000010000 */
[----:B------:R-:W-:Y:S01]  /*5880*/  F2FP.F16.F32.PACK_AB R156, R157, R156 ;  /* 0x0000009c9d9c723e */ /* 0x000fe200000000ff */
[-C--:B------:R-:W-:Y:S01]  /*5890*/  FMUL.FTZ R67, R67, R172.reuse ;  /* 0x000000ac43437220 */ /* 0x080fe20000410000 */
[----:B------:R-:W-:Y:S01]  /*58a0*/  FMUL.FTZ R70, R70, R172 ;  /* 0x000000ac46467220 */ /* 0x000fe20000410000 */
[----:B------:R-:W-:Y:S01]  /*58b0*/  FADD.FTZ R153, R157, R154 ;  /* 0x0000009a9d997221 */ /* 0x000fe20000010000 */
[----:B------:R-:W-:Y:S01]  /*58c0*/  F2FP.F16.F32.PACK_AB R157, R15, R12 ;  /* 0x0000000c0f9d723e */ /* 0x000fe200000000ff */
[----:B------:R-:W-:Y:S01]  /*58d0*/  FMUL.FTZ R71, R71, R172 ;  /* 0x000000ac47477220 */ /* 0x000fe20000410000 */
[----:B------:R-:W4:Y:S01]  /*58e0*/  MUFU.EX2 R161, R161 ;  /* 0x000000a100a17308 */ /* 0x000f220000000800 */
[----:B------:R-:W-:Y:S01]  /*58f0*/  FADD.FTZ R154, R158, R153 ;  /* 0x000000999e9a7221 */ /* 0x000fe20000010000 */
[----:B------:R-:W-:Y:S01]  /*5900*/  F2FP.F16.F32.PACK_AB R158, R159, R158 ;  /* 0x0000009e9f9e723e */ /* 0x000fe200000000ff */
[-C--:B------:R-:W-:Y:S01]  /*5910*/  FMUL.FTZ R74, R74, R172.reuse ;  /* 0x000000ac4a4a7220 */ /* 0x080fe20000410000 */
[-C--:B------:R-:W-:Y:S01]  /*5920*/  FMUL.FTZ R75, R75, R172.reuse ;  /* 0x000000ac4b4b7220 */ /* 0x080fe20000410000 */
[----:B------:R-:W-:Y:S01]  /*5930*/  FADD.FTZ R153, R159, R154 ;  /* 0x0000009a9f997221 */ /* 0x000fe20000010000 */
[----:B------:R-:W-:Y:S01]  /*5940*/  F2FP.F16.F32.PACK_AB R154, R176, R155 ;  /* 0x0000009bb09a723e */ /* 0x000fe200000000ff */
[----:B------:R-:W-:Y:S01]  /*5950*/  FMUL.FTZ R78, R78, R172 ;  /* 0x000000ac4e4e7220 */ /* 0x000fe20000410000 */
[----:B------:R-:W5:Y:S01]  /*5960*/  MUFU.EX2 R177, R177 ;  /* 0x000000b100b17308 */ /* 0x000f620000000800 */
[----:B---3--:R-:W-:Y:S01]  /*5970*/  FADD.FTZ R174, R160, R153 ;  /* 0x00000099a0ae7221 */ /* 0x008fe20000010000 */
[----:B------:R-:W-:Y:S01]  /*5980*/  F2FP.F16.F32.PACK_AB R153, R10, R9 ;  /* 0x000000090a99723e */ /* 0x000fe200000000ff */
[----:B--2---:R-:W-:Y:S01]  /*5990*/  FADD.FTZ R10, R20, R171 ;  /* 0x000000ab140a7221 */ /* 0x004fe20000010000 */
[----:B------:R-:W-:Y:S01]  /*59a0*/  F2FP.F16.F32.PACK_AB R155, R164, R11 ;  /* 0x0000000ba49b723e */ /* 0x000fe200000000ff */
[----:B------:R-:W-:Y:S01]  /*59b0*/  BAR.SYNC.DEFER_BLOCKING 0xf, 0x100 ;  /* 0x03c4000000007b1d */ /* 0x000fe20000010000 */
[----:B------:R-:W-:Y:S01]  /*59c0*/  F2FP.F16.F32.PACK_AB R159, R21, R14 ;  /* 0x0000000e159f723e */ /* 0x000fe200000000ff */
[-C--:B------:R-:W-:Y:S01]  /*59d0*/  FMUL.FTZ R79, R79, R172.reuse ;  /* 0x000000ac4f4f7220 */ /* 0x080fe20000410000 */
[----:B------:R-:W-:Y:S01]  /*59e0*/  FMUL.FTZ R82, R82, R172 ;  /* 0x000000ac52527220 */ /* 0x000fe20000410000 */
[C---:B----4-:R-:W-:Y:S01]  /*59f0*/  FADD.FTZ R9, R161.reuse, R174 ;  /* 0x000000aea1097221 */ /* 0x050fe20000010000 */
[----:B------:R-:W-:Y:S01]  /*5a00*/  F2FP.F16.F32.PACK_AB R160, R161, R160 ;  /* 0x000000a0a1a0723e */ /* 0x000fe200000000ff */
[----:B------:R-:W0:Y:S01]  /*5a10*/  MUFU.EX2 R168, R168 ;  /* 0x000000a800a87308 */ /* 0x000e220000000800 */
[-C--:B------:R-:W-:Y:S01]  /*5a20*/  FMUL.FTZ R83, R83, R172.reuse ;  /* 0x000000ac53537220 */ /* 0x080fe20000410000 */
[-C--:B------:R-:W-:Y:S01]  /*5a30*/  FMUL.FTZ R86, R86, R172.reuse ;  /* 0x000000ac56567220 */ /* 0x080fe20000410000 */
[-C--:B------:R-:W-:Y:S01]  /*5a40*/  FMUL.FTZ R87, R87, R172.reuse ;  /* 0x000000ac57577220 */ /* 0x080fe20000410000 */
[-C--:B------:R-:W-:Y:S01]  /*5a50*/  FMUL.FTZ R90, R90, R172.reuse ;  /* 0x000000ac5a5a7220 */ /* 0x080fe20000410000 */
[----:B------:R-:W-:Y:S01]  /*5a60*/  FMUL.FTZ R91, R91, R172 ;  /* 0x000000ac5b5b7220 */ /* 0x000fe20000410000 */
[C---:B-----5:R-:W-:Y:S01]  /*5a70*/  FADD.FTZ R10, R177.reuse, R10 ;  /* 0x0000000ab10a7221 */ /* 0x060fe20000010000 */
[----:B------:R-:W-:Y:S01]  /*5a80*/  F2FP.F16.F32.PACK_AB R161, R177, R20 ;  /* 0x00000014b1a1723e */ /* 0x000fe200000000ff */
[----:B------:R-:W2:Y:S01]  /*5a90*/  MUFU.EX2 R6, R6 ;  /* 0x0000000600067308 */ /* 0x000ea20000000800 */
[-C--:B------:R-:W-:Y:S01]  /*5aa0*/  FMUL.FTZ R94, R94, R172.reuse ;  /* 0x000000ac5e5e7220 */ /* 0x080fe20000410000 */
[-C--:B------:R-:W-:Y:S01]  /*5ab0*/  FMUL.FTZ R95, R95, R172.reuse ;  /* 0x000000ac5f5f7220 */ /* 0x080fe20000410000 */
[-C--:B------:R-:W-:Y:S01]  /*5ac0*/  FMUL.FTZ R98, R98, R172.reuse ;  /* 0x000000ac62627220 */ /* 0x080fe20000410000 */
[-C--:B------:R-:W-:Y:S01]  /*5ad0*/  FMUL.FTZ R99, R99, R172.reuse ;  /* 0x000000ac63637220 */ /* 0x080fe20000410000 */
[-C--:B------:R-:W-:Y:S01]  /*5ae0*/  FMUL.FTZ R102, R102, R172.reuse ;  /* 0x000000ac66667220 */ /* 0x080fe20000410000 */
[-C--:B------:R-:W-:Y:S01]  /*5af0*/  FMUL.FTZ R103, R103, R172.reuse ;  /* 0x000000ac67677220 */ /* 0x080fe20000410000 */
[-C--:B------:R-:W-:Y:S01]  /*5b00*/  FMUL.FTZ R106, R106, R172.reuse ;  /* 0x000000ac6a6a7220 */ /* 0x080fe20000410000 */
[----:B------:R-:W3:Y:S01]  /*5b10*/  MUFU.EX2 R175, R175 ;  /* 0x000000af00af7308 */ /* 0x000ee20000000800 */
[----:B0-----:R-:W-:Y:S01]  /*5b20*/  FADD.FTZ R162, R168, R9 ;  /* 0x00000009a8a27221 */ /* 0x001fe20000010000 */
[----:B------:R-:W-:Y:S01]  /*5b30*/  FADD.FTZ R9, R3, R10 ;  /* 0x0000000a03097221 */ /* 0x000fe20000010000 */
[----:B------:R0:W-:Y:S01]  /*5b40*/  STSM.16.M88.4 [R22+0x26800], R152 ;  /* 0x0268009816007844 */ /* 0x0001e20000000200 */
[-C--:B------:R-:W-:Y:S01]  /*5b50*/  FMUL.FTZ R107, R107, R172.reuse ;  /* 0x000000ac6b6b7220 */ /* 0x080fe20000410000 */
[-C--:B------:R-:W-:Y:S01]  /*5b60*/  FMUL.FTZ R110, R110, R172.reuse ;  /* 0x000000ac6e6e7220 */ /* 0x080fe20000410000 */
[-C--:B------:R-:W-:Y:S01]  /*5b70*/  FMUL.FTZ R111, R111, R172.reuse ;  /* 0x000000ac6f6f7220 */ /* 0x080fe20000410000 */
[----:B------:R0:W-:Y:S01]  /*5b80*/  STSM.16.M88.4 [R19], R156 ;  /* 0x0000009c13007844 */ /* 0x0001e20000000200 */
[----:B------:R4:W5:Y:S01]  /*5b90*/  MUFU.EX2 R166, R163 ;  /* 0x000000a300a67308 */ /* 0x0009620000000800 */
[----:B--2---:R-:W-:Y:S01]  /*5ba0*/  FADD.FTZ R9, R6, R9 ;  /* 0x0000000906097221 */ /* 0x004fe20000010000 */
[-C--:B------:R-:W-:Y:S01]  /*5bb0*/  FMUL.FTZ R114, R114, R172.reuse ;  /* 0x000000ac72727220 */ /* 0x080fe20000410000 */
[-C--:B------:R-:W-:Y:S01]  /*5bc0*/  FMUL.FTZ R115, R115, R172.reuse ;  /* 0x000000ac73737220 */ /* 0x080fe20000410000 */
[-C--:B------:R-:W-:Y:S01]  /*5bd0*/  FMUL.FTZ R118, R118, R172.reuse ;  /* 0x000000ac76767220 */ /* 0x080fe20000410000 */
[-C--:B------:R-:W-:Y:S01]  /*5be0*/  FMUL.FTZ R119, R119, R172.reuse ;  /* 0x000000ac77777220 */ /* 0x080fe20000410000 */
[-C--:B------:R-:W-:Y:S01]  /*5bf0*/  FMUL.FTZ R122, R122, R172.reuse ;  /* 0x000000ac7a7a7220 */ /* 0x080fe20000410000 */
[-C--:B------:R-:W-:Y:S01]  /*5c00*/  FMUL.FTZ R123, R123, R172.reuse ;  /* 0x000000ac7b7b7220 */ /* 0x080fe20000410000 */
[----:B------:R-:W2:Y:S01]  /*5c10*/  MUFU.EX2 R165, R165 ;  /* 0x000000a500a57308 */ /* 0x000ea20000000800 */
[----:B---3--:R-:W-:Y:S01]  /*5c20*/  FADD.FTZ R162, R175, R162 ;  /* 0x000000a2afa27221 */ /* 0x008fe20000010000 */
[----:B----4-:R-:W-:Y:S01]  /*5c30*/  F2FP.F16.F32.PACK_AB R163, R6, R3 ;  /* 0x0000000306a3723e */ /* 0x010fe200000000ff */
[-C--:B------:R-:W-:Y:S01]  /*5c40*/  FMUL.FTZ R126, R126, R172.reuse ;  /* 0x000000ac7e7e7220 */ /* 0x080fe20000410000 */
[-C--:B------:R-:W-:Y:S01]  /*5c50*/  FMUL.FTZ R127, R127, R172.reuse ;  /* 0x000000ac7f7f7220 */ /* 0x080fe20000410000 */
[-C--:B------:R-:W-:Y:S01]  /*5c60*/  FMUL.FTZ R130, R130, R172.reuse ;  /* 0x000000ac82827220 */ /* 0x080fe20000410000 */
[-C--:B------:R-:W-:Y:S01]  /*5c70*/  FMUL.FTZ R131, R131, R172.reuse ;  /* 0x000000ac83837220 */ /* 0x080fe20000410000 */
[-C--:B------:R-:W-:Y:S01]  /*5c80*/  FMUL.FTZ R134, R134, R172.reuse ;  /* 0x000000ac86867220 */ /* 0x080fe20000410000 */
[----:B------:R-:W3:Y:S01]  /*5c90*/  MUFU.EX2 R179, R179 ;  /* 0x000000b300b37308 */ /* 0x000ee20000000800 */
[----:B-----5:R-:W-:Y:S01]  /*5ca0*/  FADD.FTZ R10, R166, R9 ;  /* 0x00000009a60a7221 */ /* 0x020fe20000010000 */
[-C--:B------:R-:W-:Y:S01]  /*5cb0*/  FMUL.FTZ R135, R135, R172.reuse ;  /* 0x000000ac87877220 */ /* 0x080fe20000410000 */
[-C--:B------:R-:W-:Y:S01]  /*5cc0*/  FMUL.FTZ R138, R138, R172.reuse ;  /* 0x000000ac8a8a7220 */ /* 0x080fe20000410000 */
[-C--:B------:R-:W-:Y:S01]  /*5cd0*/  FMUL.FTZ R139, R139, R172.reuse ;  /* 0x000000ac8b8b7220 */ /* 0x080fe20000410000 */
[-C--:B------:R-:W-:Y:S01]  /*5ce0*/  FMUL.FTZ R142, R142, R172.reuse ;  /* 0x000000ac8e8e7220 */ /* 0x080fe20000410000 */
[-C--:B------:R-:W-:Y:S01]  /*5cf0*/  FMUL.FTZ R143, R143, R172.reuse ;  /* 0x000000ac8f8f7220 */ /* 0x080fe20000410000 */
[----:B------:R-:W-:Y:S01]  /*5d00*/  FMUL.FTZ R146, R146, R172 ;  /* 0x000000ac92927220 */ /* 0x000fe20000410000 */
[----:B------:R-:W4:Y:S01]  /*5d10*/  MUFU.EX2 R178, R178 ;  /* 0x000000b200b27308 */ /* 0x000f220000000800 */
[----:B--2---:R-:W-:Y:S01]  /*5d20*/  FADD.FTZ R11, R165, R162 ;  /* 0x000000a2a50b7221 */ /* 0x004fe20000010000 */
[----:B------:R-:W-:Y:S01]  /*5d30*/  F2FP.F16.F32.PACK_AB R162, R175, R168 ;  /* 0x000000a8afa2723e */ /* 0x000fe200000000ff */
[-C--:B------:R-:W-:Y:S01]  /*5d40*/  FMUL.FTZ R147, R147, R172.reuse ;  /* 0x000000ac93937220 */ /* 0x080fe20000410000 */
[-C--:B------:R-:W-:Y:S01]  /*5d50*/  FMUL.FTZ R150, R150, R172.reuse ;  /* 0x000000ac96967220 */ /* 0x080fe20000410000 */
[----:B------:R-:W-:-:S02]  /*5d60*/  FMUL.FTZ R151, R151, R172 ;  /* 0x000000ac97977220 */ /* 0x000fc40000410000 */
[----:B------:R0:W-:Y:S01]  /*5d70*/  STSM.16.M88.4 [R184], R160 ;  /* 0x000000a0b8007844 */ /* 0x0001e20000000200 */
[----:B------:R-:W2:Y:S01]  /*5d80*/  MUFU.EX2 R167, R167 ;  /* 0x000000a700a77308 */ /* 0x000ea20000000800 */
[----:B---3--:R-:W-:-:S07]  /*5d90*/  FADD.FTZ R10, R179, R10 ;  /* 0x0000000ab30a7221 */ /* 0x008fce0000010000 */
[----:B------:R-:W3:Y:S01]  /*5da0*/  MUFU.EX2 R169, R169 ;  /* 0x000000a900a97308 */ /* 0x000ee20000000800 */
[C---:B----4-:R-:W-:Y:S01]  /*5db0*/  F2FP.F16.F32.PACK_AB R164, R178.reuse, R165 ;  /* 0x000000a5b2a4723e */ /* 0x050fe200000000ff */
[----:B------:R-:W-:Y:S01]  /*5dc0*/  FADD.FTZ R12, R178, R11 ;  /* 0x0000000bb20c7221 */ /* 0x000fe20000010000 */
[----:B------:R-:W-:-:S05]  /*5dd0*/  F2FP.F16.F32.PACK_AB R165, R179, R166 ;  /* 0x000000a6b3a5723e */ /* 0x000fca00000000ff */
[----:B------:R-:W4:Y:S01]  /*5de0*/  MUFU.EX2 R170, R170 ;  /* 0x000000aa00aa7308 */ /* 0x000f220000000800 */
[----:B--2---:R-:W-:Y:S01]  /*5df0*/  FADD.FTZ R9, R167, R10 ;  /* 0x0000000aa7097221 */ /* 0x004fe20000010000 */
[----:B---3--:R-:W-:Y:S01]  /*5e00*/  F2FP.F16.F32.PACK_AB R166, R8, R169 ;  /* 0x000000a908a6723e */ /* 0x008fe200000000ff */
[----:B------:R-:W-:-:S04]  /*5e10*/  FADD.FTZ R3, R169, R12 ;  /* 0x0000000ca9037221 */ /* 0x000fc80000010000 */
[----:B------:R-:W-:Y:S01]  /*5e20*/  FADD.FTZ R6, R8, R3 ;  /* 0x0000000308067221 */ /* 0x000fe20000010000 */
[C---:B----4-:R-:W-:Y:S01]  /*5e30*/  F2FP.F16.F32.PACK_AB R167, R170.reuse, R167 ;  /* 0x000000a7aaa7723e */ /* 0x050fe200000000ff */
[----:B------:R-:W-:-:S04]  /*5e40*/  FADD.FTZ R3, R170, R9 ;  /* 0x00000009aa037221 */ /* 0x000fc80000010000 */
[----:B------:R0:W-:Y:S01]  /*5e50*/  STSM.16.M88.4 [R23], R164 ;  /* 0x000000a417007844 */ /* 0x0001e20000000200 */
[----:B------:R-:W-:Y:S05]  /*5e60*/  @!P0 BRA `(.L_x_37) ;  /* 0x0000000000048947 */ /* 0x000fea0003800000 */
[----:B------:R-:W-:Y:S01]  /*5e70*/  BPT.TRAP 0x1 ;  /* 0x000000040000795c */ /* 0x000fe20000300000 */
.L_x_37:
[----:B------:R2:W3:Y:S01]  /*5e80*/  SYNCS.PHASECHK.TRANS64.TRYWAIT P2, [UR21+0x28c50], R7 ;  /* 0x028c5007ff0075a7 */ /* 0x0004e20008040155 */
[----:B------:R-:W-:Y:S05]  /*5e90*/  @!P0 BRA `(.L_x_38) ;  /* 0x0000000000048947 */ /* 0x000fea0003800000 */
[----:B------:R-:W-:Y:S01]  /*5ea0*/  BPT.TRAP 0x1 ;  /* 0x000000040000795c */ /* 0x000fe20000300000 */
.L_x_38:
[----:B---3--:R-:W-:Y:S05]  /*5eb0*/  @P2 BRA `(.L_x_39) ;  /* 0x0000000000082947 */ /* 0x008fea0003800000 */
[----:B------:R-:W3:Y:S02]  /*5ec0*/  SYNCS.PHASECHK.TRANS64.TRYWAIT P2, [UR21+0x28c50], R7 ;  /* 0x028c5007ff0075a7 */ /* 0x000ee40008040155 */
[----:B---3--:R-:W-:Y:S05]  /*5ed0*/  @!P2 BRA `(.L_x_40) ;  /* 0x0000006c008ca947 */ /* 0x008fea0003800000 */
.L_x_39:
[----:B------:R-:W-:Y:S01]  /*5ee0*/  ULEA UR10, UR47, UR52, 0xc ;  /* 0x000000342f0a7291 */ /* 0x000fe2000f8e603f */
[----:B------:R-:W-:Y:S01]  /*5ef0*/  WARPGROUP.ARRIVE ;  /* 0x00000000000079c5 */ /* 0x000fe20000000000 */
[----:B------:R-:W-:-:S05]  /*5f00*/  UMOV UR7, 0x40000040 ;  /* 0x4000004000077882 */ /* 0x000fca0000000000 */
[----:B------:R-:W-:Y:S02]  /*5f10*/  UMOV UR6, UR10 ;  /* 0x0000000a00067c82 */ /* 0x000fe40008000000 */
        /* <DEDUP_REMOVED lines=25> */
[----:B----4-:R-:W4:Y:S02]  /*60b0*/  FENCE.VIEW.ASYNC.S ;  /* 0x00000000000073c6 */ /* 0x010f240000000000 */
[----:B----4-:R-:W-:Y:S01]  /*60c0*/  NOP ;  /* 0x0000000000007918 */ /* 0x010fe20000000000 */
[----:B------:R-:W-:Y:S06]  /*60d0*/  BAR.ARV 0xe, 0x100 ;  /* 0x0384000000007b1d */ /* 0x000fec0000002000 */
[----:B------:R-:W-:Y:S05]  /*60e0*/  @!P0 BRA `(.L_x_41) ;  /* 0x0000000000048947 */ /* 0x000fea0003800000 */
[----:B------:R-:W-:Y:S01]  /*60f0*/  BPT.TRAP 0x1 ;  /* 0x000000040000795c */ /* 0x000fe20000300000 */
.L_x_41:
[----:B------:R-:W-:Y:S01]  /*6100*/  UIADD3 UR21, UR21, 0x28c60, URZ ;  /* 0x00028c6015157890 */ /* 0x000fe2000fffe03f */
[----:B---3--:R-:W-:Y:S01]  /*6110*/  IMAD.MOV.U32 R8, RZ, RZ, R5 ;  /* 0x000000ffff087224 */ /* 0x008fe200078e0005 */
[----:B------:R-:W-:Y:S01]  /*6120*/  UMOV UR22, UR47 ;  /* 0x0000002f00167c82 */ /* 0x000fe20008000000 */
[----:B------:R-:W-:Y:S01]  /*6130*/  IMAD.MOV.U32 R13, RZ, RZ, R4 ;  /* 0x000000ffff0d7224 */ /* 0x000fe200078e0004 */
[----:B------:R-:W-:-:S09]  /*6140*/  UPRMT UR21, UR39, 0x654, UR21 ;  /* 0x0000065427157896 */ /* 0x000fd20008000015 */
[----:B------:R-:W-:Y:S01]  /*6150*/  SYNCS.ARRIVE.TRANS64.RED.A1T0 RZ, [UR21], RZ ;  /* 0x000000ffffff79a7 */ /* 0x000fe20008100415 */
[----:B------:R-:W-:Y:S05]  /*6160*/  @P1 BRA `(.L_x_42) ;  /* 0xffffffe000c41947 */ /* 0x000fea000383ffff */
.L_x_31:
[----:B-1234-:R-:W1:Y:S01]  /*6170*/  SHFL.BFLY PT, R7, R6, 0x2, 0x1f ;  /* 0x0c401f0006077f89 */ /* 0x01ee6200000e0000 */
[----:B------:R-:W-:Y:S01]  /*6180*/  IMAD.U32 R14, RZ, RZ, UR20 ;  /* 0x00000014ff0e7e24 */ /* 0x000fe2000f8e00ff */
[----:B------:R-:W-:Y:S02]  /*6190*/  UIADD3 UR36, UR36, 0x1, URZ ;  /* 0x0000000124247890 */ /* 0x000fe4000fffe03f */
[----:B------:R-:W2:Y:S01]  /*61a0*/  SHFL.BFLY PT, R8, R3, 0x2, 0x1f ;  /* 0x0c401f0003087f89 */ /* 0x000ea200000e0000 */
[----:B------:R-:W-:Y:S08]  /*61b0*/  BAR.ARV 0x8, 0x100 ;  /* 0x0204000000007b1d */ /* 0x000ff00000002000 */
[----:B------:R-:W-:Y:S01]  /*61c0*/  BAR.SYNC.DEFER_BLOCKING 0xf, 0x100 ;  /* 0x03c4000000007b1d */ /* 0x000fe20000010000 */
[----:B-1----:R-:W-:Y:S01]  /*61d0*/  FADD.FTZ R7, R7, R6 ;  /* 0x0000000607077221 */ /* 0x002fe20000010000 */
[----:B------:R-:W-:-:S02]  /*61e0*/  IMAD.MOV.U32 R6, RZ, RZ, RZ ;  /* 0x000000ffff067224 */ /* 0x000fc400078e00ff */
[----:B--2---:R-:W-:Y:S02]  /*61f0*/  FADD.FTZ R9, R8, R3 ;  /* 0x0000000308097221 */ /* 0x004fe40000010000 */
[----:B------:R-:W1:Y:S01]  /*6200*/  SHFL.BFLY PT, R0, R7, 0x1, 0x1f ;  /* 0x0c201f0007007f89 */ /* 0x000e6200000e0000 */
[----:B------:R-:W-:Y:S01]  /*6210*/  MOV R8, RZ ;  /* 0x000000ff00087202 */ /* 0x000fe20000000f00 */
[----:B------:R-:W-:Y:S01]  /*6220*/  IMAD.U32 R3, RZ, RZ, UR47 ;  /* 0x0000002fff037e24 */ /* 0x000fe2000f8e00ff */
[----:B------:R-:W-:Y:S01]  /*6230*/  UIADD3 UR47, UR47, 0x1, URZ ;  /* 0x000000012f2f7890 */ /* 0x000fe2000fffe03f */
[----:B------:R-:W2:Y:S03]  /*6240*/  SHFL.BFLY PT, R10, R9, 0x1, 0x1f ;  /* 0x0c201f00090a7f89 */ /* 0x000ea600000e0000 */
[----:B------:R-:W-:-:S04]  /*6250*/  UISETP.NE.AND UP0, UPT, UR47, 0x2, UPT ;  /* 0x000000022f00788c */ /* 0x000fc8000bf05270 */
[----:B------:R-:W-:Y:S02]  /*6260*/  USEL UR4, URZ, 0x1, UP0 ;  /* 0x000000013f047887 */ /* 0x000fe40008000000 */
[----:B------:R-:W-:Y:S02]  /*6270*/  USEL UR47, UR47, URZ, UP0 ;  /* 0x0000003f2f2f7287 */ /* 0x000fe40008000000 */
[----:B------:R-:W-:Y:S01]  /*6280*/  ULOP3.LUT UR37, UR37, UR4, URZ, 0x3c, !UPT ;  /* 0x0000000425257292 */ /* 0x000fe2000f8e3c3f */
[----:B-1----:R-:W-:Y:S01]  /*6290*/  FADD.FTZ R11, R7, R0 ;  /* 0x00000000070b7221 */ /* 0x002fe20000010000 */
[----:B------:R-:W-:Y:S02]  /*62a0*/  IMAD.MOV R0, RZ, RZ, -R18 ;  /* 0x000000ffff007224 */ /* 0x000fe400078e0a12 */
[----:B--2---:R-:W-:Y:S02]  /*62b0*/  FADD.FTZ R10, R9, R10 ;  /* 0x0000000a090a7221 */ /* 0x004fe40000010000 */
[----:B------:R-:W-:Y:S01]  /*62c0*/  FSETP.NE.FTZ.AND P0, PT, R11, RZ, PT ;  /* 0x000000ff0b00720b */ /* 0x000fe20003f15000 */
[----:B------:R-:W-:Y:S01]  /*62d0*/  IMAD.U32 R9, RZ, RZ, UR20 ;  /* 0x00000014ff097e24 */ /* 0x000fe2000f8e00ff */
[----:B------:R-:W-:-:S02]  /*62e0*/  ISETP.NE.AND P2, PT, R17, R0, PT ;  /* 0x000000001100720c */ /* 0x000fc40003f45270 */
[----:B------:R-:W-:-:S09]  /*62f0*/  FSETP.NE.FTZ.AND P1, PT, R10, RZ, PT ;  /* 0x000000ff0a00720b */ /* 0x000fd20003f35000 */
[----:B------:R-:W1:Y:S01]  /*6300*/  @P0 MUFU.RCP R8, R11 ;  /* 0x0000000b00080308 */ /* 0x000e620000001000 */
[----:B------:R-:W-:Y:S01]  /*6310*/  @P0 FMUL.FTZ R9, R9, 0.69314718246459960938 ;  /* 0x3f31721809090820 */ /* 0x000fe20000410000 */
[----:B------:R-:W-:Y:S01]  /*6320*/  @!P2 IMAD R0, R3, 0x40, R2 ;  /* 0x000000400300a824 */ /* 0x000fe200078e0202 */
[----:B------:R-:W-:-:S04]  /*6330*/  MOV R3, 0xff800000 ;  /* 0xff80000000037802 */ /* 0x000fc80000000f00 */
[----:B------:R-:W-:Y:S01]  /*6340*/  @!P2 LEA R13, R0, UR42, 0x2 ;  /* 0x0000002a000dac11 */ /* 0x000fe2000f8e10ff */
[----:B------:R-:W2:Y:S01]  /*6350*/  @P1 MUFU.RCP R6, R10 ;  /* 0x0000000a00061308 */ /* 0x000ea20000001000 */
[----:B------:R-:W-:-:S07]  /*6360*/  IMAD.MOV.U32 R0, RZ, RZ, -0x800000 ;  /* 0xff800000ff007424 */ /* 0x000fce00078e00ff */
[----:B------:R-:W3:Y:S01]  /*6370*/  @P0 MUFU.LG2 R11, R11 ;  /* 0x0000000b000b0308 */ /* 0x000ee20000000c00 */
[----:B-1----:R1:W-:Y:S01]  /*6380*/  @!P2 STS [R13+0x28800], R8 ;  /* 0x028800080d00a388 */ /* 0x0023e20000000800 */
[-C--:B------:R-:W-:Y:S01]  /*6390*/  FMUL.FTZ R208, R24, R8.reuse ;  /* 0x0000000818d07220 */ /* 0x080fe20000410000 */
[-C--:B------:R-:W-:Y:S01]  /*63a0*/  FMUL.FTZ R206, R25, R8.reuse ;  /* 0x0000000819ce7220 */ /* 0x080fe20000410000 */
[-C--:B------:R-:W-:Y:S01]  /*63b0*/  FMUL.FTZ R205, R28, R8.reuse ;  /* 0x000000081ccd7220 */ /* 0x080fe20000410000 */
[-C--:B------:R-:W-:Y:S01]  /*63c0*/  FMUL.FTZ R7, R29, R8.reuse ;  /* 0x000000081d077220 */ /* 0x080fe20000410000 */
[-C--:B------:R-:W-:Y:S01]  /*63d0*/  FMUL.FTZ R207, R32, R8.reuse ;  /* 0x0000000820cf7220 */ /* 0x080fe20000410000 */
[-C--:B------:R-:W-:Y:S01]  /*63e0*/  FMUL.FTZ R204, R33, R8.reuse ;  /* 0x0000000821cc7220 */ /* 0x080fe20000410000 */
[----:B------:R3:W4:Y:S01]  /*63f0*/  @P1 MUFU.LG2 R12, R10 ;  /* 0x0000000a000c1308 */ /* 0x0007220000000c00 */
[----:B--2---:R2:W-:Y:S01]  /*6400*/  @!P2 STS [R13+0x28820], R6 ;  /* 0x028820060d00a388 */ /* 0x0045e20000000800 */
        /* <DEDUP_REMOVED lines=58> */
[----:B---3--:R-:W-:Y:S01]  /*67b0*/  @P0 FMUL.FTZ R10, R11, 0.69314718246459960938 ;  /* 0x3f3172180b0a0820 */ /* 0x008fe20000410000 */
[----:B-1----:R-:W-:Y:S01]  /*67c0*/  @P1 FMUL.FTZ R8, R14, 0.69314718246459960938 ;  /* 0x3f3172180e081820 */ /* 0x002fe20000410000 */
[----:B----4-:R-:W-:Y:S01]  /*67d0*/  @P1 FMUL.FTZ R11, R12, 0.69314718246459960938 ;  /* 0x3f3172180c0b1820 */ /* 0x010fe20000410000 */
        /* <DEDUP_REMOVED lines=64> */
[----:B------:R-:W-:Y:S01]  /*6be0*/  @P0 FFMA.FTZ R3, R9, R4, R10 ;  /* 0x0000000409030223 */ /* 0x000fe2000001000a */
[----:B------:R-:W-:Y:S01]  /*6bf0*/  @P1 FFMA.FTZ R0, R8, R5, R11 ;  /* 0x0000000508001223 */ /* 0x000fe2000001000b */
[----:B--2---:R-:W-:Y:S06]  /*6c00*/  BAR.ARV 0xe, 0x100 ;  /* 0x0384000000007b1d */ /* 0x004fec0000002000 */
.L_x_18:
[----:B------:R-:W0:Y:S01]  /*6c10*/  S2UR UR6, SR_SWINHI ;  /* 0x00000000000679c3 */ /* 0x000e220000002f00 */
[----:B------:R-:W-:-:S07]  /*6c20*/  LEA R9, R211, R16, 0x6 ;  /* 0x00000010d3097211 */ /* 0x000fce00078e30ff */
[----:B------:R-:W-:Y:S01]  /*6c30*/  BAR.SYNC.DEFER_BLOCKING 0x1, 0x100 ;  /* 0x0044000000007b1d */ /* 0x000fe20000010000 */
[----:B------:R-:W-:Y:S01]  /*6c40*/  F2FP.F16.F32.PACK_AB R6, R7, R205 ;  /* 0x000000cd0706723e */ /* 0x000fe200000000ff */
[----:B------:R-:W-:Y:S01]  /*6c50*/  USHF.R.S32.HI UR11, URZ, 0x1f, UR44 ;  /* 0x0000001f3f0b7899 */ /* 0x000fe2000801142c */
[----:B------:R-:W-:Y:S02]  /*6c60*/  F2FP.F16.F32.PACK_AB R7, R31, R30 ;  /* 0x0000001e1f07723e */ /* 0x000fe400000000ff */
[----:B------:R-:W-:Y:S01]  /*6c70*/  F2FP.F16.F32.PACK_AB R30, R172, R173 ;  /* 0x000000adac1e723e */ /* 0x000fe200000000ff */
[----:B------:R-:W-:Y:S01]  /*6c80*/  ULDC UR7, c[0x0][0xc44] ;  /* 0x0003110000077ab9 */ /* 0x000fe20000000800 */
[----:B------:R-:W-:Y:S02]  /*6c90*/  F2FP.F16.F32.PACK_AB R31, R87, R86 ;  /* 0x00000056571f723e */ /* 0x000fe400000000ff */
[----:B------:R-:W-:Y:S02]  /*6ca0*/  F2FP.F16.F32.PACK_AB R112, R113, R112 ;  /* 0x000000707170723e */ /* 0x000fe400000000ff */
[----:B------:R-:W-:-:S02]  /*6cb0*/  F2FP.F16.F32.PACK_AB R113, R115, R114 ;  /* 0x000000727371723e */ /* 0x000fc400000000ff */
[----:B------:R-:W-:Y:S02]  /*6cc0*/  F2FP.F16.F32.PACK_AB R114, R117, R116 ;  /* 0x000000747572723e */ /* 0x000fe400000000ff */
[----:B------:R-:W-:Y:S02]  /*6cd0*/  F2FP.F16.F32.PACK_AB R115, R153, R152 ;  /* 0x000000989973723e */ /* 0x000fe400000000ff */
[----:B------:R-:W-:Y:S02]  /*6ce0*/  F2FP.F16.F32.PACK_AB R120, R121, R120 ;  /* 0x000000787978723e */ /* 0x000fe400000000ff */
[----:B------:R-:W-:Y:S02]  /*6cf0*/  F2FP.F16.F32.PACK_AB R121, R155, R154 ;  /* 0x0000009a9b79723e */ /* 0x000fe400000000ff */
[----:B------:R-:W-:Y:S01]  /*6d00*/  F2FP.F16.F32.PACK_AB R161, R162, R161 ;  /* 0x000000a1a2a1723e */ /* 0x000fe200000000ff */
[----:B------:R-:W-:Y:S01]  /*6d10*/  UMOV UR4, UR42 ;  /* 0x0000002a00047c82 */ /* 0x000fe20008000000 */
[----:B0-----:R-:W-:Y:S01]  /*6d20*/  UMOV UR5, UR6 ;  /* 0x0000000600057c82 */ /* 0x001fe20008000000 */
[----:B------:R-:W-:Y:S01]  /*6d30*/  F2FP.F16.F32.PACK_AB R136, R137, R136 ;  /* 0x000000888988723e */ /* 0x000fe200000000ff */
[----:B------:R-:W-:Y:S01]  /*6d40*/  IMAD.U32 R96, RZ, RZ, UR4 ;  /* 0x00000004ff607e24 */ /* 0x000fe2000f8e00ff */
[----:B------:R-:W-:Y:S01]  /*6d50*/  F2FP.F16.F32.PACK_AB R162, R133, R132 ;  /* 0x0000008485a2723e */ /* 0x000fe200000000ff */
[----:B------:R-:W-:Y:S01]  /*6d60*/  IMAD.U32 R97, RZ, RZ, UR5 ;  /* 0x00000005ff617e24 */ /* 0x000fe2000f8e00ff */
[----:B------:R-:W-:Y:S01]  /*6d70*/  F2FP.F16.F32.PACK_AB R163, R164, R163 ;  /* 0x000000a3a4a3723e */ /* 0x000fe200000000ff */
[----:B------:R-:W-:Y:S01]  /*6d80*/  UIADD3 UR5, -UR44, URZ, URZ ;  /* 0x0000003f2c057290 */ /* 0x000fe2000fffe13f */
[----:B------:R-:W-:Y:S01]  /*6d90*/  F2FP.F16.F32.PACK_AB R137, R139, R138 ;  /* 0x0000008a8b89723e */ /* 0x000fe200000000ff */
[--C-:B------:R-:W-:Y:S01]  /*6da0*/  IMAD.WIDE R4, R215, 0x2, R96.reuse ;  /* 0x00000002d7047825 */ /* 0x100fe200078e0260 */
[----:B------:R-:W-:Y:S01]  /*6db0*/  F2FP.F16.F32.PACK_AB R144, R145, R144 ;  /* 0x000000909190723e */ /* 0x000fe200000000ff */
[----:B------:R-:W-:Y:S01]  /*6dc0*/  UIMAD UR7, UR7, UR5, UR43 ;  /* 0x00000005070772a4 */ /* 0x000fe2000f8e022b */
[----:B------:R-:W-:Y:S01]  /*6dd0*/  F2FP.F16.F32.PACK_AB R138, R141, R140 ;  /* 0x0000008c8d8a723e */ /* 0x000fe200000000ff */
[----:B------:R-:W-:Y:S01]  /*6de0*/  IMAD.WIDE R96, R9, 0x2, R96 ;  /* 0x0000000209607825 */ /* 0x000fe200078e0260 */
[C---:B------:R-:W-:Y:S01]  /*6df0*/  IADD3 R25, P2, R4.reuse, 0x60, RZ ;  /* 0x0000006004197810 */ /* 0x040fe20007f5e0ff */
[----:B------:R-:W-:Y:S01]  /*6e00*/  ULDC UR4, c[0x0][0xc] ;  /* 0x0000030000047ab9 */ /* 0x000fe20000000800 */
[----:B------:R-:W-:Y:S01]  /*6e10*/  IADD3 R29, P1, R4, 0x2000, RZ ;  /* 0x00002000041d7810 */ /* 0x000fe20007f3e0ff */
[----:B------:R-:W-:Y:S01]  /*6e20*/  UIADD3 UR40, UR4, UR40, URZ ;  /* 0x0000002804287290 */ /* 0x000fe2000fffe03f */
[----:B------:R-:W-:Y:S01]  /*6e30*/  LOP3.LUT R24, R25, 0x380, RZ, 0xc0, !PT ;  /* 0x0000038019187812 */ /* 0x000fe200078ec0ff */
[----:B------:R-:W-:Y:S01]  /*6e40*/  USHF.R.S32.HI UR10, URZ, 0x1f, UR7 ;  /* 0x0000001f3f0a7899 */ /* 0x000fe20008011407 */
[----:B------:R-:W-:-:S02]  /*6e50*/  LOP3.LUT R28, R29, 0x380, RZ, 0xc0, !PT ;  /* 0x000003801d1c7812 */ /* 0x000fc400078ec0ff */
[----:B------:R-:W-:Y:S02]  /*6e60*/  SHF.R.U64 R24, R24, 0x3, RZ ;  /* 0x0000000318187819 */ /* 0x000fe400000012ff */
[----:B------:R-:W-:Y:S02]  /*6e70*/  IADD3 R11, P4, R4, 0x20, RZ ;  /* 0x00000020040b7810 */ /* 0x000fe40007f9e0ff */
[----:B------:R-:W-:Y:S01]  /*6e80*/  LOP3.LUT R24, R24, R25, RZ, 0x3c, !PT ;  /* 0x0000001918187212 */ /* 0x000fe200078e3cff */
[--C-:B------:R-:W-:Y:S01]  /*6e90*/  IMAD.X R25, RZ, RZ, R5.reuse, P2 ;  /* 0x000000ffff197224 */ /* 0x100fe200010e0605 */
[----:B------:R-:W-:Y:S01]  /*6ea0*/  IADD3 R123, P2, R4, 0x4040, RZ ;  /* 0x00004040047b7810 */ /* 0x000fe20007f5e0ff */
[----:B------:R-:W-:Y:S01]  /*6eb0*/  IMAD.X R9, RZ, RZ, R5, P4 ;  /* 0x000000ffff097224 */ /* 0x000fe200020e0605 */
[----:B------:R-:W-:Y:S02]  /*6ec0*/  SHF.R.U64 R28, R28, 0x3, RZ ;  /* 0x000000031c1c7819 */ /* 0x000fe400000012ff */
[----:B------:R-:W-:-:S02]  /*6ed0*/  LOP3.LUT R122, R123, 0x380, RZ, 0xc0, !PT ;  /* 0x000003807b7a7812 */ /* 0x000fc400078ec0ff */
[----:B------:R-:W-:Y:S02]  /*6ee0*/  LOP3.LUT R8, R11, 0x380, RZ, 0xc0, !PT ;  /* 0x000003800b087812 */ /* 0x000fe400078ec0ff */
[----:B------:R-:W-:Y:S02]  /*6ef0*/  SHF.R.U64 R122, R122, 0x3, RZ ;  /* 0x000000037a7a7819 */ /* 0x000fe400000012ff */
[----:B------:R-:W-:Y:S01]  /*6f00*/  LOP3.LUT R28, R28, R29, RZ, 0x3c, !PT ;  /* 0x0000001d1c1c7212 */ /* 0x000fe200078e3cff */
[----:B------:R-:W-:Y:S01]  /*6f10*/  IMAD.X R29, RZ, RZ, R5, P1 ;  /* 0x000000ffff1d7224 */ /* 0x000fe200008e0605 */
[----:B------:R-:W-:Y:S02]  /*6f20*/  LOP3.LUT R122, R122, R123, RZ, 0x3c, !PT ;  /* 0x0000007b7a7a7212 */ /* 0x000fe400078e3cff */
[----:B------:R-:W-:Y:S02]  /*6f30*/  IADD3.X R123, RZ, R5, RZ, P2, !PT ;  /* 0x00000005ff7b7210 */ /* 0x000fe400017fe4ff */
[----:B------:R-:W-:-:S02]  /*6f40*/  IADD3 R13, P3, R4, 0x40, RZ ;  /* 0x00000040040d7810 */ /* 0x000fc40007f7e0ff */
[----:B------:R-:W-:Y:S02]  /*6f50*/  SHF.R.U64 R8, R8, 0x3, RZ ;  /* 0x0000000308087819 */ /* 0x000fe400000012ff */
[----:B------:R-:W-:Y:S02]  /*6f60*/  IADD3 R127, P1, R4, 0x4060, RZ ;  /* 0x00004060047f7810 */ /* 0x000fe40007f3e0ff */
[----:B------:R-:W-:Y:S02]  /*6f70*/  IADD3 R33, P2, R96, 0x2000, RZ ;  /* 0x0000200060217810 */ /* 0x000fe40007f5e0ff */
[----:B------:R-:W-:Y:S01]  /*6f80*/  LOP3.LUT R8, R8, R11, RZ, 0x3c, !PT ;  /* 0x0000000b08087212 */ /* 0x000fe200078e3cff */
[----:B------:R-:W-:Y:S01]  /*6f90*/  IMAD.X R11, RZ, RZ, R5, P3 ;  /* 0x000000ffff0b7224 */ /* 0x000fe200018e0605 */
[----:B------:R-:W-:Y:S02]  /*6fa0*/  LOP3.LUT R126, R127, 0x380, RZ, 0xc0, !PT ;  /* 0x000003807f7e7812 */ /* 0x000fe400078ec0ff */
[----:B------:R-:W-:-:S02]  /*6fb0*/  LOP3.LUT R32, R33, 0x380, RZ, 0xc0, !PT ;  /* 0x0000038021207812 */ /* 0x000fc400078ec0ff */
[C---:B------:R-:W-:Y:S02]  /*6fc0*/  IADD3 R65, P0, R4.reuse, 0x2020, RZ ;  /* 0x0000202004417810 */ /* 0x040fe40007f1e0ff */
[C---:B------:R-:W-:Y:S02]  /*6fd0*/  IADD3 R81, P6, R4.reuse, 0x2040, RZ ;  /* 0x0000204004517810 */ /* 0x040fe40007fde0ff */
[C---:B------:R-:W-:Y:S02]  /*6fe0*/  IADD3 R101, P5, R4.reuse, 0x2060, RZ ;  /* 0x0000206004657810 */ /* 0x040fe40007fbe0ff */
[C---:B------:R-:W-:Y:S02]  /*6ff0*/  IADD3 R105, P4, R4.reuse, 0x4000, RZ ;  /* 0x0000400004697810 */ /* 0x040fe40007f9e0ff */
[----:B------:R-:W-:Y:S02]  /*7000*/  IADD3 R119, P3, R4, 0x4020, RZ ;  /* 0x0000402004777810 */ /* 0x000fe40007f7e0ff */
[----:B------:R-:W-:-:S02]  /*7010*/  SHF.R.U64 R126, R126, 0x3, RZ ;  /* 0x000000037e7e7819 */ /* 0x000fc400000012ff */
[----:B------:R-:W-:Y:S02]  /*7020*/  SHF.R.U64 R32, R32, 0x3, RZ ;  /* 0x0000000320207819 */ /* 0x000fe400000012ff */
[----:B------:R-:W-:Y:S02]  /*7030*/  LOP3.LUT R64, R65, 0x380, RZ, 0xc0, !PT ;  /* 0x0000038041407812 */ /* 0x000fe400078ec0ff */
[----:B------:R-:W-:Y:S02]  /*7040*/  LOP3.LUT R80, R81, 0x380, RZ, 0xc0, !PT ;  /* 0x0000038051507812 */ /* 0x000fe400078ec0ff */
[----:B------:R-:W-:Y:S02]  /*7050*/  LOP3.LUT R100, R101, 0x380, RZ, 0xc0, !PT ;  /* 0x0000038065647812 */ /* 0x000fe400078ec0ff */
[----:B------:R-:W-:Y:S02]  /*7060*/  LOP3.LUT R104, R105, 0x380, RZ, 0xc0, !PT ;  /* 0x0000038069687812 */ /* 0x000fe400078ec0ff */
[----:B------:R-:W-:-:S02]  /*7070*/  LOP3.LUT R118, R119, 0x380, RZ, 0xc0, !PT ;  /* 0x0000038077767812 */ /* 0x000fc400078ec0ff */
[----:B------:R-:W-:Y:S02]  /*7080*/  LOP3.LUT R10, R13, 0x380, RZ, 0xc0, !PT ;  /* 0x000003800d0a7812 */ /* 0x000fe400078ec0ff */
[----:B------:R-:W-:Y:S01]  /*7090*/  LOP3.LUT R126, R126, R127, RZ, 0x3c, !PT ;  /* 0x0000007f7e7e7212 */ /* 0x000fe200078e3cff */
[----:B------:R-:W-:Y:S01]  /*70a0*/  IMAD.X R127, RZ, RZ, R5, P1 ;  /* 0x000000ffff7f7224 */ /* 0x000fe200008e0605 */
[----:B------:R-:W-:Y:S01]  /*70b0*/  LOP3.LUT R32, R32, R33, RZ, 0x3c, !PT ;  /* 0x0000002120207212 */ /* 0x000fe200078e3cff */
[----:B------:R-:W-:Y:S01]  /*70c0*/  IMAD.X R33, RZ, RZ, R97, P2 ;  /* 0x000000ffff217224 */ /* 0x000fe200010e0661 */
[----:B------:R-:W-:Y:S02]  /*70d0*/  SHF.R.U64 R64, R64, 0x3, RZ ;  /* 0x0000000340407819 */ /* 0x000fe400000012ff */
[----:B------:R-:W-:Y:S02]  /*70e0*/  SHF.R.U64 R80, R80, 0x3, RZ ;  /* 0x0000000350507819 */ /* 0x000fe400000012ff */
[----:B------:R-:W-:-:S02]  /*70f0*/  SHF.R.U64 R100, R100, 0x3, RZ ;  /* 0x0000000364647819 */ /* 0x000fc400000012ff */
[----:B------:R-:W-:Y:S02]  /*7100*/  SHF.R.U64 R104, R104, 0x3, RZ ;  /* 0x0000000368687819 */ /* 0x000fe400000012ff */
[----:B------:R-:W-:Y:S02]  /*7110*/  SHF.R.U64 R118, R118, 0x3, RZ ;  /* 0x0000000376767819 */ /* 0x000fe400000012ff */
[C---:B------:R-:W-:Y:S02]  /*7120*/  IADD3 R37, P1, R96.reuse, 0x3000, RZ ;  /* 0x0000300060257810 */ /* 0x040fe40007f3e0ff */
[----:B------:R-:W-:Y:S02]  /*7130*/  IADD3 R61, P2, R96, 0x9000, RZ ;  /* 0x00009000603d7810 */ /* 0x000fe40007f5e0ff */
[----:B------:R-:W-:Y:S02]  /*7140*/  SHF.R.U64 R10, R10, 0x3, RZ ;  /* 0x000000030a0a7819 */ /* 0x000fe400000012ff */
[----:B------:R-:W-:-:S02]  /*7150*/  LOP3.LUT R64, R64, R65, RZ, 0x3c, !PT ;  /* 0x0000004140407212 */ /* 0x000fc400078e3cff */
[----:B------:R-:W-:Y:S01]  /*7160*/  LOP3.LUT R80, R80, R81, RZ, 0x3c, !PT ;  /* 0x0000005150507212 */ /* 0x000fe200078e3cff */
[--C-:B------:R-:W-:Y:S01]  /*7170*/  IMAD.X R81, RZ, RZ, R5.reuse, P6 ;  /* 0x000000ffff517224 */ /* 0x100fe200030e0605 */
[----:B------:R-:W-:Y:S01]  /*7180*/  LOP3.LUT R100, R100, R101, RZ, 0x3c, !PT ;  /* 0x0000006564647212 */ /* 0x000fe200078e3cff */
[--C-:B------:R-:W-:Y:S01]  /*7190*/  IMAD.X R101, RZ, RZ, R5.reuse, P5 ;  /* 0x000000ffff657224 */ /* 0x100fe200028e0605 */
[----:B------:R-:W-:Y:S01]  /*71a0*/  LOP3.LUT R104, R104, R105, RZ, 0x3c, !PT ;  /* 0x0000006968687212 */ /* 0x000fe200078e3cff */
[--C-:B------:R-:W-:Y:S01]  /*71b0*/  IMAD.X R105, RZ, RZ, R5.reuse, P4 ;  /* 0x000000ffff697224 */ /* 0x100fe200020e0605 */
[----:B------:R-:W-:Y:S01]  /*71c0*/  LOP3.LUT R118, R118, R119, RZ, 0x3c, !PT ;  /* 0x0000007776767212 */ /* 0x000fe200078e3cff */
[----:B------:R-:W-:Y:S01]  /*71d0*/  IMAD.X R119, RZ, RZ, R5, P3 ;  /* 0x000000ffff777224 */ /* 0x000fe200018e0605 */
[----:B------:R-:W-:Y:S02]  /*71e0*/  LOP3.LUT R36, R37, 0x380, RZ, 0xc0, !PT ;  /* 0x0000038025247812 */ /* 0x000fe400078ec0ff */
[----:B------:R-:W-:-:S02]  /*71f0*/  LOP3.LUT R60, R61, 0x380, RZ, 0xc0, !PT ;  /* 0x000003803d3c7812 */ /* 0x000fc400078ec0ff */
[----:B------:R-:W-:Y:S02]  /*7200*/  LOP3.LUT R10, R10, R13, RZ, 0x3c, !PT ;  /* 0x0000000d0a0a7212 */ /* 0x000fe400078e3cff */
[----:B------:R-:W-:Y:S02]  /*7210*/  IADD3.X R65, RZ, R5, RZ, P0, !PT ;  /* 0x00000005ff417210 */ /* 0x000fe400007fe4ff */
[C---:B------:R-:W-:Y:S02]  /*7220*/  IADD3 R131, P0, R4.reuse, 0x6000, RZ ;  /* 0x0000600004837810 */ /* 0x040fe40007f1e0ff */
[C---:B------:R-:W-:Y:S02]  /*7230*/  IADD3 R135, P6, R4.reuse, 0x6020, RZ ;  /* 0x0000602004877810 */ /* 0x040fe40007fde0ff */
[C---:B------:R-:W-:Y:S02]  /*7240*/  IADD3 R13, P5, R4.reuse, 0x6040, RZ ;  /* 0x00006040040d7810 */ /* 0x040fe40007fbe0ff */
[----:B------:R-:W-:-:S02]  /*7250*/  IADD3 R15, P4, R4, 0x6060, RZ ;  /* 0x00006060040f7810 */ /* 0x000fc40007f9e0ff */
[----:B------:R-:W-:Y:S02]  /*7260*/  IADD3 R21, P3, R96, 0x1000, RZ ;  /* 0x0000100060157810 */ /* 0x000fe40007f7e0ff */
[----:B------:R-:W-:Y:S02]  /*7270*/  SHF.R.U64 R36, R36, 0x3, RZ ;  /* 0x0000000324247819 */ /* 0x000fe400000012ff */
[----:B------:R-:W-:Y:S02]  /*7280*/  SHF.R.U64 R60, R60, 0x3, RZ ;  /* 0x000000033c3c7819 */ /* 0x000fe400000012ff */
[----:B------:R-:W-:Y:S02]  /*7290*/  LOP3.LUT R130, R131, 0x380, RZ, 0xc0, !PT ;  /* 0x0000038083827812 */ /* 0x000fe400078ec0ff */
[----:B------:R-:W-:Y:S02]  /*72a0*/  LOP3.LUT R134, R135, 0x380, RZ, 0xc0, !PT ;  /* 0x0000038087867812 */ /* 0x000fe400078ec0ff */
[----:B------:R-:W-:-:S02]  /*72b0*/  LOP3.LUT R12, R13, 0x380, RZ, 0xc0, !PT ;  /* 0x000003800d0c7812 */ /* 0x000fc400078ec0ff */
[----:B------:R-:W-:Y:S02]  /*72c0*/  LOP3.LUT R14, R15, 0x380, RZ, 0xc0, !PT ;  /* 0x000003800f0e7812 */ /* 0x000fe400078ec0ff */
[----:B------:R-:W-:Y:S02]  /*72d0*/  LOP3.LUT R20, R21, 0x380, RZ, 0xc0, !PT ;  /* 0x0000038015147812 */ /* 0x000fe400078ec0ff */
[----:B------:R-:W-:Y:S01]  /*72e0*/  LOP3.LUT R36, R36, R37, RZ, 0x3c, !PT ;  /* 0x0000002524247212 */ /* 0x000fe200078e3cff */
[----:B------:R-:W-:Y:S01]  /*72f0*/  IMAD.X R37, RZ, RZ, R97, P1 ;  /* 0x000000ffff257224 */ /* 0x000fe200008e0661 */
[----:B------:R-:W-:Y:S02]  /*7300*/  LOP3.LUT R60, R60, R61, RZ, 0x3c, !PT ;  /* 0x0000003d3c3c7212 */ /* 0x000fe400078e3cff */
[----:B------:R-:W-:Y:S02]  /*7310*/  LOP3.LUT R61, R4, 0x380, RZ, 0xc0, !PT ;  /* 0x00000380043d7812 */ /* 0x000fe400078ec0ff */
[----:B------:R-:W-:-:S02]  /*7320*/  SHF.R.U64 R130, R130, 0x3, RZ ;  /* 0x0000000382827819 */ /* 0x000fc400000012ff */
[----:B------:R-:W-:Y:S02]  /*7330*/  SHF.R.U64 R134, R134, 0x3, RZ ;  /* 0x0000000386867819 */ /* 0x000fe400000012ff */
[----:B------:R-:W-:Y:S02]  /*7340*/  SHF.R.U64 R12, R12, 0x3, RZ ;  /* 0x000000030c0c7819 */ /* 0x000fe400000012ff */
[----:B------:R-:W-:Y:S02]  /*7350*/  SHF.R.U64 R14, R14, 0x3, RZ ;  /* 0x000000030e0e7819 */ /* 0x000fe400000012ff */
[----:B------:R-:W-:Y:S02]  /*7360*/  SHF.R.U64 R20, R20, 0x3, RZ ;  /* 0x0000000314147819 */ /* 0x000fe400000012ff */
[----:B------:R-:W-:Y:S02]  /*7370*/  IADD3 R69, P1, R96, 0xa000, RZ ;  /* 0x0000a00060457810 */ /* 0x000fe40007f3e0ff */
[----:B------:R-:W-:-:S02]  /*7380*/  SHF.R.U64 R61, R61, 0x3, RZ ;  /* 0x000000033d3d7819 */ /* 0x000fc400000012ff */
[----:B------:R-:W-:Y:S01]  /*7390*/  LOP3.LUT R130, R130, R131, RZ, 0x3c, !PT ;  /* 0x0000008382827212 */ /* 0x000fe200078e3cff */
[--C-:B------:R-:W-:Y:S01]  /*73a0*/  IMAD.X R131, RZ, RZ, R5.reuse, P0 ;  /* 0x000000ffff837224 */ /* 0x100fe200000e0605 */
[----:B------:R-:W-:Y:S01]  /*73b0*/  LOP3.LUT R134, R134, R135, RZ, 0x3c, !PT ;  /* 0x0000008786867212 */ /* 0x000fe200078e3cff */
[--C-:B------:R-:W-:Y:S01]  /*73c0*/  IMAD.X R135, RZ, RZ, R5.reuse, P6 ;  /* 0x000000ffff877224 */ /* 0x100fe200030e0605 */
[----:B------:R-:W-:Y:S01]  /*73d0*/  LOP3.LUT R12, R12, R13, RZ, 0x3c, !PT ;  /* 0x0000000d0c0c7212 */ /* 0x000fe200078e3cff */
[----:B------:R-:W-:Y:S01]  /*73e0*/  IMAD.X R13, RZ, RZ, R5, P5 ;  /* 0x000000ffff0d7224 */ /* 0x000fe200028e0605 */
[----:B------:R-:W-:Y:S02]  /*73f0*/  LOP3.LUT R14, R14, R15, RZ, 0x3c, !PT ;  /* 0x0000000f0e0e7212 */ /* 0x000fe400078e3cff */
[----:B------:R-:W-:Y:S01]  /*7400*/  LOP3.LUT R20, R20, R21, RZ, 0x3c, !PT ;  /* 0x0000001514147212 */ /* 0x000fe200078e3cff */
[----:B------:R-:W-:Y:S01]  /*7410*/  IMAD.X R21, RZ, RZ, R97, P3 ;  /* 0x000000ffff157224 */ /* 0x000fe200018e0661 */
[----:B------:R-:W-:-:S02]  /*7420*/  LOP3.LUT R68, R69, 0x380, RZ, 0xc0, !PT ;  /* 0x0000038045447812 */ /* 0x000fc400078ec0ff */
[----:B------:R-:W-:Y:S02]  /*7430*/  IADD3.X R15, RZ, R5, RZ, P4, !PT ;  /* 0x00000005ff0f7210 */ /* 0x000fe400027fe4ff */
[C---:B------:R-:W-:Y:S02]  /*7440*/  IADD3 R41, P0, R96.reuse, 0x4000, RZ ;  /* 0x0000400060297810 */ /* 0x040fe40007f1e0ff */
[C---:B------:R-:W-:Y:S02]  /*7450*/  IADD3 R45, P6, R96.reuse, 0x5000, RZ ;  /* 0x00005000602d7810 */ /* 0x040fe40007fde0ff */
[C---:B------:R-:W-:Y:S02]  /*7460*/  IADD3 R49, P5, R96.reuse, 0x6000, RZ ;  /* 0x0000600060317810 */ /* 0x040fe40007fbe0ff */
[C---:B------:R-:W-:Y:S02]  /*7470*/  IADD3 R53, P4, R96.reuse, 0x7000, RZ ;  /* 0x0000700060357810 */ /* 0x040fe40007f9e0ff */
[----:B------:R-:W-:-:S02]  /*7480*/  IADD3 R57, P3, R96, 0x8000, RZ ;  /* 0x0000800060397810 */ /* 0x000fc40007f7e0ff */
[----:B------:R-:W-:Y:S01]  /*7490*/  LOP3.LUT R4, R61, R4, RZ, 0x3c, !PT ;  /* 0x000000043d047212 */ /* 0x000fe200078e3cff */
[----:B------:R-:W-:Y:S01]  /*74a0*/  IMAD.X R61, RZ, RZ, R97, P2 ;  /* 0x000000ffff3d7224 */ /* 0x000fe200010e0661 */
[----:B------:R-:W-:Y:S02]  /*74b0*/  SHF.R.U64 R68, R68, 0x3, RZ ;  /* 0x0000000344447819 */ /* 0x000fe400000012ff */
[----:B------:R-:W-:Y:S02]  /*74c0*/  LOP3.LUT R40, R41, 0x380, RZ, 0xc0, !PT ;  /* 0x0000038029287812 */ /* 0x000fe400078ec0ff */
[----:B------:R-:W-:Y:S02]  /*74d0*/  LOP3.LUT R44, R45, 0x380, RZ, 0xc0, !PT ;  /* 0x000003802d2c7812 */ /* 0x000fe400078ec0ff */
[----:B------:R-:W-:Y:S02]  /*74e0*/  LOP3.LUT R48, R49, 0x380, RZ, 0xc0, !PT ;  /* 0x0000038031307812 */ /* 0x000fe400078ec0ff */
[----:B------:R-:W-:-:S02]  /*74f0*/  LOP3.LUT R52, R53, 0x380, RZ, 0xc0, !PT ;  /* 0x0000038035347812 */ /* 0x000fc400078ec0ff */
[----:B------:R-:W-:Y:S02]  /*7500*/  LOP3.LUT R56, R57, 0x380, RZ, 0xc0, !PT ;  /* 0x0000038039387812 */ /* 0x000fe400078ec0ff */
[----:B------:R-:W-:Y:S02]  /*7510*/  MOV R223, R4 ;  /* 0x0000000400df7202 */ /* 0x000fe40000000f00 */
[----:B------:R-:W-:Y:S02]  /*7520*/  LOP3.LUT R68, R68, R69, RZ, 0x3c, !PT ;  /* 0x0000004544447212 */ /* 0x000fe400078e3cff */
[----:B------:R-:W-:Y:S01]  /*7530*/  F2FP.F16.F32.PACK_AB R5, R27, R26 ;  /* 0x0000001a1b05723e */ /* 0x000fe200000000ff */
[----:B------:R-:W0:Y:S01]  /*7540*/  SHFL.IDX PT, R69, R210, RZ, 0x1f ;  /* 0x00001fffd2457589 */ /* 0x000e2200000e0000 */
[----:B------:R-:W-:Y:S02]  /*7550*/  LOP3.LUT R27, R96, 0x380, RZ, 0xc0, !PT ;  /* 0x00000380601b7812 */ /* 0x000fe400078ec0ff */
[----:B------:R-:W-:-:S02]  /*7560*/  SHF.R.U64 R40, R40, 0x3, RZ ;  /* 0x0000000328287819 */ /* 0x000fc400000012ff */
[----:B------:R-:W-:Y:S02]  /*7570*/  SHF.R.U64 R44, R44, 0x3, RZ ;  /* 0x000000032c2c7819 */ /* 0x000fe400000012ff */
[----:B------:R-:W-:Y:S02]  /*7580*/  SHF.R.U64 R48, R48, 0x3, RZ ;  /* 0x0000000330307819 */ /* 0x000fe400000012ff */
[----:B------:R-:W-:Y:S02]  /*7590*/  SHF.R.U64 R52, R52, 0x3, RZ ;  /* 0x0000000334347819 */ /* 0x000fe400000012ff */
[----:B------:R-:W-:Y:S02]  /*75a0*/  SHF.R.U64 R56, R56, 0x3, RZ ;  /* 0x0000000338387819 */ /* 0x000fe400000012ff */
[----:B------:R-:W-:Y:S02]  /*75b0*/  F2FP.F16.F32.PACK_AB R4, R206, R208 ;  /* 0x000000d0ce04723e */ /* 0x000fe400000000ff */
[----:B------:R-:W-:-:S02]  /*75c0*/  SHF.R.U64 R27, R27, 0x3, RZ ;  /* 0x000000031b1b7819 */ /* 0x000fc400000012ff */
[----:B------:R-:W-:Y:S01]  /*75d0*/  LOP3.LUT R40, R40, R41, RZ, 0x3c, !PT ;  /* 0x0000002928287212 */ /* 0x000fe200078e3cff */
[--C-:B------:R-:W-:Y:S01]  /*75e0*/  IMAD.X R41, RZ, RZ, R97.reuse, P0 ;  /* 0x000000ffff297224 */ /* 0x100fe200000e0661 */
[----:B------:R-:W-:Y:S01]  /*75f0*/  LOP3.LUT R44, R44, R45, RZ, 0x3c, !PT ;  /* 0x0000002d2c2c7212 */ /* 0x000fe200078e3cff */
[----:B------:R1:W-:Y:S01]  /*7600*/  STSM.16.M88.4 [R223], R4 ;  /* 0x00000004df007844 */ /* 0x0003e20000000200 */
[----:B------:R-:W-:Y:S01]  /*7610*/  LOP3.LUT R48, R48, R49, RZ, 0x3c, !PT ;  /* 0x0000003130307212 */ /* 0x000fe200078e3cff */
[--C-:B------:R-:W-:Y:S01]  /*7620*/  IMAD.X R49, RZ, RZ, R97.reuse, P5 ;  /* 0x000000ffff317224 */ /* 0x100fe200028e0661 */
[----:B------:R-:W-:Y:S01]  /*7630*/  LOP3.LUT R52, R52, R53, RZ, 0x3c, !PT ;  /* 0x0000003534347212 */ /* 0x000fe200078e3cff */
[--C-:B------:R-:W-:Y:S01]  /*7640*/  IMAD.X R53, RZ, RZ, R97.reuse, P4 ;  /* 0x000000ffff357224 */ /* 0x100fe200020e0661 */
[----:B------:R-:W-:Y:S01]  /*7650*/  LOP3.LUT R56, R56, R57, RZ, 0x3c, !PT ;  /* 0x0000003938387212 */ /* 0x000fe200078e3cff */
[----:B------:R-:W-:Y:S01]  /*7660*/  IMAD.X R57, RZ, RZ, R97, P3 ;  /* 0x000000ffff397224 */ /* 0x000fe200018e0661 */
[----:B------:R-:W-:-:S02]  /*7670*/  IADD3.X R45, RZ, R97, RZ, P6, !PT ;  /* 0x00000061ff2d7210 */ /* 0x000fc400037fe4ff */
[C---:B------:R-:W-:Y:S02]  /*7680*/  IADD3 R73, P0, R96.reuse, 0xb000, RZ ;  /* 0x0000b00060497810 */ /* 0x040fe40007f1e0ff */
[C---:B------:R-:W-:Y:S02]  /*7690*/  IADD3 R77, P6, R96.reuse, 0xc000, RZ ;  /* 0x0000c000604d7810 */ /* 0x040fe40007fde0ff */
[C---:B------:R-:W-:Y:S02]  /*76a0*/  IADD3 R85, P5, R96.reuse, 0xd000, RZ ;  /* 0x0000d00060557810 */ /* 0x040fe40007fbe0ff */
[C---:B------:R-:W-:Y:S02]  /*76b0*/  IADD3 R89, P4, R96.reuse, 0xe000, RZ ;  /* 0x0000e00060597810 */ /* 0x040fe40007f9e0ff */
[----:B------:R-:W-:Y:S02]  /*76c0*/  IADD3 R92, P3, R96, 0xf000, RZ ;  /* 0x0000f000605c7810 */ /* 0x000fe40007f7e0ff */
[----:B------:R-:W-:-:S02]  /*76d0*/  LOP3.LUT R96, R27, R96, RZ, 0x3c, !PT ;  /* 0x000000601b607212 */ /* 0x000fc400078e3cff */
[----:B------:R-:W-:Y:S02]  /*76e0*/  MOV R26, R8 ;  /* 0x00000008001a7202 */ /* 0x000fe40000000f00 */
[----:B------:R-:W-:Y:S02]  /*76f0*/  MOV R27, R10 ;  /* 0x0000000a001b7202 */ /* 0x000fe40000000f00 */
[----:B-1----:R-:W-:Y:S02]  /*7700*/  F2FP.F16.F32.PACK_AB R4, R204, R207 ;  /* 0x000000cfcc04723e */ /* 0x002fe400000000ff */
[----:B------:R-:W-:Y:S02]  /*7710*/  F2FP.F16.F32.PACK_AB R5, R35, R34 ;  /* 0x000000222305723e */ /* 0x000fe400000000ff */
[----:B------:R-:W-:Y:S02]  /*7720*/  F2FP.F16.F32.PACK_AB R6, R202, R203 ;  /* 0x000000cbca06723e */ /* 0x000fe400000000ff */
[----:B------:R-:W-:-:S02]  /*7730*/  F2FP.F16.F32.PACK_AB R7, R39, R38 ;  /* 0x000000262707723e */ /* 0x000fc400000000ff */
[----:B------:R-:W-:Y:S02]  /*7740*/  F2FP.F16.F32.PACK_AB R8, R200, R201 ;  /* 0x000000c9c808723e */ /* 0x000fe400000000ff */
[----:B------:R-:W-:Y:S01]  /*7750*/  F2FP.F16.F32.PACK_AB R9, R43, R42 ;  /* 0x0000002a2b09723e */ /* 0x000fe200000000ff */
[----:B------:R1:W-:Y:S01]  /*7760*/  STSM.16.M88.4 [R26], R4 ;  /* 0x000000041a007844 */ /* 0x0003e20000000200 */
[----:B------:R-:W-:Y:S02]  /*7770*/  F2FP.F16.F32.PACK_AB R10, R198, R199 ;  /* 0x000000c7c60a723e */ /* 0x000fe400000000ff */
[----:B------:R-:W-:Y:S02]  /*7780*/  F2FP.F16.F32.PACK_AB R11, R47, R46 ;  /* 0x0000002e2f0b723e */ /* 0x000fe400000000ff */
[----:B------:R-:W-:Y:S02]  /*7790*/  MOV R34, R12 ;  /* 0x0000000c00227202 */ /* 0x000fe40000000f00 */
[----:B------:R-:W-:Y:S01]  /*77a0*/  MOV R35, R14 ;  /* 0x0000000e00237202 */ /* 0x000fe20000000f00 */
[----:B------:R2:W-:Y:S01]  /*77b0*/  STSM.16.M88.4 [R27], R8 ;  /* 0x000000081b007844 */ /* 0x0005e20000000200 */
[----:B------:R-:W-:-:S02]  /*77c0*/  MOV R205, R24 ;  /* 0x0000001800cd7202 */ /* 0x000fc40000000f00 */
[----:B------:R-:W-:Y:S02]  /*77d0*/  F2FP.F16.F32.PACK_AB R12, R196, R197 ;  /* 0x000000c5c40c723e */ /* 0x000fe400000000ff */
[----:B------:R-:W-:Y:S02]  /*77e0*/  F2FP.F16.F32.PACK_AB R13, R51, R50 ;  /* 0x00000032330d723e */ /* 0x000fe400000000ff */
[----:B------:R-:W-:Y:S02]  /*77f0*/  F2FP.F16.F32.PACK_AB R14, R194, R195 ;  /* 0x000000c3c20e723e */ /* 0x000fe400000000ff */
[----:B------:R-:W-:Y:S02]  /*7800*/  F2FP.F16.F32.PACK_AB R15, R55, R54 ;  /* 0x00000036370f723e */ /* 0x000fe400000000ff */
[----:B------:R-:W-:Y:S02]  /*7810*/  MOV R206, R28 ;  /* 0x0000001c00ce7202 */ /* 0x000fe40000000f00 */
[----:B------:R-:W-:Y:S01]  /*7820*/  F2FP.F16.F32.PACK_AB R24, R192, R193 ;  /* 0x000000c1c018723e */ /* 0x000fe200000000ff */
[----:B------:R-:W-:Y:S01]  /*7830*/  STSM.16.M88.4 [R205], R12 ;  /* 0x0000000ccd007844 */ /* 0x000fe20000000200 */
[----:B------:R-:W-:-:S02]  /*7840*/  F2FP.F16.F32.PACK_AB R25, R59, R58 ;  /* 0x0000003a3b19723e */ /* 0x000fc400000000ff */
[----:B-1----:R-:W-:Y:S02]  /*7850*/  F2FP.F16.F32.PACK_AB R26, R190, R191 ;  /* 0x000000bfbe1a723e */ /* 0x002fe400000000ff */
[----:B--2---:R-:W-:Y:S02]  /*7860*/  F2FP.F16.F32.PACK_AB R27, R63, R62 ;  /* 0x0000003e3f1b723e */ /* 0x004fe400000000ff */
[----:B------:R-:W-:Y:S02]  /*7870*/  MOV R64, R64 ;  /* 0x0000004000407202 */ /* 0x000fe40000000f00 */
[----:B------:R-:W-:Y:S01]  /*7880*/  F2FP.F16.F32.PACK_AB R4, R182, R183 ;  /* 0x000000b7b604723e */ /* 0x000fe200000000ff */
[----:B------:R-:W-:Y:S01]  /*7890*/  STSM.16.M88.4 [R206], R24 ;  /* 0x00000018ce007844 */ /* 0x000fe20000000200 */
[----:B------:R-:W-:Y:S02]  /*78a0*/  F2FP.F16.F32.PACK_AB R5, R67, R66 ;  /* 0x000000424305723e */ /* 0x000fe400000000ff */
[----:B------:R-:W-:-:S02]  /*78b0*/  F2FP.F16.F32.PACK_AB R6, R180, R181 ;  /* 0x000000b5b406723e */ /* 0x000fc400000000ff */
[----:B------:R-:W-:Y:S02]  /*78c0*/  F2FP.F16.F32.PACK_AB R7, R71, R70 ;  /* 0x000000464707723e */ /* 0x000fe400000000ff */
[----:B------:R-:W-:Y:S02]  /*78d0*/  MOV R80, R80 ;  /* 0x0000005000507202 */ /* 0x000fe40000000f00 */
[----:B------:R-:W-:Y:S01]  /*78e0*/  F2FP.F16.F32.PACK_AB R8, R178, R179 ;  /* 0x000000b3b208723e */ /* 0x000fe200000000ff */
[----:B------:R1:W-:Y:S01]  /*78f0*/  STSM.16.M88.4 [R64], R4 ;  /* 0x0000000440007844 */ /* 0x0003e20000000200 */
[----:B------:R-:W-:Y:S02]  /*7900*/  F2FP.F16.F32.PACK_AB R9, R75, R74 ;  /* 0x0000004a4b09723e */ /* 0x000fe400000000ff */
[----:B------:R-:W-:Y:S02]  /*7910*/  F2FP.F16.F32.PACK_AB R10, R176, R177 ;  /* 0x000000b1b00a723e */ /* 0x000fe400000000ff */
[----:B------:R-:W-:-:S02]  /*7920*/  F2FP.F16.F32.PACK_AB R11, R79, R78 ;  /* 0x0000004e4f0b723e */ /* 0x000fc400000000ff */
[----:B------:R-:W-:Y:S02]  /*7930*/  MOV R101, R100 ;  /* 0x0000006400657202 */ /* 0x000fe40000000f00 */
[----:B------:R-:W-:Y:S01]  /*7940*/  F2FP.F16.F32.PACK_AB R28, R174, R175 ;  /* 0x000000afae1c723e */ /* 0x000fe200000000ff */
[----:B------:R2:W-:Y:S01]  /*7950*/  STSM.16.M88.4 [R80], R8 ;  /* 0x0000000850007844 */ /* 0x0005e20000000200 */
[----:B------:R-:W-:Y:S02]  /*7960*/  F2FP.F16.F32.PACK_AB R29, R83, R82 ;  /* 0x00000052531d723e */ /* 0x000fe400000000ff */
[----:B------:R-:W-:Y:S02]  /*7970*/  MOV R104, R104 ;  /* 0x0000006800687202 */ /* 0x000fe40000000f00 */
[----:B------:R-:W-:Y:S01]  /*7980*/  F2FP.F16.F32.PACK_AB R65, R91, R90 ;  /* 0x0000005a5b41723e */ /* 0x000fe200000000ff */
[----:B------:R3:W-:Y:S01]  /*7990*/  STSM.16.M88.4 [R101], R28 ;  /* 0x0000001c65007844 */ /* 0x0007e20000000200 */
[----:B-1----:R-:W-:-:S02]  /*79a0*/  F2FP.F16.F32.PACK_AB R64, R170, R171 ;  /* 0x000000abaa40723e */ /* 0x002fc400000000ff */
[----:B------:R-:W-:Y:S02]  /*79b0*/  F2FP.F16.F32.PACK_AB R66, R168, R169 ;  /* 0x000000a9a842723e */ /* 0x000fe400000000ff */
[----:B------:R-:W-:Y:S02]  /*79c0*/  F2FP.F16.F32.PACK_AB R67, R95, R94 ;  /* 0x0000005e5f43723e */ /* 0x000fe400000000ff */
[----:B0-----:R-:W-:Y:S02]  /*79d0*/  ISETP.NE.AND P2, PT, R69, RZ, PT ;  /* 0x000000ff4500720c */ /* 0x001fe40003f45270 */
[----:B------:R-:W-:Y:S01]  /*79e0*/  MOV R118, R118 ;  /* 0x0000007600767202 */ /* 0x000fe20000000f00 */
[----:B------:R3:W-:Y:S01]  /*79f0*/  STSM.16.M88.4 [R104], R64 ;  /* 0x0000004068007844 */ /* 0x0007e20000000200 */
[----:B--2---:R-:W-:Y:S02]  /*7a00*/  F2FP.F16.F32.PACK_AB R80, R166, R167 ;  /* 0x000000a7a650723e */ /* 0x004fe400000000ff */
[----:B------:R-:W-:-:S02]  /*7a10*/  F2FP.F16.F32.PACK_AB R81, R99, R98 ;  /* 0x000000626351723e */ /* 0x000fc400000000ff */
[----:B------:R-:W-:Y:S02]  /*7a20*/  F2FP.F16.F32.PACK_AB R82, R160, R165 ;  /* 0x000000a5a052723e */ /* 0x000fe400000000ff */
[----:B------:R-:W-:Y:S02]  /*7a30*/  F2FP.F16.F32.PACK_AB R83, R103, R102 ;  /* 0x000000666753723e */ /* 0x000fe400000000ff */
[----:B------:R-:W-:Y:S02]  /*7a40*/  MOV R100, R122 ;  /* 0x0000007a00647202 */ /* 0x000fe40000000f00 */
[----:B------:R-:W-:Y:S01]  /*7a50*/  F2FP.F16.F32.PACK_AB R4, R156, R158 ;  /* 0x0000009e9c04723e */ /* 0x000fe200000000ff */
[----:B------:R3:W-:Y:S01]  /*7a60*/  STSM.16.M88.4 [R118], R80 ;  /* 0x0000005076007844 */ /* 0x0007e20000000200 */
[----:B------:R-:W-:Y:S02]  /*7a70*/  F2FP.F16.F32.PACK_AB R5, R107, R106 ;  /* 0x0000006a6b05723e */ /* 0x000fe400000000ff */
[----:B------:R-:W-:-:S02]  /*7a80*/  F2FP.F16.F32.PACK_AB R6, R109, R108 ;  /* 0x0000006c6d06723e */ /* 0x000fc400000000ff */
[----:B------:R-:W-:Y:S02]  /*7a90*/  F2FP.F16.F32.PACK_AB R7, R111, R110 ;  /* 0x0000006e6f07723e */ /* 0x000fe400000000ff */
[----:B------:R-:W-:Y:S02]  /*7aa0*/  MOV R126, R126 ;  /* 0x0000007e007e7202 */ /* 0x000fe40000000f00 */
[----:B------:R-:W-:Y:S01]  /*7ab0*/  MOV R130, R130 ;  /* 0x0000008200827202 */ /* 0x000fe20000000f00 */
[----:B------:R3:W-:Y:S01]  /*7ac0*/  STSM.16.M88.4 [R100], R4 ;  /* 0x0000000464007844 */ /* 0x0007e20000000200 */
[----:B------:R-:W-:Y:S02]  /*7ad0*/  F2FP.F16.F32.PACK_AB R122, R125, R124 ;  /* 0x0000007c7d7a723e */ /* 0x000fe400000000ff */
[----:B------:R-:W-:Y:S01]  /*7ae0*/  F2FP.F16.F32.PACK_AB R123, R159, R157 ;  /* 0x0000009d9f7b723e */ /* 0x000fe200000000ff */
[----:B------:R3:W-:Y:S01]  /*7af0*/  STSM.16.M88.4 [R126], R112 ;  /* 0x000000707e007844 */ /* 0x0007e20000000200 */
[----:B------:R-:W-:-:S02]  /*7b00*/  MOV R134, R134 ;  /* 0x0000008600867202 */ /* 0x000fc40000000f00 */
[----:B------:R-:W-:Y:S01]  /*7b10*/  F2FP.F16.F32.PACK_AB R160, R129, R128 ;  /* 0x0000008081a0723e */ /* 0x000fe200000000ff */
[----:B------:R3:W-:Y:S01]  /*7b20*/  STSM.16.M88.4 [R130], R120 ;  /* 0x0000007882007844 */ /* 0x0007e20000000200 */
[----:B------:R-:W-:Y:S02]  /*7b30*/  F2FP.F16.F32.PACK_AB R139, R143, R142 ;  /* 0x0000008e8f8b723e */ /* 0x000fe400000000ff */
[----:B------:R-:W-:Y:S01]  /*7b40*/  F2FP.F16.F32.PACK_AB R145, R147, R146 ;  /* 0x000000929391723e */ /* 0x000fe200000000ff */
[----:B------:R3:W-:Y:S01]  /*7b50*/  STSM.16.M88.4 [R134], R160 ;  /* 0x000000a086007844 */ /* 0x0007e20000000200 */
[----:B------:R-:W-:Y:S02]  /*7b60*/  LOP3.LUT R72, R73, 0x380, RZ, 0xc0, !PT ;  /* 0x0000038049487812 */ /* 0x000fe400078ec0ff */
[----:B------:R-:W-:Y:S01]  /*7b70*/  LOP3.LUT R76, R77, 0x380, RZ, 0xc0, !PT ;  /* 0x000003804d4c7812 */ /* 0x000fe200078ec0ff */
[----:B------:R3:W-:Y:S01]  /*7b80*/  STSM.16.M88.4 [R34], R136 ;  /* 0x0000008822007844 */ /* 0x0007e20000000200 */
[----:B------:R-:W-:-:S02]  /*7b90*/  LOP3.LUT R84, R85, 0x380, RZ, 0xc0, !PT ;  /* 0x0000038055547812 */ /* 0x000fc400078ec0ff */
[----:B------:R-:W-:Y:S02]  /*7ba0*/  LOP3.LUT R88, R89, 0x380, RZ, 0xc0, !PT ;  /* 0x0000038059587812 */ /* 0x000fe400078ec0ff */
[----:B------:R-:W-:Y:S02]  /*7bb0*/  LOP3.LUT R93, R92, 0x380, RZ, 0xc0, !PT ;  /* 0x000003805c5d7812 */ /* 0x000fe400078ec0ff */
[----:B------:R-:W-:Y:S02]  /*7bc0*/  F2FP.F16.F32.PACK_AB R146, R149, R148 ;  /* 0x000000949592723e */ /* 0x000fe400000000ff */
[----:B------:R-:W-:Y:S02]  /*7bd0*/  F2FP.F16.F32.PACK_AB R147, R151, R150 ;  /* 0x000000969793723e */ /* 0x000fe400000000ff */
[----:B------:R-:W-:Y:S02]  /*7be0*/  SHF.R.U64 R72, R72, 0x3, RZ ;  /* 0x0000000348487819 */ /* 0x000fe400000012ff */
[----:B------:R-:W-:Y:S01]  /*7bf0*/  SHF.R.U64 R76, R76, 0x3, RZ ;  /* 0x000000034c4c7819 */ /* 0x000fe200000012ff */
[----:B------:R3:W-:Y:S01]  /*7c00*/  STSM.16.M88.4 [R35], R144 ;  /* 0x0000009023007844 */ /* 0x0007e20000000200 */
[----:B------:R-:W-:-:S02]  /*7c10*/  SHF.R.U64 R84, R84, 0x3, RZ ;  /* 0x0000000354547819 */ /* 0x000fc400000012ff */
[----:B------:R-:W-:Y:S02]  /*7c20*/  SHF.R.U64 R88, R88, 0x3, RZ ;  /* 0x0000000358587819 */ /* 0x000fe400000012ff */
[----:B------:R-:W-:Y:S02]  /*7c30*/  SHF.R.U64 R93, R93, 0x3, RZ ;  /* 0x000000035d5d7819 */ /* 0x000fe400000012ff */
        /* <DEDUP_REMOVED lines=8> */
[----:B------:R-:W-:-:S02]  /*7cc0*/  LOP3.LUT R92, R93, R92, RZ, 0x3c, !PT ;  /* 0x0000005c5d5c7212 */ /* 0x000fc400078e3cff */
[-C--:B------:R-:W-:Y:S02]  /*7cd0*/  IADD3.X R69, RZ, R97.reuse, RZ, P1, !PT ;  /* 0x00000061ff457210 */ /* 0x080fe40000ffe4ff */
[----:B------:R-:W-:Y:S01]  /*7ce0*/  IADD3.X R93, RZ, R97, RZ, P3, !PT ;  /* 0x00000061ff5d7210 */ /* 0x000fe20001ffe4ff */
[----:B------:R-:W-:Y:S06]  /*7cf0*/  BAR.SYNC.DEFER_BLOCKING 0x1, 0x100 ;  /* 0x0044000000007b1d */ /* 0x000fec0000010000 */
[----:B---3--:R-:W-:Y:S05]  /*7d00*/  @P2 BRA `(.L_x_43) ;  /* 0x0000000000cc2947 */ /* 0x008fea0003800000 */
[----:B------:R-:W0:Y:S01]  /*7d10*/  LDC R10, c[0x0][0xbe8] ;  /* 0x0002fa00ff0a7b82 */ /* 0x000e220000000800 */
[----:B------:R-:W-:Y:S01]  /*7d20*/  IMAD R4, RZ, RZ, -UR43 ;  /* 0x8000002bff047e24 */ /* 0x000fe2000f8e02ff */
[----:B------:R-:W-:Y:S01]  /*7d30*/  ULDC.64 UR8, c[0x0][0xb90] ;  /* 0x0002e40000087ab9 */ /* 0x000fe20000000a00 */
[----:B------:R-:W-:Y:S01]  /*7d40*/  IMAD.MOV R14, RZ, RZ, -R18 ;  /* 0x000000ffff0e7224 */ /* 0x000fe200078e0a12 */
[----:B------:R-:W-:Y:S02]  /*7d50*/  UIMAD UR6, UR10, UR8, URZ ;  /* 0x000000080a0672a4 */ /* 0x000fe4000f8e023f */
[----:B------:R-:W-:Y:S02]  /*7d60*/  UIMAD.WIDE.U32 UR4, UR7, UR8, URZ ;  /* 0x00000008070472a5 */ /* 0x000fe4000f8e003f */
[----:B------:R-:W1:Y:S01]  /*7d70*/  LDC R15, c[0x0][0xc38] ;  /* 0x00030e00ff0f7b82 */ /* 0x000e620000000800 */
[----:B------:R-:W-:-:S04]  /*7d80*/  UIMAD UR6, UR7, UR9, UR6 ;  /* 0x00000009070672a4 */ /* 0x000fc8000f8e0206 */
[----:B------:R-:W-:-:S03]  /*7d90*/  UIADD3 UR6, UR5, UR6, URZ ;  /* 0x0000000605067290 */ /* 0x000fc6000fffe03f */
[----:B------:R-:W2:Y:S01]  /*7da0*/  LDC.64 R12, c[0x0][0xb98] ;  /* 0x0002e600ff0c7b82 */ /* 0x000ea20000000a00 */
[----:B0-----:R-:W-:Y:S01]  /*7db0*/  ISETP.NE.AND P0, PT, R10, 0x1, PT ;  /* 0x000000010a00780c */ /* 0x001fe20003f05270 */
[----:B-1----:R-:W-:-:S04]  /*7dc0*/  IMAD R15, R15, R4, UR45 ;  /* 0x0000002d0f0f7e24 */ /* 0x002fc8000f8e0204 */
[----:B------:R-:W-:-:S08]  /*7dd0*/  IMAD R8, R15, 0x40, R214 ;  /* 0x000000400f087824 */ /* 0x000fd000078e02d6 */
[----:B------:R-:W0:Y:S01]  /*7de0*/  @P0 LDC R5, c[0x0][0xbec] ;  /* 0x0002fb00ff050b82 */ /* 0x000e220000000800 */
[----:B------:R-:W-:Y:S01]  /*7df0*/  LEA R15, R15, R2, 0x6 ;  /* 0x000000020f0f7211 */ /* 0x000fe200078e30ff */
[----:B------:R-:W-:Y:S02]  /*7e00*/  IMAD.MOV.U32 R7, RZ, RZ, R8 ;  /* 0x000000ffff077224 */ /* 0x000fe400078e0008 */
[----:B--2---:R-:W-:-:S04]  /*7e10*/  IMAD R6, R12, UR11, RZ ;  /* 0x0000000b0c067c24 */ /* 0x004fc8000f8e02ff */
[----:B------:R-:W1:Y:S01]  /*7e20*/  @P0 LDC R9, c[0x0][0xbf0] ;  /* 0x0002fc00ff090b82 */ /* 0x000e620000000800 */
[----:B0-----:R-:W-:Y:S01]  /*7e30*/  @P0 IMAD.HI.U32 R4, R8, R5, RZ ;  /* 0x0000000508040227 */ /* 0x001fe200078e00ff */
[----:B------:R-:W-:-:S03]  /*7e40*/  MOV R5, UR5 ;  /* 0x0000000500057c02 */ /* 0x000fc60008000f00 */
[----:B------:R-:W-:Y:S01]  /*7e50*/  IMAD.U32 R5, RZ, RZ, UR6 ;  /* 0x00000006ff057e24 */ /* 0x000fe2000f8e00ff */
[----:B-1----:R-:W-:Y:S01]  /*7e60*/  @P0 SHF.R.U32.HI R7, RZ, R9, R4 ;  /* 0x00000009ff070219 */ /* 0x002fe20000011604 */
[----:B------:R-:W-:Y:S01]  /*7e70*/  IMAD.U32 R4, RZ, RZ, UR4 ;  /* 0x00000004ff047e24 */ /* 0x000fe2000f8e00ff */
[----:B------:R-:W-:Y:S02]  /*7e80*/  ULDC.64 UR4, c[0x0][0xb88] ;  /* 0x0002e20000047ab9 */ /* 0x000fe40000000a00 */
[--C-:B------:R-:W-:Y:S01]  /*7e90*/  SHF.R.S32.HI R11, RZ, 0x1f, R7.reuse ;  /* 0x0000001fff0b7819 */ /* 0x100fe20000011407 */
[----:B------:R-:W-:Y:S02]  /*7ea0*/  IMAD.MOV R9, RZ, RZ, -R7 ;  /* 0x000000ffff097224 */ /* 0x000fe400078e0a07 */
[----:B------:R-:W-:-:S04]  /*7eb0*/  IMAD.WIDE.U32 R4, R12, UR44, R4 ;  /* 0x0000002c0c047c25 */ /* 0x000fc8000f8e0004 */
[----:B------:R-:W-:Y:S01]  /*7ec0*/  IMAD R9, R10, R9, R8 ;  /* 0x000000090a097224 */ /* 0x000fe200078e0208 */
[----:B------:R-:W-:Y:S01]  /*7ed0*/  IADD3 R4, P0, R7, R4, RZ ;  /* 0x0000000407047210 */ /* 0x000fe20007f1e0ff */
[----:B------:R-:W-:-:S03]  /*7ee0*/  IMAD R8, R13, UR44, R6 ;  /* 0x0000002c0d087c24 */ /* 0x000fc6000f8e0206 */
[----:B------:R-:W-:Y:S02]  /*7ef0*/  SHF.R.S32.HI R6, RZ, 0x1f, R9 ;  /* 0x0000001fff067819 */ /* 0x000fe40000011409 */
[----:B------:R-:W-:-:S03]  /*7f00*/  IADD3.X R5, R11, R5, R8, P0, !PT ;  /* 0x000000050b057210 */ /* 0x000fc600007fe408 */
[----:B------:R-:W-:Y:S02]  /*7f10*/  IMAD R6, R6, UR4, RZ ;  /* 0x0000000406067c24 */ /* 0x000fe4000f8e02ff */
[----:B------:R-:W-:-:S04]  /*7f20*/  IMAD.WIDE.U32 R4, R9, UR4, R4 ;  /* 0x0000000409047c25 */ /* 0x000fc8000f8e0004 */
[----:B------:R-:W-:Y:S01]  /*7f30*/  IMAD R7, R9, UR5, R6 ;  /* 0x0000000509077c24 */ /* 0x000fe2000f8e0206 */
[----:B------:R-:W-:Y:S01]  /*7f40*/  ULDC.64 UR4, c[0x0][0xb50] ;  /* 0x0002d40000047ab9 */ /* 0x000fe20000000a00 */
[----:B------:R-:W-:Y:S01]  /*7f50*/  VIADD R9, R15, 0x8 ;  /* 0x000000080f097836 */ /* 0x000fe20000000000 */
[----:B------:R-:W-:Y:S01]  /*7f60*/  LEA R11, P0, R4, UR4, 0x2 ;  /* 0x00000004040b7c11 */ /* 0x000fe2000f8010ff */
[----:B------:R-:W-:Y:S01]  /*7f70*/  IMAD.IADD R5, R5, 0x1, R7 ;  /* 0x0000000105057824 */ /* 0x000fe200078e0207 */
[----:B------:R-:W-:Y:S02]  /*7f80*/  ULDC UR4, c[0x0][0xa88] ;  /* 0x0002a20000047ab9 */ /* 0x000fe40000000800 */
[----:B------:R-:W-:Y:S01]  /*7f90*/  IMAD R8, R10, UR4, RZ ;  /* 0x000000040a087c24 */ /* 0x000fe2000f8e02ff */
[----:B------:R-:W-:Y:S01]  /*7fa0*/  SHFL.IDX PT, R6, R11, 0x1, 0x1c1f ;  /* 0x003c1f000b067f89 */ /* 0x000fe200000e0000 */
[----:B------:R-:W-:Y:S02]  /*7fb0*/  LEA.HI.X R12, R4, UR5, R5, 0x2, P0 ;  /* 0x00000005040c7c11 */ /* 0x000fe400080f1405 */
[----:B------:R-:W-:Y:S01]  /*7fc0*/  ISETP.NE.AND P0, PT, R17, R14, PT ;  /* 0x0000000e1100720c */ /* 0x000fe20003f05270 */
[----:B------:R-:W-:Y:S03]  /*7fd0*/  SHFL.IDX PT, R4, R11, RZ, 0x1c1f ;  /* 0x001c1fff0b047589 */ /* 0x000fe600000e0000 */
[-C--:B------:R-:W-:Y:S01]  /*7fe0*/  ISETP.GE.OR P1, PT, R15, R8.reuse, P0 ;  /* 0x000000080f00720c */ /* 0x080fe20000726670 */
[----:B------:R-:W0:Y:S01]  /*7ff0*/  SHFL.IDX PT, R5, R12, RZ, 0x1c1f ;  /* 0x001c1fff0c057589 */ /* 0x000e2200000e0000 */
[----:B------:R-:W-:-:S03]  /*8000*/  ISETP.GE.OR P0, PT, R9, R8, P0 ;  /* 0x000000080900720c */ /* 0x000fc60000706670 */
[----:B------:R-:W1:Y:S08]  /*8010*/  SHFL.IDX PT, R7, R12, 0x1, 0x1c1f ;  /* 0x003c1f000c077f89 */ /* 0x000e7000000e0000 */
[----:B0-----:R0:W-:Y:S04]  /*8020*/  @!P1 ST.E desc[UR50][R4.64], R3 ;  /* 0x0000000304009985 */ /* 0x0011e8000c101932 */
[----:B-1----:R0:W-:Y:S02]  /*8030*/  @!P0 ST.E desc[UR50][R6.64], R0 ;  /* 0x0000000006008985 */ /* 0x0021e4000c101932 */
.L_x_43:
[----:B------:R-:W1:Y:S01]  /*8040*/  LDC R14, c[0x0][0xbe8] ;  /* 0x0002fa00ff0e7b82 */ /* 0x000e620000000800 */
[----:B------:R-:W-:Y:S01]  /*8050*/  ULDC UR12, c[0x0][0xac8] ;  /* 0x0002b200000c7ab9 */ /* 0x000fe20000000800 */
[----:B0-----:R0:W5:Y:S04]  /*8060*/  LD.E.128 R4, desc[UR50][R20.64] ;  /* 0x0000003214047980 */ /* 0x001168000c101d00 */
[----:B------:R-:W5:Y:S02]  /*8070*/  LD.E.128 R96, desc[UR50][R96.64] ;  /* 0x0000003260607980 */ /* 0x000f64000c101d00 */
[----:B------:R-:W2:Y:S01]  /*8080*/  LDC R10, c[0x0][0xc38] ;  /* 0x00030e00ff0a7b82 */ /* 0x000ea20000000800 */
[----:B------:R-:W-:Y:S01]  /*8090*/  ISETP.GE.AND P1, PT, R189, UR12, PT ;  /* 0x0000000cbd007c0c */ /* 0x000fe2000bf26270 */
[----:B------:R-:W-:Y:S01]  /*80a0*/  IMAD R9, RZ, RZ, -UR43 ;  /* 0x8000002bff097e24 */ /* 0x000fe2000f8e02ff */
[----:B------:R-:W-:Y:S01]  /*80b0*/  ULDC.64 UR8, c[0x0][0xae8] ;  /* 0x0002ba0000087ab9 */ /* 0x000fe20000000a00 */
[----:B------:R-:W5:Y:S04]  /*80c0*/  LD.E.128 R32, desc[UR50][R32.64] ;  /* 0x0000003220207980 */ /* 0x000f68000c101d00 */
[----:B------:R-:W3:Y:S01]  /*80d0*/  LDC.64 R12, c[0x0][0xae0] ;  /* 0x0002b800ff0c7b82 */ /* 0x000ee20000000a00 */
[----:B------:R-:W5:Y:S04]  /*80e0*/  LD.E.128 R36, desc[UR50][R36.64] ;  /* 0x0000003224247980 */ /* 0x000f68000c101d00 */
[----:B------:R-:W5:Y:S01]  /*80f0*/  LD.E.128 R40, desc[UR50][R40.64] ;  /* 0x0000003228287980 */ /* 0x000f62000c101d00 */
[----:B-1----:R-:W-:-:S03]  /*8100*/  ISETP.NE.AND P3, PT, R14, 0x1, PT ;  /* 0x000000010e00780c */ /* 0x002fc60003f65270 */
[----:B------:R-:W5:Y:S01]  /*8110*/  LD.E.128 R44, desc[UR50][R44.64] ;  /* 0x000000322c2c7980 */ /* 0x000f62000c101d00 */
[----:B------:R-:W-:Y:S02]  /*8120*/  ISETP.GE.AND P0, PT, R188, UR12, PT ;  /* 0x0000000cbc007c0c */ /* 0x000fe4000bf06270 */
[----:B------:R-:W-:Y:S01]  /*8130*/  SEL R3, RZ, 0xffffffff, P1 ;  /* 0xffffffffff037807 */ /* 0x000fe20000800000 */
[----:B------:R-:W5:Y:S01]  /*8140*/  LD.E.128 R48, desc[UR50][R48.64] ;  /* 0x0000003230307980 */ /* 0x000f62000c101d00 */
[----:B------:R-:W-:-:S03]  /*8150*/  ISETP.GE.AND P2, PT, R16, UR12, PT ;  /* 0x0000000c10007c0c */ /* 0x000fc6000bf46270 */
[----:B------:R-:W5:Y:S02]  /*8160*/  LD.E.128 R52, desc[UR50][R52.64] ;  /* 0x0000003234347980 */ /* 0x000f64000c101d00 */
[----:B0-----:R-:W0:Y:S01]  /*8170*/  @P3 LDC R20, c[0x0][0xbec] ;  /* 0x0002fb00ff143b82 */ /* 0x001e220000000800 */
[----:B------:R-:W-:Y:S01]  /*8180*/  SEL R8, RZ, 0xffffffff, P0 ;  /* 0xffffffffff087807 */ /* 0x000fe20000000000 */
[----:B------:R-:W-:Y:S01]  /*8190*/  IMAD.SHL.U32 R3, R3, 0x2, RZ ;  /* 0x0000000203037824 */ /* 0x000fe200078e00ff */
[----:B------:R-:W-:Y:S01]  /*81a0*/  SEL R0, RZ, 0x1, P2 ;  /* 0x00000001ff007807 */ /* 0x000fe20001000000 */
[----:B------:R-:W5:Y:S04]  /*81b0*/  LD.E.128 R56, desc[UR50][R56.64] ;  /* 0x0000003238387980 */ /* 0x000f68000c101d00 */
[----:B------:R-:W1:Y:S01]  /*81c0*/  @P3 LDC R11, c[0x0][0xbf0] ;  /* 0x0002fc00ff0b3b82 */ /* 0x000e620000000800 */
[----:B------:R-:W-:Y:S01]  /*81d0*/  IMAD.SHL.U32 R8, R8, 0x4, RZ ;  /* 0x0000000408087824 */ /* 0x000fe200078e00ff */
[----:B------:R-:W-:Y:S01]  /*81e0*/  LOP3.LUT R3, R3, 0x2, R0, 0xe2, !PT ;  /* 0x0000000203037812 */ /* 0x000fe200078ee200 */
[----:B------:R-:W5:Y:S01]  /*81f0*/  LD.E.128 R60, desc[UR50][R60.64] ;  /* 0x000000323c3c7980 */ /* 0x000f62000c101d00 */
[----:B------:R-:W-:Y:S01]  /*8200*/  ISETP.GE.AND P0, PT, R187, UR12, PT ;  /* 0x0000000cbb007c0c */ /* 0x000fe2000bf06270 */
[----:B--2---:R-:W-:Y:S01]  /*8210*/  IMAD R28, R10, R9, UR45 ;  /* 0x0000002d0a1c7e24 */ /* 0x004fe2000f8e0209 */
[----:B------:R-:W-:Y:S01]  /*8220*/  LEA R0, R209, R211, 0x5 ;  /* 0x000000d3d1007211 */ /* 0x000fe200078e28ff */
[----:B------:R-:W5:Y:S01]  /*8230*/  LD.E.128 R68, desc[UR50][R68.64] ;  /* 0x0000003244447980 */ /* 0x000f62000c101d00 */
[----:B------:R-:W-:-:S02]  /*8240*/  LOP3.LUT R3, R8, 0x4, R3, 0xe2, !PT ;  /* 0x0000000408037812 */ /* 0x000fc400078ee203 */
[----:B------:R-:W-:Y:S01]  /*8250*/  SEL R8, RZ, 0xffffffff, P0 ;  /* 0xffffffffff087807 */ /* 0x000fe20000000000 */
[----:B------:R-:W-:Y:S01]  /*8260*/  IMAD R15, R28, 0x40, R0 ;  /* 0x000000401c0f7824 */ /* 0x000fe200078e0200 */
[----:B------:R-:W5:Y:S03]  /*8270*/  LD.E.128 R72, desc[UR50][R72.64] ;  /* 0x0000003248487980 */ /* 0x000f66000c101d00 */
[----:B------:R-:W-:Y:S01]  /*8280*/  IMAD.SHL.U32 R8, R8, 0x8, RZ ;  /* 0x0000000808087824 */ /* 0x000fe200078e00ff */
[----:B------:R-:W5:Y:S01]  /*8290*/  LD.E.128 R76, desc[UR50][R76.64] ;  /* 0x000000324c4c7980 */ /* 0x000f62000c101d00 */
[----:B0-----:R-:W-:Y:S01]  /*82a0*/  @P3 IMAD.HI.U32 R0, R15, R20, RZ ;  /* 0x000000140f003227 */ /* 0x001fe200078e00ff */
[----:B------:R-:W-:Y:S02]  /*82b0*/  ISETP.GE.AND P1, PT, R186, UR12, PT ;  /* 0x0000000cba007c0c */ /* 0x000fe4000bf26270 */
[----:B------:R-:W-:Y:S01]  /*82c0*/  LOP3.LUT R3, R8, 0x8, R3, 0xe2, !PT ;  /* 0x0000000808037812 */ /* 0x000fe200078ee203 */
[----:B------:R-:W-:Y:S01]  /*82d0*/  IMAD.MOV.U32 R8, RZ, RZ, R15 ;  /* 0x000000ffff087224 */ /* 0x000fe200078e000f */
[----:B------:R-:W-:Y:S01]  /*82e0*/  UIMAD UR6, UR10, UR8, URZ ;  /* 0x000000080a0672a4 */ /* 0x000fe2000f8e023f */
[----:B------:R-:W5:Y:S01]  /*82f0*/  LD.E.128 R84, desc[UR50][R84.64] ;  /* 0x0000003254547980 */ /* 0x000f62000c101d00 */
[----:B-1----:R-:W-:-:S02]  /*8300*/  @P3 SHF.R.U32.HI R8, RZ, R11, R0 ;  /* 0x0000000bff083219 */ /* 0x002fc40000011600 */
[----:B------:R-:W-:Y:S01]  /*8310*/  SEL R0, RZ, 0xffffffff, P1 ;  /* 0xffffffffff007807 */ /* 0x000fe20000800000 */
[----:B------:R-:W-:Y:S01]  /*8320*/  UIMAD.WIDE.U32 UR4, UR7, UR8, URZ ;  /* 0x00000008070472a5 */ /* 0x000fe2000f8e003f */
[----:B------:R-:W-:Y:S01]  /*8330*/  SHF.R.S32.HI R11, RZ, 0x1f, R8 ;  /* 0x0000001fff0b7819 */ /* 0x000fe20000011408 */
[----:B------:R-:W-:Y:S01]  /*8340*/  UIMAD UR6, UR7, UR9, UR6 ;  /* 0x00000009070672a4 */ /* 0x000fe2000f8e0206 */
[----:B------:R-:W-:Y:S01]  /*8350*/  ISETP.GE.AND P0, PT, R185, UR12, PT ;  /* 0x0000000cb9007c0c */ /* 0x000fe2000bf06270 */
[----:B------:R-:W-:Y:S01]  /*8360*/  IMAD.SHL.U32 R0, R0, 0x10, RZ ;  /* 0x0000001000007824 */ /* 0x000fe200078e00ff */
[----:B------:R-:W-:Y:S01]  /*8370*/  ULDC.64 UR8, c[0x0][0xaf0] ;  /* 0x0002bc0000087ab9 */ /* 0x000fe20000000a00 */
[----:B------:R-:W-:Y:S01]  /*8380*/  IADD3 R10, -R8, RZ, RZ ;  /* 0x000000ff080a7210 */ /* 0x000fe20007ffe1ff */
[----:B------:R-:W-:Y:S01]  /*8390*/  UIADD3 UR5, UR5, UR6, URZ ;  /* 0x0000000605057290 */ /* 0x000fe2000fffe03f */
[----:B------:R-:W-:Y:S01]  /*83a0*/  SEL R9, RZ, 0xffffffff, P0 ;  /* 0xffffffffff097807 */ /* 0x000fe20000000000 */
[----:B------:R-:W-:Y:S01]  /*83b0*/  UIMAD UR6, UR11, UR8, URZ ;  /* 0x000000080b0672a4 */ /* 0x000fe2000f8e023f */
[----:B---3--:R-:W-:Y:S01]  /*83c0*/  IMAD R11, R11, R12, RZ ;  /* 0x0000000c0b0b7224 */ /* 0x008fe200078e02ff */
[----:B------:R-:W-:Y:S01]  /*83d0*/  LOP3.LUT R0, R0, 0x10, R3, 0xe2, !PT ;  /* 0x0000001000007812 */ /* 0x000fe200078ee203 */
[----:B------:R-:W-:Y:S01]  /*83e0*/  IMAD R3, R14, R10, R15 ;  /* 0x0000000a0e037224 */ /* 0x000fe200078e020f */
[----:B------:R-:W-:Y:S01]  /*83f0*/  UIMAD UR6, UR44, UR9, UR6 ;  /* 0x000000092c0672a4 */ /* 0x000fe2000f8e0206 */
[----:B------:R-:W-:Y:S01]  /*8400*/  IMAD R13, R8, R13, R11 ;  /* 0x0000000d080d7224 */ /* 0x000fe200078e020b */
[----:B------:R-:W-:Y:S01]  /*8410*/  UIMAD.WIDE.U32 UR44, UR44, UR8, UR4 ;  /* 0x000000082c2c72a5 */ /* 0x000fe2000f8e0004 */
[----:B------:R-:W-:Y:S01]  /*8420*/  IMAD.SHL.U32 R11, R9, 0x20, RZ ;  /* 0x00000020090b7824 */ /* 0x000fe200078e00ff */
[----:B------:R-:W-:Y:S01]  /*8430*/  ISETP.GE.AND P0, PT, R213, UR12, PT ;  /* 0x0000000cd5007c0c */ /* 0x000fe2000bf06270 */
[----:B------:R-:W-:Y:S01]  /*8440*/  ULDC.64 UR4, c[0x0][0xad8] ;  /* 0x0002b60000047ab9 */ /* 0x000fe20000000a00 */
[----:B------:R-:W-:Y:S01]  /*8450*/  SHF.R.S32.HI R10, RZ, 0x1f, R3 ;  /* 0x0000001fff0a7819 */ /* 0x000fe20000011403 */
[----:B------:R-:W-:Y:S01]  /*8460*/  UIADD3 UR45, UR45, UR6, URZ ;  /* 0x000000062d2d7290 */ /* 0x000fe2000fffe03f */
[----:B------:R-:W-:Y:S01]  /*8470*/  LOP3.LUT R0, R11, 0x20, R0, 0xe2, !PT ;  /* 0x000000200b007812 */ /* 0x000fe200078ee200 */
[----:B------:R-:W5:Y:S01]  /*8480*/  LD.E.128 R88, desc[UR50][R88.64] ;  /* 0x0000003258587980 */ /* 0x000f62000c101d00 */
[----:B------:R-:W-:Y:S01]  /*8490*/  SEL R11, RZ, 0x40, P0 ;  /* 0x00000040ff0b7807 */ /* 0x000fe20000000000 */
[----:B------:R-:W-:Y:S01]  /*84a0*/  IMAD R10, R10, UR4, RZ ;  /* 0x000000040a0a7c24 */ /* 0x000fe2000f8e02ff */
[----:B------:R-:W-:Y:S01]  /*84b0*/  ULDC.64 UR6, c[0x0][0xa80] ;  /* 0x0002a00000067ab9 */ /* 0x000fe20000000a00 */
[----:B------:R-:W5:Y:S01]  /*84c0*/  LD.E.128 R92, desc[UR50][R92.64] ;  /* 0x000000325c5c7980 */ /* 0x000f62000c101d00 */
[----:B------:R-:W-:Y:S01]  /*84d0*/  IMAD.WIDE.U32 R8, R8, R12, UR44 ;  /* 0x0000002c08087e25 */ /* 0x000fe2000f8e000c */
[----:B------:R-:W-:Y:S01]  /*84e0*/  @!PT LDS RZ, [RZ] ;  /* 0x00000000fffff984 */ /* 0x000fe20000000800 */
[----:B------:R-:W-:Y:S01]  /*84f0*/  @!PT LDS RZ, [RZ] ;  /* 0x00000000fffff984 */ /* 0x000fe20000000800 */
[----:B------:R-:W-:Y:S01]  /*8500*/  @!PT LDS RZ, [RZ] ;  /* 0x00000000fffff984 */ /* 0x000fe20000000800 */
[----:B------:R-:W-:Y:S01]  /*8510*/  @!PT LDS RZ, [RZ] ;  /* 0x00000000fffff984 */ /* 0x000fe20000000800 */
[----:B------:R0:W-:Y:S06]  /*8520*/  MEMBAR.ALL.CTA ;  /* 0x0000000000007992 */ /* 0x0001ec0000008000 */
[----:B0-----:R-:W0:Y:S01]  /*8530*/  FENCE.VIEW.ASYNC.S ;  /* 0x00000000000073c6 */ /* 0x001e220000000000 */
[----:B------:R-:W-:Y:S01]  /*8540*/  LOP3.LUT R0, R0, R11, RZ, 0xfc, !PT ;  /* 0x0000000b00007212 */ /* 0x000fe200078efcff */
[----:B------:R-:W-:Y:S01]  /*8550*/  IMAD R11, R3, UR5, R10 ;  /* 0x00000005030b7c24 */ /* 0x000fe2000f8e020a */
[----:B------:R-:W-:Y:S01]  /*8560*/  ULDC UR5, c[0x0][0xa88] ;  /* 0x0002a20000057ab9 */ /* 0x000fe20000000800 */
[----:B------:R-:W-:Y:S01]  /*8570*/  IMAD.IADD R9, R9, 0x1, R13 ;  /* 0x0000000109097824 */ /* 0x000fe200078e020d */
[----:B------:R-:W-:Y:S01]  /*8580*/  ISETP.GE.AND P0, PT, R212, UR12, PT ;  /* 0x0000000cd4007c0c */ /* 0x000fe2000bf06270 */
[----:B------:R-:W-:-:S02]  /*8590*/  IMAD R29, R14, UR5, RZ ;  /* 0x000000050e1d7c24 */ /* 0x000fc4000f8e02ff */
[----:B------:R-:W-:Y:S02]  /*85a0*/  IMAD R28, R28, 0x40, R211 ;  /* 0x000000401c1c7824 */ /* 0x000fe400078e02d3 */
[----:B------:R-:W-:Y:S01]  /*85b0*/  IMAD.WIDE.U32 R8, R3, UR4, R8 ;  /* 0x0000000403087c25 */ /* 0x000fe2000f8e0008 */
[----:B------:R-:W-:Y:S01]  /*85c0*/  SEL R3, RZ, 0x80, P0 ;  /* 0x00000080ff037807 */ /* 0x000fe20000000000 */
[----:B------:R-:W-:Y:S01]  /*85d0*/  UIADD3 UR4, UR42, 0x28c20, URZ ;  /* 0x00028c202a047890 */ /* 0x000fe2000fffe03f */
[----:B------:R-:W-:Y:S01]  /*85e0*/  ISETP.GE.AND P0, PT, R28, R29, PT ;  /* 0x0000001d1c00720c */ /* 0x000fe20003f06270 */
[----:B------:R-:W-:Y:S01]  /*85f0*/  IMAD.IADD R9, R9, 0x1, R11 ;  /* 0x0000000109097824 */ /* 0x000fe200078e020b */
[----:B------:R-:W-:Y:S01]  /*8600*/  LEA R26, P1, R8, UR6, 0x1 ;  /* 0x00000006081a7c11 */ /* 0x000fe2000f8208ff */
[----:B------:R-:W-:-:S03]  /*8610*/  UPRMT UR4, URZ, 0x654, UR4 ;  /* 0x000006543f047896 */ /* 0x000fc60008000004 */
[----:B------:R-:W-:Y:S01]  /*8620*/  LEA.HI.X R27, R8, UR7, R9, 0x1, P1 ;  /* 0x00000007081b7c11 */ /* 0x000fe200088f0c09 */
[----:B0-----:R0:W1:Y:S01]  /*8630*/  SHFL.IDX PT, R10, R26, RZ, 0x181f ;  /* 0x00181fff1a0a7589 */ /* 0x00106200000e0000 */
[----:B------:R-:W-:Y:S03]  /*8640*/  BSSY B0, `(.L_x_44) ;  /* 0x0000024000007945 */ /* 0x000fe60003800000 */
[----:B------:R0:W2:Y:S01]  /*8650*/  SHFL.IDX PT, R11, R27, RZ, 0x181f ;  /* 0x00181fff1b0b7589 */ /* 0x0000a200000e0000 */
[----:B------:R-:W-:Y:S01]  /*8660*/  SYNCS.ARRIVE.TRANS64.RED.A1T0 RZ, [UR4], RZ ;  /* 0x000000ffffff79a7 */ /* 0x000fe20008100404 */
[----:B------:R-:W-:Y:S01]  /*8670*/  LOP3.LUT R3, R0, R3, RZ, 0xfc, !PT ;  /* 0x0000000300037212 */ /* 0x000fe200078efcff */
[----:B------:R-:W-:Y:S06]  /*8680*/  @P0 BRA `(.L_x_45) ;  /* 0x00000000007c0947 */ /* 0x000fec0003800000 */
[----:B------:R-:W-:Y:S02]  /*8690*/  ISETP.GE.AND P1, PT, R189, UR12, PT ;  /* 0x0000000cbd007c0c */ /* 0x000fe4000bf26270 */
[----:B------:R-:W-:Y:S02]  /*86a0*/  ISETP.GE.AND P0, PT, R16, UR12, PT ;  /* 0x0000000c10007c0c */ /* 0x000fe4000bf06270 */
[----:B------:R-:W-:Y:S02]  /*86b0*/  ISETP.GE.AND P5, PT, R188, UR12, PT ;  /* 0x0000000cbc007c0c */ /* 0x000fe4000bfa6270 */
[----:B------:R-:W-:-:S07]  /*86c0*/  ISETP.GE.AND P3, PT, R187, UR12, PT ;  /* 0x0000000cbb007c0c */ /* 0x000fce000bf66270 */
[CC--:B-1----:R-:W-:Y:S02]  /*86d0*/  @!P1 LEA R12, P2, R189.reuse, R10.reuse, 0x1 ;  /* 0x0000000abd0c9211 */ /* 0x0c2fe400078408ff */
[----:B--2---:R-:W-:Y:S02]  /*86e0*/  @!P0 IMAD.WIDE R8, R16, 0x2, R10 ;  /* 0x0000000210088825 */ /* 0x004fe400078e020a */
[----:B------:R-:W-:Y:S02]  /*86f0*/  @!P1 LEA.HI.X R13, R189, R11, R222, 0x1, P2 ;  /* 0x0000000bbd0d9211 */ /* 0x000fe400010f0cde */
[----:B------:R-:W-:Y:S01]  /*8700*/  ISETP.GE.AND P2, PT, R186, UR12, PT ;  /* 0x0000000cba007c0c */ /* 0x000fe2000bf46270 */
[----:B-----5:R1:W-:Y:S01]  /*8710*/  @!P0 ST.E.128 desc[UR50][R8.64], R96 ;  /* 0x0000006008008985 */ /* 0x0203e2000c101d32 */
[----:B------:R-:W-:Y:S02]  /*8720*/  @!P5 LEA R14, P4, R188, R10, 0x1 ;  /* 0x0000000abc0ed211 */ /* 0x000fe400078808ff */
[----:B------:R-:W-:Y:S01]  /*8730*/  LOP3.LUT P0, RZ, R0, 0x40, RZ, 0xc0, !PT ;  /* 0x0000004000ff7812 */ /* 0x000fe2000780c0ff */
[----:B------:R2:W-:Y:S01]  /*8740*/  @!P1 ST.E.128 desc[UR50][R12.64], R32 ;  /* 0x000000200c009985 */ /* 0x0005e2000c101d32 */
[----:B------:R-:W-:-:S02]  /*8750*/  ISETP.GE.AND P1, PT, R185, UR12, PT ;  /* 0x0000000cb9007c0c */ /* 0x000fc4000bf26270 */
[-C--:B------:R-:W-:Y:S02]  /*8760*/  @!P5 LEA.HI.X R15, R188, R11.reuse, R221, 0x1, P4 ;  /* 0x0000000bbc0fd211 */ /* 0x080fe400020f0cdd */
[----:B------:R-:W-:Y:S02]  /*8770*/  LOP3.LUT P4, RZ, R3, 0x80, RZ, 0xc0, !PT ;  /* 0x0000008003ff7812 */ /* 0x000fe4000788c0ff */
[CC--:B------:R-:W-:Y:S01]  /*8780*/  @!P3 LEA R20, P6, R187.reuse, R10.reuse, 0x1 ;  /* 0x0000000abb14b211 */ /* 0x0c0fe200078c08ff */
[----:B------:R3:W-:Y:S03]  /*8790*/  @!P5 ST.E.128 desc[UR50][R14.64], R40 ;  /* 0x000000280e00d985 */ /* 0x0007e6000c101d32 */
[----:B------:R-:W-:Y:S02]  /*87a0*/  @!P3 LEA.HI.X R21, R187, R11, R220, 0x1, P6 ;  /* 0x0000000bbb15b211 */ /* 0x000fe400030f0cdc */
[----:B-1----:R-:W-:-:S03]  /*87b0*/  @!P2 LEA R8, P5, R186, R10, 0x1 ;  /* 0x0000000aba08a211 */ /* 0x002fc600078a08ff */
[----:B------:R3:W-:Y:S01]  /*87c0*/  @!P3 ST.E.128 desc[UR50][R20.64], R48 ;  /* 0x000000301400b985 */ /* 0x0007e2000c101d32 */
[-C--:B------:R-:W-:Y:S02]  /*87d0*/  @P0 LEA R24, P3, R213, R10.reuse, 0x1 ;  /* 0x0000000ad5180211 */ /* 0x080fe400078608ff */
[CC--:B--2---:R-:W-:Y:S02]  /*87e0*/  @!P1 LEA R12, P6, R185.reuse, R10.reuse, 0x1 ;  /* 0x0000000ab90c9211 */ /* 0x0c4fe400078c08ff */
[-C--:B------:R-:W-:Y:S02]  /*87f0*/  @!P2 LEA.HI.X R9, R186, R11.reuse, R219, 0x1, P5 ;  /* 0x0000000bba09a211 */ /* 0x080fe400028f0cdb */
[----:B------:R-:W-:Y:S02]  /*8800*/  @P4 LEA R10, P5, R212, R10, 0x1 ;  /* 0x0000000ad40a4211 */ /* 0x000fe400078a08ff */
[-C--:B------:R-:W-:Y:S01]  /*8810*/  @!P1 LEA.HI.X R13, R185, R11.reuse, R218, 0x1, P6 ;  /* 0x0000000bb90d9211 */ /* 0x080fe200030f0cda */
[----:B------:R3:W-:Y:S01]  /*8820*/  @!P2 ST.E.128 desc[UR50][R8.64], R56 ;  /* 0x000000380800a985 */ /* 0x0007e2000c101d32 */
[----:B------:R-:W-:-:S02]  /*8830*/  @P0 LEA.HI.X R25, R213, R11, R217, 0x1, P3 ;  /* 0x0000000bd5190211 */ /* 0x000fc400018f0cd9 */
[----:B------:R-:W-:Y:S01]  /*8840*/  @P4 LEA.HI.X R11, R212, R11, R216, 0x1, P5 ;  /* 0x0000000bd40b4211 */ /* 0x000fe200028f0cd8 */
[----:B------:R3:W-:Y:S04]  /*8850*/  @!P1 ST.E.128 desc[UR50][R12.64], R68 ;  /* 0x000000440c009985 */ /* 0x0007e8000c101d32 */
[----:B------:R3:W-:Y:S04]  /*8860*/  @P0 ST.E.128 desc[UR50][R24.64], R76 ;  /* 0x0000004c18000985 */ /* 0x0007e8000c101d32 */
[----:B------:R3:W-:Y:S02]  /*8870*/  @P4 ST.E.128 desc[UR50][R10.64], R88 ;  /* 0x000000580a004985 */ /* 0x0007e4000c101d32 */
.L_x_45:
[----:B------:R-:W-:Y:S05]  /*8880*/  BSYNC B0 ;  /* 0x0000000000007941 */ /* 0x000fea0003800000 */
.L_x_44:
[----:B---3--:R-:W-:Y:S01]  /*8890*/  IADD3 R8, R28, 0x20, RZ ;  /* 0x000000201c087810 */ /* 0x008fe20007ffe0ff */
[----:B--2---:R2:W3:Y:S01]  /*88a0*/  SHFL.IDX PT, R11, R27, 0x1, 0x181f ;  /* 0x00381f001b0b7f89 */ /* 0x0044e200000e0000 */
[----:B------:R-:W-:Y:S02]  /*88b0*/  BSSY B0, `(.L_x_46) ;  /* 0x0000023000007945 */ /* 0x000fe40003800000 */
[----:B------:R-:W-:Y:S01]  /*88c0*/  ISETP.GE.AND P0, PT, R8, R29, PT ;  /* 0x0000001d0800720c */ /* 0x000fe20003f06270 */
[----:B-1----:R2:W1:-:S12]  /*88d0*/  SHFL.IDX PT, R10, R26, 0x1, 0x181f ;  /* 0x00381f001a0a7f89 */ /* 0x00245800000e0000 */
[----:B--2---:R-:W-:Y:S05]  /*88e0*/  @P0 BRA `(.L_x_47) ;  /* 0x00000000007c0947 */ /* 0x004fea0003800000 */
[----:B------:R-:W-:Y:S02]  /*88f0*/  ISETP.GE.AND P2, PT, R189, UR12, PT ;  /* 0x0000000cbd007c0c */ /* 0x000fe4000bf46270 */
[----:B------:R-:W-:Y:S02]  /*8900*/  ISETP.GE.AND P3, PT, R16, UR12, PT ;  /* 0x0000000c10007c0c */ /* 0x000fe4000bf66270 */
[----:B------:R-:W-:Y:S02]  /*8910*/  ISETP.GE.AND P5, PT, R188, UR12, PT ;  /* 0x0000000cbc007c0c */ /* 0x000fe4000bfa6270 */
[----:B------:R-:W-:Y:S02]  /*8920*/  ISETP.GE.AND P4, PT, R187, UR12, PT ;  /* 0x0000000cbb007c0c */ /* 0x000fe4000bf86270 */
[----:B------:R-:W-:-:S05]  /*8930*/  LOP3.LUT P1, RZ, R0, 0x40, RZ, 0xc0, !PT ;  /* 0x0000004000ff7812 */ /* 0x000fca000782c0ff */
[CC--:B-1----:R-:W-:Y:S02]  /*8940*/  @!P2 LEA R12, P0, R189.reuse, R10.reuse, 0x1 ;  /* 0x0000000abd0ca211 */ /* 0x0c2fe400078008ff */
[----:B---3--:R-:W-:Y:S02]  /*8950*/  @!P3 IMAD.WIDE R8, R16, 0x2, R10 ;  /* 0x000000021008b825 */ /* 0x008fe400078e020a */
[-C--:B------:R-:W-:Y:S02]  /*8960*/  @!P2 LEA.HI.X R13, R189, R11.reuse, R222, 0x1, P0 ;  /* 0x0000000bbd0da211 */ /* 0x080fe400000f0cde */
[----:B------:R-:W-:Y:S01]  /*8970*/  @!P5 LEA R14, P0, R188, R10, 0x1 ;  /* 0x0000000abc0ed211 */ /* 0x000fe200078008ff */
[----:B-----5:R1:W-:Y:S01]  /*8980*/  @!P3 ST.E.128 desc[UR50][R8.64], R4 ;  /* 0x000000040800b985 */ /* 0x0203e2000c101d32 */
[----:B------:R-:W-:Y:S02]  /*8990*/  ISETP.GE.AND P3, PT, R186, UR12, PT ;  /* 0x0000000cba007c0c */ /* 0x000fe4000bf66270 */
[----:B------:R-:W-:Y:S01]  /*89a0*/  @!P5 LEA.HI.X R15, R188, R11, R221, 0x1, P0 ;  /* 0x0000000bbc0fd211 */ /* 0x000fe200000f0cdd */
[----:B------:R2:W-:Y:S01]  /*89b0*/  @!P2 ST.E.128 desc[UR50][R12.64], R36 ;  /* 0x000000240c00a985 */ /* 0x0005e2000c101d32 */
[----:B------:R-:W-:-:S02]  /*89c0*/  ISETP.GE.AND P2, PT, R185, UR12, PT ;  /* 0x0000000cb9007c0c */ /* 0x000fc4000bf46270 */
[----:B------:R-:W-:Y:S01]  /*89d0*/  LOP3.LUT P0, RZ, R3, 0x80, RZ, 0xc0, !PT ;  /* 0x0000008003ff7812 */ /* 0x000fe2000780c0ff */
[----:B------:R2:W-:Y:S01]  /*89e0*/  @!P5 ST.E.128 desc[UR50][R14.64], R44 ;  /* 0x0000002c0e00d985 */ /* 0x0005e2000c101d32 */
[----:B------:R-:W-:-:S04]  /*89f0*/  @!P4 LEA R20, P6, R187, R10, 0x1 ;  /* 0x0000000abb14c211 */ /* 0x000fc800078c08ff */
[----:B------:R-:W-:Y:S02]  /*8a00*/  @!P4 LEA.HI.X R21, R187, R11, R220, 0x1, P6 ;  /* 0x0000000bbb15c211 */ /* 0x000fe400030f0cdc */
[----:B------:R-:W-:-:S03]  /*8a10*/  @!P3 LEA R24, P5, R186, R10, 0x1 ;  /* 0x0000000aba18b211 */ /* 0x000fc600078a08ff */
[----:B------:R2:W-:Y:S01]  /*8a20*/  @!P4 ST.E.128 desc[UR50][R20.64], R52 ;  /* 0x000000341400c985 */ /* 0x0005e2000c101d32 */
[-C--:B-1----:R-:W-:Y:S02]  /*8a30*/  @!P2 LEA R4, P6, R185, R10.reuse, 0x1 ;  /* 0x0000000ab904a211 */ /* 0x082fe400078c08ff */
[-C--:B------:R-:W-:Y:S02]  /*8a40*/  @P1 LEA R6, P4, R213, R10.reuse, 0x1 ;  /* 0x0000000ad5061211 */ /* 0x080fe400078808ff */
        /* <DEDUP_REMOVED lines=9> */
.L_x_47:
[----:B------:R-:W-:Y:S05]  /*8ae0*/  BSYNC B0 ;  /* 0x0000000000007941 */ /* 0x000fea0003800000 */
.L_x_46:
[----:B------:R-:W4:Y:S02]  /*8af0*/  LDC R0, c[0x0][0xc34] ;  /* 0x00030d00ff007b82 */ /* 0x000f240000000800 */
[----:B----4-:R-:W-:-:S13]  /*8b00*/  ISETP.LE.AND P0, PT, R0, UR40, PT ;  /* 0x0000002800007c0c */ /* 0x010fda000bf03270 */
[----:B------:R-:W-:Y:S05]  /*8b10*/  @!P0 BRA `(.L_x_48) ;  /* 0xffffff8400008947 */ /* 0x000fea000383ffff */
[----:B------:R-:W-:Y:S05]  /*8b20*/  EXIT ;  /* 0x000000000000794d */ /* 0x000fea0003800000 */
.L_x_5:
[----:B------:R-:W-:-:S08]  /*8b30*/  NOP ;  /* 0x0000000000007918 */ /* 0x000fd00000000000 */
[----:B------:R-:W0:-:S00]  /*8b40*/  USETMAXREG.DEALLOC.CTAPOOL 0x28 ;  /* 0x00000028000079c8 */ /* 0x000e0000080e0500 */
[----:B------:R-:W1:Y:S01]  /*8b50*/  S2UR UR11, SR_CTAID.X ;  /* 0x00000000000b79c3 */ /* 0x000e620000002500 */
[----:B0-----:R-:W-:Y:S02]  /*8b60*/  IMAD.MOV.U32 R2, RZ, RZ, 0x1 ;  /* 0x00000001ff027424 */ /* 0x001fe400078e00ff */
[----:B------:R-:W-:Y:S02]  /*8b70*/  IMAD.MOV.U32 R17, RZ, RZ, RZ ;  /* 0x000000ffff117224 */ /* 0x000fe400078e00ff */
[----:B------:R-:W-:-:S03]  /*8b80*/  IMAD.MOV.U32 R22, RZ, RZ, 0x1 ;  /* 0x00000001ff167424 */ /* 0x000fc600078e00ff */
[----:B------:R-:W1:Y:S02]  /*8b90*/  LDC R3, c[0x0][0xc34] ;  /* 0x00030d00ff037b82 */ /* 0x000e640000000800 */
[----:B-1----:R-:W-:-:S13]  /*8ba0*/  ISETP.LE.AND P0, PT, R3, UR11, PT ;  /* 0x0000000b03007c0c */ /* 0x002fda000bf03270 */
[----:B------:R-:W-:Y:S05]  /*8bb0*/  @P0 BRA `(.L_x_49) ;  /* 0x0000003800f80947 */ /* 0x000fea0003800000 */
[----:B------:R-:W-:Y:S01]  /*8bc0*/  IMAD.SHL.U32 R33, R0, 0x8, RZ ;  /* 0x0000000800217824 */ /* 0x000fe200078e00ff */
[----:B------:R-:W-:Y:S01]  /*8bd0*/  ULDC UR9, c[0x0][0x320] ;  /* 0x0000c80000097ab9 */ /* 0x000fe20000000800 */
[----:B------:R-:W-:Y:S01]  /*8be0*/  LOP3.LUT R16, R16, 0xffffffdf, RZ, 0xc0, !PT ;  /* 0xffffffdf10107812 */ /* 0x000fe200078ec0ff */
[----:B------:R-:W-:Y:S01]  /*8bf0*/  ULDC.64 UR4, c[0x0][0x418] ;  /* 0x0001060000047ab9 */ /* 0x000fe20000000a00 */
[----:B------:R-:W-:Y:S01]  /*8c00*/  ULDC.64 UR6, c[0x0][0x2f0] ;  /* 0x0000bc0000067ab9 */ /* 0x000fe20000000a00 */
[----:B------:R-:W-:Y:S01]  /*8c10*/  LOP3.LUT R7, R33, 0x38, RZ, 0xc0, !PT ;  /* 0x0000003821077812 */ /* 0x000fe200078ec0ff */
[----:B------:R-:W-:Y:S01]  /*8c20*/  UISETP.NE.U32.AND UP0, UPT, UR4, URZ, UPT ;  /* 0x0000003f0400728c */ /* 0x000fe2000bf05070 */
[--C-:B------:R-:W-:Y:S01]  /*8c30*/  SHF.R.U32.HI R37, RZ, 0x3, R0.reuse ;  /* 0x00000003ff257819 */ /* 0x100fe20000011600 */
[----:B------:R-:W-:Y:S01]  /*8c40*/  ULDC UR37, c[0x0][0x448] ;  /* 0x0001120000257ab9 */ /* 0x000fe20000000800 */
[C---:B------:R-:W-:Y:S01]  /*8c50*/  LOP3.LUT R2, R7.reuse, 0x40, RZ, 0xfc, !PT ;  /* 0x0000004007027812 */ /* 0x040fe200078efcff */
[----:B------:R-:W-:Y:S01]  /*8c60*/  UISETP.NE.AND.EX UP0, UPT, UR5, URZ, UPT, UP0 ;  /* 0x0000003f0500728c */ /* 0x000fe2000bf05300 */
[----:B------:R-:W-:Y:S01]  /*8c70*/  LOP3.LUT R3, R7, 0x80, RZ, 0xfc, !PT ;  /* 0x0000008007037812 */ /* 0x000fe200078efcff */
[----:B------:R-:W-:Y:S01]  /*8c80*/  ULDC UR4, c[0x0][0x424] ;  /* 0x0001090000047ab9 */ /* 0x000fe20000000800 */
[----:B------:R-:W-:Y:S01]  /*8c90*/  ISETP.GE.AND P5, PT, R2, UR9, PT ;  /* 0x0000000902007c0c */ /* 0x000fe2000bfa6270 */
[----:B------:R-:W-:Y:S01]  /*8ca0*/  USEL UR4, UR4, 0x1, UP0 ;  /* 0x0000000104047887 */ /* 0x000fe20008000000 */
[----:B------:R-:W-:Y:S01]  /*8cb0*/  ISETP.GE.AND P4, PT, R3, UR9, PT ;  /* 0x0000000903007c0c */ /* 0x000fe2000bf86270 */
[----:B------:R-:W0:Y:S01]  /*8cc0*/  S2UR UR8, SR_CgaCtaId ;  /* 0x00000000000879c3 */ /* 0x000e220000008800 */
[C---:B------:R-:W-:Y:S01]  /*8cd0*/  LOP3.LUT R4, R7.reuse, 0xc0, RZ, 0xfc, !PT ;  /* 0x000000c007047812 */ /* 0x040fe200078efcff */
[----:B------:R-:W-:Y:S01]  /*8ce0*/  UIMAD UR36, UR4, UR6, URZ ;  /* 0x00000006042472a4 */ /* 0x000fe2000f8e023f */
[C---:B------:R-:W-:Y:S01]  /*8cf0*/  LOP3.LUT R2, R7.reuse, 0x100, RZ, 0xfc, !PT ;  /* 0x0000010007027812 */ /* 0x040fe200078efcff */
[----:B------:R-:W-:Y:S01]  /*8d00*/  UMOV UR39, 0x400 ;  /* 0x0000040000277882 */ /* 0x000fe20000000000 */
[----:B------:R-:W-:Y:S01]  /*8d10*/  ISETP.GE.AND P3, PT, R4, UR9, PT ;  /* 0x0000000904007c0c */ /* 0x000fe2000bf66270 */
[----:B------:R-:W-:Y:S01]  /*8d20*/  UIADD3 UR5, UR36, 0x3f, URZ ;  /* 0x0000003f24057890 */ /* 0x000fe2000fffe03f */
[----:B------:R-:W-:Y:S01]  /*8d30*/  LOP3.LUT R5, R7, 0x140, RZ, 0xfc, !PT ;  /* 0x0000014007057812 */ /* 0x000fe200078efcff */
[----:B------:R-:W-:Y:S01]  /*8d40*/  ULDC UR4, c[0x0][0x288] ;  /* 0x0000a20000047ab9 */ /* 0x000fe20000000800 */
[----:B------:R-:W-:Y:S01]  /*8d50*/  ISETP.GE.AND P2, PT, R2, UR9, PT ;  /* 0x0000000902007c0c */ /* 0x000fe2000bf46270 */
[----:B------:R-:W-:Y:S01]  /*8d60*/  USHF.R.S32.HI UR6, URZ, 0x1f, UR5 ;  /* 0x0000001f3f067899 */ /* 0x000fe20008011405 */
[----:B------:R-:W-:Y:S01]  /*8d70*/  @P5 LOP3.LUT R16, R16, 0x20, RZ, 0xfc, !PT ;  /* 0x0000002010105812 */ /* 0x000fe200078efcff */
[----:B------:R-:W-:Y:S01]  /*8d80*/  UIMAD UR37, UR37, UR4, URZ ;  /* 0x00000004252572a4 */ /* 0x000fe2000f8e023f */
[----:B------:R-:W-:Y:S01]  /*8d90*/  ISETP.GE.AND P1, PT, R5, UR9, PT ;  /* 0x0000000905007c0c */ /* 0x000fe2000bf26270 */
[----:B------:R-:W-:Y:S01]  /*8da0*/  ULEA.HI UR6, UR6, UR5, URZ, 0x6 ;  /* 0x0000000506067291 */ /* 0x000fe2000f8f303f */
[----:B------:R-:W-:Y:S01]  /*8db0*/  LOP3.LUT R16, R16, 0xffffffef, RZ, 0xc0, !PT ;  /* 0xffffffef10107812 */ /* 0x000fe200078ec0ff */
[----:B------:R-:W-:Y:S01]  /*8dc0*/  ULDC UR10, c[0x0][0x2b8] ;  /* 0x0000ae00000a7ab9 */ /* 0x000fe20000000800 */
[----:B------:R-:W-:Y:S01]  /*8dd0*/  LOP3.LUT R3, R33, 0x1f8, RZ, 0xc0, !PT ;  /* 0x000001f821037812 */ /* 0x000fe200078ec0ff */
[----:B------:R-:W-:Y:S01]  /*8de0*/  ULOP3.LUT UR4, UR6, 0xffffffc0, URZ, 0xc0, !UPT ;  /* 0xffffffc006047892 */ /* 0x000fe2000f8ec03f */
[----:B------:R-:W-:Y:S01]  /*8df0*/  @P4 LOP3.LUT R16, R16, 0x10, RZ, 0xfc, !PT ;  /* 0x0000001010104812 */ /* 0x000fe200078efcff */
[----:B------:R-:W-:Y:S01]  /*8e00*/  IMAD.MOV.U32 R22, RZ, RZ, 0x1 ;  /* 0x00000001ff167424 */ /* 0x000fe200078e00ff */
[----:B------:R-:W-:Y:S01]  /*8e10*/  ISETP.GE.AND P0, PT, R7, UR9, PT ;  /* 0x0000000907007c0c */ /* 0x000fe2000bf06270 */
[----:B------:R-:W-:Y:S01]  /*8e20*/  UIADD3 UR5, UR36, 0x40, -UR4 ;  /* 0x0000004024057890 */ /* 0x000fe2000fffe804 */
[----:B------:R-:W-:Y:S01]  /*8e30*/  LOP3.LUT R16, R16, 0xfffffff7, RZ, 0xc0, !PT ;  /* 0xfffffff710107812 */ /* 0x000fe200078ec0ff */
[----:B0-----:R-:W-:Y:S01]  /*8e40*/  ULEA UR39, UR8, UR39, 0x18 ;  /* 0x0000002708277291 */ /* 0x001fe2000f8ec03f */
[----:B------:R-:W-:Y:S01]  /*8e50*/  SEL R4, RZ, 0xffffffff, P5 ;  /* 0xffffffffff047807 */ /* 0x000fe20002800000 */
[----:B------:R-:W-:Y:S01]  /*8e60*/  IMAD.MOV.U32 R17, RZ, RZ, RZ ;  /* 0x000000ffff117224 */ /* 0x000fe200078e00ff */
[----:B------:R-:W-:Y:S01]  /*8e70*/  @P3 LOP3.LUT R16, R16, 0x8, RZ, 0xfc, !PT ;  /* 0x0000000810103812 */ /* 0x000fe200078efcff */
[----:B------:R-:W-:Y:S01]  /*8e80*/  ULOP3.LUT UR41, UR38, 0x2, URZ, 0xfc, !UPT ;  /* 0x0000000226297892 */ /* 0x000fe2000f8efc3f */
[----:B------:R-:W-:Y:S01]  /*8e90*/  LOP3.LUT R2, R3, 0x38, R0, 0x78, !PT ;  /* 0x0000003803027812 */ /* 0x000fe200078e7800 */
[----:B------:R-:W-:Y:S01]  /*8ea0*/  IMAD.SHL.U32 R0, R0, 0x10, RZ ;  /* 0x0000001000007824 */ /* 0x000fe200078e00ff */
[----:B------:R-:W-:Y:S01]  /*8eb0*/  LOP3.LUT R16, R16, 0xfffffffd, RZ, 0xc0, !PT ;  /* 0xfffffffd10107812 */ /* 0x000fe200078ec0ff */
[----:B------:R-:W-:Y:S01]  /*8ec0*/  ULDC UR42, c[0x0][0xc] ;  /* 0x00000300002a7ab9 */ /* 0x000fe20000000800 */
[----:B------:R-:W-:Y:S01]  /*8ed0*/  SEL R3, RZ, 0x1, P0 ;  /* 0x00000001ff037807 */ /* 0x000fe20000000000 */
[----:B------:R-:W-:Y:S01]  /*8ee0*/  ULEA.HI.SX32 UR40, UR6, 0xfffffffe, 0x1a ;  /* 0xfffffffe06287891 */ /* 0x000fe2000f8fd23f */
[----:B------:R-:W-:-:S02]  /*8ef0*/  LOP3.LUT R16, R16, 0xfffffffb, RZ, 0xc0, !PT ;  /* 0xfffffffb10107812 */ /* 0x000fc400078ec0ff */
[----:B------:R-:W-:Y:S02]  /*8f00*/  SHF.L.U32 R4, R4, 0x1, RZ ;  /* 0x0000000104047819 */ /* 0x000fe400000006ff */
[----:B------:R-:W-:Y:S02]  /*8f10*/  @P2 LOP3.LUT R16, R16, 0x4, RZ, 0xfc, !PT ;  /* 0x0000000410102812 */ /* 0x000fe400078efcff */
[----:B------:R-:W-:Y:S02]  /*8f20*/  LOP3.LUT R33, R2, 0x200, R33, 0xf8, !PT ;  /* 0x0000020002217812 */ /* 0x000fe400078ef821 */
[----:B------:R-:W-:Y:S02]  /*8f30*/  @P1 LOP3.LUT R16, R16, 0x2, RZ, 0xfc, !PT ;  /* 0x0000000210101812 */ /* 0x000fe400078efcff */
[----:B------:R-:W-:Y:S02]  /*8f40*/  LOP3.LUT R3, R4, 0x2, R3, 0xe2, !PT ;  /* 0x0000000204037812 */ /* 0x000fe400078ee203 */
[----:B------:R-:W-:-:S02]  /*8f50*/  SEL R2, RZ, 0x4, P4 ;  /* 0x00000004ff027807 */ /* 0x000fc40002000000 */
[----:B------:R-:W-:Y:S02]  /*8f60*/  SEL R4, RZ, 0x8, P3 ;  /* 0x00000008ff047807 */ /* 0x000fe40001800000 */
[----:B------:R-:W-:Y:S02]  /*8f70*/  LOP3.LUT R16, R16, 0xffffffbf, RZ, 0xc0, !PT ;  /* 0xffffffbf10107812 */ /* 0x000fe400078ec0ff */
[----:B------:R-:W-:Y:S02]  /*8f80*/  LOP3.LUT R5, R7, 0x180, RZ, 0xfc, !PT ;  /* 0x0000018007057812 */ /* 0x000fe400078efcff */
[----:B------:R-:W-:Y:S02]  /*8f90*/  LOP3.LUT R2, R4, R3, R2, 0xfe, !PT ;  /* 0x0000000304027212 */ /* 0x000fe400078efe02 */
[----:B------:R-:W-:Y:S02]  /*8fa0*/  SEL R3, RZ, 0x10, P2 ;  /* 0x00000010ff037807 */ /* 0x000fe40001000000 */
[----:B------:R-:W-:-:S02]  /*8fb0*/  SEL R4, RZ, 0x20, P1 ;  /* 0x00000020ff047807 */ /* 0x000fc40000800000 */
[----:B------:R-:W-:Y:S02]  /*8fc0*/  @P0 LOP3.LUT R16, R16, 0x40, RZ, 0xfc, !PT ;  /* 0x0000004010100812 */ /* 0x000fe400078efcff */
[----:B------:R-:W-:Y:S02]  /*8fd0*/  ISETP.GE.AND P0, PT, R5, UR9, PT ;  /* 0x0000000905007c0c */ /* 0x000fe4000bf06270 */
[----:B------:R-:W-:Y:S02]  /*8fe0*/  LOP3.LUT R6, R7, 0x1c0, RZ, 0xfc, !PT ;  /* 0x000001c007067812 */ /* 0x000fe400078efcff */
[----:B------:R-:W-:Y:S01]  /*8ff0*/  LOP3.LUT R2, R4, R2, R3, 0xfe, !PT ;  /* 0x0000000204027212 */ /* 0x000fe200078efe03 */
[----:B------:R-:W-:Y:S01]  /*9000*/  IMAD.U32 R3, RZ, RZ, UR11 ;  /* 0x0000000bff037e24 */ /* 0x000fe2000f8e00ff */
[----:B------:R-:W-:Y:S02]  /*9010*/  SEL R5, RZ, 0x40, P0 ;  /* 0x00000040ff057807 */ /* 0x000fe40000000000 */
[----:B------:R-:W-:-:S02]  /*9020*/  ISETP.GE.AND P0, PT, R6, UR9, PT ;  /* 0x0000000906007c0c */ /* 0x000fc4000bf06270 */
[----:B------:R-:W-:Y:S01]  /*9030*/  LOP3.LUT R37, R37, 0xf, RZ, 0xc0, !PT ;  /* 0x0000000f25257812 */ /* 0x000fe200078ec0ff */
[----:B------:R0:W-:Y:S01]  /*9040*/  STL [R1], R3 ;  /* 0x0000000301007387 */ /* 0x0001e20000100800 */
[----:B------:R-:W-:Y:S02]  /*9050*/  LOP3.LUT R30, R30, 0xffffffbf, RZ, 0xc0, !PT ;  /* 0xffffffbf1e1e7812 */ /* 0x000fe400078ec0ff */
[C---:B------:R-:W-:Y:S01]  /*9060*/  IADD3 R35, -R37.reuse, UR5, RZ ;  /* 0x0000000525237c10 */ /* 0x040fe2000fffe1ff */
[----:B------:R1:W-:Y:S01]  /*9070*/  STL [R1+0xc], RZ ;  /* 0x00000cff01007387 */ /* 0x0003e20000100800 */
[----:B------:R-:W-:Y:S02]  /*9080*/  LOP3.LUT R2, R2, R5, RZ, 0xfc, !PT ;  /* 0x0000000502027212 */ /* 0x000fe400078efcff */
[----:B------:R-:W-:Y:S02]  /*9090*/  LOP3.LUT R16, R16, 0x7fffffff, RZ, 0xc0, !PT ;  /* 0x7fffffff10107812 */ /* 0x000fe400078ec0ff */
[----:B------:R-:W-:-:S02]  /*90a0*/  LOP3.LUT R23, R37, 0x70, R0, 0xf8, !PT ;  /* 0x0000007025177812 */ /* 0x000fc400078ef800 */
[----:B0-----:R-:W-:Y:S02]  /*90b0*/  SEL R3, RZ, 0x80, P0 ;  /* 0x00000080ff037807 */ /* 0x001fe40000000000 */
[----:B------:R-:W-:Y:S02]  /*90c0*/  ISETP.GE.AND P0, PT, R7, UR9, PT ;  /* 0x0000000907007c0c */ /* 0x000fe4000bf06270 */
[----:B------:R-:W-:Y:S02]  /*90d0*/  LOP3.LUT R3, R2, R3, RZ, 0xfc, !PT ;  /* 0x0000000302037212 */ /* 0x000fe400078efcff */
[C---:B------:R-:W-:Y:S02]  /*90e0*/  ISETP.LT.OR P3, PT, R35.reuse, 0x1, P0 ;  /* 0x000000012300780c */ /* 0x040fe40000761670 */
[C---:B------:R-:W-:Y:S02]  /*90f0*/  ISETP.LT.OR P2, PT, R35.reuse, 0x11, P0 ;  /* 0x000000112300780c */ /* 0x040fe40000741670 */
[----:B------:R-:W-:-:S02]  /*9100*/  ISETP.LT.OR P1, PT, R35, 0x21, P0 ;  /* 0x000000212300780c */ /* 0x000fc40000721670 */
[----:B------:R-:W-:Y:S02]  /*9110*/  ISETP.LT.OR P0, PT, R35, 0x31, P0 ;  /* 0x000000312300780c */ /* 0x000fe40000701670 */
[----:B------:R-:W-:Y:S02]  /*9120*/  MOV R0, UR4 ;  /* 0x0000000400007c02 */ /* 0x000fe40008000f00 */
[----:B------:R-:W-:Y:S02]  /*9130*/  LEA R4, R33, UR39, 0x1 ;  /* 0x0000002721047c11 */ /* 0x000fe4000f8e08ff */
[----:B------:R-:W-:Y:S02]  /*9140*/  IADD3 R4, R23, -0x40, R0 ;  /* 0xffffffc017047810 */ /* 0x000fe40007ffe000 */
[----:B------:R-:W-:Y:S02]  /*9150*/  @P3 LOP3.LUT R30, R30, 0x40, RZ, 0xfc, !PT ;  /* 0x000000401e1e3812 */ /* 0x000fe400078efcff */
[----:B------:R-:W-:Y:S01]  /*9160*/  PRMT R0, R3, 0x8880, RZ ;  /* 0x0000888003007816 */ /* 0x000fe200000000ff */
[----:B------:R1:W-:Y:S01]  /*9170*/  STL [R1+0x10], R4 ;  /* 0x0000100401007387 */ /* 0x0003e20000100800 */
[----:B------:R-:W-:-:S02]  /*9180*/  LOP3.LUT R30, R30, 0xffffffdf, RZ, 0xc0, !PT ;  /* 0xffffffdf1e1e7812 */ /* 0x000fc400078ec0ff */
[----:B------:R-:W-:Y:S02]  /*9190*/  LOP3.LUT R29, R2, 0x40, RZ, 0xc0, !PT ;  /* 0x00000040021d7812 */ /* 0x000fe400078ec0ff */
[----:B------:R-:W-:Y:S02]  /*91a0*/  @P2 LOP3.LUT R30, R30, 0x20, RZ, 0xfc, !PT ;  /* 0x000000201e1e2812 */ /* 0x000fe400078efcff */
[----:B------:R-:W-:Y:S02]  /*91b0*/  LOP3.LUT R27, R3, 0x80, RZ, 0xc0, !PT ;  /* 0x00000080031b7812 */ /* 0x000fe400078ec0ff */
[----:B------:R-:W-:Y:S02]  /*91c0*/  LOP3.LUT R30, R30, 0xffffffef, RZ, 0xc0, !PT ;  /* 0xffffffef1e1e7812 */ /* 0x000fe400078ec0ff */
[----:B------:R-:W-:Y:S02]  /*91d0*/  SHF.R.U32.HI R29, RZ, 0x2, R29 ;  /* 0x00000002ff1d7819 */ /* 0x000fe4000001161d */
[----:B------:R-:W-:-:S02]  /*91e0*/  @P1 LOP3.LUT R30, R30, 0x10, RZ, 0xfc, !PT ;  /* 0x000000101e1e1812 */ /* 0x000fc400078efcff */
[----:B------:R-:W-:Y:S02]  /*91f0*/  SHF.R.U32.HI R27, RZ, 0x3, R27 ;  /* 0x00000003ff1b7819 */ /* 0x000fe4000001161b */
[----:B------:R-:W-:-:S04]  /*9200*/  LOP3.LUT R30, R30, 0xffffbfff, RZ, 0xc0, !PT ;  /* 0xffffbfff1e1e7812 */ /* 0x000fc800078ec0ff */
[----:B------:R-:W-:Y:S02]  /*9210*/  @P0 LOP3.LUT R30, R30, 0x4000, RZ, 0xfc, !PT ;  /* 0x000040001e1e0812 */ /* 0x000fe400078efcff */
[----:B------:R-:W-:Y:S02]  /*9220*/  LOP3.LUT P0, RZ, R3, 0x2, RZ, 0xc0, !PT ;  /* 0x0000000203ff7812 */ /* 0x000fe4000780c0ff */
[----:B------:R-:W-:Y:S02]  /*9230*/  LOP3.LUT R30, R30, 0xfffffff7, RZ, 0xc0, !PT ;  /* 0xfffffff71e1e7812 */ /* 0x000fe400078ec0ff */
[C---:B------:R-:W-:Y:S02]  /*9240*/  ISETP.LT.OR P1, PT, R35.reuse, 0x1, !P0 ;  /* 0x000000012300780c */ /* 0x040fe40004721670 */
[C---:B------:R-:W-:Y:S02]  /*9250*/  ISETP.LT.OR P3, PT, R35.reuse, 0x11, !P0 ;  /* 0x000000112300780c */ /* 0x040fe40004761670 */
[----:B------:R-:W-:-:S09]  /*9260*/  ISETP.LT.OR P2, PT, R35, 0x21, !P0 ;  /* 0x000000212300780c */ /* 0x000fd20004741670 */
[----:B------:R-:W-:Y:S02]  /*9270*/  @P1 LOP3.LUT R30, R30, 0x8, RZ, 0xfc, !PT ;  /* 0x000000081e1e1812 */ /* 0x000fe400078efcff */
[----:B------:R-:W-:Y:S02]  /*9280*/  ISETP.LT.OR P1, PT, R35, 0x31, !P0 ;  /* 0x000000312300780c */ /* 0x000fe40004721670 */
[----:B------:R-:W-:Y:S02]  /*9290*/  LOP3.LUT R30, R30, 0xfffffffb, RZ, 0xc0, !PT ;  /* 0xfffffffb1e1e7812 */ /* 0x000fe400078ec0ff */
[----:B------:R-:W-:Y:S02]  /*92a0*/  LOP3.LUT P0, RZ, R3, 0x4, RZ, 0xc0, !PT ;  /* 0x0000000403ff7812 */ /* 0x000fe4000780c0ff */
[----:B------:R-:W-:Y:S02]  /*92b0*/  @P3 LOP3.LUT R30, R30, 0x4, RZ, 0xfc, !PT ;  /* 0x000000041e1e3812 */ /* 0x000fe400078efcff */
[----:B------:R-:W-:-:S02]  /*92c0*/  ISETP.LT.OR P3, PT, R35, 0x11, !P0 ;  /* 0x000000112300780c */ /* 0x000fc40004761670 */
[----:B------:R-:W-:-:S04]  /*92d0*/  LOP3.LUT R30, R30, 0xfffffffd, RZ, 0xc0, !PT ;  /* 0xfffffffd1e1e7812 */ /* 0x000fc800078ec0ff */
[----:B------:R-:W-:Y:S02]  /*92e0*/  @P2 LOP3.LUT R30, R30, 0x2, RZ, 0xfc, !PT ;  /* 0x000000021e1e2812 */ /* 0x000fe400078efcff */
[----:B------:R-:W-:Y:S02]  /*92f0*/  ISETP.LT.OR P2, PT, R35, 0x1, !P0 ;  /* 0x000000012300780c */ /* 0x000fe40004741670 */
[----:B------:R-:W-:-:S03]  /*9300*/  LOP3.LUT R30, R30, 0xffffdfff, RZ, 0xc0, !PT ;  /* 0xffffdfff1e1e7812 */ /* 0x000fc600078ec0ff */
[----:B------:R-:W-:Y:S02]  /*9310*/  @P3 LOP3.LUT R16, R16, 0x80000000, RZ, 0xfc, !PT ;  /* 0x8000000010103812 */ /* 0x000fe400078efcff */
[----:B------:R-:W-:Y:S02]  /*9320*/  @P1 LOP3.LUT R30, R30, 0x2000, RZ, 0xfc, !PT ;  /* 0x000020001e1e1812 */ /* 0x000fe400078efcff */
[----:B------:R-:W-:Y:S02]  /*9330*/  ISETP.LT.OR P1, PT, R35, 0x21, !P0 ;  /* 0x000000212300780c */ /* 0x000fe40004721670 */
[----:B------:R-:W-:Y:S02]  /*9340*/  LOP3.LUT R30, R30, 0xfffffffe, RZ, 0xc0, !PT ;  /* 0xfffffffe1e1e7812 */ /* 0x000fe400078ec0ff */
[----:B------:R-:W-:Y:S02]  /*9350*/  LOP3.LUT R16, R16, 0xbfffffff, RZ, 0xc0, !PT ;  /* 0xbfffffff10107812 */ /* 0x000fe400078ec0ff */
[----:B------:R-:W-:-:S02]  /*9360*/  @P2 LOP3.LUT R30, R30, 0x1, RZ, 0xfc, !PT ;  /* 0x000000011e1e2812 */ /* 0x000fc400078efcff */
[----:B------:R-:W-:Y:S02]  /*9370*/  ISETP.LT.OR P2, PT, R35, 0x31, !P0 ;  /* 0x000000312300780c */ /* 0x000fe40004741670 */
[----:B------:R-:W-:Y:S02]  /*9380*/  LOP3.LUT P0, RZ, R3, 0x8, RZ, 0xc0, !PT ;  /* 0x0000000803ff7812 */ /* 0x000fe4000780c0ff */
[----:B------:R-:W-:Y:S02]  /*9390*/  LOP3.LUT R30, R30, 0xffffefff, RZ, 0xc0, !PT ;  /* 0xffffefff1e1e7812 */ /* 0x000fe400078ec0ff */
[----:B------:R-:W-:Y:S02]  /*93a0*/  @P1 LOP3.LUT R16, R16, 0x40000000, RZ, 0xfc, !PT ;  /* 0x4000000010101812 */ /* 0x000fe400078efcff */
[C---:B------:R-:W-:Y:S02]  /*93b0*/  ISETP.LT.OR P1, PT, R35.reuse, 0x1, !P0 ;  /* 0x000000012300780c */ /* 0x040fe40004721670 */
[----:B------:R-:W-:-:S02]  /*93c0*/  ISETP.LT.OR P3, PT, R35, 0x11, !P0 ;  /* 0x000000112300780c */ /* 0x000fc40004761670 */
[----:B------:R-:W-:Y:S02]  /*93d0*/  LOP3.LUT R16, R16, 0xdfffffff, RZ, 0xc0, !PT ;  /* 0xdfffffff10107812 */ /* 0x000fe400078ec0ff */
[----:B------:R-:W-:Y:S02]  /*93e0*/  @P2 LOP3.LUT R30, R30, 0x1000, RZ, 0xfc, !PT ;  /* 0x000010001e1e2812 */ /* 0x000fe400078efcff */
[----:B------:R-:W-:Y:S02]  /*93f0*/  ISETP.LT.OR P2, PT, R35, 0x21, !P0 ;  /* 0x000000212300780c */ /* 0x000fe40004741670 */
[----:B------:R-:W-:-:S03]  /*9400*/  LOP3.LUT R30, R30, 0xfffff7ff, RZ, 0xc0, !PT ;  /* 0xfffff7ff1e1e7812 */ /* 0x000fc600078ec0ff */
[----:B------:R-:W-:Y:S02]  /*9410*/  @P1 LOP3.LUT R16, R16, 0x20000000, RZ, 0xfc, !PT ;  /* 0x2000000010101812 */ /* 0x000fe400078efcff */
[----:B------:R-:W-:Y:S02]  /*9420*/  ISETP.LT.OR P1, PT, R35, 0x31, !P0 ;  /* 0x000000312300780c */ /* 0x000fe40004721670 */
[----:B------:R-:W-:Y:S02]  /*9430*/  LOP3.LUT R16, R16, 0xefffffff, RZ, 0xc0, !PT ;  /* 0xefffffff10107812 */ /* 0x000fe400078ec0ff */
[----:B------:R-:W-:Y:S02]  /*9440*/  LOP3.LUT P0, RZ, R3, 0x10, RZ, 0xc0, !PT ;  /* 0x0000001003ff7812 */ /* 0x000fe4000780c0ff */
[----:B------:R-:W-:Y:S02]  /*9450*/  @P3 LOP3.LUT R16, R16, 0x10000000, RZ, 0xfc, !PT ;  /* 0x1000000010103812 */ /* 0x000fe400078efcff */
[----:B------:R-:W-:-:S02]  /*9460*/  ISETP.LT.OR P3, PT, R35, 0x11, !P0 ;  /* 0x000000112300780c */ /* 0x000fc40004761670 */
[----:B------:R-:W-:-:S03]  /*9470*/  LOP3.LUT R16, R16, 0xf7ffffff, RZ, 0xc0, !PT ;  /* 0xf7ffffff10107812 */ /* 0x000fc600078ec0ff */
[----:B------:R-:W-:Y:S02]  /*9480*/  @P1 LOP3.LUT R30, R30, 0x800, RZ, 0xfc, !PT ;  /* 0x000008001e1e1812 */ /* 0x000fe400078efcff */
[----:B------:R-:W-:Y:S02]  /*9490*/  @P2 LOP3.LUT R16, R16, 0x8000000, RZ, 0xfc, !PT ;  /* 0x0800000010102812 */ /* 0x000fe400078efcff */
[C---:B------:R-:W-:Y:S02]  /*94a0*/  ISETP.LT.OR P2, PT, R35.reuse, 0x1, !P0 ;  /* 0x000000012300780c */ /* 0x040fe40004741670 */
[----:B------:R-:W-:Y:S02]  /*94b0*/  LOP3.LUT R16, R16, 0xfbffffff, RZ, 0xc0, !PT ;  /* 0xfbffffff10107812 */ /* 0x000fe400078ec0ff */
[----:B------:R-:W-:Y:S02]  /*94c0*/  ISETP.LT.OR P1, PT, R35, 0x21, !P0 ;  /* 0x000000212300780c */ /* 0x000fe40004721670 */
[----:B------:R-:W-:-:S07]  /*94d0*/  LOP3.LUT R30, R30, 0xfffffbff, RZ, 0xc0, !PT ;  /* 0xfffffbff1e1e7812 */ /* 0x000fce00078ec0ff */
        /* <DEDUP_REMOVED lines=29> */
[----:B------:R-:W-:Y:S02]  /*96b0*/  ISETP.GE.AND P0, PT, R4, UR36, PT ;  /* 0x0000002404007c0c */ /* 0x000fe4000bf06270 */
[----:B------:R-:W-:-:S04]  /*96c0*/  @P3 LOP3.LUT R16, R16, 0x80000, RZ, 0xfc, !PT ;  /* 0x0008000010103812 */ /* 0x000fc800078efcff */
[----:B------:R-:W-:-:S03]  /*96d0*/  LOP3.LUT R16, R16, 0xfffeffff, RZ, 0xc0, !PT ;  /* 0xfffeffff10107812 */ /* 0x000fc600078ec0ff */
[----:B------:R-:W-:Y:S02]  /*96e0*/  @P2 LOP3.LUT R30, R30, 0x100, RZ, 0xfc, !PT ;  /* 0x000001001e1e2812 */ /* 0x000fe400078efcff */
[----:B------:R-:W-:Y:S02]  /*96f0*/  @P1 LOP3.LUT R16, R16, 0x10000, RZ, 0xfc, !PT ;  /* 0x0001000010101812 */ /* 0x000fe400078efcff */
[----:B------:R-:W-:Y:S02]  /*9700*/  ISETP.LT.U32.AND P1, PT, R23, 0x40, !P0 ;  /* 0x000000401700780c */ /* 0x000fe40004721070 */
[----:B------:R-:W-:Y:S02]  /*9710*/  ISETP.GT.AND P0, PT, R0, -0x1, PT ;  /* 0xffffffff0000780c */ /* 0x000fe40003f04270 */
[----:B------:R-:W-:Y:S02]  /*9720*/  LOP3.LUT R16, R16, 0xfffffdff, RZ, 0xc0, !PT ;  /* 0xfffffdff10107812 */ /* 0x000fe400078ec0ff */
[----:B------:R-:W-:-:S02]  /*9730*/  ISETP.LT.OR P3, PT, R35, 0x1, P0 ;  /* 0x000000012300780c */ /* 0x000fc40000761670 */
[----:B------:R-:W-:Y:S02]  /*9740*/  ISETP.LT.OR P2, PT, R35, 0x11, P0 ;  /* 0x000000112300780c */ /* 0x000fe40000741670 */
[----:B------:R-:W-:-:S03]  /*9750*/  LOP3.LUT R30, R30, 0xffffff7f, RZ, 0xc0, !PT ;  /* 0xffffff7f1e1e7812 */ /* 0x000fc600078ec0ff */
[----:B------:R-:W-:Y:S02]  /*9760*/  @P1 LOP3.LUT R16, R16, 0x200, RZ, 0xfc, !PT ;  /* 0x0000020010101812 */ /* 0x000fe400078efcff */
[C---:B------:R-:W-:Y:S02]  /*9770*/  ISETP.LT.OR P1, PT, R35.reuse, 0x21, P0 ;  /* 0x000000212300780c */ /* 0x040fe40000721670 */
[----:B------:R-:W-:Y:S02]  /*9780*/  LOP3.LUT R16, R16, 0xffdfffff, RZ, 0xc0, !PT ;  /* 0xffdfffff10107812 */ /* 0x000fe400078ec0ff */
[----:B------:R-:W-:Y:S02]  /*9790*/  ISETP.LT.OR P0, PT, R35, 0x31, P0 ;  /* 0x000000312300780c */ /* 0x000fe40000701670 */
[----:B------:R-:W-:-:S04]  /*97a0*/  @P3 LOP3.LUT R16, R16, 0x200000, RZ, 0xfc, !PT ;  /* 0x0020000010103812 */ /* 0x000fc800078efcff */
[----:B------:R-:W-:-:S04]  /*97b0*/  LOP3.LUT R16, R16, 0xfffbffff, RZ, 0xc0, !PT ;  /* 0xfffbffff10107812 */ /* 0x000fc800078ec0ff */
[----:B------:R-:W-:Y:S02]  /*97c0*/  @P2 LOP3.LUT R16, R16, 0x40000, RZ, 0xfc, !PT ;  /* 0x0004000010102812 */ /* 0x000fe400078efcff */
[C---:B------:R-:W-:Y:S02]  /*97d0*/  ISETP.GE.AND P2, PT, R35.reuse, 0x1, PT ;  /* 0x000000012300780c */ /* 0x040fe40003f46270 */
[----:B------:R-:W-:Y:S02]  /*97e0*/  LOP3.LUT R16, R16, 0xffff7fff, RZ, 0xc0, !PT ;  /* 0xffff7fff10107812 */ /* 0x000fe400078ec0ff */
[----:B------:R-:W-:Y:S02]  /*97f0*/  @P0 LOP3.LUT R30, R30, 0x80, RZ, 0xfc, !PT ;  /* 0x000000801e1e0812 */ /* 0x000fe400078efcff */
[----:B------:R-:W-:Y:S02]  /*9800*/  @P1 LOP3.LUT R16, R16, 0x8000, RZ, 0xfc, !PT ;  /* 0x0000800010101812 */ /* 0x000fe400078efcff */
[----:B------:R-:W-:-:S02]  /*9810*/  ISETP.GE.AND P1, PT, R35, 0x11, PT ;  /* 0x000000112300780c */ /* 0x000fc40003f26270 */
[----:B------:R-:W-:Y:S02]  /*9820*/  LOP3.LUT R16, R16, 0xffffefff, RZ, 0xc0, !PT ;  /* 0xffffefff10107812 */ /* 0x000fe400078ec0ff */
[C---:B------:R-:W-:Y:S02]  /*9830*/  ISETP.GE.AND P0, PT, R35.reuse, 0x21, PT ;  /* 0x000000212300780c */ /* 0x040fe40003f06270 */
[----:B------:R-:W-:Y:S02]  /*9840*/  @P2 LOP3.LUT R16, R16, 0x1000, RZ, 0xfc, !PT ;  /* 0x0000100010102812 */ /* 0x000fe400078efcff */
[----:B------:R-:W-:Y:S02]  /*9850*/  ISETP.GE.AND P2, PT, R35, 0x31, PT ;  /* 0x000000312300780c */ /* 0x000fe40003f46270 */
[----:B------:R-:W-:-:S04]  /*9860*/  LOP3.LUT R16, R16, 0xfffff7ff, RZ, 0xc0, !PT ;  /* 0xfffff7ff10107812 */ /* 0x000fc800078ec0ff */
[----:B------:R-:W-:Y:S02]  /*9870*/  @P1 LOP3.LUT R16, R16, 0x800, RZ, 0xfc, !PT ;  /* 0x0000080010101812 */ /* 0x000fe400078efcff */
[----:B------:R-:W-:Y:S02]  /*9880*/  ISETP.GE.AND P1, PT, R7, UR7, PT ;  /* 0x0000000707007c0c */ /* 0x000fe4000bf26270 */
[----:B------:R-:W-:-:S04]  /*9890*/  LOP3.LUT R16, R16, 0xfffffbff, RZ, 0xc0, !PT ;  /* 0xfffffbff10107812 */ /* 0x000fc800078ec0ff */
[----:B------:R-:W-:Y:S02]  /*98a0*/  @P0 LOP3.LUT R16, R16, 0x400, RZ, 0xfc, !PT ;  /* 0x0000040010100812 */ /* 0x000fe400078efcff */
[----:B------:R-:W-:Y:S02]  /*98b0*/  ISETP.GE.AND P0, PT, R7, UR10, PT ;  /* 0x0000000a07007c0c */ /* 0x000fe4000bf06270 */
[----:B------:R-:W-:-:S04]  /*98c0*/  LOP3.LUT R16, R16, 0xffffbfff, RZ, 0xc0, !PT ;  /* 0xffffbfff10107812 */ /* 0x000fc800078ec0ff */
[----:B------:R-:W-:-:S04]  /*98d0*/  @P2 LOP3.LUT R16, R16, 0x4000, RZ, 0xfc, !PT ;  /* 0x0000400010102812 */ /* 0x000fc800078efcff */
[----:B------:R-:W-:-:S04]  /*98e0*/  LOP3.LUT R16, R16, 0xffffdfff, RZ, 0xc0, !PT ;  /* 0xffffdfff10107812 */ /* 0x000fc800078ec0ff */
[----:B------:R-:W-:-:S04]  /*98f0*/  LOP3.LUT R16, R16, 0xfffffffe, RZ, 0xc0, !PT ;  /* 0xfffffffe10107812 */ /* 0x000fc800078ec0ff */
[----:B------:R-:W-:-:S04]  /*9900*/  @P1 LOP3.LUT R16, R16, 0x1, RZ, 0xfc, !PT ;  /* 0x0000000110101812 */ /* 0x000fc800078efcff */
[----:B-1----:R-:W-:-:S07]  /*9910*/  @P0 LOP3.LUT R16, R16, 0x2000, RZ, 0xfc, !PT ;  /* 0x0000200010100812 */ /* 0x002fce00078efcff */
.L_x_84:
[----:B------:R-:W2:Y:S01]  /*9920*/  LDL R2, [R1] ;  /* 0x0000000001027983 */ /* 0x000ea20000100800 */
[----:B------:R-:W0:Y:S01]  /*9930*/  LDC R0, c[0x0][0xc38] ;  /* 0x00030e00ff007b82 */ /* 0x000e220000000800 */
[----:B------:R-:W-:Y:S05]  /*9940*/  YIELD ;  /* 0x0000000000007946 */ /* 0x000fea0003800000 */
[----:B------:R-:W-:Y:S01]  /*9950*/  ULDC.64 UR4, c[0x0][0xa28] ;  /* 0x00028a0000047ab9 */ /* 0x000fe20000000a00 */
[----:B------:R-:W-:Y:S01]  /*9960*/  IMAD.MOV.U32 R31, RZ, RZ, RZ ;  /* 0x000000ffff1f7224 */ /* 0x000fe200078e00ff */
[----:B0-----:R-:W-:-:S13]  /*9970*/  ISETP.NE.AND P0, PT, R0, 0x1, PT ;  /* 0x000000010000780c */ /* 0x001fda0003f05270 */
[----:B------:R-:W2:Y:S08]  /*9980*/  @P0 LDC R0, c[0x0][0xc3c] ;  /* 0x00030f00ff000b82 */ /* 0x000eb00000000800 */
[----:B------:R-:W0:Y:S01]  /*9990*/  @P0 LDC R3, c[0x0][0xc40] ;  /* 0x00031000ff030b82 */ /* 0x000e220000000800 */
[----:B--2---:R-:W-:-:S04]  /*99a0*/  @P0 IMAD.HI.U32 R0, R2, R0, RZ ;  /* 0x0000000002000227 */ /* 0x004fc800078e00ff */
[----:B------:R-:W-:Y:S01]  /*99b0*/  IMAD.MOV.U32 R36, RZ, RZ, R2 ;  /* 0x000000ffff247224 */ /* 0x000fe200078e0002 */
[----:B0-----:R-:W-:Y:S02]  /*99c0*/  @P0 SHF.R.U32.HI R36, RZ, R3, R0 ;  /* 0x00000003ff240219 */ /* 0x001fe40000011600 */
[----:B------:R-:W0:Y:S03]  /*99d0*/  LDC R0, c[0x0][0xc44] ;  /* 0x00031100ff007b82 */ /* 0x000e260000000800 */
[----:B------:R-:W-:Y:S01]  /*99e0*/  IMAD.MOV.U32 R26, RZ, RZ, R36 ;  /* 0x000000ffff1a7224 */ /* 0x000fe200078e0024 */
[----:B0-----:R-:W-:-:S13]  /*99f0*/  ISETP.NE.AND P0, PT, R0, 0x1, PT ;  /* 0x000000010000780c */ /* 0x001fda0003f05270 */
[----:B------:R-:W0:Y:S02]  /*9a00*/  @P0 LDC.64 R2, c[0x0][0xc48] ;  /* 0x00031200ff020b82 */ /* 0x000e240000000a00 */
[----:B0-----:R-:W-:-:S05]  /*9a10*/  @P0 IMAD.HI.U32 R2, R36, R2, RZ ;  /* 0x0000000224020227 */ /* 0x001fca00078e00ff */
[----:B------:R-:W-:Y:S02]  /*9a20*/  @P0 SHF.R.U32.HI R26, RZ, R3, R2 ;  /* 0x00000003ff1a0219 */ /* 0x000fe40000011602 */
[----:B------:R-:W-:-:S04]  /*9a30*/  ISETP.NE.U32.AND P0, PT, RZ, UR4, PT ;  /* 0x00000004ff007c0c */ /* 0x000fc8000bf05070 */
[----:B------:R-:W-:-:S13]  /*9a40*/  ISETP.NE.AND.EX P0, PT, RZ, UR5, PT, P0 ;  /* 0x00000005ff007c0c */ /* 0x000fda000bf05300 */
[----:B------:R-:W0:Y:S01]  /*9a50*/  @P0 LDC.64 R2, c[0x0][0xa28] ;  /* 0x00028a00ff020b82 */ /* 0x000e220000000a00 */
[----:B------:R-:W-:-:S04]  /*9a60*/  UIADD3 UR4, UR39, 0x22400, URZ ;  /* 0x0002240027047890 */ /* 0x000fc8000fffe03f */
[----:B------:R-:W-:Y:S01]  /*9a70*/  ULOP3.LUT UP0, URZ, UR4, 0x3ff, URZ, 0xc0, !UPT ;  /* 0x000003ff043f7892 */ /* 0x000fe2000f80c03f */
[----:B0-----:R-:W-:-:S05]  /*9a80*/  @P0 IMAD.WIDE R2, R26, 0x4, R2 ;  /* 0x000000041a020825 */ /* 0x001fca00078e0202 */
[----:B------:R0:W5:Y:S01]  /*9a90*/  @P0 LDG.E R31, desc[UR50][R2.64] ;  /* 0x00000032021f0981 */ /* 0x000162000c1e1900 */
[----:B------:R-:W-:-:S13]  /*9aa0*/  PLOP3.LUT P0, PT, PT, PT, UP0, 0x80, 0x0 ;  /* 0x000000000000781c */ /* 0x000fda0003f0f008 */
[----:B01----:R-:W-:Y:S05]  /*9ab0*/  @!P0 BRA `(.L_x_50) ;  /* 0x0000000000408947 */ /* 0x003fea0003800000 */
[----:B------:R-:W-:Y:S01]  /*9ac0*/  MOV R2, 0x0 ;  /* 0x0000000000027802 */ /* 0x000fe20000000f00 */
[----:B------:R-:W-:Y:S01]  /*9ad0*/  ULDC.64 UR6, c[0x4][0x90] ;  /* 0x0100240000067ab9 */ /* 0x000fe20000000a00 */
[----:B------:R-:W-:Y:S01]  /*9ae0*/  ULDC.64 UR8, c[0x4][0x98] ;  /* 0x0100260000087ab9 */ /* 0x000fe20000000a00 */
[----:B------:R-:W-:Y:S01]  /*9af0*/  ULDC.64 UR4, c[0x4][0x8] ;  /* 0x0100020000047ab9 */ /* 0x000fe20000000a00 */
[----:B------:R-:W-:Y:S01]  /*9b00*/  IMAD.U32 R4, RZ, RZ, UR6 ;  /* 0x00000006ff047e24 */ /* 0x000fe2000f8e00ff */
[----:B------:R-:W-:Y:S01]  /*9b10*/  MOV R5, UR7 ;  /* 0x0000000700057c02 */ /* 0x000fe20008000f00 */
[----:B------:R-:W0:Y:S01]  /*9b20*/  LDC.64 R2, c[0x4][R2] ;  /* 0x0100000002027b82 */ /* 0x000e220000000a00 */
[----:B------:R-:W-:Y:S01]  /*9b30*/  IMAD.U32 R6, RZ, RZ, UR8 ;  /* 0x00000008ff067e24 */ /* 0x000fe2000f8e00ff */
[----:B------:R-:W-:Y:S01]  /*9b40*/  MOV R8, 0x70 ;  /* 0x0000007000087802 */ /* 0x000fe20000000f00 */
[----:B------:R-:W-:Y:S02]  /*9b50*/  IMAD.U32 R7, RZ, RZ, UR9 ;  /* 0x00000009ff077e24 */ /* 0x000fe4000f8e00ff */
[----:B------:R-:W-:-:S02]  /*9b60*/  IMAD.U32 R10, RZ, RZ, UR4 ;  /* 0x00000004ff0a7e24 */ /* 0x000fc4000f8e00ff */
[----:B------:R-:W-:Y:S02]  /*9b70*/  IMAD.U32 R11, RZ, RZ, UR5 ;  /* 0x00000005ff0b7e24 */ /* 0x000fe4000f8e00ff */
[----:B------:R-:W-:Y:S02]  /*9b80*/  IMAD.MOV.U32 R12, RZ, RZ, 0x1 ;  /* 0x00000001ff0c7424 */ /* 0x000fe400078e00ff */
[----:B------:R-:W-:-:S07]  /*9b90*/  IMAD.MOV.U32 R13, RZ, RZ, RZ ;  /* 0x000000ffff0d7224 */ /* 0x000fce00078e00ff */
[----:B------:R-:W-:-:S07]  /*9ba0*/  LEPC R20, `(.L_x_50) ;  /* 0x000000001014794e */ /* 0x000fce0000000000 */
[----:B0----5:R-:W-:Y:S05]  /*9bb0*/  CALL.ABS.NOINC R2 ;  /* 0x0000000002007343 */ /* 0x021fea0003c00000 */
.L_x_50:
[----:B------:R-:W-:-:S04]  /*9bc0*/  UIADD3 UR4, UR39, 0x400, URZ ;  /* 0x0000040027047890 */ /* 0x000fc8000fffe03f */
[----:B------:R-:W-:-:S06]  /*9bd0*/  ULOP3.LUT UP0, URZ, UR4, 0x3ff, URZ, 0xc0, !UPT ;  /* 0x000003ff043f7892 */ /* 0x000fcc000f80c03f */
[----:B------:R-:W-:-:S13]  /*9be0*/  PLOP3.LUT P0, PT, PT, PT, UP0, 0x80, 0x0 ;  /* 0x000000000000781c */ /* 0x000fda0003f0f008 */
[----:B------:R-:W-:Y:S05]  /*9bf0*/  @!P0 BRA `(.L_x_51) ;  /* 0x00000000007c8947 */ /* 0x000fea0003800000 */
[----:B------:R-:W-:Y:S01]  /*9c00*/  MOV R18, 0x0 ;  /* 0x0000000000127802 */ /* 0x000fe20000000f00 */
[----:B------:R-:W-:Y:S01]  /*9c10*/  ULDC.64 UR6, c[0x4][0x90] ;  /* 0x0100240000067ab9 */ /* 0x000fe20000000a00 */
[----:B------:R-:W-:Y:S01]  /*9c20*/  ULDC.64 UR8, c[0x4][0x98] ;  /* 0x0100260000087ab9 */ /* 0x000fe20000000a00 */
[----:B------:R-:W-:Y:S01]  /*9c30*/  ULDC.64 UR4, c[0x4][0x10] ;  /* 0x0100040000047ab9 */ /* 0x000fe20000000a00 */
[----:B------:R0:W1:Y:S01]  /*9c40*/  LDC.64 R2, c[0x4][R18] ;  /* 0x0100000012027b82 */ /* 0x0000620000000a00 */
[----:B------:R-:W-:Y:S01]  /*9c50*/  IMAD.U32 R4, RZ, RZ, UR6 ;  /* 0x00000006ff047e24 */ /* 0x000fe2000f8e00ff */
[----:B------:R-:W-:Y:S01]  /*9c60*/  MOV R6, UR8 ;  /* 0x0000000800067c02 */ /* 0x000fe20008000f00 */
[----:B------:R-:W-:Y:S01]  /*9c70*/  IMAD.U32 R5, RZ, RZ, UR7 ;  /* 0x00000007ff057e24 */ /* 0x000fe2000f8e00ff */
[----:B------:R-:W-:Y:S01]  /*9c80*/  MOV R12, 0x1 ;  /* 0x00000001000c7802 */ /* 0x000fe20000000f00 */
[----:B------:R-:W-:Y:S02]  /*9c90*/  IMAD.U32 R7, RZ, RZ, UR9 ;  /* 0x00000009ff077e24 */ /* 0x000fe4000f8e00ff */
[----:B------:R-:W-:-:S02]  /*9ca0*/  IMAD.U32 R10, RZ, RZ, UR4 ;  /* 0x00000004ff0a7e24 */ /* 0x000fc4000f8e00ff */
[----:B------:R-:W-:Y:S02]  /*9cb0*/  IMAD.U32 R11, RZ, RZ, UR5 ;  /* 0x00000005ff0b7e24 */ /* 0x000fe4000f8e00ff */
[----:B------:R-:W-:Y:S02]  /*9cc0*/  IMAD.MOV.U32 R8, RZ, RZ, 0x70 ;  /* 0x00000070ff087424 */ /* 0x000fe400078e00ff */
[----:B0-----:R-:W-:-:S07]  /*9cd0*/  IMAD.MOV.U32 R13, RZ, RZ, RZ ;  /* 0x000000ffff0d7224 */ /* 0x001fce00078e00ff */
[----:B------:R-:W-:-:S07]  /*9ce0*/  LEPC R20, `(.L_x_52) ;  /* 0x000000001014794e */ /* 0x000fce0000000000 */
[----:B-1---5:R-:W-:Y:S05]  /*9cf0*/  CALL.ABS.NOINC R2 ;  /* 0x0000000002007343 */ /* 0x022fea0003c00000 */
.L_x_52:
[----:B------:R0:W1:Y:S01]  /*9d00*/  LDC.64 R2, c[0x4][R18] ;  /* 0x0100000012027b82 */ /* 0x0000620000000a00 */
[----:B------:R-:W-:Y:S01]  /*9d10*/  ULDC.64 UR6, c[0x4][0x90] ;  /* 0x0100240000067ab9 */ /* 0x000fe20000000a00 */
[----:B------:R-:W-:Y:S01]  /*9d20*/  ULDC.64 UR8, c[0x4][0x98] ;  /* 0x0100260000087ab9 */ /* 0x000fe20000000a00 */
[----:B------:R-:W-:Y:S01]  /*9d30*/  ULDC.64 UR4, c[0x4][0x18] ;  /* 0x0100060000047ab9 */ /* 0x000fe20000000a00 */
[----:B------:R-:W-:Y:S01]  /*9d40*/  IMAD.U32 R4, RZ, RZ, UR6 ;  /* 0x00000006ff047e24 */ /* 0x000fe2000f8e00ff */
[----:B------:R-:W-:Y:S01]  /*9d50*/  MOV R7, UR9 ;  /* 0x0000000900077c02 */ /* 0x000fe20008000f00 */
[----:B------:R-:W-:Y:S01]  /*9d60*/  IMAD.U32 R5, RZ, RZ, UR7 ;  /* 0x00000007ff057e24 */ /* 0x000fe2000f8e00ff */
[----:B------:R-:W-:Y:S01]  /*9d70*/  MOV R13, RZ ;  /* 0x000000ff000d7202 */ /* 0x000fe20000000f00 */
[----:B------:R-:W-:Y:S02]  /*9d80*/  IMAD.U32 R6, RZ, RZ, UR8 ;  /* 0x00000008ff067e24 */ /* 0x000fe4000f8e00ff */
[----:B------:R-:W-:-:S02]  /*9d90*/  IMAD.U32 R10, RZ, RZ, UR4 ;  /* 0x00000004ff0a7e24 */ /* 0x000fc4000f8e00ff */
[----:B------:R-:W-:Y:S02]  /*9da0*/  IMAD.U32 R11, RZ, RZ, UR5 ;  /* 0x00000005ff0b7e24 */ /* 0x000fe4000f8e00ff */
[----:B------:R-:W-:Y:S02]  /*9db0*/  IMAD.MOV.U32 R8, RZ, RZ, 0x70 ;  /* 0x00000070ff087424 */ /* 0x000fe400078e00ff */
[----:B0-----:R-:W-:-:S07]  /*9dc0*/  IMAD.MOV.U32 R12, RZ, RZ, 0x1 ;  /* 0x00000001ff0c7424 */ /* 0x001fce00078e00ff */
[----:B------:R-:W-:-:S07]  /*9dd0*/  LEPC R20, `(.L_x_51) ;  /* 0x000000001014794e */ /* 0x000fce0000000000 */
[----:B-1----:R-:W-:Y:S05]  /*9de0*/  CALL.ABS.NOINC R2 ;  /* 0x0000000002007343 */ /* 0x002fea0003c00000 */
.L_x_51:
[----:B------:R-:W-:Y:S01]  /*9df0*/  ULDC.64 UR4, c[0x0][0x9f8] ;  /* 0x00027e0000047ab9 */ /* 0x000fe20000000a00 */
[--C-:B------:R-:W-:Y:S01]  /*9e00*/  IMAD.MOV.U32 R25, RZ, RZ, R26.reuse ;  /* 0x000000ffff197224 */ /* 0x100fe200078e001a */
[----:B------:R-:W-:Y:S01]  /*9e10*/  ISETP.NE.U32.AND P0, PT, RZ, UR4, PT ;  /* 0x00000004ff007c0c */ /* 0x000fe2000bf05070 */
[----:B------:R-:W0:Y:S01]  /*9e20*/  LDC R8, c[0x0][0x430] ;  /* 0x00010c00ff087b82 */ /* 0x000e220000000800 */
[----:B------:R-:W-:Y:S01]  /*9e30*/  IMAD.MOV R5, RZ, RZ, -R26 ;  /* 0x000000ffff057224 */ /* 0x000fe200078e0a1a */
[----:B------:R-:W-:Y:S01]  /*9e40*/  ULDC UR4, c[0x0][0xc44] ;  /* 0x0003110000047ab9 */ /* 0x000fe20000000800 */
[----:B------:R-:W-:-:S13]  /*9e50*/  ISETP.NE.AND.EX P0, PT, RZ, UR5, PT, P0 ;  /* 0x00000005ff007c0c */ /* 0x000fda000bf05300 */
[----:B------:R-:W1:Y:S02]  /*9e60*/  @P0 LDC.64 R2, c[0x0][0x9f8] ;  /* 0x00027e00ff020b82 */ /* 0x000e640000000a00 */
[----:B-1----:R-:W-:-:S05]  /*9e70*/  @P0 IMAD.WIDE R2, R26, 0x4, R2 ;  /* 0x000000041a020825 */ /* 0x002fca00078e0202 */
[----:B------:R1:W5:Y:S01]  /*9e80*/  @P0 LDG.E R25, desc[UR50][R2.64] ;  /* 0x0000003202190981 */ /* 0x000362000c1e1900 */
[----:B------:R-:W-:Y:S01]  /*9e90*/  UMOV UR5, 0xffffffff ;  /* 0xffffffff00057882 */ /* 0x000fe20000000000 */
[----:B------:R-:W-:Y:S02]  /*9ea0*/  IMAD R18, R5, UR4, R36 ;  /* 0x0000000405127c24 */ /* 0x000fe4000f8e0224 */
[----:B0-----:R-:W-:Y:S05]  /*9eb0*/  BRA.DIV UR5, `(.L_x_53) ;  /* 0x0000002e05ac7947 */ /* 0x001fea000b800000 */
.L_x_102:
[----:B------:R-:W2:Y:S01]  /*9ec0*/  LDL R0, [R1+0x10] ;  /* 0x0000100001007983 */ /* 0x000ea20000100800 */
[----:B------:R-:W-:Y:S01]  /*9ed0*/  ISETP.NE.AND P0, PT, R8, 0x1, PT ;  /* 0x000000010800780c */ /* 0x000fe20003f05270 */
[----:B------:R-:W-:Y:S01]  /*9ee0*/  IMAD.MOV.U32 R28, RZ, RZ, RZ ;  /* 0x000000ffff1c7224 */ /* 0x000fe200078e00ff */
[C---:B------:R-:W-:Y:S02]  /*9ef0*/  LOP3.LUT P1, RZ, R16.reuse, 0x200, RZ, 0xc0, !PT ;  /* 0x0000020010ff7812 */ /* 0x040fe4000782c0ff */
[----:B-----5:R-:W-:Y:S02]  /*9f00*/  SHF.R.S32.HI R32, RZ, 0x1f, R25 ;  /* 0x0000001fff207819 */ /* 0x020fe40000011419 */
[----:B------:R-:W-:-:S07]  /*9f10*/  LOP3.LUT R16, R16, 0xfffffeff, RZ, 0xc0, !PT ;  /* 0xfffffeff10107812 */ /* 0x000fce00078ec0ff */
[----:B-1----:R-:W0:Y:S01]  /*9f20*/  @P0 LDC R3, c[0x0][0x434] ;  /* 0x00010d00ff030b82 */ /* 0x002e220000000800 */
[----:B------:R-:W-:-:S07]  /*9f30*/  @P0 LOP3.LUT R16, R16, 0x100, RZ, 0xfc, !PT ;  /* 0x0000010010100812 */ /* 0x000fce00078efcff */
[----:B------:R-:W1:Y:S08]  /*9f40*/  @P0 LDC R5, c[0x0][0x438] ;  /* 0x00010e00ff050b82 */ /* 0x000e700000000800 */
[----:B------:R-:W3:Y:S01]  /*9f50*/  @P1 LDC.64 R6, c[0x0][0x428] ;  /* 0x00010a00ff061b82 */ /* 0x000ee20000000a00 */
[----:B--2---:R-:W-:-:S04]  /*9f60*/  IMAD.IADD R34, R0, 0x1, R31 ;  /* 0x0000000100227824 */ /* 0x004fc800078e021f */
[----:B0-----:R-:W-:-:S04]  /*9f70*/  @P0 IMAD.HI.U32 R0, R34, R3, RZ ;  /* 0x0000000322000227 */ /* 0x001fc800078e00ff */
[----:B------:R-:W-:Y:S01]  /*9f80*/  IMAD.MOV.U32 R9, RZ, RZ, R34 ;  /* 0x000000ffff097224 */ /* 0x000fe200078e0022 */
[----:B-1----:R-:W-:Y:S01]  /*9f90*/  @P0 SHF.R.U32.HI R9, RZ, R5, R0 ;  /* 0x00000005ff090219 */ /* 0x002fe20000011600 */
[----:B---3--:R-:W-:Y:S01]  /*9fa0*/  @P1 IMAD R0, R32, R6, RZ ;  /* 0x0000000620001224 */ /* 0x008fe200078e02ff */
[----:B------:R-:W0:Y:S02]  /*9fb0*/  @P1 LDC.64 R4, c[0x0][0x418] ;  /* 0x00010600ff041b82 */ /* 0x000e240000000a00 */
[----:B------:R-:W-:Y:S01]  /*9fc0*/  @P1 SHF.R.S32.HI R3, RZ, 0x1f, R9 ;  /* 0x0000001fff031819 */ /* 0x000fe20000011409 */
[----:B------:R-:W-:Y:S01]  /*9fd0*/  @P1 IMAD R7, R25, R7, R0 ;  /* 0x0000000719071224 */ /* 0x000fe200078e0200 */
[----:B------:R-:W-:-:S05]  /*9fe0*/  @P1 MOV R2, R9 ;  /* 0x0000000900021202 */ /* 0x000fca0000000f00 */
[----:B------:R-:W-:-:S04]  /*9ff0*/  @P1 IMAD.WIDE.U32 R2, R25, R6, R2 ;  /* 0x0000000619021225 */ /* 0x000fc800078e0002 */
[----:B------:R-:W-:Y:S01]  /*a000*/  @P1 IMAD.IADD R0, R3, 0x1, R7 ;  /* 0x0000000103001824 */ /* 0x000fe200078e0207 */
[----:B0-----:R-:W-:-:S04]  /*a010*/  @P1 LEA R4, P0, R2, R4, 0x2 ;  /* 0x0000000402041211 */ /* 0x001fc800078010ff */
[----:B------:R-:W-:-:S05]  /*a020*/  @P1 LEA.HI.X R5, R2, R5, R0, 0x2, P0 ;  /* 0x0000000502051211 */ /* 0x000fca00000f1400 */
[----:B------:R0:W5:Y:S01]  /*a030*/  @P1 LDG.E R28, desc[UR50][R4.64] ;  /* 0x00000032041c1981 */ /* 0x000162000c1e1900 */
[----:B------:R-:W-:Y:S01]  /*a040*/  IMAD.U32 R0, RZ, RZ, UR41 ;  /* 0x00000029ff007e24 */ /* 0x000fe2000f8e00ff */
[----:B------:R-:W-:Y:S01]  /*a050*/  LOP3.LUT R16, R16, 0xffffff7f, RZ, 0xc0, !PT ;  /* 0xffffff7f10107812 */ /* 0x000fe200078ec0ff */
[----:B------:R-:W-:Y:S01]  /*a060*/  IMAD.MOV R3, RZ, RZ, -R9 ;  /* 0x000000ffff037224 */ /* 0x000fe200078e0a09 */
[----:B------:R-:W-:Y:S02]  /*a070*/  SHF.R.S32.HI R24, RZ, 0x1f, R18 ;  /* 0x0000001fff187819 */ /* 0x000fe40000011412 */
[----:B------:R-:W-:Y:S01]  /*a080*/  ISETP.NE.AND P0, PT, R0, 0x3, PT ;  /* 0x000000030000780c */ /* 0x000fe20003f05270 */
[----:B------:R-:W-:-:S12]  /*a090*/  IMAD R34, R8, R3, R34 ;  /* 0x0000000308227224 */ /* 0x000fd800078e0222 */
[----:B------:R-:W-:Y:S01]  /*a0a0*/  @P0 LOP3.LUT R16, R16, 0x80, RZ, 0xfc, !PT ;  /* 0x0000008010100812 */ /* 0x000fe200078efcff */
[----:B0-----:R-:W-:Y:S06]  /*a0b0*/  @!P0 BRA `(.L_x_54) ;  /* 0x0000000000048947 */ /* 0x001fec0003800000 */
[----:B------:R-:W-:Y:S01]  /*a0c0*/  BPT.TRAP 0x1 ;  /* 0x000000040000795c */ /* 0x000fe20000300000 */
.L_x_54:
[----:B------:R-:W-:Y:S01]  /*a0d0*/  LEA R19, R17, UR39, 0x3 ;  /* 0x0000002711137c11 */ /* 0x000fe2000f8e18ff */
[----:B------:R-:W-:Y:S01]  /*a0e0*/  BSSY B0, `(.L_x_55) ;  /* 0x0000004000007945 */ /* 0x000fe20003800000 */
[----:B------:R-:W-:-:S04]  /*a0f0*/  SHF.L.U32 R0, R22, 0x1f, RZ ;  /* 0x0000001f16007819 */ /* 0x000fc800000006ff */
[----:B------:R-:W0:Y:S02]  /*a100*/  SYNCS.PHASECHK.TRANS64.TRYWAIT P0, [R19+URZ+0x28c40], R0 ;  /* 0x028c4000130075a7 */ /* 0x000e24000800017f */
[----:B0-----:R-:W-:Y:S05]  /*a110*/  @!P0 BRA `(.L_x_56) ;  /* 0x0000002c00488947 */ /* 0x001fea0003800000 */
.L_x_103:
[----:B------:R-:W-:Y:S05]  /*a120*/  BSYNC B0 ;  /* 0x0000000000007941 */ /* 0x000fea0003800000 */
.L_x_55:
[----:B0-----:R-:W-:Y:S01]  /*a130*/  SHF.R.S32.HI R0, RZ, 0x1f, R34 ;  /* 0x0000001fff007819 */ /* 0x001fe20000011422 */
[----:B------:R-:W-:Y:S01]  /*a140*/  ULDC.64 UR4, c[0x0][0x300] ;  /* 0x0000c00000047ab9 */ /* 0x000fe20000000a00 */
[----:B------:R-:W0:Y:S01]  /*a150*/  S2R R20, SR_TID.X ;  /* 0x0000000000147919 */ /* 0x000e220000002100 */
[----:B------:R-:W-:Y:S01]  /*a160*/  LOP3.LUT P1, RZ, R16, 0x1, RZ, 0xc0, !PT ;  /* 0x0000000110ff7812 */ /* 0x000fe2000782c0ff */
[----:B------:R-:W-:Y:S02]  /*a170*/  IMAD R4, R17, 0x1000, R33 ;  /* 0x0000100011047824 */ /* 0x000fe400078e0221 */
[----:B------:R-:W-:Y:S01]  /*a180*/  IMAD R3, R0, UR4, RZ ;  /* 0x0000000400037c24 */ /* 0x000fe2000f8e02ff */
[----:B------:R1:W-:Y:S03]  /*a190*/  STL [R1+0x4], R0 ;  /* 0x0000040001007387 */ /* 0x0003e60000100800 */
[----:B------:R-:W-:-:S02]  /*a1a0*/  IMAD R5, R34, UR5, R3 ;  /* 0x0000000522057c24 */ /* 0x000fc4000f8e0203 */
[----:B------:R-:W-:Y:S01]  /*a1b0*/  IMAD.WIDE.U32 R2, R34, UR4, RZ ;  /* 0x0000000422027c25 */ /* 0x000fe2000f8e00ff */
[----:B------:R-:W-:Y:S01]  /*a1c0*/  ULDC.64 UR4, c[0x0][0x310] ;  /* 0x0000c40000047ab9 */ /* 0x000fe20000000a00 */
[----:B-1---5:R-:W-:-:S03]  /*a1d0*/  SHF.R.S32.HI R0, RZ, 0x1f, R28 ;  /* 0x0000001fff007819 */ /* 0x022fc6000001141c */
[----:B------:R-:W-:Y:S02]  /*a1e0*/  IADD3 R3, R3, R5, RZ ;  /* 0x0000000503037210 */ /* 0x000fe40007ffe0ff */
[----:B------:R-:W-:Y:S01]  /*a1f0*/  IMAD R5, R0, UR4, RZ ;  /* 0x0000000400057c24 */ /* 0x000fe2000f8e02ff */
[----:B------:R1:W-:Y:S01]  /*a200*/  STL [R1+0x8], R0 ;  /* 0x0000080001007387 */ /* 0x0003e20000100800 */
[----:B------:R-:W-:-:S04]  /*a210*/  IMAD.WIDE.U32 R2, R28, UR4, R2 ;  /* 0x000000041c027c25 */ /* 0x000fc8000f8e0002 */
[----:B------:R-:W-:Y:S01]  /*a220*/  IMAD R5, R28, UR5, R5 ;  /* 0x000000051c057c24 */ /* 0x000fe2000f8e0205 */
[----:B------:R-:W-:-:S03]  /*a230*/  ULDC.64 UR4, c[0x0][0x308] ;  /* 0x0000c20000047ab9 */ /* 0x000fc60000000a00 */
[----:B------:R-:W-:Y:S02]  /*a240*/  IMAD.IADD R3, R3, 0x1, R5 ;  /* 0x0000000103037824 */ /* 0x000fe400078e0205 */
[----:B------:R-:W-:Y:S02]  /*a250*/  IMAD R5, R24, UR4, RZ ;  /* 0x0000000418057c24 */ /* 0x000fe4000f8e02ff */
[----:B------:R-:W-:-:S04]  /*a260*/  IMAD.WIDE.U32 R2, R18, UR4, R2 ;  /* 0x0000000412027c25 */ /* 0x000fc8000f8e0002 */
[----:B------:R-:W-:Y:S01]  /*a270*/  IMAD R5, R18, UR5, R5 ;  /* 0x0000000512057c24 */ /* 0x000fe2000f8e0205 */
[----:B------:R-:W-:Y:S01]  /*a280*/  ULDC.64 UR4, c[0x0][0x2e8] ;  /* 0x0000ba0000047ab9 */ /* 0x000fe20000000a00 */
[----:B0-----:R-:W-:Y:S01]  /*a290*/  IMAD.SHL.U32 R20, R20, 0x8, RZ ;  /* 0x0000000814147824 */ /* 0x001fe200078e00ff */
[----:B-1----:R-:W-:Y:S01]  /*a2a0*/  LEA R0, P0, R2, UR4, 0x1 ;  /* 0x0000000402007c11 */ /* 0x002fe2000f8008ff */
[----:B------:R-:W-:Y:S01]  /*a2b0*/  IMAD.IADD R5, R3, 0x1, R5 ;  /* 0x0000000103057824 */ /* 0x000fe200078e0205 */
[----:B------:R-:W-:Y:S02]  /*a2c0*/  UMOV UR4, 0xffffffff ;  /* 0xffffffff00047882 */ /* 0x000fe40000000000 */
[----:B------:R-:W-:Y:S02]  /*a2d0*/  LOP3.LUT R20, R20, 0x38, RZ, 0xc0, !PT ;  /* 0x0000003814147812 */ /* 0x000fe400078ec0ff */
[----:B------:R-:W-:Y:S01]  /*a2e0*/  LEA.HI.X R5, R2, UR5, R5, 0x1, P0 ;  /* 0x0000000502057c11 */ /* 0x000fe200080f0c05 */
[----:B------:R-:W-:Y:S06]  /*a2f0*/  BRA.DIV UR4, `(.L_x_57) ;  /* 0x0000002a04e47947 */ /* 0x000fec000b800000 */
[----:B------:R-:W0:Y:S01]  /*a300*/  SHFL.IDX PT, R14, R0, RZ, 0x181f ;  /* 0x00181fff000e7589 */ /* 0x000e2200000e0000 */
[C---:B------:R-:W-:Y:S02]  /*a310*/  ISETP.GE.AND P4, PT, R35.reuse, 0x1, PT ;  /* 0x000000012300780c */ /* 0x040fe40003f86270 */
[C---:B------:R-:W-:Y:S01]  /*a320*/  ISETP.GE.AND P3, PT, R35.reuse, 0x11, PT ;  /* 0x000000112300780c */ /* 0x040fe20003f66270 */
[----:B------:R-:W1:Y:S01]  /*a330*/  SHFL.IDX PT, R2, R5, RZ, 0x181f ;  /* 0x00181fff05027589 */ /* 0x000e6200000e0000 */
[----:B------:R-:W-:-:S03]  /*a340*/  ISETP.GE.AND P2, PT, R35, 0x21, PT ;  /* 0x000000212300780c */ /* 0x000fc60003f46270 */
[----:B------:R-:W-:Y:S06]  /*a350*/  SHFL.IDX PT, R8, R5, 0x1, 0x181f ;  /* 0x00381f0005087f89 */ /* 0x000fec00000e0000 */
[C---:B------:R-:W-:Y:S02]  /*a360*/  @P4 LEA R7, R4.reuse, UR39, 0x1 ;  /* 0x0000002704074c11 */ /* 0x040fe4000f8e08ff */
[----:B------:R-:W-:Y:S02]  /*a370*/  @P3 LEA R9, R4, UR39, 0x1 ;  /* 0x0000002704093c11 */ /* 0x000fe4000f8e08ff */
[----:B0-----:R-:W-:-:S02]  /*a380*/  @P4 LEA R3, P0, R20, R14, 0x1 ;  /* 0x0000000e14034211 */ /* 0x001fc400078008ff */
[----:B------:R-:W0:Y:S02]  /*a390*/  SHFL.IDX PT, R14, R0, 0x1, 0x181f ;  /* 0x00381f00000e7f89 */ /* 0x000e2400000e0000 */
[----:B-1----:R-:W-:-:S04]  /*a3a0*/  @P4 IADD3.X R2, RZ, R2, RZ, P0, !PT ;  /* 0x00000002ff024210 */ /* 0x002fc800007fe4ff */
[----:B------:R-:W-:-:S04]  /*a3b0*/  @P4 LOP3.LUT R3, R3, R2, RZ, 0x3c, !PT ;  /* 0x0000000203034212 */ /* 0x000fc800078e3cff */
[----:B------:R-:W-:-:S04]  /*a3c0*/  @P4 LOP3.LUT R2, R3, R2, RZ, 0x3c, !PT ;  /* 0x0000000203024212 */ /* 0x000fc800078e3cff */
[----:B------:R-:W-:-:S05]  /*a3d0*/  @P4 LOP3.LUT R3, R3, R2, RZ, 0x3c, !PT ;  /* 0x0000000203034212 */ /* 0x000fca00078e3cff */
[----:B------:R1:W-:Y:S01]  /*a3e0*/  @P4 LDGSTS.E.BYPASS.LTC128B.128 [R7+0x22400], desc[UR50][R2.64], !P1 ;  /* 0x2240000002074fae */ /* 0x0003e2000c901d72 */
[----:B0-----:R-:W-:-:S03]  /*a3f0*/  @P3 LEA R6, P0, R20, R14, 0x1 ;  /* 0x0000000e14063211 */ /* 0x001fc600078008ff */
[----:B------:R-:W0:Y:S02]  /*a400*/  SHFL.IDX PT, R14, R0, 0x2, 0x181f ;  /* 0x00581f00000e7f89 */ /* 0x000e2400000e0000 */
[----:B------:R-:W-:Y:S02]  /*a410*/  @P3 IMAD.X R8, RZ, RZ, R8, P0 ;  /* 0x000000ffff083224 */ /* 0x000fe400000e0608 */
[----:B-1----:R-:W1:Y:S02]  /*a420*/  SHFL.IDX PT, R2, R5, 0x2, 0x181f ;  /* 0x00581f0005027f89 */ /* 0x002e6400000e0000 */
[----:B------:R-:W-:Y:S02]  /*a430*/  @P3 IMAD.MOV.U32 R3, RZ, RZ, R8 ;  /* 0x000000ffff033224 */ /* 0x000fe400078e0008 */
[----:B------:R-:W2:Y:S01]  /*a440*/  SHFL.IDX PT, R5, R5, 0x3, 0x181f ;  /* 0x00781f0005057f89 */ /* 0x000ea200000e0000 */
[----:B0-----:R-:W-:-:S03]  /*a450*/  @P2 LEA R7, P0, R20, R14, 0x1 ;  /* 0x0000000e14072211 */ /* 0x001fc600078008ff */
[----:B------:R0:W3:Y:S02]  /*a460*/  SHFL.IDX PT, R14, R0, 0x3, 0x181f ;  /* 0x00781f00000e7f89 */ /* 0x0000e400000e0000 */
[----:B-1----:R-:W-:Y:S02]  /*a470*/  @P2 IMAD.X R10, RZ, RZ, R2, P0 ;  /* 0x000000ffff0a2224 */ /* 0x002fe400000e0602 */
[----:B------:R-:W-:Y:S01]  /*a480*/  @P3 IMAD.MOV.U32 R2, RZ, RZ, R6 ;  /* 0x000000ffff023224 */ /* 0x000fe200078e0006 */
[----:B------:R-:W-:-:S04]  /*a490*/  @P2 LEA R6, R4, UR39, 0x1 ;  /* 0x0000002704062c11 */ /* 0x000fc8000f8e08ff */
[----:B------:R1:W-:Y:S02]  /*a4a0*/  @P3 LDGSTS.E.BYPASS.LTC128B.128 [R9+0x22c00], desc[UR50][R2.64], !P1 ;  /* 0x22c0000002093fae */ /* 0x0003e4000c901d72 */
[----:B-1----:R-:W-:Y:S01]  /*a4b0*/  @P2 MOV R2, R7 ;  /* 0x0000000700022202 */ /* 0x002fe20000000f00 */
[----:B------:R-:W-:-:S05]  /*a4c0*/  @P2 IMAD.MOV.U32 R3, RZ, RZ, R10 ;  /* 0x000000ffff032224 */ /* 0x000fca00078e000a */
[----:B--23--:R0:W-:Y:S02]  /*a4d0*/  @P2 LDGSTS.E.BYPASS.LTC128B.128 [R6+0x23400], desc[UR50][R2.64], !P1 ;  /* 0x2340000002062fae */ /* 0x00c1e4000c901d72 */
.L_x_113:
[----:B------:R-:W-:-:S13]  /*a4e0*/  ISETP.GE.AND P2, PT, R35, 0x31, PT ;  /* 0x000000312300780c */ /* 0x000fda0003f46270 */
[----:B0-----:R-:W-:-:S05]  /*a4f0*/  @P2 LEA R2, P0, R20, R14, 0x1 ;  /* 0x0000000e14022211 */ /* 0x001fca00078008ff */
[----:B------:R-:W-:Y:S01]  /*a500*/  @P2 IMAD.X R3, RZ, RZ, R5, P0 ;  /* 0x000000ffff032224 */ /* 0x000fe200000e0605 */
[----:B------:R-:W-:Y:S02]  /*a510*/  @P2 LEA R5, R4, UR39, 0x1 ;  /* 0x0000002704052c11 */ /* 0x000fe4000f8e08ff */
[----:B------:R-:W-:-:S03]  /*a520*/  PLOP3.LUT P0, PT, PT, PT, PT, 0x80, 0x0 ;  /* 0x000000000000781c */ /* 0x000fc60003f0f070 */
[----:B------:R-:W-:Y:S01]  /*a530*/  @!PT LDS RZ, [RZ] ;  /* 0x00000000fffff984 */ /* 0x000fe20000000800 */
[----:B------:R-:W-:Y:S01]  /*a540*/  @!PT LDS RZ, [RZ] ;  /* 0x00000000fffff984 */ /* 0x000fe20000000800 */
[----:B------:R-:W-:Y:S01]  /*a550*/  @!PT LDS RZ, [RZ] ;  /* 0x00000000fffff984 */ /* 0x000fe20000000800 */
[----:B------:R0:W-:Y:S01]  /*a560*/  @P2 LDGSTS.E.BYPASS.LTC128B.128 [R5+0x23c00], desc[UR50][R2.64], !P1 ;  /* 0x23c0000002052fae */ /* 0x0001e2000c901d72 */
[----:B------:R-:W-:-:S09]  /*a570*/  NOP ;  /* 0x0000000000007918 */ /* 0x000fd20000000000 */
.L_x_58:
[----:B------:R-:W-:Y:S02]  /*a580*/  PLOP3.LUT P1, PT, P1, P0, PT, 0xa2, 0x0 ;  /* 0x000000000000781c */ /* 0x000fe40000f21472 */
[----:B------:R-:W-:-:S08]  /*a590*/  @P0 R2UR P1, UR4, R19 ;  /* 0x00000000130402ca */ /* 0x000fd00000020000 */
[----:B------:R-:W-:-:S05]  /*a5a0*/  @P0 PLOP3.LUT P0, PT, P1, PT, PT, 0x80, 0x0 ;  /* 0x000000000000081c */ /* 0x000fca0000f0f070 */
[----:B------:R-:W-:Y:S01]  /*a5b0*/  @!P1 SYNCS.ARRIVE.TRANS64.RED.A0T1 RZ, [UR4+0x28c30], RZ ;  /* 0x028c30ffffff99a7 */ /* 0x000fe20008200404 */
[----:B------:R-:W-:Y:S07]  /*a5c0*/  @!P1 ARRIVES.LDGSTSBAR.64.TRANSCNT [UR4+0x28c30] ;  /* 0x028c3000ff0099b0 */ /* 0x000fee0008000a84 */
[----:B------:R-:W-:Y:S05]  /*a5d0*/  @P0 BRA.U.ANY `(.L_x_58) ;  /* 0xfffffffd00e80947 */ /* 0x000fea000393ffff */
[----:B------:R-:W-:Y:S01]  /*a5e0*/  NOP ;  /* 0x0000000000007918 */ /* 0x000fe20000000000 */
[----:B------:R-:W-:-:S05]  /*a5f0*/  IMAD.U32 R0, RZ, RZ, UR41 ;  /* 0x00000029ff007e24 */ /* 0x000fca000f8e00ff */
[----:B------:R-:W-:-:S13]  /*a600*/  ISETP.NE.AND P2, PT, R0, 0x3, PT ;  /* 0x000000030000780c */ /* 0x000fda0003f45270 */
[----:B------:R-:W-:Y:S05]  /*a610*/  @!P2 BRA `(.L_x_59) ;  /* 0x000000000004a947 */ /* 0x000fea0003800000 */
[----:B------:R-:W-:Y:S01]  /*a620*/  BPT.TRAP 0x1 ;  /* 0x000000040000795c */ /* 0x000fe20000300000 */
.L_x_59:
[----:B------:R1:W-:Y:S02]  /*a630*/  SYNCS.ARRIVE.TRANS64.A1T0 RZ, [R19+URZ+0x28c30], RZ ;  /* 0x028c30ff13ff79a7 */ /* 0x0003e4000810003f */
[----:B------:R-:W-:Y:S05]  /*a640*/  WARPSYNC.ALL ;  /* 0x0000000000007948 */ /* 0x000fea0003800000 */
[----:B------:R-:W-:-:S04]  /*a650*/  UIADD3 UR4, UR39, 0x20400, URZ ;  /* 0x0002040027047890 */ /* 0x000fc8000fffe03f */
[----:B------:R-:W-:Y:S01]  /*a660*/  ULOP3.LUT UP0, URZ, UR4, 0x3ff, URZ, 0xc0, !UPT ;  /* 0x000003ff043f7892 */ /* 0x000fe2000f80c03f */
[----:B------:R-:W-:Y:S05]  /*a670*/  BAR.SYNC.DEFER_BLOCKING 0x8, 0x100 ;  /* 0x0204000000007b1d */ /* 0x000fea0000010000 */
[----:B------:R-:W-:-:S13]  /*a680*/  PLOP3.LUT P0, PT, PT, PT, UP0, 0x80, 0x0 ;  /* 0x000000000000781c */ /* 0x000fda0003f0f008 */
[----:B------:R-:W-:Y:S05]  /*a690*/  @!P0 BRA `(.L_x_60) ;  /* 0x0000000000408947 */ /* 0x000fea0003800000 */
[----:B0-----:R-:W-:Y:S01]  /*a6a0*/  MOV R2, 0x0 ;  /* 0x0000000000027802 */ /* 0x001fe20000000f00 */
        /* <DEDUP_REMOVED lines=14> */
[----:B01----:R-:W-:Y:S05]  /*a790*/  CALL.ABS.NOINC R2 ;  /* 0x0000000002007343 */ /* 0x003fea0003c00000 */
.L_x_60:
[----:B------:R-:W2:Y:S01]  /*a7a0*/  LDL R20, [R1] ;  /* 0x0000000001147983 */ /* 0x000ea20000100800 */
[----:B------:R-:W3:Y:S01]  /*a7b0*/  LDC R4, c[0x0][0x448] ;  /* 0x00011200ff047b82 */ /* 0x000ee20000000800 */
[----:B------:R-:W-:Y:S01]  /*a7c0*/  IMAD.MOV R0, RZ, RZ, -R36 ;  /* 0x000000ffff007224 */ /* 0x000fe200078e0a24 */
[----:B------:R-:W-:Y:S01]  /*a7d0*/  ULDC UR4, c[0x0][0xc38] ;  /* 0x00030e0000047ab9 */ /* 0x000fe20000000800 */
[----:B------:R-:W4:Y:S01]  /*a7e0*/  S2R R9, SR_TID.X ;  /* 0x0000000000097919 */ /* 0x000f220000002100 */
[----:B------:R-:W-:Y:S02]  /*a7f0*/  LOP3.LUT P5, RZ, R16, 0x2000, RZ, 0xc0, !PT ;  /* 0x0000200010ff7812 */ /* 0x000fe400078ac0ff */
[----:B------:R-:W-:Y:S02]  /*a800*/  LEA R8, R33, UR39, 0x1 ;  /* 0x0000002721087c11 */ /* 0x000fe4000f8e08ff */
[----:B---3--:R-:W-:Y:S01]  /*a810*/  ISETP.NE.AND P0, PT, R4, 0x1, PT ;  /* 0x000000010400780c */ /* 0x008fe20003f05270 */
[----:B----4-:R-:W-:-:S12]  /*a820*/  IMAD.SHL.U32 R9, R9, 0x8, RZ ;  /* 0x0000000809097824 */ /* 0x010fd800078e00ff */
[----:B0-----:R-:W0:Y:S01]  /*a830*/  @P0 LDC R3, c[0x0][0x44c] ;  /* 0x00011300ff030b82 */ /* 0x001e220000000800 */
[----:B------:R-:W-:-:S07]  /*a840*/  LOP3.LUT R9, R9, 0x38, RZ, 0xc0, !PT ;  /* 0x0000003809097812 */ /* 0x000fce00078ec0ff */
[----:B------:R-:W3:Y:S01]  /*a850*/  @P0 LDC R2, c[0x0][0x450] ;  /* 0x00011400ff020b82 */ /* 0x000ee20000000800 */
[----:B--2---:R-:W-:Y:S01]  /*a860*/  IMAD R0, R0, UR4, R20 ;  /* 0x0000000400007c24 */ /* 0x004fe2000f8e0214 */
[----:B------:R-:W-:-:S03]  /*a870*/  ULDC.64 UR4, c[0x0][0x2d8] ;  /* 0x0000b60000047ab9 */ /* 0x000fc60000000a00 */
[----:B------:R-:W-:-:S04]  /*a880*/  IMAD R6, R0, 0x40, R23 ;  /* 0x0000004000067824 */ /* 0x000fc800078e0217 */
[----:B0-----:R-:W-:Y:S01]  /*a890*/  @P0 IMAD.HI.U32 R3, R6, R3, RZ ;  /* 0x0000000306030227 */ /* 0x001fe200078e00ff */
[----:B------:R-:W-:-:S04]  /*a8a0*/  MOV R5, R6 ;  /* 0x0000000600057202 */ /* 0x000fc80000000f00 */
[----:B---3--:R-:W-:-:S05]  /*a8b0*/  @P0 SHF.R.U32.HI R5, RZ, R2, R3 ;  /* 0x00000002ff050219 */ /* 0x008fca0000011603 */
[----:B------:R-:W-:-:S04]  /*a8c0*/  IMAD.MOV R3, RZ, RZ, -R5 ;  /* 0x000000ffff037224 */ /* 0x000fc800078e0a05 */
[----:B------:R-:W-:Y:S01]  /*a8d0*/  IMAD R4, R4, R3, R6 ;  /* 0x0000000304047224 */ /* 0x000fe200078e0206 */
[----:B------:R-:W-:Y:S01]  /*a8e0*/  SHF.R.S32.HI R6, RZ, 0x1f, R26 ;  /* 0x0000001fff067819 */ /* 0x000fe2000001141a */
[----:B------:R-:W-:-:S04]  /*a8f0*/  IMAD R3, R24, UR4, RZ ;  /* 0x0000000418037c24 */ /* 0x000fc8000f8e02ff */
[C---:B------:R-:W-:Y:S02]  /*a900*/  IMAD R7, R18.reuse, UR5, R3 ;  /* 0x0000000512077c24 */ /* 0x040fe4000f8e0203 */
[----:B------:R-:W-:Y:S01]  /*a910*/  IMAD.WIDE.U32 R2, R18, UR4, RZ ;  /* 0x0000000412027c25 */ /* 0x000fe2000f8e00ff */
[----:B------:R-:W-:-:S03]  /*a920*/  ULDC.64 UR4, c[0x0][0x2e0] ;  /* 0x0000b80000047ab9 */ /* 0x000fc60000000a00 */
[----:B------:R-:W-:Y:S02]  /*a930*/  IMAD.IADD R3, R3, 0x1, R7 ;  /* 0x0000000103037824 */ /* 0x000fe400078e0207 */
[----:B------:R-:W-:Y:S01]  /*a940*/  IMAD R7, R6, UR4, RZ ;  /* 0x0000000406077c24 */ /* 0x000fe2000f8e02ff */
[----:B------:R-:W-:Y:S01]  /*a950*/  SHF.R.S32.HI R6, RZ, 0x1f, R5 ;  /* 0x0000001fff067819 */ /* 0x000fe20000011405 */
[----:B------:R-:W-:-:S04]  /*a960*/  IMAD.WIDE.U32 R2, R26, UR4, R2 ;  /* 0x000000041a027c25 */ /* 0x000fc8000f8e0002 */
[----:B------:R-:W-:Y:S01]  /*a970*/  IMAD R7, R26, UR5, R7 ;  /* 0x000000051a077c24 */ /* 0x000fe2000f8e0207 */
[----:B------:R-:W-:Y:S02]  /*a980*/  ULDC.64 UR4, c[0x0][0x2d0] ;  /* 0x0000b40000047ab9 */ /* 0x000fe40000000a00 */
[----:B------:R-:W-:Y:S02]  /*a990*/  IMAD R6, R6, UR4, RZ ;  /* 0x0000000406067c24 */ /* 0x000fe4000f8e02ff */
[----:B------:R-:W-:Y:S02]  /*a9a0*/  IMAD.IADD R3, R3, 0x1, R7 ;  /* 0x0000000103037824 */ /* 0x000fe400078e0207 */
[C---:B------:R-:W-:Y:S02]  /*a9b0*/  IMAD R7, R5.reuse, UR5, R6 ;  /* 0x0000000505077c24 */ /* 0x040fe4000f8e0206 */
[----:B------:R-:W-:Y:S01]  /*a9c0*/  IMAD.WIDE.U32 R2, R5, UR4, R2 ;  /* 0x0000000405027c25 */ /* 0x000fe2000f8e0002 */
[----:B------:R-:W-:Y:S01]  /*a9d0*/  SHF.R.S32.HI R5, RZ, 0x1f, R4 ;  /* 0x0000001fff057819 */ /* 0x000fe20000011404 */
[----:B------:R-:W-:-:S02]  /*a9e0*/  ULDC.64 UR4, c[0x0][0x2c8] ;  /* 0x0000b20000047ab9 */ /* 0x000fc40000000a00 */
[----:B------:R-:W-:Y:S02]  /*a9f0*/  IMAD.IADD R3, R3, 0x1, R7 ;  /* 0x0000000103037824 */ /* 0x000fe400078e0207 */
[----:B------:R-:W-:Y:S02]  /*aa00*/  IMAD R5, R5, UR4, RZ ;  /* 0x0000000405057c24 */ /* 0x000fe4000f8e02ff */
[----:B------:R-:W-:-:S04]  /*aa10*/  IMAD.WIDE.U32 R2, R4, UR4, R2 ;  /* 0x0000000404027c25 */ /* 0x000fc8000f8e0002 */
[----:B------:R-:W-:Y:S01]  /*aa20*/  IMAD R5, R4, UR5, R5 ;  /* 0x0000000504057c24 */ /* 0x000fe2000f8e0205 */
[----:B------:R-:W-:Y:S02]  /*aa30*/  ULDC.64 UR4, c[0x0][0x280] ;  /* 0x0000a00000047ab9 */ /* 0x000fe40000000a00 */
[----:B------:R-:W-:Y:S01]  /*aa40*/  LEA R4, P0, R2, UR4, 0x1 ;  /* 0x0000000402047c11 */ /* 0x000fe2000f8008ff */
[----:B------:R-:W-:Y:S01]  /*aa50*/  UMOV UR4, 0xffffffff ;  /* 0xffffffff00047882 */ /* 0x000fe20000000000 */
[----:B------:R-:W-:-:S04]  /*aa60*/  IADD3 R5, R3, R5, RZ ;  /* 0x0000000503057210 */ /* 0x000fc80007ffe0ff */
[----:B------:R-:W-:Y:S01]  /*aa70*/  LEA.HI.X R5, R2, UR5, R5, 0x1, P0 ;  /* 0x0000000502057c11 */ /* 0x000fe200080f0c05 */
[----:B------:R-:W-:Y:S06]  /*aa80*/  BRA.DIV UR4, `(.L_x_61) ;  /* 0x0000002a043c7947 */ /* 0x000fec000b800000 */
[----:B------:R-:W0:Y:S01]  /*aa90*/  SHFL.IDX PT, R14, R4, RZ, 0x181f ;  /* 0x00181fff040e7589 */ /* 0x000e2200000e0000 */
[----:B------:R-:W-:-:S03]  /*aaa0*/  IMAD R0, R0, 0x40, R37 ;  /* 0x0000004000007824 */ /* 0x000fc600078e0225 */
[----:B------:R-:W2:Y:S02]  /*aab0*/  SHFL.IDX PT, R2, R5, RZ, 0x181f ;  /* 0x00181fff05027589 */ /* 0x000ea400000e0000 */
[C---:B------:R-:W-:Y:S02]  /*aac0*/  ISETP.GE.AND P0, PT, R0.reuse, UR37, PT ;  /* 0x0000002500007c0c */ /* 0x040fe4000bf06270 */
[----:B------:R-:W-:Y:S01]  /*aad0*/  SHFL.IDX PT, R6, R5, 0x1, 0x181f ;  /* 0x00381f0005067f89 */ /* 0x000fe200000e0000 */
[----:B------:R-:W-:-:S10]  /*aae0*/  IADD3 R7, R0, 0x10, RZ ;  /* 0x0000001000077810 */ /* 0x000fd40007ffe0ff */
[----:B0-----:R-:W-:-:S05]  /*aaf0*/  @!P0 LEA R14, P1, R9, R14, 0x1 ;  /* 0x0000000e090e8211 */ /* 0x001fca00078208ff */
[----:B--2---:R-:W-:Y:S02]  /*ab00*/  @!P0 IMAD.X R3, RZ, RZ, R2, P1 ;  /* 0x000000ffff038224 */ /* 0x004fe400008e0602 */
[----:B------:R-:W-:Y:S02]  /*ab10*/  @!P0 IMAD.MOV.U32 R2, RZ, RZ, R14 ;  /* 0x000000ffff028224 */ /* 0x000fe400078e000e */
[----:B------:R-:W0:Y:S04]  /*ab20*/  SHFL.IDX PT, R14, R4, 0x1, 0x181f ;  /* 0x00381f00040e7f89 */ /* 0x000e2800000e0000 */
[----:B------:R0:W-:Y:S01]  /*ab30*/  @!P0 LDGSTS.E.BYPASS.LTC128B.128 [R8+0x20400], desc[UR50][R2.64], !P5 ;  /* 0x2040000002088fae */ /* 0x0001e2000e901d72 */
[----:B------:R-:W-:Y:S01]  /*ab40*/  ISETP.GE.AND P0, PT, R7, UR37, PT ;  /* 0x0000002507007c0c */ /* 0x000fe2000bf06270 */
[----:B------:R-:W-:-:S12]  /*ab50*/  VIADD R7, R0, 0x20 ;  /* 0x0000002000077836 */ /* 0x000fd80000000000 */
[----:B0-----:R-:W-:Y:S02]  /*ab60*/  @!P0 LEA R2, P1, R9, R14, 0x1 ;  /* 0x0000000e09028211 */ /* 0x001fe400078208ff */
[----:B------:R-:W0:Y:S03]  /*ab70*/  SHFL.IDX PT, R14, R4, 0x2, 0x181f ;  /* 0x00581f00040e7f89 */ /* 0x000e2600000e0000 */
[----:B------:R-:W-:Y:S02]  /*ab80*/  @!P0 IMAD.X R3, RZ, RZ, R6, P1 ;  /* 0x000000ffff038224 */ /* 0x000fe400008e0606 */
[----:B------:R-:W2:Y:S04]  /*ab90*/  SHFL.IDX PT, R6, R5, 0x2, 0x181f ;  /* 0x00581f0005067f89 */ /* 0x000ea800000e0000 */
[----:B------:R0:W-:Y:S01]  /*aba0*/  @!P0 LDGSTS.E.BYPASS.LTC128B.128 [R8+0x20c00], desc[UR50][R2.64], !P5 ;  /* 0x20c0000002088fae */ /* 0x0001e2000e901d72 */
[----:B------:R-:W-:-:S03]  /*abb0*/  ISETP.GE.AND P0, PT, R7, UR37, PT ;  /* 0x0000002507007c0c */ /* 0x000fc6000bf06270 */
[----:B------:R-:W3:Y:S10]  /*abc0*/  SHFL.IDX PT, R5, R5, 0x3, 0x181f ;  /* 0x00781f0005057f89 */ /* 0x000ef400000e0000 */
[----:B0-----:R-:W-:-:S02]  /*abd0*/  @!P0 LEA R2, P1, R9, R14, 0x1 ;  /* 0x0000000e09028211 */ /* 0x001fc400078208ff */
[----:B------:R0:W4:Y:S03]  /*abe0*/  SHFL.IDX PT, R14, R4, 0x3, 0x181f ;  /* 0x00781f00040e7f89 */ /* 0x00012600000e0000 */
[----:B--2---:R-:W-:-:S05]  /*abf0*/  @!P0 IMAD.X R3, RZ, RZ, R6, P1 ;  /* 0x000000ffff038224 */ /* 0x004fca00008e0606 */
[----:B------:R0:W-:Y:S03]  /*ac00*/  @!P0 LDGSTS.E.BYPASS.LTC128B.128 [R8+0x21400], desc[UR50][R2.64], !P5 ;  /* 0x2140000002088fae */ /* 0x0001e6000e901d72 */
.L_x_122:
[----:B------:R-:W2:Y:S01]  /*ac10*/  LDL R6, [R1+0xc] ;  /* 0x00000c0001067983 */ /* 0x000ea20000100800 */
[----:B------:R-:W-:-:S05]  /*ac20*/  VIADD R0, R0, 0x30 ;  /* 0x0000003000007836 */ /* 0x000fca0000000000 */
[----:B------:R-:W-:-:S13]  /*ac30*/  ISETP.GE.AND P0, PT, R0, UR37, PT ;  /* 0x0000002500007c0c */ /* 0x000fda000bf06270 */
[----:B0---4-:R-:W-:-:S04]  /*ac40*/  @!P0 LEA R2, P1, R9, R14, 0x1 ;  /* 0x0000000e09028211 */ /* 0x011fc800078208ff */
[----:B---3--:R-:W-:-:S05]  /*ac50*/  @!P0 IADD3.X R3, RZ, R5, RZ, P1, !PT ;  /* 0x00000005ff038210 */ /* 0x008fca0000ffe4ff */
[----:B------:R-:W-:Y:S01]  /*ac60*/  @!PT LDS RZ, [RZ] ;  /* 0x00000000fffff984 */ /* 0x000fe20000000800 */
[----:B------:R-:W-:Y:S01]  /*ac70*/  @!PT LDS RZ, [RZ] ;  /* 0x00000000fffff984 */ /* 0x000fe20000000800 */
[----:B------:R-:W-:Y:S01]  /*ac80*/  @!PT LDS RZ, [RZ] ;  /* 0x00000000fffff984 */ /* 0x000fe20000000800 */
[----:B------:R0:W-:Y:S01]  /*ac90*/  @!P0 LDGSTS.E.BYPASS.LTC128B.128 [R8+0x21c00], desc[UR50][R2.64], !P5 ;  /* 0x21c0000002088fae */ /* 0x0001e2000e901d72 */
[----:B------:R-:W-:Y:S01]  /*aca0*/  NOP ;  /* 0x0000000000007918 */ /* 0x000fe20000000000 */
[----:B------:R-:W-:Y:S02]  /*acb0*/  SYNCS.ARRIVE.TRANS64.RED.A0T1 RZ, [UR39+0x28c00], RZ ;  /* 0x028c00ffffff79a7 */ /* 0x000fe40008200427 */
[----:B------:R-:W-:Y:S01]  /*acc0*/  ARRIVES.LDGSTSBAR.64.TRANSCNT [UR39+0x28c00] ;  /* 0x028c0000ff0079b0 */ /* 0x000fe20008000aa7 */
[----:B--2---:R-:W-:-:S04]  /*acd0*/  LOP3.LUT R0, R6, 0x1, RZ, 0xc, !PT ;  /* 0x0000000106007812 */ /* 0x004fc800078e0cff */
[----:B------:R-:W-:Y:S01]  /*ace0*/  SHF.L.U32 R0, R0, 0x1f, RZ ;  /* 0x0000001f00007819 */ /* 0x000fe200000006ff */
[----:B------:R-:W-:Y:S01]  /*acf0*/  NOP ;  /* 0x0000000000007918 */ /* 0x000fe20000000000 */
[----:B------:R-:W-:Y:S01]  /*ad00*/  SYNCS.ARRIVE.TRANS64.A1T0 RZ, [UR39+0x28c00], RZ ;  /* 0x028c00ffffff79a7 */ /* 0x000fe20008100027 */
[----:B------:R-:W-:Y:S01]  /*ad10*/  BSSY B0, `(.L_x_62) ;  /* 0x0000003000007945 */ /* 0x000fe20003800000 */
[----:B------:R-:W2:Y:S03]  /*ad20*/  SYNCS.PHASECHK.TRANS64.TRYWAIT P0, [UR39+0x28c20], R0 ;  /* 0x028c2000ff0075a7 */ /* 0x000ea60008000167 */
[----:B0-2---:R-:W-:Y:S05]  /*ad30*/  @!P0 BRA `(.L_x_63) ;  /* 0x0000002800a08947 */ /* 0x005fea0003800000 */
.L_x_123:
[----:B------:R-:W-:Y:S05]  /*ad40*/  BSYNC B0 ;  /* 0x0000000000007941 */ /* 0x000fea0003800000 */
.L_x_62:
[----:B------:R-:W-:-:S05]  /*ad50*/  IMAD.U32 R2, RZ, RZ, UR41 ;  /* 0x00000029ff027e24 */ /* 0x000fca000f8e00ff */
[----:B------:R-:W-:-:S13]  /*ad60*/  ISETP.NE.AND P0, PT, R2, 0x3, PT ;  /* 0x000000030200780c */ /* 0x000fda0003f05270 */
[----:B------:R-:W-:Y:S05]  /*ad70*/  @!P0 BRA `(.L_x_64) ;  /* 0x0000000000048947 */ /* 0x000fea0003800000 */
[----:B------:R-:W-:Y:S01]  /*ad80*/  BPT.TRAP 0x1 ;  /* 0x000000040000795c */ /* 0x000fe20000300000 */
.L_x_64:
[----:B0-----:R-:W-:Y:S01]  /*ad90*/  SHF.L.U32 R0, R22, 0x1f, RZ ;  /* 0x0000001f16007819 */ /* 0x001fe200000006ff */
[----:B------:R-:W-:Y:S03]  /*ada0*/  BSSY B0, `(.L_x_65) ;  /* 0x0000003000007945 */ /* 0x000fe60003800000 */
[----:B------:R-:W0:Y:S02]  /*adb0*/  SYNCS.PHASECHK.TRANS64.TRYWAIT P0, [R19+URZ+0x28c60], R0 ;  /* 0x028c6000130075a7 */ /* 0x000e24000800017f */
[----:B0-----:R-:W-:Y:S05]  /*adc0*/  @!P0 BRA `(.L_x_66) ;  /* 0x0000002800948947 */ /* 0x001fea0003800000 */
.L_x_124:
[----:B------:R-:W-:Y:S05]  /*add0*/  BSYNC B0 ;  /* 0x0000000000007941 */ /* 0x000fea0003800000 */
.L_x_65:
[----:B------:R-:W2:Y:S01]  /*ade0*/  LDL.LU R2, [R1+0x4] ;  /* 0x0000040001027983 */ /* 0x000ea20000300800 */
[----:B------:R-:W-:-:S03]  /*adf0*/  ULDC.64 UR4, c[0x0][0x328] ;  /* 0x0000ca0000047ab9 */ /* 0x000fc60000000a00 */
[----:B------:R-:W3:Y:S01]  /*ae00*/  LDL.LU R4, [R1+0x8] ;  /* 0x0000080001047983 */ /* 0x000ee20000300800 */
[----:B------:R-:W-:Y:S01]  /*ae10*/  LEA R9, R17, R33, 0xf ;  /* 0x0000002111097211 */ /* 0x000fe200078e78ff */
[----:B--2---:R-:W-:-:S04]  /*ae20*/  IMAD R3, R2, UR4, RZ ;  /* 0x0000000402037c24 */ /* 0x004fc8000f8e02ff */
[C---:B------:R-:W-:Y:S02]  /*ae30*/  IMAD R5, R34.reuse, UR5, R3 ;  /* 0x0000000522057c24 */ /* 0x040fe4000f8e0203 */
[----:B------:R-:W-:Y:S01]  /*ae40*/  IMAD.WIDE.U32 R2, R34, UR4, RZ ;  /* 0x0000000422027c25 */ /* 0x000fe2000f8e00ff */
[----:B------:R-:W-:-:S03]  /*ae50*/  ULDC.64 UR4, c[0x0][0x338] ;  /* 0x0000ce0000047ab9 */ /* 0x000fc60000000a00 */
[----:B------:R-:W-:Y:S02]  /*ae60*/  IMAD.IADD R3, R3, 0x1, R5 ;  /* 0x0000000103037824 */ /* 0x000fe400078e0205 */
[----:B---3--:R-:W-:Y:S02]  /*ae70*/  IMAD R5, R4, UR4, RZ ;  /* 0x0000000404057c24 */ /* 0x008fe4000f8e02ff */
[----:B------:R-:W-:-:S04]  /*ae80*/  IMAD.WIDE.U32 R2, R28, UR4, R2 ;  /* 0x000000041c027c25 */ /* 0x000fc8000f8e0002 */
[----:B------:R-:W-:Y:S01]  /*ae90*/  IMAD R5, R28, UR5, R5 ;  /* 0x000000051c057c24 */ /* 0x000fe2000f8e0205 */
[----:B------:R-:W-:-:S03]  /*aea0*/  ULDC.64 UR4, c[0x0][0x330] ;  /* 0x0000cc0000047ab9 */ /* 0x000fc60000000a00 */
[----:B------:R-:W-:Y:S02]  /*aeb0*/  IMAD.IADD R3, R3, 0x1, R5 ;  /* 0x0000000103037824 */ /* 0x000fe400078e0205 */
[----:B------:R-:W-:Y:S02]  /*aec0*/  IMAD R5, R24, UR4, RZ ;  /* 0x0000000418057c24 */ /* 0x000fe4000f8e02ff */
[----:B------:R-:W-:-:S04]  /*aed0*/  IMAD.WIDE.U32 R2, R18, UR4, R2 ;  /* 0x0000000412027c25 */ /* 0x000fc8000f8e0002 */
[----:B------:R-:W-:Y:S01]  /*aee0*/  IMAD R5, R18, UR5, R5 ;  /* 0x0000000512057c24 */ /* 0x000fe2000f8e0205 */
[----:B------:R-:W-:Y:S02]  /*aef0*/  ULDC.64 UR4, c[0x0][0x318] ;  /* 0x0000c60000047ab9 */ /* 0x000fe40000000a00 */
[----:B------:R-:W-:Y:S01]  /*af00*/  LEA R8, P0, R2, UR4, 0x1 ;  /* 0x0000000402087c11 */ /* 0x000fe2000f8008ff */
[----:B------:R-:W-:Y:S01]  /*af10*/  IMAD.IADD R3, R3, 0x1, R5 ;  /* 0x0000000103037824 */ /* 0x000fe200078e0205 */
[----:B------:R-:W-:-:S04]  /*af20*/  UMOV UR4, 0xffffffff ;  /* 0xffffffff00047882 */ /* 0x000fc80000000000 */
[----:B------:R-:W-:Y:S01]  /*af30*/  LEA.HI.X R10, R2, UR5, R3, 0x1, P0 ;  /* 0x00000005020a7c11 */ /* 0x000fe200080f0c03 */
[----:B------:R-:W-:Y:S06]  /*af40*/  BRA.DIV UR4, `(.L_x_67) ;  /* 0x0000002a04487947 */ /* 0x000fec000b800000 */
[----:B------:R-:W-:Y:S01]  /*af50*/  LOP3.LUT P6, RZ, R16, 0x40000000, RZ, 0xc0, !PT ;  /* 0x4000000010ff7812 */ /* 0x000fe200078cc0ff */
[----:B------:R-:W2:Y:S01]  /*af60*/  S2R R4, SR_TID.X ;  /* 0x0000000000047919 */ /* 0x000ea20000002100 */
[----:B------:R-:W-:Y:S02]  /*af70*/  LEA R9, R9, UR39, 0x1 ;  /* 0x0000002709097c11 */ /* 0x000fe4000f8e08ff */
[----:B------:R-:W-:Y:S01]  /*af80*/  P2R R12, PR, RZ, 0x40 ;  /* 0x00000040ff0c7803 */ /* 0x000fe20000000000 */
[----:B------:R-:W-:Y:S01]  /*af90*/  STL [R1+0x28], R24 ;  /* 0x0000281801007387 */ /* 0x000fe20000100800 */
[----:B------:R-:W-:Y:S02]  /*afa0*/  LOP3.LUT P6, RZ, R30, 0x10, RZ, 0xc0, !PT ;  /* 0x000000101eff7812 */ /* 0x000fe400078cc0ff */
[----:B------:R-:W-:Y:S01]  /*afb0*/  LOP3.LUT P5, RZ, R16, 0x8000000, RZ, 0xc0, !PT ;  /* 0x0800000010ff7812 */ /* 0x000fe200078ac0ff */
[----:B------:R-:W-:Y:S01]  /*afc0*/  STL [R1+0x24], R23 ;  /* 0x0000241701007387 */ /* 0x000fe20000100800 */
[----:B------:R-:W-:-:S02]  /*afd0*/  P2R R13, PR, RZ, 0x40 ;  /* 0x00000040ff0d7803 */ /* 0x000fc40000000000 */
[C---:B------:R-:W-:Y:S01]  /*afe0*/  LOP3.LUT P6, RZ, R16.reuse, 0x40000, RZ, 0xc0, !PT ;  /* 0x0004000010ff7812 */ /* 0x040fe200078cc0ff */
[----:B------:R-:W-:Y:S01]  /*aff0*/  STL [R1+0x20], R22 ;  /* 0x0000201601007387 */ /* 0x000fe20000100800 */
[C---:B------:R-:W-:Y:S02]  /*b000*/  LOP3.LUT P4, RZ, R16.reuse, 0x1000000, RZ, 0xc0, !PT ;  /* 0x0100000010ff7812 */ /* 0x040fe4000788c0ff */
[----:B------:R-:W-:Y:S01]  /*b010*/  P2R R15, PR, RZ, 0x40 ;  /* 0x00000040ff0f7803 */ /* 0x000fe20000000000 */
[----:B------:R-:W-:Y:S01]  /*b020*/  STL [R1+0x1c], R19 ;  /* 0x00001c1301007387 */ /* 0x000fe20000100800 */
[C---:B------:R-:W-:Y:S02]  /*b030*/  LOP3.LUT P6, RZ, R16.reuse, 0x80000, RZ, 0xc0, !PT ;  /* 0x0008000010ff7812 */ /* 0x040fe400078cc0ff */
[----:B------:R-:W-:Y:S01]  /*b040*/  LOP3.LUT P3, RZ, R16, 0x20000, RZ, 0xc0, !PT ;  /* 0x0002000010ff7812 */ /* 0x000fe2000786c0ff */
[----:B------:R-:W-:Y:S01]  /*b050*/  STL [R1+0x18], R18 ;  /* 0x0000181201007387 */ /* 0x000fe20000100800 */
[----:B------:R-:W-:-:S02]  /*b060*/  P2R R20, PR, RZ, 0x40 ;  /* 0x00000040ff147803 */ /* 0x000fc40000000000 */
[C---:B------:R-:W-:Y:S01]  /*b070*/  LOP3.LUT P6, RZ, R16.reuse, 0x100000, RZ, 0xc0, !PT ;  /* 0x0010000010ff7812 */ /* 0x040fe200078cc0ff */
[----:B------:R-:W-:Y:S01]  /*b080*/  STL [R1+0x14], R17 ;  /* 0x0000141101007387 */ /* 0x000fe20000100800 */
[C---:B------:R-:W-:Y:S02]  /*b090*/  LOP3.LUT P2, RZ, R16.reuse, 0x10000, RZ, 0xc0, !PT ;  /* 0x0001000010ff7812 */ /* 0x040fe4000784c0ff */
[----:B------:R-:W-:Y:S01]  /*b0a0*/  P2R R11, PR, RZ, 0x40 ;  /* 0x00000040ff0b7803 */ /* 0x000fe20000000000 */
[----:B------:R-:W3:Y:S01]  /*b0b0*/  SHFL.IDX PT, R2, R8, RZ, 0x181f ;  /* 0x00181fff08027589 */ /* 0x000ee200000e0000 */
[C---:B------:R-:W-:Y:S02]  /*b0c0*/  LOP3.LUT P6, RZ, R16.reuse, 0x2000000, RZ, 0xc0, !PT ;  /* 0x0200000010ff7812 */ /* 0x040fe400078cc0ff */
[----:B------:R-:W-:Y:S01]  /*b0d0*/  LOP3.LUT P1, RZ, R16, 0x8000, RZ, 0xc0, !PT ;  /* 0x0000800010ff7812 */ /* 0x000fe2000782c0ff */
[----:B------:R-:W4:Y:S01]  /*b0e0*/  SHFL.IDX PT, R3, R10, RZ, 0x181f ;  /* 0x00181fff0a037589 */ /* 0x000f2200000e0000 */
[----:B------:R-:W-:Y:S01]  /*b0f0*/  P2R R14, PR, RZ, 0x40 ;  /* 0x00000040ff0e7803 */ /* 0x000fe20000000000 */
[----:B--2---:R-:W-:Y:S01]  /*b100*/  IMAD.SHL.U32 R4, R4, 0x8, RZ ;  /* 0x0000000804047824 */ /* 0x004fe200078e00ff */
[----:B------:R-:W-:-:S04]  /*b110*/  LOP3.LUT P6, RZ, R16, 0x10000000, RZ, 0xc0, !PT ;  /* 0x1000000010ff7812 */ /* 0x000fc800078cc0ff */
[----:B------:R-:W-:Y:S02]  /*b120*/  P2R R21, PR, RZ, 0x40 ;  /* 0x00000040ff157803 */ /* 0x000fe40000000000 */
[----:B------:R-:W-:Y:S02]  /*b130*/  LOP3.LUT P6, RZ, R16, 0x80000000, RZ, 0xc0, !PT ;  /* 0x8000000010ff7812 */ /* 0x000fe400078cc0ff */
[----:B------:R-:W-:Y:S02]  /*b140*/  LOP3.LUT R4, R4, 0x38, RZ, 0xc0, !PT ;  /* 0x0000003804047812 */ /* 0x000fe400078ec0ff */
[----:B------:R-:W-:Y:S02]  /*b150*/  P2R R26, PR, RZ, 0x40 ;  /* 0x00000040ff1a7803 */ /* 0x000fe40000000000 */
[----:B------:R-:W-:Y:S01]  /*b160*/  LOP3.LUT P6, RZ, R30, 0x4, RZ, 0xc0, !PT ;  /* 0x000000041eff7812 */ /* 0x000fe200078cc0ff */
[----:B0-----:R-:W-:-:S03]  /*b170*/  IMAD.SHL.U32 R0, R4, 0x2, RZ ;  /* 0x0000000204007824 */ /* 0x001fc600078e00ff */
[----:B------:R-:W-:Y:S02]  /*b180*/  P2R R28, PR, RZ, 0x40 ;  /* 0x00000040ff1c7803 */ /* 0x000fe40000000000 */
[----:B------:R-:W-:Y:S02]  /*b190*/  LOP3.LUT P6, RZ, R30, 0x20, RZ, 0xc0, !PT ;  /* 0x000000201eff7812 */ /* 0x000fe400078cc0ff */
[----:B---3--:R-:W-:Y:S02]  /*b1a0*/  IADD3 R6, P0, R2, R0, RZ ;  /* 0x0000000002067210 */ /* 0x008fe40007f1e0ff */
[----:B------:R-:W-:Y:S01]  /*b1b0*/  P2R R34, PR, RZ, 0x40 ;  /* 0x00000040ff227803 */ /* 0x000fe20000000000 */
[----:B------:R-:W0:Y:S01]  /*b1c0*/  SHFL.IDX PT, R2, R8, 0x1, 0x181f ;  /* 0x00381f0008027f89 */ /* 0x000e2200000e0000 */
[----:B------:R-:W-:Y:S01]  /*b1d0*/  LOP3.LUT P6, RZ, R16, 0x200000, RZ, 0xc0, !PT ;  /* 0x0020000010ff7812 */ /* 0x000fe200078cc0ff */
[----:B----4-:R-:W-:Y:S02]  /*b1e0*/  IMAD.X R7, RZ, RZ, R3, P0 ;  /* 0x000000ffff077224 */ /* 0x010fe400000e0603 */
[----:B------:R-:W2:Y:S01]  /*b1f0*/  SHFL.IDX PT, R3, R10, 0x1, 0x181f ;  /* 0x00381f000a037f89 */ /* 0x000ea200000e0000 */
[----:B------:R-:W-:-:S02]  /*b200*/  P2R R36, PR, RZ, 0x40 ;  /* 0x00000040ff247803 */ /* 0x000fc40000000000 */
[----:B------:R-:W-:-:S04]  /*b210*/  LOP3.LUT P6, RZ, R16, 0x400000, RZ, 0xc0, !PT ;  /* 0x0040000010ff7812 */ /* 0x000fc800078cc0ff */
[----:B------:R-:W-:Y:S02]  /*b220*/  P2R R17, PR, RZ, 0x40 ;  /* 0x00000040ff117803 */ /* 0x000fe40000000000 */
[----:B------:R-:W-:-:S04]  /*b230*/  LOP3.LUT P6, RZ, R16, 0x800000, RZ, 0xc0, !PT ;  /* 0x0080000010ff7812 */ /* 0x000fc800078cc0ff */
[----:B------:R-:W-:Y:S02]  /*b240*/  P2R R18, PR, RZ, 0x40 ;  /* 0x00000040ff127803 */ /* 0x000fe40000000000 */
[----:B------:R-:W-:-:S04]  /*b250*/  LOP3.LUT P6, RZ, R16, 0x4000000, RZ, 0xc0, !PT ;  /* 0x0400000010ff7812 */ /* 0x000fc800078cc0ff */
[----:B-1----:R-:W-:Y:S02]  /*b260*/  P2R R19, PR, RZ, 0x40 ;  /* 0x00000040ff137803 */ /* 0x002fe40000000000 */
[----:B------:R-:W-:Y:S02]  /*b270*/  LOP3.LUT P6, RZ, R16, 0x20000000, RZ, 0xc0, !PT ;  /* 0x2000000010ff7812 */ /* 0x000fe400078cc0ff */
[----:B0-----:R-:W-:Y:S02]  /*b280*/  IADD3 R4, P0, R2, R0, RZ ;  /* 0x0000000002047210 */ /* 0x001fe40007f1e0ff */
[----:B------:R-:W-:Y:S01]  /*b290*/  P2R R22, PR, RZ, 0x40 ;  /* 0x00000040ff167803 */ /* 0x000fe20000000000 */
[----:B------:R-:W0:Y:S01]  /*b2a0*/  SHFL.IDX PT, R2, R8, 0x2, 0x181f ;  /* 0x00581f0008027f89 */ /* 0x000e2200000e0000 */
[----:B------:R-:W-:Y:S01]  /*b2b0*/  LOP3.LUT P6, RZ, R30, 0x1, RZ, 0xc0, !PT ;  /* 0x000000011eff7812 */ /* 0x000fe200078cc0ff */
[----:B--2---:R-:W-:Y:S02]  /*b2c0*/  IMAD.X R5, RZ, RZ, R3, P0 ;  /* 0x000000ffff057224 */ /* 0x004fe400000e0603 */
[----:B------:R-:W1:Y:S01]  /*b2d0*/  SHFL.IDX PT, R3, R10, 0x2, 0x181f ;  /* 0x00581f000a037f89 */ /* 0x000e6200000e0000 */
[----:B------:R-:W-:-:S02]  /*b2e0*/  P2R R23, PR, RZ, 0x40 ;  /* 0x00000040ff177803 */ /* 0x000fc40000000000 */
[----:B------:R-:W-:-:S04]  /*b2f0*/  LOP3.LUT P6, RZ, R30, 0x8, RZ, 0xc0, !PT ;  /* 0x000000081eff7812 */ /* 0x000fc800078cc0ff */
[----:B------:R-:W-:Y:S02]  /*b300*/  P2R R24, PR, RZ, 0x40 ;  /* 0x00000040ff187803 */ /* 0x000fe40000000000 */
[----:B------:R-:W-:Y:S02]  /*b310*/  LOP3.LUT P6, RZ, R30, 0x40, RZ, 0xc0, !PT ;  /* 0x000000401eff7812 */ /* 0x000fe400078cc0ff */
[----:B0-----:R-:W-:-:S11]  /*b320*/  IADD3 R2, P0, R2, R0, RZ ;  /* 0x0000000002027210 */ /* 0x001fd60007f1e0ff */
[----:B------:R0:W-:Y:S01]  /*b330*/  LDGSTS.E.BYPASS.LTC128B.128 [R9+0x400], desc[UR50][R6.64], !P6 ;  /* 0x0040000006097fae */ /* 0x0001e2000f101d72 */
[----:B------:R-:W-:Y:S02]  /*b340*/  ISETP.NE.AND P6, PT, R24, RZ, PT ;  /* 0x000000ff1800720c */ /* 0x000fe40003fc5270 */
[----:B-1----:R-:W-:Y:S01]  /*b350*/  IADD3.X R3, RZ, R3, RZ, P0, !PT ;  /* 0x00000003ff037210 */ /* 0x002fe200007fe4ff */
[----:B------:R0:W5:Y:S01]  /*b360*/  LDL.LU R24, [R1+0x28] ;  /* 0x0000280001187983 */ /* 0x0001620000300800 */
[----:B------:R-:W-:-:S09]  /*b370*/  LOP3.LUT P0, RZ, R30, 0x2, RZ, 0xc0, !PT ;  /* 0x000000021eff7812 */ /* 0x000fd2000780c0ff */
[----:B------:R0:W-:Y:S01]  /*b380*/  LDGSTS.E.BYPASS.LTC128B.128 [R9+0x2400], desc[UR50][R6.64+0x80], !P6 ;  /* 0x0240008006097fae */ /* 0x0001e2000f101d72 */
[----:B------:R-:W-:-:S03]  /*b390*/  ISETP.NE.AND P6, PT, R23, RZ, PT ;  /* 0x000000ff1700720c */ /* 0x000fc60003fc5270 */
[----:B------:R0:W5:Y:S10]  /*b3a0*/  LDL.LU R23, [R1+0x24] ;  /* 0x0000240001177983 */ /* 0x0001740000300800 */
        /* <DEDUP_REMOVED lines=13> */
[----:B------:R-:W-:-:S13]  /*b480*/  ISETP.NE.AND P6, PT, R36, RZ, PT ;  /* 0x000000ff2400720c */ /* 0x000fda0003fc5270 */
        /* <DEDUP_REMOVED lines=19> */
[----:B------:R-:W-:-:S03]  /*b5c0*/  ISETP.NE.AND P6, PT, R12, RZ, PT ;  /* 0x000000ff0c00720c */ /* 0x000fc60003fc5270 */
[----:B------:R0:W-:Y:S04]  /*b5d0*/  LDGSTS.E.BYPASS.LTC128B.128 [R9+0x3400], desc[UR50][R2.64+0x80], !P0 ;  /* 0x0340008002097fae */ /* 0x0001e8000c101d72 */
[----:B------:R0:W1:Y:S06]  /*b5e0*/  SHFL.IDX PT, R14, R8, 0x3, 0x181f ;  /* 0x00781f00080e7f89 */ /* 0x00006c00000e0000 */
[----:B------:R0:W-:Y:S04]  /*b5f0*/  LDGSTS.E.BYPASS.LTC128B.128 [R9+0x5400], desc[UR50][R2.64+0x100], !P6 ;  /* 0x0540010002097fae */ /* 0x0001e8000f101d72 */
[----:B------:R0:W-:Y:S04]  /*b600*/  LDGSTS.E.BYPASS.LTC128B.128 [R9+0x7400], desc[UR50][R2.64+0x180], !P5 ;  /* 0x0740018002097fae */ /* 0x0001e8000e901d72 */
[----:B------:R0:W-:Y:S04]  /*b610*/  LDGSTS.E.BYPASS.LTC128B.128 [R9+0x9400], desc[UR50][R2.64+0x200], !P4 ;  /* 0x0940020002097fae */ /* 0x0001e8000e101d72 */
[----:B------:R0:W-:Y:S04]  /*b620*/  LDGSTS.E.BYPASS.LTC128B.128 [R9+0xb400], desc[UR50][R2.64+0x280], !P3 ;  /* 0x0b40028002097fae */ /* 0x0001e8000d901d72 */
[----:B------:R0:W-:Y:S04]  /*b630*/  LDGSTS.E.BYPASS.LTC128B.128 [R9+0xd400], desc[UR50][R2.64+0x300], !P2 ;  /* 0x0d40030002097fae */ /* 0x0001e8000d101d72 */
[----:B------:R0:W-:Y:S04]  /*b640*/  LDGSTS.E.BYPASS.LTC128B.128 [R9+0xf400], desc[UR50][R2.64+0x380], !P1 ;  /* 0x0f40038002097fae */ /* 0x0001e8000c901d72 */
[----:B-1----:R-:W2:Y:S02]  /*b650*/  SHFL.IDX PT, R10, R10, 0x3, 0x181f ;  /* 0x00781f000a0a7f89 */ /* 0x002ea400000e0000 */
.L_x_134:
[----:B------:R-:W-:Y:S02]  /*b660*/  LOP3.LUT P6, RZ, R30, 0x1000, RZ, 0xc0, !PT ;  /* 0x000010001eff7812 */ /* 0x000fe400078cc0ff */
[----:B0-----:R-:W-:Y:S02]  /*b670*/  IADD3 R2, P0, R14, R0, RZ ;  /* 0x000000000e027210 */ /* 0x001fe40007f1e0ff */
[----:B------:R-:W-:Y:S02]  /*b680*/  P2R R4, PR, RZ, 0x40 ;  /* 0x00000040ff047803 */ /* 0x000fe40000000000 */
[C---:B------:R-:W-:Y:S01]  /*b690*/  LOP3.LUT P6, RZ, R30.reuse, 0x4000, RZ, 0xc0, !PT ;  /* 0x000040001eff7812 */ /* 0x040fe200078cc0ff */
[----:B--2---:R-:W-:Y:S01]  /*b6a0*/  IMAD.X R3, RZ, RZ, R10, P0 ;  /* 0x000000ffff037224 */ /* 0x004fe200000e060a */
[C---:B------:R-:W-:Y:S02]  /*b6b0*/  LOP3.LUT P0, RZ, R30.reuse, 0x2000, RZ, 0xc0, !PT ;  /* 0x000020001eff7812 */ /* 0x040fe4000780c0ff */
[----:B------:R-:W-:-:S02]  /*b6c0*/  LOP3.LUT P5, RZ, R30, 0x800, RZ, 0xc0, !PT ;  /* 0x000008001eff7812 */ /* 0x000fc400078ac0ff */
[C---:B------:R-:W-:Y:S02]  /*b6d0*/  LOP3.LUT P4, RZ, R30.reuse, 0x400, RZ, 0xc0, !PT ;  /* 0x000004001eff7812 */ /* 0x040fe4000788c0ff */
[C---:B------:R-:W-:Y:S02]  /*b6e0*/  LOP3.LUT P3, RZ, R30.reuse, 0x200, RZ, 0xc0, !PT ;  /* 0x000002001eff7812 */ /* 0x040fe4000786c0ff */
[C---:B------:R-:W-:Y:S02]  /*b6f0*/  LOP3.LUT P2, RZ, R30.reuse, 0x100, RZ, 0xc0, !PT ;  /* 0x000001001eff7812 */ /* 0x040fe4000784c0ff */
[----:B------:R-:W-:Y:S01]  /*b700*/  LOP3.LUT P1, RZ, R30, 0x80, RZ, 0xc0, !PT ;  /* 0x000000801eff7812 */ /* 0x000fe2000782c0ff */
[----:B------:R-:W-:Y:S01]  /*b710*/  @!PT LDS RZ, [RZ] ;  /* 0x00000000fffff984 */ /* 0x000fe20000000800 */
[----:B------:R-:W-:Y:S01]  /*b720*/  @!PT LDS RZ, [RZ] ;  /* 0x00000000fffff984 */ /* 0x000fe20000000800 */
[----:B------:R-:W-:Y:S01]  /*b730*/  @!PT LDS RZ, [RZ] ;  /* 0x00000000fffff984 */ /* 0x000fe20000000800 */
[----:B------:R0:W-:Y:S01]  /*b740*/  LDGSTS.E.BYPASS.LTC128B.128 [R9+0x1c00], desc[UR50][R2.64], !P6 ;  /* 0x01c0000002097fae */ /* 0x0001e2000f101d72 */
[----:B------:R-:W-:-:S03]  /*b750*/  ISETP.NE.AND P6, PT, R4, RZ, PT ;  /* 0x000000ff0400720c */ /* 0x000fc60003fc5270 */
[----:B------:R0:W-:Y:S01]  /*b760*/  LDGSTS.E.BYPASS.LTC128B.128 [R9+0x3c00], desc[UR50][R2.64+0x80], !P0 ;  /* 0x03c0008002097fae */ /* 0x0001e2000c101d72 */
[----:B------:R-:W-:-:S09]  /*b770*/  PLOP3.LUT P0, PT, PT, PT, PT, 0x80, 0x0 ;  /* 0x000000000000781c */ /* 0x000fd20003f0f070 */
[----:B------:R0:W-:Y:S04]  /*b780*/  LDGSTS.E.BYPASS.LTC128B.128 [R9+0x5c00], desc[UR50][R2.64+0x100], !P6 ;  /* 0x05c0010002097fae */ /* 0x0001e8000f101d72 */
[----:B------:R0:W-:Y:S04]  /*b790*/  LDGSTS.E.BYPASS.LTC128B.128 [R9+0x7c00], desc[UR50][R2.64+0x180], !P5 ;  /* 0x07c0018002097fae */ /* 0x0001e8000e901d72 */
[----:B------:R0:W-:Y:S04]  /*b7a0*/  LDGSTS.E.BYPASS.LTC128B.128 [R9+0x9c00], desc[UR50][R2.64+0x200], !P4 ;  /* 0x09c0020002097fae */ /* 0x0001e8000e101d72 */
[----:B------:R0:W-:Y:S04]  /*b7b0*/  LDGSTS.E.BYPASS.LTC128B.128 [R9+0xbc00], desc[UR50][R2.64+0x280], !P3 ;  /* 0x0bc0028002097fae */ /* 0x0001e8000d901d72 */
[----:B------:R0:W-:Y:S04]  /*b7c0*/  LDGSTS.E.BYPASS.LTC128B.128 [R9+0xdc00], desc[UR50][R2.64+0x300], !P2 ;  /* 0x0dc0030002097fae */ /* 0x0001e8000d101d72 */
[----:B------:R0:W-:Y:S01]  /*b7d0*/  LDGSTS.E.BYPASS.LTC128B.128 [R9+0xfc00], desc[UR50][R2.64+0x380], !P1 ;  /* 0x0fc0038002097fae */ /* 0x0001e2000c901d72 */
[----:B------:R-:W-:Y:S01]  /*b7e0*/  NOP ;  /* 0x0000000000007918 */ /* 0x000fe20000000000 */
.L_x_68:
[----:B------:R-:W-:Y:S02]  /*b7f0*/  PLOP3.LUT P1, PT, P1, P0, PT, 0xa2, 0x0 ;  /* 0x000000000000781c */ /* 0x000fe40000f21472 */
[----:B-----5:R-:W-:-:S08]  /*b800*/  @P0 R2UR P1, UR4, R19 ;  /* 0x00000000130402ca */ /* 0x020fd00000020000 */
[----:B------:R-:W-:-:S05]  /*b810*/  @P0 PLOP3.LUT P0, PT, P1, PT, PT, 0x80, 0x0 ;  /* 0x000000000000081c */ /* 0x000fca0000f0f070 */
[----:B------:R-:W-:Y:S01]  /*b820*/  @!P1 SYNCS.ARRIVE.TRANS64.RED.A0T1 RZ, [UR4+0x28c50], RZ ;  /* 0x028c50ffffff99a7 */ /* 0x000fe20008200404 */
[----:B------:R-:W-:Y:S07]  /*b830*/  @!P1 ARRIVES.LDGSTSBAR.64.TRANSCNT [UR4+0x28c50] ;  /* 0x028c5000ff0099b0 */ /* 0x000fee0008000a84 */
[----:B------:R-:W-:Y:S05]  /*b840*/  @P0 BRA.U.ANY `(.L_x_68) ;  /* 0xfffffffd00e80947 */ /* 0x000fea000393ffff */
[----:B------:R-:W-:Y:S01]  /*b850*/  NOP ;  /* 0x0000000000007918 */ /* 0x000fe20000000000 */
[----:B0-----:R-:W-:-:S05]  /*b860*/  IMAD.U32 R2, RZ, RZ, UR41 ;  /* 0x00000029ff027e24 */ /* 0x001fca000f8e00ff */
[----:B------:R-:W-:-:S13]  /*b870*/  ISETP.NE.AND P2, PT, R2, 0x3, PT ;  /* 0x000000030200780c */ /* 0x000fda0003f45270 */
[----:B------:R-:W-:Y:S05]  /*b880*/  @!P2 BRA `(.L_x_69) ;  /* 0x000000000004a947 */ /* 0x000fea0003800000 */
[----:B------:R-:W-:Y:S01]  /*b890*/  BPT.TRAP 0x1 ;  /* 0x000000040000795c */ /* 0x000fe20000300000 */
.L_x_69:
[----:B------:R-:W-:Y:S01]  /*b8a0*/  VIADD R17, R17, 0x1 ;  /* 0x0000000111117836 */ /* 0x000fe20000000000 */
[----:B------:R-:W-:Y:S01]  /*b8b0*/  UISETP.GE.AND UP0, UPT, UR36, 0x41, UPT ;  /* 0x000000412400788c */ /* 0x000fe2000bf06270 */
[----:B------:R0:W-:Y:S03]  /*b8c0*/  SYNCS.ARRIVE.TRANS64.A1T0 RZ, [R19+URZ+0x28c50], RZ ;  /* 0x028c50ff13ff79a7 */ /* 0x0001e6000810003f */
[----:B------:R-:W-:-:S04]  /*b8d0*/  ISETP.NE.AND P0, PT, R17, 0x2, PT ;  /* 0x000000021100780c */ /* 0x000fc80003f05270 */
[----:B------:R-:W-:Y:S02]  /*b8e0*/  SEL R17, R17, RZ, P0 ;  /* 0x000000ff11117207 */ /* 0x000fe40000000000 */
[----:B------:R-:W-:Y:S02]  /*b8f0*/  SEL R3, RZ, 0x1, P0 ;  /* 0x00000001ff037807 */ /* 0x000fe40000000000 */
[----:B------:R-:W-:Y:S02]  /*b900*/  PLOP3.LUT P0, PT, PT, PT, UP0, 0x40, 0x0 ;  /* 0x000000000000781c */ /* 0x000fe40003f0e808 */
[----:B------:R-:W-:-:S11]  /*b910*/  LOP3.LUT R22, R22, R3, RZ, 0x3c, !PT ;  /* 0x0000000316167212 */ /* 0x000fd600078e3cff */
[----:B0-----:R-:W-:Y:S05]  /*b920*/  @P0 BRA `(.L_x_70) ;  /* 0x0000000c00740947 */ /* 0x001fea0003800000 */
[----:B------:R-:W-:Y:S01]  /*b930*/  BSSY B0, `(.L_x_70) ;  /* 0x00000dc000007945 */ /* 0x000fe20003800000 */
[----:B------:R-:W-:-:S07]  /*b940*/  IMAD.U32 R8, RZ, RZ, UR40 ;  /* 0x00000028ff087e24 */ /* 0x000fce000f8e00ff */
.L_x_83:
[----:B------:R-:W0:Y:S01]  /*b950*/  LDC R2, c[0x0][0x430] ;  /* 0x00010c00ff027b82 */ /* 0x000e220000000800 */
[----:B------:R-:W-:Y:S01]  /*b960*/  ISETP.GT.U32.AND P0, PT, R23, 0x3f, PT ;  /* 0x0000003f1700780c */ /* 0x000fe20003f04070 */
[----:B------:R-:W-:Y:S01]  /*b970*/  ULDC UR4, c[0x0][0x430] ;  /* 0x00010c0000047ab9 */ /* 0x000fe20000000800 */
[----:B------:R-:W-:-:S11]  /*b980*/  MOV R11, UR41 ;  /* 0x00000029000b7c02 */ /* 0x000fd60008000f00 */
[----:B-1----:R-:W1:Y:S01]  /*b990*/  @!P0 LDC.64 R4, c[0x0][0x428] ;  /* 0x00010a00ff048b82 */ /* 0x002e620000000a00 */
[----:B0-----:R-:W-:Y:S02]  /*b9a0*/  ISETP.NE.AND P1, PT, R2, 0x1, PT ;  /* 0x000000010200780c */ /* 0x001fe40003f25270 */
[----:B------:R-:W-:-:S05]  /*b9b0*/  LEA R2, R8, R31, 0x6 ;  /* 0x0000001f08027211 */ /* 0x000fca00078e30ff */
[----:B------:R-:W-:-:S04]  /*b9c0*/  IMAD.IADD R9, R23, 0x1, R2 ;  /* 0x0000000117097824 */ /* 0x000fc800078e0202 */
[----:B------:R-:W-:Y:S02]  /*b9d0*/  IMAD.MOV.U32 R10, RZ, RZ, R9 ;  /* 0x000000ffff0a7224 */ /* 0x000fe400078e0009 */
[----:B------:R-:W0:Y:S08]  /*b9e0*/  @P1 LDC R6, c[0x0][0x434] ;  /* 0x00010d00ff061b82 */ /* 0x000e300000000800 */
[----:B------:R-:W2:Y:S01]  /*b9f0*/  @P1 LDC R3, c[0x0][0x438] ;  /* 0x00010e00ff031b82 */ /* 0x000ea20000000800 */
[----:B0-----:R-:W-:-:S07]  /*ba00*/  @P1 IMAD.HI.U32 R2, R9, R6, RZ ;  /* 0x0000000609021227 */ /* 0x001fce00078e00ff */
[----:B------:R-:W0:Y:S01]  /*ba10*/  @!P0 LDC.64 R6, c[0x0][0x418] ;  /* 0x00010600ff068b82 */ /* 0x000e220000000a00 */
[----:B--2---:R-:W-:Y:S01]  /*ba20*/  @P1 SHF.R.U32.HI R10, RZ, R3, R2 ;  /* 0x00000003ff0a1219 */ /* 0x004fe20000011602 */
[----:B-1----:R-:W-:-:S03]  /*ba30*/  @!P0 IMAD R2, R32, R4, RZ ;  /* 0x0000000420028224 */ /* 0x002fc600078e02ff */
[----:B------:R-:W-:Y:S01]  /*ba40*/  @!P0 SHF.R.S32.HI R3, RZ, 0x1f, R10 ;  /* 0x0000001fff038819 */ /* 0x000fe2000001140a */
[----:B------:R-:W-:Y:S02]  /*ba50*/  @!P0 IMAD R5, R25, R5, R2 ;  /* 0x0000000519058224 */ /* 0x000fe400078e0202 */
[----:B------:R-:W-:-:S04]  /*ba60*/  @!P0 IMAD.MOV.U32 R2, RZ, RZ, R10 ;  /* 0x000000ffff028224 */ /* 0x000fc800078e000a */
[----:B------:R-:W-:-:S04]  /*ba70*/  @!P0 IMAD.WIDE.U32 R2, R25, R4, R2 ;  /* 0x0000000419028225 */ /* 0x000fc800078e0002 */
[----:B------:R-:W-:Y:S02]  /*ba80*/  @!P0 IMAD.IADD R3, R5, 0x1, R3 ;  /* 0x0000000105038824 */ /* 0x000fe400078e0203 */
[----:B------:R-:W-:Y:S01]  /*ba90*/  IMAD.MOV.U32 R4, RZ, RZ, RZ ;  /* 0x000000ffff047224 */ /* 0x000fe200078e00ff */
[----:B0-----:R-:W-:-:S04]  /*baa0*/  @!P0 LEA R6, P1, R2, R6, 0x2 ;  /* 0x0000000602068211 */ /* 0x001fc800078210ff */
[----:B------:R-:W-:-:S05]  /*bab0*/  @!P0 LEA.HI.X R7, R2, R7, R3, 0x2, P1 ;  /* 0x0000000702078211 */ /* 0x000fca00008f1403 */
[----:B------:R0:W5:Y:S01]  /*bac0*/  @!P0 LDG.E R4, desc[UR50][R6.64] ;  /* 0x0000003206048981 */ /* 0x000162000c1e1900 */
[----:B------:R-:W-:Y:S01]  /*bad0*/  ISETP.NE.AND P2, PT, R11, 0x3, PT ;  /* 0x000000030b00780c */ /* 0x000fe20003f45270 */
[----:B------:R-:W-:-:S04]  /*bae0*/  IMAD.MOV R2, RZ, RZ, -R10 ;  /* 0x000000ffff027224 */ /* 0x000fc800078e0a0a */
[----:B------:R-:W-:-:S08]  /*baf0*/  IMAD R5, R2, UR4, R9 ;  /* 0x0000000402057c24 */ /* 0x000fd0000f8e0209 */
[----:B0-----:R-:W-:Y:S05]  /*bb00*/  @!P2 BRA `(.L_x_71) ;  /* 0x000000000004a947 */ /* 0x001fea0003800000 */
[----:B------:R-:W-:Y:S01]  /*bb10*/  BPT.TRAP 0x1 ;  /* 0x000000040000795c */ /* 0x000fe20000300000 */
.L_x_71:
[----:B------:R-:W-:Y:S01]  /*bb20*/  LEA R9, R17, UR39, 0x3 ;  /* 0x0000002711097c11 */ /* 0x000fe2000f8e18ff */
[----:B------:R-:W-:Y:S01]  /*bb30*/  BSSY B1, `(.L_x_72) ;  /* 0x0000005000017945 */ /* 0x000fe20003800000 */
[----:B------:R-:W-:Y:S02]  /*bb40*/  SHF.L.U32 R20, R22, 0x1f, RZ ;  /* 0x0000001f16147819 */ /* 0x000fe400000006ff */
[----:B------:R-:W-:Y:S02]  /*bb50*/  SHF.R.S32.HI R7, RZ, 0x1f, R5 ;  /* 0x0000001fff077819 */ /* 0x000fe40000011405 */
[----:B------:R-:W0:Y:S02]  /*bb60*/  SYNCS.PHASECHK.TRANS64.TRYWAIT P0, [R9+URZ+0x28c40], R20 ;  /* 0x028c4014090075a7 */ /* 0x000e24000800017f */
[----:B0-----:R-:W-:Y:S05]  /*bb70*/  @!P0 BRA `(.L_x_73) ;  /* 0x0000002400548947 */ /* 0x001fea0003800000 */
.L_x_135:
[----:B------:R-:W-:Y:S05]  /*bb80*/  BSYNC B1 ;  /* 0x0000000000017941 */ /* 0x000fea0003800000 */
.L_x_72:
[----:B------:R-:W-:Y:S01]  /*bb90*/  ULDC.64 UR4, c[0x0][0x300] ;  /* 0x0000c00000047ab9 */ /* 0x000fe20000000a00 */
[----:B-----5:R-:W-:Y:S01]  /*bba0*/  SHF.R.S32.HI R19, RZ, 0x1f, R4 ;  /* 0x0000001fff137819 */ /* 0x020fe20000011404 */
[----:B------:R-:W-:Y:S01]  /*bbb0*/  IMAD R2, R7, UR4, RZ ;  /* 0x0000000407027c24 */ /* 0x000fe2000f8e02ff */
[----:B------:R-:W-:Y:S01]  /*bbc0*/  LOP3.LUT P1, RZ, R16, 0x1, RZ, 0xc0, !PT ;  /* 0x0000000110ff7812 */ /* 0x000fe2000782c0ff */
[----:B------:R-:W-:Y:S02]  /*bbd0*/  IMAD R6, R17, 0x1000, R33 ;  /* 0x0000100011067824 */ /* 0x000fe400078e0221 */
[C---:B------:R-:W-:Y:S02]  /*bbe0*/  IMAD R11, R5.reuse, UR5, R2 ;  /* 0x00000005050b7c24 */ /* 0x040fe4000f8e0202 */
[----:B------:R-:W-:Y:S01]  /*bbf0*/  IMAD.WIDE.U32 R2, R5, UR4, RZ ;  /* 0x0000000405027c25 */ /* 0x000fe2000f8e00ff */
[----:B------:R-:W-:-:S03]  /*bc00*/  ULDC.64 UR4, c[0x0][0x310] ;  /* 0x0000c40000047ab9 */ /* 0x000fc60000000a00 */
[----:B------:R-:W-:Y:S02]  /*bc10*/  IMAD.IADD R3, R3, 0x1, R11 ;  /* 0x0000000103037824 */ /* 0x000fe400078e020b */
[----:B------:R-:W-:Y:S02]  /*bc20*/  IMAD R11, R19, UR4, RZ ;  /* 0x00000004130b7c24 */ /* 0x000fe4000f8e02ff */
        /* <DEDUP_REMOVED lines=13> */
[----:B------:R-:W1:Y:S01]  /*bd00*/  SHFL.IDX PT, R14, R21, RZ, 0x181f ;  /* 0x00181fff150e7589 */ /* 0x000e6200000e0000 */
[----:B------:R-:W-:-:S03]  /*bd10*/  LEA R26, R6, UR39, 0x1 ;  /* 0x00000027061a7c11 */ /* 0x000fc6000f8e08ff */
[----:B------:R-:W2:Y:S04]  /*bd20*/  SHFL.IDX PT, R3, R28, RZ, 0x181f ;  /* 0x00181fff1c037589 */ /* 0x000ea800000e0000 */
[----:B------:R-:W3:Y:S04]  /*bd30*/  SHFL.IDX PT, R10, R21, 0x1, 0x181f ;  /* 0x00381f00150a7f89 */ /* 0x000ee800000e0000 */
[----:B------:R-:W4:Y:S01]  /*bd40*/  SHFL.IDX PT, R34, R28, 0x1, 0x181f ;  /* 0x00381f001c227f89 */ /* 0x000f2200000e0000 */
[----:B-1----:R-:W-:-:S03]  /*bd50*/  IADD3 R2, P0, R14, R0, RZ ;  /* 0x000000000e027210 */ /* 0x002fc60007f1e0ff */
[----:B------:R-:W-:Y:S02]  /*bd60*/  SHFL.IDX PT, R14, R21, 0x3, 0x181f ;  /* 0x00781f00150e7f89 */ /* 0x000fe400000e0000 */
[----:B--2---:R-:W-:Y:S01]  /*bd70*/  IMAD.X R3, RZ, RZ, R3, P0 ;  /* 0x000000ffff037224 */ /* 0x004fe200000e0603 */
[----:B---3--:R-:W-:-:S04]  /*bd80*/  IADD3 R10, P0, R10, R0, RZ ;  /* 0x000000000a0a7210 */ /* 0x008fc80007f1e0ff */
[----:B------:R1:W-:Y:S01]  /*bd90*/  LDGSTS.E.BYPASS.LTC128B.128 [R26+0x22400], desc[UR50][R2.64], !P1 ;  /* 0x22400000021a7fae */ /* 0x0003e2000c901d72 */
[----:B----4-:R-:W-:-:S05]  /*bda0*/  IMAD.X R11, RZ, RZ, R34, P0 ;  /* 0x000000ffff0b7224 */ /* 0x010fca00000e0622 */
[----:B------:R2:W-:Y:S04]  /*bdb0*/  LDGSTS.E.BYPASS.LTC128B.128 [R26+0x22c00], desc[UR50][R10.64], !P1 ;  /* 0x22c000000a1a7fae */ /* 0x0005e8000c901d72 */
[----:B-1----:R-:W1:Y:S04]  /*bdc0*/  SHFL.IDX PT, R2, R21, 0x2, 0x181f ;  /* 0x00581f0015027f89 */ /* 0x002e6800000e0000 */
[----:B------:R-:W3:Y:S04]  /*bdd0*/  SHFL.IDX PT, R3, R28, 0x2, 0x181f ;  /* 0x00581f001c037f89 */ /* 0x000ee800000e0000 */
[----:B------:R-:W4:Y:S01]  /*bde0*/  SHFL.IDX PT, R28, R28, 0x3, 0x181f ;  /* 0x00781f001c1c7f89 */ /* 0x000f2200000e0000 */
[----:B-1----:R-:W-:-:S04]  /*bdf0*/  IADD3 R2, P0, R2, R0, RZ ;  /* 0x0000000002027210 */ /* 0x002fc80007f1e0ff */
[----:B---3--:R-:W-:-:S05]  /*be00*/  IADD3.X R3, RZ, R3, RZ, P0, !PT ;  /* 0x00000003ff037210 */ /* 0x008fca00007fe4ff */
[----:B----4-:R2:W-:Y:S04]  /*be10*/  LDGSTS.E.BYPASS.LTC128B.128 [R26+0x23400], desc[UR50][R2.64], !P1 ;  /* 0x23400000021a7fae */ /* 0x0105e8000c901d72 */
.L_x_145:
[----:B--2---:R-:W-:-:S05]  /*be20*/  IADD3 R2, P0, R14, R0, RZ ;  /* 0x000000000e027210 */ /* 0x004fca0007f1e0ff */
[----:B------:R-:W-:Y:S01]  /*be30*/  IMAD.X R3, RZ, RZ, R28, P0 ;  /* 0x000000ffff037224 */ /* 0x000fe200000e061c */
[----:B------:R-:W-:-:S04]  /*be40*/  PLOP3.LUT P0, PT, PT, PT, PT, 0x80, 0x0 ;  /* 0x000000000000781c */ /* 0x000fc80003f0f070 */
[----:B------:R-:W-:Y:S01]  /*be50*/  @!PT LDS RZ, [RZ] ;  /* 0x00000000fffff984 */ /* 0x000fe20000000800 */
[----:B------:R-:W-:Y:S01]  /*be60*/  @!PT LDS RZ, [RZ] ;  /* 0x00000000fffff984 */ /* 0x000fe20000000800 */
[----:B------:R-:W-:Y:S01]  /*be70*/  @!PT LDS RZ, [RZ] ;  /* 0x00000000fffff984 */ /* 0x000fe20000000800 */
[----:B------:R1:W-:Y:S01]  /*be80*/  LDGSTS.E.BYPASS.LTC128B.128 [R26+0x23c00], desc[UR50][R2.64], !P1 ;  /* 0x23c00000021a7fae */ /* 0x0003e2000c901d72 */
[----:B------:R-:W-:-:S08]  /*be90*/  NOP ;  /* 0x0000000000007918 */ /* 0x000fd00000000000 */
.L_x_75:
[----:B------:R-:W-:Y:S02]  /*bea0*/  PLOP3.LUT P1, PT, P1, P0, PT, 0xa2, 0x0 ;  /* 0x000000000000781c */ /* 0x000fe40000f21472 */
[----:B------:R-:W-:-:S08]  /*beb0*/  @P0 R2UR P1, UR4, R9 ;  /* 0x00000000090402ca */ /* 0x000fd00000020000 */
[----:B------:R-:W-:-:S05]  /*bec0*/  @P0 PLOP3.LUT P0, PT, P1, PT, PT, 0x80, 0x0 ;  /* 0x000000000000081c */ /* 0x000fca0000f0f070 */
[----:B------:R-:W-:Y:S01]  /*bed0*/  @!P1 SYNCS.ARRIVE.TRANS64.RED.A0T1 RZ, [UR4+0x28c30], RZ ;  /* 0x028c30ffffff99a7 */ /* 0x000fe20008200404 */
[----:B------:R-:W-:Y:S07]  /*bee0*/  @!P1 ARRIVES.LDGSTSBAR.64.TRANSCNT [UR4+0x28c30] ;  /* 0x028c3000ff0099b0 */ /* 0x000fee0008000a84 */
[----:B------:R-:W-:Y:S05]  /*bef0*/  @P0 BRA.U.ANY `(.L_x_75) ;  /* 0xfffffffd00e80947 */ /* 0x000fea000393ffff */
[----:B------:R-:W-:Y:S01]  /*bf00*/  NOP ;  /* 0x0000000000007918 */ /* 0x000fe20000000000 */
[----:B-1----:R-:W-:-:S05]  /*bf10*/  IMAD.U32 R2, RZ, RZ, UR41 ;  /* 0x00000029ff027e24 */ /* 0x002fca000f8e00ff */
[----:B------:R-:W-:-:S13]  /*bf20*/  ISETP.NE.AND P2, PT, R2, 0x3, PT ;  /* 0x000000030200780c */ /* 0x000fda0003f45270 */
[----:B------:R-:W-:Y:S05]  /*bf30*/  @!P2 BRA `(.L_x_76) ;  /* 0x000000000004a947 */ /* 0x000fea0003800000 */
[----:B------:R-:W-:Y:S01]  /*bf40*/  BPT.TRAP 0x1 ;  /* 0x000000040000795c */ /* 0x000fe20000300000 */
.L_x_76:
[----:B------:R1:W-:Y:S01]  /*bf50*/  SYNCS.ARRIVE.TRANS64.A1T0 RZ, [R9+URZ+0x28c30], RZ ;  /* 0x028c30ff09ff79a7 */ /* 0x0003e2000810003f */
[----:B------:R-:W-:Y:S05]  /*bf60*/  @!P2 BRA `(.L_x_77) ;  /* 0x000000000004a947 */ /* 0x000fea0003800000 */
[----:B------:R-:W-:Y:S01]  /*bf70*/  BPT.TRAP 0x1 ;  /* 0x000000040000795c */ /* 0x000fe20000300000 */
.L_x_77:
[----:B------:R-:W2:Y:S01]  /*bf80*/  SYNCS.PHASECHK.TRANS64.TRYWAIT P0, [R9+URZ+0x28c60], R20 ;  /* 0x028c6014090075a7 */ /* 0x000ea2000800017f */
[----:B------:R-:W-:Y:S04]  /*bf90*/  BSSY B1, `(.L_x_78) ;  /* 0x0000002000017945 */ /* 0x000fe80003800000 */
[----:B--2---:R-:W-:Y:S05]  /*bfa0*/  @!P0 BRA `(.L_x_79) ;  /* 0x0000002400708947 */ /* 0x004fea0003800000 */
.L_x_146:
[----:B------:R-:W-:Y:S05]  /*bfb0*/  BSYNC B1 ;  /* 0x0000000000017941 */ /* 0x000fea0003800000 */
.L_x_78:
[----:B------:R-:W-:Y:S01]  /*bfc0*/  ULDC.64 UR4, c[0x0][0x328] ;  /* 0x0000ca0000047ab9 */ /* 0x000fe20000000a00 */
[C---:B------:R-:W-:Y:S01]  /*bfd0*/  LOP3.LUT P5, RZ, R16.reuse, 0x8, RZ, 0xc0, !PT ;  /* 0x0000000810ff7812 */ /* 0x040fe200078ac0ff */
[----:B------:R-:W-:Y:S01]  /*bfe0*/  IMAD R2, R7, UR4, RZ ;  /* 0x0000000407027c24 */ /* 0x000fe2000f8e02ff */
[C---:B------:R-:W-:Y:S02]  /*bff0*/  LOP3.LUT P4, RZ, R16.reuse, 0x4, RZ, 0xc0, !PT ;  /* 0x0000000410ff7812 */ /* 0x040fe4000788c0ff */
[----:B------:R-:W-:Y:S01]  /*c000*/  LOP3.LUT P3, RZ, R16, 0x2, RZ, 0xc0, !PT ;  /* 0x0000000210ff7812 */ /* 0x000fe2000786c0ff */
[C---:B------:R-:W-:Y:S02]  /*c010*/  IMAD R7, R5.reuse, UR5, R2 ;  /* 0x0000000505077c24 */ /* 0x040fe4000f8e0202 */
[----:B------:R-:W-:Y:S01]  /*c020*/  IMAD.WIDE.U32 R2, R5, UR4, RZ ;  /* 0x0000000405027c25 */ /* 0x000fe2000f8e00ff */
[----:B------:R-:W-:-:S03]  /*c030*/  ULDC.64 UR4, c[0x0][0x338] ;  /* 0x0000ce0000047ab9 */ /* 0x000fc60000000a00 */
[----:B------:R-:W-:Y:S02]  /*c040*/  IMAD.IADD R3, R3, 0x1, R7 ;  /* 0x0000000103037824 */ /* 0x000fe400078e0207 */
[----:B------:R-:W-:Y:S02]  /*c050*/  IMAD R19, R19, UR4, RZ ;  /* 0x0000000413137c24 */ /* 0x000fe4000f8e02ff */
[----:B------:R-:W-:-:S04]  /*c060*/  IMAD.WIDE.U32 R2, R4, UR4, R2 ;  /* 0x0000000404027c25 */ /* 0x000fc8000f8e0002 */
[----:B------:R-:W-:Y:S01]  /*c070*/  IMAD R19, R4, UR5, R19 ;  /* 0x0000000504137c24 */ /* 0x000fe2000f8e0213 */
[----:B------:R-:W-:Y:S02]  /*c080*/  ULDC.64 UR4, c[0x0][0x330] ;  /* 0x0000cc0000047ab9 */ /* 0x000fe40000000a00 */
[----:B------:R-:W-:Y:S02]  /*c090*/  IMAD R5, R24, UR4, RZ ;  /* 0x0000000418057c24 */ /* 0x000fe4000f8e02ff */
[----:B------:R-:W-:Y:S01]  /*c0a0*/  IADD3 R3, R3, R19, RZ ;  /* 0x0000001303037210 */ /* 0x000fe20007ffe0ff */
[----:B------:R-:W-:Y:S02]  /*c0b0*/  IMAD R19, R17, 0x7000, R6 ;  /* 0x0000700011137824 */ /* 0x000fe400078e0206 */
[C---:B------:R-:W-:Y:S02]  /*c0c0*/  IMAD R5, R18.reuse, UR5, R5 ;  /* 0x0000000512057c24 */ /* 0x040fe4000f8e0205 */
[----:B------:R-:W-:Y:S01]  /*c0d0*/  IMAD.WIDE.U32 R2, R18, UR4, R2 ;  /* 0x0000000412027c25 */ /* 0x000fe2000f8e0002 */
[----:B------:R-:W-:-:S03]  /*c0e0*/  ULDC.64 UR4, c[0x0][0x318] ;  /* 0x0000c60000047ab9 */ /* 0x000fc60000000a00 */
[----:B------:R-:W-:Y:S01]  /*c0f0*/  IMAD.IADD R3, R5, 0x1, R3 ;  /* 0x0000000105037824 */ /* 0x000fe200078e0203 */
[----:B------:R-:W-:Y:S01]  /*c100*/  LEA R10, P0, R2, UR4, 0x1 ;  /* 0x00000004020a7c11 */ /* 0x000fe2000f8008ff */
[----:B------:R-:W-:-:S03]  /*c110*/  UMOV UR4, 0xffffffff ;  /* 0xffffffff00047882 */ /* 0x000fc60000000000 */
[----:B0-2---:R-:W-:Y:S01]  /*c120*/  LEA.HI.X R20, R2, UR5, R3, 0x1, P0 ;  /* 0x0000000502147c11 */ /* 0x005fe200080f0c03 */
[----:B------:R-:W-:Y:S08]  /*c130*/  BRA.DIV UR4, `(.L_x_80) ;  /* 0x0000002604207947 */ /* 0x000ff0000b800000 */
[----:B------:R-:W0:Y:S01]  /*c140*/  SHFL.IDX PT, R14, R10, RZ, 0x181f ;  /* 0x00181fff0a0e7589 */ /* 0x000e2200000e0000 */
[C---:B------:R-:W-:Y:S02]  /*c150*/  LOP3.LUT P1, RZ, R16.reuse, 0x40, RZ, 0xc0, !PT ;  /* 0x0000004010ff7812 */ /* 0x040fe4000782c0ff */
[C---:B------:R-:W-:Y:S01]  /*c160*/  LOP3.LUT P6, RZ, R16.reuse, 0x20, RZ, 0xc0, !PT ;  /* 0x0000002010ff7812 */ /* 0x040fe200078cc0ff */
[----:B------:R-:W2:Y:S01]  /*c170*/  SHFL.IDX PT, R3, R20, RZ, 0x181f ;  /* 0x00181fff14037589 */ /* 0x000ea200000e0000 */
[----:B------:R-:W-:Y:S02]  /*c180*/  LEA R19, R19, UR39, 0x1 ;  /* 0x0000002713137c11 */ /* 0x000fe4000f8e08ff */
[----:B------:R-:W-:Y:S02]  /*c190*/  LOP3.LUT P2, RZ, R16, 0x10, RZ, 0xc0, !PT ;  /* 0x0000001010ff7812 */ /* 0x000fe4000784c0ff */
[----:B------:R-:W-:Y:S02]  /*c1a0*/  P2R R11, PR, RZ, 0x40 ;  /* 0x00000040ff0b7803 */ /* 0x000fe40000000000 */
[----:B0-----:R-:W-:-:S02]  /*c1b0*/  IADD3 R6, P0, R14, R0, RZ ;  /* 0x000000000e067210 */ /* 0x001fc40007f1e0ff */
[----:B------:R-:W0:Y:S03]  /*c1c0*/  SHFL.IDX PT, R14, R10, 0x1, 0x181f ;  /* 0x00381f000a0e7f89 */ /* 0x000e2600000e0000 */
[----:B--2---:R-:W-:Y:S02]  /*c1d0*/  IMAD.X R7, RZ, RZ, R3, P0 ;  /* 0x000000ffff077224 */ /* 0x004fe400000e0603 */
[----:B------:R-:W2:Y:S04]  /*c1e0*/  SHFL.IDX PT, R3, R20, 0x1, 0x181f ;  /* 0x00381f0014037f89 */ /* 0x000ea800000e0000 */
[----:B------:R-:W-:Y:S01]  /*c1f0*/  LDGSTS.E.BYPASS.LTC128B.128 [R19+0x400], desc[UR50][R6.64], !P1 ;  /* 0x0040000006137fae */ /* 0x000fe2000c901d72 */
[----:B------:R-:W-:-:S03]  /*c200*/  ISETP.NE.U32.AND P1, PT, R27, RZ, PT ;  /* 0x000000ff1b00720c */ /* 0x000fc60003f25070 */
[----:B------:R-:W-:Y:S01]  /*c210*/  LDGSTS.E.BYPASS.LTC128B.128 [R19+0x2400], desc[UR50][R6.64+0x80], !P6 ;  /* 0x0240008006137fae */ /* 0x000fe2000f101d72 */
[----:B------:R-:W-:-:S03]  /*c220*/  LOP3.LUT P6, RZ, R16, 0x40, RZ, 0xc0, !PT ;  /* 0x0000004010ff7812 */ /* 0x000fc600078cc0ff */
[----:B------:R-:W-:Y:S04]  /*c230*/  LDGSTS.E.BYPASS.LTC128B.128 [R19+0x4400], desc[UR50][R6.64+0x100], !P2 ;  /* 0x0440010006137fae */ /* 0x000fe8000d101d72 */
[----:B------:R-:W-:Y:S01]  /*c240*/  LDGSTS.E.BYPASS.LTC128B.128 [R19+0x6400], desc[UR50][R6.64+0x180], !P5 ;  /* 0x0640018006137fae */ /* 0x000fe2000e901d72 */
[----:B0-----:R-:W-:-:S03]  /*c250*/  IADD3 R4, P0, R14, R0, RZ ;  /* 0x000000000e047210 */ /* 0x001fc60007f1e0ff */
[----:B------:R-:W-:Y:S04]  /*c260*/  LDGSTS.E.BYPASS.LTC128B.128 [R19+0x8400], desc[UR50][R6.64+0x200], !P4 ;  /* 0x0840020006137fae */ /* 0x000fe8000e101d72 */
[----:B------:R-:W0:Y:S01]  /*c270*/  SHFL.IDX PT, R14, R10, 0x2, 0x181f ;  /* 0x00581f000a0e7f89 */ /* 0x000e2200000e0000 */
[----:B--2---:R-:W-:-:S03]  /*c280*/  IMAD.X R5, RZ, RZ, R3, P0 ;  /* 0x000000ffff057224 */ /* 0x004fc600000e0603 */
[----:B------:R-:W2:Y:S04]  /*c290*/  SHFL.IDX PT, R3, R20, 0x2, 0x181f ;  /* 0x00581f0014037f89 */ /* 0x000ea800000e0000 */
[----:B------:R-:W-:Y:S04]  /*c2a0*/  LDGSTS.E.BYPASS.LTC128B.128 [R19+0xa400], desc[UR50][R6.64+0x280], !P3 ;  /* 0x0a40028006137fae */ /* 0x000fe8000d901d72 */
[----:B------:R-:W3:Y:S01]  /*c2b0*/  SHFL.IDX PT, R20, R20, 0x3, 0x181f ;  /* 0x00781f0014147f89 */ /* 0x000ee200000e0000 */
[----:B0-----:R-:W-:-:S03]  /*c2c0*/  IADD3 R2, P0, R14, R0, RZ ;  /* 0x000000000e027210 */ /* 0x001fc60007f1e0ff */
[----:B------:R0:W4:Y:S01]  /*c2d0*/  SHFL.IDX PT, R14, R10, 0x3, 0x181f ;  /* 0x00781f000a0e7f89 */ /* 0x00012200000e0000 */
[----:B--2---:R-:W-:Y:S02]  /*c2e0*/  IADD3.X R3, RZ, R3, RZ, P0, !PT ;  /* 0x00000003ff037210 */ /* 0x004fe400007fe4ff */
[----:B------:R-:W-:-:S13]  /*c2f0*/  ISETP.NE.U32.AND P0, PT, R29, RZ, PT ;  /* 0x000000ff1d00720c */ /* 0x000fda0003f05070 */
[----:B------:R-:W-:Y:S04]  /*c300*/  LDGSTS.E.BYPASS.LTC128B.128 [R19+0xc400], desc[UR50][R6.64+0x300], P0 ;  /* 0x0c40030006137fae */ /* 0x000fe80008101d72 */
[----:B------:R2:W-:Y:S04]  /*c310*/  LDGSTS.E.BYPASS.LTC128B.128 [R19+0xe400], desc[UR50][R6.64+0x380], P1 ;  /* 0x0e40038006137fae */ /* 0x0005e80008901d72 */
[----:B------:R0:W-:Y:S01]  /*c320*/  LDGSTS.E.BYPASS.LTC128B.128 [R19+0xc00], desc[UR50][R4.64], !P6 ;  /* 0x00c0000004137fae */ /* 0x0001e2000f101d72 */
[----:B------:R-:W-:-:S04]  /*c330*/  ISETP.NE.AND P6, PT, R11, RZ, PT ;  /* 0x000000ff0b00720c */ /* 0x000fc80003fc5270 */
[----:B--2---:R-:W-:-:S09]  /*c340*/  P2R R6, PR, RZ, 0x40 ;  /* 0x00000040ff067803 */ /* 0x004fd20000000000 */
[----:B------:R0:W-:Y:S01]  /*c350*/  LDGSTS.E.BYPASS.LTC128B.128 [R19+0x2c00], desc[UR50][R4.64+0x80], !P6 ;  /* 0x02c0008004137fae */ /* 0x0001e2000f101d72 */
[----:B------:R-:W-:-:S03]  /*c360*/  LOP3.LUT P6, RZ, R16, 0x40, RZ, 0xc0, !PT ;  /* 0x0000004010ff7812 */ /* 0x000fc600078cc0ff */
[----:B------:R0:W-:Y:S04]  /*c370*/  LDGSTS.E.BYPASS.LTC128B.128 [R19+0x4c00], desc[UR50][R4.64+0x100], !P2 ;  /* 0x04c0010004137fae */ /* 0x0001e8000d101d72 */
[----:B------:R0:W-:Y:S04]  /*c380*/  LDGSTS.E.BYPASS.LTC128B.128 [R19+0x6c00], desc[UR50][R4.64+0x180], !P5 ;  /* 0x06c0018004137fae */ /* 0x0001e8000e901d72 */
[----:B------:R0:W-:Y:S04]  /*c390*/  LDGSTS.E.BYPASS.LTC128B.128 [R19+0x8c00], desc[UR50][R4.64+0x200], !P4 ;  /* 0x08c0020004137fae */ /* 0x0001e8000e101d72 */
[----:B------:R0:W-:Y:S04]  /*c3a0*/  LDGSTS.E.BYPASS.LTC128B.128 [R19+0xac00], desc[UR50][R4.64+0x280], !P3 ;  /* 0x0ac0028004137fae */ /* 0x0001e8000d901d72 */
[----:B------:R0:W-:Y:S04]  /*c3b0*/  LDGSTS.E.BYPASS.LTC128B.128 [R19+0xcc00], desc[UR50][R4.64+0x300], P0 ;  /* 0x0cc0030004137fae */ /* 0x0001e80008101d72 */
[----:B------:R0:W-:Y:S04]  /*c3c0*/  LDGSTS.E.BYPASS.LTC128B.128 [R19+0xec00], desc[UR50][R4.64+0x380], P1 ;  /* 0x0ec0038004137fae */ /* 0x0001e80008901d72 */
[----:B------:R0:W-:Y:S01]  /*c3d0*/  LDGSTS.E.BYPASS.LTC128B.128 [R19+0x1400], desc[UR50][R2.64], !P6 ;  /* 0x0140000002137fae */ /* 0x0001e2000f101d72 */
[----:B------:R-:W-:-:S13]  /*c3e0*/  ISETP.NE.AND P6, PT, R6, RZ, PT ;  /* 0x000000ff0600720c */ /* 0x000fda0003fc5270 */
[----:B------:R0:W-:Y:S04]  /*c3f0*/  LDGSTS.E.BYPASS.LTC128B.128 [R19+0x3400], desc[UR50][R2.64+0x80], !P6 ;  /* 0x0340008002137fae */ /* 0x0001e8000f101d72 */
[----:B------:R0:W-:Y:S04]  /*c400*/  LDGSTS.E.BYPASS.LTC128B.128 [R19+0x5400], desc[UR50][R2.64+0x100], !P2 ;  /* 0x0540010002137fae */ /* 0x0001e8000d101d72 */
[----:B------:R0:W-:Y:S04]  /*c410*/  LDGSTS.E.BYPASS.LTC128B.128 [R19+0x7400], desc[UR50][R2.64+0x180], !P5 ;  /* 0x0740018002137fae */ /* 0x0001e8000e901d72 */
[----:B------:R0:W-:Y:S04]  /*c420*/  LDGSTS.E.BYPASS.LTC128B.128 [R19+0x9400], desc[UR50][R2.64+0x200], !P4 ;  /* 0x0940020002137fae */ /* 0x0001e8000e101d72 */
[----:B------:R0:W-:Y:S04]  /*c430*/  LDGSTS.E.BYPASS.LTC128B.128 [R19+0xb400], desc[UR50][R2.64+0x280], !P3 ;  /* 0x0b40028002137fae */ /* 0x0001e8000d901d72 */
[----:B------:R0:W-:Y:S04]  /*c440*/  LDGSTS.E.BYPASS.LTC128B.128 [R19+0xd400], desc[UR50][R2.64+0x300], P0 ;  /* 0x0d40030002137fae */ /* 0x0001e80008101d72 */
[----:B---34-:R0:W-:Y:S02]  /*c450*/  LDGSTS.E.BYPASS.LTC128B.128 [R19+0xf400], desc[UR50][R2.64+0x380], P1 ;  /* 0x0f40038002137fae */ /* 0x0181e40008901d72 */
.L_x_156:
[----:B0-----:R-:W-:Y:S02]  /*c460*/  P2R R4, PR, RZ, 0x2 ;  /* 0x00000002ff047803 */ /* 0x001fe40000000000 */
[----:B------:R-:W-:Y:S02]  /*c470*/  LOP3.LUT P1, RZ, R16, 0x40, RZ, 0xc0, !PT ;  /* 0x0000004010ff7812 */ /* 0x000fe4000782c0ff */
[----:B------:R-:W-:Y:S02]  /*c480*/  IADD3 R2, P2, R14, R0, RZ ;  /* 0x000000000e027210 */ /* 0x000fe40007f5e0ff */
[----:B------:R-:W-:-:S03]  /*c490*/  LOP3.LUT P6, RZ, R16, 0x10, RZ, 0xc0, !PT ;  /* 0x0000001010ff7812 */ /* 0x000fc600078cc0ff */
[----:B------:R-:W-:Y:S01]  /*c4a0*/  IMAD.X R3, RZ, RZ, R20, P2 ;  /* 0x000000ffff037224 */ /* 0x000fe200010e0614 */
[----:B------:R-:W-:-:S05]  /*c4b0*/  LOP3.LUT P2, RZ, R16, 0x20, RZ, 0xc0, !PT ;  /* 0x0000002010ff7812 */ /* 0x000fca000784c0ff */
[----:B------:R-:W-:Y:S01]  /*c4c0*/  @!PT LDS RZ, [RZ] ;  /* 0x00000000fffff984 */ /* 0x000fe20000000800 */
[----:B------:R-:W-:Y:S01]  /*c4d0*/  @!PT LDS RZ, [RZ] ;  /* 0x00000000fffff984 */ /* 0x000fe20000000800 */
[----:B------:R-:W-:Y:S01]  /*c4e0*/  @!PT LDS RZ, [RZ] ;  /* 0x00000000fffff984 */ /* 0x000fe20000000800 */
[----:B------:R0:W-:Y:S01]  /*c4f0*/  LDGSTS.E.BYPASS.LTC128B.128 [R19+0x1c00], desc[UR50][R2.64], !P1 ;  /* 0x01c0000002137fae */ /* 0x0001e2000c901d72 */
[----:B------:R-:W-:-:S07]  /*c500*/  ISETP.NE.AND P1, PT, R4, RZ, PT ;  /* 0x000000ff0400720c */ /* 0x000fce0003f25270 */
[----:B------:R0:W-:Y:S04]  /*c510*/  LDGSTS.E.BYPASS.LTC128B.128 [R19+0x3c00], desc[UR50][R2.64+0x80], !P2 ;  /* 0x03c0008002137fae */ /* 0x0001e8000d101d72 */
[----:B------:R0:W-:Y:S04]  /*c520*/  LDGSTS.E.BYPASS.LTC128B.128 [R19+0x5c00], desc[UR50][R2.64+0x100], !P6 ;  /* 0x05c0010002137fae */ /* 0x0001e8000f101d72 */
[----:B------:R0:W-:Y:S04]  /*c530*/  LDGSTS.E.BYPASS.LTC128B.128 [R19+0x7c00], desc[UR50][R2.64+0x180], !P5 ;  /* 0x07c0018002137fae */ /* 0x0001e8000e901d72 */
[----:B------:R0:W-:Y:S04]  /*c540*/  LDGSTS.E.BYPASS.LTC128B.128 [R19+0x9c00], desc[UR50][R2.64+0x200], !P4 ;  /* 0x09c0020002137fae */ /* 0x0001e8000e101d72 */
[----:B------:R0:W-:Y:S04]  /*c550*/  LDGSTS.E.BYPASS.LTC128B.128 [R19+0xbc00], desc[UR50][R2.64+0x280], !P3 ;  /* 0x0bc0028002137fae */ /* 0x0001e8000d901d72 */
[----:B------:R0:W-:Y:S01]  /*c560*/  LDGSTS.E.BYPASS.LTC128B.128 [R19+0xdc00], desc[UR50][R2.64+0x300], P0 ;  /* 0x0dc0030002137fae */ /* 0x0001e20008101d72 */
[----:B------:R-:W-:-:S03]  /*c570*/  PLOP3.LUT P0, PT, PT, PT, PT, 0x80, 0x0 ;  /* 0x000000000000781c */ /* 0x000fc60003f0f070 */
[----:B------:R0:W-:Y:S01]  /*c580*/  LDGSTS.E.BYPASS.LTC128B.128 [R19+0xfc00], desc[UR50][R2.64+0x380], P1 ;  /* 0x0fc0038002137fae */ /* 0x0001e20008901d72 */
[----:B------:R-:W-:-:S09]  /*c590*/  NOP ;  /* 0x0000000000007918 */ /* 0x000fd20000000000 */
.L_x_81:
[----:B------:R-:W-:Y:S02]  /*c5a0*/  PLOP3.LUT P1, PT, P1, P0, PT, 0xa2, 0x0 ;  /* 0x000000000000781c */ /* 0x000fe40000f21472 */
[----:B------:R-:W-:-:S08]  /*c5b0*/  @P0 R2UR P1, UR4, R9 ;  /* 0x00000000090402ca */ /* 0x000fd00000020000 */
        /* <DEDUP_REMOVED lines=9> */
.L_x_82:
[----:B------:R-:W-:Y:S01]  /*c650*/  VIADD R17, R17, 0x1 ;  /* 0x0000000111117836 */ /* 0x000fe20000000000 */
[----:B------:R-:W-:Y:S01]  /*c660*/  IADD3 R2, R8, -0x1, RZ ;  /* 0xffffffff08027810 */ /* 0x000fe20007ffe0ff */
[----:B------:R0:W-:Y:S03]  /*c670*/  SYNCS.ARRIVE.TRANS64.A1T0 RZ, [R9+URZ+0x28c50], RZ ;  /* 0x028c50ff09ff79a7 */ /* 0x0001e6000810003f */
[----:B------:R-:W-:-:S04]  /*c680*/  ISETP.NE.AND P0, PT, R17, 0x2, PT ;  /* 0x000000021100780c */ /* 0x000fc80003f05270 */
[----:B------:R-:W-:Y:S02]  /*c690*/  SEL R17, R17, RZ, P0 ;  /* 0x000000ff11117207 */ /* 0x000fe40000000000 */
[----:B------:R-:W-:Y:S02]  /*c6a0*/  SEL R3, RZ, 0x1, P0 ;  /* 0x00000001ff037807 */ /* 0x000fe40000000000 */
[----:B------:R-:W-:Y:S01]  /*c6b0*/  ISETP.GT.AND P0, PT, R8, RZ, PT ;  /* 0x000000ff0800720c */ /* 0x000fe20003f04270 */
[----:B------:R-:W-:Y:S01]  /*c6c0*/  IMAD.MOV.U32 R8, RZ, RZ, R2 ;  /* 0x000000ffff087224 */ /* 0x000fe200078e0002 */
[----:B------:R-:W-:-:S11]  /*c6d0*/  LOP3.LUT R22, R22, R3, RZ, 0x3c, !PT ;  /* 0x0000000316167212 */ /* 0x000fd600078e3cff */
[----:B0-----:R-:W-:Y:S05]  /*c6e0*/  @P0 BRA `(.L_x_83) ;  /* 0xfffffff000980947 */ /* 0x001fea000383ffff */
[----:B------:R-:W-:Y:S05]  /*c6f0*/  BSYNC B0 ;  /* 0x0000000000007941 */ /* 0x000fea0003800000 */
.L_x_70:
[----:B------:R-:W2:Y:S01]  /*c700*/  LDL.LU R2, [R1] ;  /* 0x0000000001027983 */ /* 0x000ea20000300800 */
[----:B------:R-:W-:-:S03]  /*c710*/  ULDC UR4, c[0x0][0xc34] ;  /* 0x00030d0000047ab9 */ /* 0x000fc60000000800 */
[----:B------:R-:W3:Y:S01]  /*c720*/  LDL.LU R0, [R1+0xc] ;  /* 0x00000c0001007983 */ /* 0x000ee20000300800 */
[----:B--2---:R-:W-:Y:S02]  /*c730*/  VIADD R2, R2, UR42 ;  /* 0x0000002a02027c36 */ /* 0x004fe40008000000 */
[----:B---3--:R-:W-:-:S03]  /*c740*/  VIADD R0, R0, 0x1 ;  /* 0x0000000100007836 */ /* 0x008fc60000000000 */
[----:B------:R0:W-:Y:S01]  /*c750*/  STL [R1], R2 ;  /* 0x0000000201007387 */ /* 0x0001e20000100800 */
[----:B------:R-:W-:-:S03]  /*c760*/  ISETP.GE.AND P0, PT, R2, UR4, PT ;  /* 0x0000000402007c0c */ /* 0x000fc6000bf06270 */
[----:B------:R0:W-:Y:S10]  /*c770*/  STL [R1+0xc], R0 ;  /* 0x00000c0001007387 */ /* 0x0001f40000100800 */
[----:B0-----:R-:W-:Y:S05]  /*c780*/  @!P0 BRA `(.L_x_84) ;  /* 0xffffffd000648947 */ /* 0x001fea000383ffff */
[----:B------:R-:W-:-:S07]  /*c790*/  LOP3.LUT R2, R0, 0x1, RZ, 0xc, !PT ;  /* 0x0000000100027812 */ /* 0x000fce00078e0cff */
.L_x_49:
[----:B------:R-:W0:Y:S01]  /*c7a0*/  S2R R3, SR_CgaCtaId ;  /* 0x0000000000037919 */ /* 0x000e220000008800 */
[----:B------:R-:W-:Y:S01]  /*c7b0*/  MOV R0, 0x400 ;  /* 0x0000040000007802 */ /* 0x000fe20000000f00 */
[----:B------:R-:W-:Y:S01]  /*c7c0*/  BSSY B0, `(.L_x_85) ;  /* 0x0000005000007945 */ /* 0x000fe20003800000 */
[----:B------:R-:W-:Y:S02]  /*c7d0*/  SHF.L.U32 R2, R2, 0x1f, RZ ;  /* 0x0000001f02027819 */ /* 0x000fe400000006ff */
[----:B0-----:R-:W-:-:S04]  /*c7e0*/  LEA R4, R3, R0, 0x18 ;  /* 0x0000000003047211 */ /* 0x001fc800078ec0ff */
[----:B------:R-:W0:Y:S02]  /*c7f0*/  SYNCS.PHASECHK.TRANS64.TRYWAIT P0, [R4+URZ+0x28c20], R2 ;  /* 0x028c2002040075a7 */ /* 0x000e24000800017f */
[----:B0-----:R-:W-:Y:S05]  /*c800*/  @!P0 BRA `(.L_x_86) ;  /* 0x00000024002c8947 */ /* 0x001fea0003800000 */
.L_x_157:
[----:B------:R-:W-:Y:S05]  /*c810*/  BSYNC B0 ;  /* 0x0000000000007941 */ /* 0x000fea0003800000 */
.L_x_85:
[----:B------:R-:W-:-:S03]  /*c820*/  UMOV UR4, 0xffffffff ;  /* 0xffffffff00047882 */ /* 0x000fc60000000000 */
[----:B------:R-:W-:Y:S05]  /*c830*/  BRA.DIV UR4, `(.L_x_87) ;  /* 0x0000002604347947 */ /* 0x000fea000b800000 */
[----:B------:R-:W2:Y:S02]  /*c840*/  S2R R0, SR_TID.X ;  /* 0x0000000000007919 */ /* 0x000ea40000002100 */
[----:B--2---:R-:W-:-:S04]  /*c850*/  SHF.R.U32.HI R0, RZ, 0x5, R0 ;  /* 0x00000005ff007819 */ /* 0x004fc80000011600 */
[----:B------:R-:W-:-:S05]  /*c860*/  LOP3.LUT R0, R0, 0x3, RZ, 0xc0, !PT ;  /* 0x0000000300007812 */ /* 0x000fca00078ec0ff */
[----:B------:R2:W3:Y:S02]  /*c870*/  SHFL.IDX PT, R14, R0, RZ, 0x1f ;  /* 0x00001fff000e7589 */ /* 0x0004e400000e0000 */
.L_x_160:
[----:B---3--:R-:W-:Y:S01]  /*c880*/  ISETP.NE.AND P0, PT, R14, RZ, PT ;  /* 0x000000ff0e00720c */ /* 0x008fe20003f05270 */
[----:B------:R-:W-:-:S12]  /*c890*/  BSSY B0, `(.L_x_88) ;  /* 0x0000024000007945 */ /* 0x000fd80003800000 */
[----:B------:R-:W-:Y:S05]  /*c8a0*/  @P0 BRA `(.L_x_89) ;  /* 0x0000000000880947 */ /* 0x000fea0003800000 */
[----:B------:R-:W-:-:S03]  /*c8b0*/  UMOV UR4, 0xffffffff ;  /* 0xffffffff00047882 */ /* 0x000fc60000000000 */
[----:B------:R-:W-:Y:S05]  /*c8c0*/  BRA.DIV UR4, `(.L_x_90) ;  /* 0x0000002604447947 */ /* 0x000fea000b800000 */
[----:B------:R-:W-:-:S13]  /*c8d0*/  ELECT P6, URZ, PT ;  /* 0x00000000003f782f */ /* 0x000fda00038c0000 */
.L_x_163:
[----:B------:R-:W-:Y:S05]  /*c8e0*/  @!P6 BRA `(.L_x_89) ;  /* 0x000000000078e947 */ /* 0x000fea0003800000 */
[----:B------:R-:W-:-:S06]  /*c8f0*/  ULOP3.LUT UR4, UR38, 0x2, URZ, 0xfc, !UPT ;  /* 0x0000000226047892 */ /* 0x000fcc000f8efc3f */
[----:B--2---:R-:W-:-:S04]  /*c900*/  MOV R0, UR4 ;  /* 0x0000000400007c02 */ /* 0x004fc80008000f00 */
[----:B------:R-:W-:-:S13]  /*c910*/  ISETP.NE.AND P0, PT, R0, 0x3, PT ;  /* 0x000000030000780c */ /* 0x000fda0003f05270 */
[----:B------:R-:W-:Y:S05]  /*c920*/  @!P0 BRA `(.L_x_91) ;  /* 0x0000000000048947 */ /* 0x000fea0003800000 */
[----:B------:R-:W-:Y:S01]  /*c930*/  BPT.TRAP 0x1 ;  /* 0x000000040000795c */ /* 0x000fe20000300000 */
.L_x_91:
[C---:B------:R-:W-:Y:S01]  /*c940*/  IMAD R5, R17.reuse, 0x8, R4 ;  /* 0x0000000811057824 */ /* 0x040fe200078e0204 */
[----:B------:R-:W-:Y:S01]  /*c950*/  SHF.L.U32 R0, R22, 0x1f, RZ ;  /* 0x0000001f16007819 */ /* 0x000fe200000006ff */
[----:B------:R-:W-:-:S03]  /*c960*/  VIADD R17, R17, 0x1 ;  /* 0x0000000111117836 */ /* 0x000fc60000000000 */
[----:B------:R-:W2:Y:S02]  /*c970*/  SYNCS.PHASECHK.TRANS64.TRYWAIT P1, [R5+URZ+0x28c40], R0 ;  /* 0x028c4000050075a7 */ /* 0x000ea4000802017f */
[----:B------:R-:W-:-:S04]  /*c980*/  ISETP.NE.AND P2, PT, R17, 0x2, PT ;  /* 0x000000021100780c */ /* 0x000fc80003f45270 */
[----:B------:R-:W-:Y:S01]  /*c990*/  SEL R3, RZ, 0x1, P2 ;  /* 0x00000001ff037807 */ /* 0x000fe20001000000 */
[----:B--2---:R-:W-:Y:S08]  /*c9a0*/  @!P1 BRA `(.L_x_92) ;  /* 0x00000024002c9947 */ /* 0x004ff00003800000 */
.L_x_164:
[----:B------:R-:W-:Y:S02]  /*c9b0*/  SEL R17, R17, RZ, P2 ;  /* 0x000000ff11117207 */ /* 0x000fe40001000000 */
[----:B0-----:R-:W-:Y:S01]  /*c9c0*/  LOP3.LUT R2, R22, R3, RZ, 0x3c, !PT ;  /* 0x0000000316027212 */ /* 0x001fe200078e3cff */
[----:B------:R-:W-:Y:S06]  /*c9d0*/  @!P0 BRA `(.L_x_93) ;  /* 0x0000000000048947 */ /* 0x000fec0003800000 */
[----:B------:R-:W-:Y:S01]  /*c9e0*/  BPT.TRAP 0x1 ;  /* 0x000000040000795c */ /* 0x000fe20000300000 */
.L_x_93:
[----:B------:R-:W-:Y:S01]  /*c9f0*/  IMAD R17, R17, 0x8, R4 ;  /* 0x0000000811117824 */ /* 0x000fe200078e0204 */
[----:B------:R-:W-:-:S04]  /*ca00*/  SHF.L.U32 R2, R2, 0x1f, RZ ;  /* 0x0000001f02027819 */ /* 0x000fc800000006ff */
[----:B------:R-:W0:Y:S02]  /*ca10*/  SYNCS.PHASECHK.TRANS64.TRYWAIT P1, [R17+URZ+0x28c40], R2 ;  /* 0x028c4002110075a7 */ /* 0x000e24000802017f */
[----:B0-----:R-:W-:Y:S05]  /*ca20*/  @!P1 BRA `(.L_x_94) ;  /* 0x0000002400209947 */ /* 0x001fea0003800000 */
.L_x_165:
[----:B------:R-:W-:Y:S05]  /*ca30*/  @!P0 BRA `(.L_x_95) ;  /* 0x0000000000048947 */ /* 0x000fea0003800000 */
[----:B------:R-:W-:Y:S01]  /*ca40*/  BPT.TRAP 0x1 ;  /* 0x000000040000795c */ /* 0x000fe20000300000 */
.L_x_95:
[----:B------:R-:W3:Y:S02]  /*ca50*/  SYNCS.PHASECHK.TRANS64.TRYWAIT P1, [R5+URZ+0x28c60], R0 ;  /* 0x028c6000050075a7 */ /* 0x000ee4000802017f */
[----:B---3--:R-:W-:Y:S05]  /*ca60*/  @!P1 BRA `(.L_x_96) ;  /* 0x0000002400249947 */ /* 0x008fea0003800000 */
.L_x_166:
[----:B------:R-:W-:Y:S05]  /*ca70*/  @!P0 BRA `(.L_x_97) ;  /* 0x0000000000048947 */ /* 0x000fea0003800000 */
[----:B------:R-:W-:Y:S01]  /*ca80*/  BPT.TRAP 0x1 ;  /* 0x000000040000795c */ /* 0x000fe20000300000 */
.L_x_97:
[----:B----4-:R4:W0:Y:S02]  /*ca90*/  SYNCS.PHASECHK.TRANS64.TRYWAIT P0, [R17+URZ+0x28c60], R2 ;  /* 0x028c6002110075a7 */ /* 0x010824000800017f */
[----:B0-----:R-:W-:Y:S05]  /*caa0*/  @!P0 NANOSLEEP.SYNCS 0x989680 ;  /* 0x009896800000895d */ /* 0x001fea0003900000 */
[----:B------:R-:W0:Y:S02]  /*cab0*/  @!P0 SYNCS.PHASECHK.TRANS64 P0, [R17+URZ+0x28c60], R2 ;  /* 0x028c6002110085a7 */ /* 0x000e24000800007f */
[----:B0-----:R-:W-:Y:S05]  /*cac0*/  @!P0 BRA `(.L_x_97) ;  /* 0xfffffffc00f08947 */ /* 0x001fea000383ffff */
.L_x_89:
[----:B------:R-:W-:Y:S05]  /*cad0*/  BSYNC B0 ;  /* 0x0000000000007941 */ /* 0x000fea0003800000 */
.L_x_88:
[----:B------:R-:W-:Y:S05]  /*cae0*/  EXIT ;  /* 0x000000000000794d */ /* 0x000fea0003800000 */
.L_x_9:
[----:B0-----:R-:W-:-:S04]  /*caf0*/  MOV R3, UR16 ;  /* 0x0000001000037c02 */ /* 0x001fc80008000f00 */
[----:B------:R0:W1:Y:S03]  /*cb00*/  SYNCS.PHASECHK.TRANS64.TRYWAIT P1, [R3+URZ+0x28c50], R0 ;  /* 0x028c5000030075a7 */ /* 0x000066000802017f */
[----:B-1----:R-:W-:Y:S05]  /*cb10*/  @!P1 NANOSLEEP.SYNCS 0x989680 ;  /* 0x009896800000995d */ /* 0x002fea0003900000 */
[----:B------:R-:W1:Y:S02]  /*cb20*/  @!P1 SYNCS.PHASECHK.TRANS64 P1, [R3+URZ+0x28c50], R0 ;  /* 0x028c5000030095a7 */ /* 0x000e64000802007f */
[----:B-1----:R-:W-:Y:S05]  /*cb30*/  @!P1 BRA `(.L_x_9) ;  /* 0xfffffffc00ec9947 */ /* 0x002fea000383ffff */
[----:B------:R-:W-:Y:S05]  /*cb40*/  BRA `(.L_x_98) ;  /* 0xffffff4400b07947 */ /* 0x000fea000383ffff */
.L_x_15:
[----:B-1----:R-:W-:-:S04]  /*cb50*/  IMAD.U32 R4, RZ, RZ, UR6 ;  /* 0x00000006ff047e24 */ /* 0x002fc8000f8e00ff */
[----:B------:R1:W2:Y:S03]  /*cb60*/  SYNCS.PHASECHK.TRANS64.TRYWAIT P1, [R4+URZ+0x28c50], R3 ;  /* 0x028c5003040075a7 */ /* 0x0002a6000802017f */
[----:B--2---:R-:W-:Y:S05]  /*cb70*/  @!P1 NANOSLEEP.SYNCS 0x989680 ;  /* 0x009896800000995d */ /* 0x004fea0003900000 */
[----:B------:R-:W2:Y:S02]  /*cb80*/  @!P1 SYNCS.PHASECHK.TRANS64 P1, [R4+URZ+0x28c50], R3 ;  /* 0x028c5003040095a7 */ /* 0x000ea4000802007f */
[----:B--2---:R-:W-:Y:S05]  /*cb90*/  @!P1 BRA `(.L_x_15) ;  /* 0xfffffffc00ec9947 */ /* 0x004fea000383ffff */
[----:B------:R-:W-:Y:S05]  /*cba0*/  BRA `(.L_x_14) ;  /* 0xffffff5000b07947 */ /* 0x000fea000383ffff */
.L_x_20:
[----:B0-----:R-:W-:-:S04]  /*cbb0*/  IMAD.U32 R3, RZ, RZ, UR42 ;  /* 0x0000002aff037e24 */ /* 0x001fc8000f8e00ff */
[----:B------:R0:W1:Y:S03]  /*cbc0*/  SYNCS.PHASECHK.TRANS64.TRYWAIT P1, [R3+URZ+0x28c00], R0 ;  /* 0x028c0000030075a7 */ /* 0x000066000802017f */
[----:B-1----:R-:W-:Y:S05]  /*cbd0*/  @!P1 NANOSLEEP.SYNCS 0x989680 ;  /* 0x009896800000995d */ /* 0x002fea0003900000 */
[----:B------:R-:W1:Y:S02]  /*cbe0*/  @!P1 SYNCS.PHASECHK.TRANS64 P1, [R3+URZ+0x28c00], R0 ;  /* 0x028c0000030095a7 */ /* 0x000e64000802007f */
[----:B-1----:R-:W-:Y:S05]  /*cbf0*/  @!P1 BRA `(.L_x_20) ;  /* 0xfffffffc00ec9947 */ /* 0x002fea000383ffff */
[----:B------:R-:W-:Y:S05]  /*cc00*/  BRA `(.L_x_99) ;  /* 0xffffff6000047947 */ /* 0x000fea000383ffff */
.L_x_24:
[----:B--2---:R2:W3:Y:S02]  /*cc10*/  SYNCS.PHASECHK.TRANS64.TRYWAIT P1, [R7+URZ+0x28c30], R8 ;  /* 0x028c3008070075a7 */ /* 0x0044e4000802017f */
[----:B---3--:R-:W-:Y:S05]  /*cc20*/  @!P1 NANOSLEEP.SYNCS 0x989680 ;  /* 0x009896800000995d */ /* 0x008fea0003900000 */
[----:B------:R-:W3:Y:S02]  /*cc30*/  @!P1 SYNCS.PHASECHK.TRANS64 P1, [R7+URZ+0x28c30], R8 ;  /* 0x028c3008070095a7 */ /* 0x000ee4000802007f */
[----:B---3--:R-:W-:Y:S05]  /*cc40*/  @!P1 BRA `(.L_x_24) ;  /* 0xfffffffc00f09947 */ /* 0x008fea000383ffff */
[----:B------:R-:W-:Y:S05]  /*cc50*/  BRA `(.L_x_23) ;  /* 0xffffff6000207947 */ /* 0x000fea000383ffff */
.L_x_29:
[----:B----4-:R4:W0:Y:S02]  /*cc60*/  SYNCS.PHASECHK.TRANS64.TRYWAIT P1, [R7+URZ+0x28c50], R8 ;  /* 0x028c5008070075a7 */ /* 0x010824000802017f */
[----:B0-----:R-:W-:Y:S05]  /*cc70*/  @!P1 NANOSLEEP.SYNCS 0x989680 ;  /* 0x009896800000995d */ /* 0x001fea0003900000 */
[----:B------:R-:W0:Y:S02]  /*cc80*/  @!P1 SYNCS.PHASECHK.TRANS64 P1, [R7+URZ+0x28c50], R8 ;  /* 0x028c5008070095a7 */ /* 0x000e24000802007f */
[----:B0-----:R-:W-:Y:S05]  /*cc90*/  @!P1 BRA `(.L_x_29) ;  /* 0xfffffffc00f09947 */ /* 0x001fea000383ffff */
[----:B------:R-:W-:Y:S05]  /*cca0*/  BRA `(.L_x_28) ;  /* 0xffffff7400387947 */ /* 0x000fea000383ffff */
.L_x_35:
[----:B--2---:R-:W-:-:S04]  /*ccb0*/  IMAD.U32 R4, RZ, RZ, UR21 ;  /* 0x00000015ff047e24 */ /* 0x004fc8000f8e00ff */
[----:B------:R2:W3:Y:S03]  /*ccc0*/  SYNCS.PHASECHK.TRANS64.TRYWAIT P2, [R4+URZ+0x28c30], R7 ;  /* 0x028c3007040075a7 */ /* 0x0004e6000804017f */
[----:B---3--:R-:W-:Y:S05]  /*ccd0*/  @!P2 NANOSLEEP.SYNCS 0x989680 ;  /* 0x009896800000a95d */ /* 0x008fea0003900000 */
[----:B------:R-:W3:Y:S02]  /*cce0*/  @!P2 SYNCS.PHASECHK.TRANS64 P2, [R4+URZ+0x28c30], R7 ;  /* 0x028c30070400a5a7 */ /* 0x000ee4000804007f */
[----:B---3--:R-:W-:Y:S05]  /*ccf0*/  @!P2 BRA `(.L_x_35) ;  /* 0xfffffffc00eca947 */ /* 0x008fea000383ffff */
[----:B------:R-:W-:Y:S05]  /*cd00*/  BRA `(.L_x_34) ;  /* 0xffffff7800287947 */ /* 0x000fea000383ffff */
.L_x_40:
[----:B---3--:R-:W-:-:S04]  /*cd10*/  MOV R8, UR21 ;  /* 0x0000001500087c02 */ /* 0x008fc80008000f00 */
[----:B------:R3:W4:Y:S03]  /*cd20*/  SYNCS.PHASECHK.TRANS64.TRYWAIT P2, [R8+URZ+0x28c50], R7 ;  /* 0x028c5007080075a7 */ /* 0x000726000804017f */
[----:B----4-:R-:W-:Y:S05]  /*cd30*/  @!P2 NANOSLEEP.SYNCS 0x989680 ;  /* 0x009896800000a95d */ /* 0x010fea0003900000 */
[----:B------:R-:W4:Y:S02]  /*cd40*/  @!P2 SYNCS.PHASECHK.TRANS64 P2, [R8+URZ+0x28c50], R7 ;  /* 0x028c50070800a5a7 */ /* 0x000f24000804007f */
[----:B----4-:R-:W-:Y:S05]  /*cd50*/  @!P2 BRA `(.L_x_40) ;  /* 0xfffffffc00eca947 */ /* 0x010fea000383ffff */
[----:B------:R-:W-:Y:S05]  /*cd60*/  BRA `(.L_x_39) ;  /* 0xffffff90005c7947 */ /* 0x000fea000383ffff */
.L_x_53:
[----:B------:R-:W0:Y:S01]  /*cd70*/  S2R R19, SR_TID.X ;  /* 0x0000000000137919 */ /* 0x000e220000002100 */
[----:B------:R-:W-:Y:S01]  /*cd80*/  BSSY B0, `(.L_x_100) ;  /* 0x000000a000007945 */ /* 0x000fe20003800000 */
[----:B------:R-:W-:Y:S01]  /*cd90*/  IMAD.MOV.U32 R12, RZ, RZ, RZ ;  /* 0x000000ffff0c7224 */ /* 0x000fe200078e00ff */
[----:B------:R-:W-:Y:S01]  /*cda0*/  MOV R15, 0xffffffff ;  /* 0xffffffff000f7802 */ /* 0x000fe20000000f00 */
[----:B------:R-:W-:Y:S01]  /*cdb0*/  IMAD.MOV.U32 R11, RZ, RZ, 0x1f ;  /* 0x0000001fff0b7424 */ /* 0x000fe200078e00ff */
[----:B0-----:R-:W-:-:S04]  /*cdc0*/  SHF.R.U32.HI R19, RZ, 0x5, R19 ;  /* 0x00000005ff137819 */ /* 0x001fc80000011613 */
[----:B------:R-:W-:-:S05]  /*cdd0*/  LOP3.LUT R19, R19, 0x3, RZ, 0xc0, !PT ;  /* 0x0000000313137812 */ /* 0x000fca00078ec0ff */
[----:B------:R-:W-:-:S07]  /*cde0*/  IMAD.MOV.U32 R13, RZ, RZ, R19 ;  /* 0x000000ffff0d7224 */ /* 0x000fce00078e0013 */
[----:B-1---5:R-:W-:Y:S05]  /*cdf0*/  WARPSYNC.COLLECTIVE R15, `(.L_x_101) ;  /* 0x000000000f087348 */ /* 0x022fea0003c00000 */
[----:B------:R0:W2:Y:S02]  /*ce00*/  SHFL.IDX P6, R14, R13, R12, R11 ;  /* 0x0000000c0d0e7389 */ /* 0x0000a400000c000b */
[----:B012--5:R-:W-:Y:S01]  /*ce10*/  ENDCOLLECTIVE ;  /* 0x000000000000791b */ /* 0x027fe20003800000 */
.L_x_101:
[----:B------:R-:W-:Y:S05]  /*ce20*/  BSYNC B0 ;  /* 0x0000000000007941 */ /* 0x000fea0003800000 */
.L_x_100:
[----:B------:R-:W-:Y:S05]  /*ce30*/  BRA `(.L_x_102) ;  /* 0xffffffd000207947 */ /* 0x000fea000383ffff */
.L_x_56:
[----:B0-----:R0:W1:Y:S02]  /*ce40*/  SYNCS.PHASECHK.TRANS64.TRYWAIT P0, [R19+URZ+0x28c40], R0 ;  /* 0x028c4000130075a7 */ /* 0x001064000800017f */
[----:B-1----:R-:W-:Y:S05]  /*ce50*/  @!P0 NANOSLEEP.SYNCS 0x989680 ;  /* 0x009896800000895d */ /* 0x002fea0003900000 */
[----:B------:R-:W1:Y:S02]  /*ce60*/  @!P0 SYNCS.PHASECHK.TRANS64 P0, [R19+URZ+0x28c40], R0 ;  /* 0x028c4000130085a7 */ /* 0x000e64000800007f */
[----:B-1----:R-:W-:Y:S05]  /*ce70*/  @!P0 BRA `(.L_x_56) ;  /* 0xfffffffc00f08947 */ /* 0x002fea000383ffff */
[----:B------:R-:W-:Y:S05]  /*ce80*/  BRA `(.L_x_103) ;  /* 0xffffffd000a47947 */ /* 0x000fea000383ffff */
.L_x_57:
[----:B------:R-:W-:Y:S01]  /*ce90*/  BSSY B0, `(.L_x_104) ;  /* 0x0000008000007945 */ /* 0x000fe20003800000 */
[----:B------:R-:W-:Y:S01]  /*cea0*/  IMAD.MOV.U32 R13, RZ, RZ, R5 ;  /* 0x000000ffff0d7224 */ /* 0x000fe200078e0005 */
[----:B------:R-:W-:Y:S01]  /*ceb0*/  MOV R15, 0xffffffff ;  /* 0xffffffff000f7802 */ /* 0x000fe20000000f00 */
[----:B------:R-:W-:Y:S02]  /*cec0*/  IMAD.MOV.U32 R12, RZ, RZ, RZ ;  /* 0x000000ffff0c7224 */ /* 0x000fe400078e00ff */
[----:B------:R-:W-:-:S07]  /*ced0*/  IMAD.MOV.U32 R11, RZ, RZ, 0x181f ;  /* 0x0000181fff0b7424 */ /* 0x000fce00078e00ff */
[----:B------:R-:W-:Y:S05]  /*cee0*/  WARPSYNC.COLLECTIVE R15, `(.L_x_105) ;  /* 0x000000000f087348 */ /* 0x000fea0003c00000 */
[----:B------:R0:W1:Y:S02]  /*cef0*/  SHFL.IDX P6, R14, R13, R12, R11 ;  /* 0x0000000c0d0e7389 */ /* 0x00006400000c000b */
[----:B01----:R-:W-:Y:S01]  /*cf00*/  ENDCOLLECTIVE ;  /* 0x000000000000791b */ /* 0x003fe20003800000 */
.L_x_105:
[----:B------:R-:W-:Y:S05]  /*cf10*/  BSYNC B0 ;  /* 0x0000000000007941 */ /* 0x000fea0003800000 */
.L_x_104:
[----:B------:R-:W-:Y:S01]  /*cf20*/  IMAD.MOV.U32 R13, RZ, RZ, R0 ;  /* 0x000000ffff0d7224 */ /* 0x000fe200078e0000 */
[----:B------:R-:W-:Y:S01]  /*cf30*/  MOV R11, 0x181f ;  /* 0x0000181f000b7802 */ /* 0x000fe20000000f00 */
[----:B------:R-:W-:Y:S01]  /*cf40*/  IMAD.MOV.U32 R12, RZ, RZ, RZ ;  /* 0x000000ffff0c7224 */ /* 0x000fe200078e00ff */
[----:B------:R-:W-:Y:S01]  /*cf50*/  ISETP.GE.AND P2, PT, R35, 0x1, PT ;  /* 0x000000012300780c */ /* 0x000fe20003f46270 */
[----:B------:R-:W-:Y:S02]  /*cf60*/  IMAD.MOV.U32 R15, RZ, RZ, -0x1 ;  /* 0xffffffffff0f7424 */ /* 0x000fe400078e00ff */
[----:B------:R-:W-:-:S10]  /*cf70*/  IMAD.MOV.U32 R2, RZ, RZ, R14 ;  /* 0x000000ffff027224 */ /* 0x000fd400078e000e */
[----:B------:R-:W-:Y:S05]  /*cf80*/  WARPSYNC.COLLECTIVE R15, `(.L_x_106) ;  /* 0x000000000f087348 */ /* 0x000fea0003c00000 */
[----:B------:R0:W1:Y:S02]  /*cf90*/  SHFL.IDX P6, R14, R13, R12, R11 ;  /* 0x0000000c0d0e7389 */ /* 0x00006400000c000b */
[----:B01----:R-:W-:Y:S01]  /*cfa0*/  ENDCOLLECTIVE ;  /* 0x000000000000791b */ /* 0x003fe20003800000 */
.L_x_106:
[----:B------:R-:W-:Y:S01]  /*cfb0*/  @P2 LEA R7, R4, UR39, 0x1 ;  /* 0x0000002704072c11 */ /* 0x000fe2000f8e08ff */
[----:B------:R-:W-:Y:S01]  /*cfc0*/  IMAD.MOV.U32 R13, RZ, RZ, R5 ;  /* 0x000000ffff0d7224 */ /* 0x000fe200078e0005 */
[----:B------:R-:W-:Y:S02]  /*cfd0*/  MOV R12, 0x1 ;  /* 0x00000001000c7802 */ /* 0x000fe40000000f00 */
[----:B------:R-:W-:-:S13]  /*cfe0*/  @P2 LEA R3, P0, R20, R14, 0x1 ;  /* 0x0000000e14032211 */ /* 0x000fda00078008ff */
[----:B------:R-:W-:Y:S05]  /*cff0*/  WARPSYNC.COLLECTIVE R15, `(.L_x_107) ;  /* 0x000000000f087348 */ /* 0x000fea0003c00000 */
[----:B------:R0:W1:Y:S02]  /*d000*/  SHFL.IDX P6, R14, R13, R12, R11 ;  /* 0x0000000c0d0e7389 */ /* 0x00006400000c000b */
[----:B01----:R-:W-:Y:S01]  /*d010*/  ENDCOLLECTIVE ;  /* 0x000000000000791b */ /* 0x003fe20003800000 */
.L_x_107:
[----:B------:R-:W-:-:S05]  /*d020*/  @P2 IMAD.X R2, RZ, RZ, R2, P0 ;  /* 0x000000ffff022224 */ /* 0x000fca00000e0602 */
[----:B------:R-:W-:-:S04]  /*d030*/  @P2 LOP3.LUT R3, R3, R2, RZ, 0x3c, !PT ;  /* 0x0000000203032212 */ /* 0x000fc800078e3cff */
[----:B------:R-:W-:Y:S01]  /*d040*/  @P2 LOP3.LUT R2, R3, R2, RZ, 0x3c, !PT ;  /* 0x0000000203022212 */ /* 0x000fe200078e3cff */
[----:B------:R-:W-:-:S03]  /*d050*/  IMAD.MOV.U32 R13, RZ, RZ, R0 ;  /* 0x000000ffff0d7224 */ /* 0x000fc600078e0000 */
[----:B------:R-:W-:-:S05]  /*d060*/  @P2 LOP3.LUT R3, R3, R2, RZ, 0x3c, !PT ;  /* 0x0000000203032212 */ /* 0x000fca00078e3cff */
[----:B------:R-:W-:Y:S01]  /*d070*/  @!PT LDS RZ, [RZ] ;  /* 0x00000000fffff984 */ /* 0x000fe20000000800 */
[----:B------:R-:W-:Y:S01]  /*d080*/  @!PT LDS RZ, [RZ] ;  /* 0x00000000fffff984 */ /* 0x000fe20000000800 */
[----:B------:R-:W-:Y:S01]  /*d090*/  @!PT LDS RZ, [RZ] ;  /* 0x00000000fffff984 */ /* 0x000fe20000000800 */
[----:B------:R0:W-:Y:S01]  /*d0a0*/  @P2 LDGSTS.E.BYPASS.LTC128B.128 [R7+0x22400], desc[UR50][R2.64], !P1 ;  /* 0x2240000002072fae */ /* 0x0001e2000c901d72 */
[----:B------:R-:W-:Y:S01]  /*d0b0*/  ISETP.GE.AND P2, PT, R35, 0x11, PT ;  /* 0x000000112300780c */ /* 0x000fe20003f46270 */
[----:B------:R-:W-:-:S12]  /*d0c0*/  IMAD.MOV.U32 R8, RZ, RZ, R14 ;  /* 0x000000ffff087224 */ /* 0x000fd800078e000e */
[----:B0-----:R-:W-:Y:S05]  /*d0d0*/  WARPSYNC.COLLECTIVE R15, `(.L_x_108) ;  /* 0x000000000f087348 */ /* 0x001fea0003c00000 */
[----:B------:R1:W2:Y:S02]  /*d0e0*/  SHFL.IDX P6, R14, R13, R12, R11 ;  /* 0x0000000c0d0e7389 */ /* 0x0002a400000c000b */
[----:B012---:R-:W-:Y:S01]  /*d0f0*/  ENDCOLLECTIVE ;  /* 0x000000000000791b */ /* 0x007fe20003800000 */
.L_x_108:
[----:B------:R-:W-:Y:S01]  /*d100*/  @P2 LEA R9, R4, UR39, 0x1 ;  /* 0x0000002704092c11 */ /* 0x000fe2000f8e08ff */
[----:B------:R-:W-:Y:S02]  /*d110*/  IMAD.MOV.U32 R13, RZ, RZ, R5 ;  /* 0x000000ffff0d7224 */ /* 0x000fe400078e0005 */
[----:B------:R-:W-:Y:S01]  /*d120*/  IMAD.MOV.U32 R12, RZ, RZ, 0x2 ;  /* 0x00000002ff0c7424 */ /* 0x000fe200078e00ff */
[----:B------:R-:W-:-:S13]  /*d130*/  @P2 LEA R6, P0, R20, R14, 0x1 ;  /* 0x0000000e14062211 */ /* 0x000fda00078008ff */
[----:B------:R-:W-:Y:S05]  /*d140*/  WARPSYNC.COLLECTIVE R15, `(.L_x_109) ;  /* 0x000000000f087348 */ /* 0x000fea0003c00000 */
[----:B------:R0:W1:Y:S02]  /*d150*/  SHFL.IDX P6, R14, R13, R12, R11 ;  /* 0x0000000c0d0e7389 */ /* 0x00006400000c000b */
[----:B01----:R-:W-:Y:S01]  /*d160*/  ENDCOLLECTIVE ;  /* 0x000000000000791b */ /* 0x003fe20003800000 */
.L_x_109:
[----:B------:R-:W-:Y:S01]  /*d170*/  @P2 MOV R2, R6 ;  /* 0x0000000600022202 */ /* 0x000fe20000000f00 */
[----:B------:R-:W-:-:S04]  /*d180*/  @P2 IMAD.X R8, RZ, RZ, R8, P0 ;  /* 0x000000ffff082224 */ /* 0x000fc800000e0608 */
[----:B------:R-:W-:-:S05]  /*d190*/  @P2 IMAD.MOV.U32 R3, RZ, RZ, R8 ;  /* 0x000000ffff032224 */ /* 0x000fca00078e0008 */
[----:B------:R-:W-:Y:S01]  /*d1a0*/  @!PT LDS RZ, [RZ] ;  /* 0x00000000fffff984 */ /* 0x000fe20000000800 */
[----:B------:R-:W-:Y:S01]  /*d1b0*/  @!PT LDS RZ, [RZ] ;  /* 0x00000000fffff984 */ /* 0x000fe20000000800 */
[----:B------:R-:W-:Y:S01]  /*d1c0*/  @!PT LDS RZ, [RZ] ;  /* 0x00000000fffff984 */ /* 0x000fe20000000800 */
[----:B------:R0:W-:Y:S01]  /*d1d0*/  @P2 LDGSTS.E.BYPASS.LTC128B.128 [R9+0x22c00], desc[UR50][R2.64], !P1 ;  /* 0x22c0000002092fae */ /* 0x0001e2000c901d72 */
[----:B------:R-:W-:Y:S01]  /*d1e0*/  ISETP.GE.AND P2, PT, R35, 0x21, PT ;  /* 0x000000212300780c */ /* 0x000fe20003f46270 */
[----:B------:R-:W-:Y:S01]  /*d1f0*/  IMAD.MOV.U32 R13, RZ, RZ, R0 ;  /* 0x000000ffff0d7224 */ /* 0x000fe200078e0000 */
[----:B0-----:R-:W-:-:S11]  /*d200*/  MOV R2, R14 ;  /* 0x0000000e00027202 */ /* 0x001fd60000000f00 */
[----:B------:R-:W-:Y:S05]  /*d210*/  WARPSYNC.COLLECTIVE R15, `(.L_x_110) ;  /* 0x000000000f087348 */ /* 0x000fea0003c00000 */
[----:B------:R0:W1:Y:S02]  /*d220*/  SHFL.IDX P6, R14, R13, R12, R11 ;  /* 0x0000000c0d0e7389 */ /* 0x00006400000c000b */
[----:B01----:R-:W-:Y:S01]  /*d230*/  ENDCOLLECTIVE ;  /* 0x000000000000791b */ /* 0x003fe20003800000 */
.L_x_110:
[----:B------:R-:W-:Y:S01]  /*d240*/  @P2 LEA R6, R4, UR39, 0x1 ;  /* 0x0000002704062c11 */ /* 0x000fe2000f8e08ff */
[----:B------:R-:W-:Y:S02]  /*d250*/  IMAD.MOV.U32 R13, RZ, RZ, R5 ;  /* 0x000000ffff0d7224 */ /* 0x000fe400078e0005 */
[----:B------:R-:W-:Y:S01]  /*d260*/  IMAD.MOV.U32 R12, RZ, RZ, 0x3 ;  /* 0x00000003ff0c7424 */ /* 0x000fe200078e00ff */
[----:B------:R-:W-:-:S13]  /*d270*/  @P2 LEA R7, P0, R20, R14, 0x1 ;  /* 0x0000000e14072211 */ /* 0x000fda00078008ff */
[----:B------:R-:W-:Y:S05]  /*d280*/  WARPSYNC.COLLECTIVE R15, `(.L_x_111) ;  /* 0x000000000f087348 */ /* 0x000fea0003c00000 */
[----:B------:R0:W1:Y:S02]  /*d290*/  SHFL.IDX P6, R14, R13, R12, R11 ;  /* 0x0000000c0d0e7389 */ /* 0x00006400000c000b */
[----:B01----:R-:W-:Y:S01]  /*d2a0*/  ENDCOLLECTIVE ;  /* 0x000000000000791b */ /* 0x003fe20003800000 */
.L_x_111:
[----:B------:R-:W-:Y:S02]  /*d2b0*/  @P2 IMAD.X R10, RZ, RZ, R2, P0 ;  /* 0x000000ffff0a2224 */ /* 0x000fe400000e0602 */
[----:B------:R-:W-:-:S03]  /*d2c0*/  @P2 IMAD.MOV.U32 R2, RZ, RZ, R7 ;  /* 0x000000ffff022224 */ /* 0x000fc600078e0007 */
[----:B------:R-:W-:-:S05]  /*d2d0*/  @P2 MOV R3, R10 ;  /* 0x0000000a00032202 */ /* 0x000fca0000000f00 */
[----:B------:R-:W-:Y:S01]  /*d2e0*/  @!PT LDS RZ, [RZ] ;  /* 0x00000000fffff984 */ /* 0x000fe20000000800 */
[----:B------:R-:W-:Y:S01]  /*d2f0*/  @!PT LDS RZ, [RZ] ;  /* 0x00000000fffff984 */ /* 0x000fe20000000800 */
[----:B------:R-:W-:Y:S01]  /*d300*/  @!PT LDS RZ, [RZ] ;  /* 0x00000000fffff984 */ /* 0x000fe20000000800 */
[----:B------:R0:W-:Y:S01]  /*d310*/  @P2 LDGSTS.E.BYPASS.LTC128B.128 [R6+0x23400], desc[UR50][R2.64], !P1 ;  /* 0x2340000002062fae */ /* 0x0001e2000c901d72 */
[----:B------:R-:W-:Y:S01]  /*d320*/  MOV R13, R0 ;  /* 0x00000000000d7202 */ /* 0x000fe20000000f00 */
[----:B------:R-:W-:-:S07]  /*d330*/  IMAD.MOV.U32 R5, RZ, RZ, R14 ;  /* 0x000000ffff057224 */ /* 0x000fce00078e000e */
[----:B0-----:R-:W-:Y:S05]  /*d340*/  WARPSYNC.COLLECTIVE R15, `(.L_x_112) ;  /* 0x000000000f087348 */ /* 0x001fea0003c00000 */
[----:B------:R1:W2:Y:S02]  /*d350*/  SHFL.IDX P6, R14, R13, R12, R11 ;  /* 0x0000000c0d0e7389 */ /* 0x0002a400000c000b */
[----:B012---:R-:W-:Y:S01]  /*d360*/  ENDCOLLECTIVE ;  /* 0x000000000000791b */ /* 0x007fe20003800000 */
.L_x_112:
[----:B------:R-:W-:Y:S05]  /*d370*/  BRA `(.L_x_113) ;  /* 0xffffffd000587947 */ /* 0x000fea000383ffff */
.L_x_61:
[----:B------:R-:W-:Y:S01]  /*d380*/  IMAD.MOV.U32 R13, RZ, RZ, R5 ;  /* 0x000000ffff0d7224 */ /* 0x000fe200078e0005 */
[----:B------:R-:W-:Y:S01]  /*d390*/  MOV R15, 0xffffffff ;  /* 0xffffffff000f7802 */ /* 0x000fe20000000f00 */
[----:B------:R-:W-:Y:S02]  /*d3a0*/  IMAD.MOV.U32 R12, RZ, RZ, RZ ;  /* 0x000000ffff0c7224 */ /* 0x000fe400078e00ff */
[----:B------:R-:W-:Y:S02]  /*d3b0*/  IMAD.MOV.U32 R11, RZ, RZ, 0x181f ;  /* 0x0000181fff0b7424 */ /* 0x000fe400078e00ff */
[----:B------:R-:W-:-:S07]  /*d3c0*/  IMAD R0, R0, 0x40, R37 ;  /* 0x0000004000007824 */ /* 0x000fce00078e0225 */
[----:B-1----:R-:W-:Y:S05]  /*d3d0*/  WARPSYNC.COLLECTIVE R15, `(.L_x_114) ;  /* 0x000000000f087348 */ /* 0x002fea0003c00000 */
[----:B------:R0:W2:Y:S02]  /*d3e0*/  SHFL.IDX P6, R14, R13, R12, R11 ;  /* 0x0000000c0d0e7389 */ /* 0x0000a400000c000b */
[----:B012---:R-:W-:Y:S01]  /*d3f0*/  ENDCOLLECTIVE ;  /* 0x000000000000791b */ /* 0x007fe20003800000 */
.L_x_114:
[C---:B------:R-:W-:Y:S01]  /*d400*/  VIADD R6, R0.reuse, 0x10 ;  /* 0x0000001000067836 */ /* 0x040fe20000000000 */
[----:B------:R-:W-:Y:S01]  /*d410*/  ISETP.GE.AND P0, PT, R0, UR37, PT ;  /* 0x0000002500007c0c */ /* 0x000fe2000bf06270 */
[----:B------:R-:W-:Y:S02]  /*d420*/  IMAD.MOV.U32 R13, RZ, RZ, R4 ;  /* 0x000000ffff0d7224 */ /* 0x000fe400078e0004 */
[----:B------:R-:W-:-:S10]  /*d430*/  IMAD.MOV.U32 R2, RZ, RZ, R14 ;  /* 0x000000ffff027224 */ /* 0x000fd400078e000e */
[----:B------:R-:W-:Y:S05]  /*d440*/  WARPSYNC.COLLECTIVE R15, `(.L_x_115) ;  /* 0x000000000f087348 */ /* 0x000fea0003c00000 */
[----:B------:R0:W1:Y:S02]  /*d450*/  SHFL.IDX P6, R14, R13, R12, R11 ;  /* 0x0000000c0d0e7389 */ /* 0x00006400000c000b */
[----:B01----:R-:W-:Y:S01]  /*d460*/  ENDCOLLECTIVE ;  /* 0x000000000000791b */ /* 0x003fe20003800000 */
.L_x_115:
[----:B------:R-:W-:Y:S01]  /*d470*/  IMAD.MOV.U32 R13, RZ, RZ, R5 ;  /* 0x000000ffff0d7224 */ /* 0x000fe200078e0005 */
[----:B------:R-:W-:Y:S02]  /*d480*/  MOV R12, 0x1 ;  /* 0x00000001000c7802 */ /* 0x000fe40000000f00 */
[----:B------:R-:W-:-:S04]  /*d490*/  @!P0 LEA R14, P1, R9, R14, 0x1 ;  /* 0x0000000e090e8211 */ /* 0x000fc800078208ff */
[----:B------:R-:W-:Y:S01]  /*d4a0*/  @!P0 IADD3.X R3, RZ, R2, RZ, P1, !PT ;  /* 0x00000002ff038210 */ /* 0x000fe20000ffe4ff */
[----:B------:R-:W-:-:S08]  /*d4b0*/  @!P0 IMAD.MOV.U32 R2, RZ, RZ, R14 ;  /* 0x000000ffff028224 */ /* 0x000fd000078e000e */
[----:B------:R-:W-:Y:S05]  /*d4c0*/  WARPSYNC.COLLECTIVE R15, `(.L_x_116) ;  /* 0x000000000f087348 */ /* 0x000fea0003c00000 */
[----:B------:R0:W1:Y:S02]  /*d4d0*/  SHFL.IDX P6, R14, R13, R12, R11 ;  /* 0x0000000c0d0e7389 */ /* 0x00006400000c000b */
[----:B01----:R-:W-:Y:S01]  /*d4e0*/  ENDCOLLECTIVE ;  /* 0x000000000000791b */ /* 0x003fe20003800000 */
.L_x_116:
[----:B------:R-:W-:Y:S01]  /*d4f0*/  @!PT LDS RZ, [RZ] ;  /* 0x00000000fffff984 */ /* 0x000fe20000000800 */
[----:B------:R-:W-:Y:S01]  /*d500*/  @!PT LDS RZ, [RZ] ;  /* 0x00000000fffff984 */ /* 0x000fe20000000800 */
[----:B------:R-:W-:Y:S01]  /*d510*/  @!PT LDS RZ, [RZ] ;  /* 0x00000000fffff984 */ /* 0x000fe20000000800 */
[----:B------:R0:W-:Y:S01]  /*d520*/  @!P0 LDGSTS.E.BYPASS.LTC128B.128 [R8+0x20400], desc[UR50][R2.64], !P5 ;  /* 0x2040000002088fae */ /* 0x0001e2000e901d72 */
[----:B------:R-:W-:Y:S01]  /*d530*/  ISETP.GE.AND P0, PT, R6, UR37, PT ;  /* 0x0000002506007c0c */ /* 0x000fe2000bf06270 */
[----:B------:R-:W-:Y:S02]  /*d540*/  IMAD.MOV.U32 R13, RZ, RZ, R4 ;  /* 0x000000ffff0d7224 */ /* 0x000fe400078e0004 */
[----:B------:R-:W-:-:S10]  /*d550*/  IMAD.MOV.U32 R6, RZ, RZ, R14 ;  /* 0x000000ffff067224 */ /* 0x000fd400078e000e */
[----:B0-----:R-:W-:Y:S05]  /*d560*/  WARPSYNC.COLLECTIVE R15, `(.L_x_117) ;  /* 0x000000000f087348 */ /* 0x001fea0003c00000 */
[----:B------:R1:W2:Y:S02]  /*d570*/  SHFL.IDX P6, R14, R13, R12, R11 ;  /* 0x0000000c0d0e7389 */ /* 0x0002a400000c000b */
[----:B012---:R-:W-:Y:S01]  /*d580*/  ENDCOLLECTIVE ;  /* 0x000000000000791b */ /* 0x007fe20003800000 */
.L_x_117:
[----:B------:R-:W-:Y:S02]  /*d590*/  IMAD.MOV.U32 R13, RZ, RZ, R5 ;  /* 0x000000ffff0d7224 */ /* 0x000fe400078e0005 */
[----:B------:R-:W-:Y:S01]  /*d5a0*/  IMAD.MOV.U32 R12, RZ, RZ, 0x2 ;  /* 0x00000002ff0c7424 */ /* 0x000fe200078e00ff */
[----:B------:R-:W-:-:S13]  /*d5b0*/  @!P0 LEA R2, P1, R9, R14, 0x1 ;  /* 0x0000000e09028211 */ /* 0x000fda00078208ff */
[----:B------:R-:W-:Y:S05]  /*d5c0*/  WARPSYNC.COLLECTIVE R15, `(.L_x_118) ;  /* 0x000000000f087348 */ /* 0x000fea0003c00000 */
[----:B------:R0:W1:Y:S02]  /*d5d0*/  SHFL.IDX P6, R14, R13, R12, R11 ;  /* 0x0000000c0d0e7389 */ /* 0x00006400000c000b */
[----:B01----:R-:W-:Y:S01]  /*d5e0*/  ENDCOLLECTIVE ;  /* 0x000000000000791b */ /* 0x003fe20003800000 */
.L_x_118:
[----:B------:R-:W-:Y:S01]  /*d5f0*/  @!P0 IMAD.X R3, RZ, RZ, R6, P1 ;  /* 0x000000ffff038224 */ /* 0x000fe200008e0606 */
[----:B------:R-:W-:-:S04]  /*d600*/  IADD3 R6, R0, 0x20, RZ ;  /* 0x0000002000067810 */ /* 0x000fc80007ffe0ff */
[----:B------:R-:W-:Y:S01]  /*d610*/  @!PT LDS RZ, [RZ] ;  /* 0x00000000fffff984 */ /* 0x000fe20000000800 */
[----:B------:R-:W-:Y:S01]  /*d620*/  @!PT LDS RZ, [RZ] ;  /* 0x00000000fffff984 */ /* 0x000fe20000000800 */
[----:B------:R-:W-:Y:S01]  /*d630*/  @!PT LDS RZ, [RZ] ;  /* 0x00000000fffff984 */ /* 0x000fe20000000800 */
[----:B------:R0:W-:Y:S01]  /*d640*/  @!P0 LDGSTS.E.BYPASS.LTC128B.128 [R8+0x20c00], desc[UR50][R2.64], !P5 ;  /* 0x20c0000002088fae */ /* 0x0001e2000e901d72 */
[----:B------:R-:W-:Y:S02]  /*d650*/  ISETP.GE.AND P0, PT, R6, UR37, PT ;  /* 0x0000002506007c0c */ /* 0x000fe4000bf06270 */
[----:B------:R-:W-:Y:S01]  /*d660*/  MOV R13, R4 ;  /* 0x00000004000d7202 */ /* 0x000fe20000000f00 */
[----:B------:R-:W-:-:S10]  /*d670*/  IMAD.MOV.U32 R6, RZ, RZ, R14 ;  /* 0x000000ffff067224 */ /* 0x000fd400078e000e */
[----:B0-----:R-:W-:Y:S05]  /*d680*/  WARPSYNC.COLLECTIVE R15, `(.L_x_119) ;  /* 0x000000000f087348 */ /* 0x001fea0003c00000 */
[----:B------:R1:W2:Y:S02]  /*d690*/  SHFL.IDX P6, R14, R13, R12, R11 ;  /* 0x0000000c0d0e7389 */ /* 0x0002a400000c000b */
[----:B012---:R-:W-:Y:S01]  /*d6a0*/  ENDCOLLECTIVE ;  /* 0x000000000000791b */ /* 0x007fe20003800000 */
.L_x_119:
[----:B------:R-:W-:Y:S02]  /*d6b0*/  IMAD.MOV.U32 R13, RZ, RZ, R5 ;  /* 0x000000ffff0d7224 */ /* 0x000fe400078e0005 */
[----:B------:R-:W-:Y:S01]  /*d6c0*/  IMAD.MOV.U32 R12, RZ, RZ, 0x3 ;  /* 0x00000003ff0c7424 */ /* 0x000fe200078e00ff */
[----:B------:R-:W-:-:S13]  /*d6d0*/  @!P0 LEA R2, P1, R9, R14, 0x1 ;  /* 0x0000000e09028211 */ /* 0x000fda00078208ff */
[----:B------:R-:W-:Y:S05]  /*d6e0*/  WARPSYNC.COLLECTIVE R15, `(.L_x_120) ;  /* 0x000000000f087348 */ /* 0x000fea0003c00000 */
[----:B------:R0:W1:Y:S02]  /*d6f0*/  SHFL.IDX P6, R14, R13, R12, R11 ;  /* 0x0000000c0d0e7389 */ /* 0x00006400000c000b */
[----:B01----:R-:W-:Y:S01]  /*d700*/  ENDCOLLECTIVE ;  /* 0x000000000000791b */ /* 0x003fe20003800000 */
.L_x_120:
[----:B------:R-:W-:-:S05]  /*d710*/  @!P0 IMAD.X R3, RZ, RZ, R6, P1 ;  /* 0x000000ffff038224 */ /* 0x000fca00008e0606 */
[----:B------:R-:W-:Y:S01]  /*d720*/  @!PT LDS RZ, [RZ] ;  /* 0x00000000fffff984 */ /* 0x000fe20000000800 */
[----:B------:R-:W-:Y:S01]  /*d730*/  @!PT LDS RZ, [RZ] ;  /* 0x00000000fffff984 */ /* 0x000fe20000000800 */
[----:B------:R-:W-:Y:S01]  /*d740*/  @!PT LDS RZ, [RZ] ;  /* 0x00000000fffff984 */ /* 0x000fe20000000800 */
[----:B------:R0:W-:Y:S01]  /*d750*/  @!P0 LDGSTS.E.BYPASS.LTC128B.128 [R8+0x21400], desc[UR50][R2.64], !P5 ;  /* 0x2140000002088fae */ /* 0x0001e2000e901d72 */
[----:B------:R-:W-:Y:S01]  /*d760*/  IMAD.MOV.U32 R13, RZ, RZ, R4 ;  /* 0x000000ffff0d7224 */ /* 0x000fe200078e0004 */
[----:B------:R-:W-:-:S07]  /*d770*/  MOV R5, R14 ;  /* 0x0000000e00057202 */ /* 0x000fce0000000f00 */
[----:B0-----:R-:W-:Y:S05]  /*d780*/  WARPSYNC.COLLECTIVE R15, `(.L_x_121) ;  /* 0x000000000f087348 */ /* 0x001fea0003c00000 */
[----:B------:R1:W2:Y:S02]  /*d790*/  SHFL.IDX P6, R14, R13, R12, R11 ;  /* 0x0000000c0d0e7389 */ /* 0x0002a400000c000b */
[----:B012---:R-:W-:Y:S01]  /*d7a0*/  ENDCOLLECTIVE ;  /* 0x000000000000791b */ /* 0x007fe20003800000 */
.L_x_121:
[----:B------:R-:W-:Y:S05]  /*d7b0*/  BRA `(.L_x_122) ;  /* 0xffffffd400147947 */ /* 0x000fea000383ffff */
.L_x_63:
[----:B0-----:R-:W-:-:S04]  /*d7c0*/  IMAD.U32 R3, RZ, RZ, UR39 ;  /* 0x00000027ff037e24 */ /* 0x001fc8000f8e00ff */
[----:B------:R0:W2:Y:S03]  /*d7d0*/  SYNCS.PHASECHK.TRANS64.TRYWAIT P0, [R3+URZ+0x28c20], R0 ;  /* 0x028c2000030075a7 */ /* 0x0000a6000800017f */
[----:B--2---:R-:W-:Y:S05]  /*d7e0*/  @!P0 NANOSLEEP.SYNCS 0x989680 ;  /* 0x009896800000895d */ /* 0x004fea0003900000 */
[----:B------:R-:W2:Y:S02]  /*d7f0*/  @!P0 SYNCS.PHASECHK.TRANS64 P0, [R3+URZ+0x28c20], R0 ;  /* 0x028c2000030085a7 */ /* 0x000ea4000800007f */
[----:B--2---:R-:W-:Y:S05]  /*d800*/  @!P0 BRA `(.L_x_63) ;  /* 0xfffffffc00ec8947 */ /* 0x004fea000383ffff */
[----:B------:R-:W-:Y:S05]  /*d810*/  BRA `(.L_x_123) ;  /* 0xffffffd400487947 */ /* 0x000fea000383ffff */
.L_x_66:
[----:B0-----:R0:W2:Y:S02]  /*d820*/  SYNCS.PHASECHK.TRANS64.TRYWAIT P0, [R19+URZ+0x28c60], R0 ;  /* 0x028c6000130075a7 */ /* 0x0010a4000800017f */
[----:B--2---:R-:W-:Y:S05]  /*d830*/  @!P0 NANOSLEEP.SYNCS 0x989680 ;  /* 0x009896800000895d */ /* 0x004fea0003900000 */
[----:B------:R-:W2:Y:S02]  /*d840*/  @!P0 SYNCS.PHASECHK.TRANS64 P0, [R19+URZ+0x28c60], R0 ;  /* 0x028c6000130085a7 */ /* 0x000ea4000800007f */
[----:B--2---:R-:W-:Y:S05]  /*d850*/  @!P0 BRA `(.L_x_66) ;  /* 0xfffffffc00f08947 */ /* 0x004fea000383ffff */
[----:B------:R-:W-:Y:S05]  /*d860*/  BRA `(.L_x_124) ;  /* 0xffffffd400587947 */ /* 0x000fea000383ffff */
.L_x_67:
[----:B------:R-:W-:Y:S01]  /*d870*/  BSSY B0, `(.L_x_125) ;  /* 0x0000008000007945 */ /* 0x000fe20003800000 */
[----:B------:R-:W-:Y:S01]  /*d880*/  IMAD.MOV.U32 R13, RZ, RZ, R10 ;  /* 0x000000ffff0d7224 */ /* 0x000fe200078e000a */
[----:B------:R-:W-:Y:S01]  /*d890*/  MOV R12, RZ ;  /* 0x000000ff000c7202 */ /* 0x000fe20000000f00 */
[----:B------:R-:W-:Y:S02]  /*d8a0*/  IMAD.MOV.U32 R11, RZ, RZ, 0x181f ;  /* 0x0000181fff0b7424 */ /* 0x000fe400078e00ff */
[----:B------:R-:W-:-:S07]  /*d8b0*/  IMAD.MOV.U32 R15, RZ, RZ, -0x1 ;  /* 0xffffffffff0f7424 */ /* 0x000fce00078e00ff */
[----:B01----:R-:W-:Y:S05]  /*d8c0*/  WARPSYNC.COLLECTIVE R15, `(.L_x_126) ;  /* 0x000000000f087348 */ /* 0x003fea0003c00000 */
[----:B------:R2:W3:Y:S02]  /*d8d0*/  SHFL.IDX P6, R14, R13, R12, R11 ;  /* 0x0000000c0d0e7389 */ /* 0x0004e400000c000b */
[----:B0123--:R-:W-:Y:S01]  /*d8e0*/  ENDCOLLECTIVE ;  /* 0x000000000000791b */ /* 0x00ffe20003800000 */
.L_x_126:
[----:B------:R-:W-:Y:S05]  /*d8f0*/  BSYNC B0 ;  /* 0x0000000000007941 */ /* 0x000fea0003800000 */
.L_x_125:
[----:B------:R-:W0:Y:S01]  /*d900*/  S2R R0, SR_TID.X ;  /* 0x0000000000007919 */ /* 0x000e220000002100 */
[----:B------:R-:W-:Y:S01]  /*d910*/  MOV R13, R8 ;  /* 0x00000008000d7202 */ /* 0x000fe20000000f00 */
[----:B------:R-:W-:Y:S01]  /*d920*/  IMAD.MOV.U32 R12, RZ, RZ, RZ ;  /* 0x000000ffff0c7224 */ /* 0x000fe200078e00ff */
[----:B------:R-:W-:Y:S01]  /*d930*/  LOP3.LUT P5, RZ, R16, 0x20000000, RZ, 0xc0, !PT ;  /* 0x2000000010ff7812 */ /* 0x000fe200078ac0ff */
[----:B------:R-:W-:Y:S01]  /*d940*/  IMAD.MOV.U32 R11, RZ, RZ, 0x181f ;  /* 0x0000181fff0b7424 */ /* 0x000fe200078e00ff */
[----:B------:R-:W-:Y:S01]  /*d950*/  LEA R9, R9, UR39, 0x1 ;  /* 0x0000002709097c11 */ /* 0x000fe2000f8e08ff */
[----:B------:R-:W-:Y:S01]  /*d960*/  IMAD.MOV.U32 R15, RZ, RZ, -0x1 ;  /* 0xffffffffff0f7424 */ /* 0x000fe200078e00ff */
[----:B------:R-:W-:Y:S01]  /*d970*/  P2R R4, PR, RZ, 0x20 ;  /* 0x00000020ff047803 */ /* 0x000fe20000000000 */
[----:B------:R-:W-:Y:S01]  /*d980*/  IMAD.MOV.U32 R3, RZ, RZ, R14 ;  /* 0x000000ffff037224 */ /* 0x000fe200078e000e */
[----:B------:R-:W-:-:S13]  /*d990*/  LOP3.LUT P5, RZ, R30, 0x40, RZ, 0xc0, !PT ;  /* 0x000000401eff7812 */ /* 0x000fda00078ac0ff */
[----:B0-----:R-:W-:Y:S05]  /*d9a0*/  WARPSYNC.COLLECTIVE R15, `(.L_x_127) ;  /* 0x000000000f087348 */ /* 0x001fea0003c00000 */
[----:B------:R1:W2:Y:S02]  /*d9b0*/  SHFL.IDX P6, R14, R13, R12, R11 ;  /* 0x0000000c0d0e7389 */ /* 0x0002a400000c000b */
[----:B012---:R-:W-:Y:S01]  /*d9c0*/  ENDCOLLECTIVE ;  /* 0x000000000000791b */ /* 0x007fe20003800000 */
.L_x_127:
[C---:B------:R-:W-:Y:S02]  /*d9d0*/  LOP3.LUT P4, RZ, R16.reuse, 0x4000000, RZ, 0xc0, !PT ;  /* 0x0400000010ff7812 */ /* 0x040fe4000788c0ff */
[C---:B------:R-:W-:Y:S02]  /*d9e0*/  LOP3.LUT P3, RZ, R16.reuse, 0x800000, RZ, 0xc0, !PT ;  /* 0x0080000010ff7812 */ /* 0x040fe4000786c0ff */
[C---:B------:R-:W-:Y:S02]  /*d9f0*/  LOP3.LUT P2, RZ, R16.reuse, 0x400000, RZ, 0xc0, !PT ;  /* 0x0040000010ff7812 */ /* 0x040fe4000784c0ff */
[----:B------:R-:W-:Y:S02]  /*da00*/  LOP3.LUT P1, RZ, R16, 0x200000, RZ, 0xc0, !PT ;  /* 0x0020000010ff7812 */ /* 0x000fe4000782c0ff */
[----:B------:R-:W-:Y:S01]  /*da10*/  MOV R13, R10 ;  /* 0x0000000a000d7202 */ /* 0x000fe20000000f00 */
[----:B------:R-:W-:Y:S01]  /*da20*/  IMAD.MOV.U32 R12, RZ, RZ, 0x1 ;  /* 0x00000001ff0c7424 */ /* 0x000fe200078e00ff */
[----:B------:R-:W-:Y:S01]  /*da30*/  SHF.L.U32 R0, R0, 0x3, RZ ;  /* 0x0000000300007819 */ /* 0x000fe200000006ff */
[----:B------:R-:W-:-:S03]  /*da40*/  IMAD.MOV.U32 R2, RZ, RZ, R14 ;  /* 0x000000ffff027224 */ /* 0x000fc600078e000e */
[----:B------:R-:W-:Y:S02]  /*da50*/  LOP3.LUT R0, R0, 0x38, RZ, 0xc0, !PT ;  /* 0x0000003800007812 */ /* 0x000fe400078ec0ff */
[----:B------:R-:W-:-:S03]  /*da60*/  LOP3.LUT P6, RZ, R30, 0x1, RZ, 0xc0, !PT ;  /* 0x000000011eff7812 */ /* 0x000fc600078cc0ff */
[----:B------:R-:W-:-:S05]  /*da70*/  IMAD.SHL.U32 R0, R0, 0x2, RZ ;  /* 0x0000000200007824 */ /* 0x000fca00078e00ff */
[----:B------:R-:W-:-:S05]  /*da80*/  IADD3 R2, P0, R2, R0, RZ ;  /* 0x0000000002027210 */ /* 0x000fca0007f1e0ff */
[----:B------:R-:W-:Y:S01]  /*da90*/  IMAD.X R3, RZ, RZ, R3, P0 ;  /* 0x000000ffff037224 */ /* 0x000fe200000e0603 */
[----:B------:R-:W-:-:S04]  /*daa0*/  LOP3.LUT P0, RZ, R30, 0x8, RZ, 0xc0, !PT ;  /* 0x000000081eff7812 */ /* 0x000fc8000780c0ff */
[----:B------:R-:W-:Y:S01]  /*dab0*/  @!PT LDS RZ, [RZ] ;  /* 0x00000000fffff984 */ /* 0x000fe20000000800 */
[----:B------:R-:W-:Y:S01]  /*dac0*/  @!PT LDS RZ, [RZ] ;  /* 0x00000000fffff984 */ /* 0x000fe20000000800 */
[----:B------:R-:W-:Y:S01]  /*dad0*/  @!PT LDS RZ, [RZ] ;  /* 0x00000000fffff984 */ /* 0x000fe20000000800 */
[----:B------:R0:W-:Y:S01]  /*dae0*/  LDGSTS.E.BYPASS.LTC128B.128 [R9+0x400], desc[UR50][R2.64], !P5 ;  /* 0x0040000002097fae */ /* 0x0001e2000e901d72 */
[----:B------:R-:W-:-:S08]  /*daf0*/  ISETP.NE.AND P5, PT, R4, RZ, PT ;  /* 0x000000ff0400720c */ /* 0x000fd00003fa5270 */
[----:B------:R0:W-:Y:S04]  /*db00*/  LDGSTS.E.BYPASS.LTC128B.128 [R9+0x2400], desc[UR50][R2.64+0x80], !P0 ;  /* 0x0240008002097fae */ /* 0x0001e8000c101d72 */
[----:B------:R0:W-:Y:S02]  /*db10*/  LDGSTS.E.BYPASS.LTC128B.128 [R9+0x4400], desc[UR50][R2.64+0x100], !P6 ;  /* 0x0440010002097fae */ /* 0x0001e4000f101d72 */
[----:B0-----:R-:W-:Y:S05]  /*db20*/  WARPSYNC.COLLECTIVE R15, `(.L_x_128) ;  /* 0x000000000f087348 */ /* 0x001fea0003c00000 */
[----:B------:R1:W2:Y:S02]  /*db30*/  SHFL.IDX P6, R14, R13, R12, R11 ;  /* 0x0000000c0d0e7389 */ /* 0x0002a400000c000b */
[----:B012---:R-:W-:Y:S01]  /*db40*/  ENDCOLLECTIVE ;  /* 0x000000000000791b */ /* 0x007fe20003800000 */
.L_x_128:
[----:B------:R-:W-:Y:S01]  /*db50*/  @!PT LDS RZ, [RZ] ;  /* 0x00000000fffff984 */ /* 0x000fe20000000800 */
[----:B------:R-:W-:Y:S01]  /*db60*/  @!PT LDS RZ, [RZ] ;  /* 0x00000000fffff984 */ /* 0x000fe20000000800 */
[----:B------:R-:W-:Y:S01]  /*db70*/  @!PT LDS RZ, [RZ] ;  /* 0x00000000fffff984 */ /* 0x000fe20000000800 */
[----:B------:R-:W-:Y:S01]  /*db80*/  LDGSTS.E.BYPASS.LTC128B.128 [R9+0x6400], desc[UR50][R2.64+0x180], !P5 ;  /* 0x0640018002097fae */ /* 0x000fe2000e901d72 */
[----:B------:R-:W-:-:S03]  /*db90*/  LOP3.LUT P5, RZ, R16, 0x10000000, RZ, 0xc0, !PT ;  /* 0x1000000010ff7812 */ /* 0x000fc600078ac0ff */
[----:B------:R-:W-:Y:S01]  /*dba0*/  LDGSTS.E.BYPASS.LTC128B.128 [R9+0x8400], desc[UR50][R2.64+0x200], !P4 ;  /* 0x0840020002097fae */ /* 0x000fe2000e101d72 */
[----:B------:R-:W-:Y:S02]  /*dbb0*/  P2R R4, PR, RZ, 0x20 ;  /* 0x00000020ff047803 */ /* 0x000fe40000000000 */
[----:B------:R-:W-:Y:S01]  /*dbc0*/  LOP3.LUT P5, RZ, R30, 0x20, RZ, 0xc0, !PT ;  /* 0x000000201eff7812 */ /* 0x000fe200078ac0ff */
[----:B------:R-:W-:Y:S01]  /*dbd0*/  LDGSTS.E.BYPASS.LTC128B.128 [R9+0xa400], desc[UR50][R2.64+0x280], !P3 ;  /* 0x0a40028002097fae */ /* 0x000fe2000d901d72 */
[C---:B------:R-:W-:Y:S01]  /*dbe0*/  LOP3.LUT P4, RZ, R16.reuse, 0x2000000, RZ, 0xc0, !PT ;  /* 0x0200000010ff7812 */ /* 0x040fe2000788c0ff */
[----:B------:R-:W-:Y:S01]  /*dbf0*/  IMAD.MOV.U32 R13, RZ, RZ, R8 ;  /* 0x000000ffff0d7224 */ /* 0x000fe200078e0008 */
[C---:B------:R-:W-:Y:S01]  /*dc00*/  LOP3.LUT P3, RZ, R16.reuse, 0x100000, RZ, 0xc0, !PT ;  /* 0x0010000010ff7812 */ /* 0x040fe2000786c0ff */
[----:B------:R-:W-:Y:S01]  /*dc10*/  LDGSTS.E.BYPASS.LTC128B.128 [R9+0xc400], desc[UR50][R2.64+0x300], !P2 ;  /* 0x0c40030002097fae */ /* 0x000fe2000d101d72 */
[----:B------:R-:W-:-:S03]  /*dc20*/  LOP3.LUT P2, RZ, R16, 0x80000, RZ, 0xc0, !PT ;  /* 0x0008000010ff7812 */ /* 0x000fc6000784c0ff */
[----:B------:R0:W-:Y:S01]  /*dc30*/  LDGSTS.E.BYPASS.LTC128B.128 [R9+0xe400], desc[UR50][R2.64+0x380], !P1 ;  /* 0x0e40038002097fae */ /* 0x0001e2000c901d72 */
[----:B------:R-:W-:Y:S01]  /*dc40*/  LOP3.LUT P1, RZ, R16, 0x40000, RZ, 0xc0, !PT ;  /* 0x0004000010ff7812 */ /* 0x000fe2000782c0ff */
[----:B0-----:R-:W-:-:S12]  /*dc50*/  IMAD.MOV.U32 R3, RZ, RZ, R14 ;  /* 0x000000ffff037224 */ /* 0x001fd800078e000e */
[----:B------:R-:W-:Y:S05]  /*dc60*/  WARPSYNC.COLLECTIVE R15, `(.L_x_129) ;  /* 0x000000000f087348 */ /* 0x000fea0003c00000 */
[----:B------:R0:W1:Y:S02]  /*dc70*/  SHFL.IDX P6, R14, R13, R12, R11 ;  /* 0x0000000c0d0e7389 */ /* 0x00006400000c000b */
[----:B01----:R-:W-:Y:S01]  /*dc80*/  ENDCOLLECTIVE ;  /* 0x000000000000791b */ /* 0x003fe20003800000 */
.L_x_129:
[----:B------:R-:W-:Y:S02]  /*dc90*/  IMAD.MOV.U32 R13, RZ, RZ, R10 ;  /* 0x000000ffff0d7224 */ /* 0x000fe400078e000a */
[----:B------:R-:W-:Y:S01]  /*dca0*/  IMAD.MOV.U32 R12, RZ, RZ, 0x2 ;  /* 0x00000002ff0c7424 */ /* 0x000fe200078e00ff */
[----:B------:R-:W-:Y:S02]  /*dcb0*/  MOV R2, R14 ;  /* 0x0000000e00027202 */ /* 0x000fe40000000f00 */
[----:B------:R-:W-:Y:S02]  /*dcc0*/  LOP3.LUT P6, RZ, R16, 0x80000000, RZ, 0xc0, !PT ;  /* 0x8000000010ff7812 */ /* 0x000fe400078cc0ff */
        /* <DEDUP_REMOVED lines=13> */
.L_x_130:
        /* <DEDUP_REMOVED lines=15> */
[----:B------:R-:W-:Y:S02]  /*de90*/  LOP3.LUT P1, RZ, R16, 0x8000, RZ, 0xc0, !PT ;  /* 0x0000800010ff7812 */ /* 0x000fe4000782c0ff */
[----:B0-----:R-:W-:-:S11]  /*dea0*/  MOV R3, R14 ;  /* 0x0000000e00037202 */ /* 0x001fd60000000f00 */
[----:B------:R-:W-:Y:S05]  /*deb0*/  WARPSYNC.COLLECTIVE R15, `(.L_x_131) ;  /* 0x000000000f087348 */ /* 0x000fea0003c00000 */
[----:B------:R0:W1:Y:S02]  /*dec0*/  SHFL.IDX P6, R14, R13, R12, R11 ;  /* 0x0000000c0d0e7389 */ /* 0x00006400000c000b */
[----:B01----:R-:W-:Y:S01]  /*ded0*/  ENDCOLLECTIVE ;  /* 0x000000000000791b */ /* 0x003fe20003800000 */
.L_x_131:
[----:B------:R-:W-:Y:S01]  /*dee0*/  MOV R13, R10 ;  /* 0x0000000a000d7202 */ /* 0x000fe20000000f00 */
[----:B------:R-:W-:Y:S02]  /*def0*/  IMAD.MOV.U32 R12, RZ, RZ, 0x3 ;  /* 0x00000003ff0c7424 */ /* 0x000fe400078e00ff */
[----:B------:R-:W-:Y:S01]  /*df00*/  IMAD.MOV.U32 R2, RZ, RZ, R14 ;  /* 0x000000ffff027224 */ /* 0x000fe200078e000e */
[----:B------:R-:W-:-:S04]  /*df10*/  LOP3.LUT P6, RZ, R16, 0x40000000, RZ, 0xc0, !PT ;  /* 0x4000000010ff7812 */ /* 0x000fc800078cc0ff */
        /* <DEDUP_REMOVED lines=13> */
.L_x_132:
[----:B------:R-:W-:Y:S01]  /*dff0*/  @!PT LDS RZ, [RZ] ;  /* 0x00000000fffff984 */ /* 0x000fe20000000800 */
[----:B------:R-:W-:Y:S01]  /*e000*/  @!PT LDS RZ, [RZ] ;  /* 0x00000000fffff984 */ /* 0x000fe20000000800 */
[----:B------:R-:W-:Y:S01]  /*e010*/  @!PT LDS RZ, [RZ] ;  /* 0x00000000fffff984 */ /* 0x000fe20000000800 */
[----:B------:R0:W-:Y:S04]  /*e020*/  LDGSTS.E.BYPASS.LTC128B.128 [R9+0x7400], desc[UR50][R2.64+0x180], !P5 ;  /* 0x0740018002097fae */ /* 0x0001e8000e901d72 */
[----:B------:R0:W-:Y:S04]  /*e030*/  LDGSTS.E.BYPASS.LTC128B.128 [R9+0x9400], desc[UR50][R2.64+0x200], !P4 ;  /* 0x0940020002097fae */ /* 0x0001e8000e101d72 */
[----:B------:R0:W-:Y:S01]  /*e040*/  LDGSTS.E.BYPASS.LTC128B.128 [R9+0xb400], desc[UR50][R2.64+0x280], !P3 ;  /* 0x0b40028002097fae */ /* 0x0001e2000d901d72 */
[----:B------:R-:W-:-:S03]  /*e050*/  IMAD.MOV.U32 R13, RZ, RZ, R8 ;  /* 0x000000ffff0d7224 */ /* 0x000fc600078e0008 */
[----:B------:R0:W-:Y:S04]  /*e060*/  LDGSTS.E.BYPASS.LTC128B.128 [R9+0xd400], desc[UR50][R2.64+0x300], !P2 ;  /* 0x0d40030002097fae */ /* 0x0001e8000d101d72 */
[----:B------:R0:W-:Y:S01]  /*e070*/  LDGSTS.E.BYPASS.LTC128B.128 [R9+0xf400], desc[UR50][R2.64+0x380], !P1 ;  /* 0x0f40038002097fae */ /* 0x0001e2000c901d72 */
[----:B------:R-:W-:-:S07]  /*e080*/  IMAD.MOV.U32 R10, RZ, RZ, R14 ;  /* 0x000000ffff0a7224 */ /* 0x000fce00078e000e */
[----:B0-----:R-:W-:Y:S05]  /*e090*/  WARPSYNC.COLLECTIVE R15, `(.L_x_133) ;  /* 0x000000000f087348 */ /* 0x001fea0003c00000 */
[----:B------:R1:W2:Y:S02]  /*e0a0*/  SHFL.IDX P6, R14, R13, R12, R11 ;  /* 0x0000000c0d0e7389 */ /* 0x0002a400000c000b */
[----:B012---:R-:W-:Y:S01]  /*e0b0*/  ENDCOLLECTIVE ;  /* 0x000000000000791b */ /* 0x007fe20003800000 */
.L_x_133:
[----:B------:R-:W-:Y:S05]  /*e0c0*/  BRA `(.L_x_134) ;  /* 0xffffffd400647947 */ /* 0x000fea000383ffff */
.L_x_73:
[----:B0-----:R0:W1:Y:S02]  /*e0d0*/  SYNCS.PHASECHK.TRANS64.TRYWAIT P0, [R9+URZ+0x28c40], R20 ;  /* 0x028c4014090075a7 */ /* 0x001064000800017f */
[----:B-1----:R-:W-:Y:S05]  /*e0e0*/  @!P0 NANOSLEEP.SYNCS 0x989680 ;  /* 0x009896800000895d */ /* 0x002fea0003900000 */
[----:B------:R-:W1:Y:S02]  /*e0f0*/  @!P0 SYNCS.PHASECHK.TRANS64 P0, [R9+URZ+0x28c40], R20 ;  /* 0x028c4014090085a7 */ /* 0x000e64000800007f */
[----:B-1----:R-:W-:Y:S05]  /*e100*/  @!P0 BRA `(.L_x_73) ;  /* 0xfffffffc00f08947 */ /* 0x002fea000383ffff */
[----:B------:R-:W-:Y:S05]  /*e110*/  BRA `(.L_x_135) ;  /* 0xffffffd800987947 */ /* 0x000fea000383ffff */
.L_x_74:
[----:B------:R-:W-:Y:S01]  /*e120*/  BSSY B1, `(.L_x_136) ;  /* 0x0000008000017945 */ /* 0x000fe20003800000 */
[----:B------:R-:W-:Y:S01]  /*e130*/  MOV R13, R28 ;  /* 0x0000001c000d7202 */ /* 0x000fe20000000f00 */
[----:B------:R-:W-:Y:S02]  /*e140*/  IMAD.MOV.U32 R12, RZ, RZ, RZ ;  /* 0x000000ffff0c7224 */ /* 0x000fe400078e00ff */
[----:B------:R-:W-:Y:S02]  /*e150*/  IMAD.MOV.U32 R11, RZ, RZ, 0x181f ;  /* 0x0000181fff0b7424 */ /* 0x000fe400078e00ff */
[----:B------:R-:W-:-:S07]  /*e160*/  IMAD.MOV.U32 R15, RZ, RZ, -0x1 ;  /* 0xffffffffff0f7424 */ /* 0x000fce00078e00ff */
[----:B0-----:R-:W-:Y:S05]  /*e170*/  WARPSYNC.COLLECTIVE R15, `(.L_x_137) ;  /* 0x000000000f087348 */ /* 0x001fea0003c00000 */
[----:B------:R1:W2:Y:S02]  /*e180*/  SHFL.IDX P6, R14, R13, R12, R11 ;  /* 0x0000000c0d0e7389 */ /* 0x0002a400000c000b */
[----:B012---:R-:W-:Y:S01]  /*e190*/  ENDCOLLECTIVE ;  /* 0x000000000000791b */ /* 0x007fe20003800000 */
.L_x_137:
[----:B------:R-:W-:Y:S05]  /*e1a0*/  BSYNC B1 ;  /* 0x0000000000017941 */ /* 0x000fea0003800000 */
.L_x_136:
[----:B------:R-:W-:Y:S01]  /*e1b0*/  IMAD.MOV.U32 R13, RZ, RZ, R21 ;  /* 0x000000ffff0d7224 */ /* 0x000fe200078e0015 */
[----:B------:R-:W-:Y:S01]  /*e1c0*/  MOV R15, 0xffffffff ;  /* 0xffffffff000f7802 */ /* 0x000fe20000000f00 */
[----:B------:R-:W-:Y:S01]  /*e1d0*/  IMAD.MOV.U32 R12, RZ, RZ, RZ ;  /* 0x000000ffff0c7224 */ /* 0x000fe200078e00ff */
[----:B------:R-:W-:Y:S01]  /*e1e0*/  MOV R3, R14 ;  /* 0x0000000e00037202 */ /* 0x000fe20000000f00 */
[----:B------:R-:W-:Y:S01]  /*e1f0*/  IMAD.MOV.U32 R11, RZ, RZ, 0x181f ;  /* 0x0000181fff0b7424 */ /* 0x000fe200078e00ff */
[----:B------:R-:W-:-:S07]  /*e200*/  LEA R26, R6, UR39, 0x1 ;  /* 0x00000027061a7c11 */ /* 0x000fce000f8e08ff */
[----:B------:R-:W-:Y:S05]  /*e210*/  WARPSYNC.COLLECTIVE R15, `(.L_x_138) ;  /* 0x000000000f087348 */ /* 0x000fea0003c00000 */
[----:B------:R0:W1:Y:S02]  /*e220*/  SHFL.IDX P6, R14, R13, R12, R11 ;  /* 0x0000000c0d0e7389 */ /* 0x00006400000c000b */
[----:B01----:R-:W-:Y:S01]  /*e230*/  ENDCOLLECTIVE ;  /* 0x000000000000791b */ /* 0x003fe20003800000 */
.L_x_138:
[----:B------:R-:W-:Y:S02]  /*e240*/  IMAD.MOV.U32 R13, RZ, RZ, R28 ;  /* 0x000000ffff0d7224 */ /* 0x000fe400078e001c */
[----:B------:R-:W-:Y:S01]  /*e250*/  IMAD.MOV.U32 R12, RZ, RZ, 0x1 ;  /* 0x00000001ff0c7424 */ /* 0x000fe200078e00ff */
[----:B------:R-:W-:-:S13]  /*e260*/  IADD3 R2, P0, R14, R0, RZ ;  /* 0x000000000e027210 */ /* 0x000fda0007f1e0ff */
[----:B------:R-:W-:Y:S05]  /*e270*/  WARPSYNC.COLLECTIVE R15, `(.L_x_139) ;  /* 0x000000000f087348 */ /* 0x000fea0003c00000 */
[----:B------:R0:W1:Y:S02]  /*e280*/  SHFL.IDX P6, R14, R13, R12, R11 ;  /* 0x0000000c0d0e7389 */ /* 0x00006400000c000b */
[----:B01----:R-:W-:Y:S01]  /*e290*/  ENDCOLLECTIVE ;  /* 0x000000000000791b */ /* 0x003fe20003800000 */
.L_x_139:
[----:B------:R-:W-:-:S05]  /*e2a0*/  IMAD.X R3, RZ, RZ, R3, P0 ;  /* 0x000000ffff037224 */ /* 0x000fca00000e0603 */
[----:B------:R-:W-:Y:S01]  /*e2b0*/  @!PT LDS RZ, [RZ] ;  /* 0x00000000fffff984 */ /* 0x000fe20000000800 */
[----:B------:R-:W-:Y:S01]  /*e2c0*/  @!PT LDS RZ, [RZ] ;  /* 0x00000000fffff984 */ /* 0x000fe20000000800 */
[----:B------:R-:W-:Y:S01]  /*e2d0*/  @!PT LDS RZ, [RZ] ;  /* 0x00000000fffff984 */ /* 0x000fe20000000800 */
[----:B------:R0:W-:Y:S01]  /*e2e0*/  LDGSTS.E.BYPASS.LTC128B.128 [R26+0x22400], desc[UR50][R2.64], !P1 ;  /* 0x22400000021a7fae */ /* 0x0001e2000c901d72 */
[----:B------:R-:W-:Y:S01]  /*e2f0*/  IMAD.MOV.U32 R13, RZ, RZ, R21 ;  /* 0x000000ffff0d7224 */ /* 0x000fe200078e0015 */
[----:B------:R-:W-:-:S07]  /*e300*/  MOV R34, R14 ;  /* 0x0000000e00227202 */ /* 0x000fce0000000f00 */
[----:B0-----:R-:W-:Y:S05]  /*e310*/  WARPSYNC.COLLECTIVE R15, `(.L_x_140) ;  /* 0x000000000f087348 */ /* 0x001fea0003c00000 */
[----:B------:R1:W2:Y:S02]  /*e320*/  SHFL.IDX P6, R14, R13, R12, R11 ;  /* 0x0000000c0d0e7389 */ /* 0x0002a400000c000b */
[----:B012---:R-:W-:Y:S01]  /*e330*/  ENDCOLLECTIVE ;  /* 0x000000000000791b */ /* 0x007fe20003800000 */
.L_x_140:
[----:B------:R-:W-:Y:S01]  /*e340*/  MOV R13, R28 ;  /* 0x0000001c000d7202 */ /* 0x000fe20000000f00 */
[----:B------:R-:W-:Y:S02]  /*e350*/  IMAD.MOV.U32 R12, RZ, RZ, 0x2 ;  /* 0x00000002ff0c7424 */ /* 0x000fe400078e00ff */
[----:B------:R-:W-:-:S07]  /*e360*/  IMAD.MOV.U32 R10, RZ, RZ, R14 ;  /* 0x000000ffff0a7224 */ /* 0x000fce00078e000e */
[----:B------:R-:W-:Y:S05]  /*e370*/  WARPSYNC.COLLECTIVE R15, `(.L_x_141) ;  /* 0x000000000f087348 */ /* 0x000fea0003c00000 */
[----:B------:R0:W1:Y:S02]  /*e380*/  SHFL.IDX P6, R14, R13, R12, R11 ;  /* 0x0000000c0d0e7389 */ /* 0x00006400000c000b */
[----:B01----:R-:W-:Y:S01]  /*e390*/  ENDCOLLECTIVE ;  /* 0x000000000000791b */ /* 0x003fe20003800000 */
.L_x_141:
[----:B------:R-:W-:-:S05]  /*e3a0*/  IADD3 R2, P0, R10, R0, RZ ;  /* 0x000000000a027210 */ /* 0x000fca0007f1e0ff */
[----:B------:R-:W-:-:S05]  /*e3b0*/  IMAD.X R3, RZ, RZ, R34, P0 ;  /* 0x000000ffff037224 */ /* 0x000fca00000e0622 */
[----:B------:R-:W-:Y:S01]  /*e3c0*/  @!PT LDS RZ, [RZ] ;  /* 0x00000000fffff984 */ /* 0x000fe20000000800 */
[----:B------:R-:W-:Y:S01]  /*e3d0*/  @!PT LDS RZ, [RZ] ;  /* 0x00000000fffff984 */ /* 0x000fe20000000800 */
[----:B------:R-:W-:Y:S01]  /*e3e0*/  @!PT LDS RZ, [RZ] ;  /* 0x00000000fffff984 */ /* 0x000fe20000000800 */
[----:B------:R0:W-:Y:S01]  /*e3f0*/  LDGSTS.E.BYPASS.LTC128B.128 [R26+0x22c00], desc[UR50][R2.64], !P1 ;  /* 0x22c00000021a7fae */ /* 0x0001e2000c901d72 */
[----:B------:R-:W-:Y:S02]  /*e400*/  IMAD.MOV.U32 R13, RZ, RZ, R21 ;  /* 0x000000ffff0d7224 */ /* 0x000fe400078e0015 */
[----:B0-----:R-:W-:-:S07]  /*e410*/  IMAD.MOV.U32 R3, RZ, RZ, R14 ;  /* 0x000000ffff037224 */ /* 0x001fce00078e000e */
[----:B------:R-:W-:Y:S05]  /*e420*/  WARPSYNC.COLLECTIVE R15, `(.L_x_142) ;  /* 0x000000000f087348 */ /* 0x000fea0003c00000 */
[----:B------:R0:W1:Y:S02]  /*e430*/  SHFL.IDX P6, R14, R13, R12, R11 ;  /* 0x0000000c0d0e7389 */ /* 0x00006400000c000b */
[----:B01----:R-:W-:Y:S01]  /*e440*/  ENDCOLLECTIVE ;  /* 0x000000000000791b */ /* 0x003fe20003800000 */
.L_x_142:
[----:B------:R-:W-:Y:S02]  /*e450*/  IMAD.MOV.U32 R13, RZ, RZ, R28 ;  /* 0x000000ffff0d7224 */ /* 0x000fe400078e001c */
[----:B------:R-:W-:Y:S01]  /*e460*/  IMAD.MOV.U32 R12, RZ, RZ, 0x3 ;  /* 0x00000003ff0c7424 */ /* 0x000fe200078e00ff */
[----:B------:R-:W-:-:S07]  /*e470*/  MOV R2, R14 ;  /* 0x0000000e00027202 */ /* 0x000fce0000000f00 */
[----:B------:R-:W-:Y:S05]  /*e480*/  WARPSYNC.COLLECTIVE R15, `(.L_x_143) ;  /* 0x000000000f087348 */ /* 0x000fea0003c00000 */
[----:B------:R0:W1:Y:S02]  /*e490*/  SHFL.IDX P6, R14, R13, R12, R11 ;  /* 0x0000000c0d0e7389 */ /* 0x00006400000c000b */
[----:B01----:R-:W-:Y:S01]  /*e4a0*/  ENDCOLLECTIVE ;  /* 0x000000000000791b */ /* 0x003fe20003800000 */
.L_x_143:
[----:B------:R-:W-:-:S05]  /*e4b0*/  IADD3 R2, P0, R2, R0, RZ ;  /* 0x0000000002027210 */ /* 0x000fca0007f1e0ff */
        /* <DEDUP_REMOVED lines=10> */
.L_x_144:
[----:B------:R-:W-:Y:S05]  /*e560*/  BRA `(.L_x_145) ;  /* 0xffffffd8002c7947 */ /* 0x000fea000383ffff */
.L_x_79:
[----:B--2---:R2:W3:Y:S02]  /*e570*/  SYNCS.PHASECHK.TRANS64.TRYWAIT P0, [R9+URZ+0x28c60], R20 ;  /* 0x028c6014090075a7 */ /* 0x0044e4000800017f */
[----:B---3--:R-:W-:Y:S05]  /*e580*/  @!P0 NANOSLEEP.SYNCS 0x989680 ;  /* 0x009896800000895d */ /* 0x008fea0003900000 */
[----:B------:R-:W3:Y:S02]  /*e590*/  @!P0 SYNCS.PHASECHK.TRANS64 P0, [R9+URZ+0x28c60], R20 ;  /* 0x028c6014090085a7 */ /* 0x000ee4000800007f */
[----:B---3--:R-:W-:Y:S05]  /*e5a0*/  @!P0 BRA `(.L_x_79) ;  /* 0xfffffffc00f08947 */ /* 0x008fea000383ffff */
[----:B------:R-:W-:Y:S05]  /*e5b0*/  BRA `(.L_x_146) ;  /* 0xffffffd8007c7947 */ /* 0x000fea000383ffff */
.L_x_80:
[----:B------:R-:W-:Y:S01]  /*e5c0*/  BSSY B1, `(.L_x_147) ;  /* 0x0000008000017945 */ /* 0x000fe20003800000 */
[----:B------:R-:W-:Y:S01]  /*e5d0*/  IMAD.MOV.U32 R13, RZ, RZ, R20 ;  /* 0x000000ffff0d7224 */ /* 0x000fe200078e0014 */
[----:B------:R-:W-:Y:S01]  /*e5e0*/  MOV R11, 0x181f ;  /* 0x0000181f000b7802 */ /* 0x000fe20000000f00 */
[----:B------:R-:W-:Y:S02]  /*e5f0*/  IMAD.MOV.U32 R12, RZ, RZ, RZ ;  /* 0x000000ffff0c7224 */ /* 0x000fe400078e00ff */
[----:B------:R-:W-:-:S07]  /*e600*/  IMAD.MOV.U32 R15, RZ, RZ, -0x1 ;  /* 0xffffffffff0f7424 */ /* 0x000fce00078e00ff */
[----:B-1----:R-:W-:Y:S05]  /*e610*/  WARPSYNC.COLLECTIVE R15, `(.L_x_148) ;  /* 0x000000000f087348 */ /* 0x002fea0003c00000 */
[----:B------:R0:W2:Y:S02]  /*e620*/  SHFL.IDX P6, R14, R13, R12, R11 ;  /* 0x0000000c0d0e7389 */ /* 0x0000a400000c000b */
[----:B012---:R-:W-:Y:S01]  /*e630*/  ENDCOLLECTIVE ;  /* 0x000000000000791b */ /* 0x007fe20003800000 */
.L_x_148:
[----:B------:R-:W-:Y:S05]  /*e640*/  BSYNC B1 ;  /* 0x0000000000017941 */ /* 0x000fea0003800000 */
.L_x_147:
[----:B------:R-:W-:Y:S01]  /*e650*/  IMAD.MOV.U32 R13, RZ, RZ, R10 ;  /* 0x000000ffff0d7224 */ /* 0x000fe200078e000a */
[----:B------:R-:W-:Y:S01]  /*e660*/  MOV R12, RZ ;  /* 0x000000ff000c7202 */ /* 0x000fe20000000f00 */
[----:B------:R-:W-:Y:S01]  /*e670*/  IMAD.MOV.U32 R11, RZ, RZ, 0x181f ;  /* 0x0000181fff0b7424 */ /* 0x000fe200078e00ff */
[----:B------:R-:W-:Y:S01]  /*e680*/  LEA R19, R19, UR39, 0x1 ;  /* 0x0000002713137c11 */ /* 0x000fe2000f8e08ff */
[----:B------:R-:W-:Y:S01]  /*e690*/  IMAD.MOV.U32 R15, RZ, RZ, -0x1 ;  /* 0xffffffffff0f7424 */ /* 0x000fe200078e00ff */
[C---:B------:R-:W-:Y:S01]  /*e6a0*/  LOP3.LUT P2, RZ, R16.reuse, 0x20, RZ, 0xc0, !PT ;  /* 0x0000002010ff7812 */ /* 0x040fe2000784c0ff */
[----:B------:R-:W-:Y:S01]  /*e6b0*/  IMAD.MOV.U32 R3, RZ, RZ, R14 ;  /* 0x000000ffff037224 */ /* 0x000fe200078e000e */
[----:B------:R-:W-:-:S13]  /*e6c0*/  LOP3.LUT P1, RZ, R16, 0x10, RZ, 0xc0, !PT ;  /* 0x0000001010ff7812 */ /* 0x000fda000782c0ff */
[----:B------:R-:W-:Y:S05]  /*e6d0*/  WARPSYNC.COLLECTIVE R15, `(.L_x_149) ;  /* 0x000000000f087348 */ /* 0x000fea0003c00000 */
[----:B------:R0:W1:Y:S02]  /*e6e0*/  SHFL.IDX P6, R14, R13, R12, R11 ;  /* 0x0000000c0d0e7389 */ /* 0x00006400000c000b */
[----:B01----:R-:W-:Y:S01]  /*e6f0*/  ENDCOLLECTIVE ;  /* 0x000000000000791b */ /* 0x003fe20003800000 */
.L_x_149:
[----:B------:R-:W-:Y:S02]  /*e700*/  P2R R4, PR, RZ, 0x20 ;  /* 0x00000020ff047803 */ /* 0x000fe40000000000 */
[----:B------:R-:W-:Y:S01]  /*e710*/  MOV R13, R20 ;  /* 0x00000014000d7202 */ /* 0x000fe20000000f00 */
[----:B------:R-:W-:Y:S01]  /*e720*/  IMAD.MOV.U32 R12, RZ, RZ, 0x1 ;  /* 0x00000001ff0c7424 */ /* 0x000fe200078e00ff */
[----:B------:R-:W-:Y:S02]  /*e730*/  LOP3.LUT P6, RZ, R16, 0x40, RZ, 0xc0, !PT ;  /* 0x0000004010ff7812 */ /* 0x000fe400078cc0ff */
[----:B------:R-:W-:-:S05]  /*e740*/  IADD3 R2, P0, R14, R0, RZ ;  /* 0x000000000e027210 */ /* 0x000fca0007f1e0ff */
[----:B------:R-:W-:Y:S01]  /*e750*/  IMAD.X R3, RZ, RZ, R3, P0 ;  /* 0x000000ffff037224 */ /* 0x000fe200000e0603 */
[----:B------:R-:W-:-:S05]  /*e760*/  ISETP.NE.U32.AND P0, PT, R29, RZ, PT ;  /* 0x000000ff1d00720c */ /* 0x000fca0003f05070 */
[----:B------:R-:W-:Y:S01]  /*e770*/  @!PT LDS RZ, [RZ] ;  /* 0x00000000fffff984 */ /* 0x000fe20000000800 */
[----:B------:R-:W-:Y:S01]  /*e780*/  @!PT LDS RZ, [RZ] ;  /* 0x00000000fffff984 */ /* 0x000fe20000000800 */
[----:B------:R-:W-:Y:S01]  /*e790*/  @!PT LDS RZ, [RZ] ;  /* 0x00000000fffff984 */ /* 0x000fe20000000800 */
[----:B------:R0:W-:Y:S08]  /*e7a0*/  LDGSTS.E.BYPASS.LTC128B.128 [R19+0x400], desc[UR50][R2.64], !P6 ;  /* 0x0040000002137fae */ /* 0x0001f0000f101d72 */
[----:B0-----:R-:W-:Y:S05]  /*e7b0*/  WARPSYNC.COLLECTIVE R15, `(.L_x_150) ;  /* 0x000000000f087348 */ /* 0x001fea0003c00000 */
[----:B------:R1:W2:Y:S02]  /*e7c0*/  SHFL.IDX P6, R14, R13, R12, R11 ;  /* 0x0000000c0d0e7389 */ /* 0x0002a400000c000b */
[----:B012---:R-:W-:Y:S01]  /*e7d0*/  ENDCOLLECTIVE ;  /* 0x000000000000791b */ /* 0x007fe20003800000 */
.L_x_150:
[----:B------:R-:W-:Y:S01]  /*e7e0*/  @!PT LDS RZ, [RZ] ;  /* 0x00000000fffff984 */ /* 0x000fe20000000800 */
[----:B------:R-:W-:Y:S01]  /*e7f0*/  @!PT LDS RZ, [RZ] ;  /* 0x00000000fffff984 */ /* 0x000fe20000000800 */
[----:B------:R-:W-:Y:S01]  /*e800*/  @!PT LDS RZ, [RZ] ;  /* 0x00000000fffff984 */ /* 0x000fe20000000800 */
[----:B------:R-:W-:Y:S04]  /*e810*/  LDGSTS.E.BYPASS.LTC128B.128 [R19+0x2400], desc[UR50][R2.64+0x80], !P2 ;  /* 0x0240008002137fae */ /* 0x000fe8000d101d72 */
[----:B------:R-:W-:Y:S01]  /*e820*/  LDGSTS.E.BYPASS.LTC128B.128 [R19+0x4400], desc[UR50][R2.64+0x100], !P1 ;  /* 0x0440010002137fae */ /* 0x000fe2000c901d72 */
[----:B------:R-:W-:-:S03]  /*e830*/  ISETP.NE.U32.AND P1, PT, R27, RZ, PT ;  /* 0x000000ff1b00720c */ /* 0x000fc60003f25070 */
[----:B------:R-:W-:Y:S01]  /*e840*/  LDGSTS.E.BYPASS.LTC128B.128 [R19+0x6400], desc[UR50][R2.64+0x180], !P5 ;  /* 0x0640018002137fae */ /* 0x000fe2000e901d72 */
[----:B------:R-:W-:Y:S01]  /*e850*/  LOP3.LUT P5, RZ, R16, 0x40, RZ, 0xc0, !PT ;  /* 0x0000004010ff7812 */ /* 0x000fe200078ac0ff */
[----:B------:R-:W-:Y:S02]  /*e860*/  IMAD.MOV.U32 R13, RZ, RZ, R10 ;  /* 0x000000ffff0d7224 */ /* 0x000fe400078e000a */
[----:B------:R-:W-:Y:S04]  /*e870*/  LDGSTS.E.BYPASS.LTC128B.128 [R19+0x8400], desc[UR50][R2.64+0x200], !P4 ;  /* 0x0840020002137fae */ /* 0x000fe8000e101d72 */
[----:B------:R-:W-:Y:S04]  /*e880*/  LDGSTS.E.BYPASS.LTC128B.128 [R19+0xa400], desc[UR50][R2.64+0x280], !P3 ;  /* 0x0a40028002137fae */ /* 0x000fe8000d901d72 */
[----:B------:R-:W-:Y:S04]  /*e890*/  LDGSTS.E.BYPASS.LTC128B.128 [R19+0xc400], desc[UR50][R2.64+0x300], P0 ;  /* 0x0c40030002137fae */ /* 0x000fe80008101d72 */
[----:B------:R0:W-:Y:S02]  /*e8a0*/  LDGSTS.E.BYPASS.LTC128B.128 [R19+0xe400], desc[UR50][R2.64+0x380], P1 ;  /* 0x0e40038002137fae */ /* 0x0001e40008901d72 */
[----:B0-----:R-:W-:-:S07]  /*e8b0*/  IMAD.MOV.U32 R3, RZ, RZ, R14 ;  /* 0x000000ffff037224 */ /* 0x001fce00078e000e */
[----:B------:R-:W-:Y:S05]  /*e8c0*/  WARPSYNC.COLLECTIVE R15, `(.L_x_151) ;  /* 0x000000000f087348 */ /* 0x000fea0003c00000 */
[----:B------:R0:W1:Y:S02]  /*e8d0*/  SHFL.IDX P6, R14, R13, R12, R11 ;  /* 0x0000000c0d0e7389 */ /* 0x00006400000c000b */
[----:B01----:R-:W-:Y:S01]  /*e8e0*/  ENDCOLLECTIVE ;  /* 0x000000000000791b */ /* 0x003fe20003800000 */
.L_x_151:
[----:B------:R-:W-:Y:S02]  /*e8f0*/  IMAD.MOV.U32 R13, RZ, RZ, R20 ;  /* 0x000000ffff0d7224 */ /* 0x000fe400078e0014 */
[----:B------:R-:W-:Y:S01]  /*e900*/  IMAD.MOV.U32 R12, RZ, RZ, 0x2 ;  /* 0x00000002ff0c7424 */ /* 0x000fe200078e00ff */
[----:B------:R-:W-:Y:S02]  /*e910*/  IADD3 R2, P2, R14, R0, RZ ;  /* 0x000000000e027210 */ /* 0x000fe40007f5e0ff */
[C---:B------:R-:W-:Y:S02]  /*e920*/  LOP3.LUT P6, RZ, R16.reuse, 0x10, RZ, 0xc0, !PT ;  /* 0x0000001010ff7812 */ /* 0x040fe400078cc0ff */
[----:B------:R-:W-:Y:S02]  /*e930*/  IADD3.X R3, RZ, R3, RZ, P2, !PT ;  /* 0x00000003ff037210 */ /* 0x000fe400017fe4ff */
[----:B------:R-:W-:-:S03]  /*e940*/  LOP3.LUT P2, RZ, R16, 0x20, RZ, 0xc0, !PT ;  /* 0x0000002010ff7812 */ /* 0x000fc6000784c0ff */
[----:B------:R-:W-:Y:S01]  /*e950*/  @!PT LDS RZ, [RZ] ;  /* 0x00000000fffff984 */ /* 0x000fe20000000800 */
[----:B------:R-:W-:Y:S01]  /*e960*/  @!PT LDS RZ, [RZ] ;  /* 0x00000000fffff984 */ /* 0x000fe20000000800 */
[----:B------:R-:W-:Y:S01]  /*e970*/  @!PT LDS RZ, [RZ] ;  /* 0x00000000fffff984 */ /* 0x000fe20000000800 */
[----:B------:R0:W-:Y:S01]  /*e980*/  LDGSTS.E.BYPASS.LTC128B.128 [R19+0xc00], desc[UR50][R2.64], !P5 ;  /* 0x00c0000002137fae */ /* 0x0001e2000e901d72 */
[----:B------:R-:W-:-:S04]  /*e990*/  ISETP.NE.AND P5, PT, R4, RZ, PT ;  /* 0x000000ff0400720c */ /* 0x000fc80003fa5270 */
[----:B------:R-:W-:-:S05]  /*e9a0*/  P2R R4, PR, RZ, 0x20 ;  /* 0x00000020ff047803 */ /* 0x000fca0000000000 */
[----:B------:R0:W-:Y:S04]  /*e9b0*/  LDGSTS.E.BYPASS.LTC128B.128 [R19+0x2c00], desc[UR50][R2.64+0x80], !P2 ;  /* 0x02c0008002137fae */ /* 0x0001e8000d101d72 */
[----:B------:R0:W-:Y:S02]  /*e9c0*/  LDGSTS.E.BYPASS.LTC128B.128 [R19+0x4c00], desc[UR50][R2.64+0x100], !P6 ;  /* 0x04c0010002137fae */ /* 0x0001e4000f101d72 */
[----:B0-----:R-:W-:Y:S05]  /*e9d0*/  WARPSYNC.COLLECTIVE R15, `(.L_x_152) ;  /* 0x000000000f087348 */ /* 0x001fea0003c00000 */
[----:B------:R1:W2:Y:S02]  /*e9e0*/  SHFL.IDX P6, R14, R13, R12, R11 ;  /* 0x0000000c0d0e7389 */ /* 0x0002a400000c000b */
[----:B012---:R-:W-:Y:S01]  /*e9f0*/  ENDCOLLECTIVE ;  /* 0x000000000000791b */ /* 0x007fe20003800000 */
.L_x_152:
[----:B------:R-:W-:Y:S01]  /*ea00*/  @!PT LDS RZ, [RZ] ;  /* 0x00000000fffff984 */ /* 0x000fe20000000800 */
[----:B------:R-:W-:Y:S01]  /*ea10*/  @!PT LDS RZ, [RZ] ;  /* 0x00000000fffff984 */ /* 0x000fe20000000800 */
[----:B------:R-:W-:Y:S01]  /*ea20*/  @!PT LDS RZ, [RZ] ;  /* 0x00000000fffff984 */ /* 0x000fe20000000800 */
[----:B------:R-:W-:Y:S01]  /*ea30*/  LDGSTS.E.BYPASS.LTC128B.128 [R19+0x6c00], desc[UR50][R2.64+0x180], !P5 ;  /* 0x06c0018002137fae */ /* 0x000fe2000e901d72 */
[----:B------:R-:W-:-:S03]  /*ea40*/  LOP3.LUT P5, RZ, R16, 0x40, RZ, 0xc0, !PT ;  /* 0x0000004010ff7812 */ /* 0x000fc600078ac0ff */
[----:B------:R-:W-:Y:S04]  /*ea50*/  LDGSTS.E.BYPASS.LTC128B.128 [R19+0x8c00], desc[UR50][R2.64+0x200], !P4 ;  /* 0x08c0020002137fae */ /* 0x000fe8000e101d72 */
[----:B------:R-:W-:Y:S01]  /*ea60*/  LDGSTS.E.BYPASS.LTC128B.128 [R19+0xac00], desc[UR50][R2.64+0x280], !P3 ;  /* 0x0ac0028002137fae */ /* 0x000fe2000d901d72 */
[----:B------:R-:W-:-:S03]  /*ea70*/  MOV R13, R10 ;  /* 0x0000000a000d7202 */ /* 0x000fc60000000f00 */
[----:B------:R-:W-:Y:S04]  /*ea80*/  LDGSTS.E.BYPASS.LTC128B.128 [R19+0xcc00], desc[UR50][R2.64+0x300], P0 ;  /* 0x0cc0030002137fae */ /* 0x000fe80008101d72 */
[----:B------:R0:W-:Y:S02]  /*ea90*/  LDGSTS.E.BYPASS.LTC128B.128 [R19+0xec00], desc[UR50][R2.64+0x380], P1 ;  /* 0x0ec0038002137fae */ /* 0x0001e40008901d72 */
[----:B0-----:R-:W-:-:S07]  /*eaa0*/  IMAD.MOV.U32 R3, RZ, RZ, R14 ;  /* 0x000000ffff037224 */ /* 0x001fce00078e000e */
[----:B------:R-:W-:Y:S05]  /*eab0*/  WARPSYNC.COLLECTIVE R15, `(.L_x_153) ;  /* 0x000000000f087348 */ /* 0x000fea0003c00000 */
[----:B------:R0:W1:Y:S02]  /*eac0*/  SHFL.IDX P6, R14, R13, R12, R11 ;  /* 0x0000000c0d0e7389 */ /* 0x00006400000c000b */
[----:B01----:R-:W-:Y:S01]  /*ead0*/  ENDCOLLECTIVE ;  /* 0x000000000000791b */ /* 0x003fe20003800000 */
.L_x_153:
[----:B------:R-:W-:Y:S02]  /*eae0*/  IMAD.MOV.U32 R13, RZ, RZ, R20 ;  /* 0x000000ffff0d7224 */ /* 0x000fe400078e0014 */
[----:B------:R-:W-:Y:S01]  /*eaf0*/  IMAD.MOV.U32 R12, RZ, RZ, 0x3 ;  /* 0x00000003ff0c7424 */ /* 0x000fe200078e00ff */
[----:B------:R-:W-:Y:S02]  /*eb00*/  IADD3 R2, P2, R14, R0, RZ ;  /* 0x000000000e027210 */ /* 0x000fe40007f5e0ff */
[----:B------:R-:W-:-:S03]  /*eb10*/  LOP3.LUT P6, RZ, R16, 0x10, RZ, 0xc0, !PT ;  /* 0x0000001010ff7812 */ /* 0x000fc600078cc0ff */
        /* <DEDUP_REMOVED lines=12> */
.L_x_154:
[----:B------:R-:W-:Y:S01]  /*ebe0*/  @!PT LDS RZ, [RZ] ;  /* 0x00000000fffff984 */ /* 0x000fe20000000800 */
[----:B------:R-:W-:Y:S01]  /*ebf0*/  @!PT LDS RZ, [RZ] ;  /* 0x00000000fffff984 */ /* 0x000fe20000000800 */
[----:B------:R-:W-:Y:S01]  /*ec00*/  @!PT LDS RZ, [RZ] ;  /* 0x00000000fffff984 */ /* 0x000fe20000000800 */
[----:B------:R0:W-:Y:S04]  /*ec10*/  LDGSTS.E.BYPASS.LTC128B.128 [R19+0x7400], desc[UR50][R2.64+0x180], !P5 ;  /* 0x0740018002137fae */ /* 0x0001e8000e901d72 */
[----:B------:R0:W-:Y:S04]  /*ec20*/  LDGSTS.E.BYPASS.LTC128B.128 [R19+0x9400], desc[UR50][R2.64+0x200], !P4 ;  /* 0x0940020002137fae */ /* 0x0001e8000e101d72 */
[----:B------:R0:W-:Y:S01]  /*ec30*/  LDGSTS.E.BYPASS.LTC128B.128 [R19+0xb400], desc[UR50][R2.64+0x280], !P3 ;  /* 0x0b40028002137fae */ /* 0x0001e2000d901d72 */
[----:B------:R-:W-:-:S03]  /*ec40*/  IMAD.MOV.U32 R13, RZ, RZ, R10 ;  /* 0x000000ffff0d7224 */ /* 0x000fc600078e000a */
[----:B------:R0:W-:Y:S04]  /*ec50*/  LDGSTS.E.BYPASS.LTC128B.128 [R19+0xd400], desc[UR50][R2.64+0x300], P0 ;  /* 0x0d40030002137fae */ /* 0x0001e80008101d72 */
[----:B------:R0:W-:Y:S01]  /*ec60*/  LDGSTS.E.BYPASS.LTC128B.128 [R19+0xf400], desc[UR50][R2.64+0x380], P1 ;  /* 0x0f40038002137fae */ /* 0x0001e20008901d72 */
[----:B------:R-:W-:-:S07]  /*ec70*/  MOV R20, R14 ;  /* 0x0000000e00147202 */ /* 0x000fce0000000f00 */
[----:B0-----:R-:W-:Y:S05]  /*ec80*/  WARPSYNC.COLLECTIVE R15, `(.L_x_155) ;  /* 0x000000000f087348 */ /* 0x001fea0003c00000 */
[----:B------:R1:W2:Y:S02]  /*ec90*/  SHFL.IDX P6, R14, R13, R12, R11 ;  /* 0x0000000c0d0e7389 */ /* 0x0002a400000c000b */
[----:B012---:R-:W-:Y:S01]  /*eca0*/  ENDCOLLECTIVE ;  /* 0x000000000000791b */ /* 0x007fe20003800000 */
.L_x_155:
[----:B------:R-:W-:Y:S05]  /*ecb0*/  BRA `(.L_x_156) ;  /* 0xffffffd400e87947 */ /* 0x000fea000383ffff */
.L_x_86:
[----:B0-----:R0:W2:Y:S02]  /*ecc0*/  SYNCS.PHASECHK.TRANS64.TRYWAIT P0, [R4+URZ+0x28c20], R2 ;  /* 0x028c2002040075a7 */ /* 0x0010a4000800017f */
[----:B--2---:R-:W-:Y:S05]  /*ecd0*/  @!P0 NANOSLEEP.SYNCS 0x989680 ;  /* 0x009896800000895d */ /* 0x004fea0003900000 */
[----:B------:R-:W2:Y:S02]  /*ece0*/  @!P0 SYNCS.PHASECHK.TRANS64 P0, [R4+URZ+0x28c20], R2 ;  /* 0x028c2002040085a7 */ /* 0x000ea4000800007f */
[----:B--2---:R-:W-:Y:S05]  /*ecf0*/  @!P0 BRA `(.L_x_86) ;  /* 0xfffffffc00f08947 */ /* 0x004fea000383ffff */
[----:B------:R-:W-:Y:S05]  /*ed00*/  BRA `(.L_x_157) ;  /* 0xffffffd800c07947 */ /* 0x000fea000383ffff */
.L_x_87:
[----:B------:R-:W2:Y:S01]  /*ed10*/  S2R R0, SR_TID.X ;  /* 0x0000000000007919 */ /* 0x000ea20000002100 */
[----:B------:R-:W-:Y:S01]  /*ed20*/  BSSY B0, `(.L_x_158) ;  /* 0x000000a000007945 */ /* 0x000fe20003800000 */
[----:B------:R-:W-:Y:S01]  /*ed30*/  IMAD.MOV.U32 R12, RZ, RZ, RZ ;  /* 0x000000ffff0c7224 */ /* 0x000fe200078e00ff */
[----:B------:R-:W-:Y:S01]  /*ed40*/  MOV R11, 0x1f ;  /* 0x0000001f000b7802 */ /* 0x000fe20000000f00 */
[----:B------:R-:W-:Y:S01]  /*ed50*/  IMAD.MOV.U32 R15, RZ, RZ, -0x1 ;  /* 0xffffffffff0f7424 */ /* 0x000fe200078e00ff */
[----:B--2---:R-:W-:-:S04]  /*ed60*/  SHF.R.U32.HI R0, RZ, 0x5, R0 ;  /* 0x00000005ff007819 */ /* 0x004fc80000011600 */
[----:B------:R-:W-:-:S05]  /*ed70*/  LOP3.LUT R0, R0, 0x3, RZ, 0xc0, !PT ;  /* 0x0000000300007812 */ /* 0x000fca00078ec0ff */
[----:B------:R-:W-:-:S07]  /*ed80*/  IMAD.MOV.U32 R13, RZ, RZ, R0 ;  /* 0x000000ffff0d7224 */ /* 0x000fce00078e0000 */
[----:B01----:R-:W-:Y:S05]  /*ed90*/  WARPSYNC.COLLECTIVE R15, `(.L_x_159) ;  /* 0x000000000f087348 */ /* 0x003fea0003c00000 */
[----:B------:R2:W3:Y:S02]  /*eda0*/  SHFL.IDX P6, R14, R13, R12, R11 ;  /* 0x0000000c0d0e7389 */ /* 0x0004e400000c000b */
[----:B0123--:R-:W-:Y:S01]  /*edb0*/  ENDCOLLECTIVE ;  /* 0x000000000000791b */ /* 0x00ffe20003800000 */
.L_x_159:
[----:B------:R-:W-:Y:S05]  /*edc0*/  BSYNC B0 ;  /* 0x0000000000007941 */ /* 0x000fea0003800000 */
.L_x_158:
[----:B------:R-:W-:Y:S05]  /*edd0*/  BRA `(.L_x_160) ;  /* 0xffffffd800a87947 */ /* 0x000fea000383ffff */
.L_x_90:
[----:B------:R-:W-:Y:S01]  /*ede0*/  BSSY B1, `(.L_x_161) ;  /* 0x0000006000017945 */ /* 0x000fe20003800000 */
[----:B------:R-:W-:-:S07]  /*edf0*/  IMAD.MOV.U32 R15, RZ, RZ, -0x1 ;  /* 0xffffffffff0f7424 */ /* 0x000fce00078e00ff */
[----:B012---:R-:W-:Y:S05]  /*ee00*/  WARPSYNC.COLLECTIVE R15, `(.L_x_162) ;  /* 0x000000000f0c7348 */ /* 0x007fea0003c00000 */
[----:B------:R-:W-:Y:S02]  /*ee10*/  ELECT P6, UR62, PT ;  /* 0x00000000003e782f */ /* 0x000fe400038c0000 */
[----:B------:R-:W-:Y:S01]  /*ee20*/  MOV R14, UR62 ;  /* 0x0000003e000e7c02 */ /* 0x000fe20008000f00 */
[----:B012---:R-:W-:Y:S10]  /*ee30*/  ENDCOLLECTIVE ;  /* 0x000000000000791b */ /* 0x007ff40003800000 */
.L_x_162:
[----:B------:R-:W-:Y:S05]  /*ee40*/  BSYNC B1 ;  /* 0x0000000000017941 */ /* 0x000fea0003800000 */
.L_x_161:
[----:B------:R-:W-:Y:S05]  /*ee50*/  BRA `(.L_x_163) ;  /* 0xffffffd800a07947 */ /* 0x000fea000383ffff */
.L_x_92:
[----:B--2---:R2:W3:Y:S02]  /*ee60*/  SYNCS.PHASECHK.TRANS64.TRYWAIT P1, [R5+URZ+0x28c40], R0 ;  /* 0x028c4000050075a7 */ /* 0x0044e4000802017f */
[----:B---3--:R-:W-:Y:S05]  /*ee70*/  @!P1 NANOSLEEP.SYNCS 0x989680 ;  /* 0x009896800000995d */ /* 0x008fea0003900000 */
[----:B------:R-:W3:Y:S02]  /*ee80*/  @!P1 SYNCS.PHASECHK.TRANS64 P1, [R5+URZ+0x28c40], R0 ;  /* 0x028c4000050095a7 */ /* 0x000ee4000802007f */
[----:B---3--:R-:W-:Y:S05]  /*ee90*/  @!P1 BRA `(.L_x_92) ;  /* 0xfffffffc00f09947 */ /* 0x008fea000383ffff */
[----:B------:R-:W-:Y:S05]  /*eea0*/  BRA `(.L_x_164) ;  /* 0xffffffd800c07947 */ /* 0x000fea000383ffff */
.L_x_94:
[----:B0-----:R0:W3:Y:S02]  /*eeb0*/  SYNCS.PHASECHK.TRANS64.TRYWAIT P1, [R17+URZ+0x28c40], R2 ;  /* 0x028c4002110075a7 */ /* 0x0010e4000802017f */
[----:B---3--:R-:W-:Y:S05]  /*eec0*/  @!P1 NANOSLEEP.SYNCS 0x989680 ;  /* 0x009896800000995d */ /* 0x008fea0003900000 */
[----:B------:R-:W3:Y:S02]  /*eed0*/  @!P1 SYNCS.PHASECHK.TRANS64 P1, [R17+URZ+0x28c40], R2 ;  /* 0x028c4002110095a7 */ /* 0x000ee4000802007f */
[----:B---3--:R-:W-:Y:S05]  /*eee0*/  @!P1 BRA `(.L_x_94) ;  /* 0xfffffffc00f09947 */ /* 0x008fea000383ffff */
[----:B------:R-:W-:Y:S05]  /*eef0*/  BRA `(.L_x_165) ;  /* 0xffffffd800cc7947 */ /* 0x000fea000383ffff */
.L_x_96:
[----:B---3--:R3:W4:Y:S02]  /*ef00*/  SYNCS.PHASECHK.TRANS64.TRYWAIT P1, [R5+URZ+0x28c60], R0 ;  /* 0x028c6000050075a7 */ /* 0x008724000802017f */
[----:B----4-:R-:W-:Y:S05]  /*ef10*/  @!P1 NANOSLEEP.SYNCS 0x989680 ;  /* 0x009896800000995d */ /* 0x010fea0003900000 */
[----:B------:R-:W4:Y:S02]  /*ef20*/  @!P1 SYNCS.PHASECHK.TRANS64 P1, [R5+URZ+0x28c60], R0 ;  /* 0x028c6000050095a7 */ /* 0x000f24000802007f */
[----:B----4-:R-:W-:Y:S05]  /*ef30*/  @!P1 BRA `(.L_x_96) ;  /* 0xfffffffc00f09947 */ /* 0x010fea000383ffff */
[----:B------:R-:W-:Y:S05]  /*ef40*/  BRA `(.L_x_166) ;  /* 0xffffffd800c87947 */ /* 0x000fea000383ffff */
.L_x_167:
[----:B------:R-:W-:-:S00]  /*ef50*/  BRA `(.L_x_167) ;  /* 0xfffffffc00fc7947 */ /* 0x000fc0000383ffff */
[----:B------:R-:W-:-:S00]  /*ef60*/  NOP ;  /* 0x0000000000007918 */ /* 0x000fc00000000000 */
        /* <DEDUP_REMOVED lines=9> */
.L_x_5802:


//--------------------- .text._ZN7cutlass13device_kernelIN5flash11enable_sm90INS1_16FlashAttnFwdSm90INS1_25CollectiveMainloopFwdSm90ILi2EN4cute5tupleIJNS5_1CILi1EEES8_S8_EEENS6_IJNS7_ILi64EEESA_SA_EEELi512ENS_6half_tEfNS_4arch4Sm90ELb0ELb0ELb1ELb0ELb1ELb0ELb1ELb0ELb0ELb1ELb0ELb0EEENS1_21CollectiveEpilogueFwdINS6_IJSA_NS7_ILi512EEESA_EEES9_SC_SE_Li256ELb0ELb1ELb0ELb0EEENS1_29StaticPersistentTileSchedulerILb0EEEEEEEEEvNT_6ParamsE --------------------------
	.section	.text._ZN7cutlass13device_kernelIN5flash11enable_sm90INS1_16FlashAttnFwdSm90INS1_25CollectiveMainloopFwdSm90ILi2EN4cute5tupleIJNS5_1CILi1EEES8_S8_EEENS6_IJNS7_ILi64EEESA_SA_EEELi512ENS_6half_tEfNS_4arch4Sm90ELb0ELb0ELb1ELb0ELb1ELb0ELb1ELb0ELb0ELb1ELb0ELb0EEENS1_21CollectiveEpilogueFwdINS6_IJSA_NS7_ILi512EEESA_EEES9_SC_SE_Li256ELb0ELb1ELb0ELb0EEENS1_29StaticPersistentTileSchedulerILb0EEEEEEEEEvNT_6ParamsE,"ax",@progbits
	.align	128
.text._ZN7cutlass13device_kernelIN5flash11enable_sm90INS1_16FlashAttnFwdSm90INS1_25CollectiveMainloopFwdSm90ILi2EN4cute5tupleIJNS5_1CILi1EEES8_S8_EEENS6_IJNS7_ILi64EEESA_SA_EEELi512ENS_6half_tEfNS_4arch4Sm90ELb0ELb0ELb1ELb0ELb1ELb0ELb1ELb0ELb0ELb1ELb0ELb0EEENS1_21CollectiveEpilogueFwdINS6_IJSA_NS7_ILi512EEESA_EEES9_SC_SE_Li256ELb0ELb1ELb0ELb0EEENS1_29StaticPersistentTileSchedulerILb0EEEEEEEEEvNT_6ParamsE:
        .type           _ZN7cutlass13device_kernelIN5flash11enable_sm90INS1_16FlashAttnFwdSm90INS1_25CollectiveMainloopFwdSm90ILi2EN4cute5tupleIJNS5_1CILi1EEES8_S8_EEENS6_IJNS7_ILi64EEESA_SA_EEELi512ENS_6half_tEfNS_4arch4Sm90ELb0ELb0ELb1ELb0ELb1ELb0ELb1ELb0ELb0ELb1ELb0ELb0EEENS1_21CollectiveEpilogueFwdINS6_IJSA_NS7_ILi512EEESA_EEES9_SC_SE_Li256ELb0ELb1ELb0ELb0EEENS1_29StaticPersistentTileSchedulerILb0EEEEEEEEEvNT_6ParamsE,@function
        .size           _ZN7cutlass13device_kernelIN5flash11enable_sm90INS1_16FlashAttnFwdSm90INS1_25CollectiveMainloopFwdSm90ILi2EN4cute5tupleIJNS5_1CILi1EEES8_S8_EEENS6_IJNS7_ILi64EEESA_SA_EEELi512ENS_6half_tEfNS_4arch4Sm90ELb0ELb0ELb1ELb0ELb1ELb0ELb1ELb0ELb0ELb1ELb0ELb0EEENS1_21CollectiveEpilogueFwdINS6_IJSA_NS7_ILi512EEESA_EEES9_SC_SE_Li256ELb0ELb1ELb0ELb0EEENS1_29StaticPersistentTileSchedulerILb0EEEEEEEEEvNT_6ParamsE,(.L_x_5803 - _ZN7cutlass13device_kernelIN5flash11enable_sm90INS1_16FlashAttnFwdSm90INS1_25CollectiveMainloopFwdSm90ILi2EN4cute5tupleIJNS5_1CILi1EEES8_S8_EEENS6_IJNS7_ILi64EEESA_SA_EEELi512ENS_6half_tEfNS_4arch4Sm90ELb0ELb0ELb1ELb0ELb1ELb0ELb1ELb0ELb0ELb1ELb0ELb0EEENS1_21CollectiveEpilogueFwdINS6_IJSA_NS7_ILi512EEESA_EEES9_SC_SE_Li256ELb0ELb1ELb0ELb0EEENS1_29StaticPersistentTileSchedulerILb0EEEEEEEEEvNT_6ParamsE)
        .other          _ZN7cutlass13device_kernelIN5flash11enable_sm90INS1_16FlashAttnFwdSm90INS1_25CollectiveMainloopFwdSm90ILi2EN4cute5tupleIJNS5_1CILi1EEES8_S8_EEENS6_IJNS7_ILi64EEESA_SA_EEELi512ENS_6half_tEfNS_4arch4Sm90ELb0ELb0ELb1ELb0ELb1ELb0ELb1ELb0ELb0ELb1ELb0ELb0EEENS1_21CollectiveEpilogueFwdINS6_IJSA_NS7_ILi512EEESA_EEES9_SC_SE_Li256ELb0ELb1ELb0ELb0EEENS1_29StaticPersistentTileSchedulerILb0EEEEEEEEEvNT_6ParamsE,@"STO_CUDA_ENTRY STV_DEFAULT"
_ZN7cutlass13device_kernelIN5flash11enable_sm90INS1_16FlashAttnFwdSm90INS1_25CollectiveMainloopFwdSm90ILi2EN4cute5tupleIJNS5_1CILi1EEES8_S8_EEENS6_IJNS7_ILi64EEESA_SA_EEELi512ENS_6half_tEfNS_4arch4Sm90ELb0ELb0ELb1ELb0ELb1ELb0ELb1ELb0ELb0ELb1ELb0ELb0EEENS1_21CollectiveEpilogueFwdINS6_IJSA_NS7_ILi512EEESA_EEES9_SC_SE_Li256ELb0ELb1ELb0ELb0EEENS1_29StaticPersistentTileSchedulerILb0EEEEEEEEEvNT_6ParamsE:
[----:B------:R-:W0:Y:S02]  /*0000*/  LDC R1, c[0x0][0x28] ;  /* 0x00000a00ff017b82 */ /* 0x000e240000000800 */
[----:B0-----:R-:W-:Y:S01]  /*0010*/  VIADD R1, R1, 0xffffffd0 ;  /* 0xffffffd001017836 */ /* 0x001fe20000000000 */
[----:B------:R-:W0:Y:S01]  /*0020*/  S2R R4, SR_TID.X ;  /* 0x0000000000047919 */ /* 0x000e220000002100 */
[----:B------:R-:W-:Y:S01]  /*0030*/  ELECT P0, URZ, PT ;  /* 0x00000000003f782f */ /* 0x000fe20003800000 */
[----:B------:R-:W-:Y:S01]  /*0040*/  UMOV UR4, 0x80 ;  /* 0x0000008000047882 */ /* 0x000fe20000000000 */
[----:B------:R-:W-:Y:S01]  /*0050*/  UMOV UR7, 0x100 ;  /* 0x0000010000077882 */ /* 0x000fe20000000000 */
[--C-:B0-----:R-:W-:Y:S02]  /*0060*/  SHF.R.U32.HI R0, RZ, 0x5, R4.reuse ;  /* 0x00000005ff007819 */ /* 0x101fe40000011604 */
[----:B------:R-:W-:-:S03]  /*0070*/  SHF.R.U32.HI R3, RZ, 0x7, R4 ;  /* 0x00000007ff037819 */ /* 0x000fc60000011604 */
[----:B------:R-:W0:Y:S04]  /*0080*/  SHFL.IDX PT, R2, R0, RZ, 0x1f ;  /* 0x00001fff00027589 */ /* 0x000e2800000e0000 */
[----:B------:R-:W1:Y:S01]  /*0090*/  SHFL.IDX PT, R3, R3, RZ, 0x1f ;  /* 0x00001fff03037589 */ /* 0x000e6200000e0000 */
[C---:B0-----:R-:W-:Y:S02]  /*00a0*/  ISETP.NE.OR P0, PT, R2.reuse, RZ, !P0 ;  /* 0x000000ff0200720c */ /* 0x041fe40004705670 */
[----:B------:R-:W-:Y:S01]  /*00b0*/  ISETP.NE.AND P1, PT, R2, RZ, PT ;  /* 0x000000ff0200720c */ /* 0x000fe20003f25270 */
[----:B-1----:R0:W-:Y:S10]  /*00c0*/  STL [R1], R3 ;  /* 0x0000000301007387 */ /* 0x0021f40000100800 */
[----:B------:R-:W-:Y:S01]  /*00d0*/  VOTEU.ALL UP0, P0 ;  /* 0x00000000003f7886 */ /* 0x000fe20000000000 */
[----:B------:R-:W-:Y:S01]  /*00e0*/  VOTEU.ALL UP1, P0 ;  /* 0x00000000003f7886 */ /* 0x000fe20000020000 */
[----:B------:R-:W-:-:S03]  /*00f0*/  VOTEU.ALL UP2, P0 ;  /* 0x00000000003f7886 */ /* 0x000fc60000040000 */
        /* <DEDUP_REMOVED lines=10> */
[----:B------:R0:W1:Y:S01]  /*01a0*/  @!UP0 SYNCS.EXCH.64 URZ, [UR8+0x38800], UR4 ;  /* 0x03880004083f85b2 */ /* 0x0000620008000100 */
[----:B------:R0:W2:Y:S05]  /*01b0*/  @!UP1 SYNCS.EXCH.64 URZ, [UR8+0x38810], UR4 ;  /* 0x03881004083f95b2 */ /* 0x0000aa0008000100 */
[----:B------:R0:W3:Y:S02]  /*01c0*/  @!UP2 SYNCS.EXCH.64 URZ, [UR8+0x38820], UR6 ;  /* 0x03882006083fa5b2 */ /* 0x0000e40008000100 */
[----:B0-----:R-:W-:Y:S05]  /*01d0*/  @P1 BRA `(.L_x_168) ;  /* 0x0000000000381947 */ /* 0x001fea0003800000 */
        /* <DEDUP_REMOVED lines=9> */
[----:B0-----:R0:W4:Y:S01]  /*0270*/  SYNCS.EXCH.64 URZ, [UR6+0x38830], UR4 ;  /* 0x03883004063f75b2 */ /* 0x0011220008000100 */
[----:B------:R0:W0:Y:S01]  /*0280*/  SYNCS.EXCH.64 URZ, [UR6+0x38840], UR4 ;  /* 0x03884004063f75b2 */ /* 0x0000220008000100 */
[----:B------:R0:W0:Y:S01]  /*0290*/  SYNCS.EXCH.64 URZ, [UR6+0x38838], UR4 ;  /* 0x03883804063f75b2 */ /* 0x0000220008000100 */
[----:B------:R0:W0:Y:S01]  /*02a0*/  SYNCS.EXCH.64 URZ, [UR6+0x38848], UR4 ;  /* 0x03884804063f75b2 */ /* 0x0000220008000100 */
[----:B------:R-:W-:Y:S01]  /*02b0*/  NOP ;  /* 0x0000000000007918 */ /* 0x000fe20000000000 */
.L_x_168:
        /* <DEDUP_REMOVED lines=22> */
.L_x_169:
        /* <DEDUP_REMOVED lines=18> */
.L_x_170:
        /* <DEDUP_REMOVED lines=22> */
.L_x_171:
        /* <DEDUP_REMOVED lines=22> */
.L_x_172:
[----:B------:R-:W-:Y:S01]  /*0800*/  ISETP.NE.AND P0, PT, R3, RZ, PT ;  /* 0x000000ff0300720c */ /* 0x000fe20003f05270 */
[----:B------:R-:W-:Y:S01]  /*0810*/  IMAD.MOV.U32 R37, RZ, RZ, 0x1 ;  /* 0x00000001ff257424 */ /* 0x000fe200078e00ff */
[----:B------:R-:W-:Y:S01]  /*0820*/  NOP ;  /* 0x0000000000007918 */ /* 0x000fe20000000000 */
[----:B------:R-:W-:-:S03]  /*0830*/  ULDC.64 UR42, c[0x0][0x208] ;  /* 0x00008200002a7ab9 */ /* 0x000fc60000000a00 */
[----:B------:R-:W-:Y:S01]  /*0840*/  SEL R37, R37, 0x2, !P0 ;  /* 0x0000000225257807 */ /* 0x000fe20004000000 */
[----:B01234-:R-:W-:Y:S06]  /*0850*/  BAR.SYNC.DEFER_BLOCKING 0x0 ;  /* 0x0000000000007b1d */ /* 0x01ffec0000010000 */
[----:B------:R-:W-:Y:S05]  /*0860*/  @!P0 BRA `(.L_x_173) ;  /* 0x000000a000d48947 */ /* 0x000fea0003800000 */
.L_x_174:
        /* <DEDUP_REMOVED lines=17> */
[----:B------:R-:W-:Y:S01]  /*0980*/  LOP3.LUT R17, R37, 0x1, RZ, 0xfc, !PT ;  /* 0x0000000125117812 */ /* 0x000fe200078efcff */
[----:B------:R-:W-:Y:S01]  /*0990*/  IMAD.MOV.U32 R207, RZ, RZ, RZ ;  /* 0x000000ffffcf7224 */ /* 0x000fe200078e00ff */
[----:B------:R-:W-:Y:S01]  /*09a0*/  SHF.R.S32.HI R3, RZ, 0x1f, R4 ;  /* 0x0000001fff037819 */ /* 0x000fe20000011404 */
[----:B------:R-:W-:-:S03]  /*09b0*/  UMOV UR36, URZ ;  /* 0x0000003f00247c82 */ /* 0x000fc60008000000 */
[CC--:B------:R-:W-:Y:S02]  /*09c0*/  LEA.HI R2, R3.reuse, R4.reuse, RZ, 0x5 ;  /* 0x0000000403027211 */ /* 0x0c0fe400078f28ff */
[CC--:B------:R-:W-:Y:S02]  /*09d0*/  LEA.HI R0, R3.reuse, R4.reuse, RZ, 0x4 ;  /* 0x0000000403007211 */ /* 0x0c0fe400078f20ff */
[CC--:B------:R-:W-:Y:S02]  /*09e0*/  LEA.HI R5, R3.reuse, R4.reuse, RZ, 0x7 ;  /* 0x0000000403057211 */ /* 0x0c0fe400078f38ff */
[CC--:B------:R-:W-:Y:S02]  /*09f0*/  LEA.HI R6, R3.reuse, R4.reuse, RZ, 0x2 ;  /* 0x0000000403067211 */ /* 0x0c0fe400078f10ff */
[----:B------:R-:W-:Y:S02]  /*0a00*/  LEA.HI R215, R3, R4, RZ, 0x3 ;  /* 0x0000000403d77211 */ /* 0x000fe400078f18ff */
[----:B------:R-:W-:-:S02]  /*0a10*/  SHF.R.S32.HI R11, RZ, 0x5, R2 ;  /* 0x00000005ff0b7819 */ /* 0x000fc40000011402 */
[----:B------:R-:W-:Y:S02]  /*0a20*/  SHF.R.S32.HI R2, RZ, 0x1f, R2 ;  /* 0x0000001fff027819 */ /* 0x000fe40000011402 */
[----:B------:R-:W-:Y:S01]  /*0a30*/  LOP3.LUT R7, R0, 0xfffffff0, RZ, 0xc0, !PT ;  /* 0xfffffff000077812 */ /* 0x000fe200078ec0ff */
[----:B0-----:R-:W-:Y:S01]  /*0a40*/  ULEA UR38, UR37, UR38, 0x18 ;  /* 0x0000002625267291 */ /* 0x001fe2000f8ec03f */
[----:B------:R-:W-:Y:S02]  /*0a50*/  SHF.R.S32.HI R9, RZ, 0x4, R0 ;  /* 0x00000004ff097819 */ /* 0x000fe40000011400 */
[----:B------:R-:W-:Y:S01]  /*0a60*/  LOP3.LUT R13, R6, 0xfffffffc, RZ, 0xc0, !PT ;  /* 0xfffffffc060d7812 */ /* 0x000fe200078ec0ff */
[C---:B------:R-:W-:Y:S01]  /*0a70*/  IMAD.IADD R7, R4.reuse, 0x1, -R7 ;  /* 0x0000000104077824 */ /* 0x040fe200078e0a07 */
[----:B------:R-:W-:Y:S02]  /*0a80*/  LOP3.LUT R3, R5, 0xffffff80, RZ, 0xc0, !PT ;  /* 0xffffff8005037812 */ /* 0x000fe400078ec0ff */
[----:B------:R-:W-:Y:S01]  /*0a90*/  LOP3.LUT R213, R215, 0xfffffff8, RZ, 0xc0, !PT ;  /* 0xfffffff8d7d57812 */ /* 0x000fe200078ec0ff */
[----:B------:R-:W-:Y:S01]  /*0aa0*/  IMAD.IADD R13, R4, 0x1, -R13 ;  /* 0x00000001040d7824 */ /* 0x000fe200078e0a0d */
[----:B------:R-:W-:Y:S01]  /*0ab0*/  LEA.HI R6, R2, R11, RZ, 0x2 ;  /* 0x0000000b02067211 */ /* 0x000fe200078f10ff */
[----:B------:R-:W-:Y:S01]  /*0ac0*/  IMAD.IADD R3, R4, 0x1, -R3 ;  /* 0x0000000104037824 */ /* 0x000fe200078e0a03 */
[----:B------:R-:W-:Y:S01]  /*0ad0*/  LEA.HI R2, R0, R9, RZ, 0x1 ;  /* 0x0000000900027211 */ /* 0x000fe200078f08ff */
[----:B------:R-:W-:Y:S01]  /*0ae0*/  IMAD.IADD R213, R4, 0x1, -R213 ;  /* 0x0000000104d57824 */ /* 0x000fe200078e0ad5 */
[----:B------:R-:W-:-:S02]  /*0af0*/  SHF.R.S32.HI R214, RZ, 0x7, R5 ;  /* 0x00000007ffd67819 */ /* 0x000fc40000011405 */
[----:B------:R-:W-:Y:S01]  /*0b00*/  LOP3.LUT R6, R6, 0x3ffffc, RZ, 0xc0, !PT ;  /* 0x003ffffc06067812 */ /* 0x000fe200078ec0ff */
[----:B------:R-:W-:Y:S01]  /*0b10*/  IMAD.SHL.U32 R18, R213, 0x8, RZ ;  /* 0x00000008d5127824 */ /* 0x000fe200078e00ff */
[----:B------:R-:W-:Y:S01]  /*0b20*/  LOP3.LUT R4, R2, 0x1ffffffe, RZ, 0xc0, !PT ;  /* 0x1ffffffe02047812 */ /* 0x000fe200078ec0ff */
[--C-:B------:R-:W-:Y:S01]  /*0b30*/  IMAD R15, R214, 0x100, R7.reuse ;  /* 0x00000100d60f7824 */ /* 0x100fe200078e0207 */
[----:B------:R-:W-:Y:S01]  /*0b40*/  SHF.R.S32.HI R0, RZ, 0x1f, R7 ;  /* 0x0000001fff007819 */ /* 0x000fe20000011407 */
[----:B------:R-:W-:Y:S01]  /*0b50*/  IMAD.IADD R6, R11, 0x1, -R6 ;  /* 0x000000010b067824 */ /* 0x000fe200078e0a06 */
[----:B------:R-:W-:Y:S01]  /*0b60*/  LEA.HI R5, R5, R214, RZ, 0x1 ;  /* 0x000000d605057211 */ /* 0x000fe200078f08ff */
[----:B------:R-:W-:Y:S01]  /*0b70*/  IMAD.IADD R9, R9, 0x1, -R4 ;  /* 0x0000000109097824 */ /* 0x000fe200078e0a04 */
[----:B------:R-:W-:Y:S01]  /*0b80*/  LEA.HI R2, R0, R7, RZ, 0x3 ;  /* 0x0000000700027211 */ /* 0x000fe200078f18ff */
[----:B------:R-:W-:Y:S01]  /*0b90*/  IMAD R12, R6, 0x10, R15 ;  /* 0x00000010060c7824 */ /* 0x000fe200078e020f */
[----:B------:R-:W-:Y:S01]  /*0ba0*/  LEA.HI R4, R13, R13, RZ, 0x1 ;  /* 0x0000000d0d047211 */ /* 0x000fe200078f08ff */
[----:B------:R-:W-:Y:S01]  /*0bb0*/  IMAD.SHL.U32 R9, R9, 0x8, RZ ;  /* 0x0000000809097824 */ /* 0x000fe200078e00ff */
[----:B------:R-:W-:Y:S01]  /*0bc0*/  SHF.L.U32 R6, R2, 0x6, RZ ;  /* 0x0000000602067819 */ /* 0x000fe200000006ff */
[----:B------:R-:W-:Y:S01]  /*0bd0*/  VIADD R192, R18, 0x40 ;  /* 0x0000004012c07836 */ /* 0x000fe20000000000 */
[----:B------:R-:W-:Y:S01]  /*0be0*/  LOP3.LUT R10, R4, 0x1ffffffe, RZ, 0xc0, !PT ;  /* 0x1ffffffe040a7812 */ /* 0x000fe200078ec0ff */
[----:B------:R-:W-:Y:S01]  /*0bf0*/  IMAD.U32 R219, R12, 0x40, R9 ;  /* 0x000000400cdb7824 */ /* 0x000fe200078e0009 */
[----:B------:R-:W-:Y:S01]  /*0c00*/  LOP3.LUT R4, R2, 0xfffffff8, RZ, 0xc0, !PT ;  /* 0xfffffff802047812 */ /* 0x000fe200078ec0ff */
[----:B------:R-:W-:Y:S01]  /*0c10*/  VIADD R191, R18, 0x80 ;  /* 0x0000008012bf7836 */ /* 0x000fe20000000000 */
[----:B------:R-:W-:Y:S01]  /*0c20*/  LOP3.LUT R8, R6, 0x7ffffe00, RZ, 0xc0, !PT ;  /* 0x7ffffe0006087812 */ /* 0x000fe200078ec0ff */
[----:B------:R-:W-:Y:S01]  /*0c30*/  VIADD R190, R18, 0xc0 ;  /* 0x000000c012be7836 */ /* 0x000fe20000000000 */
[----:B------:R-:W-:Y:S01]  /*0c40*/  SHF.R.S32.HI R0, RZ, 0x1f, R3 ;  /* 0x0000001fff007819 */ /* 0x000fe20000011403 */
[----:B------:R-:W-:Y:S01]  /*0c50*/  IMAD.IADD R6, R7, 0x1, -R4 ;  /* 0x0000000107067824 */ /* 0x000fe200078e0a04 */
[----:B------:R-:W-:Y:S01]  /*0c60*/  LOP3.LUT R5, R5, 0xfffffe, RZ, 0xc0, !PT ;  /* 0x00fffffe05057812 */ /* 0x000fe200078ec0ff */
[----:B------:R-:W-:Y:S01]  /*0c70*/  IMAD R11, R11, 0x400, R8 ;  /* 0x000004000b0b7824 */ /* 0x000fe200078e0208 */
[----:B------:R-:W-:Y:S01]  /*0c80*/  LEA.HI R2, R0, R3, RZ, 0x2 ;  /* 0x0000000300027211 */ /* 0x000fe200078f10ff */
[C---:B------:R-:W-:Y:S01]  /*0c90*/  IMAD.SHL.U32 R8, R6.reuse, 0x40, RZ ;  /* 0x0000004006087824 */ /* 0x040fe200078e00ff */
[----:B------:R-:W-:Y:S01]  /*0ca0*/  R2P PR, R6, 0x6 ;  /* 0x0000000606007804 */ /* 0x000fe20000000000 */
[C---:B------:R-:W-:Y:S01]  /*0cb0*/  VIADD R189, R18.reuse, 0x100 ;  /* 0x0000010012bd7836 */ /* 0x040fe20000000000 */
[--C-:B------:R-:W-:Y:S01]  /*0cc0*/  SHF.R.S32.HI R4, RZ, 0x2, R2.reuse ;  /* 0x00000002ff047819 */ /* 0x100fe20000011402 */
[----:B------:R-:W-:Y:S01]  /*0cd0*/  VIADD R188, R18, 0x140 ;  /* 0x0000014012bc7836 */ /* 0x000fe20000000000 */
[----:B------:R-:W-:Y:S01]  /*0ce0*/  LOP3.LUT R8, R8, 0x1c0, RZ, 0xc0, !PT ;  /* 0x000001c008087812 */ /* 0x000fe200078ec0ff */
[C---:B------:R-:W-:Y:S01]  /*0cf0*/  VIADD R217, R18.reuse, 0x180 ;  /* 0x0000018012d97836 */ /* 0x040fe20000000000 */
[----:B------:R-:W-:Y:S01]  /*0d00*/  SHF.R.S32.HI R7, RZ, 0x1f, R2 ;  /* 0x0000001fff077819 */ /* 0x000fe20000011402 */
[----:B------:R-:W-:Y:S01]  /*0d10*/  VIADD R216, R18, 0x1c0 ;  /* 0x000001c012d87836 */ /* 0x000fe20000000000 */
[----:B------:R-:W-:Y:S01]  /*0d20*/  LOP3.LUT R9, R8, 0x8, R9, 0xf8, !PT ;  /* 0x0000000808097812 */ /* 0x000fe200078ef809 */
[----:B------:R-:W-:Y:S01]  /*0d30*/  IMAD.IADD R13, R13, 0x1, -R10 ;  /* 0x000000010d0d7824 */ /* 0x000fe200078e0a0a */
[----:B------:R-:W-:Y:S01]  /*0d40*/  SHF.R.U32.HI R8, RZ, 0x3, R8 ;  /* 0x00000003ff087819 */ /* 0x000fe20000011608 */
[----:B------:R-:W-:Y:S01]  /*0d50*/  IMAD.IADD R5, R214, 0x1, -R5 ;  /* 0x00000001d6057824 */ /* 0x000fe200078e0a05 */
[----:B------:R-:W-:-:S02]  /*0d60*/  LEA.HI R7, R7, R4, RZ, 0x3 ;  /* 0x0000000407077211 */ /* 0x000fc400078f18ff */
[----:B------:R-:W-:Y:S01]  /*0d70*/  LOP3.LUT R8, R9, R8, RZ, 0x3c, !PT ;  /* 0x0000000809087212 */ /* 0x000fe200078e3cff */
[----:B------:R-:W-:Y:S01]  /*0d80*/  IMAD.SHL.U32 R22, R5, 0x100, RZ ;  /* 0x0000010005167824 */ /* 0x000fe200078e00ff */
[----:B------:R-:W-:Y:S02]  /*0d90*/  LEA.HI R0, R0, R3, RZ, 0x5 ;  /* 0x0000000300007211 */ /* 0x000fe400078f28ff */
[----:B------:R-:W-:Y:S01]  /*0da0*/  LOP3.LUT R7, R7, 0xfffffff8, RZ, 0xc0, !PT ;  /* 0xfffffff807077812 */ /* 0x000fe200078ec0ff */
[----:B------:R-:W-:Y:S01]  /*0db0*/  IMAD.IADD R8, R11, 0x1, R8 ;  /* 0x000000010b087824 */ /* 0x000fe200078e0208 */
[----:B------:R-:W-:Y:S02]  /*0dc0*/  LOP3.LUT R2, R2, 0x7ffffffc, RZ, 0xc0, !PT ;  /* 0x7ffffffc02027812 */ /* 0x000fe400078ec0ff */
[----:B------:R-:W-:Y:S01]  /*0dd0*/  SHF.R.S32.HI R0, RZ, 0x5, R0 ;  /* 0x00000005ff007819 */ /* 0x000fe20000011400 */
[----:B------:R-:W-:Y:S01]  /*0de0*/  IMAD.IADD R7, R4, 0x1, -R7 ;  /* 0x0000000104077824 */ /* 0x000fe200078e0a07 */
[----:B------:R-:W-:Y:S01]  /*0df0*/  LEA R184, R8, UR38, 0x1 ;  /* 0x0000002608b87c11 */ /* 0x000fe2000f8e08ff */
[----:B------:R-:W-:Y:S01]  /*0e00*/  IMAD.IADD R19, R3, 0x1, -R2 ;  /* 0x0000000103137824 */ /* 0x000fe200078e0a02 */
[----:B------:R-:W-:Y:S01]  /*0e10*/  SEL R185, R185, 0xffffffc0, !P2 ;  /* 0xffffffc0b9b97807 */ /* 0x000fe20005000000 */
[----:B------:R-:W-:Y:S01]  /*0e20*/  IMAD R16, R0, 0x10, R7 ;  /* 0x0000001000107824 */ /* 0x000fe200078e0207 */
[C---:B------:R-:W-:Y:S01]  /*0e30*/  IADD3 R186, R184.reuse, 0x36400, RZ ;  /* 0x00036400b8ba7810 */ /* 0x040fe20007ffe0ff */
[----:B------:R-:W-:Y:S01]  /*0e40*/  VIADD R23, R184, 0x36420 ;  /* 0x00036420b8177836 */ /* 0x000fe20000000000 */
[----:B------:R-:W-:Y:S01]  /*0e50*/  MOV R2, RZ ;  /* 0x000000ff00027202 */ /* 0x000fe20000000f00 */
[----:B------:R-:W-:Y:S01]  /*0e60*/  IMAD.SHL.U32 R19, R19, 0x2, RZ ;  /* 0x0000000213137824 */ /* 0x000fe200078e00ff */
[----:B------:R-:W-:Y:S01]  /*0e70*/  SHF.R.S32.HI R215, RZ, 0x3, R215 ;  /* 0x00000003ffd77819 */ /* 0x000fe200000114d7 */
[C---:B------:R-:W-:Y:S01]  /*0e80*/  @P1 VIADD R23, R186.reuse, 0xffffffe0 ;  /* 0xffffffe0ba171836 */ /* 0x040fe20000000000 */
[----:B------:R-:W-:Y:S01]  /*0e90*/  SHF.R.S32.HI R226, RZ, 0x1f, R192 ;  /* 0x0000001fffe27819 */ /* 0x000fe200000114c0 */
[----:B------:R-:W-:Y:S01]  /*0ea0*/  IMAD.IADD R186, R186, 0x1, R185 ;  /* 0x00000001baba7824 */ /* 0x000fe200078e02b9 */
[----:B------:R-:W-:Y:S01]  /*0eb0*/  SHF.R.S32.HI R225, RZ, 0x1f, R191 ;  /* 0x0000001fffe17819 */ /* 0x000fe200000114bf */
[----:B------:R-:W-:Y:S01]  /*0ec0*/  IMAD R218, R13, 0x8, R16 ;  /* 0x000000080dda7824 */ /* 0x000fe200078e0210 */
[----:B------:R-:W-:Y:S01]  /*0ed0*/  SHF.R.S32.HI R224, RZ, 0x1f, R190 ;  /* 0x0000001fffe07819 */ /* 0x000fe200000114be */
[----:B------:R-:W-:Y:S01]  /*0ee0*/  IMAD.IADD R185, R185, 0x1, R23 ;  /* 0x00000001b9b97824 */ /* 0x000fe200078e0217 */
[----:B------:R-:W-:-:S02]  /*0ef0*/  SHF.R.S32.HI R223, RZ, 0x1f, R189 ;  /* 0x0000001fffdf7819 */ /* 0x000fc400000114bd */
[----:B------:R-:W-:Y:S02]  /*0f00*/  SHF.R.S32.HI R222, RZ, 0x1f, R188 ;  /* 0x0000001fffde7819 */ /* 0x000fe400000114bc */
[----:B------:R-:W-:Y:S02]  /*0f10*/  SHF.R.S32.HI R221, RZ, 0x1f, R217 ;  /* 0x0000001fffdd7819 */ /* 0x000fe400000114d9 */
[----:B------:R-:W-:-:S07]  /*0f20*/  SHF.R.S32.HI R220, RZ, 0x1f, R216 ;  /* 0x0000001fffdc7819 */ /* 0x000fce00000114d8 */
.L_x_211:
[----:B--2---:R-:W2:Y:S01]  /*0f30*/  LDL R3, [R1] ;  /* 0x0000000001037983 */ /* 0x004ea20000100800 */
[----:B0-----:R-:W0:Y:S01]  /*0f40*/  LDC R0, c[0x0][0xd44] ;  /* 0x00035100ff007b82 */ /* 0x001e220000000800 */
[----:B------:R-:W-:Y:S01]  /*0f50*/  ULDC UR4, c[0x0][0xd38] ;  /* 0x00034e0000047ab9 */ /* 0x000fe20000000800 */
[----:B------:R-:W-:Y:S01]  /*0f60*/  ULDC.64 UR6, c[0x0][0x418] ;  /* 0x0001060000067ab9 */ /* 0x000fe20000000a00 */
[----:B------:R-:W-:Y:S02]  /*0f70*/  UISETP.NE.AND UP1, UPT, UR4, 0x1, UPT ;  /* 0x000000010400788c */ /* 0x000fe4000bf25270 */
[----:B------:R-:W-:Y:S01]  /*0f80*/  UISETP.NE.U32.AND UP0, UPT, UR6, URZ, UPT ;  /* 0x0000003f0600728c */ /* 0x000fe2000bf05070 */
[----:B------:R-:W-:Y:S02]  /*0f90*/  UMOV UR40, UR39 ;  /* 0x0000002700287c82 */ /* 0x000fe40008000000 */
[----:B-1----:R-:W1:Y:S01]  /*0fa0*/  LDC R152, c[0x0][0x2f0] ;  /* 0x0000bc00ff987b82 */ /* 0x002e620000000800 */
[----:B------:R-:W-:Y:S01]  /*0fb0*/  UISETP.NE.AND.EX UP0, UPT, UR7, URZ, UPT, UP0 ;  /* 0x0000003f0700728c */ /* 0x000fe2000bf05300 */
[----:B------:R-:W-:-:S04]  /*0fc0*/  UMOV UR41, UR39 ;  /* 0x0000002700297c82 */ /* 0x000fc80008000000 */
[----:B------:R-:W-:Y:S01]  /*0fd0*/  @UP1 ULDC UR4, c[0x0][0xd3c] ;  /* 0x00034f0000041ab9 */ /* 0x000fe20000000800 */
[----:B------:R-:W-:Y:S01]  /*0fe0*/  @UP1 ULDC UR6, c[0x0][0xd40] ;  /* 0x0003500000061ab9 */ /* 0x000fe20000000800 */
[----:B------:R-:W-:-:S04]  /*0ff0*/  UIMAD.WIDE.U32 UR4, UR39, UR4, URZ ;  /* 0x00000004270472a5 */ /* 0x000fc8000f8e003f */
[----:B------:R-:W-:-:S03]  /*1000*/  @UP1 USHF.R.U32.HI UR40, URZ, UR6, UR5 ;  /* 0x000000063f281299 */ /* 0x000fc60008011605 */
[----:B------:R-:W-:Y:S01]  /*1010*/  ULDC UR4, c[0x0][0x424] ;  /* 0x0001090000047ab9 */ /* 0x000fe20000000800 */
[----:B0-----:R-:W-:Y:S01]  /*1020*/  ISETP.NE.AND P0, PT, R0, 0x1, PT ;  /* 0x000000010000780c */ /* 0x001fe20003f05270 */
[----:B------:R-:W-:Y:S01]  /*1030*/  USEL UR4, UR4, 0x1, UP0 ;  /* 0x0000000104047887 */ /* 0x000fe20008000000 */
[----:B------:R-:W-:-:S05]  /*1040*/  IMAD.U32 R187, RZ, RZ, UR40 ;  /* 0x00000028ffbb7e24 */ /* 0x000fca000f8e00ff */
[----:B-1----:R-:W-:-:S06]  /*1050*/  IMAD R152, R152, UR4, RZ ;  /* 0x0000000498987c24 */ /* 0x002fcc000f8e02ff */
[----:B---3--:R-:W0:Y:S02]  /*1060*/  @P0 LDC.64 R4, c[0x0][0xd48] ;  /* 0x00035200ff040b82 */ /* 0x008e240000000a00 */
[----:B0-----:R-:W-:-:S05]  /*1070*/  @P0 IMAD.HI.U32 R0, R4, UR40, RZ ;  /* 0x0000002804000c27 */ /* 0x001fca000f8e00ff */
[----:B------:R-:W-:Y:S02]  /*1080*/  @P0 SHF.R.U32.HI R187, RZ, R5, R0 ;  /* 0x00000005ffbb0219 */ /* 0x000fe40000011600 */
[----:B--2---:R-:W-:-:S13]  /*1090*/  ISETP.NE.AND P1, PT, R3, 0x1, PT ;  /* 0x000000010300780c */ /* 0x004fda0003f25270 */
[----:B----4-:R-:W-:Y:S05]  /*10a0*/  @!P1 BRA `(.L_x_175) ;  /* 0x0000001400d89947 */ /* 0x010fea0003800000 */
[----:B------:R-:W0:Y:S01]  /*10b0*/  SHFL.IDX PT, R0, R214, RZ, 0x1f ;  /* 0x00001fffd6007589 */ /* 0x000e2200000e0000 */
[----:B------:R-:W-:Y:S01]  /*10c0*/  UMOV UR9, 0x40000040 ;  /* 0x4000004000097882 */ /* 0x000fe20000000000 */
[----:B------:R-:W-:Y:S01]  /*10d0*/  UMOV UR11, 0x40000040 ;  /* 0x40000040000b7882 */ /* 0x000fe20000000000 */
[----:B------:R-:W-:Y:S01]  /*10e0*/  UMOV UR13, 0x40000040 ;  /* 0x40000040000d7882 */ /* 0x000fe20000000000 */
[----:B------:R-:W-:Y:S01]  /*10f0*/  BAR.SYNC.DEFER_BLOCKING 0xe, 0x100 ;  /* 0x0384000000007b1d */ /* 0x000fe20000010000 */
[----:B------:R-:W-:-:S05]  /*1100*/  ISETP.NE.AND P1, PT, R17, 0x3, PT ;  /* 0x000000031100780c */ /* 0x000fca0003f25270 */
[----:B------:R-:W-:Y:S01]  /*1110*/  UMOV UR15, 0x40000040 ;  /* 0x40000040000f7882 */ /* 0x000fe20000000000 */
[----:B------:R-:W-:Y:S01]  /*1120*/  UMOV UR17, 0x40000040 ;  /* 0x4000004000117882 */ /* 0x000fe20000000000 */
[----:B------:R-:W-:Y:S01]  /*1130*/  UMOV UR19, 0x40000040 ;  /* 0x4000004000137882 */ /* 0x000fe20000000000 */
[----:B------:R-:W-:Y:S01]  /*1140*/  UMOV UR7, 0x40000040 ;  /* 0x4000004000077882 */ /* 0x000fe20000000000 */
[----:B0-----:R-:W-:Y:S01]  /*1150*/  R2UR UR4, R0 ;  /* 0x00000000000472ca */ /* 0x001fe200000e0000 */
[----:B------:R-:W-:-:S12]  /*1160*/  WARPGROUP.ARRIVE ;  /* 0x00000000000079c5 */ /* 0x000fd80000000000 */
[----:B------:R-:W-:-:S04]  /*1170*/  ULEA.HI UR5, UR4, UR4, URZ, 0x1 ;  /* 0x0000000404057291 */ /* 0x000fc8000f8f083f */
[----:B------:R-:W-:-:S04]  /*1180*/  ULOP3.LUT UR5, UR5, 0x1fffe, URZ, 0xc0, !UPT ;  /* 0x0001fffe05057892 */ /* 0x000fc8000f8ec03f */
[----:B------:R-:W-:Y:S02]  /*1190*/  UIADD3 UR5, UR4, -UR5, URZ ;  /* 0x8000000504057290 */ /* 0x000fe4000fffe03f */
[----:B------:R-:W-:Y:S02]  /*11a0*/  UIADD3 UR4, UR38, 0x36400, URZ ;  /* 0x0003640026047890 */ /* 0x000fe4000fffe03f */
[----:B------:R-:W-:Y:S02]  /*11b0*/  ULEA UR5, UR5, UR38, 0xf ;  /* 0x0000002605057291 */ /* 0x000fe4000f8e783f */
[----:B------:R-:W-:Y:S02]  /*11c0*/  USHF.R.U32.HI UR4, URZ, 0x4, UR4 ;  /* 0x000000043f047899 */ /* 0x000fe40008011604 */
[----:B------:R-:W-:Y:S02]  /*11d0*/  UIADD3 UR5, UR5, 0x400, URZ ;  /* 0x0000040005057890 */ /* 0x000fe4000fffe03f */
[----:B------:R-:W-:-:S02]  /*11e0*/  ULOP3.LUT UR4, UR4, 0x3fff, URZ, 0xc0, !UPT ;  /* 0x00003fff04047892 */ /* 0x000fc4000f8ec03f */
[----:B------:R-:W-:Y:S02]  /*11f0*/  USHF.R.U32.HI UR5, URZ, 0x4, UR5 ;  /* 0x000000043f057899 */ /* 0x000fe40008011605 */
[----:B------:R-:W-:Y:S02]  /*1200*/  ULOP3.LUT UR8, UR4, 0x10000, URZ, 0xfc, !UPT ;  /* 0x0001000004087892 */ /* 0x000fe4000f8efc3f */
[----:B------:R-:W-:Y:S02]  /*1210*/  ULOP3.LUT UR5, UR5, 0x3fff, URZ, 0xc0, !UPT ;  /* 0x00003fff05057892 */ /* 0x000fe4000f8ec03f */
[----:B------:R-:W-:Y:S02]  /*1220*/  UIADD3 UR12, UR8, 0x2, URZ ;  /* 0x00000002080c7890 */ /* 0x000fe4000fffe03f */
[----:B------:R-:W-:Y:S02]  /*1230*/  ULOP3.LUT UR20, UR5, 0x2000000, URZ, 0xfc, !UPT ;  /* 0x0200000005147892 */ /* 0x000fe4000f8efc3f */
[----:B------:R-:W-:-:S02]  /*1240*/  UIADD3 UR16, UR8, 0x4, URZ ;  /* 0x0000000408107890 */ /* 0x000fc4000fffe03f */
[----:B------:R-:W-:Y:S02]  /*1250*/  ULEA UR10, UR36, UR20, 0xc ;  /* 0x00000014240a7291 */ /* 0x000fe4000f8e603f */
[----:B------:R-:W-:Y:S02]  /*1260*/  UIADD3 UR4, UR8, 0x6, URZ ;  /* 0x0000000608047890 */ /* 0x000fe4000fffe03f */
[----:B------:R-:W-:Y:S02]  /*1270*/  UIADD3 UR14, UR10, 0x80, URZ ;  /* 0x000000800a0e7890 */ /* 0x000fe4000fffe03f */
[----:B------:R-:W-:Y:S02]  /*1280*/  UIADD3 UR18, UR10, 0x100, URZ ;  /* 0x000001000a127890 */ /* 0x000fe4000fffe03f */
[----:B------:R-:W-:Y:S02]  /*1290*/  UIADD3 UR6, UR10, 0x180, URZ ;  /* 0x000001800a067890 */ /* 0x000fe4000fffe03f */
[----:B------:R-:W-:Y:S01]  /*12a0*/  HGMMA.64x256x16.F32 R24, gdesc[UR8].tnspB, RZ, !UPT, gsb0 ;  /* 0x43e00000081879f0 */ /* 0x000fe2000c0008ff */
[----:B------:R-:W-:-:S02]  /*12b0*/  UMOV UR5, 0x40000040 ;  /* 0x4000004000057882 */ /* 0x000fc40000000000 */
        /* <DEDUP_REMOVED lines=16> */
.L_x_176:
[----:B------:R-:W-:Y:S01]  /*13c0*/  ULEA UR6, UR36, UR38, 0x3 ;  /* 0x0000002624067291 */ /* 0x000fe2000f8e183f */
[----:B------:R-:W-:-:S03]  /*13d0*/  ISETP.GE.AND P0, PT, R152, 0x41, PT ;  /* 0x000000419800780c */ /* 0x000fc60003f06270 */
[----:B------:R-:W-:-:S04]  /*13e0*/  UIADD3 UR6, UR6, 0x38860, URZ ;  /* 0x0003886006067890 */ /* 0x000fc8000fffe03f */
[----:B------:R-:W-:-:S09]  /*13f0*/  UPRMT UR6, UR37, 0x654, UR6 ;  /* 0x0000065425067896 */ /* 0x000fd20008000006 */
[----:B------:R-:W-:Y:S01]  /*1400*/  SYNCS.ARRIVE.TRANS64.RED.A1T0 RZ, [UR6], RZ ;  /* 0x000000ffffff79a7 */ /* 0x000fe20008100406 */
[----:B------:R-:W-:Y:S05]  /*1410*/  @!P0 BRA `(.L_x_177) ;  /* 0x0000000800c08947 */ /* 0x000fea0003800000 */
[----:B------:R-:W-:-:S05]  /*1420*/  VIADD R152, R152, 0x3f ;  /* 0x0000003f98987836 */ /* 0x000fca0000000000 */
[----:B------:R-:W-:-:S04]  /*1430*/  SHF.R.S32.HI R3, RZ, 0x1f, R152 ;  /* 0x0000001fff037819 */ /* 0x000fc80000011498 */
[----:B------:R-:W-:-:S04]  /*1440*/  LEA.HI R3, R3, R152, RZ, 0x6 ;  /* 0x0000009803037211 */ /* 0x000fc800078f30ff */
[----:B------:R-:W-:-:S07]  /*1450*/  LEA.HI.SX32 R3, R3, 0xfffffffe, 0x1a ;  /* 0xfffffffe03037811 */ /* 0x000fce00078fd2ff */
.L_x_179:
[----:B------:R-:W-:Y:S01]  /*1460*/  BAR.SYNC.DEFER_BLOCKING 0xe, 0x100 ;  /* 0x0384000000007b1d */ /* 0x000fe20000010000 */
[----:B------:R-:W-:Y:S01]  /*1470*/  IMAD.U32 R5, RZ, RZ, UR36 ;  /* 0x00000024ff057e24 */ /* 0x000fe2000f8e00ff */
[----:B------:R-:W-:Y:S01]  /*1480*/  UIADD3 UR36, UR36, 0x1, URZ ;  /* 0x0000000124247890 */ /* 0x000fe2000fffe03f */
[C---:B------:R-:W-:Y:S01]  /*1490*/  ISETP.GT.AND P0, PT, R3.reuse, RZ, PT ;  /* 0x000000ff0300720c */ /* 0x040fe20003f04270 */
[----:B------:R-:W-:Y:S02]  /*14a0*/  VIADD R3, R3, 0xffffffff ;  /* 0xffffffff03037836 */ /* 0x000fe40000000000 */
[----:B------:R-:W-:Y:S01]  /*14b0*/  IMAD R0, R5, 0x40, R16 ;  /* 0x0000004005007824 */ /* 0x000fe200078e0210 */
[----:B------:R-:W-:Y:S01]  /*14c0*/  UISETP.NE.AND UP0, UPT, UR36, 0x2, UPT ;  /* 0x000000022400788c */ /* 0x000fe2000bf05270 */
[----:B------:R-:W-:Y:S01]  /*14d0*/  UMOV UR11, 0x40000040 ;  /* 0x40000040000b7882 */ /* 0x000fe20000000000 */
[----:B------:R-:W-:Y:S02]  /*14e0*/  UMOV UR15, 0x40000040 ;  /* 0x40000040000f7882 */ /* 0x000fe40000000000 */
[----:B------:R-:W-:Y:S01]  /*14f0*/  LEA R0, R0, UR38, 0x2 ;  /* 0x0000002600007c11 */ /* 0x000fe2000f8e10ff */
[----:B------:R-:W-:Y:S01]  /*1500*/  USEL UR36, UR36, URZ, UP0 ;  /* 0x0000003f24247287 */ /* 0x000fe20008000000 */
[----:B------:R-:W-:Y:S01]  /*1510*/  UMOV UR19, 0x40000040 ;  /* 0x4000004000137882 */ /* 0x000fe20000000000 */
[----:B------:R-:W-:-:S02]  /*1520*/  UMOV UR7, 0x40000040 ;  /* 0x4000004000077882 */ /* 0x000fc40000000000 */
[----:B------:R-:W-:-:S04]  /*1530*/  ULEA UR10, UR36, UR20, 0xc ;  /* 0x00000014240a7291 */ /* 0x000fc8000f8e603f */
[----:B------:R-:W-:Y:S02]  /*1540*/  UIADD3 UR14, UR10, 0x80, URZ ;  /* 0x000000800a0e7890 */ /* 0x000fe4000fffe03f */
[----:B------:R-:W-:Y:S01]  /*1550*/  UIADD3 UR18, UR10, 0x100, URZ ;  /* 0x000001000a127890 */ /* 0x000fe2000fffe03f */
[----:B------:R-:W0:Y:S01]  /*1560*/  LDS R4, [R0+0x38400] ;  /* 0x0384000000047984 */ /* 0x000e220000000800 */
[----:B------:R-:W-:-:S03]  /*1570*/  UIADD3 UR6, UR10, 0x180, URZ ;  /* 0x000001800a067890 */ /* 0x000fc6000fffe03f */
        /* <DEDUP_REMOVED lines=128> */
[----:B------:R-:W-:-:S06]  /*1d80*/  FMUL.FTZ R151, R151, R5 ;  /* 0x0000000597977220 */ /* 0x000fcc0000410000 */
[----:B------:R-:W-:-:S06]  /*1d90*/  WARPGROUP.ARRIVE ;  /* 0x00000000000079c5 */ /* 0x000fcc0000000000 */
        /* <DEDUP_REMOVED lines=12> */
[----:B------:R-:W-:Y:S01]  /*1e60*/  HGMMA.64x256x16.F32 R24, gdesc[UR4].tnspB, R24, gsb0 ;  /* 0x43e00000041879f0 */ /* 0x000fe20008000818 */
[----:B------:R-:W-:-:S06]  /*1e70*/  USEL UR6, URZ, 0x1, UP0 ;  /* 0x000000013f067887 */ /* 0x000fcc0008000000 */
[----:B------:R-:W-:Y:S01]  /*1e80*/  LOP3.LUT R2, R2, UR6, RZ, 0x3c, !PT ;  /* 0x0000000602027c12 */ /* 0x000fe2000f8e3cff */
[----:B------:R-:W-:Y:S02]  /*1e90*/  WARPGROUP.DEPBAR.LE gsb0, 0x0 ;  /* 0x00008000000079c5 */ /* 0x000fe40000010000 */
[----:B------:R-:W-:Y:S06]  /*1ea0*/  BAR.ARV 0xf, 0x100 ;  /* 0x03c4000000007b1d */ /* 0x000fec0000002000 */
[----:B------:R-:W-:Y:S05]  /*1eb0*/  @!P1 BRA `(.L_x_178) ;  /* 0x0000000000049947 */ /* 0x000fea0003800000 */
[----:B------:R-:W-:Y:S01]  /*1ec0*/  BPT.TRAP 0x1 ;  /* 0x000000040000795c */ /* 0x000fe20000300000 */
.L_x_178:
[----:B------:R-:W-:-:S04]  /*1ed0*/  ULEA UR6, UR36, UR38, 0x3 ;  /* 0x0000002624067291 */ /* 0x000fc8000f8e183f */
[----:B------:R-:W-:-:S04]  /*1ee0*/  UIADD3 UR6, UR6, 0x38860, URZ ;  /* 0x0003886006067890 */ /* 0x000fc8000fffe03f */
[----:B------:R-:W-:-:S09]  /*1ef0*/  UPRMT UR6, UR37, 0x654, UR6 ;  /* 0x0000065425067896 */ /* 0x000fd20008000006 */
[----:B------:R-:W-:Y:S01]  /*1f00*/  SYNCS.ARRIVE.TRANS64.RED.A1T0 RZ, [UR6], RZ ;  /* 0x000000ffffff79a7 */ /* 0x000fe20008100406 */
[----:B------:R-:W-:Y:S05]  /*1f10*/  @P0 BRA `(.L_x_179) ;  /* 0xfffffff400500947 */ /* 0x000fea000383ffff */
.L_x_177:
[----:B------:R-:W-:Y:S01]  /*1f20*/  BAR.SYNC.DEFER_BLOCKING 0xe, 0x100 ;  /* 0x0384000000007b1d */ /* 0x000fe20000010000 */
[----:B------:R-:W-:Y:S01]  /*1f30*/  MOV R3, UR36 ;  /* 0x0000002400037c02 */ /* 0x000fe20008000f00 */
[----:B------:R-:W-:-:S04]  /*1f40*/  UIADD3 UR36, UR36, 0x1, URZ ;  /* 0x0000000124247890 */ /* 0x000fc8000fffe03f */
[----:B------:R-:W-:Y:S01]  /*1f50*/  IMAD R0, R3, 0x40, R16 ;  /* 0x0000004003007824 */ /* 0x000fe200078e0210 */
[----:B------:R-:W-:-:S04]  /*1f60*/  UISETP.NE.AND UP0, UPT, UR36, 0x2, UPT ;  /* 0x000000022400788c */ /* 0x000fc8000bf05270 */
[----:B------:R-:W-:Y:S01]  /*1f70*/  LEA R4, R0, UR38, 0x2 ;  /* 0x0000002600047c11 */ /* 0x000fe2000f8e10ff */
[----:B------:R-:W-:Y:S02]  /*1f80*/  USEL UR4, URZ, 0x1, UP0 ;  /* 0x000000013f047887 */ /* 0x000fe40008000000 */
[----:B------:R-:W-:-:S04]  /*1f90*/  USEL UR36, UR36, URZ, UP0 ;  /* 0x0000003f24247287 */ /* 0x000fc80008000000 */
[----:B------:R-:W-:Y:S01]  /*1fa0*/  LOP3.LUT R2, R2, UR4, RZ, 0x3c, !PT ;  /* 0x0000000402027c12 */ /* 0x000fe2000f8e3cff */
        /* <DEDUP_REMOVED lines=130> */
[----:B------:R-:W-:-:S02]  /*27d0*/  IMAD.MOV.U32 R0, RZ, RZ, RZ ;  /* 0x000000ffff007224 */ /* 0x000fc400078e00ff */
[----:B------:R-:W-:Y:S01]  /*27e0*/  IMAD.MOV.U32 R3, RZ, RZ, RZ ;  /* 0x000000ffff037224 */ /* 0x000fe200078e00ff */
[----:B------:R-:W-:Y:S06]  /*27f0*/  BAR.ARV 0xf, 0x100 ;  /* 0x03c4000000007b1d */ /* 0x000fec0000002000 */
[----:B------:R-:W-:Y:S05]  /*2800*/  BRA `(.L_x_180) ;  /* 0x0000006400307947 */ /* 0x000fea0003800000 */
.L_x_175:
[----:B------:R-:W0:Y:S02]  /*2810*/  SHFL.IDX PT, R0, R214, RZ, 0x1f ;  /* 0x00001fffd6007589 */ /* 0x000e2400000e0000 */
[----:B0-----:R-:W-:Y:S01]  /*2820*/  R2UR UR4, R0 ;  /* 0x00000000000472ca */ /* 0x001fe200000e0000 */
[----:B------:R-:W-:-:S05]  /*2830*/  VIADD R0, R152, 0x3f ;  /* 0x0000003f98007836 */ /* 0x000fca0000000000 */
[----:B------:R-:W-:-:S04]  /*2840*/  SHF.R.S32.HI R3, RZ, 0x1f, R0 ;  /* 0x0000001fff037819 */ /* 0x000fc80000011400 */
[----:B------:R-:W-:-:S03]  /*2850*/  LEA.HI R3, R3, R0, RZ, 0x6 ;  /* 0x0000000003037211 */ /* 0x000fc600078f30ff */
[----:B------:R-:W-:Y:S01]  /*2860*/  ULEA.HI UR5, UR4, UR4, URZ, 0x1 ;  /* 0x0000000404057291 */ /* 0x000fe2000f8f083f */
[----:B------:R-:W-:-:S03]  /*2870*/  SHF.R.S32.HI R153, RZ, 0x6, R3 ;  /* 0x00000006ff997819 */ /* 0x000fc60000011403 */
        /* <DEDUP_REMOVED lines=13> */
[----:B------:R-:W-:Y:S01]  /*2950*/  IMAD.U32 R4, RZ, RZ, UR4 ;  /* 0x00000004ff047e24 */ /* 0x000fe2000f8e00ff */
[----:B------:R0:W1:Y:S01]  /*2960*/  LDC.64 R14, c[0x4][R0] ;  /* 0x01000000000e7b82 */ /* 0x0000620000000a00 */
[----:B------:R-:W-:Y:S01]  /*2970*/  IMAD.U32 R5, RZ, RZ, UR5 ;  /* 0x00000005ff057e24 */ /* 0x000fe2000f8e00ff */
[----:B------:R-:W-:Y:S01]  /*2980*/  ULDC.64 UR4, c[0x4][0x98] ;  /* 0x0100260000047ab9 */ /* 0x000fe20000000a00 */
        /* <DEDUP_REMOVED lines=8> */
[----:B-1----:R-:W-:Y:S05]  /*2a10*/  CALL.ABS.NOINC R14 ;  /* 0x000000000e007343 */ /* 0x002fea0003c00000 */
.L_x_181:
[----:B------:R-:W-:Y:S02]  /*2a20*/  LEA.HI R0, R207, R207, RZ, 0x1 ;  /* 0x000000cfcf007211 */ /* 0x000fe400078f08ff */
[----:B------:R-:W-:Y:S02]  /*2a30*/  ISETP.NE.AND P0, PT, R17, 0x3, PT ;  /* 0x000000031100780c */ /* 0x000fe40003f05270 */
[----:B------:R-:W-:-:S05]  /*2a40*/  LOP3.LUT R0, R0, 0xfffffffe, RZ, 0xc0, !PT ;  /* 0xfffffffe00007812 */ /* 0x000fca00078ec0ff */
[----:B------:R-:W-:-:S05]  /*2a50*/  IMAD.IADD R0, R207, 0x1, -R0 ;  /* 0x00000001cf007824 */ /* 0x000fca00078e0a00 */
[----:B------:R-:W-:-:S04]  /*2a60*/  SHF.L.U32 R4, R0, 0x1f, RZ ;  /* 0x0000001f00047819 */ /* 0x000fc800000006ff */
[----:B------:R-:W0:Y:S02]  /*2a70*/  SYNCS.PHASECHK.TRANS64.TRYWAIT P1, [UR38+0x38800], R4 ;  /* 0x03880004ff0075a7 */ /* 0x000e240008020166 */
[----:B0-----:R-:W-:Y:S05]  /*2a80*/  @!P1 BRA `(.L_x_182) ;  /* 0x000000cc00c89947 */ /* 0x001fea0003800000 */
.L_x_263:
[----:B------:R-:W-:Y:S05]  /*2a90*/  @!P0 BRA `(.L_x_183) ;  /* 0x0000000000048947 */ /* 0x000fea0003800000 */
[----:B------:R-:W-:Y:S01]  /*2aa0*/  BPT.TRAP 0x1 ;  /* 0x000000040000795c */ /* 0x000fe20000300000 */
.L_x_183:
[----:B0-----:R-:W-:Y:S01]  /*2ab0*/  IMAD.U32 R3, RZ, RZ, UR36 ;  /* 0x00000024ff037e24 */ /* 0x001fe2000f8e00ff */
[----:B------:R-:W-:-:S04]  /*2ac0*/  SHF.L.U32 R6, R2, 0x1f, RZ ;  /* 0x0000001f02067819 */ /* 0x000fc800000006ff */
[----:B------:R-:W-:-:S04]  /*2ad0*/  LEA R3, R3, UR38, 0x3 ;  /* 0x0000002603037c11 */ /* 0x000fc8000f8e18ff */
[----:B------:R0:W1:Y:S01]  /*2ae0*/  SYNCS.PHASECHK.TRANS64.TRYWAIT P1, [R3+URZ+0x38830], R6 ;  /* 0x03883006030075a7 */ /* 0x000062000802017f */
[----:B------:R-:W-:Y:S05]  /*2af0*/  @!P0 BRA `(.L_x_184) ;  /* 0x0000000000048947 */ /* 0x000fea0003800000 */
[----:B------:R-:W-:Y:S01]  /*2b00*/  BPT.TRAP 0x1 ;  /* 0x000000040000795c */ /* 0x000fe20000300000 */
.L_x_184:
[----:B-1----:R-:W-:Y:S05]  /*2b10*/  @P1 BRA `(.L_x_185) ;  /* 0x0000000000081947 */ /* 0x002fea0003800000 */
[----:B------:R-:W1:Y:S02]  /*2b20*/  SYNCS.PHASECHK.TRANS64.TRYWAIT P1, [R3+URZ+0x38830], R6 ;  /* 0x03883006030075a7 */ /* 0x000e64000802017f */
[----:B-1----:R-:W-:Y:S05]  /*2b30*/  @!P1 BRA `(.L_x_186) ;  /* 0x000000cc00b49947 */ /* 0x002fea0003800000 */
.L_x_185:
[----:B------:R-:W-:-:S04]  /*2b40*/  UIADD3 UR4, UR38, 0x22400, URZ ;  /* 0x0002240026047890 */ /* 0x000fc8000fffe03f */
[----:B------:R-:W-:-:S04]  /*2b50*/  USHF.R.U32.HI UR4, URZ, 0x4, UR4 ;  /* 0x000000043f047899 */ /* 0x000fc80008011604 */
[----:B------:R-:W-:-:S06]  /*2b60*/  ULOP3.LUT UR4, UR4, 0x3fff, URZ, 0xc0, !UPT ;  /* 0x00003fff04047892 */ /* 0x000fcc000f8ec03f */
[----:B------:R-:W-:Y:S01]  /*2b70*/  IMAD.U32 R0, RZ, RZ, UR4 ;  /* 0x00000004ff007e24 */ /* 0x000fe2000f8e00ff */
        /* <DEDUP_REMOVED lines=11> */
[----:B------:R-:W-:Y:S01]  /*2c30*/  UMOV UR15, 0x40000040 ;  /* 0x40000040000f7882 */ /* 0x000fe20000000000 */
[----:B------:R-:W-:-:S02]  /*2c40*/  UMOV UR13, 0x40000040 ;  /* 0x40000040000d7882 */ /* 0x000fc40000000000 */
[----:B------:R-:W-:Y:S02]  /*2c50*/  ULEA UR6, UR36, UR6, 0x9 ;  /* 0x0000000624067291 */ /* 0x000fe4000f8e483f */
[----:B------:R-:W-:Y:S02]  /*2c60*/  ULOP3.LUT UR4, UR4, 0x10000, URZ, 0xfc, !UPT ;  /* 0x0001000004047892 */ /* 0x000fe4000f8efc3f */
[----:B------:R-:W-:Y:S02]  /*2c70*/  UIADD3 UR10, UR6, 0x2, URZ ;  /* 0x00000002060a7890 */ /* 0x000fe4000fffe03f */
[----:B------:R-:W-:Y:S02]  /*2c80*/  UIADD3 UR8, UR4, 0x2, URZ ;  /* 0x0000000204087890 */ /* 0x000fe4000fffe03f */
[----:B------:R-:W-:Y:S02]  /*2c90*/  UIADD3 UR14, UR6, 0x4, URZ ;  /* 0x00000004060e7890 */ /* 0x000fe4000fffe03f */
[----:B------:R-:W-:-:S02]  /*2ca0*/  UIADD3 UR12, UR4, 0x4, URZ ;  /* 0x00000004040c7890 */ /* 0x000fc4000fffe03f */
[----:B------:R-:W-:Y:S01]  /*2cb0*/  HGMMA.64x64x16.F32 R24, gdesc[UR4], RZ, !UPT, gsb0 ;  /* 0x00e00000041879f0 */ /* 0x000fe2000c0008ff */
[----:B------:R-:W-:Y:S02]  /*2cc0*/  UIADD3 UR18, UR6, 0x6, URZ ;  /* 0x0000000606127890 */ /* 0x000fe4000fffe03f */
[----:B------:R-:W-:Y:S01]  /*2cd0*/  UIADD3 UR16, UR4, 0x6, URZ ;  /* 0x0000000604107890 */ /* 0x000fe2000fffe03f */
[----:B------:R-:W-:Y:S01]  /*2ce0*/  UMOV UR19, 0x40000040 ;  /* 0x4000004000137882 */ /* 0x000fe20000000000 */
        /* <DEDUP_REMOVED lines=11> */
[----:B------:R-:W2:Y:S02]  /*2da0*/  SYNCS.PHASECHK.TRANS64.TRYWAIT P1, [UR38+0x38810], R4 ;  /* 0x03881004ff0075a7 */ /* 0x000ea40008020166 */
[----:B--2---:R-:W-:Y:S05]  /*2db0*/  @!P1 BRA `(.L_x_187) ;  /* 0x000000cc00289947 */ /* 0x004fea0003800000 */
.L_x_264:
[----:B------:R-:W-:Y:S05]  /*2dc0*/  @!P0 BRA `(.L_x_188) ;  /* 0x0000000000048947 */ /* 0x000fea0003800000 */
[----:B------:R-:W-:Y:S01]  /*2dd0*/  BPT.TRAP 0x1 ;  /* 0x000000040000795c */ /* 0x000fe20000300000 */
.L_x_188:
[----:B------:R3:W4:Y:S01]  /*2de0*/  SYNCS.PHASECHK.TRANS64.TRYWAIT P1, [R3+URZ+0x38850], R6 ;  /* 0x03885006030075a7 */ /* 0x000722000802017f */
[----:B------:R-:W-:Y:S05]  /*2df0*/  @!P0 BRA `(.L_x_189) ;  /* 0x0000000000048947 */ /* 0x000fea0003800000 */
[----:B------:R-:W-:Y:S01]  /*2e00*/  BPT.TRAP 0x1 ;  /* 0x000000040000795c */ /* 0x000fe20000300000 */
.L_x_189:
[----:B----4-:R-:W-:Y:S05]  /*2e10*/  @P1 BRA `(.L_x_190) ;  /* 0x0000000000081947 */ /* 0x010fea0003800000 */
[----:B------:R-:W4:Y:S02]  /*2e20*/  SYNCS.PHASECHK.TRANS64.TRYWAIT P1, [R3+URZ+0x38850], R6 ;  /* 0x03885006030075a7 */ /* 0x000f24000802017f */
[----:B----4-:R-:W-:Y:S05]  /*2e30*/  @!P1 BRA `(.L_x_191) ;  /* 0x000000cc00209947 */ /* 0x010fea0003800000 */
.L_x_190:
[----:B------:R-:W-:Y:S01]  /*2e40*/  UIADD3 UR4, UR38, 0x400, URZ ;  /* 0x0000040026047890 */ /* 0x000fe2000fffe03f */
[----:B------:R-:W-:Y:S01]  /*2e50*/  WARPGROUP.ARRIVE ;  /* 0x00000000000079c5 */ /* 0x000fe20000000000 */
[----:B------:R-:W-:-:S05]  /*2e60*/  UIADD3 UR5, UR38, 0x26400, URZ ;  /* 0x0002640026057890 */ /* 0x000fca000fffe03f */
[----:B--2---:R-:W2:Y:S01]  /*2e70*/  S2R R4, SR_TID.X ;  /* 0x0000000000047919 */ /* 0x004ea20000002100 */
[----:B------:R-:W-:Y:S02]  /*2e80*/  USHF.R.U32.HI UR4, URZ, 0x4, UR4 ;  /* 0x000000043f047899 */ /* 0x000fe40008011604 */
[----:B------:R-:W-:Y:S02]  /*2e90*/  USHF.R.U32.HI UR5, URZ, 0x4, UR5 ;  /* 0x000000043f057899 */ /* 0x000fe40008011605 */
[----:B------:R-:W-:Y:S02]  /*2ea0*/  ULOP3.LUT UR4, UR4, 0x3fff, URZ, 0xc0, !UPT ;  /* 0x00003fff04047892 */ /* 0x000fe4000f8ec03f */
[----:B------:R-:W-:Y:S02]  /*2eb0*/  ULOP3.LUT UR5, UR5, 0x3fff, URZ, 0xc0, !UPT ;  /* 0x00003fff05057892 */ /* 0x000fe4000f8ec03f */
[----:B------:R-:W-:Y:S02]  /*2ec0*/  ULOP3.LUT UR4, UR4, 0x10000, URZ, 0xfc, !UPT ;  /* 0x0001000004047892 */ /* 0x000fe4000f8efc3f */
[----:B------:R-:W-:-:S02]  /*2ed0*/  ULOP3.LUT UR6, UR5, 0x10000, URZ, 0xfc, !UPT ;  /* 0x0001000005067892 */ /* 0x000fc4000f8efc3f */
[----:B------:R-:W-:Y:S01]  /*2ee0*/  ULEA UR5, UR36, UR4, 0xc ;  /* 0x0000000424057291 */ /* 0x000fe2000f8e603f */
[----:B------:R-:W-:Y:S01]  /*2ef0*/  UMOV UR21, 0x40000040 ;  /* 0x4000004000157882 */ /* 0x000fe20000000000 */
[----:B------:R-:W-:Y:S01]  /*2f00*/  UMOV UR23, 0x40000040 ;  /* 0x4000004000177882 */ /* 0x000fe20000000000 */
[----:B------:R-:W-:Y:S02]  /*2f10*/  UIADD3 UR14, UR6, 0x800, URZ ;  /* 0x00000800060e7890 */ /* 0x000fe4000fffe03f */
[----:B------:R-:W-:Y:S02]  /*2f20*/  UMOV UR20, UR6 ;  /* 0x0000000600147c82 */ /* 0x000fe40008000000 */
[----:B------:R-:W-:Y:S01]  /*2f30*/  UMOV UR22, UR5 ;  /* 0x0000000500167c82 */ /* 0x000fe20008000000 */
[----:B------:R-:W-:Y:S01]  /*2f40*/  UIADD3 UR15, UR5, 0x800, URZ ;  /* 0x00000800050f7890 */ /* 0x000fe2000fffe03f */
[----:B------:R-:W-:Y:S01]  /*2f50*/  HGMMA.64x64x16.F32 R24, gdesc[UR20], R24, gsb0 ;  /* 0x00e00000141879f0 */ /* 0x000fe20008000818 */
[----:B------:R-:W-:-:S02]  /*2f60*/  UIADD3 UR20, UR6, 0x2, URZ ;  /* 0x0000000206147890 */ /* 0x000fc4000fffe03f */
[----:B------:R-:W-:Y:S01]  /*2f70*/  UIADD3 UR22, UR5, 0x2, URZ ;  /* 0x0000000205167890 */ /* 0x000fe2000fffe03f */
[----:B------:R-:W-:Y:S01]  /*2f80*/  UMOV UR21, 0x40000040 ;  /* 0x4000004000157882 */ /* 0x000fe20000000000 */
[----:B------:R-:W-:Y:S01]  /*2f90*/  UMOV UR23, 0x40000040 ;  /* 0x4000004000177882 */ /* 0x000fe20000000000 */
[----:B--2---:R-:W-:-:S06]  /*2fa0*/  SHF.R.U32.HI R4, RZ, 0x7, R4 ;  /* 0x00000007ff047819 */ /* 0x004fcc0000011604 */
[----:B------:R-:W2:Y:S02]  /*2fb0*/  SHFL.IDX PT, R4, R4, RZ, 0x1f ;  /* 0x00001fff04047589 */ /* 0x000ea400000e0000 */
[----:B--2---:R-:W-:-:S13]  /*2fc0*/  R2UR UR7, R4 ;  /* 0x00000000040772ca */ /* 0x004fda00000e0000 */
[----:B------:R-:W-:-:S03]  /*2fd0*/  UISETP.GT.AND UP0, UPT, UR7, 0x7f, UPT ;  /* 0x0000007f0700788c */ /* 0x000fc6000bf04270 */
[----:B------:R-:W-:Y:S01]  /*2fe0*/  UMOV UR7, 0x4 ;  /* 0x0000000400077882 */ /* 0x000fe20000000000 */
[----:B------:R-:W-:Y:S02]  /*2ff0*/  USEL UR11, URZ, 0x2, !UP0 ;  /* 0x000000023f0b7887 */ /* 0x000fe4000c000000 */
[----:B------:R-:W-:Y:S02]  /*3000*/  USEL UR10, UR7, 0x2, UP0 ;  /* 0x00000002070a7887 */ /* 0x000fe40008000000 */
[----:B------:R-:W-:Y:S01]  /*3010*/  USEL UR7, UR7, 0x6, !UP0 ;  /* 0x0000000607077887 */ /* 0x000fe2000c000000 */
[----:B------:R-:W-:Y:S02]  /*3020*/  WARPGROUP.DEPBAR.LE gsb0, 0x0 ;  /* 0x00008000000079c5 */ /* 0x000fe40000010000 */
[----:B------:R-:W-:-:S06]  /*3030*/  WARPGROUP.ARRIVE ;  /* 0x00000000000079c5 */ /* 0x000fcc0000000000 */
[----:B------:R-:W-:Y:S01]  /*3040*/  HGMMA.64x64x16.F32 R24, gdesc[UR20], R24, gsb0 ;  /* 0x00e00000141879f0 */ /* 0x000fe20008000818 */
[----:B------:R-:W-:Y:S02]  /*3050*/  UIADD3 UR20, UR6, 0x4, URZ ;  /* 0x0000000406147890 */ /* 0x000fe4000fffe03f */
[----:B------:R-:W-:Y:S01]  /*3060*/  UIADD3 UR22, UR5, 0x4, URZ ;  /* 0x0000000405167890 */ /* 0x000fe2000fffe03f */
[----:B------:R-:W-:Y:S01]  /*3070*/  UMOV UR21, 0x40000040 ;  /* 0x4000004000157882 */ /* 0x000fe20000000000 */
[----:B------:R-:W-:Y:S01]  /*3080*/  UMOV UR23, 0x40000040 ;  /* 0x4000004000177882 */ /* 0x000fe20000000000 */
        /* <DEDUP_REMOVED lines=94> */
[----:B------:R-:W-:Y:S02]  /*3670*/  UIADD3 UR20, UR11, UR14, URZ ;  /* 0x0000000e0b147290 */ /* 0x000fe4000fffe03f */
[----:B------:R-:W-:Y:S01]  /*3680*/  UIADD3 UR22, UR11, UR15, URZ ;  /* 0x0000000f0b167290 */ /* 0x000fe2000fffe03f */
        /* <DEDUP_REMOVED lines=16> */
[----:B------:R-:W-:Y:S01]  /*3790*/  UMOV UR14, 0x28 ;  /* 0x00000028000e7882 */ /* 0x000fe20000000000 */
[----:B------:R-:W-:Y:S01]  /*37a0*/  UMOV UR15, 0xa00 ;  /* 0x00000a00000f7882 */ /* 0x000fe20000000000 */
[----:B------:R-:W-:Y:S02]  /*37b0*/  USEL UR14, UR14, 0x26, UP0 ;  /* 0x000000260e0e7887 */ /* 0x000fe40008000000 */
[----:B------:R-:W-:-:S02]  /*37c0*/  USEL UR15, UR15, 0x980, UP0 ;  /* 0x000009800f0f7887 */ /* 0x000fc40008000000 */
[----:B------:R-:W-:Y:S02]  /*37d0*/  ULOP3.LUT UR14, UR14, 0x6, URZ, 0xc0, !UPT ;  /* 0x000000060e0e7892 */ /* 0x000fe4000f8ec03f */
[----:B------:R-:W-:Y:S01]  /*37e0*/  ULOP3.LUT UR15, UR15, 0xa00, URZ, 0xc0, !UPT ;  /* 0x00000a000f0f7892 */ /* 0x000fe2000f8ec03f */
[----:B------:R-:W-:Y:S02]  /*37f0*/  WARPGROUP.DEPBAR.LE gsb0, 0x0 ;  /* 0x00008000000079c5 */ /* 0x000fe40000010000 */
[----:B------:R-:W-:-:S06]  /*3800*/  WARPGROUP.ARRIVE ;  /* 0x00000000000079c5 */ /* 0x000fcc0000000000 */
[----:B------:R-:W-:Y:S01]  /*3810*/  HGMMA.64x64x16.F32 R24, gdesc[UR20], R24, gsb0 ;  /* 0x00e00000141879f0 */ /* 0x000fe20008000818 */
[----:B------:R-:W-:Y:S02]  /*3820*/  UIADD3 UR20, UR14, UR15, UR6 ;  /* 0x0000000f0e147290 */ /* 0x000fe4000fffe006 */
[----:B------:R-:W-:Y:S01]  /*3830*/  UIADD3 UR22, UR14, UR15, UR5 ;  /* 0x0000000f0e167290 */ /* 0x000fe2000fffe005 */
[----:B------:R-:W-:Y:S01]  /*3840*/  UMOV UR21, 0x40000040 ;  /* 0x4000004000157882 */ /* 0x000fe20000000000 */
[----:B------:R-:W-:Y:S01]  /*3850*/  UMOV UR23, 0x40000040 ;  /* 0x4000004000177882 */ /* 0x000fe20000000000 */
[----:B------:R-:W-:Y:S02]  /*3860*/  UIADD3 UR14, UR6, 0xa00, URZ ;  /* 0x00000a00060e7890 */ /* 0x000fe4000fffe03f */
[----:B------:R-:W-:Y:S01]  /*3870*/  UIADD3 UR15, UR5, 0xa00, URZ ;  /* 0x00000a00050f7890 */ /* 0x000fe2000fffe03f */
        /* <DEDUP_REMOVED lines=86> */
[----:B------:R-:W-:Y:S02]  /*3de0*/  UMOV UR10, 0x1000 ;  /* 0x00001000000a7882 */ /* 0x000fe40000000000 */
[----:B------:R-:W-:-:S04]  /*3df0*/  USEL UR10, UR10, 0xf80, UP0 ;  /* 0x00000f800a0a7887 */ /* 0x000fc80008000000 */
[----:B------:R-:W-:Y:S01]  /*3e00*/  ULOP3.LUT UR10, UR10, 0x1e00, URZ, 0xc0, !UPT ;  /* 0x00001e000a0a7892 */ /* 0x000fe2000f8ec03f */
        /* <DEDUP_REMOVED lines=17> */
[----:B------:R-:W-:Y:S02]  /*3f20*/  WARPGROUP.DEPBAR.LE gsb0, 0x0 ;  /* 0x00008000000079c5 */ /* 0x000fe40000010000 */
[----:B------:R-:W-:-:S06]  /*3f30*/  WARPGROUP.ARRIVE ;  /* 0x00000000000079c5 */ /* 0x000fcc0000000000 */
[----:B------:R-:W-:Y:S03]  /*3f40*/  HGMMA.64x64x16.F32 R24, gdesc[UR20], R24, gsb0 ;  /* 0x00e00000141879f0 */ /* 0x000fe60008000818 */
[----:B------:R-:W-:Y:S02]  /*3f50*/  WARPGROUP.DEPBAR.LE gsb0, 0x0 ;  /* 0x00008000000079c5 */ /* 0x000fe40000010000 */
[----:B------:R-:W-:Y:S05]  /*3f60*/  @!P0 BRA `(.L_x_192) ;  /* 0x0000000000048947 */ /* 0x000fea0003800000 */
[----:B------:R-:W-:Y:S01]  /*3f70*/  BPT.TRAP 0x1 ;  /* 0x000000040000795c */ /* 0x000fe20000300000 */
.L_x_192:
[----:B------:R-:W-:Y:S01]  /*3f80*/  ULDC UR5, c[0x0][0xad0] ;  /* 0x0002b40000057ab9 */ /* 0x000fe20000000800 */
[----:B------:R-:W-:Y:S02]  /*3f90*/  IMAD R4, R153, -0x40, R152 ;  /* 0xffffffc099047824 */ /* 0x000fe400078e0298 */
[----:B------:R-:W-:Y:S01]  /*3fa0*/  FMUL.FTZ R24, R24, UR5 ;  /* 0x0000000518187c20 */ /* 0x000fe20008410000 */
[----:B------:R-:W-:Y:S01]  /*3fb0*/  FMUL.FTZ R25, R25, UR5 ;  /* 0x0000000519197c20 */ /* 0x000fe20008410000 */
[----:B------:R-:W-:Y:S01]  /*3fc0*/  FMUL.FTZ R28, R28, UR5 ;  /* 0x000000051c1c7c20 */ /* 0x000fe20008410000 */
[----:B------:R-:W-:Y:S01]  /*3fd0*/  FMUL.FTZ R29, R29, UR5 ;  /* 0x000000051d1d7c20 */ /* 0x000fe20008410000 */
[----:B------:R-:W-:Y:S01]  /*3fe0*/  FMUL.FTZ R32, R32, UR5 ;  /* 0x0000000520207c20 */ /* 0x000fe20008410000 */
[----:B------:R-:W-:Y:S01]  /*3ff0*/  FMUL.FTZ R26, R26, UR5 ;  /* 0x000000051a1a7c20 */ /* 0x000fe20008410000 */
[----:B------:R-:W2:Y:S01]  /*4000*/  MUFU.TANH R24, R24 ;  /* 0x0000001800187308 */ /* 0x000ea20000002400 */
[----:B------:R-:W-:Y:S01]  /*4010*/  IADD3 R4, -R19, 0x40, R4 ;  /* 0x0000004013047810 */ /* 0x000fe20007ffe104 */
[----:B------:R-:W-:Y:S01]  /*4020*/  FMUL.FTZ R33, R33, UR5 ;  /* 0x0000000521217c20 */ /* 0x000fe20008410000 */
[----:B------:R-:W-:Y:S01]  /*4030*/  FMUL.FTZ R27, R27, UR5 ;  /* 0x000000051b1b7c20 */ /* 0x000fe20008410000 */
[----:B------:R-:W-:Y:S01]  /*4040*/  FMUL.FTZ R36, R36, UR5 ;  /* 0x0000000524247c20 */ /* 0x000fe20008410000 */
[----:B------:R-:W-:Y:S01]  /*4050*/  ISETP.GT.AND P5, PT, R4, RZ, PT ;  /* 0x000000ff0400720c */ /* 0x000fe20003fa4270 */
[----:B------:R-:W-:Y:S01]  /*4060*/  FMUL.FTZ R30, R30, UR5 ;  /* 0x000000051e1e7c20 */ /* 0x000fe20008410000 */
[C---:B------:R-:W-:Y:S01]  /*4070*/  ISETP.GT.AND P4, PT, R4.reuse, 0x1, PT ;  /* 0x000000010400780c */ /* 0x040fe20003f84270 */
[----:B------:R-:W5:Y:S01]  /*4080*/  MUFU.TANH R25, R25 ;  /* 0x0000001900197308 */ /* 0x000f620000002400 */
[C---:B------:R-:W-:Y:S01]  /*4090*/  ISETP.GT.AND P3, PT, R4.reuse, 0x8, PT ;  /* 0x000000080400780c */ /* 0x040fe20003f64270 */
[----:B------:R-:W-:Y:S01]  /*40a0*/  FMUL.FTZ R37, R37, UR5 ;  /* 0x0000000525257c20 */ /* 0x000fe20008410000 */
[----:B------:R-:W-:Y:S01]  /*40b0*/  FMUL.FTZ R31, R31, UR5 ;  /* 0x000000051f1f7c20 */ /* 0x000fe20008410000 */
[----:B------:R-:W-:Y:S01]  /*40c0*/  ISETP.GT.AND P2, PT, R4, 0x9, PT ;  /* 0x000000090400780c */ /* 0x000fe20003f44270 */
[----:B------:R-:W-:Y:S01]  /*40d0*/  FMUL.FTZ R40, R40, UR5 ;  /* 0x0000000528287c20 */ /* 0x000fe20008410000 */
[----:B------:R-:W-:Y:S01]  /*40e0*/  FMUL.FTZ R34, R34, UR5 ;  /* 0x0000000522227c20 */ /* 0x000fe20008410000 */
[----:B------:R-:W-:Y:S01]  /*40f0*/  ISETP.GT.AND P1, PT, R4, 0x10, PT ;  /* 0x000000100400780c */ /* 0x000fe20003f24270 */
[----:B------:R-:W0:Y:S01]  /*4100*/  MUFU.TANH R28, R28 ;  /* 0x0000001c001c7308 */ /* 0x000e220000002400 */
[----:B--2---:R-:W-:Y:S01]  /*4110*/  FSEL R24, R24, -INF , P5 ;  /* 0xff80000018187808 */ /* 0x004fe20002800000 */
[----:B------:R-:W-:Y:S01]  /*4120*/  FMUL.FTZ R41, R41, UR5 ;  /* 0x0000000529297c20 */ /* 0x000fe20008410000 */
[----:B------:R-:W-:Y:S01]  /*4130*/  FMUL.FTZ R35, R35, UR5 ;  /* 0x0000000523237c20 */ /* 0x000fe20008410000 */
[----:B------:R-:W-:Y:S01]  /*4140*/  ISETP.GT.AND P6, PT, R4, 0x11, PT ;  /* 0x000000110400780c */ /* 0x000fe20003fc4270 */
[----:B------:R-:W-:Y:S01]  /*4150*/  FMUL.FTZ R44, R44, UR5 ;  /* 0x000000052c2c7c20 */ /* 0x000fe20008410000 */
[----:B------:R-:W-:Y:S01]  /*4160*/  FMUL.FTZ R38, R38, UR5 ;  /* 0x0000000526267c20 */ /* 0x000fe20008410000 */
[----:B------:R-:W-:Y:S01]  /*4170*/  FMUL.FTZ R45, R45, UR5 ;  /* 0x000000052d2d7c20 */ /* 0x000fe20008410000 */
[----:B------:R-:W2:Y:S01]  /*4180*/  MUFU.TANH R29, R29 ;  /* 0x0000001d001d7308 */ /* 0x000ea20000002400 */
[----:B-----5:R-:W-:Y:S01]  /*4190*/  FSEL R25, R25, -INF , P4 ;  /* 0xff80000019197808 */ /* 0x020fe20002000000 */
[----:B------:R-:W-:Y:S01]  /*41a0*/  FMUL.FTZ R39, R39, UR5 ;  /* 0x0000000527277c20 */ /* 0x000fe20008410000 */
[----:B------:R-:W-:Y:S01]  /*41b0*/  FMUL.FTZ R48, R48, UR5 ;  /* 0x0000000530307c20 */ /* 0x000fe20008410000 */
[----:B------:R-:W-:Y:S01]  /*41c0*/  FMUL.FTZ R42, R42, UR5 ;  /* 0x000000052a2a7c20 */ /* 0x000fe20008410000 */
[----:B------:R-:W-:Y:S01]  /*41d0*/  FMNMX.FTZ R5, R24, R25, !PT ;  /* 0x0000001918057209 */ /* 0x000fe20007810000 */
[----:B------:R-:W-:Y:S01]  /*41e0*/  FMUL.FTZ R49, R49, UR5 ;  /* 0x0000000531317c20 */ /* 0x000fe20008410000 */
[----:B------:R-:W-:Y:S01]  /*41f0*/  FMUL.FTZ R43, R43, UR5 ;  /* 0x000000052b2b7c20 */ /* 0x000fe20008410000 */
[----:B------:R-:W5:Y:S01]  /*4200*/  MUFU.TANH R32, R32 ;  /* 0x0000002000207308 */ /* 0x000f620000002400 */
[----:B0-----:R-:W-:Y:S01]  /*4210*/  FSEL R28, R28, -INF , P3 ;  /* 0xff8000001c1c7808 */ /* 0x001fe20001800000 */
[----:B------:R-:W-:Y:S01]  /*4220*/  FMUL.FTZ R52, R52, UR5 ;  /* 0x0000000534347c20 */ /* 0x000fe20008410000 */
[----:B------:R-:W-:Y:S01]  /*4230*/  FMUL.FTZ R53, R53, UR5 ;  /* 0x0000000535357c20 */ /* 0x000fe20008410000 */
[----:B------:R-:W-:Y:S01]  /*4240*/  FMUL.FTZ R46, R46, UR5 ;  /* 0x000000052e2e7c20 */ /* 0x000fe20008410000 */
[----:B------:R-:W-:Y:S01]  /*4250*/  FMNMX.FTZ R5, R28, R5, !PT ;  /* 0x000000051c057209 */ /* 0x000fe20007810000 */
[----:B------:R-:W-:Y:S01]  /*4260*/  FMUL.FTZ R47, R47, UR5 ;  /* 0x000000052f2f7c20 */ /* 0x000fe20008410000 */
[----:B------:R-:W-:Y:S01]  /*4270*/  FMUL.FTZ R50, R50, UR5 ;  /* 0x0000000532327c20 */ /* 0x000fe20008410000 */
[----:B------:R-:W0:Y:S01]  /*4280*/  MUFU.TANH R26, R26 ;  /* 0x0000001a001a7308 */ /* 0x000e220000002400 */
[----:B--2---:R-:W-:Y:S01]  /*4290*/  FSEL R10, R29, -INF , P2 ;  /* 0xff8000001d0a7808 */ /* 0x004fe20001000000 */
[----:B------:R-:W-:Y:S01]  /*42a0*/  FMUL.FTZ R51, R51, UR5 ;  /* 0x0000000533337c20 */ /* 0x000fe20008410000 */
[----:B------:R-:W-:Y:S01]  /*42b0*/  FMUL.FTZ R54, R54, UR5 ;  /* 0x0000000536367c20 */ /* 0x000fe20008410000 */
[----:B------:R-:W-:Y:S01]  /*42c0*/  ULDC UR7, c[0x0][0xa80] ;  /* 0x0002a00000077ab9 */ /* 0x000fe20000000800 */
[----:B------:R-:W-:Y:S01]  /*42d0*/  FMNMX.FTZ R5, R10, R5, !PT ;  /* 0x000000050a057209 */ /* 0x000fe20007810000 */
[----:B------:R-:W-:Y:S01]  /*42e0*/  FMUL.FTZ R55, R55, UR5 ;  /* 0x0000000537377c20 */ /* 0x000fe20008410000 */
[----:B------:R-:W-:Y:S01]  /*42f0*/  ULOP3.LUT UR5, UR44, 0x2000000, URZ, 0xfc, !UPT ;  /* 0x020000002c057892 */ /* 0x000fe2000f8efc3f */
[----:B------:R-:W2:Y:S01]  /*4300*/  MUFU.TANH R33, R33 ;  /* 0x0000002100217308 */ /* 0x000ea20000002400 */
[----:B-----5:R-:W-:Y:S01]  /*4310*/  FSEL R12, R32, -INF , P1 ;  /* 0xff800000200c7808 */ /* 0x020fe20000800000 */
[----:B------:R-:W-:Y:S01]  /*4320*/  UMOV UR11, 0x40000040 ;  /* 0x40000040000b7882 */ /* 0x000fe20000000000 */
[----:B------:R-:W-:-:S02]  /*4330*/  ULEA UR10, UR36, UR5, 0xc ;  /* 0x00000005240a7291 */ /* 0x000fc4000f8e603f */
[----:B------:R-:W-:Y:S01]  /*4340*/  FMNMX.FTZ R5, R12, R5, !PT ;  /* 0x000000050c057209 */ /* 0x000fe20007810000 */
[----:B------:R-:W-:Y:S01]  /*4350*/  UMOV UR15, 0x40000040 ;  /* 0x40000040000f7882 */ /* 0x000fe20000000000 */
[----:B------:R-:W-:Y:S01]  /*4360*/  UIADD3 UR14, UR10, 0x80, URZ ;  /* 0x000000800a0e7890 */ /* 0x000fe2000fffe03f */
[----:B------:R-:W5:Y:S01]  /*4370*/  MUFU.TANH R27, R27 ;  /* 0x0000001b001b7308 */ /* 0x000f620000002400 */
[----:B0-----:R-:W-:Y:S02]  /*4380*/  FSEL R26, R26, -INF , P5 ;  /* 0xff8000001a1a7808 */ /* 0x001fe40002800000 */
[----:B------:R-:W-:-:S05]  /*4390*/  ISETP.GT.AND P5, PT, R4, 0x18, PT ;  /* 0x000000180400780c */ /* 0x000fca0003fa4270 */
[----:B------:R-:W0:Y:S01]  /*43a0*/  MUFU.TANH R36, R36 ;  /* 0x0000002400247308 */ /* 0x000e220000002400 */
[----:B--2---:R-:W-:-:S04]  /*43b0*/  FSEL R14, R33, -INF , P6 ;  /* 0xff800000210e7808 */ /* 0x004fc80003000000 */
[----:B------:R-:W-:-:S03]  /*43c0*/  FMNMX.FTZ R5, R14, R5, !PT ;  /* 0x000000050e057209 */ /* 0x000fc60007810000 */
[----:B------:R-:W2:Y:S01]  /*43d0*/  MUFU.TANH R30, R30 ;  /* 0x0000001e001e7308 */ /* 0x000ea20000002400 */
[----:B-----5:R-:W-:Y:S02]  /*43e0*/  FSEL R27, R27, -INF , P4 ;  /* 0xff8000001b1b7808 */ /* 0x020fe40002000000 */
[----:B------:R-:W-:-:S05]  /*43f0*/  ISETP.GT.AND P4, PT, R4, 0x19, PT ;  /* 0x000000190400780c */ /* 0x000fca0003f84270 */
[----:B------:R-:W5:Y:S01]  /*4400*/  MUFU.TANH R37, R37 ;  /* 0x0000002500257308 */ /* 0x000f620000002400 */
[----:B0-----:R-:W-:-:S04]  /*4410*/  FSEL R20, R36, -INF , P5 ;  /* 0xff80000024147808 */ /* 0x001fc80002800000 */
[----:B------:R-:W-:-:S03]  /*4420*/  FMNMX.FTZ R5, R20, R5, !PT ;  /* 0x0000000514057209 */ /* 0x000fc60007810000 */
[----:B------:R-:W0:Y:S01]  /*4430*/  MUFU.TANH R31, R31 ;  /* 0x0000001f001f7308 */ /* 0x000e220000002400 */
[----:B--2---:R-:W-:Y:S02]  /*4440*/  FSEL R30, R30, -INF , P3 ;  /* 0xff8000001e1e7808 */ /* 0x004fe40001800000 */
[----:B------:R-:W-:-:S05]  /*4450*/  ISETP.GT.AND P3, PT, R4, 0x20, PT ;  /* 0x000000200400780c */ /* 0x000fca0003f64270 */
[----:B------:R-:W2:Y:S01]  /*4460*/  MUFU.TANH R40, R40 ;  /* 0x0000002800287308 */ /* 0x000ea20000002400 */
[----:B-----5:R-:W-:-:S04]  /*4470*/  FSEL R56, R37, -INF , P4 ;  /* 0xff80000025387808 */ /* 0x020fc80002000000 */
[----:B------:R-:W-:-:S03]  /*4480*/  FMNMX.FTZ R5, R56, R5, !PT ;  /* 0x0000000538057209 */ /* 0x000fc60007810000 */
        /* <DEDUP_REMOVED lines=43> */
[----:B-----5:R-:W-:-:S04]  /*4740*/  FSEL R72, R53, -INF , P2 ;  /* 0xff80000035487808 */ /* 0x020fc80001000000 */
[----:B------:R-:W-:-:S03]  /*4750*/  FMNMX.FTZ R4, R72, R5, !PT ;  /* 0x0000000548047209 */ /* 0x000fc60007810000 */
[----:B------:R-:W5:Y:S01]  /*4760*/  MUFU.TANH R50, R50 ;  /* 0x0000003200327308 */ /* 0x000f620000002400 */
[----:B0-----:R-:W-:Y:S01]  /*4770*/  FSEL R46, R46, -INF , P1 ;  /* 0xff8000002e2e7808 */ /* 0x001fe20000800000 */
[----:B------:R-:W1:Y:S06]  /*4780*/  SHFL.BFLY PT, R5, R4, 0x2, 0x1f ;  /* 0x0c401f0004057f89 */ /* 0x000e6c00000e0000 */
[----:B------:R-:W-:Y:S01]  /*4790*/  MUFU.TANH R51, R51 ;  /* 0x0000003300337308 */ /* 0x000fe20000002400 */
[----:B--2---:R-:W-:-:S07]  /*47a0*/  FSEL R48, R47, -INF , P6 ;  /* 0xff8000002f307808 */ /* 0x004fce0003000000 */
[----:B------:R-:W0:Y:S01]  /*47b0*/  MUFU.TANH R54, R54 ;  /* 0x0000003600367308 */ /* 0x000e220000002400 */
[----:B-----5:R-:W-:-:S07]  /*47c0*/  FSEL R50, R50, -INF , P5 ;  /* 0xff80000032327808 */ /* 0x020fce0002800000 */
[----:B------:R-:W2:Y:S01]  /*47d0*/  MUFU.TANH R55, R55 ;  /* 0x0000003700377308 */ /* 0x000ea20000002400 */
[----:B-1-34-:R-:W-:Y:S02]  /*47e0*/  FMNMX.FTZ R6, R4, R5, !PT ;  /* 0x0000000504067209 */ /* 0x01afe40007810000 */
[----:B------:R-:W-:-:S03]  /*47f0*/  FMNMX.FTZ R5, R26, R27, !PT ;  /* 0x0000001b1a057209 */ /* 0x000fc60007810000 */
[----:B------:R-:W1:Y:S01]  /*4800*/  SHFL.BFLY PT, R7, R6, 0x1, 0x1f ;  /* 0x0c201f0006077f89 */ /* 0x000e6200000e0000 */
[----:B------:R-:W-:Y:S02]  /*4810*/  FMNMX.FTZ R5, R30, R5, !PT ;  /* 0x000000051e057209 */ /* 0x000fe40007810000 */
[----:B0-----:R-:W-:Y:S02]  /*4820*/  FSEL R54, R54, -INF , P3 ;  /* 0xff80000036367808 */ /* 0x001fe40001800000 */
[----:B------:R-:W-:-:S04]  /*4830*/  FMNMX.FTZ R5, R32, R5, !PT ;  /* 0x0000000520057209 */ /* 0x000fc80007810000 */
[----:B------:R-:W-:Y:S02]  /*4840*/  FMNMX.FTZ R5, R34, R5, !PT ;  /* 0x0000000522057209 */ /* 0x000fe40007810000 */
[----:B--2---:R-:W-:Y:S02]  /*4850*/  FSEL R70, R55, -INF , P2 ;  /* 0xff80000037467808 */ /* 0x004fe40001000000 */
[----:B------:R-:W-:-:S04]  /*4860*/  FMNMX.FTZ R5, R36, R5, !PT ;  /* 0x0000000524057209 */ /* 0x000fc80007810000 */
[----:B------:R-:W-:-:S04]  /*4870*/  FMNMX.FTZ R5, R38, R5, !PT ;  /* 0x0000000526057209 */ /* 0x000fc80007810000 */
[----:B------:R-:W-:Y:S02]  /*4880*/  FMNMX.FTZ R5, R40, R5, !PT ;  /* 0x0000000528057209 */ /* 0x000fe40007810000 */
[----:B-1----:R-:W-:Y:S01]  /*4890*/  FMNMX.FTZ R4, R6, R7, !PT ;  /* 0x0000000706047209 */ /* 0x002fe20007810000 */
[----:B------:R-:W-:Y:S01]  /*48a0*/  IMAD.U32 R7, RZ, RZ, UR7 ;  /* 0x00000007ff077e24 */ /* 0x000fe2000f8e00ff */
[----:B------:R-:W-:Y:S02]  /*48b0*/  FMNMX.FTZ R5, R42, R5, !PT ;  /* 0x000000052a057209 */ /* 0x000fe40007810000 */
[C---:B------:R-:W-:Y:S01]  /*48c0*/  FSETP.NEU.FTZ.AND P1, PT, R4.reuse, -INF , PT ;  /* 0xff8000000400780b */ /* 0x040fe20003f3d000 */
[----:B------:R-:W-:Y:S01]  /*48d0*/  FMUL.FTZ R6, R4, R7 ;  /* 0x0000000704067220 */ /* 0x000fe20000410000 */
[----:B------:R-:W-:Y:S02]  /*48e0*/  FMNMX.FTZ R5, R44, R5, !PT ;  /* 0x000000052c057209 */ /* 0x000fe40007810000 */
[----:B------:R-:W-:-:S02]  /*48f0*/  R2UR UR7, R3 ;  /* 0x00000000030772ca */ /* 0x000fc400000e0000 */
[----:B------:R-:W-:Y:S02]  /*4900*/  FMNMX.FTZ R5, R46, R5, !PT ;  /* 0x000000052e057209 */ /* 0x000fe40007810000 */
[----:B------:R-:W-:Y:S02]  /*4910*/  FSEL R29, R6, RZ, P1 ;  /* 0x000000ff061d7208 */ /* 0x000fe40000800000 */
[----:B------:R-:W-:-:S03]  /*4920*/  FMNMX.FTZ R5, R48, R5, !PT ;  /* 0x0000000530057209 */ /* 0x000fc60007810000 */
[-CC-:B------:R-:W-:Y:S01]  /*4930*/  FFMA.FTZ R6, R24, R7.reuse, -R29.reuse ;  /* 0x0000000718067223 */ /* 0x180fe2000001081d */
[----:B------:R-:W-:Y:S01]  /*4940*/  FSEL R24, R51, -INF , P4 ;  /* 0xff80000033187808 */ /* 0x000fe20002000000 */
[--C-:B------:R-:W-:Y:S01]  /*4950*/  FFMA.FTZ R8, R28, R7, -R29.reuse ;  /* 0x000000071c087223 */ /* 0x100fe2000001081d */
[----:B------:R-:W-:Y:S01]  /*4960*/  FMNMX.FTZ R5, R50, R5, !PT ;  /* 0x0000000532057209 */ /* 0x000fe20007810000 */
[-CC-:B------:R-:W-:Y:S01]  /*4970*/  FFMA.FTZ R9, R25, R7.reuse, -R29.reuse ;  /* 0x0000000719097223 */ /* 0x180fe2000001081d */
[----:B------:R-:W-:Y:S01]  /*4980*/  UIADD3 UR7, UR7, 0x38840, URZ ;  /* 0x0003884007077890 */ /* 0x000fe2000fffe03f */
[--C-:B------:R-:W-:Y:S01]  /*4990*/  FFMA.FTZ R11, R10, R7, -R29.reuse ;  /* 0x000000070a0b7223 */ /* 0x100fe2000001081d */
[----:B------:R-:W-:Y:S01]  /*49a0*/  FMNMX.FTZ R5, R24, R5, !PT ;  /* 0x0000000518057209 */ /* 0x000fe20007810000 */
[-CC-:B------:R-:W-:Y:S01]  /*49b0*/  FFMA.FTZ R10, R12, R7.reuse, -R29.reuse ;  /* 0x000000070c0a7223 */ /* 0x180fe2000001081d */
[----:B------:R-:W-:Y:S01]  /*49c0*/  UPRMT UR7, UR37, 0x654, UR7 ;  /* 0x0000065425077896 */ /* 0x000fe20008000007 */
[--C-:B------:R-:W-:Y:S01]  /*49d0*/  FFMA.FTZ R13, R14, R7, -R29.reuse ;  /* 0x000000070e0d7223 */ /* 0x100fe2000001081d */
[----:B------:R-:W-:Y:S01]  /*49e0*/  FMNMX.FTZ R5, R54, R5, !PT ;  /* 0x0000000536057209 */ /* 0x000fe20007810000 */
[-CC-:B------:R-:W-:Y:S01]  /*49f0*/  FFMA.FTZ R12, R20, R7.reuse, -R29.reuse ;  /* 0x00000007140c7223 */ /* 0x180fe2000001081d */
[-CC-:B------:R-:W-:Y:S01]  /*4a00*/  FFMA.FTZ R15, R56, R7.reuse, -R29.reuse ;  /* 0x00000007380f7223 */ /* 0x180fe2000001081d */
[--C-:B------:R-:W-:Y:S01]  /*4a10*/  FFMA.FTZ R14, R58, R7, -R29.reuse ;  /* 0x000000073a0e7223 */ /* 0x100fe2000001081d */
[----:B------:R-:W-:Y:S01]  /*4a20*/  FMNMX.FTZ R5, R70, R5, !PT ;  /* 0x0000000546057209 */ /* 0x000fe20007810000 */
[-CC-:B------:R-:W-:Y:S01]  /*4a30*/  FFMA.FTZ R21, R60, R7.reuse, -R29.reuse ;  /* 0x000000073c157223 */ /* 0x180fe2000001081d */
[-CC-:B------:R-:W-:Y:S01]  /*4a40*/  FFMA.FTZ R20, R62, R7.reuse, -R29.reuse ;  /* 0x000000073e147223 */ /* 0x180fe2000001081d */
[-CC-:B------:R-:W-:Y:S01]  /*4a50*/  FFMA.FTZ R155, R64, R7.reuse, -R29.reuse ;  /* 0x00000007409b7223 */ /* 0x180fe2000001081d */
[-CC-:B------:R-:W-:Y:S01]  /*4a60*/  FFMA.FTZ R154, R66, R7.reuse, -R29.reuse ;  /* 0x00000007429a7223 */ /* 0x180fe2000001081d */
[----:B------:R-:W0:Y:S01]  /*4a70*/  SHFL.BFLY PT, R28, R5, 0x2, 0x1f ;  /* 0x0c401f00051c7f89 */ /* 0x000e2200000e0000 */
[-CC-:B------:R-:W-:Y:S01]  /*4a80*/  FFMA.FTZ R173, R68, R7.reuse, -R29.reuse ;  /* 0x0000000744ad7223 */ /* 0x180fe2000001081d */
[-CC-:B------:R-:W-:Y:S01]  /*4a90*/  FFMA.FTZ R172, R52, R7.reuse, -R29.reuse ;  /* 0x0000000734ac7223 */ /* 0x180fe2000001081d */
[----:B------:R-:W-:Y:S01]  /*4aa0*/  FFMA.FTZ R175, R72, R7, -R29 ;  /* 0x0000000748af7223 */ /* 0x000fe2000001081d */
[----:B------:R-:W-:Y:S01]  /*4ab0*/  SYNCS.ARRIVE.TRANS64.RED.A1T0 RZ, [UR7], RZ ;  /* 0x000000ffffff79a7 */ /* 0x000fe20008100407 */
[----:B------:R-:W-:Y:S08]  /*4ac0*/  MUFU.EX2 R6, R6 ;  /* 0x0000000600067308 */ /* 0x000ff00000000800 */
[----:B------:R-:W1:Y:S08]  /*4ad0*/  MUFU.EX2 R9, R9 ;  /* 0x0000000900097308 */ /* 0x000e700000000800 */
[----:B------:R-:W-:Y:S01]  /*4ae0*/  MUFU.EX2 R8, R8 ;  /* 0x0000000800087308 */ /* 0x000fe20000000800 */
[----:B0-----:R-:W-:-:S05]  /*4af0*/  FMNMX.FTZ R28, R5, R28, !PT ;  /* 0x0000001c051c7209 */ /* 0x001fca0007810000 */
[----:B------:R-:W0:Y:S02]  /*4b00*/  SHFL.BFLY PT, R5, R28, 0x1, 0x1f ;  /* 0x0c201f001c057f89 */ /* 0x000e2400000e0000 */
[----:B------:R-:W2:Y:S01]  /*4b10*/  MUFU.EX2 R11, R11 ;  /* 0x0000000b000b7308 */ /* 0x000ea20000000800 */
[----:B-1----:R-:W-:Y:S01]  /*4b20*/  F2FP.F16.F32.PACK_AB R156, R9, R6 ;  /* 0x00000006099c723e */ /* 0x002fe200000000ff */
[----:B------:R-:W-:-:S06]  /*4b30*/  FADD.FTZ R9, R6, R9 ;  /* 0x0000000906097221 */ /* 0x000fcc0000010000 */
[----:B------:R-:W-:Y:S08]  /*4b40*/  MUFU.EX2 R10, R10 ;  /* 0x0000000a000a7308 */ /* 0x000ff00000000800 */
[----:B------:R-:W1:Y:S01]  /*4b50*/  MUFU.EX2 R13, R13 ;  /* 0x0000000d000d7308 */ /* 0x000e620000000800 */
[----:B--2---:R-:W-:Y:S01]  /*4b60*/  F2FP.F16.F32.PACK_AB R158, R11, R8 ;  /* 0x000000080b9e723e */ /* 0x004fe200000000ff */
[----:B------:R-:W-:-:S04]  /*4b70*/  FADD.FTZ R8, R8, R9 ;  /* 0x0000000908087221 */ /* 0x000fc80000010000 */
[----:B------:R-:W-:Y:S01]  /*4b80*/  FADD.FTZ R11, R11, R8 ;  /* 0x000000080b0b7221 */ /* 0x000fe20000010000 */
[----:B0-----:R-:W-:Y:S01]  /*4b90*/  FMNMX.FTZ R5, R28, R5, !PT ;  /* 0x000000051c057209 */ /* 0x001fe20007810000 */
[----:B------:R-:W-:Y:S03]  /*4ba0*/  MUFU.EX2 R12, R12 ;  /* 0x0000000c000c7308 */ /* 0x000fe60000000800 */
[C---:B------:R-:W-:Y:S01]  /*4bb0*/  FSETP.NEU.FTZ.AND P1, PT, R5.reuse, -INF , PT ;  /* 0xff8000000500780b */ /* 0x040fe20003f3d000 */
[----:B------:R-:W-:-:S04]  /*4bc0*/  FMUL.FTZ R25, R5, R7 ;  /* 0x0000000705197220 */ /* 0x000fc80000410000 */
[----:B------:R-:W0:Y:S01]  /*4bd0*/  MUFU.EX2 R15, R15 ;  /* 0x0000000f000f7308 */ /* 0x000e220000000800 */
[----:B------:R-:W-:Y:S02]  /*4be0*/  FSEL R25, R25, RZ, P1 ;  /* 0x000000ff19197208 */ /* 0x000fe40000800000 */
[----:B-1----:R-:W-:Y:S01]  /*4bf0*/  F2FP.F16.F32.PACK_AB R160, R13, R10 ;  /* 0x0000000a0da0723e */ /* 0x002fe200000000ff */
[----:B------:R-:W-:Y:S02]  /*4c00*/  FADD.FTZ R10, R10, R11 ;  /* 0x0000000b0a0a7221 */ /* 0x000fe40000010000 */
[-CC-:B------:R-:W-:Y:S01]  /*4c10*/  FFMA.FTZ R174, R26, R7.reuse, -R25.reuse ;  /* 0x000000071aae7223 */ /* 0x180fe20000010819 */
        /* <DEDUP_REMOVED lines=14> */
[----:B------:R-:W-:Y:S01]  /*4d00*/  FFMA.FTZ R199, R70, R7, -R25 ;  /* 0x0000000746c77223 */ /* 0x000fe20000010819 */
[----:B------:R-:W-:Y:S01]  /*4d10*/  MUFU.EX2 R174, R174 ;  /* 0x000000ae00ae7308 */ /* 0x000fe20000000800 */
[----:B0-----:R-:W-:Y:S01]  /*4d20*/  F2FP.F16.F32.PACK_AB R162, R15, R12 ;  /* 0x0000000c0fa2723e */ /* 0x001fe200000000ff */
[----:B------:R-:W-:-:S04]  /*4d30*/  FADD.FTZ R13, R13, R10 ;  /* 0x0000000a0d0d7221 */ /* 0x000fc80000010000 */
[----:B------:R-:W-:Y:S02]  /*4d40*/  FADD.FTZ R12, R12, R13 ;  /* 0x0000000d0c0c7221 */ /* 0x000fe40000010000 */
[----:B------:R-:W0:Y:S02]  /*4d50*/  MUFU.EX2 R177, R177 ;  /* 0x000000b100b17308 */ /* 0x000e240000000800 */
[----:B------:R-:W-:-:S06]  /*4d60*/  FADD.FTZ R15, R15, R12 ;  /* 0x0000000c0f0f7221 */ /* 0x000fcc0000010000 */
[----:B------:R-:W-:Y:S08]  /*4d70*/  MUFU.EX2 R176, R176 ;  /* 0x000000b000b07308 */ /* 0x000ff00000000800 */
[----:B------:R-:W1:Y:S01]  /*4d80*/  MUFU.EX2 R179, R179 ;  /* 0x000000b300b37308 */ /* 0x000e620000000800 */
[----:B0-----:R-:W-:Y:S01]  /*4d90*/  F2FP.F16.F32.PACK_AB R157, R177, R174 ;  /* 0x000000aeb19d723e */ /* 0x001fe200000000ff */
[----:B------:R-:W-:-:S06]  /*4da0*/  FADD.FTZ R177, R174, R177 ;  /* 0x000000b1aeb17221 */ /* 0x000fcc0000010000 */
[----:B------:R-:W-:Y:S08]  /*4db0*/  MUFU.EX2 R178, R178 ;  /* 0x000000b200b27308 */ /* 0x000ff00000000800 */
[----:B------:R-:W0:Y:S01]  /*4dc0*/  MUFU.EX2 R181, R181 ;  /* 0x000000b500b57308 */ /* 0x000e220000000800 */
[----:B-1----:R-:W-:Y:S01]  /*4dd0*/  F2FP.F16.F32.PACK_AB R159, R179, R176 ;  /* 0x000000b0b39f723e */ /* 0x002fe200000000ff */
[----:B------:R-:W-:Y:S01]  /*4de0*/  BAR.SYNC.DEFER_BLOCKING 0xf, 0x100 ;  /* 0x03c4000000007b1d */ /* 0x000fe20000010000 */
[----:B------:R-:W-:-:S04]  /*4df0*/  FADD.FTZ R176, R176, R177 ;  /* 0x000000b1b0b07221 */ /* 0x000fc80000010000 */
[----:B------:R-:W-:Y:S01]  /*4e00*/  FADD.FTZ R179, R179, R176 ;  /* 0x000000b0b3b37221 */ /* 0x000fe20000010000 */
[----:B------:R-:W-:Y:S08]  /*4e10*/  MUFU.EX2 R180, R180 ;  /* 0x000000b400b47308 */ /* 0x000ff00000000800 */
[----:B------:R-:W1:Y:S01]  /*4e20*/  MUFU.EX2 R183, R183 ;  /* 0x000000b700b77308 */ /* 0x000e620000000800 */
[----:B0-----:R-:W-:Y:S01]  /*4e30*/  F2FP.F16.F32.PACK_AB R161, R181, R178 ;  /* 0x000000b2b5a1723e */ /* 0x001fe200000000ff */
[----:B------:R-:W-:-:S04]  /*4e40*/  FADD.FTZ R178, R178, R179 ;  /* 0x000000b3b2b27221 */ /* 0x000fc80000010000 */
[----:B------:R-:W-:Y:S02]  /*4e50*/  FADD.FTZ R181, R181, R178 ;  /* 0x000000b2b5b57221 */ /* 0x000fe40000010000 */
[----:B------:R-:W-:Y:S01]  /*4e60*/  MUFU.EX2 R14, R14 ;  /* 0x0000000e000e7308 */ /* 0x000fe20000000800 */
[----:B------:R0:W-:Y:S07]  /*4e70*/  STSM.16.M88.4 [R184+0x36400], R156 ;  /* 0x0364009cb8007844 */ /* 0x0001ee0000000200 */
[----:B------:R-:W2:Y:S01]  /*4e80*/  MUFU.EX2 R21, R21 ;  /* 0x0000001500157308 */ /* 0x000ea20000000800 */
[----:B-1----:R-:W-:Y:S01]  /*4e90*/  F2FP.F16.F32.PACK_AB R163, R183, R180 ;  /* 0x000000b4b7a3723e */ /* 0x002fe200000000ff */
[----:B------:R-:W-:-:S04]  /*4ea0*/  FADD.FTZ R180, R180, R181 ;  /* 0x000000b5b4b47221 */ /* 0x000fc80000010000 */
[----:B------:R0:W-:Y:S01]  /*4eb0*/  STSM.16.M88.4 [R23], R160 ;  /* 0x000000a017007844 */ /* 0x0001e20000000200 */
[----:B------:R-:W-:Y:S01]  /*4ec0*/  FADD.FTZ R183, R183, R180 ;  /* 0x000000b4b7b77221 */ /* 0x000fe20000010000 */
[----:B------:R-:W-:Y:S08]  /*4ed0*/  MUFU.EX2 R20, R20 ;  /* 0x0000001400147308 */ /* 0x000ff00000000800 */
[----:B------:R-:W1:Y:S01]  /*4ee0*/  MUFU.EX2 R155, R155 ;  /* 0x0000009b009b7308 */ /* 0x000e620000000800 */
[----:B--2---:R-:W-:Y:S01]  /*4ef0*/  F2FP.F16.F32.PACK_AB R164, R21, R14 ;  /* 0x0000000e15a4723e */ /* 0x004fe200000000ff */
[----:B------:R-:W-:-:S04]  /*4f00*/  FADD.FTZ R14, R14, R15 ;  /* 0x0000000f0e0e7221 */ /* 0x000fc80000010000 */
[----:B------:R-:W-:Y:S02]  /*4f10*/  FADD.FTZ R21, R21, R14 ;  /* 0x0000000e15157221 */ /* 0x000fe40000010000 */
[----:B------:R-:W-:Y:S08]  /*4f20*/  MUFU.EX2 R182, R182 ;  /* 0x000000b600b67308 */ /* 0x000ff00000000800 */
[----:B------:R-:W2:Y:S01]  /*4f30*/  MUFU.EX2 R193, R193 ;  /* 0x000000c100c17308 */ /* 0x000ea20000000800 */
[----:B-1----:R-:W-:Y:S01]  /*4f40*/  F2FP.F16.F32.PACK_AB R166, R155, R20 ;  /* 0x000000149ba6723e */ /* 0x002fe200000000ff */
[----:B------:R-:W-:-:S04]  /*4f50*/  FADD.FTZ R20, R20, R21 ;  /* 0x0000001514147221 */ /* 0x000fc80000010000 */
[----:B------:R-:W-:Y:S02]  /*4f60*/  FADD.FTZ R155, R155, R20 ;  /* 0x000000149b9b7221 */ /* 0x000fe40000010000 */
        /* <DEDUP_REMOVED lines=9> */
[----:B------:R0:W-:Y:S01]  /*5000*/  STSM.16.M88.4 [R186], R164 ;  /* 0x000000a4ba007844 */ /* 0x0001e20000000200 */
[----:B------:R-:W-:Y:S01]  /*5010*/  FADD.FTZ R195, R195, R194 ;  /* 0x000000c2c3c37221 */ /* 0x000fe20000010000 */
[----:B------:R-:W1:Y:S08]  /*5020*/  MUFU.EX2 R172, R172 ;  /* 0x000000ac00ac7308 */ /* 0x000e700000000800 */
[----:B------:R-:W3:Y:S01]  /*5030*/  MUFU.EX2 R175, R175 ;  /* 0x000000af00af7308 */ /* 0x000ee20000000800 */
[----:B--2---:R-:W-:Y:S01]  /*5040*/  F2FP.F16.F32.PACK_AB R168, R173, R154 ;  /* 0x0000009aada8723e */ /* 0x004fe200000000ff */
[----:B------:R-:W-:-:S04]  /*5050*/  FADD.FTZ R154, R154, R155 ;  /* 0x0000009b9a9a7221 */ /* 0x000fc80000010000 */
[----:B------:R-:W-:Y:S02]  /*5060*/  FADD.FTZ R173, R173, R154 ;  /* 0x0000009aadad7221 */ /* 0x000fe40000010000 */
[----:B------:R-:W-:Y:S02]  /*5070*/  MUFU.EX2 R196, R196 ;  /* 0x000000c400c47308 */ /* 0x000fe40000000800 */
[----:B-1----:R-:W-:-:S06]  /*5080*/  FADD.FTZ R6, R172, R173 ;  /* 0x000000adac067221 */ /* 0x002fcc0000010000 */
[----:B------:R-:W1:Y:S01]  /*5090*/  MUFU.EX2 R197, R197 ;  /* 0x000000c500c57308 */ /* 0x000e620000000800 */
[C---:B---3--:R-:W-:Y:S01]  /*50a0*/  F2FP.F16.F32.PACK_AB R170, R175.reuse, R172 ;  /* 0x000000acafaa723e */ /* 0x048fe200000000ff */
[----:B------:R-:W-:-:S06]  /*50b0*/  FADD.FTZ R6, R175, R6 ;  /* 0x00000006af067221 */ /* 0x000fcc0000010000 */
[----:B------:R-:W2:Y:S08]  /*50c0*/  MUFU.EX2 R198, R198 ;  /* 0x000000c600c67308 */ /* 0x000eb00000000800 */
[----:B------:R-:W3:Y:S01]  /*50d0*/  MUFU.EX2 R199, R199 ;  /* 0x000000c700c77308 */ /* 0x000ee20000000800 */
[----:B-1----:R-:W-:Y:S01]  /*50e0*/  F2FP.F16.F32.PACK_AB R169, R197, R196 ;  /* 0x000000c4c5a9723e */ /* 0x002fe200000000ff */
[----:B------:R-:W-:-:S04]  /*50f0*/  FADD.FTZ R196, R196, R195 ;  /* 0x000000c3c4c47221 */ /* 0x000fc80000010000 */
[----:B------:R-:W-:-:S04]  /*5100*/  FADD.FTZ R197, R197, R196 ;  /* 0x000000c4c5c57221 */ /* 0x000fc80000010000 */
[----:B--2---:R-:W-:Y:S01]  /*5110*/  FADD.FTZ R8, R198, R197 ;  /* 0x000000c5c6087221 */ /* 0x004fe20000010000 */
[----:B---3--:R-:W-:-:S03]  /*5120*/  F2FP.F16.F32.PACK_AB R171, R199, R198 ;  /* 0x000000c6c7ab723e */ /* 0x008fc600000000ff */
[----:B------:R-:W-:Y:S02]  /*5130*/  FADD.FTZ R8, R199, R8 ;  /* 0x00000008c7087221 */ /* 0x000fe40000010000 */
[----:B------:R0:W-:Y:S01]  /*5140*/  STSM.16.M88.4 [R185], R168 ;  /* 0x000000a8b9007844 */ /* 0x0001e20000000200 */
[----:B------:R-:W-:-:S06]  /*5150*/  WARPGROUP.ARRIVE ;  /* 0x00000000000079c5 */ /* 0x000fcc0000000000 */
[----:B------:R-:W-:Y:S01]  /*5160*/  HGMMA.64x256x16.F32 R24, R156, gdesc[UR8].tnspB, RZ, !UPT, gsb0 ;  /* 0x43e000089c187df0 */ /* 0x000fe2000c0008ff */
[----:B------:R-:W-:Y:S02]  /*5170*/  UMOV UR11, 0x40000040 ;  /* 0x40000040000b7882 */ /* 0x000fe40000000000 */
[----:B------:R-:W-:Y:S02]  /*5180*/  WARPGROUP.DEPBAR.LE gsb0, 0x0 ;  /* 0x00008000000079c5 */ /* 0x000fe40000010000 */
[----:B------:R-:W-:-:S15]  /*5190*/  WARPGROUP.ARRIVE ;  /* 0x00000000000079c5 */ /* 0x000fde0000000000 */
[----:B------:R-:W-:-:S08]  /*51a0*/  NOP ;  /* 0x0000000000007918 */ /* 0x000fd00000000000 */
[----:B------:R-:W-:Y:S01]  /*51b0*/  HGMMA.64x256x16.F32 R24, R160, gdesc[UR12].tnspB, R24, gsb0 ;  /* 0x43e0000ca0187df0 */ /* 0x000fe20008000818 */
[----:B------:R-:W-:Y:S01]  /*51c0*/  UIADD3 UR14, UR10, 0x100, URZ ;  /* 0x000001000a0e7890 */ /* 0x000fe2000fffe03f */
[----:B------:R-:W-:Y:S01]  /*51d0*/  UMOV UR15, 0x40000040 ;  /* 0x40000040000f7882 */ /* 0x000fe20000000000 */
[----:B------:R-:W-:Y:S01]  /*51e0*/  UIADD3 UR10, UR10, 0x180, URZ ;  /* 0x000001800a0a7890 */ /* 0x000fe2000fffe03f */
[----:B------:R-:W-:Y:S02]  /*51f0*/  WARPGROUP.DEPBAR.LE gsb0, 0x0 ;  /* 0x00008000000079c5 */ /* 0x000fe40000010000 */
[----:B------:R-:W-:-:S15]  /*5200*/  WARPGROUP.ARRIVE ;  /* 0x00000000000079c5 */ /* 0x000fde0000000000 */
[----:B------:R-:W-:-:S07]  /*5210*/  NOP ;  /* 0x0000000000007918 */ /* 0x000fce0000000000 */
[----:B------:R-:W-:Y:S03]  /*5220*/  HGMMA.64x256x16.F32 R24, R164, gdesc[UR12].tnspB, R24, gsb0 ;  /* 0x43e0000ca4187df0 */ /* 0x000fe60008000818 */
        /* <DEDUP_REMOVED lines=10> */
[----:B-1----:R-:W1:Y:S02]  /*52d0*/  FENCE.VIEW.ASYNC.S ;  /* 0x00000000000073c6 */ /* 0x002e640000000000 */
[----:B-1----:R-:W-:Y:S01]  /*52e0*/  NOP ;  /* 0x0000000000007918 */ /* 0x002fe20000000000 */
[----:B------:R-:W-:Y:S06]  /*52f0*/  BAR.ARV 0xe, 0x100 ;  /* 0x0384000000007b1d */ /* 0x000fec0000002000 */
[----:B0-----:R-:W-:Y:S05]  /*5300*/  @!P0 BRA `(.L_x_193) ;  /* 0x0000000000048947 */ /* 0x001fea0003800000 */
[----:B------:R-:W-:Y:S01]  /*5310*/  BPT.TRAP 0x1 ;  /* 0x000000040000795c */ /* 0x000fe20000300000 */
.L_x_193:
[----:B------:R-:W-:Y:S02]  /*5320*/  R2UR UR7, R3 ;  /* 0x00000000030772ca */ /* 0x000fe400000e0000 */
[----:B------:R-:W-:-:S11]  /*5330*/  ISETP.GE.AND P1, PT, R152, 0x41, PT ;  /* 0x000000419800780c */ /* 0x000fd60003f26270 */
[----:B------:R-:W-:-:S04]  /*5340*/  UIADD3 UR7, UR7, 0x38860, URZ ;  /* 0x0003886007077890 */ /* 0x000fc8000fffe03f */
[----:B------:R-:W-:-:S09]  /*5350*/  UPRMT UR7, UR37, 0x654, UR7 ;  /* 0x0000065425077896 */ /* 0x000fd20008000007 */
[----:B------:R-:W-:Y:S01]  /*5360*/  SYNCS.ARRIVE.TRANS64.RED.A1T0 RZ, [UR7], RZ ;  /* 0x000000ffffff79a7 */ /* 0x000fe20008100407 */
[----:B------:R-:W-:Y:S05]  /*5370*/  @!P1 BRA `(.L_x_194) ;  /* 0x0000002c00b49947 */ /* 0x000fea0003800000 */
[----:B------:R-:W-:Y:S01]  /*5380*/  VIADD R3, R153, 0xfffffffe ;  /* 0xfffffffe99037836 */ /* 0x000fe20000000000 */
[----:B------:R-:W-:Y:S01]  /*5390*/  UMOV UR10, UR36 ;  /* 0x00000024000a7c82 */ /* 0x000fe20008000000 */
[----:B------:R-:W-:Y:S02]  /*53a0*/  IMAD.MOV.U32 R10, RZ, RZ, R5 ;  /* 0x000000ffff0a7224 */ /* 0x000fe400078e0005 */
[----:B------:R-:W-:-:S07]  /*53b0*/  IMAD.MOV.U32 R11, RZ, RZ, R4 ;  /* 0x000000ffff0b7224 */ /* 0x000fce00078e0004 */
.L_x_205:
[----:B------:R-:W-:Y:S01]  /*53c0*/  UIADD3 UR36, UR10, 0x1, URZ ;  /* 0x000000010a247890 */ /* 0x000fe2000fffe03f */
[C---:B------:R-:W-:Y:S01]  /*53d0*/  ISETP.GT.AND P1, PT, R3.reuse, RZ, PT ;  /* 0x000000ff0300720c */ /* 0x040fe20003f24270 */
[----:B------:R-:W-:Y:S02]  /*53e0*/  VIADD R3, R3, 0xffffffff ;  /* 0xffffffff03037836 */ /* 0x000fe40000000000 */
[----:B------:R-:W-:-:S04]  /*53f0*/  UISETP.NE.AND UP0, UPT, UR36, 0x2, UPT ;  /* 0x000000022400788c */ /* 0x000fc8000bf05270 */
[----:B------:R-:W-:Y:S02]  /*5400*/  USEL UR7, URZ, 0x1, UP0 ;  /* 0x000000013f077887 */ /* 0x000fe40008000000 */
[----:B------:R-:W-:-:S04]  /*5410*/  USEL UR36, UR36, URZ, UP0 ;  /* 0x0000003f24247287 */ /* 0x000fc80008000000 */
[----:B------:R-:W-:Y:S01]  /*5420*/  LOP3.LUT R2, R2, UR7, RZ, 0x3c, !PT ;  /* 0x0000000702027c12 */ /* 0x000fe2000f8e3cff */
[----:B------:R-:W-:Y:S07]  /*5430*/  @!P0 BRA `(.L_x_195) ;  /* 0x0000000000048947 */ /* 0x000fee0003800000 */
[----:B------:R-:W-:Y:S01]  /*5440*/  BPT.TRAP 0x1 ;  /* 0x000000040000795c */ /* 0x000fe20000300000 */
.L_x_195:
[----:B------:R-:W-:Y:S01]  /*5450*/  ULEA UR7, UR36, UR38, 0x3 ;  /* 0x0000002624077291 */ /* 0x000fe2000f8e183f */
[----:B------:R-:W-:-:S08]  /*5460*/  SHF.L.U32 R4, R2, 0x1f, RZ ;  /* 0x0000001f02047819 */ /* 0x000fd000000006ff */
[----:B------:R0:W1:Y:S01]  /*5470*/  SYNCS.PHASECHK.TRANS64.TRYWAIT P2, [UR7+0x38830], R4 ;  /* 0x03883004ff0075a7 */ /* 0x0000620008040147 */
[----:B------:R-:W-:Y:S05]  /*5480*/  @!P0 BRA `(.L_x_196) ;  /* 0x0000000000048947 */ /* 0x000fea0003800000 */
[----:B------:R-:W-:Y:S01]  /*5490*/  BPT.TRAP 0x1 ;  /* 0x000000040000795c */ /* 0x000fe20000300000 */
.L_x_196:
[----:B-1----:R-:W-:Y:S05]  /*54a0*/  @P2 BRA `(.L_x_197) ;  /* 0x0000000000082947 */ /* 0x002fea0003800000 */
[----:B------:R-:W1:Y:S02]  /*54b0*/  SYNCS.PHASECHK.TRANS64.TRYWAIT P2, [UR7+0x38830], R4 ;  /* 0x03883004ff0075a7 */ /* 0x000e640008040147 */
[----:B-1----:R-:W-:Y:S05]  /*54c0*/  @!P2 BRA `(.L_x_198) ;  /* 0x000000a40090a947 */ /* 0x002fea0003800000 */
.L_x_197:
        /* <DEDUP_REMOVED lines=8> */
[----:B------:R-:W-:-:S04]  /*5550*/  ULOP3.LUT UR11, UR11, 0x3fff, URZ, 0xc0, !UPT ;  /* 0x00003fff0b0b7892 */ /* 0x000fc8000f8ec03f */
[----:B------:R-:W-:Y:S02]  /*5560*/  ULEA UR18, UR36, UR18, 0x9 ;  /* 0x0000001224127291 */ /* 0x000fe4000f8e483f */
[----:B------:R-:W-:Y:S02]  /*5570*/  ULOP3.LUT UR20, UR11, 0x10000, URZ, 0xfc, !UPT ;  /* 0x000100000b147892 */ /* 0x000fe4000f8efc3f */
[----:B------:R-:W-:-:S03]  /*5580*/  UIADD3 UR14, UR18, 0x4, URZ ;  /* 0x00000004120e7890 */ /* 0x000fc6000fffe03f */
[----:B------:R-:W-:-:S04]  /*5590*/  UMOV UR22, UR18 ;  /* 0x0000001200167c82 */ /* 0x000fc80008000000 */
[----:B------:R-:W-:Y:S01]  /*55a0*/  HGMMA.64x64x16.F32 R152, gdesc[UR20], RZ, !UPT, gsb0 ;  /* 0x00e00000149879f0 */ /* 0x000fe2000c0008ff */
[----:B------:R-:W-:Y:S01]  /*55b0*/  UIADD3 UR22, UR18, 0x2, URZ ;  /* 0x0000000212167890 */ /* 0x000fe2000fffe03f */
[----:B------:R-:W-:Y:S01]  /*55c0*/  UMOV UR20, UR8 ;  /* 0x0000000800147c82 */ /* 0x000fe20008000000 */
[----:B------:R-:W-:Y:S01]  /*55d0*/  UMOV UR21, UR9 ;  /* 0x0000000900157c82 */ /* 0x000fe20008000000 */
[----:B------:R-:W-:Y:S01]  /*55e0*/  UMOV UR23, 0x40000040 ;  /* 0x4000004000177882 */ /* 0x000fe20000000000 */
[----:B------:R-:W-:Y:S01]  /*55f0*/  UIADD3 UR18, UR18, 0x6, URZ ;  /* 0x0000000612127890 */ /* 0x000fe2000fffe03f */
        /* <DEDUP_REMOVED lines=12> */
.L_x_199:
[----:B------:R2:W3:Y:S01]  /*56c0*/  SYNCS.PHASECHK.TRANS64.TRYWAIT P2, [UR7+0x38850], R4 ;  /* 0x03885004ff0075a7 */ /* 0x0004e20008040147 */
[----:B------:R-:W-:Y:S05]  /*56d0*/  @!P0 BRA `(.L_x_200) ;  /* 0x0000000000048947 */ /* 0x000fea0003800000 */
[----:B------:R-:W-:Y:S01]  /*56e0*/  BPT.TRAP 0x1 ;  /* 0x000000040000795c */ /* 0x000fe20000300000 */
.L_x_200:
[----:B---3--:R-:W-:Y:S05]  /*56f0*/  @P2 BRA `(.L_x_201) ;  /* 0x0000000000082947 */ /* 0x008fea0003800000 */
[----:B------:R-:W3:Y:S02]  /*5700*/  SYNCS.PHASECHK.TRANS64.TRYWAIT P2, [UR7+0x38850], R4 ;  /* 0x03885004ff0075a7 */ /* 0x000ee40008040147 */
[----:B---3--:R-:W-:Y:S05]  /*5710*/  @!P2 BRA `(.L_x_202) ;  /* 0x000000a40014a947 */ /* 0x008fea0003800000 */
.L_x_201:
[----:B------:R-:W-:Y:S01]  /*5720*/  UIADD3 UR11, UR38, 0x26400, URZ ;  /* 0x00026400260b7890 */ /* 0x000fe2000fffe03f */
[----:B------:R-:W-:Y:S01]  /*5730*/  WARPGROUP.ARRIVE ;  /* 0x00000000000079c5 */ /* 0x000fe20000000000 */
[----:B------:R-:W-:-:S05]  /*5740*/  UIADD3 UR19, UR6, 0x2, URZ ;  /* 0x0000000206137890 */ /* 0x000fca000fffe03f */
[----:B-1----:R-:W1:Y:S01]  /*5750*/  S2R R5, SR_TID.X ;  /* 0x0000000000057919 */ /* 0x002e620000002100 */
[----:B------:R-:W-:Y:S02]  /*5760*/  USHF.R.U32.HI UR11, URZ, 0x4, UR11 ;  /* 0x000000043f0b7899 */ /* 0x000fe4000801160b */
[----:B------:R-:W-:Y:S02]  /*5770*/  UIADD3 UR14, UR6, 0x200, URZ ;  /* 0x00000200060e7890 */ /* 0x000fe4000fffe03f */
[----:B------:R-:W-:Y:S02]  /*5780*/  ULOP3.LUT UR20, UR11, 0x3fff, URZ, 0xc0, !UPT ;  /* 0x00003fff0b147892 */ /* 0x000fe4000f8ec03f */
[----:B------:R-:W-:Y:S02]  /*5790*/  UIADD3 UR15, UR6, 0x6, URZ ;  /* 0x00000006060f7890 */ /* 0x000fe4000fffe03f */
[----:B------:R-:W-:Y:S02]  /*57a0*/  UIADD3 UR18, UR6, 0x4, URZ ;  /* 0x0000000406127890 */ /* 0x000fe4000fffe03f */
[----:B------:R-:W-:-:S02]  /*57b0*/  ULEA UR11, UR36, UR4, 0xc ;  /* 0x00000004240b7291 */ /* 0x000fc4000f8e603f */
[----:B------:R-:W-:Y:S01]  /*57c0*/  ULOP3.LUT UR6, UR20, 0x10000, URZ, 0xfc, !UPT ;  /* 0x0001000014067892 */ /* 0x000fe2000f8efc3f */
[----:B------:R-:W-:Y:S01]  /*57d0*/  UMOV UR23, 0x40000040 ;  /* 0x4000004000177882 */ /* 0x000fe20000000000 */
[----:B------:R-:W-:Y:S02]  /*57e0*/  UMOV UR21, 0x40000040 ;  /* 0x4000004000157882 */ /* 0x000fe40000000000 */
[----:B------:R-:W-:Y:S01]  /*57f0*/  UIADD3 UR24, UR6, 0x800, URZ ;  /* 0x0000080006187890 */ /* 0x000fe2000fffe03f */
[----:B------:R-:W-:Y:S02]  /*5800*/  UMOV UR22, UR11 ;  /* 0x0000000b00167c82 */ /* 0x000fe40008000000 */
[----:B------:R-:W-:Y:S02]  /*5810*/  UMOV UR20, UR6 ;  /* 0x0000000600147c82 */ /* 0x000fe40008000000 */
[----:B------:R-:W-:Y:S01]  /*5820*/  HGMMA.64x64x16.F32 R152, gdesc[UR20], R152, gsb0 ;  /* 0x00e00000149879f0 */ /* 0x000fe20008000898 */
[----:B------:R-:W-:Y:S01]  /*5830*/  UIADD3 UR22, UR11, 0x2, URZ ;  /* 0x000000020b167890 */ /* 0x000fe2000fffe03f */
[----:B------:R-:W-:Y:S01]  /*5840*/  UMOV UR20, UR19 ;  /* 0x0000001300147c82 */ /* 0x000fe20008000000 */
[----:B------:R-:W-:Y:S01]  /*5850*/  UMOV UR21, 0x40000040 ;  /* 0x4000004000157882 */ /* 0x000fe20000000000 */
[----:B------:R-:W-:Y:S01]  /*5860*/  UMOV UR23, 0x40000040 ;  /* 0x4000004000177882 */ /* 0x000fe20000000000 */
[----:B------:R-:W-:Y:S01]  /*5870*/  UIADD3 UR19, UR11, 0x800, URZ ;  /* 0x000008000b137890 */ /* 0x000fe2000fffe03f */
[----:B-1----:R-:W-:-:S05]  /*5880*/  SHF.R.U32.HI R5, RZ, 0x7, R5 ;  /* 0x00000007ff057819 */ /* 0x002fca0000011605 */
[----:B0-2---:R-:W0:Y:S01]  /*5890*/  SHFL.IDX PT, R4, R5, RZ, 0x1f ;  /* 0x00001fff05047589 */ /* 0x005e2200000e0000 */
[----:B------:R-:W-:Y:S02]  /*58a0*/  WARPGROUP.DEPBAR.LE gsb0, 0x0 ;  /* 0x00008000000079c5 */ /* 0x000fe40000010000 */
[----:B------:R-:W-:-:S06]  /*58b0*/  WARPGROUP.ARRIVE ;  /* 0x00000000000079c5 */ /* 0x000fcc0000000000 */
[----:B------:R-:W-:Y:S01]  /*58c0*/  HGMMA.64x64x16.F32 R152, gdesc[UR20], R152, gsb0 ;  /* 0x00e00000149879f0 */ /* 0x000fe20008000898 */
[----:B------:R-:W-:Y:S01]  /*58d0*/  UIADD3 UR22, UR11, 0x4, URZ ;  /* 0x000000040b167890 */ /* 0x000fe2000fffe03f */
[----:B------:R-:W-:Y:S01]  /*58e0*/  UMOV UR20, UR18 ;  /* 0x0000001200147c82 */ /* 0x000fe20008000000 */
[----:B------:R-:W-:Y:S01]  /*58f0*/  UMOV UR21, 0x40000040 ;  /* 0x4000004000157882 */ /* 0x000fe20000000000 */
[----:B------:R-:W-:Y:S01]  /*5900*/  UMOV UR23, 0x40000040 ;  /* 0x4000004000177882 */ /* 0x000fe20000000000 */
        /* <DEDUP_REMOVED lines=14> */
[----:B0-----:R-:W-:-:S13]  /*59f0*/  R2UR UR14, R4 ;  /* 0x00000000040e72ca */ /* 0x001fda00000e0000 */
        /* <DEDUP_REMOVED lines=104> */
[----:B------:R-:W-:Y:S02]  /*6080*/  UIADD3 UR24, UR6, 0xa00, URZ ;  /* 0x00000a0006187890 */ /* 0x000fe4000fffe03f */
[----:B------:R-:W-:-:S04]  /*6090*/  USEL UR19, UR19, 0x26, UP0 ;  /* 0x0000002613137887 */ /* 0x000fc80008000000 */
[----:B------:R-:W-:Y:S01]  /*60a0*/  ULOP3.LUT UR19, UR19, 0x6, URZ, 0xc0, !UPT ;  /* 0x0000000613137892 */ /* 0x000fe2000f8ec03f */
[----:B------:R-:W-:Y:S02]  /*60b0*/  WARPGROUP.DEPBAR.LE gsb0, 0x0 ;  /* 0x00008000000079c5 */ /* 0x000fe40000010000 */
[----:B------:R-:W-:-:S06]  /*60c0*/  WARPGROUP.ARRIVE ;  /* 0x00000000000079c5 */ /* 0x000fcc0000000000 */
[----:B------:R-:W-:Y:S01]  /*60d0*/  HGMMA.64x64x16.F32 R152, gdesc[UR20], R152, gsb0 ;  /* 0x00e00000149879f0 */ /* 0x000fe20008000898 */
[----:B------:R-:W-:Y:S01]  /*60e0*/  UMOV UR20, 0xa00 ;  /* 0x00000a0000147882 */ /* 0x000fe20000000000 */
[----:B------:R-:W-:Y:S01]  /*60f0*/  UMOV UR21, 0x40000040 ;  /* 0x4000004000157882 */ /* 0x000fe20000000000 */
[----:B------:R-:W-:Y:S01]  /*6100*/  USEL UR20, UR20, 0x980, UP0 ;  /* 0x0000098014147887 */ /* 0x000fe20008000000 */
[----:B------:R-:W-:-:S03]  /*6110*/  UMOV UR23, 0x40000040 ;  /* 0x4000004000177882 */ /* 0x000fc60000000000 */
[----:B------:R-:W-:-:S04]  /*6120*/  ULOP3.LUT UR20, UR20, 0xa00, URZ, 0xc0, !UPT ;  /* 0x00000a0014147892 */ /* 0x000fc8000f8ec03f */
[----:B------:R-:W-:Y:S02]  /*6130*/  UIADD3 UR22, UR19, UR20, UR6 ;  /* 0x0000001413167290 */ /* 0x000fe4000fffe006 */
[----:B------:R-:W-:-:S05]  /*6140*/  UIADD3 UR19, UR19, UR20, UR11 ;  /* 0x0000001413137290 */ /* 0x000fca000fffe00b */
[----:B------:R-:W-:Y:S02]  /*6150*/  UMOV UR20, UR22 ;  /* 0x0000001600147c82 */ /* 0x000fe40008000000 */
[----:B------:R-:W-:Y:S01]  /*6160*/  UMOV UR22, UR19 ;  /* 0x0000001300167c82 */ /* 0x000fe20008000000 */
        /* <DEDUP_REMOVED lines=117> */
.L_x_203:
[----:B------:R-:W-:Y:S01]  /*68c0*/  ULDC UR11, c[0x0][0xad0] ;  /* 0x0002b400000b7ab9 */ /* 0x000fe20000000800 */
[----:B------:R-:W-:Y:S01]  /*68d0*/  UMOV UR15, 0x40000040 ;  /* 0x40000040000f7882 */ /* 0x000fe20000000000 */
        /* <DEDUP_REMOVED lines=14> */
[----:B------:R-:W1:Y:S01]  /*69c0*/  MUFU.TANH R194, R194 ;  /* 0x000000c200c27308 */ /* 0x000e620000002400 */
[----:B------:R-:W-:Y:S01]  /*69d0*/  FMUL.FTZ R153, R177, UR11 ;  /* 0x0000000bb1997c20 */ /* 0x000fe20008410000 */
[----:B------:R-:W-:Y:S01]  /*69e0*/  FMUL.FTZ R12, R155, UR11 ;  /* 0x0000000b9b0c7c20 */ /* 0x000fe20008410000 */
[----:B------:R-:W-:Y:S01]  /*69f0*/  FMUL.FTZ R155, R180, UR11 ;  /* 0x0000000bb49b7c20 */ /* 0x000fe20008410000 */
[----:B------:R-:W-:Y:S01]  /*6a00*/  FMUL.FTZ R14, R158, UR11 ;  /* 0x0000000b9e0e7c20 */ /* 0x000fe20008410000 */
[----:B------:R-:W-:Y:S01]  /*6a10*/  FMUL.FTZ R158, R181, UR11 ;  /* 0x0000000bb59e7c20 */ /* 0x000fe20008410000 */
[----:B------:R-:W-:Y:S01]  /*6a20*/  FMUL.FTZ R20, R159, UR11 ;  /* 0x0000000b9f147c20 */ /* 0x000fe20008410000 */
[----:B------:R-:W-:Y:S01]  /*6a30*/  FMUL.FTZ R160, R162, UR11 ;  /* 0x0000000ba2a07c20 */ /* 0x000fe20008410000 */
[----:B------:R-:W2:Y:S01]  /*6a40*/  MUFU.TANH R154, R154 ;  /* 0x0000009a009a7308 */ /* 0x000ea20000002400 */
[----:B0-----:R-:W-:Y:S01]  /*6a50*/  FMNMX.FTZ R5, R152, R11, !PT ;  /* 0x0000000b98057209 */ /* 0x001fe20007810000 */
[----:B------:R-:W-:Y:S01]  /*6a60*/  FMUL.FTZ R162, R163, UR11 ;  /* 0x0000000ba3a27c20 */ /* 0x000fe20008410000 */
[----:B------:R-:W-:Y:S01]  /*6a70*/  FMUL.FTZ R164, R166, UR11 ;  /* 0x0000000ba6a47c20 */ /* 0x000fe20008410000 */
[----:B------:R-:W-:Y:S01]  /*6a80*/  FMUL.FTZ R166, R167, UR11 ;  /* 0x0000000ba7a67c20 */ /* 0x000fe20008410000 */
[----:B------:R-:W-:Y:S01]  /*6a90*/  FMUL.FTZ R180, R171, UR11 ;  /* 0x0000000babb47c20 */ /* 0x000fe20008410000 */
[----:B------:R-:W-:Y:S01]  /*6aa0*/  FMUL.FTZ R196, R174, UR11 ;  /* 0x0000000baec47c20 */ /* 0x000fe20008410000 */
[----:B------:R-:W-:Y:S01]  /*6ab0*/  FMUL.FTZ R228, R175, UR11 ;  /* 0x0000000bafe47c20 */ /* 0x000fe20008410000 */
[----:B------:R-:W0:Y:S01]  /*6ac0*/  MUFU.TANH R156, R156 ;  /* 0x0000009c009c7308 */ /* 0x000e220000002400 */
[----:B-1----:R-:W-:Y:S01]  /*6ad0*/  FMNMX.FTZ R5, R194, R5, !PT ;  /* 0x00000005c2057209 */ /* 0x002fe20007810000 */
[----:B------:R-:W-:Y:S01]  /*6ae0*/  FMUL.FTZ R157, R178, UR11 ;  /* 0x0000000bb29d7c20 */ /* 0x000fe20008410000 */
[----:B------:R-:W-:Y:S01]  /*6af0*/  FMUL.FTZ R159, R179, UR11 ;  /* 0x0000000bb39f7c20 */ /* 0x000fe20008410000 */
[----:B------:R-:W-:Y:S01]  /*6b00*/  FMUL.FTZ R161, R182, UR11 ;  /* 0x0000000bb6a17c20 */ /* 0x000fe20008410000 */
[----:B------:R-:W-:-:S03]  /*6b10*/  FMUL.FTZ R163, R183, UR11 ;  /* 0x0000000bb7a37c20 */ /* 0x000fc60008410000 */
[----:B------:R-:W1:Y:S01]  /*6b20*/  MUFU.TANH R200, R200 ;  /* 0x000000c800c87308 */ /* 0x000e620000002400 */
[----:B--2---:R-:W-:Y:S01]  /*6b30*/  FMNMX.FTZ R7, R154, R5, !PT ;  /* 0x000000059a077209 */ /* 0x004fe20007810000 */
[----:B------:R-:W-:Y:S01]  /*6b40*/  FMUL.FTZ R5, R176, UR11 ;  /* 0x0000000bb0057c20 */ /* 0x000fe20008410000 */
[----:B------:R-:W-:Y:S01]  /*6b50*/  FMUL.FTZ R176, R170, UR11 ;  /* 0x0000000baab07c20 */ /* 0x000fe20008410000 */
[----:B------:R-:W-:-:S04]  /*6b60*/  UIADD3 UR11, UR7, 0x38840, URZ ;  /* 0x00038840070b7890 */ /* 0x000fc8000fffe03f */
[----:B------:R-:W2:Y:S01]  /*6b70*/  MUFU.TANH R202, R202 ;  /* 0x000000ca00ca7308 */ /* 0x000ea20000002400 */
[----:B0-----:R-:W-:Y:S01]  /*6b80*/  FMNMX.FTZ R7, R156, R7, !PT ;  /* 0x000000079c077209 */ /* 0x001fe20007810000 */
[----:B------:R-:W-:-:S06]  /*6b90*/  UPRMT UR11, UR37, 0x654, UR11 ;  /* 0x00000654250b7896 */ /* 0x000fcc000800000b */
[----:B------:R-:W0:Y:S01]  /*6ba0*/  MUFU.TANH R204, R204 ;  /* 0x000000cc00cc7308 */ /* 0x000e220000002400 */
[----:B-1----:R-:W-:Y:S02]  /*6bb0*/  FMNMX.FTZ R7, R200, R7, !PT ;  /* 0x00000007c8077209 */ /* 0x002fe40007810000 */
[----:B------:R-:W-:Y:S01]  /*6bc0*/  SYNCS.ARRIVE.TRANS64.RED.A1T0 RZ, [UR11], RZ ;  /* 0x000000ffffff79a7 */ /* 0x000fe2000810040b */
[----:B------:R-:W-:-:S04]  /*6bd0*/  UMOV UR11, 0x40000040 ;  /* 0x40000040000b7882 */ /* 0x000fc80000000000 */
[----:B------:R-:W1:Y:S01]  /*6be0*/  MUFU.TANH R206, R206 ;  /* 0x000000ce00ce7308 */ /* 0x000e620000002400 */
[----:B--2---:R-:W-:-:S07]  /*6bf0*/  FMNMX.FTZ R7, R202, R7, !PT ;  /* 0x00000007ca077209 */ /* 0x004fce0007810000 */
[----:B------:R-:W2:Y:S01]  /*6c00*/  MUFU.TANH R208, R208 ;  /* 0x000000d000d07308 */ /* 0x000ea20000002400 */
[----:B0-----:R-:W-:-:S07]  /*6c10*/  FMNMX.FTZ R7, R204, R7, !PT ;  /* 0x00000007cc077209 */ /* 0x001fce0007810000 */
[----:B------:R-:W0:Y:S01]  /*6c20*/  MUFU.TANH R210, R210 ;  /* 0x000000d200d27308 */ /* 0x000e220000002400 */
[----:B-1----:R-:W-:-:S07]  /*6c30*/  FMNMX.FTZ R7, R206, R7, !PT ;  /* 0x00000007ce077209 */ /* 0x002fce0007810000 */
        /* <DEDUP_REMOVED lines=15> */
[----:B0-----:R-:W-:-:S05]  /*6d30*/  FMNMX.FTZ R7, R158, R7, !PT ;  /* 0x000000079e077209 */ /* 0x001fca0007810000 */
[----:B------:R-:W0:Y:S02]  /*6d40*/  SHFL.BFLY PT, R4, R7, 0x2, 0x1f ;  /* 0x0c401f0007047f89 */ /* 0x000e2400000e0000 */
[----:B------:R-:W3:Y:S01]  /*6d50*/  MUFU.TANH R14, R14 ;  /* 0x0000000e000e7308 */ /* 0x000ee20000002400 */
[----:B-1----:R-:W-:-:S07]  /*6d60*/  FMNMX.FTZ R13, R9, R10, !PT ;  /* 0x0000000a090d7209 */ /* 0x002fce0007810000 */
[----:B------:R-:W1:Y:S01]  /*6d70*/  MUFU.TANH R20, R20 ;  /* 0x0000001400147308 */ /* 0x000e620000002400 */
[----:B--2---:R-:W-:-:S07]  /*6d80*/  FMNMX.FTZ R13, R12, R13, !PT ;  /* 0x0000000d0c0d7209 */ /* 0x004fce0007810000 */
[----:B------:R-:W2:Y:S01]  /*6d90*/  MUFU.TANH R160, R160 ;  /* 0x000000a000a07308 */ /* 0x000ea20000002400 */
[----:B---3--:R-:W-:Y:S02]  /*6da0*/  FMNMX.FTZ R13, R14, R13, !PT ;  /* 0x0000000d0e0d7209 */ /* 0x008fe40007810000 */
[----:B0-----:R-:W-:-:S05]  /*6db0*/  FMNMX.FTZ R4, R7, R4, !PT ;  /* 0x0000000407047209 */ /* 0x001fca0007810000 */
[----:B------:R-:W0:Y:S01]  /*6dc0*/  MUFU.TANH R162, R162 ;  /* 0x000000a200a27308 */ /* 0x000e220000002400 */
[----:B-1----:R-:W-:Y:S01]  /*6dd0*/  FMNMX.FTZ R13, R20, R13, !PT ;  /* 0x0000000d140d7209 */ /* 0x002fe20007810000 */
[----:B------:R-:W1:Y:S01]  /*6de0*/  LDC R7, c[0x0][0xa80] ;  /* 0x0002a000ff077b82 */ /* 0x000e620000000800 */
[----:B------:R-:W3:Y:S05]  /*6df0*/  SHFL.BFLY PT, R15, R4, 0x1, 0x1f ;  /* 0x0c201f00040f7f89 */ /* 0x000eea00000e0000 */
[----:B------:R-:W4:Y:S01]  /*6e00*/  MUFU.TANH R164, R164 ;  /* 0x000000a400a47308 */ /* 0x000f220000002400 */
[----:B--2---:R-:W-:-:S07]  /*6e10*/  FMNMX.FTZ R13, R160, R13, !PT ;  /* 0x0000000da00d7209 */ /* 0x004fce0007810000 */
[----:B------:R-:W2:Y:S01]  /*6e20*/  MUFU.TANH R166, R166 ;  /* 0x000000a600a67308 */ /* 0x000ea20000002400 */
[----:B0-----:R-:W-:-:S07]  /*6e30*/  FMNMX.FTZ R13, R162, R13, !PT ;  /* 0x0000000da20d7209 */ /* 0x001fce0007810000 */
[----:B------:R-:W0:Y:S01]  /*6e40*/  MUFU.TANH R176, R176 ;  /* 0x000000b000b07308 */ /* 0x000e220000002400 */
[----:B----4-:R-:W-:Y:S02]  /*6e50*/  FMNMX.FTZ R13, R164, R13, !PT ;  /* 0x0000000da40d7209 */ /* 0x010fe40007810000 */
[----:B---3--:R-:W-:-:S05]  /*6e60*/  FMNMX.FTZ R4, R4, R15, !PT ;  /* 0x0000000f04047209 */ /* 0x008fca0007810000 */
[----:B------:R-:W3:Y:S01]  /*6e70*/  MUFU.TANH R180, R180 ;  /* 0x000000b400b47308 */ /* 0x000ee20000002400 */
[----:B--2---:R-:W-:Y:S01]  /*6e80*/  FMNMX.FTZ R13, R166, R13, !PT ;  /* 0x0000000da60d7209 */ /* 0x004fe20007810000 */
[C---:B------:R-:W-:Y:S01]  /*6e90*/  FADD.FTZ R168, -R4.reuse, R11 ;  /* 0x0000000b04a87221 */ /* 0x040fe20000010100 */
[----:B-1----:R-:W-:-:S03]  /*6ea0*/  FMUL.FTZ R165, R4, R7 ;  /* 0x0000000704a57220 */ /* 0x002fc60000410000 */
[-C--:B------:R-:W-:Y:S01]  /*6eb0*/  FMUL.FTZ R11, R168, R7.reuse ;  /* 0x00000007a80b7220 */ /* 0x080fe20000410000 */
[--C-:B------:R-:W-:Y:S01]  /*6ec0*/  FFMA.FTZ R168, R152, R7, -R165.reuse ;  /* 0x0000000798a87223 */ /* 0x100fe200000108a5 */
[----:B------:R-:W1:Y:S01]  /*6ed0*/  MUFU.TANH R196, R196 ;  /* 0x000000c400c47308 */ /* 0x000e620000002400 */
[----:B0-----:R-:W-:Y:S01]  /*6ee0*/  FMNMX.FTZ R13, R176, R13, !PT ;  /* 0x0000000db00d7209 */ /* 0x001fe20007810000 */
[-CC-:B------:R-:W-:Y:S01]  /*6ef0*/  FFMA.FTZ R175, R5, R7.reuse, -R165.reuse ;  /* 0x0000000705af7223 */ /* 0x180fe200000108a5 */
[-CC-:B------:R-:W-:Y:S01]  /*6f00*/  FFMA.FTZ R194, R194, R7.reuse, -R165.reuse ;  /* 0x00000007c2c27223 */ /* 0x180fe200000108a5 */
[-CC-:B------:R-:W-:Y:S01]  /*6f10*/  FFMA.FTZ R177, R155, R7.reuse, -R165.reuse ;  /* 0x000000079bb17223 */ /* 0x180fe200000108a5 */
[----:B------:R-:W-:Y:S02]  /*6f20*/  IMAD.U32 R155, RZ, RZ, UR10 ;  /* 0x0000000aff9b7e24 */ /* 0x000fe4000f8e00ff */
[-CC-:B------:R-:W-:Y:S01]  /*6f30*/  FFMA.FTZ R173, R198, R7.reuse, -R165.reuse ;  /* 0x00000007c6ad7223 */ /* 0x180fe200000108a5 */
[--C-:B------:R-:W-:Y:S01]  /*6f40*/  FFMA.FTZ R15, R154, R7, -R165.reuse ;  /* 0x000000079a0f7223 */ /* 0x100fe200000108a5 */
[----:B------:R-:W0:Y:S01]  /*6f50*/  MUFU.TANH R228, R228 ;  /* 0x000000e400e47308 */ /* 0x000e220000002400 */
[----:B---3--:R-:W-:Y:S01]  /*6f60*/  FMNMX.FTZ R13, R180, R13, !PT ;  /* 0x0000000db40d7209 */ /* 0x008fe20007810000 */
[-CC-:B------:R-:W-:Y:S01]  /*6f70*/  FFMA.FTZ R170, R156, R7.reuse, -R165.reuse ;  /* 0x000000079caa7223 */ /* 0x180fe200000108a5 */
[-CC-:B------:R-:W-:Y:S01]  /*6f80*/  FFMA.FTZ R21, R200, R7.reuse, -R165.reuse ;  /* 0x00000007c8157223 */ /* 0x180fe200000108a5 */
[-CC-:B------:R-:W-:Y:S01]  /*6f90*/  FFMA.FTZ R172, R202, R7.reuse, -R165.reuse ;  /* 0x00000007caac7223 */ /* 0x180fe200000108a5 */
[-CC-:B------:R-:W-:Y:S01]  /*6fa0*/  FFMA.FTZ R169, R204, R7.reuse, -R165.reuse ;  /* 0x00000007cca97223 */ /* 0x180fe200000108a5 */
[-CC-:B------:R-:W-:Y:S01]  /*6fb0*/  FFMA.FTZ R174, R206, R7.reuse, -R165.reuse ;  /* 0x00000007ceae7223 */ /* 0x180fe200000108a5 */
[--C-:B------:R-:W-:Y:S01]  /*6fc0*/  FFMA.FTZ R171, R208, R7, -R165.reuse ;  /* 0x00000007d0ab7223 */ /* 0x100fe200000108a5 */
[----:B------:R-:W2:Y:S01]  /*6fd0*/  MUFU.TANH R157, R157 ;  /* 0x0000009d009d7308 */ /* 0x000ea20000002400 */
[----:B-1----:R-:W-:Y:S01]  /*6fe0*/  FMNMX.FTZ R13, R196, R13, !PT ;  /* 0x0000000dc40d7209 */ /* 0x002fe20007810000 */
[-CC-:B------:R-:W-:Y:S01]  /*6ff0*/  FFMA.FTZ R178, R210, R7.reuse, -R165.reuse ;  /* 0x00000007d2b27223 */ /* 0x180fe200000108a5 */
[-CC-:B------:R-:W-:Y:S01]  /*7000*/  FFMA.FTZ R182, R212, R7.reuse, -R165.reuse ;  /* 0x00000007d4b67223 */ /* 0x180fe200000108a5 */
[----:B------:R-:W-:Y:S01]  /*7010*/  FFMA.FTZ R158, R158, R7, -R165 ;  /* 0x000000079e9e7223 */ /* 0x000fe200000108a5 */
[----:B------:R-:W-:-:S03]  /*7020*/  ULEA UR10, UR36, UR5, 0xc ;  /* 0x00000005240a7291 */ /* 0x000fc6000f8e603f */
[----:B------:R-:W1:Y:S01]  /*7030*/  MUFU.TANH R159, R159 ;  /* 0x0000009f009f7308 */ /* 0x000e620000002400 */
[----:B0-----:R-:W-:Y:S01]  /*7040*/  FMNMX.FTZ R152, R228, R13, !PT ;  /* 0x0000000de4987209 */ /* 0x001fe20007810000 */
[----:B------:R-:W-:-:S06]  /*7050*/  UIADD3 UR14, UR10, 0x80, URZ ;  /* 0x000000800a0e7890 */ /* 0x000fcc000fffe03f */
[----:B------:R-:W0:Y:S01]  /*7060*/  MUFU.TANH R161, R161 ;  /* 0x000000a100a17308 */ /* 0x000e220000002400 */
[----:B--2---:R-:W-:-:S07]  /*7070*/  FMNMX.FTZ R152, R157, R152, !PT ;  /* 0x000000989d987209 */ /* 0x004fce0007810000 */
[----:B------:R-:W2:Y:S01]  /*7080*/  MUFU.TANH R163, R163 ;  /* 0x000000a300a37308 */ /* 0x000ea20000002400 */
[----:B-1----:R-:W-:-:S07]  /*7090*/  FMNMX.FTZ R152, R159, R152, !PT ;  /* 0x000000989f987209 */ /* 0x002fce0007810000 */
[----:B------:R-:W1:Y:S01]  /*70a0*/  MUFU.EX2 R11, R11 ;  /* 0x0000000b000b7308 */ /* 0x000e620000000800 */
[----:B0-----:R-:W-:-:S07]  /*70b0*/  FMNMX.FTZ R152, R161, R152, !PT ;  /* 0x00000098a1987209 */ /* 0x001fce0007810000 */
[----:B------:R0:W-:Y:S01]  /*70c0*/  MUFU.EX2 R13, R194 ;  /* 0x000000c2000d7308 */ /* 0x0001e20000000800 */
[----:B--2---:R-:W-:-:S05]  /*70d0*/  FMNMX.FTZ R152, R163, R152, !PT ;  /* 0x00000098a3987209 */ /* 0x004fca0007810000 */
[----:B------:R-:W2:Y:S02]  /*70e0*/  SHFL.BFLY PT, R167, R152, 0x2, 0x1f ;  /* 0x0c401f0098a77f89 */ /* 0x000ea400000e0000 */
[----:B------:R-:W-:Y:S01]  /*70f0*/  MUFU.EX2 R168, R168 ;  /* 0x000000a800a87308 */ /* 0x000fe20000000800 */
[----:B0-----:R-:W-:Y:S01]  /*7100*/  FFMA.FTZ R194, R153, R7, -R165 ;  /* 0x0000000799c27223 */ /* 0x001fe200000108a5 */
[-C--:B-1----:R-:W-:Y:S01]  /*7110*/  FMUL.FTZ R24, R24, R11.reuse ;  /* 0x0000000b18187220 */ /* 0x082fe20000410000 */
        /* <DEDUP_REMOVED lines=13> */
[----:B------:R-:W0:Y:S01]  /*71f0*/  MUFU.EX2 R170, R170 ;  /* 0x000000aa00aa7308 */ /* 0x000e220000000800 */
[-C--:B------:R-:W-:Y:S01]  /*7200*/  FMUL.FTZ R49, R49, R11.reuse ;  /* 0x0000000b31317220 */ /* 0x080fe20000410000 */
[-C--:B------:R-:W-:Y:S01]  /*7210*/  FMUL.FTZ R52, R52, R11.reuse ;  /* 0x0000000b34347220 */ /* 0x080fe20000410000 */
[-C--:B------:R-:W-:Y:S01]  /*7220*/  FMUL.FTZ R53, R53, R11.reuse ;  /* 0x0000000b35357220 */ /* 0x080fe20000410000 */
[-C--:B------:R-:W-:Y:S01]  /*7230*/  FMUL.FTZ R56, R56, R11.reuse ;  /* 0x0000000b38387220 */ /* 0x080fe20000410000 */
[----:B------:R-:W-:Y:S01]  /*7240*/  FMUL.FTZ R57, R57, R11 ;  /* 0x0000000b39397220 */ /* 0x000fe20000410000 */
[----:B--2---:R-:W-:Y:S01]  /*7250*/  FMNMX.FTZ R167, R152, R167, !PT ;  /* 0x000000a798a77209 */ /* 0x004fe20007810000 */
[-C--:B------:R-:W-:Y:S01]  /*7260*/  FMUL.FTZ R60, R60, R11.reuse ;  /* 0x0000000b3c3c7220 */ /* 0x080fe20000410000 */
[----:B------:R-:W-:Y:S01]  /*7270*/  MUFU.EX2 R21, R21 ;  /* 0x0000001500157308 */ /* 0x000fe20000000800 */
[-C--:B------:R-:W-:Y:S01]  /*7280*/  FMUL.FTZ R61, R61, R11.reuse ;  /* 0x0000000b3d3d7220 */ /* 0x080fe20000410000 */
[-C--:B------:R-:W-:Y:S01]  /*7290*/  FMUL.FTZ R64, R64, R11.reuse ;  /* 0x0000000b40407220 */ /* 0x080fe20000410000 */
[----:B------:R-:W1:Y:S01]  /*72a0*/  SHFL.BFLY PT, R152, R167, 0x1, 0x1f ;  /* 0x0c201f00a7987f89 */ /* 0x000e6200000e0000 */
[-C--:B------:R-:W-:Y:S01]  /*72b0*/  FMUL.FTZ R65, R65, R11.reuse ;  /* 0x0000000b41417220 */ /* 0x080fe20000410000 */
[-C--:B------:R-:W-:Y:S01]  /*72c0*/  FMUL.FTZ R68, R68, R11.reuse ;  /* 0x0000000b44447220 */ /* 0x080fe20000410000 */
[-C--:B------:R-:W-:Y:S01]  /*72d0*/  FMUL.FTZ R69, R69, R11.reuse ;  /* 0x0000000b45457220 */ /* 0x080fe20000410000 */
[----:B------:R-:W-:Y:S01]  /*72e0*/  FMUL.FTZ R72, R72, R11 ;  /* 0x0000000b48487220 */ /* 0x000fe20000410000 */
[----:B------:R-:W2:Y:S01]  /*72f0*/  MUFU.EX2 R172, R172 ;  /* 0x000000ac00ac7308 */ /* 0x000ea20000000800 */
[----:B0-----:R-:W-:Y:S01]  /*7300*/  F2FP.F16.F32.PACK_AB R154, R170, R15 ;  /* 0x0000000faa9a723e */ /* 0x001fe200000000ff */
        /* <DEDUP_REMOVED lines=13> */
[----:B------:R-:W-:Y:S01]  /*73e0*/  FMUL.FTZ R97, R97, R11 ;  /* 0x0000000b61617220 */ /* 0x000fe20000410000 */
[----:B------:R-:W-:Y:S01]  /*73f0*/  MUFU.EX2 R174, R174 ;  /* 0x000000ae00ae7308 */ /* 0x000fe20000000800 */
[----:B--2---:R-:W-:Y:S01]  /*7400*/  F2FP.F16.F32.PACK_AB R156, R172, R21 ;  /* 0x00000015ac9c723e */ /* 0x004fe200000000ff */
[-C--:B------:R-:W-:Y:S01]  /*7410*/  FMUL.FTZ R100, R100, R11.reuse ;  /* 0x0000000b64647220 */ /* 0x080fe20000410000 */
[----:B-1----:R-:W-:Y:S01]  /*7420*/  FMNMX.FTZ R5, R167, R152, !PT ;  /* 0x00000098a7057209 */ /* 0x002fe20007810000 */
[-C--:B------:R-:W-:Y:S01]  /*7430*/  FMUL.FTZ R101, R101, R11.reuse ;  /* 0x0000000b65657220 */ /* 0x080fe20000410000 */
[-C--:B------:R-:W-:Y:S01]  /*7440*/  FMUL.FTZ R104, R104, R11.reuse ;  /* 0x0000000b68687220 */ /* 0x080fe20000410000 */
[-C--:B------:R-:W-:Y:S01]  /*7450*/  FMUL.FTZ R105, R105, R11.reuse ;  /* 0x0000000b69697220 */ /* 0x080fe20000410000 */
[----:B------:R-:W-:Y:S01]  /*7460*/  FMUL.FTZ R108, R108, R11 ;  /* 0x0000000b6c6c7220 */ /* 0x000fe20000410000 */
[C---:B------:R-:W-:Y:S01]  /*7470*/  FADD.FTZ R152, -R5.reuse, R10 ;  /* 0x0000000a05987221 */ /* 0x040fe20000010100 */
[----:B------:R-:W-:Y:S01]  /*7480*/  FMUL.FTZ R153, R5, R7 ;  /* 0x0000000705997220 */ /* 0x000fe20000410000 */
[----:B------:R-:W-:Y:S01]  /*7490*/  MUFU.EX2 R171, R171 ;  /* 0x000000ab00ab7308 */ /* 0x000fe20000000800 */
[----:B------:R-:W-:Y:S01]  /*74a0*/  FMUL.FTZ R109, R109, R11 ;  /* 0x0000000b6d6d7220 */ /* 0x000fe20000410000 */
[-C--:B------:R-:W-:Y:S01]  /*74b0*/  FMUL.FTZ R152, R152, R7.reuse ;  /* 0x0000000798987220 */ /* 0x080fe20000410000 */
[-CC-:B------:R-:W-:Y:S01]  /*74c0*/  FFMA.FTZ R198, R9, R7.reuse, -R153.reuse ;  /* 0x0000000709c67223 */ /* 0x180fe20000010899 */
[-CC-:B------:R-:W-:Y:S01]  /*74d0*/  FFMA.FTZ R9, R12, R7.reuse, -R153.reuse ;  /* 0x000000070c097223 */ /* 0x180fe20000010899 */
[-CC-:B------:R-:W-:Y:S01]  /*74e0*/  FFMA.FTZ R12, R14, R7.reuse, -R153.reuse ;  /* 0x000000070e0c7223 */ /* 0x180fe20000010899 */
[-CC-:B------:R-:W-:Y:S01]  /*74f0*/  FFMA.FTZ R181, R20, R7.reuse, -R153.reuse ;  /* 0x0000000714b57223 */ /* 0x180fe20000010899 */
[-CC-:B------:R-:W-:Y:S01]  /*7500*/  FFMA.FTZ R14, R160, R7.reuse, -R153.reuse ;  /* 0x00000007a00e7223 */ /* 0x180fe20000010899 */
[----:B------:R0:W1:Y:S01]  /*7510*/  MUFU.EX2 R179, R152 ;  /* 0x0000009800b37308 */ /* 0x0000620000000800 */
        /* <DEDUP_REMOVED lines=8> */
[----:B0-----:R-:W-:-:S02]  /*75a0*/  IMAD.MOV R152, RZ, RZ, -R22 ;  /* 0x000000ffff987224 */ /* 0x001fc400078e0a16 */
[-CC-:B------:R-:W-:Y:S01]  /*75b0*/  FFMA.FTZ R199, R159, R7.reuse, -R153.reuse ;  /* 0x000000079fc77223 */ /* 0x180fe20000010899 */
[-CC-:B------:R-:W-:Y:S01]  /*75c0*/  FFMA.FTZ R200, R161, R7.reuse, -R153.reuse ;  /* 0x00000007a1c87223 */ /* 0x180fe20000010899 */
[----:B------:R-:W-:Y:S01]  /*75d0*/  FFMA.FTZ R201, R163, R7, -R153 ;  /* 0x00000007a3c97223 */ /* 0x000fe20000010899 */
[----:B------:R-:W-:Y:S01]  /*75e0*/  MUFU.EX2 R198, R198 ;  /* 0x000000c600c67308 */ /* 0x000fe20000000800 */
[----:B------:R-:W-:Y:S01]  /*75f0*/  ISETP.NE.AND P2, PT, R19, R152, PT ;  /* 0x000000981300720c */ /* 0x000fe20003f45270 */
[-C--:B------:R-:W-:Y:S01]  /*7600*/  FMUL.FTZ R112, R112, R11.reuse ;  /* 0x0000000b70707220 */ /* 0x080fe20000410000 */
[----:B------:R-:W-:Y:S01]  /*7610*/  FMUL.FTZ R113, R113, R11 ;  /* 0x0000000b71717220 */ /* 0x000fe20000410000 */
[-C--:B-1----:R-:W-:Y:S01]  /*7620*/  FMUL.FTZ R26, R26, R179.reuse ;  /* 0x000000b31a1a7220 */ /* 0x082fe20000410000 */
        /* <DEDUP_REMOVED lines=8> */
[-C--:B------:R-:W-:Y:S01]  /*76b0*/  FMUL.FTZ R42, R42, R179.reuse ;  /* 0x000000b32a2a7220 */ /* 0x080fe20000410000 */
[----:B------:R-:W-:Y:S01]  /*76c0*/  @!P2 LEA R152, R155, R16, 0x6 ;  /* 0x000000109b98a211 */ /* 0x000fe200078e30ff */
[-C--:B------:R-:W-:Y:S01]  /*76d0*/  FMUL.FTZ R43, R43, R179.reuse ;  /* 0x000000b32b2b7220 */ /* 0x080fe20000410000 */
[----:B------:R-:W-:Y:S01]  /*76e0*/  MUFU.EX2 R12, R12 ;  /* 0x0000000c000c7308 */ /* 0x000fe20000000800 */
[-C--:B------:R-:W-:Y:S01]  /*76f0*/  FMUL.FTZ R46, R46, R179.reuse ;  /* 0x000000b32e2e7220 */ /* 0x080fe20000410000 */
[----:B------:R-:W-:Y:S01]  /*7700*/  @!P2 LEA R152, R152, UR38, 0x2 ;  /* 0x000000269898ac11 */ /* 0x000fe2000f8e10ff */
[-C--:B------:R-:W-:Y:S01]  /*7710*/  FMUL.FTZ R47, R47, R179.reuse ;  /* 0x000000b32f2f7220 */ /* 0x080fe20000410000 */
[-C--:B------:R-:W-:Y:S01]  /*7720*/  FMUL.FTZ R50, R50, R179.reuse ;  /* 0x000000b332327220 */ /* 0x080fe20000410000 */
[-C--:B------:R-:W-:Y:S01]  /*7730*/  FMUL.FTZ R51, R51, R179.reuse ;  /* 0x000000b333337220 */ /* 0x080fe20000410000 */
[-C--:B------:R-:W-:Y:S01]  /*7740*/  FMUL.FTZ R54, R54, R179.reuse ;  /* 0x000000b336367220 */ /* 0x080fe20000410000 */
[----:B------:R-:W-:Y:S01]  /*7750*/  @!P2 STS [R152+0x38400], R11 ;  /* 0x0384000b9800a388 */ /* 0x000fe20000000800 */
[----:B------:R-:W1:Y:S01]  /*7760*/  MUFU.EX2 R181, R181 ;  /* 0x000000b500b57308 */ /* 0x000e620000000800 */
[----:B0-----:R-:W-:Y:S01]  /*7770*/  F2FP.F16.F32.PACK_AB R153, R9, R198 ;  /* 0x000000c60999723e */ /* 0x001fe200000000ff */
[-C--:B------:R-:W-:Y:S01]  /*7780*/  FMUL.FTZ R55, R55, R179.reuse ;  /* 0x000000b337377220 */ /* 0x080fe20000410000 */
[----:B------:R0:W-:Y:S01]  /*7790*/  @!P2 STS [R152+0x38420], R179 ;  /* 0x038420b39800a388 */ /* 0x0001e20000000800 */
        /* <DEDUP_REMOVED lines=9> */
[----:B0-----:R-:W-:Y:S01]  /*7830*/  F2FP.F16.F32.PACK_AB R152, R13, R168 ;  /* 0x000000a80d98723e */ /* 0x001fe200000000ff */
[-C--:B------:R-:W-:Y:S01]  /*7840*/  FMUL.FTZ R74, R74, R179.reuse ;  /* 0x000000b34a4a7220 */ /* 0x080fe20000410000 */
[-C--:B------:R-:W-:Y:S01]  /*7850*/  FMUL.FTZ R75, R75, R179.reuse ;  /* 0x000000b34b4b7220 */ /* 0x080fe20000410000 */
[----:B------:R-:W0:Y:S01]  /*7860*/  MUFU.EX2 R183, R183 ;  /* 0x000000b700b77308 */ /* 0x000e220000000800 */
[----:B-1----:R-:W-:Y:S01]  /*7870*/  F2FP.F16.F32.PACK_AB R155, R181, R12 ;  /* 0x0000000cb59b723e */ /* 0x002fe200000000ff */
[----:B------:R-:W-:Y:S01]  /*7880*/  BAR.SYNC.DEFER_BLOCKING 0xf, 0x100 ;  /* 0x03c4000000007b1d */ /* 0x000fe20000010000 */
        /* <DEDUP_REMOVED lines=13> */
[----:B------:R-:W1:Y:S01]  /*7960*/  MUFU.EX2 R193, R193 ;  /* 0x000000c100c17308 */ /* 0x000e620000000800 */
[----:B0-----:R-:W-:Y:S01]  /*7970*/  F2FP.F16.F32.PACK_AB R157, R183, R14 ;  /* 0x0000000eb79d723e */ /* 0x001fe200000000ff */
        /* <DEDUP_REMOVED lines=8> */
[----:B------:R-:W-:Y:S01]  /*7a00*/  FMUL.FTZ R115, R115, R179 ;  /* 0x000000b373737220 */ /* 0x000fe20000410000 */
[-C--:B------:R-:W-:Y:S01]  /*7a10*/  FMUL.FTZ R116, R116, R11.reuse ;  /* 0x0000000b74747220 */ /* 0x080fe20000410000 */
[----:B------:R-:W-:Y:S01]  /*7a20*/  FMUL.FTZ R117, R117, R11 ;  /* 0x0000000b75757220 */ /* 0x000fe20000410000 */
[-C--:B------:R-:W-:Y:S01]  /*7a30*/  FMUL.FTZ R118, R118, R179.reuse ;  /* 0x000000b376767220 */ /* 0x080fe20000410000 */
[----:B------:R-:W-:Y:S01]  /*7a40*/  FMUL.FTZ R119, R119, R179 ;  /* 0x000000b377777220 */ /* 0x000fe20000410000 */
[-C--:B------:R-:W-:Y:S01]  /*7a50*/  FMUL.FTZ R120, R120, R11.reuse ;  /* 0x0000000b78787220 */ /* 0x080fe20000410000 */
[----:B------:R-:W-:Y:S01]  /*7a60*/  MUFU.EX2 R173, R173 ;  /* 0x000000ad00ad7308 */ /* 0x000fe20000000800 */
[----:B-1----:R-:W-:Y:S01]  /*7a70*/  F2FP.F16.F32.PACK_AB R159, R193, R20 ;  /* 0x00000014c19f723e */ /* 0x002fe200000000ff */
[----:B------:R-:W-:Y:S01]  /*7a80*/  FMUL.FTZ R121, R121, R11 ;  /* 0x0000000b79797220 */ /* 0x000fe20000410000 */
[-C--:B------:R-:W-:Y:S01]  /*7a90*/  FMUL.FTZ R122, R122, R179.reuse ;  /* 0x000000b37a7a7220 */ /* 0x080fe20000410000 */
[----:B------:R-:W-:Y:S01]  /*7aa0*/  FMUL.FTZ R123, R123, R179 ;  /* 0x000000b37b7b7220 */ /* 0x000fe20000410000 */
[-C--:B------:R-:W-:Y:S01]  /*7ab0*/  FMUL.FTZ R124, R124, R11.reuse ;  /* 0x0000000b7c7c7220 */ /* 0x080fe20000410000 */
[----:B------:R-:W-:Y:S01]  /*7ac0*/  FMUL.FTZ R125, R125, R11 ;  /* 0x0000000b7d7d7220 */ /* 0x000fe20000410000 */
[----:B------:R-:W-:Y:S01]  /*7ad0*/  FMUL.FTZ R126, R126, R179 ;  /* 0x000000b37e7e7220 */ /* 0x000fe20000410000 */
[----:B------:R-:W1:Y:S01]  /*7ae0*/  MUFU.EX2 R182, R182 ;  /* 0x000000b600b67308 */ /* 0x000e620000000800 */
[----:B0-----:R-:W-:Y:S01]  /*7af0*/  F2FP.F16.F32.PACK_AB R160, R178, R171 ;  /* 0x000000abb2a0723e */ /* 0x001fe200000000ff */
[----:B------:R-:W-:Y:S01]  /*7b00*/  FMUL.FTZ R127, R127, R179 ;  /* 0x000000b37f7f7220 */ /* 0x000fe20000410000 */
[-C--:B------:R-:W-:Y:S01]  /*7b10*/  FMUL.FTZ R128, R128, R11.reuse ;  /* 0x0000000b80807220 */ /* 0x080fe20000410000 */
[----:B------:R-:W-:Y:S01]  /*7b20*/  FMUL.FTZ R129, R129, R11 ;  /* 0x0000000b81817220 */ /* 0x000fe20000410000 */
[-C--:B------:R-:W-:Y:S01]  /*7b30*/  FMUL.FTZ R130, R130, R179.reuse ;  /* 0x000000b382827220 */ /* 0x080fe20000410000 */
[----:B------:R-:W-:Y:S01]  /*7b40*/  FMUL.FTZ R131, R131, R179 ;  /* 0x000000b383837220 */ /* 0x000fe20000410000 */
[-C--:B------:R-:W-:Y:S01]  /*7b50*/  FMUL.FTZ R132, R132, R11.reuse ;  /* 0x0000000b84847220 */ /* 0x080fe20000410000 */
[----:B------:R-:W-:Y:S01]  /*7b60*/  MUFU.EX2 R176, R176 ;  /* 0x000000b000b07308 */ /* 0x000fe20000000800 */
[----:B------:R-:W-:Y:S01]  /*7b70*/  FMUL.FTZ R133, R133, R11 ;  /* 0x0000000b85857220 */ /* 0x000fe20000410000 */
[-C--:B------:R-:W-:Y:S01]  /*7b80*/  FMUL.FTZ R134, R134, R179.reuse ;  /* 0x000000b386867220 */ /* 0x080fe20000410000 */
[----:B------:R-:W-:Y:S01]  /*7b90*/  FMUL.FTZ R135, R135, R179 ;  /* 0x000000b387877220 */ /* 0x000fe20000410000 */
[-C--:B------:R-:W-:Y:S01]  /*7ba0*/  FMUL.FTZ R136, R136, R11.reuse ;  /* 0x0000000b88887220 */ /* 0x080fe20000410000 */
[----:B------:R-:W-:Y:S01]  /*7bb0*/  FMUL.FTZ R137, R137, R11 ;  /* 0x0000000b89897220 */ /* 0x000fe20000410000 */
[-C--:B------:R-:W-:Y:S01]  /*7bc0*/  FMUL.FTZ R138, R138, R179.reuse ;  /* 0x000000b38a8a7220 */ /* 0x080fe20000410000 */
[----:B------:R-:W-:Y:S01]  /*7bd0*/  FMUL.FTZ R139, R139, R179 ;  /* 0x000000b38b8b7220 */ /* 0x000fe20000410000 */
[----:B------:R-:W0:Y:S01]  /*7be0*/  MUFU.EX2 R195, R195 ;  /* 0x000000c300c37308 */ /* 0x000e220000000800 */
[----:B-1----:R-:W-:Y:S01]  /*7bf0*/  F2FP.F16.F32.PACK_AB R162, R182, R173 ;  /* 0x000000adb6a2723e */ /* 0x002fe200000000ff */
[-C--:B------:R-:W-:Y:S01]  /*7c00*/  FMUL.FTZ R140, R140, R11.reuse ;  /* 0x0000000b8c8c7220 */ /* 0x080fe20000410000 */
[----:B------:R-:W-:Y:S01]  /*7c10*/  FMUL.FTZ R141, R141, R11 ;  /* 0x0000000b8d8d7220 */ /* 0x000fe20000410000 */
[-C--:B------:R-:W-:Y:S01]  /*7c20*/  FMUL.FTZ R142, R142, R179.reuse ;  /* 0x000000b38e8e7220 */ /* 0x080fe20000410000 */
[----:B------:R-:W-:Y:S01]  /*7c30*/  FMUL.FTZ R143, R143, R179 ;  /* 0x000000b38f8f7220 */ /* 0x000fe20000410000 */
[-C--:B------:R-:W-:Y:S01]  /*7c40*/  FMUL.FTZ R144, R144, R11.reuse ;  /* 0x0000000b90907220 */ /* 0x080fe20000410000 */
[----:B------:R-:W-:Y:S01]  /*7c50*/  FMUL.FTZ R145, R145, R11 ;  /* 0x0000000b91917220 */ /* 0x000fe20000410000 */
[----:B------:R-:W-:Y:S01]  /*7c60*/  MUFU.EX2 R180, R180 ;  /* 0x000000b400b47308 */ /* 0x000fe20000000800 */
[-C--:B------:R-:W-:Y:S01]  /*7c70*/  FMUL.FTZ R146, R146, R179.reuse ;  /* 0x000000b392927220 */ /* 0x080fe20000410000 */
[----:B------:R-:W-:Y:S01]  /*7c80*/  FMUL.FTZ R147, R147, R179 ;  /* 0x000000b393937220 */ /* 0x000fe20000410000 */
[-C--:B------:R-:W-:Y:S01]  /*7c90*/  FMUL.FTZ R148, R148, R11.reuse ;  /* 0x0000000b94947220 */ /* 0x080fe20000410000 */
[----:B------:R-:W-:Y:S01]  /*7ca0*/  FMUL.FTZ R149, R149, R11 ;  /* 0x0000000b95957220 */ /* 0x000fe20000410000 */
[-C--:B------:R-:W-:Y:S01]  /*7cb0*/  FMUL.FTZ R150, R150, R179.reuse ;  /* 0x000000b396967220 */ /* 0x080fe20000410000 */
[----:B------:R-:W-:Y:S01]  /*7cc0*/  FMUL.FTZ R151, R151, R179 ;  /* 0x000000b397977220 */ /* 0x000fe20000410000 */
[----:B------:R1:W-:Y:S01]  /*7cd0*/  STSM.16.M88.4 [R184+0x36400], R152 ;  /* 0x03640098b8007844 */ /* 0x0003e20000000200 */
[----:B------:R-:W2:Y:S01]  /*7ce0*/  MUFU.EX2 R197, R197 ;  /* 0x000000c500c57308 */ /* 0x000ea20000000800 */
[----:B0-----:R-:W-:Y:S01]  /*7cf0*/  F2FP.F16.F32.PACK_AB R161, R195, R176 ;  /* 0x000000b0c3a1723e */ /* 0x001fe200000000ff */
[----:B------:R-:W-:Y:S01]  /*7d00*/  FFMA.FTZ R6, R11, R6, R168 ;  /* 0x000000060b067223 */ /* 0x000fe200000100a8 */
[----:B------:R-:W-:-:S03]  /*7d10*/  FFMA.FTZ R8, R179, R8, R198 ;  /* 0x00000008b3087223 */ /* 0x000fc600000100c6 */
[----:B------:R-:W-:Y:S01]  /*7d20*/  FADD.FTZ R6, R13, R6 ;  /* 0x000000060d067221 */ /* 0x000fe20000010000 */
[----:B------:R-:W-:Y:S01]  /*7d30*/  FADD.FTZ R9, R9, R8 ;  /* 0x0000000809097221 */ /* 0x000fe20000010000 */
[----:B------:R-:W-:Y:S02]  /*7d40*/  MUFU.EX2 R175, R175 ;  /* 0x000000af00af7308 */ /* 0x000fe40000000800 */
[----:B------:R-:W-:Y:S01]  /*7d50*/  FADD.FTZ R15, R15, R6 ;  /* 0x000000060f0f7221 */ /* 0x000fe20000010000 */
[----:B------:R-:W-:-:S03]  /*7d60*/  FADD.FTZ R12, R12, R9 ;  /* 0x000000090c0c7221 */ /* 0x000fc60000010000 */
[----:B------:R-:W-:Y:S01]  /*7d70*/  FADD.FTZ R170, R170, R15 ;  /* 0x0000000faaaa7221 */ /* 0x000fe20000010000 */
[----:B------:R-:W-:Y:S01]  /*7d80*/  FADD.FTZ R181, R181, R12 ;  /* 0x0000000cb5b57221 */ /* 0x000fe20000010000 */
[----:B------:R-:W0:Y:S01]  /*7d90*/  MUFU.EX2 R194, R194 ;  /* 0x000000c200c27308 */ /* 0x000e220000000800 */
[----:B--2---:R-:W-:Y:S01]  /*7da0*/  F2FP.F16.F32.PACK_AB R163, R197, R180 ;  /* 0x000000b4c5a3723e */ /* 0x004fe200000000ff */
[----:B------:R-:W-:Y:S01]  /*7db0*/  FADD.FTZ R21, R21, R170 ;  /* 0x000000aa15157221 */ /* 0x000fe20000010000 */
[----:B------:R-:W-:-:S03]  /*7dc0*/  FADD.FTZ R14, R14, R181 ;  /* 0x000000b50e0e7221 */ /* 0x000fc60000010000 */
[----:B------:R-:W-:Y:S01]  /*7dd0*/  FADD.FTZ R172, R172, R21 ;  /* 0x00000015acac7221 */ /* 0x000fe20000010000 */
[----:B------:R-:W-:Y:S01]  /*7de0*/  FADD.FTZ R183, R183, R14 ;  /* 0x0000000eb7b77221 */ /* 0x000fe20000010000 */
[----:B------:R-:W-:Y:S03]  /*7df0*/  MUFU.EX2 R177, R177 ;  /* 0x000000b100b17308 */ /* 0x000fe60000000800 */
[----:B------:R-:W-:-:S04]  /*7e00*/  FADD.FTZ R20, R20, R183 ;  /* 0x000000b714147221 */ /* 0x000fc80000010000 */
[----:B------:R-:W-:Y:S01]  /*7e10*/  FADD.FTZ R193, R193, R20 ;  /* 0x00000014c1c17221 */ /* 0x000fe20000010000 */
[----:B------:R2:W3:Y:S01]  /*7e20*/  MUFU.EX2 R10, R158 ;  /* 0x0000009e000a7308 */ /* 0x0004e20000000800 */
[----:B0-----:R-:W-:Y:S02]  /*7e30*/  F2FP.F16.F32.PACK_AB R164, R194, R175 ;  /* 0x000000afc2a4723e */ /* 0x001fe400000000ff */
[----:B------:R-:W-:-:S04]  /*7e40*/  FADD.FTZ R176, R176, R193 ;  /* 0x000000c1b0b07221 */ /* 0x000fc80000010000 */
[----:B------:R-:W-:Y:S01]  /*7e50*/  FADD.FTZ R195, R195, R176 ;  /* 0x000000b0c3c37221 */ /* 0x000fe20000010000 */
[----:B------:R-:W-:Y:S01]  /*7e60*/  MUFU.EX2 R196, R196 ;  /* 0x000000c400c47308 */ /* 0x000fe20000000800 */
[----:B--2---:R-:W-:Y:S01]  /*7e70*/  F2FP.F16.F32.PACK_AB R158, R174, R169 ;  /* 0x000000a9ae9e723e */ /* 0x004fe200000000ff */
[----:B------:R-:W-:Y:S01]  /*7e80*/  FADD.FTZ R169, R169, R172 ;  /* 0x000000aca9a97221 */ /* 0x000fe20000010000 */
[----:B------:R-:W-:-:S03]  /*7e90*/  FADD.FTZ R180, R180, R195 ;  /* 0x000000c3b4b47221 */ /* 0x000fc60000010000 */
[----:B------:R1:W-:Y:S01]  /*7ea0*/  STSM.16.M88.4 [R23], R156 ;  /* 0x0000009c17007844 */ /* 0x0003e20000000200 */
[----:B------:R-:W-:Y:S01]  /*7eb0*/  FADD.FTZ R174, R174, R169 ;  /* 0x000000a9aeae7221 */ /* 0x000fe20000010000 */
[----:B------:R-:W0:Y:S01]  /*7ec0*/  MUFU.EX2 R199, R199 ;  /* 0x000000c700c77308 */ /* 0x000e220000000800 */
[----:B---3--:R-:W-:Y:S01]  /*7ed0*/  F2FP.F16.F32.PACK_AB R166, R10, R177 ;  /* 0x000000b10aa6723e */ /* 0x008fe200000000ff */
[----:B------:R1:W-:Y:S01]  /*7ee0*/  STSM.16.M88.4 [R186], R160 ;  /* 0x000000a0ba007844 */ /* 0x0003e20000000200 */
[----:B------:R-:W-:Y:S01]  /*7ef0*/  FADD.FTZ R171, R171, R174 ;  /* 0x000000aeabab7221 */ /* 0x000fe20000010000 */
[----:B------:R-:W-:-:S03]  /*7f00*/  FADD.FTZ R197, R197, R180 ;  /* 0x000000b4c5c57221 */ /* 0x000fc60000010000 */
[----:B------:R-:W-:Y:S01]  /*7f10*/  FADD.FTZ R178, R178, R171 ;  /* 0x000000abb2b27221 */ /* 0x000fe20000010000 */
[----:B------:R-:W2:Y:S03]  /*7f20*/  MUFU.EX2 R200, R200 ;  /* 0x000000c800c87308 */ /* 0x000ea60000000800 */
[----:B------:R-:W-:-:S04]  /*7f30*/  FADD.FTZ R173, R173, R178 ;  /* 0x000000b2adad7221 */ /* 0x000fc80000010000 */
[----:B------:R-:W-:Y:S01]  /*7f40*/  FADD.FTZ R182, R182, R173 ;  /* 0x000000adb6b67221 */ /* 0x000fe20000010000 */
[----:B------:R-:W3:Y:S01]  /*7f50*/  MUFU.EX2 R201, R201 ;  /* 0x000000c900c97308 */ /* 0x000ee20000000800 */
[----:B0-----:R-:W-:Y:S01]  /*7f60*/  F2FP.F16.F32.PACK_AB R165, R199, R196 ;  /* 0x000000c4c7a5723e */ /* 0x001fe200000000ff */
[----:B------:R-:W-:Y:S01]  /*7f70*/  FADD.FTZ R196, R196, R197 ;  /* 0x000000c5c4c47221 */ /* 0x000fe20000010000 */
[----:B------:R-:W-:-:S03]  /*7f80*/  FADD.FTZ R175, R175, R182 ;  /* 0x000000b6afaf7221 */ /* 0x000fc60000010000 */
[----:B------:R-:W-:Y:S01]  /*7f90*/  FADD.FTZ R199, R199, R196 ;  /* 0x000000c4c7c77221 */ /* 0x000fe20000010000 */
[----:B------:R-:W-:-:S03]  /*7fa0*/  FADD.FTZ R194, R194, R175 ;  /* 0x000000afc2c27221 */ /* 0x000fc60000010000 */
[----:B--2---:R-:W-:Y:S01]  /*7fb0*/  FADD.FTZ R8, R200, R199 ;  /* 0x000000c7c8087221 */ /* 0x004fe20000010000 */
[----:B------:R-:W-:-:S04]  /*7fc0*/  FADD.FTZ R177, R177, R194 ;  /* 0x000000c2b1b17221 */ /* 0x000fc80000010000 */
[----:B------:R-:W-:Y:S01]  /*7fd0*/  FADD.FTZ R6, R10, R177 ;  /* 0x000000b10a067221 */ /* 0x000fe20000010000 */
[C---:B---3--:R-:W-:Y:S01]  /*7fe0*/  F2FP.F16.F32.PACK_AB R167, R201.reuse, R200 ;  /* 0x000000c8c9a7723e */ /* 0x048fe200000000ff */
[----:B------:R-:W-:-:S04]  /*7ff0*/  FADD.FTZ R8, R201, R8 ;  /* 0x00000008c9087221 */ /* 0x000fc80000010000 */
[----:B------:R1:W-:Y:S01]  /*8000*/  STSM.16.M88.4 [R185], R164 ;  /* 0x000000a4b9007844 */ /* 0x0003e20000000200 */
[----:B------:R-:W-:-:S06]  /*8010*/  WARPGROUP.ARRIVE ;  /* 0x00000000000079c5 */ /* 0x000fcc0000000000 */
[----:B------:R-:W-:Y:S01]  /*8020*/  HGMMA.64x256x16.F32 R24, R152, gdesc[UR8].tnspB, R24, gsb0 ;  /* 0x43e0000898187df0 */ /* 0x000fe20008000818 */
        /* <DEDUP_REMOVED lines=22> */
[----:B0-----:R-:W0:Y:S02]  /*8190*/  FENCE.VIEW.ASYNC.S ;  /* 0x00000000000073c6 */ /* 0x001e240000000000 */
[----:B0-----:R-:W-:Y:S01]  /*81a0*/  NOP ;  /* 0x0000000000007918 */ /* 0x001fe20000000000 */
[----:B------:R-:W-:Y:S06]  /*81b0*/  BAR.ARV 0xe, 0x100 ;  /* 0x0384000000007b1d */ /* 0x000fec0000002000 */
[----:B-1----:R-:W-:Y:S05]  /*81c0*/  @!P0 BRA `(.L_x_204) ;  /* 0x0000000000048947 */ /* 0x002fea0003800000 */
[----:B------:R-:W-:Y:S01]  /*81d0*/  BPT.TRAP 0x1 ;  /* 0x000000040000795c */ /* 0x000fe20000300000 */
.L_x_204:
[----:B------:R-:W-:Y:S01]  /*81e0*/  UIADD3 UR7, UR7, 0x38860, URZ ;  /* 0x0003886007077890 */ /* 0x000fe2000fffe03f */
[----:B------:R-:W-:Y:S01]  /*81f0*/  IMAD.MOV.U32 R10, RZ, RZ, R5 ;  /* 0x000000ffff0a7224 */ /* 0x000fe200078e0005 */
[----:B------:R-:W-:Y:S01]  /*8200*/  UMOV UR10, UR36 ;  /* 0x00000024000a7c82 */ /* 0x000fe20008000000 */
[----:B------:R-:W-:Y:S01]  /*8210*/  IMAD.MOV.U32 R11, RZ, RZ, R4 ;  /* 0x000000ffff0b7224 */ /* 0x000fe200078e0004 */
[----:B------:R-:W-:-:S09]  /*8220*/  UPRMT UR7, UR37, 0x654, UR7 ;  /* 0x0000065425077896 */ /* 0x000fd20008000007 */
[----:B------:R-:W-:Y:S01]  /*8230*/  SYNCS.ARRIVE.TRANS64.RED.A1T0 RZ, [UR7], RZ ;  /* 0x000000ffffff79a7 */ /* 0x000fe20008100407 */
[----:B------:R-:W-:Y:S05]  /*8240*/  @P1 BRA `(.L_x_205) ;  /* 0xffffffd0005c1947 */ /* 0x000fea000383ffff */
.L_x_194:
[----:B------:R-:W0:Y:S01]  /*8250*/  SHFL.BFLY PT, R3, R6, 0x2, 0x1f ;  /* 0x0c401f0006037f89 */ /* 0x000e2200000e0000 */
[----:B------:R-:W-:Y:S02]  /*8260*/  IMAD.MOV R14, RZ, RZ, -R22 ;  /* 0x000000ffff0e7224 */ /* 0x000fe400078e0a16 */
[----:B------:R-:W-:Y:S01]  /*8270*/  IMAD.U32 R13, RZ, RZ, UR36 ;  /* 0x00000024ff0d7e24 */ /* 0x000fe2000f8e00ff */
[----:B------:R-:W1:Y:S01]  /*8280*/  SHFL.BFLY PT, R9, R8, 0x2, 0x1f ;  /* 0x0c401f0008097f89 */ /* 0x000e6200000e0000 */
[----:B------:R-:W-:Y:S01]  /*8290*/  UIADD3 UR36, UR36, 0x1, URZ ;  /* 0x0000000124247890 */ /* 0x000fe2000fffe03f */
[----:B------:R-:W-:Y:S08]  /*82a0*/  BAR.ARV 0x8, 0x100 ;  /* 0x0204000000007b1d */ /* 0x000ff00000002000 */
[----:B------:R-:W-:Y:S01]  /*82b0*/  BAR.SYNC.DEFER_BLOCKING 0xf, 0x100 ;  /* 0x03c4000000007b1d */ /* 0x000fe20000010000 */
[----:B------:R-:W-:Y:S01]  /*82c0*/  ISETP.NE.AND P2, PT, R19, R14, PT ;  /* 0x0000000e1300720c */ /* 0x000fe20003f45270 */
[----:B------:R-:W-:Y:S01]  /*82d0*/  UISETP.NE.AND UP0, UPT, UR36, 0x2, UPT ;  /* 0x000000022400788c */ /* 0x000fe2000bf05270 */
[----:B------:R-:W-:-:S03]  /*82e0*/  VIADD R207, R207, 0x1 ;  /* 0x00000001cfcf7836 */ /* 0x000fc60000000000 */
[----:B------:R-:W-:Y:S01]  /*82f0*/  USEL UR4, URZ, 0x1, UP0 ;  /* 0x000000013f047887 */ /* 0x000fe20008000000 */
[----:B0-----:R-:W-:Y:S01]  /*8300*/  FADD.FTZ R0, R3, R6 ;  /* 0x0000000603007221 */ /* 0x001fe20000010000 */
[----:B------:R-:W-:Y:S01]  /*8310*/  IMAD.MOV.U32 R6, RZ, RZ, RZ ;  /* 0x000000ffff067224 */ /* 0x000fe200078e00ff */
[----:B------:R-:W-:Y:S01]  /*8320*/  USEL UR36, UR36, URZ, UP0 ;  /* 0x0000003f24247287 */ /* 0x000fe20008000000 */
[----:B-1----:R-:W-:Y:S02]  /*8330*/  FADD.FTZ R11, R9, R8 ;  /* 0x00000008090b7221 */ /* 0x002fe40000010000 */
[----:B------:R-:W0:Y:S01]  /*8340*/  SHFL.BFLY PT, R3, R0, 0x1, 0x1f ;  /* 0x0c201f0000037f89 */ /* 0x000e2200000e0000 */
[----:B------:R-:W-:-:S03]  /*8350*/  LOP3.LUT R2, R2, UR4, RZ, 0x3c, !PT ;  /* 0x0000000402027c12 */ /* 0x000fc6000f8e3cff */
[----:B------:R-:W1:Y:S01]  /*8360*/  SHFL.BFLY PT, R12, R11, 0x1, 0x1f ;  /* 0x0c201f000b0c7f89 */ /* 0x000e6200000e0000 */
[----:B0-----:R-:W-:Y:S01]  /*8370*/  FADD.FTZ R10, R0, R3 ;  /* 0x00000003000a7221 */ /* 0x001fe20000010000 */
[----:B------:R-:W-:Y:S02]  /*8380*/  IMAD.MOV.U32 R3, RZ, RZ, RZ ;  /* 0x000000ffff037224 */ /* 0x000fe400078e00ff */
[----:B------:R-:W-:Y:S02]  /*8390*/  @!P2 IMAD R0, R13, 0x40, R16 ;  /* 0x000000400d00a824 */ /* 0x000fe400078e0210 */
[----:B-1----:R-:W-:Y:S01]  /*83a0*/  FADD.FTZ R9, R11, R12 ;  /* 0x0000000c0b097221 */ /* 0x002fe20000010000 */
[----:B------:R-:W-:Y:S02]  /*83b0*/  FSETP.NE.FTZ.AND P0, PT, R10, RZ, PT ;  /* 0x000000ff0a00720b */ /* 0x000fe40003f15000 */
[----:B------:R-:W-:Y:S02]  /*83c0*/  @!P2 LEA R0, R0, UR38, 0x2 ;  /* 0x000000260000ac11 */ /* 0x000fe4000f8e10ff */
[----:B------:R-:W-:-:S09]  /*83d0*/  FSETP.NE.FTZ.AND P1, PT, R9, RZ, PT ;  /* 0x000000ff0900720b */ /* 0x000fd20003f35000 */
[----:B------:R-:W0:Y:S01]  /*83e0*/  @P0 MUFU.RCP R3, R10 ;  /* 0x0000000a00030308 */ /* 0x000e220000001000 */
[----:B------:R-:W-:-:S03]  /*83f0*/  @P0 FMUL.FTZ R8, R7, 0.69314718246459960938 ;  /* 0x3f31721807080820 */ /* 0x000fc60000410000 */
[----:B------:R-:W-:-:S04]  /*8400*/  @P1 FMUL.FTZ R7, R7, 0.69314718246459960938 ;  /* 0x3f31721807071820 */ /* 0x000fc80000410000 */
[----:B------:R-:W1:Y:S08]  /*8410*/  @P1 MUFU.RCP R6, R9 ;  /* 0x0000000900061308 */ /* 0x000e700000001000 */
[----:B------:R-:W2:Y:S01]  /*8420*/  @P0 MUFU.LG2 R10, R10 ;  /* 0x0000000a000a0308 */ /* 0x000ea20000000c00 */
[----:B0-----:R0:W-:Y:S01]  /*8430*/  @!P2 STS [R0+0x38400], R3 ;  /* 0x038400030000a388 */ /* 0x0011e20000000800 */
[-C--:B------:R-:W-:Y:S01]  /*8440*/  FMUL.FTZ R196, R24, R3.reuse ;  /* 0x0000000318c47220 */ /* 0x080fe20000410000 */
[-C--:B------:R-:W-:Y:S01]  /*8450*/  FMUL.FTZ R193, R25, R3.reuse ;  /* 0x0000000319c17220 */ /* 0x080fe20000410000 */
[-C--:B------:R-:W-:Y:S01]  /*8460*/  FMUL.FTZ R183, R28, R3.reuse ;  /* 0x000000031cb77220 */ /* 0x080fe20000410000 */
[-C--:B------:R-:W-:Y:S01]  /*8470*/  FMUL.FTZ R21, R29, R3.reuse ;  /* 0x000000031d157220 */ /* 0x080fe20000410000 */
[-C--:B------:R-:W-:Y:S01]  /*8480*/  FMUL.FTZ R212, R32, R3.reuse ;  /* 0x0000000320d47220 */ /* 0x080fe20000410000 */
[-C--:B------:R-:W-:Y:S01]  /*8490*/  FMUL.FTZ R211, R33, R3.reuse ;  /* 0x0000000321d37220 */ /* 0x080fe20000410000 */
        /* <DEDUP_REMOVED lines=8> */
[-C--:B------:R-:W-:Y:S01]  /*8520*/  FMUL.FTZ R203, R48, R3.reuse ;  /* 0x0000000330cb7220 */ /* 0x080fe20000410000 */
[----:B--2---:R-:W-:Y:S01]  /*8530*/  @P0 FMUL.FTZ R11, R10, 0.69314718246459960938 ;  /* 0x3f3172180a0b0820 */ /* 0x004fe20000410000 */
[-C--:B------:R-:W-:Y:S01]  /*8540*/  FMUL.FTZ R202, R49, R3.reuse ;  /* 0x0000000331ca7220 */ /* 0x080fe20000410000 */
[-C--:B------:R-:W-:Y:S01]  /*8550*/  FMUL.FTZ R201, R52, R3.reuse ;  /* 0x0000000334c97220 */ /* 0x080fe20000410000 */
[-C--:B------:R-:W-:Y:S01]  /*8560*/  FMUL.FTZ R200, R53, R3.reuse ;  /* 0x0000000335c87220 */ /* 0x080fe20000410000 */
[-C--:B------:R-:W-:Y:S01]  /*8570*/  FMUL.FTZ R199, R56, R3.reuse ;  /* 0x0000000338c77220 */ /* 0x080fe20000410000 */
[-C--:B------:R-:W-:Y:S01]  /*8580*/  FMUL.FTZ R198, R57, R3.reuse ;  /* 0x0000000339c67220 */ /* 0x080fe20000410000 */
[-C--:B------:R-:W-:Y:S01]  /*8590*/  FMUL.FTZ R197, R60, R3.reuse ;  /* 0x000000033cc57220 */ /* 0x080fe20000410000 */
[-C--:B------:R-:W-:Y:S01]  /*85a0*/  FMUL.FTZ R195, R61, R3.reuse ;  /* 0x000000033dc37220 */ /* 0x080fe20000410000 */
[----:B---3--:R-:W-:Y:S01]  /*85b0*/  @P1 FMUL.FTZ R10, R9, 0.69314718246459960938 ;  /* 0x3f317218090a1820 */ /* 0x008fe20000410000 */
        /* <DEDUP_REMOVED lines=44> */
[----:B0-----:R-:W-:-:S02]  /*8880*/  IMAD.MOV.U32 R3, RZ, RZ, -0x800000 ;  /* 0xff800000ff037424 */ /* 0x001fc400078e00ff */
[-C--:B------:R-:W-:Y:S01]  /*8890*/  FMUL.FTZ R26, R26, R6.reuse ;  /* 0x000000061a1a7220 */ /* 0x080fe20000410000 */
[----:B-1----:R-:W-:Y:S02]  /*88a0*/  IMAD.MOV.U32 R0, RZ, RZ, -0x800000 ;  /* 0xff800000ff007424 */ /* 0x002fe400078e00ff */
        /* <DEDUP_REMOVED lines=65> */
[----:B------:R-:W-:Y:S06]  /*8cc0*/  BAR.ARV 0xe, 0x100 ;  /* 0x0384000000007b1d */ /* 0x000fec0000002000 */
.L_x_180:
[----:B------:R-:W0:Y:S01]  /*8cd0*/  S2UR UR6, SR_SWINHI ;  /* 0x00000000000679c3 */ /* 0x000e220000002f00 */
[----:B------:R-:W-:-:S07]  /*8ce0*/  IMAD R7, R215, 0x40, R18 ;  /* 0x00000040d7077824 */ /* 0x000fce00078e0212 */
[----:B------:R-:W-:Y:S01]  /*8cf0*/  BAR.SYNC.DEFER_BLOCKING 0x1, 0x100 ;  /* 0x0044000000007b1d */ /* 0x000fe20000010000 */
[----:B------:R-:W-:Y:S02]  /*8d00*/  F2FP.F16.F32.PACK_AB R104, R105, R104 ;  /* 0x000000686968723e */ /* 0x000fe400000000ff */
[----:B------:R-:W-:Y:S02]  /*8d10*/  F2FP.F16.F32.PACK_AB R105, R107, R106 ;  /* 0x0000006a6b69723e */ /* 0x000fe400000000ff */
[----:B------:R-:W-:Y:S02]  /*8d20*/  F2FP.F16.F32.PACK_AB R106, R109, R108 ;  /* 0x0000006c6d6a723e */ /* 0x000fe400000000ff */
        /* <DEDUP_REMOVED lines=12> */
[----:B------:R-:W-:Y:S01]  /*8df0*/  MOV R73, UR5 ;  /* 0x0000000500497c02 */ /* 0x000fe20008000f00 */
[----:B------:R-:W-:Y:S01]  /*8e00*/  ULDC UR4, c[0x0][0xc] ;  /* 0x0000030000047ab9 */ /* 0x000fe20000000800 */
[----:B------:R-:W-:Y:S01]  /*8e10*/  F2FP.F16.F32.PACK_AB R137, R165, R164 ;  /* 0x000000a4a589723e */ /* 0x000fe200000000ff */
[----:B------:R-:W-:Y:S01]  /*8e20*/  UIADD3 UR39, UR4, UR39, URZ ;  /* 0x0000002704277290 */ /* 0x000fe2000fffe03f */
[----:B------:R-:W-:Y:S01]  /*8e30*/  F2FP.F16.F32.PACK_AB R145, R147, R146 ;  /* 0x000000929391723e */ /* 0x000fe200000000ff */
[----:B------:R-:W-:Y:S01]  /*8e40*/  IMAD.WIDE R4, R219, 0x2, R72 ;  /* 0x00000002db047825 */ /* 0x000fe200078e0248 */
[----:B------:R-:W-:-:S02]  /*8e50*/  F2FP.F16.F32.PACK_AB R146, R149, R148 ;  /* 0x000000949592723e */ /* 0x000fc400000000ff */
[----:B------:R-:W-:Y:S01]  /*8e60*/  F2FP.F16.F32.PACK_AB R147, R151, R150 ;  /* 0x000000969793723e */ /* 0x000fe200000000ff */
[----:B------:R-:W-:Y:S01]  /*8e70*/  IMAD.WIDE R72, R7, 0x2, R72 ;  /* 0x0000000207487825 */ /* 0x000fe200078e0248 */
[C---:B------:R-:W-:Y:S02]  /*8e80*/  IADD3 R36, P1, R4.reuse, 0x20, RZ ;  /* 0x0000002004247810 */ /* 0x040fe40007f3e0ff */
[----:B------:R-:W-:Y:S02]  /*8e90*/  IADD3 R40, P0, R4, 0x40, RZ ;  /* 0x0000004004287810 */ /* 0x000fe40007f1e0ff */
[----:B------:R-:W-:Y:S01]  /*8ea0*/  LOP3.LUT R33, R36, 0x380, RZ, 0xc0, !PT ;  /* 0x0000038024217812 */ /* 0x000fe200078ec0ff */
[--C-:B------:R-:W-:Y:S01]  /*8eb0*/  IMAD.X R119, RZ, RZ, R5.reuse, P1 ;  /* 0x000000ffff777224 */ /* 0x100fe200008e0605 */
[----:B------:R-:W-:Y:S01]  /*8ec0*/  IADD3 R37, P4, R4, 0x60, RZ ;  /* 0x0000006004257810 */ /* 0x000fe20007f9e0ff */
[----:B------:R-:W-:Y:S01]  /*8ed0*/  IMAD.X R123, RZ, RZ, R5, P0 ;  /* 0x000000ffff7b7224 */ /* 0x000fe200000e0605 */
[----:B------:R-:W-:-:S02]  /*8ee0*/  SHF.R.U64 R33, R33, 0x3, RZ ;  /* 0x0000000321217819 */ /* 0x000fc400000012ff */
[----:B------:R-:W-:Y:S01]  /*8ef0*/  IADD3 R48, P6, R4, 0x2020, RZ ;  /* 0x0000202004307810 */ /* 0x000fe20007fde0ff */
[--C-:B------:R-:W-:Y:S01]  /*8f00*/  IMAD.X R127, RZ, RZ, R5.reuse, P4 ;  /* 0x000000ffff7f7224 */ /* 0x100fe200020e0605 */
[----:B------:R-:W-:Y:S02]  /*8f10*/  LOP3.LUT R118, R33, R36, RZ, 0x3c, !PT ;  /* 0x0000002421767212 */ /* 0x000fe400078e3cff */
[----:B------:R-:W-:Y:S01]  /*8f20*/  LOP3.LUT R33, R40, 0x380, RZ, 0xc0, !PT ;  /* 0x0000038028217812 */ /* 0x000fe200078ec0ff */
[--C-:B------:R-:W-:Y:S01]  /*8f30*/  IMAD.X R135, RZ, RZ, R5.reuse, P6 ;  /* 0x000000ffff877224 */ /* 0x100fe200030e0605 */
[----:B------:R-:W-:Y:S02]  /*8f40*/  IADD3 R8, P5, R4, 0x2040, RZ ;  /* 0x0000204004087810 */ /* 0x000fe40007fbe0ff */
[----:B------:R-:W-:Y:S02]  /*8f50*/  SHF.R.U64 R33, R33, 0x3, RZ ;  /* 0x0000000321217819 */ /* 0x000fe400000012ff */
[----:B------:R-:W-:Y:S01]  /*8f60*/  LOP3.LUT R36, R37, 0x380, RZ, 0xc0, !PT ;  /* 0x0000038025247812 */ /* 0x000fe200078ec0ff */
[----:B------:R-:W-:Y:S01]  /*8f70*/  IMAD.X R139, RZ, RZ, R5, P5 ;  /* 0x000000ffff8b7224 */ /* 0x000fe200028e0605 */
[----:B------:R-:W-:-:S02]  /*8f80*/  LOP3.LUT R45, R48, 0x380, RZ, 0xc0, !PT ;  /* 0x00000380302d7812 */ /* 0x000fc400078ec0ff */
[----:B------:R-:W-:Y:S02]  /*8f90*/  LOP3.LUT R122, R33, R40, RZ, 0x3c, !PT ;  /* 0x00000028217a7212 */ /* 0x000fe400078e3cff */
[----:B------:R-:W-:Y:S02]  /*8fa0*/  IADD3 R44, P3, R4, 0x2000, RZ ;  /* 0x00002000042c7810 */ /* 0x000fe40007f7e0ff */
[----:B------:R-:W-:Y:S02]  /*8fb0*/  LOP3.LUT R33, R8, 0x380, RZ, 0xc0, !PT ;  /* 0x0000038008217812 */ /* 0x000fe400078ec0ff */
[----:B------:R-:W-:Y:S01]  /*8fc0*/  SHF.R.U64 R36, R36, 0x3, RZ ;  /* 0x0000000324247819 */ /* 0x000fe200000012ff */
[----:B------:R-:W-:Y:S01]  /*8fd0*/  IMAD.X R131, RZ, RZ, R5, P3 ;  /* 0x000000ffff837224 */ /* 0x000fe200018e0605 */
[----:B------:R-:W-:Y:S02]  /*8fe0*/  SHF.R.U64 R45, R45, 0x3, RZ ;  /* 0x000000032d2d7819 */ /* 0x000fe400000012ff */
[----:B------:R-:W-:-:S02]  /*8ff0*/  IADD3 R28, P2, R4, 0x2060, RZ ;  /* 0x00002060041c7810 */ /* 0x000fc40007f5e0ff */
[----:B------:R-:W-:Y:S02]  /*9000*/  IADD3 R24, P0, R4, 0x4020, RZ ;  /* 0x0000402004187810 */ /* 0x000fe40007f1e0ff */
[----:B------:R-:W-:Y:S01]  /*9010*/  LOP3.LUT R41, R44, 0x380, RZ, 0xc0, !PT ;  /* 0x000003802c297812 */ /* 0x000fe200078ec0ff */
[--C-:B------:R-:W-:Y:S01]  /*9020*/  IMAD.X R9, RZ, RZ, R5.reuse, P2 ;  /* 0x000000ffff097224 */ /* 0x100fe200010e0605 */
[----:B------:R-:W-:Y:S01]  /*9030*/  SHF.R.U64 R33, R33, 0x3, RZ ;  /* 0x0000000321217819 */ /* 0x000fe200000012ff */
[--C-:B------:R-:W-:Y:S01]  /*9040*/  IMAD.X R25, RZ, RZ, R5.reuse, P0 ;  /* 0x000000ffff197224 */ /* 0x100fe200000e0605 */
[----:B------:R-:W-:Y:S02]  /*9050*/  IADD3 R12, P4, R4, 0x4040, RZ ;  /* 0x00004040040c7810 */ /* 0x000fe40007f9e0ff */
[----:B------:R-:W-:Y:S02]  /*9060*/  LOP3.LUT R126, R36, R37, RZ, 0x3c, !PT ;  /* 0x00000025247e7212 */ /* 0x000fe400078e3cff */
[----:B------:R-:W-:Y:S01]  /*9070*/  LOP3.LUT R134, R45, R48, RZ, 0x3c, !PT ;  /* 0x000000302d867212 */ /* 0x000fe200078e3cff */
[----:B------:R-:W-:Y:S01]  /*9080*/  IMAD.X R29, RZ, RZ, R5, P4 ;  /* 0x000000ffff1d7224 */ /* 0x000fe200020e0605 */
[----:B------:R-:W-:-:S02]  /*9090*/  IADD3 R10, P1, R4, 0x4000, RZ ;  /* 0x00004000040a7810 */ /* 0x000fc40007f3e0ff */
[----:B------:R-:W-:Y:S02]  /*90a0*/  SHF.R.U64 R41, R41, 0x3, RZ ;  /* 0x0000000329297819 */ /* 0x000fe400000012ff */
[----:B------:R-:W-:Y:S01]  /*90b0*/  LOP3.LUT R37, R28, 0x380, RZ, 0xc0, !PT ;  /* 0x000003801c257812 */ /* 0x000fe200078ec0ff */
[----:B------:R-:W-:Y:S01]  /*90c0*/  IMAD.X R11, RZ, RZ, R5, P1 ;  /* 0x000000ffff0b7224 */ /* 0x000fe200008e0605 */
[----:B------:R-:W-:Y:S02]  /*90d0*/  LOP3.LUT R45, R24, 0x380, RZ, 0xc0, !PT ;  /* 0x00000380182d7812 */ /* 0x000fe400078ec0ff */
[----:B------:R-:W-:Y:S02]  /*90e0*/  LOP3.LUT R138, R33, R8, RZ, 0x3c, !PT ;  /* 0x00000008218a7212 */ /* 0x000fe400078e3cff */
[----:B------:R-:W-:Y:S02]  /*90f0*/  LOP3.LUT R33, R12, 0x380, RZ, 0xc0, !PT ;  /* 0x000003800c217812 */ /* 0x000fe400078ec0ff */
[----:B------:R-:W-:-:S02]  /*9100*/  LOP3.LUT R130, R41, R44, RZ, 0x3c, !PT ;  /* 0x0000002c29827212 */ /* 0x000fc400078e3cff */
[----:B------:R-:W-:Y:S02]  /*9110*/  SHF.R.U64 R37, R37, 0x3, RZ ;  /* 0x0000000325257819 */ /* 0x000fe400000012ff */
[----:B------:R-:W-:Y:S02]  /*9120*/  SHF.R.U64 R45, R45, 0x3, RZ ;  /* 0x000000032d2d7819 */ /* 0x000fe400000012ff */
[----:B------:R-:W-:Y:S02]  /*9130*/  IADD3 R14, P5, R4, 0x6020, RZ ;  /* 0x00006020040e7810 */ /* 0x000fe40007fbe0ff */
[----:B------:R-:W-:Y:S02]  /*9140*/  LOP3.LUT R41, R10, 0x380, RZ, 0xc0, !PT ;  /* 0x000003800a297812 */ /* 0x000fe400078ec0ff */
[----:B------:R-:W-:Y:S01]  /*9150*/  SHF.R.U64 R33, R33, 0x3, RZ ;  /* 0x0000000321217819 */ /* 0x000fe200000012ff */
[----:B------:R-:W-:Y:S01]  /*9160*/  IMAD.X R115, RZ, RZ, R5, P5 ;  /* 0x000000ffff737224 */ /* 0x000fe200028e0605 */
[----:B------:R-:W-:-:S02]  /*9170*/  IADD3 R6, P1, R4, 0x6060, RZ ;  /* 0x0000606004067810 */ /* 0x000fc40007f3e0ff */
[C---:B------:R-:W-:Y:S02]  /*9180*/  IADD3 R7, P2, R4.reuse, 0x6040, RZ ;  /* 0x0000604004077810 */ /* 0x040fe40007f5e0ff */
[----:B------:R-:W-:Y:S01]  /*9190*/  LOP3.LUT R13, R4, 0x380, RZ, 0xc0, !PT ;  /* 0x00000380040d7812 */ /* 0x000fe200078ec0ff */
[----:B------:R-:W-:Y:S01]  /*91a0*/  IMAD.X R15, RZ, RZ, R5, P1 ;  /* 0x000000ffff0f7224 */ /* 0x000fe200008e0605 */
[----:B------:R-:W-:Y:S02]  /*91b0*/  LOP3.LUT R8, R37, R28, RZ, 0x3c, !PT ;  /* 0x0000001c25087212 */ /* 0x000fe400078e3cff */
[----:B------:R-:W-:Y:S02]  /*91c0*/  LOP3.LUT R24, R45, R24, RZ, 0x3c, !PT ;  /* 0x000000182d187212 */ /* 0x000fe400078e3cff */
[----:B------:R-:W-:Y:S02]  /*91d0*/  SHF.R.U64 R41, R41, 0x3, RZ ;  /* 0x0000000329297819 */ /* 0x000fe400000012ff */
[----:B------:R-:W-:-:S02]  /*91e0*/  LOP3.LUT R45, R14, 0x380, RZ, 0xc0, !PT ;  /* 0x000003800e2d7812 */ /* 0x000fc400078ec0ff */
[----:B------:R-:W-:Y:S02]  /*91f0*/  LOP3.LUT R28, R33, R12, RZ, 0x3c, !PT ;  /* 0x0000000c211c7212 */ /* 0x000fe400078e3cff */
[----:B------:R-:W-:Y:S02]  /*9200*/  IADD3 R32, P6, R4, 0x6000, RZ ;  /* 0x0000600004207810 */ /* 0x000fe40007fde0ff */
[----:B------:R-:W-:Y:S02]  /*9210*/  LOP3.LUT R33, R6, 0x380, RZ, 0xc0, !PT ;  /* 0x0000038006217812 */ /* 0x000fe400078ec0ff */
[----:B------:R-:W-:Y:S01]  /*9220*/  IADD3 R20, P3, R4, 0x4060, RZ ;  /* 0x0000406004147810 */ /* 0x000fe20007f7e0ff */
[----:B------:R-:W-:Y:S01]  /*9230*/  IMAD.X R69, RZ, RZ, R5, P6 ;  /* 0x000000ffff457224 */ /* 0x000fe200030e0605 */
[----:B------:R-:W-:Y:S02]  /*9240*/  LOP3.LUT R12, R7, 0x380, RZ, 0xc0, !PT ;  /* 0x00000380070c7812 */ /* 0x000fe400078ec0ff */
[----:B------:R-:W-:-:S02]  /*9250*/  SHF.R.U64 R13, R13, 0x3, RZ ;  /* 0x000000030d0d7819 */ /* 0x000fc400000012ff */
[----:B------:R-:W-:Y:S02]  /*9260*/  LOP3.LUT R10, R41, R10, RZ, 0x3c, !PT ;  /* 0x0000000a290a7212 */ /* 0x000fe400078e3cff */
[----:B------:R-:W-:Y:S02]  /*9270*/  SHF.R.U64 R45, R45, 0x3, RZ ;  /* 0x000000032d2d7819 */ /* 0x000fe400000012ff */
[----:B------:R-:W-:Y:S02]  /*9280*/  LOP3.LUT R41, R32, 0x380, RZ, 0xc0, !PT ;  /* 0x0000038020297812 */ /* 0x000fe400078ec0ff */
[----:B------:R-:W-:Y:S02]  /*9290*/  SHF.R.U64 R33, R33, 0x3, RZ ;  /* 0x0000000321217819 */ /* 0x000fe400000012ff */
[----:B------:R-:W-:Y:S02]  /*92a0*/  LOP3.LUT R37, R20, 0x380, RZ, 0xc0, !PT ;  /* 0x0000038014257812 */ /* 0x000fe400078ec0ff */
[----:B------:R-:W-:-:S02]  /*92b0*/  SHF.R.U64 R12, R12, 0x3, RZ ;  /* 0x000000030c0c7819 */ /* 0x000fc400000012ff */
[----:B------:R-:W-:Y:S01]  /*92c0*/  LOP3.LUT R4, R13, R4, RZ, 0x3c, !PT ;  /* 0x000000040d047212 */ /* 0x000fe200078e3cff */
[----:B------:R-:W-:Y:S01]  /*92d0*/  IMAD.X R13, RZ, RZ, R5, P2 ;  /* 0x000000ffff0d7224 */ /* 0x000fe200010e0605 */
[----:B------:R-:W-:Y:S02]  /*92e0*/  IADD3.X R53, RZ, R5, RZ, P3, !PT ;  /* 0x00000005ff357210 */ /* 0x000fe40001ffe4ff */
[----:B------:R-:W-:Y:S02]  /*92f0*/  LOP3.LUT R114, R45, R14, RZ, 0x3c, !PT ;  /* 0x0000000e2d727212 */ /* 0x000fe400078e3cff */
[----:B------:R-:W-:Y:S02]  /*9300*/  SHF.R.U64 R41, R41, 0x3, RZ ;  /* 0x0000000329297819 */ /* 0x000fe400000012ff */
[C---:B------:R-:W-:Y:S02]  /*9310*/  IADD3 R49, P2, R72.reuse, 0x1000, RZ ;  /* 0x0000100048317810 */ /* 0x040fe40007f5e0ff */
[----:B------:R-:W-:-:S02]  /*9320*/  IADD3 R45, P3, R72, 0x2000, RZ ;  /* 0x00002000482d7810 */ /* 0x000fc40007f7e0ff */
[----:B------:R-:W-:Y:S02]  /*9330*/  LOP3.LUT R14, R33, R6, RZ, 0x3c, !PT ;  /* 0x00000006210e7212 */ /* 0x000fe400078e3cff */
[----:B------:R-:W-:Y:S02]  /*9340*/  SHF.R.U64 R37, R37, 0x3, RZ ;  /* 0x0000000325257819 */ /* 0x000fe400000012ff */
[----:B------:R-:W-:Y:S02]  /*9350*/  LOP3.LUT R12, R12, R7, RZ, 0x3c, !PT ;  /* 0x000000070c0c7212 */ /* 0x000fe400078e3cff */
[C---:B------:R-:W-:Y:S02]  /*9360*/  IADD3 R33, P6, R72.reuse, 0x5000, RZ ;  /* 0x0000500048217810 */ /* 0x040fe40007fde0ff */
[----:B------:R-:W-:Y:S02]  /*9370*/  IADD3 R7, P0, R72, 0x6000, RZ ;  /* 0x0000600048077810 */ /* 0x000fe40007f1e0ff */
[----:B------:R-:W-:-:S02]  /*9380*/  MOV R57, R4 ;  /* 0x0000000400397202 */ /* 0x000fc40000000f00 */
[----:B------:R-:W-:Y:S02]  /*9390*/  F2FP.F16.F32.PACK_AB R5, R27, R26 ;  /* 0x0000001a1b05723e */ /* 0x000fe400000000ff */
[----:B------:R-:W-:Y:S01]  /*93a0*/  LOP3.LUT R68, R41, R32, RZ, 0x3c, !PT ;  /* 0x0000002029447212 */ /* 0x000fe200078e3cff */
[----:B------:R-:W0:Y:S01]  /*93b0*/  SHFL.IDX PT, R26, R214, RZ, 0x1f ;  /* 0x00001fffd61a7589 */ /* 0x000e2200000e0000 */
[----:B------:R-:W-:Y:S02]  /*93c0*/  LOP3.LUT R48, R49, 0x380, RZ, 0xc0, !PT ;  /* 0x0000038031307812 */ /* 0x000fe400078ec0ff */
[----:B------:R-:W-:Y:S02]  /*93d0*/  LOP3.LUT R44, R45, 0x380, RZ, 0xc0, !PT ;  /* 0x000003802d2c7812 */ /* 0x000fe400078ec0ff */
[----:B------:R-:W-:Y:S02]  /*93e0*/  LOP3.LUT R52, R37, R20, RZ, 0x3c, !PT ;  /* 0x0000001425347212 */ /* 0x000fe400078e3cff */
[----:B------:R-:W-:-:S02]  /*93f0*/  LOP3.LUT R32, R33, 0x380, RZ, 0xc0, !PT ;  /* 0x0000038021207812 */ /* 0x000fc400078ec0ff */
[----:B------:R-:W-:Y:S02]  /*9400*/  LOP3.LUT R20, R7, 0x380, RZ, 0xc0, !PT ;  /* 0x0000038007147812 */ /* 0x000fe400078ec0ff */
[----:B------:R-:W-:Y:S02]  /*9410*/  SHF.R.U64 R48, R48, 0x3, RZ ;  /* 0x0000000330307819 */ /* 0x000fe400000012ff */
[----:B------:R-:W-:Y:S02]  /*9420*/  SHF.R.U64 R44, R44, 0x3, RZ ;  /* 0x000000032c2c7819 */ /* 0x000fe400000012ff */
[----:B------:R-:W-:Y:S02]  /*9430*/  SHF.R.U64 R32, R32, 0x3, RZ ;  /* 0x0000000320207819 */ /* 0x000fe400000012ff */
[----:B------:R-:W-:Y:S02]  /*9440*/  SHF.R.U64 R20, R20, 0x3, RZ ;  /* 0x0000000314147819 */ /* 0x000fe400000012ff */
[----:B------:R-:W-:Y:S01]  /*9450*/  LOP3.LUT R48, R48, R49, RZ, 0x3c, !PT ;  /* 0x0000003130307212 */ /* 0x000fe200078e3cff */
[--C-:B------:R-:W-:Y:S01]  /*9460*/  IMAD.X R49, RZ, RZ, R73.reuse, P2 ;  /* 0x000000ffff317224 */ /* 0x100fe200010e0649 */
[----:B------:R-:W-:Y:S01]  /*9470*/  LOP3.LUT R44, R44, R45, RZ, 0x3c, !PT ;  /* 0x0000002d2c2c7212 */ /* 0x000fe200078e3cff */
[----:B------:R-:W-:Y:S01]  /*9480*/  IMAD.X R45, RZ, RZ, R73, P3 ;  /* 0x000000ffff2d7224 */ /* 0x000fe200018e0649 */
[----:B------:R-:W-:-:S02]  /*9490*/  LOP3.LUT R32, R32, R33, RZ, 0x3c, !PT ;  /* 0x0000002120207212 */ /* 0x000fc400078e3cff */
[C---:B------:R-:W-:Y:S02]  /*94a0*/  IADD3 R41, P4, R72.reuse, 0x3000, RZ ;  /* 0x0000300048297810 */ /* 0x040fe40007f9e0ff */
[----:B------:R-:W-:Y:S02]  /*94b0*/  IADD3 R37, P5, R72, 0x4000, RZ ;  /* 0x0000400048257810 */ /* 0x000fe40007fbe0ff */
[----:B------:R-:W-:Y:S02]  /*94c0*/  LOP3.LUT R20, R20, R7, RZ, 0x3c, !PT ;  /* 0x0000000714147212 */ /* 0x000fe400078e3cff */
[C---:B------:R-:W-:Y:S02]  /*94d0*/  IADD3 R65, P1, R72.reuse, 0x7000, RZ ;  /* 0x0000700048417810 */ /* 0x040fe40007f3e0ff */
[C---:B------:R-:W-:Y:S02]  /*94e0*/  IADD3 R61, P2, R72.reuse, 0x8000, RZ ;  /* 0x00008000483d7810 */ /* 0x040fe40007f5e0ff */
[----:B------:R-:W-:-:S02]  /*94f0*/  IADD3 R33, P3, R72, 0x9000, RZ ;  /* 0x0000900048217810 */ /* 0x000fc40007f7e0ff */
[----:B------:R-:W-:Y:S02]  /*9500*/  F2FP.F16.F32.PACK_AB R4, R193, R196 ;  /* 0x000000c4c104723e */ /* 0x000fe400000000ff */
[----:B------:R-:W-:Y:S01]  /*9510*/  F2FP.F16.F32.PACK_AB R6, R21, R183 ;  /* 0x000000b71506723e */ /* 0x000fe200000000ff */
[----:B------:R-:W-:Y:S01]  /*9520*/  IMAD.X R21, RZ, RZ, R73, P0 ;  /* 0x000000ffff157224 */ /* 0x000fe200000e0649 */
[----:B------:R-:W-:Y:S02]  /*9530*/  F2FP.F16.F32.PACK_AB R7, R31, R30 ;  /* 0x0000001e1f07723e */ /* 0x000fe400000000ff */
[----:B------:R-:W-:Y:S02]  /*9540*/  LOP3.LUT R40, R41, 0x380, RZ, 0xc0, !PT ;  /* 0x0000038029287812 */ /* 0x000fe400078ec0ff */
[----:B------:R-:W-:Y:S01]  /*9550*/  LOP3.LUT R36, R37, 0x380, RZ, 0xc0, !PT ;  /* 0x0000038025247812 */ /* 0x000fe200078ec0ff */
[----:B------:R1:W-:Y:S01]  /*9560*/  STSM.16.M88.4 [R57], R4 ;  /* 0x0000000439007844 */ /* 0x0003e20000000200 */
[----:B------:R-:W-:-:S02]  /*9570*/  LOP3.LUT R64, R65, 0x380, RZ, 0xc0, !PT ;  /* 0x0000038041407812 */ /* 0x000fc400078ec0ff */
[----:B------:R-:W-:Y:S02]  /*9580*/  LOP3.LUT R60, R61, 0x380, RZ, 0xc0, !PT ;  /* 0x000003803d3c7812 */ /* 0x000fe400078ec0ff */
[----:B------:R-:W-:Y:S02]  /*9590*/  LOP3.LUT R56, R33, 0x380, RZ, 0xc0, !PT ;  /* 0x0000038021387812 */ /* 0x000fe400078ec0ff */
[----:B------:R-:W-:Y:S02]  /*95a0*/  SHF.R.U64 R40, R40, 0x3, RZ ;  /* 0x0000000328287819 */ /* 0x000fe400000012ff */
[----:B------:R-:W-:Y:S02]  /*95b0*/  SHF.R.U64 R36, R36, 0x3, RZ ;  /* 0x0000000324247819 */ /* 0x000fe400000012ff */
[----:B------:R-:W-:Y:S02]  /*95c0*/  SHF.R.U64 R64, R64, 0x3, RZ ;  /* 0x0000000340407819 */ /* 0x000fe400000012ff */
[----:B------:R-:W-:-:S02]  /*95d0*/  SHF.R.U64 R60, R60, 0x3, RZ ;  /* 0x000000033c3c7819 */ /* 0x000fc400000012ff */
[----:B------:R-:W-:Y:S01]  /*95e0*/  SHF.R.U64 R56, R56, 0x3, RZ ;  /* 0x0000000338387819 */ /* 0x000fe200000012ff */
[--C-:B-1----:R-:W-:Y:S01]  /*95f0*/  IMAD.X R57, RZ, RZ, R73.reuse, P3 ;  /* 0x000000ffff397224 */ /* 0x102fe200018e0649 */
[----:B------:R-:W-:Y:S02]  /*9600*/  LOP3.LUT R5, R72, 0x380, RZ, 0xc0, !PT ;  /* 0x0000038048057812 */ /* 0x000fe400078ec0ff */
[----:B------:R-:W-:Y:S01]  /*9610*/  LOP3.LUT R40, R40, R41, RZ, 0x3c, !PT ;  /* 0x0000002928287212 */ /* 0x000fe200078e3cff */
[--C-:B------:R-:W-:Y:S01]  /*9620*/  IMAD.X R41, RZ, RZ, R73.reuse, P4 ;  /* 0x000000ffff297224 */ /* 0x100fe200020e0649 */
[----:B------:R-:W-:Y:S02]  /*9630*/  SHF.R.U64 R5, R5, 0x3, RZ ;  /* 0x0000000305057819 */ /* 0x000fe400000012ff */
[----:B------:R-:W-:Y:S01]  /*9640*/  LOP3.LUT R36, R36, R37, RZ, 0x3c, !PT ;  /* 0x0000002524247212 */ /* 0x000fe200078e3cff */
[--C-:B------:R-:W-:Y:S01]  /*9650*/  IMAD.X R37, RZ, RZ, R73.reuse, P5 ;  /* 0x000000ffff257224 */ /* 0x100fe200028e0649 */
[----:B------:R-:W-:Y:S01]  /*9660*/  LOP3.LUT R64, R64, R65, RZ, 0x3c, !PT ;  /* 0x0000004140407212 */ /* 0x000fe200078e3cff */
[----:B------:R-:W-:Y:S01]  /*9670*/  IMAD.X R65, RZ, RZ, R73, P1 ;  /* 0x000000ffff417224 */ /* 0x000fe200008e0649 */
[----:B------:R-:W-:-:S02]  /*9680*/  LOP3.LUT R60, R60, R61, RZ, 0x3c, !PT ;  /* 0x0000003d3c3c7212 */ /* 0x000fc400078e3cff */
[----:B------:R-:W-:Y:S01]  /*9690*/  LOP3.LUT R56, R56, R33, RZ, 0x3c, !PT ;  /* 0x0000002138387212 */ /* 0x000fe200078e3cff */
[----:B------:R-:W-:Y:S01]  /*96a0*/  IMAD.X R33, RZ, RZ, R73, P6 ;  /* 0x000000ffff217224 */ /* 0x000fe200030e0649 */
[----:B------:R-:W-:Y:S02]  /*96b0*/  IADD3.X R61, RZ, R73, RZ, P2, !PT ;  /* 0x00000049ff3d7210 */ /* 0x000fe400017fe4ff */
[C---:B------:R-:W-:Y:S02]  /*96c0*/  IADD3 R97, P4, R72.reuse, 0xa000, RZ ;  /* 0x0000a00048617810 */ /* 0x040fe40007f9e0ff */
[C---:B------:R-:W-:Y:S02]  /*96d0*/  IADD3 R93, P5, R72.reuse, 0xb000, RZ ;  /* 0x0000b000485d7810 */ /* 0x040fe40007fbe0ff */
[C---:B------:R-:W-:Y:S02]  /*96e0*/  IADD3 R89, P6, R72.reuse, 0xc000, RZ ;  /* 0x0000c00048597810 */ /* 0x040fe40007fde0ff */
[----:B------:R-:W-:-:S02]  /*96f0*/  IADD3 R85, P0, R72, 0xd000, RZ ;  /* 0x0000d00048557810 */ /* 0x000fc40007f1e0ff */
[C---:B------:R-:W-:Y:S02]  /*9700*/  IADD3 R81, P1, R72.reuse, 0xe000, RZ ;  /* 0x0000e00048517810 */ /* 0x040fe40007f3e0ff */
[----:B------:R-:W-:Y:S02]  /*9710*/  IADD3 R77, P2, R72, 0xf000, RZ ;  /* 0x0000f000484d7810 */ /* 0x000fe40007f5e0ff */
[----:B0-----:R-:W-:Y:S02]  /*9720*/  ISETP.NE.AND P3, PT, R26, RZ, PT ;  /* 0x000000ff1a00720c */ /* 0x001fe40003f65270 */
[----:B------:R-:W-:Y:S02]  /*9730*/  MOV R26, R118 ;  /* 0x00000076001a7202 */ /* 0x000fe40000000f00 */
[----:B------:R-:W-:Y:S02]  /*9740*/  MOV R134, R134 ;  /* 0x0000008600867202 */ /* 0x000fe40000000f00 */
[----:B------:R-:W-:-:S02]  /*9750*/  LOP3.LUT R72, R5, R72, RZ, 0x3c, !PT ;  /* 0x0000004805487212 */ /* 0x000fc400078e3cff */
[----:B------:R-:W-:Y:S02]  /*9760*/  MOV R135, R8 ;  /* 0x0000000800877202 */ /* 0x000fe40000000f00 */
[----:B------:R-:W-:Y:S02]  /*9770*/  MOV R118, R10 ;  /* 0x0000000a00767202 */ /* 0x000fe40000000f00 */
[----:B------:R-:W-:Y:S02]  /*9780*/  F2FP.F16.F32.PACK_AB R4, R211, R212 ;  /* 0x000000d4d304723e */ /* 0x000fe400000000ff */
[----:B------:R-:W-:Y:S02]  /*9790*/  F2FP.F16.F32.PACK_AB R5, R35, R34 ;  /* 0x000000222305723e */ /* 0x000fe400000000ff */
[----:B------:R-:W-:Y:S02]  /*97a0*/  F2FP.F16.F32.PACK_AB R6, R209, R210 ;  /* 0x000000d2d106723e */ /* 0x000fe400000000ff */
[----:B------:R-:W-:-:S02]  /*97b0*/  F2FP.F16.F32.PACK_AB R7, R39, R38 ;  /* 0x000000262707723e */ /* 0x000fc400000000ff */
[----:B------:R-:W-:Y:S02]  /*97c0*/  MOV R27, R122 ;  /* 0x0000007a001b7202 */ /* 0x000fe40000000f00 */
[----:B------:R-:W-:Y:S01]  /*97d0*/  F2FP.F16.F32.PACK_AB R8, R206, R208 ;  /* 0x000000d0ce08723e */ /* 0x000fe200000000ff */
[----:B------:R0:W-:Y:S01]  /*97e0*/  STSM.16.M88.4 [R26], R4 ;  /* 0x000000041a007844 */ /* 0x0001e20000000200 */
[----:B------:R-:W-:Y:S02]  /*97f0*/  F2FP.F16.F32.PACK_AB R9, R43, R42 ;  /* 0x0000002a2b09723e */ /* 0x000fe400000000ff */
[----:B------:R-:W-:Y:S02]  /*9800*/  F2FP.F16.F32.PACK_AB R10, R204, R205 ;  /* 0x000000cdcc0a723e */ /* 0x000fe400000000ff */
[----:B------:R-:W-:Y:S02]  /*9810*/  F2FP.F16.F32.PACK_AB R11, R47, R46 ;  /* 0x0000002e2f0b723e */ /* 0x000fe400000000ff */
[----:B------:R-:W-:-:S02]  /*9820*/  MOV R34, R12 ;  /* 0x0000000c00227202 */ /* 0x000fc40000000f00 */
[----:B------:R-:W-:Y:S01]  /*9830*/  MOV R35, R14 ;  /* 0x0000000e00237202 */ /* 0x000fe20000000f00 */
[----:B------:R1:W-:Y:S01]  /*9840*/  STSM.16.M88.4 [R27], R8 ;  /* 0x000000081b007844 */ /* 0x0003e20000000200 */
[----:B------:R-:W-:Y:S02]  /*9850*/  MOV R127, R126 ;  /* 0x0000007e007f7202 */ /* 0x000fe40000000f00 */
[----:B------:R-:W-:Y:S02]  /*9860*/  F2FP.F16.F32.PACK_AB R12, R202, R203 ;  /* 0x000000cbca0c723e */ /* 0x000fe400000000ff */
[----:B------:R-:W-:Y:S02]  /*9870*/  F2FP.F16.F32.PACK_AB R13, R51, R50 ;  /* 0x00000032330d723e */ /* 0x000fe400000000ff */
[----:B------:R-:W-:Y:S02]  /*9880*/  F2FP.F16.F32.PACK_AB R14, R200, R201 ;  /* 0x000000c9c80e723e */ /* 0x000fe400000000ff */
[----:B------:R-:W-:-:S02]  /*9890*/  F2FP.F16.F32.PACK_AB R15, R55, R54 ;  /* 0x00000036370f723e */ /* 0x000fc400000000ff */
[----:B------:R-:W-:Y:S02]  /*98a0*/  MOV R122, R24 ;  /* 0x00000018007a7202 */ /* 0x000fe40000000f00 */
[----:B------:R-:W-:Y:S01]  /*98b0*/  MOV R130, R130 ;  /* 0x0000008200827202 */ /* 0x000fe20000000f00 */
[----:B------:R2:W-:Y:S01]  /*98c0*/  STSM.16.M88.4 [R127], R12 ;  /* 0x0000000c7f007844 */ /* 0x0005e20000000200 */
[----:B------:R-:W-:Y:S02]  /*98d0*/  F2FP.F16.F32.PACK_AB R24, R198, R199 ;  /* 0x000000c7c618723e */ /* 0x000fe400000000ff */
[----:B------:R-:W-:Y:S02]  /*98e0*/  F2FP.F16.F32.PACK_AB R25, R59, R58 ;  /* 0x0000003a3b19723e */ /* 0x000fe400000000ff */
[----:B0-----:R-:W-:Y:S02]  /*98f0*/  F2FP.F16.F32.PACK_AB R26, R195, R197 ;  /* 0x000000c5c31a723e */ /* 0x001fe400000000ff */
[----:B-1----:R-:W-:-:S02]  /*9900*/  F2FP.F16.F32.PACK_AB R27, R63, R62 ;  /* 0x0000003e3f1b723e */ /* 0x002fc400000000ff */
[----:B------:R-:W-:Y:S02]  /*9910*/  F2FP.F16.F32.PACK_AB R4, R182, R194 ;  /* 0x000000c2b604723e */ /* 0x000fe400000000ff */
[----:B------:R-:W-:Y:S01]  /*9920*/  F2FP.F16.F32.PACK_AB R5, R67, R66 ;  /* 0x000000424305723e */ /* 0x000fe200000000ff */
[----:B------:R-:W-:Y:S01]  /*9930*/  STSM.16.M88.4 [R130], R24 ;  /* 0x0000001882007844 */ /* 0x000fe20000000200 */
[----:B------:R-:W-:Y:S02]  /*9940*/  F2FP.F16.F32.PACK_AB R6, R180, R181 ;  /* 0x000000b5b406723e */ /* 0x000fe400000000ff */
[----:B------:R-:W-:Y:S01]  /*9950*/  F2FP.F16.F32.PACK_AB R7, R71, R70 ;  /* 0x000000464707723e */ /* 0x000fe200000000ff */
[----:B--2---:R-:W0:Y:S01]  /*9960*/  LDC R13, c[0x0][0xd44] ;  /* 0x00035100ff0d7b82 */ /* 0x004e220000000800 */
[----:B------:R-:W-:Y:S02]  /*9970*/  MOV R138, R138 ;  /* 0x0000008a008a7202 */ /* 0x000fe40000000f00 */
[----:B------:R-:W-:Y:S01]  /*9980*/  MOV R123, R28 ;  /* 0x0000001c007b7202 */ /* 0x000fe20000000f00 */
[----:B------:R1:W-:Y:S01]  /*9990*/  STSM.16.M88.4 [R134], R4 ;  /* 0x0000000486007844 */ /* 0x0003e20000000200 */
[----:B------:R-:W-:-:S02]  /*99a0*/  F2FP.F16.F32.PACK_AB R8, R178, R179 ;  /* 0x000000b3b208723e */ /* 0x000fc400000000ff */
[----:B------:R-:W-:Y:S02]  /*99b0*/  F2FP.F16.F32.PACK_AB R9, R75, R74 ;  /* 0x0000004a4b09723e */ /* 0x000fe400000000ff */
[----:B------:R-:W-:Y:S02]  /*99c0*/  F2FP.F16.F32.PACK_AB R10, R176, R177 ;  /* 0x000000b1b00a723e */ /* 0x000fe400000000ff */
[----:B------:R-:W-:Y:S02]  /*99d0*/  F2FP.F16.F32.PACK_AB R11, R79, R78 ;  /* 0x0000004e4f0b723e */ /* 0x000fe400000000ff */
[----:B------:R-:W-:Y:S02]  /*99e0*/  MOV R131, R52 ;  /* 0x0000003400837202 */ /* 0x000fe40000000f00 */
[----:B------:R-:W-:Y:S01]  /*99f0*/  F2FP.F16.F32.PACK_AB R28, R174, R175 ;  /* 0x000000afae1c723e */ /* 0x000fe200000000ff */
[----:B------:R2:W-:Y:S01]  /*9a00*/  STSM.16.M88.4 [R138], R8 ;  /* 0x000000088a007844 */ /* 0x0005e20000000200 */
[----:B------:R-:W-:-:S02]  /*9a10*/  F2FP.F16.F32.PACK_AB R29, R83, R82 ;  /* 0x00000052531d723e */ /* 0x000fc400000000ff */
[----:B------:R-:W-:Y:S01]  /*9a20*/  F2FP.F16.F32.PACK_AB R30, R172, R173 ;  /* 0x000000adac1e723e */ /* 0x000fe200000000ff */
[----:B-1----:R-:W-:Y:S01]  /*9a30*/  IMAD.MOV R4, RZ, RZ, -R187 ;  /* 0x000000ffff047224 */ /* 0x002fe200078e0abb */
[----:B------:R-:W-:Y:S02]  /*9a40*/  F2FP.F16.F32.PACK_AB R31, R87, R86 ;  /* 0x00000056571f723e */ /* 0x000fe400000000ff */
[----:B------:R-:W-:Y:S01]  /*9a50*/  MOV R119, R68 ;  /* 0x0000004400777202 */ /* 0x000fe20000000f00 */
[----:B0-----:R-:W-:Y:S01]  /*9a60*/  IMAD R13, R13, R4, UR40 ;  /* 0x000000280d0d7e24 */ /* 0x001fe2000f8e0204 */
[----:B------:R-:W-:Y:S01]  /*9a70*/  F2FP.F16.F32.PACK_AB R52, R170, R171 ;  /* 0x000000abaa34723e */ /* 0x000fe200000000ff */
[----:B------:R-:W-:Y:S01]  /*9a80*/  STSM.16.M88.4 [R135], R28 ;  /* 0x0000001c87007844 */ /* 0x000fe20000000200 */
[----:B------:R-:W-:Y:S02]  /*9a90*/  F2FP.F16.F32.PACK_AB R53, R91, R90 ;  /* 0x0000005a5b35723e */ /* 0x000fe400000000ff */
[----:B------:R-:W-:-:S02]  /*9aa0*/  F2FP.F16.F32.PACK_AB R54, R168, R169 ;  /* 0x000000a9a836723e */ /* 0x000fc400000000ff */
[----:B------:R-:W-:Y:S02]  /*9ab0*/  F2FP.F16.F32.PACK_AB R55, R95, R94 ;  /* 0x0000005e5f37723e */ /* 0x000fe400000000ff */
[----:B------:R-:W-:Y:S02]  /*9ac0*/  F2FP.F16.F32.PACK_AB R68, R166, R167 ;  /* 0x000000a7a644723e */ /* 0x000fe400000000ff */
[----:B------:R-:W-:Y:S01]  /*9ad0*/  F2FP.F16.F32.PACK_AB R69, R99, R98 ;  /* 0x000000626345723e */ /* 0x000fe200000000ff */
[----:B------:R-:W-:Y:S01]  /*9ae0*/  STSM.16.M88.4 [R118], R52 ;  /* 0x0000003476007844 */ /* 0x000fe20000000200 */
[----:B------:R-:W-:Y:S02]  /*9af0*/  F2FP.F16.F32.PACK_AB R70, R101, R152 ;  /* 0x000000986546723e */ /* 0x000fe400000000ff */
[----:B------:R-:W-:Y:S02]  /*9b00*/  F2FP.F16.F32.PACK_AB R71, R103, R102 ;  /* 0x000000666747723e */ /* 0x000fe400000000ff */
[----:B------:R-:W-:-:S02]  /*9b10*/  MOV R126, R114 ;  /* 0x00000072007e7202 */ /* 0x000fc40000000f00 */
[----:B------:R-:W-:Y:S01]  /*9b20*/  F2FP.F16.F32.PACK_AB R114, R117, R116 ;  /* 0x000000747572723e */ /* 0x000fe200000000ff */
[----:B------:R0:W-:Y:S01]  /*9b30*/  STSM.16.M88.4 [R122], R68 ;  /* 0x000000447a007844 */ /* 0x0001e20000000200 */
[----:B------:R-:W-:Y:S02]  /*9b40*/  F2FP.F16.F32.PACK_AB R115, R155, R154 ;  /* 0x0000009a9b73723e */ /* 0x000fe400000000ff */
[----:B------:R-:W-:Y:S01]  /*9b50*/  F2FP.F16.F32.PACK_AB R130, R133, R132 ;  /* 0x000000848582723e */ /* 0x000fe200000000ff */
[----:B------:R1:W-:Y:S01]  /*9b60*/  STSM.16.M88.4 [R123], R104 ;  /* 0x000000687b007844 */ /* 0x0003e20000000200 */
[----:B--2---:R-:W-:Y:S02]  /*9b70*/  F2FP.F16.F32.PACK_AB R138, R141, R140 ;  /* 0x0000008c8d8a723e */ /* 0x004fe400000000ff */
[----:B------:R-:W-:Y:S01]  /*9b80*/  F2FP.F16.F32.PACK_AB R139, R143, R142 ;  /* 0x0000008e8f8b723e */ /* 0x000fe200000000ff */
[----:B------:R2:W-:Y:S01]  /*9b90*/  STSM.16.M88.4 [R131], R112 ;  /* 0x0000007083007844 */ /* 0x0005e20000000200 */
[----:B------:R-:W-:-:S02]  /*9ba0*/  LOP3.LUT R96, R97, 0x380, RZ, 0xc0, !PT ;  /* 0x0000038061607812 */ /* 0x000fc400078ec0ff */
[----:B------:R-:W-:Y:S02]  /*9bb0*/  LOP3.LUT R92, R93, 0x380, RZ, 0xc0, !PT ;  /* 0x000003805d5c7812 */ /* 0x000fe400078ec0ff */
[----:B------:R-:W-:Y:S02]  /*9bc0*/  LOP3.LUT R88, R89, 0x380, RZ, 0xc0, !PT ;  /* 0x0000038059587812 */ /* 0x000fe400078ec0ff */
[----:B------:R-:W-:Y:S02]  /*9bd0*/  LOP3.LUT R84, R85, 0x380, RZ, 0xc0, !PT ;  /* 0x0000038055547812 */ /* 0x000fe400078ec0ff */
[----:B0-----:R-:W-:Y:S02]  /*9be0*/  F2FP.F16.F32.PACK_AB R122, R125, R124 ;  /* 0x0000007c7d7a723e */ /* 0x001fe400000000ff */
[----:B------:R-:W-:Y:S02]  /*9bf0*/  LOP3.LUT R80, R81, 0x380, RZ, 0xc0, !PT ;  /* 0x0000038051507812 */ /* 0x000fe400078ec0ff */
[----:B-1----:R-:W-:-:S02]  /*9c00*/  F2FP.F16.F32.PACK_AB R123, R159, R158 ;  /* 0x0000009e9f7b723e */ /* 0x002fc400000000ff */
[----:B------:R-:W-:Y:S02]  /*9c10*/  LOP3.LUT R76, R77, 0x380, RZ, 0xc0, !PT ;  /* 0x000003804d4c7812 */ /* 0x000fe400078ec0ff */
[----:B--2---:R-:W-:Y:S01]  /*9c20*/  F2FP.F16.F32.PACK_AB R131, R163, R162 ;  /* 0x000000a2a383723e */ /* 0x004fe200000000ff */
[----:B------:R0:W-:Y:S01]  /*9c30*/  STSM.16.M88.4 [R119], R120 ;  /* 0x0000007877007844 */ /* 0x0001e20000000200 */
[----:B------:R-:W-:Y:S02]  /*9c40*/  SHF.R.U64 R96, R96, 0x3, RZ ;  /* 0x0000000360607819 */ /* 0x000fe400000012ff */
[----:B------:R-:W-:Y:S01]  /*9c50*/  SHF.R.U64 R92, R92, 0x3, RZ ;  /* 0x000000035c5c7819 */ /* 0x000fe200000012ff */
[----:B------:R0:W-:Y:S01]  /*9c60*/  STSM.16.M88.4 [R126], R128 ;  /* 0x000000807e007844 */ /* 0x0001e20000000200 */
[----:B------:R-:W-:Y:S02]  /*9c70*/  SHF.R.U64 R88, R88, 0x3, RZ ;  /* 0x0000000358587819 */ /* 0x000fe400000012ff */
[----:B------:R-:W-:Y:S01]  /*9c80*/  SHF.R.U64 R84, R84, 0x3, RZ ;  /* 0x0000000354547819 */ /* 0x000fe200000012ff */
[----:B------:R0:W-:Y:S01]  /*9c90*/  STSM.16.M88.4 [R34], R136 ;  /* 0x0000008822007844 */ /* 0x0001e20000000200 */
[----:B------:R-:W-:-:S02]  /*9ca0*/  SHF.R.U64 R80, R80, 0x3, RZ ;  /* 0x0000000350507819 */ /* 0x000fc400000012ff */
[----:B------:R-:W-:Y:S01]  /*9cb0*/  SHF.R.U64 R76, R76, 0x3, RZ ;  /* 0x000000034c4c7819 */ /* 0x000fe200000012ff */
[----:B------:R0:W-:Y:S01]  /*9cc0*/  STSM.16.M88.4 [R35], R144 ;  /* 0x0000009023007844 */ /* 0x0001e20000000200 */
[----:B------:R-:W-:Y:S01]  /*9cd0*/  LOP3.LUT R96, R96, R97, RZ, 0x3c, !PT ;  /* 0x0000006160607212 */ /* 0x000fe200078e3cff */
[--C-:B------:R-:W-:Y:S01]  /*9ce0*/  IMAD.X R97, RZ, RZ, R73.reuse, P4 ;  /* 0x000000ffff617224 */ /* 0x100fe200020e0649 */
        /* <DEDUP_REMOVED lines=10> */
[----:B------:R-:W-:-:S02]  /*9d90*/  SHF.R.S32.HI R14, RZ, 0x1f, R187 ;  /* 0x0000001fff0e7819 */ /* 0x000fc400000114bb */
[----:B------:R-:W-:Y:S01]  /*9da0*/  SHF.R.S32.HI R12, RZ, 0x1f, R13 ;  /* 0x0000001fff0c7819 */ /* 0x000fe2000001140d */
[----:B------:R-:W-:Y:S06]  /*9db0*/  BAR.SYNC.DEFER_BLOCKING 0x1, 0x100 ;  /* 0x0044000000007b1d */ /* 0x000fec0000010000 */
[----:B0-----:R-:W-:Y:S05]  /*9dc0*/  @P3 BRA `(.L_x_206) ;  /* 0x0000000000c03947 */ /* 0x001fea0003800000 */
[----:B------:R-:W0:Y:S01]  /*9dd0*/  LDC R10, c[0x0][0xce8] ;  /* 0x00033a00ff0a7b82 */ /* 0x000e220000000800 */
[----:B------:R-:W-:Y:S01]  /*9de0*/  IMAD R4, RZ, RZ, -UR40 ;  /* 0x80000028ff047e24 */ /* 0x000fe2000f8e02ff */
[----:B------:R-:W-:Y:S01]  /*9df0*/  ULDC.64 UR4, c[0x0][0xc90] ;  /* 0x0003240000047ab9 */ /* 0x000fe20000000a00 */
[----:B------:R-:W-:Y:S02]  /*9e00*/  IMAD.MOV R26, RZ, RZ, -R22 ;  /* 0x000000ffff1a7224 */ /* 0x000fe400078e0a16 */
[----:B------:R-:W-:-:S03]  /*9e10*/  IMAD R6, R12, UR4, RZ ;  /* 0x000000040c067c24 */ /* 0x000fc6000f8e02ff */
[----:B------:R-:W1:Y:S01]  /*9e20*/  LDC R15, c[0x0][0xd38] ;  /* 0x00034e00ff0f7b82 */ /* 0x000e620000000800 */
[----:B------:R-:W-:Y:S01]  /*9e30*/  IMAD R9, R13, UR5, R6 ;  /* 0x000000050d097c24 */ /* 0x000fe2000f8e0206 */
[----:B0-----:R-:W-:Y:S01]  /*9e40*/  ISETP.NE.AND P0, PT, R10, 0x1, PT ;  /* 0x000000010a00780c */ /* 0x001fe20003f05270 */
[----:B-1----:R-:W-:Y:S02]  /*9e50*/  IMAD R15, R15, R4, UR41 ;  /* 0x000000290f0f7e24 */ /* 0x002fe4000f8e0204 */
[----:B------:R-:W-:Y:S01]  /*9e60*/  IMAD.WIDE.U32 R4, R13, UR4, RZ ;  /* 0x000000040d047c25 */ /* 0x000fe2000f8e00ff */
[----:B------:R-:W-:-:S09]  /*9e70*/  ULDC.64 UR4, c[0x0][0xc98] ;  /* 0x0003260000047ab9 */ /* 0x000fd20000000a00 */
[----:B------:R-:W0:Y:S01]  /*9e80*/  @P0 LDC R7, c[0x0][0xcec] ;  /* 0x00033b00ff070b82 */ /* 0x000e220000000800 */
[----:B------:R-:W-:Y:S01]  /*9e90*/  IMAD R8, R15, 0x40, R218 ;  /* 0x000000400f087824 */ /* 0x000fe200078e02da */
[----:B------:R-:W-:Y:S01]  /*9ea0*/  IADD3 R5, R5, R9, RZ ;  /* 0x0000000905057210 */ /* 0x000fe20007ffe0ff */
[----:B------:R-:W-:Y:S02]  /*9eb0*/  IMAD R15, R15, 0x40, R16 ;  /* 0x000000400f0f7824 */ /* 0x000fe400078e0210 */
[----:B------:R-:W-:-:S03]  /*9ec0*/  IMAD.WIDE.U32 R4, R187, UR4, R4 ;  /* 0x00000004bb047c25 */ /* 0x000fc6000f8e0004 */
[----:B------:R-:W1:Y:S01]  /*9ed0*/  @P0 LDC R11, c[0x0][0xcf0] ;  /* 0x00033c00ff0b0b82 */ /* 0x000e620000000800 */
[----:B0-----:R-:W-:-:S04]  /*9ee0*/  @P0 IMAD.HI.U32 R6, R8, R7, RZ ;  /* 0x0000000708060227 */ /* 0x001fc800078e00ff */
[----:B------:R-:W-:Y:S01]  /*9ef0*/  IMAD.MOV.U32 R7, RZ, RZ, R8 ;  /* 0x000000ffff077224 */ /* 0x000fe200078e0008 */
[----:B-1----:R-:W-:Y:S01]  /*9f00*/  @P0 SHF.R.U32.HI R7, RZ, R11, R6 ;  /* 0x0000000bff070219 */ /* 0x002fe20000011606 */
[----:B------:R-:W-:-:S03]  /*9f10*/  IMAD R6, R14, UR4, RZ ;  /* 0x000000040e067c24 */ /* 0x000fc6000f8e02ff */
[--C-:B------:R-:W-:Y:S01]  /*9f20*/  SHF.R.S32.HI R11, RZ, 0x1f, R7.reuse ;  /* 0x0000001fff0b7819 */ /* 0x100fe20000011407 */
[----:B------:R-:W-:Y:S01]  /*9f30*/  IMAD.MOV R9, RZ, RZ, -R7 ;  /* 0x000000ffff097224 */ /* 0x000fe200078e0a07 */
[----:B------:R-:W-:-:S03]  /*9f40*/  IADD3 R4, P0, R7, R4, RZ ;  /* 0x0000000407047210 */ /* 0x000fc60007f1e0ff */
[----:B------:R-:W-:Y:S02]  /*9f50*/  IMAD R9, R10, R9, R8 ;  /* 0x000000090a097224 */ /* 0x000fe400078e0208 */
[----:B------:R-:W-:Y:S01]  /*9f60*/  IMAD R8, R187, UR5, R6 ;  /* 0x00000005bb087c24 */ /* 0x000fe2000f8e0206 */
[----:B------:R-:W-:Y:S02]  /*9f70*/  ULDC.64 UR4, c[0x0][0xc88] ;  /* 0x0003220000047ab9 */ /* 0x000fe40000000a00 */
[----:B------:R-:W-:Y:S02]  /*9f80*/  SHF.R.S32.HI R6, RZ, 0x1f, R9 ;  /* 0x0000001fff067819 */ /* 0x000fe40000011409 */
[----:B------:R-:W-:-:S03]  /*9f90*/  IADD3.X R5, R11, R5, R8, P0, !PT ;  /* 0x000000050b057210 */ /* 0x000fc600007fe408 */
[----:B------:R-:W-:Y:S02]  /*9fa0*/  IMAD R6, R6, UR4, RZ ;  /* 0x0000000406067c24 */ /* 0x000fe4000f8e02ff */
[----:B------:R-:W-:-:S04]  /*9fb0*/  IMAD.WIDE.U32 R4, R9, UR4, R4 ;  /* 0x0000000409047c25 */ /* 0x000fc8000f8e0004 */
[----:B------:R-:W-:Y:S01]  /*9fc0*/  IMAD R9, R9, UR5, R6 ;  /* 0x0000000509097c24 */ /* 0x000fe2000f8e0206 */
[----:B------:R-:W-:Y:S02]  /*9fd0*/  ULDC.64 UR4, c[0x0][0xc50] ;  /* 0x0003140000047ab9 */ /* 0x000fe40000000a00 */
[C---:B------:R-:W-:Y:S01]  /*9fe0*/  LEA R11, P0, R4.reuse, UR4, 0x2 ;  /* 0x00000004040b7c11 */ /* 0x040fe2000f8010ff */
[----:B------:R-:W-:Y:S01]  /*9ff0*/  IMAD.IADD R5, R5, 0x1, R9 ;  /* 0x0000000105057824 */ /* 0x000fe200078e0209 */
[----:B------:R-:W-:Y:S01]  /*a000*/  ULDC UR4, c[0x0][0xb88] ;  /* 0x0002e20000047ab9 */ /* 0x000fe20000000800 */
[----:B------:R-:W-:Y:S02]  /*a010*/  VIADD R9, R15, 0x8 ;  /* 0x000000080f097836 */ /* 0x000fe40000000000 */
[----:B------:R-:W-:Y:S01]  /*a020*/  SHFL.IDX PT, R6, R11, 0x1, 0x1c1f ;  /* 0x003c1f000b067f89 */ /* 0x000fe200000e0000 */
[----:B------:R-:W-:Y:S01]  /*a030*/  LEA.HI.X R24, R4, UR5, R5, 0x2, P0 ;  /* 0x0000000504187c11 */ /* 0x000fe200080f1405 */
[----:B------:R-:W-:Y:S01]  /*a040*/  IMAD R8, R10, UR4, RZ ;  /* 0x000000040a087c24 */ /* 0x000fe2000f8e02ff */
        /* <DEDUP_REMOVED lines=8> */
.L_x_206:
[----:B------:R-:W1:Y:S01]  /*a0d0*/  LDC R24, c[0x0][0xce8] ;  /* 0x00033a00ff187b82 */ /* 0x000e620000000800 */
[----:B------:R-:W-:Y:S01]  /*a0e0*/  ULDC UR8, c[0x0][0xbc8] ;  /* 0x0002f20000087ab9 */ /* 0x000fe20000000800 */
[----:B0-----:R0:W5:Y:S01]  /*a0f0*/  LD.E.128 R4, desc[UR42][R20.64] ;  /* 0x0000002a14047980 */ /* 0x001162000c101d00 */
[----:B------:R-:W-:-:S03]  /*a100*/  ISETP.GE.AND P0, PT, R192, UR8, PT ;  /* 0x00000008c0007c0c */ /* 0x000fc6000bf06270 */
[----:B------:R-:W5:Y:S02]  /*a110*/  LD.E.128 R72, desc[UR42][R72.64] ;  /* 0x0000002a48487980 */ /* 0x000f64000c101d00 */
[----:B------:R-:W2:Y:S01]  /*a120*/  LDC R15, c[0x0][0xd38] ;  /* 0x00034e00ff0f7b82 */ /* 0x000ea20000000800 */
[----:B------:R-:W-:Y:S01]  /*a130*/  SEL R3, RZ, 0xffffffff, P0 ;  /* 0xffffffffff037807 */ /* 0x000fe20000000000 */
[----:B------:R-:W-:Y:S01]  /*a140*/  IMAD R10, RZ, RZ, -UR40 ;  /* 0x80000028ff0a7e24 */ /* 0x000fe2000f8e02ff */
[----:B------:R-:W-:Y:S01]  /*a150*/  ISETP.GE.AND P0, PT, R191, UR8, PT ;  /* 0x00000008bf007c0c */ /* 0x000fe2000bf06270 */
[----:B------:R-:W-:Y:S01]  /*a160*/  ULDC.64 UR4, c[0x0][0xbe8] ;  /* 0x0002fa0000047ab9 */ /* 0x000fe20000000a00 */
[----:B------:R-:W-:Y:S01]  /*a170*/  ISETP.GE.AND P1, PT, R18, UR8, PT ;  /* 0x0000000812007c0c */ /* 0x000fe2000bf26270 */
[----:B------:R-:W-:Y:S01]  /*a180*/  IMAD.SHL.U32 R9, R3, 0x2, RZ ;  /* 0x0000000203097824 */ /* 0x000fe200078e00ff */
[----:B------:R-:W5:Y:S01]  /*a190*/  LD.E.128 R48, desc[UR42][R48.64] ;  /* 0x0000002a30307980 */ /* 0x000f62000c101d00 */
[----:B------:R-:W-:-:S03]  /*a1a0*/  ULDC.64 UR6, c[0x0][0xb80] ;  /* 0x0002e00000067ab9 */ /* 0x000fc60000000a00 */
[----:B------:R-:W5:Y:S04]  /*a1b0*/  LD.E.128 R44, desc[UR42][R44.64] ;  /* 0x0000002a2c2c7980 */ /* 0x000f68000c101d00 */
[----:B------:R-:W5:Y:S01]  /*a1c0*/  LD.E.128 R40, desc[UR42][R40.64] ;  /* 0x0000002a28287980 */ /* 0x000f62000c101d00 */
[----:B-1----:R-:W-:Y:S02]  /*a1d0*/  ISETP.NE.AND P2, PT, R24, 0x1, PT ;  /* 0x000000011800780c */ /* 0x002fe40003f45270 */
[----:B------:R-:W-:Y:S01]  /*a1e0*/  SEL R3, RZ, 0xffffffff, P0 ;  /* 0xffffffffff037807 */ /* 0x000fe20000000000 */
[----:B------:R-:W5:Y:S01]  /*a1f0*/  LD.E.128 R36, desc[UR42][R36.64] ;  /* 0x0000002a24247980 */ /* 0x000f62000c101d00 */
[----:B------:R-:W-:-:S03]  /*a200*/  SEL R0, RZ, 0x1, P1 ;  /* 0x00000001ff007807 */ /* 0x000fc60000800000 */
[----:B------:R-:W-:Y:S01]  /*a210*/  IMAD.SHL.U32 R3, R3, 0x4, RZ ;  /* 0x0000000403037824 */ /* 0x000fe200078e00ff */
[----:B------:R-:W-:Y:S01]  /*a220*/  LOP3.LUT R0, R9, 0x2, R0, 0xe2, !PT ;  /* 0x0000000209007812 */ /* 0x000fe200078ee200 */
[----:B------:R-:W5:Y:S04]  /*a230*/  LD.E.128 R32, desc[UR42][R32.64] ;  /* 0x0000002a20207980 */ /* 0x000f68000c101d00 */
[----:B0-----:R-:W0:Y:S01]  /*a240*/  @P2 LDC R21, c[0x0][0xcec] ;  /* 0x00033b00ff152b82 */ /* 0x001e220000000800 */
[----:B------:R-:W-:Y:S01]  /*a250*/  ISETP.GE.AND P0, PT, R190, UR8, PT ;  /* 0x00000008be007c0c */ /* 0x000fe2000bf06270 */
[----:B------:R-:W5:Y:S01]  /*a260*/  LD.E.128 R64, desc[UR42][R64.64] ;  /* 0x0000002a40407980 */ /* 0x000f62000c101d00 */
[----:B------:R-:W-:Y:S02]  /*a270*/  LOP3.LUT R3, R3, 0x4, R0, 0xe2, !PT ;  /* 0x0000000403037812 */ /* 0x000fe400078ee200 */
[----:B------:R-:W-:Y:S01]  /*a280*/  SEL R0, RZ, 0xffffffff, P0 ;  /* 0xffffffffff007807 */ /* 0x000fe20000000000 */
[----:B------:R-:W5:Y:S02]  /*a290*/  LD.E.128 R60, desc[UR42][R60.64] ;  /* 0x0000002a3c3c7980 */ /* 0x000f64000c101d00 */
[----:B------:R-:W1:Y:S01]  /*a2a0*/  @P2 LDC R25, c[0x0][0xcf0] ;  /* 0x00033c00ff192b82 */ /* 0x000e620000000800 */
[----:B--2---:R-:W-:Y:S01]  /*a2b0*/  IMAD R15, R15, R10, UR41 ;  /* 0x000000290f0f7e24 */ /* 0x004fe2000f8e020a */
[----:B------:R-:W5:Y:S01]  /*a2c0*/  LD.E.128 R56, desc[UR42][R56.64] ;  /* 0x0000002a38387980 */ /* 0x000f62000c101d00 */
[----:B------:R-:W-:-:S02]  /*a2d0*/  IMAD.SHL.U32 R10, R0, 0x8, RZ ;  /* 0x00000008000a7824 */ /* 0x000fc400078e00ff */
[----:B------:R-:W-:Y:S01]  /*a2e0*/  IMAD R0, R213, 0x20, R215 ;  /* 0x00000020d5007824 */ /* 0x000fe200078e02d7 */
[----:B------:R-:W5:Y:S01]  /*a2f0*/  LD.E.128 R96, desc[UR42][R96.64] ;  /* 0x0000002a60607980 */ /* 0x000f62000c101d00 */
[----:B------:R-:W-:Y:S01]  /*a300*/  IMAD R8, R12, UR4, RZ ;  /* 0x000000040c087c24 */ /* 0x000fe2000f8e02ff */
[----:B------:R-:W-:Y:S02]  /*a310*/  ISETP.GE.AND P0, PT, R189, UR8, PT ;  /* 0x00000008bd007c0c */ /* 0x000fe4000bf06270 */
[----:B------:R-:W-:Y:S01]  /*a320*/  LEA R20, R15, R0, 0x6 ;  /* 0x000000000f147211 */ /* 0x000fe200078e30ff */
[C---:B------:R-:W-:Y:S01]  /*a330*/  IMAD R11, R13.reuse, UR5, R8 ;  /* 0x000000050d0b7c24 */ /* 0x040fe2000f8e0208 */
[----:B------:R-:W-:Y:S01]  /*a340*/  LOP3.LUT R10, R10, 0x8, R3, 0xe2, !PT ;  /* 0x000000080a0a7812 */ /* 0x000fe200078ee203 */
[----:B------:R-:W-:Y:S01]  /*a350*/  IMAD.WIDE.U32 R8, R13, UR4, RZ ;  /* 0x000000040d087c25 */ /* 0x000fe2000f8e00ff */
[----:B------:R-:W-:Y:S01]  /*a360*/  SEL R3, RZ, 0xffffffff, P0 ;  /* 0xffffffffff037807 */ /* 0x000fe20000000000 */
[----:B------:R-:W-:Y:S01]  /*a370*/  ULDC.64 UR4, c[0x0][0xbf0] ;  /* 0x0002fc0000047ab9 */ /* 0x000fe20000000a00 */
[----:B------:R-:W5:Y:S01]  /*a380*/  LD.E.128 R92, desc[UR42][R92.64] ;  /* 0x0000002a5c5c7980 */ /* 0x000f62000c101d00 */
[----:B------:R-:W-:-:S02]  /*a390*/  IMAD.IADD R9, R9, 0x1, R11 ;  /* 0x0000000109097824 */ /* 0x000fc400078e020b */
[----:B------:R-:W-:Y:S01]  /*a3a0*/  IMAD R12, R14, UR4, RZ ;  /* 0x000000040e0c7c24 */ /* 0x000fe2000f8e02ff */
[----:B------:R-:W5:Y:S01]  /*a3b0*/  LD.E.128 R88, desc[UR42][R88.64] ;  /* 0x0000002a58587980 */ /* 0x000f62000c101d00 */
[----:B0-----:R-:W-:-:S03]  /*a3c0*/  @P2 IMAD.HI.U32 R0, R20, R21, RZ ;  /* 0x0000001514002227 */ /* 0x001fc600078e00ff */
[----:B------:R-:W5:Y:S01]  /*a3d0*/  LD.E.128 R84, desc[UR42][R84.64] ;  /* 0x0000002a54547980 */ /* 0x000f62000c101d00 */
[----:B------:R-:W-:Y:S02]  /*a3e0*/  IMAD.SHL.U32 R13, R3, 0x10, RZ ;  /* 0x00000010030d7824 */ /* 0x000fe400078e00ff */
[----:B------:R-:W-:Y:S01]  /*a3f0*/  IMAD.MOV.U32 R3, RZ, RZ, R20 ;  /* 0x000000ffff037224 */ /* 0x000fe200078e0014 */
[----:B-1----:R-:W-:Y:S01]  /*a400*/  @P2 SHF.R.U32.HI R3, RZ, R25, R0 ;  /* 0x00000019ff032219 */ /* 0x002fe20000011600 */
[C---:B------:R-:W-:Y:S01]  /*a410*/  IMAD R11, R187.reuse, UR5, R12 ;  /* 0x00000005bb0b7c24 */ /* 0x040fe2000f8e020c */
[----:B------:R-:W5:Y:S01]  /*a420*/  LD.E.128 R80, desc[UR42][R80.64] ;  /* 0x0000002a50507980 */ /* 0x000f62000c101d00 */
[----:B------:R-:W-:Y:S01]  /*a430*/  IMAD.WIDE.U32 R8, R187, UR4, R8 ;  /* 0x00000004bb087c25 */ /* 0x000fe2000f8e0008 */
[----:B------:R-:W-:Y:S01]  /*a440*/  LOP3.LUT R10, R13, 0x10, R10, 0xe2, !PT ;  /* 0x000000100d0a7812 */ /* 0x000fe200078ee20a */
[----:B------:R-:W-:Y:S01]  /*a450*/  ULDC.64 UR4, c[0x0][0xbe0] ;  /* 0x0002f80000047ab9 */ /* 0x000fe20000000a00 */
[----:B------:R-:W5:Y:S01]  /*a460*/  LD.E.128 R76, desc[UR42][R76.64] ;  /* 0x0000002a4c4c7980 */ /* 0x000f62000c101d00 */
[----:B------:R-:W-:Y:S01]  /*a470*/  IMAD.IADD R9, R9, 0x1, R11 ;  /* 0x0000000109097824 */ /* 0x000fe200078e020b */
[--C-:B------:R-:W-:Y:S01]  /*a480*/  SHF.R.S32.HI R11, RZ, 0x1f, R3.reuse ;  /* 0x0000001fff0b7819 */ /* 0x100fe20000011403 */
[----:B------:R-:W-:Y:S01]  /*a490*/  IMAD.MOV R13, RZ, RZ, -R3 ;  /* 0x000000ffff0d7224 */ /* 0x000fe200078e0a03 */
[----:B------:R-:W-:Y:S01]  /*a4a0*/  ISETP.GE.AND P0, PT, R188, UR8, PT ;  /* 0x00000008bc007c0c */ /* 0x000fe2000bf06270 */
[----:B------:R-:W-:Y:S01]  /*a4b0*/  @!PT LDS RZ, [RZ] ;  /* 0x00000000fffff984 */ /* 0x000fe20000000800 */
[----:B------:R-:W-:Y:S01]  /*a4c0*/  @!PT LDS RZ, [RZ] ;  /* 0x00000000fffff984 */ /* 0x000fe20000000800 */
[----:B------:R-:W-:Y:S01]  /*a4d0*/  @!PT LDS RZ, [RZ] ;  /* 0x00000000fffff984 */ /* 0x000fe20000000800 */
[----:B------:R-:W-:Y:S01]  /*a4e0*/  @!PT LDS RZ, [RZ] ;  /* 0x00000000fffff984 */ /* 0x000fe20000000800 */
[----:B------:R0:W-:Y:S06]  /*a4f0*/  MEMBAR.ALL.CTA ;  /* 0x0000000000007992 */ /* 0x0001ec0000008000 */
[----:B0-----:R-:W0:Y:S01]  /*a500*/  FENCE.VIEW.ASYNC.S ;  /* 0x00000000000073c6 */ /* 0x001e220000000000 */
[----:B------:R-:W-:Y:S01]  /*a510*/  IMAD R12, R11, UR4, RZ ;  /* 0x000000040b0c7c24 */ /* 0x000fe2000f8e02ff */
[----:B------:R-:W-:Y:S01]  /*a520*/  SEL R0, RZ, 0xffffffff, P0 ;  /* 0xffffffffff007807 */ /* 0x000fe20000000000 */
[----:B------:R-:W-:-:S04]  /*a530*/  IMAD R11, R24, R13, R20 ;  /* 0x0000000d180b7224 */ /* 0x000fc800078e0214 */
[----:B------:R-:W-:Y:S01]  /*a540*/  IMAD.SHL.U32 R21, R0, 0x20, RZ ;  /* 0x0000002000157824 */ /* 0x000fe200078e00ff */
[----:B------:R-:W-:Y:S01]  /*a550*/  SHF.R.S32.HI R0, RZ, 0x1f, R11 ;  /* 0x0000001fff007819 */ /* 0x000fe2000001140b */
[C---:B------:R-:W-:Y:S02]  /*a560*/  IMAD R13, R3.reuse, UR5, R12 ;  /* 0x00000005030d7c24 */ /* 0x040fe4000f8e020c */
[----:B------:R-:W-:Y:S01]  /*a570*/  IMAD.WIDE.U32 R8, R3, UR4, R8 ;  /* 0x0000000403087c25 */ /* 0x000fe2000f8e0008 */
[----:B------:R-:W-:Y:S01]  /*a580*/  ULDC.64 UR4, c[0x0][0xbd8] ;  /* 0x0002f60000047ab9 */ /* 0x000fe20000000a00 */
[----:B------:R-:W-:Y:S02]  /*a590*/  ISETP.GE.AND P0, PT, R217, UR8, PT ;  /* 0x00000008d9007c0c */ /* 0x000fe4000bf06270 */
[----:B------:R-:W-:Y:S02]  /*a5a0*/  IMAD R0, R0, UR4, RZ ;  /* 0x0000000400007c24 */ /* 0x000fe4000f8e02ff */
[----:B------:R-:W-:-:S02]  /*a5b0*/  IMAD.IADD R9, R9, 0x1, R13 ;  /* 0x0000000109097824 */ /* 0x000fc400078e020d */
[----:B------:R-:W-:Y:S01]  /*a5c0*/  IMAD R13, R11, UR5, R0 ;  /* 0x000000050b0d7c24 */ /* 0x000fe2000f8e0200 */
[----:B------:R-:W-:Y:S01]  /*a5d0*/  ULDC UR5, c[0x0][0xb88] ;  /* 0x0002e20000057ab9 */ /* 0x000fe20000000800 */
[----:B------:R-:W-:Y:S01]  /*a5e0*/  SEL R3, RZ, 0x40, P0 ;  /* 0x00000040ff037807 */ /* 0x000fe20000000000 */
[----:B------:R-:W-:Y:S01]  /*a5f0*/  IMAD R29, R24, UR5, RZ ;  /* 0x00000005181d7c24 */ /* 0x000fe2000f8e02ff */
[----:B------:R-:W-:Y:S01]  /*a600*/  ISETP.GE.AND P0, PT, R216, UR8, PT ;  /* 0x00000008d8007c0c */ /* 0x000fe2000bf06270 */
[----:B------:R-:W-:Y:S02]  /*a610*/  IMAD R28, R15, 0x40, R215 ;  /* 0x000000400f1c7824 */ /* 0x000fe400078e02d7 */
[----:B------:R-:W-:Y:S01]  /*a620*/  IMAD.WIDE.U32 R8, R11, UR4, R8 ;  /* 0x000000040b087c25 */ /* 0x000fe2000f8e0008 */
[----:B------:R-:W-:Y:S01]  /*a630*/  SEL R0, RZ, 0x80, P0 ;  /* 0x00000080ff007807 */ /* 0x000fe20000000000 */
[----:B------:R-:W-:Y:S01]  /*a640*/  UIADD3 UR4, UR38, 0x38820, URZ ;  /* 0x0003882026047890 */ /* 0x000fe2000fffe03f */
[----:B------:R-:W-:Y:S01]  /*a650*/  ISETP.GE.AND P0, PT, R28, R29, PT ;  /* 0x0000001d1c00720c */ /* 0x000fe20003f06270 */
[----:B------:R-:W-:Y:S01]  /*a660*/  IMAD.IADD R9, R9, 0x1, R13 ;  /* 0x0000000109097824 */ /* 0x000fe200078e020d */
[----:B------:R-:W-:Y:S01]  /*a670*/  LEA R26, P1, R8, UR6, 0x1 ;  /* 0x00000006081a7c11 */ /* 0x000fe2000f8208ff */
[----:B------:R-:W-:Y:S01]  /*a680*/  UPRMT UR4, URZ, 0x654, UR4 ;  /* 0x000006543f047896 */ /* 0x000fe20008000004 */
[----:B------:R-:W-:-:S02]  /*a690*/  LOP3.LUT R10, R21, 0x20, R10, 0xe2, !PT ;  /* 0x00000020150a7812 */ /* 0x000fc400078ee20a */
[----:B------:R-:W-:Y:S01]  /*a6a0*/  LEA.HI.X R27, R8, UR7, R9, 0x1, P1 ;  /* 0x00000007081b7c11 */ /* 0x000fe200088f0c09 */
[----:B------:R-:W-:Y:S01]  /*a6b0*/  BSSY B0, `(.L_x_207) ;  /* 0x0000026000007945 */ /* 0x000fe20003800000 */
[----:B------:R-:W-:Y:S02]  /*a6c0*/  LOP3.LUT R3, R10, R3, RZ, 0xfc, !PT ;  /* 0x000000030a037212 */ /* 0x000fe400078efcff */
[----:B0-----:R0:W1:Y:S02]  /*a6d0*/  SHFL.IDX PT, R10, R26, RZ, 0x181f ;  /* 0x00181fff1a0a7589 */ /* 0x00106400000e0000 */
[----:B------:R-:W-:Y:S02]  /*a6e0*/  SYNCS.ARRIVE.TRANS64.RED.A1T0 RZ, [UR4], RZ ;  /* 0x000000ffffff79a7 */ /* 0x000fe40008100404 */
[----:B------:R0:W2:Y:S01]  /*a6f0*/  SHFL.IDX PT, R11, R27, RZ, 0x181f ;  /* 0x00181fff1b0b7589 */ /* 0x0000a200000e0000 */
[----:B------:R-:W-:Y:S01]  /*a700*/  LOP3.LUT R0, R3, R0, RZ, 0xfc, !PT ;  /* 0x0000000003007212 */ /* 0x000fe200078efcff */
[----:B------:R-:W-:Y:S06]  /*a710*/  @P0 BRA `(.L_x_208) ;  /* 0x00000000007c0947 */ /* 0x000fec0003800000 */
[----:B------:R-:W-:Y:S02]  /*a720*/  ISETP.GE.AND P1, PT, R192, UR8, PT ;  /* 0x00000008c0007c0c */ /* 0x000fe4000bf26270 */
[----:B------:R-:W-:Y:S02]  /*a730*/  ISETP.GE.AND P0, PT, R18, UR8, PT ;  /* 0x0000000812007c0c */ /* 0x000fe4000bf06270 */
[----:B------:R-:W-:Y:S02]  /*a740*/  ISETP.GE.AND P5, PT, R191, UR8, PT ;  /* 0x00000008bf007c0c */ /* 0x000fe4000bfa6270 */
[----:B------:R-:W-:-:S07]  /*a750*/  ISETP.GE.AND P3, PT, R190, UR8, PT ;  /* 0x00000008be007c0c */ /* 0x000fce000bf66270 */
[-C--:B-1----:R-:W-:Y:S02]  /*a760*/  @!P1 LEA R12, P2, R192, R10.reuse, 0x1 ;  /* 0x0000000ac00c9211 */ /* 0x082fe400078408ff */
        /* <DEDUP_REMOVED lines=16> */
[-C--:B--2---:R-:W-:Y:S02]  /*a870*/  @!P1 LEA R12, P6, R188, R10.reuse, 0x1 ;  /* 0x0000000abc0c9211 */ /* 0x084fe400078c08ff */
        /* <DEDUP_REMOVED lines=9> */
.L_x_208:
[----:B------:R-:W-:Y:S05]  /*a910*/  BSYNC B0 ;  /* 0x0000000000007941 */ /* 0x000fea0003800000 */
.L_x_207:
[----:B---3-5:R-:W-:Y:S01]  /*a920*/  VIADD R4, R28, 0x20 ;  /* 0x000000201c047836 */ /* 0x028fe20000000000 */
[----:B------:R3:W4:Y:S01]  /*a930*/  SHFL.IDX PT, R7, R27, 0x1, 0x181f ;  /* 0x00381f001b077f89 */ /* 0x00072200000e0000 */
[----:B------:R-:W-:Y:S03]  /*a940*/  BSSY B0, `(.L_x_209) ;  /* 0x0000023000007945 */ /* 0x000fe60003800000 */
[----:B------:R-:W-:Y:S01]  /*a950*/  ISETP.GE.AND P0, PT, R4, R29, PT ;  /* 0x0000001d0400720c */ /* 0x000fe20003f06270 */
[----:B------:R3:W0:-:S12]  /*a960*/  SHFL.IDX PT, R6, R26, 0x1, 0x181f ;  /* 0x00381f001a067f89 */ /* 0x00061800000e0000 */
[----:B---3--:R-:W-:Y:S05]  /*a970*/  @P0 BRA `(.L_x_210) ;  /* 0x00000000007c0947 */ /* 0x008fea0003800000 */
[----:B------:R-:W-:Y:S02]  /*a980*/  ISETP.GE.AND P2, PT, R192, UR8, PT ;  /* 0x00000008c0007c0c */ /* 0x000fe4000bf46270 */
[----:B------:R-:W-:Y:S02]  /*a990*/  ISETP.GE.AND P3, PT, R18, UR8, PT ;  /* 0x0000000812007c0c */ /* 0x000fe4000bf66270 */
[----:B------:R-:W-:Y:S02]  /*a9a0*/  ISETP.GE.AND P5, PT, R191, UR8, PT ;  /* 0x00000008bf007c0c */ /* 0x000fe4000bfa6270 */
[----:B------:R-:W-:Y:S02]  /*a9b0*/  ISETP.GE.AND P4, PT, R190, UR8, PT ;  /* 0x00000008be007c0c */ /* 0x000fe4000bf86270 */
[----:B------:R-:W-:-:S05]  /*a9c0*/  LOP3.LUT P1, RZ, R3, 0x40, RZ, 0xc0, !PT ;  /* 0x0000004003ff7812 */ /* 0x000fca000782c0ff */
[-C--:B0-----:R-:W-:Y:S02]  /*a9d0*/  @!P2 LEA R8, P0, R192, R6.reuse, 0x1 ;  /* 0x00000006c008a211 */ /* 0x081fe400078008ff */
[----:B----4-:R-:W-:Y:S02]  /*a9e0*/  @!P3 IMAD.WIDE R4, R18, 0x2, R6 ;  /* 0x000000021204b825 */ /* 0x010fe400078e0206 */
[-C--:B------:R-:W-:Y:S02]  /*a9f0*/  @!P2 LEA.HI.X R9, R192, R7.reuse, R226, 0x1, P0 ;  /* 0x00000007c009a211 */ /* 0x080fe400000f0ce2 */
[----:B-1----:R-:W-:Y:S01]  /*aa00*/  @!P5 LEA R10, P0, R191, R6, 0x1 ;  /* 0x00000006bf0ad211 */ /* 0x002fe200078008ff */
[----:B------:R0:W-:Y:S01]  /*aa10*/  @!P3 ST.E.128 desc[UR42][R4.64], R48 ;  /* 0x000000300400b985 */ /* 0x0001e2000c101d2a */
[----:B------:R-:W-:Y:S02]  /*aa20*/  ISETP.GE.AND P3, PT, R189, UR8, PT ;  /* 0x00000008bd007c0c */ /* 0x000fe4000bf66270 */
[----:B--2---:R-:W-:Y:S01]  /*aa30*/  @!P5 LEA.HI.X R11, R191, R7, R225, 0x1, P0 ;  /* 0x00000007bf0bd211 */ /* 0x004fe200000f0ce1 */
        /* <DEDUP_REMOVED lines=8> */
[-C--:B0-----:R-:W-:Y:S02]  /*aac0*/  @!P2 LEA R4, P6, R188, R6.reuse, 0x1 ;  /* 0x00000006bc04a211 */ /* 0x081fe400078c08ff */
        /* <DEDUP_REMOVED lines=10> */
.L_x_210:
[----:B------:R-:W-:Y:S05]  /*ab70*/  BSYNC B0 ;  /* 0x0000000000007941 */ /* 0x000fea0003800000 */
.L_x_209:
[----:B------:R-:W5:Y:S02]  /*ab80*/  LDC R0, c[0x0][0xd34] ;  /* 0x00034d00ff007b82 */ /* 0x000f640000000800 */
[----:B-----5:R-:W-:-:S13]  /*ab90*/  ISETP.LE.AND P0, PT, R0, UR39, PT ;  /* 0x0000002700007c0c */ /* 0x020fda000bf03270 */
[----:B------:R-:W-:Y:S05]  /*aba0*/  @!P0 BRA `(.L_x_211) ;  /* 0xffffff6000e08947 */ /* 0x000fea000383ffff */
[----:B------:R-:W-:Y:S05]  /*abb0*/  EXIT ;  /* 0x000000000000794d */ /* 0x000fea0003800000 */
.L_x_173:
[----:B------:R-:W-:-:S08]  /*abc0*/  NOP ;  /* 0x0000000000007918 */ /* 0x000fd00000000000 */
[----:B------:R-:W0:-:S00]  /*abd0*/  USETMAXREG.DEALLOC.CTAPOOL 0x28 ;  /* 0x00000028000079c8 */ /* 0x000e0000080e0500 */
[----:B------:R-:W1:Y:S01]  /*abe0*/  S2UR UR8, SR_CTAID.X ;  /* 0x00000000000879c3 */ /* 0x000e620000002500 */
[----:B0-----:R-:W-:Y:S01]  /*abf0*/  IMAD.MOV.U32 R0, RZ, RZ, 0x1 ;  /* 0x00000001ff007424 */ /* 0x001fe200078e00ff */
[----:B------:R-:W-:Y:S01]  /*ac00*/  MOV R23, 0x1 ;  /* 0x0000000100177802 */ /* 0x000fe20000000f00 */
[----:B------:R-:W-:-:S05]  /*ac10*/  IMAD.MOV.U32 R18, RZ, RZ, RZ ;  /* 0x000000ffff127224 */ /* 0x000fca00078e00ff */
[----:B------:R-:W1:Y:S02]  /*ac20*/  LDC R2, c[0x0][0xd34] ;  /* 0x00034d00ff027b82 */ /* 0x000e640000000800 */
[----:B-1----:R-:W-:-:S13]  /*ac30*/  ISETP.LE.AND P0, PT, R2, UR8, PT ;  /* 0x0000000802007c0c */ /* 0x002fda000bf03270 */
[----:B------:R-:W-:Y:S05]  /*ac40*/  @P0 BRA `(.L_x_212) ;  /* 0x0000004800880947 */ /* 0x000fea0003800000 */
[----:B------:R-:W-:Y:S01]  /*ac50*/  IMAD.SHL.U32 R29, R4, 0x8, RZ ;  /* 0x00000008041d7824 */ /* 0x000fe200078e00ff */
[----:B------:R-:W-:Y:S01]  /*ac60*/  ULDC UR6, c[0x0][0x320] ;  /* 0x0000c80000067ab9 */ /* 0x000fe20000000800 */
[----:B------:R-:W-:Y:S01]  /*ac70*/  ULDC UR7, c[0x0][0x3b8] ;  /* 0x0000ee0000077ab9 */ /* 0x000fe20000000800 */
[----:B------:R-:W-:Y:S01]  /*ac80*/  LOP3.LUT R16, R16, 0xffffffdf, RZ, 0xc0, !PT ;  /* 0xffffffdf10107812 */ /* 0x000fe200078ec0ff */
[----:B------:R-:W-:Y:S01]  /*ac90*/  ULDC.64 UR4, c[0x0][0x418] ;  /* 0x0001060000047ab9 */ /* 0x000fe20000000a00 */
[----:B------:R-:W-:Y:S01]  /*aca0*/  LOP3.LUT R19, R29, 0x38, RZ, 0xc0, !PT ;  /* 0x000000381d137812 */ /* 0x000fe200078ec0ff */
[----:B------:R-:W-:Y:S01]  /*acb0*/  UISETP.NE.U32.AND UP0, UPT, UR4, URZ, UPT ;  /* 0x0000003f0400728c */ /* 0x000fe2000bf05070 */
[----:B------:R-:W-:Y:S01]  /*acc0*/  IMAD.SHL.U32 R24, R4, 0x10, RZ ;  /* 0x0000001004187824 */ /* 0x000fe200078e00ff */
[----:B------:R-:W-:Y:S01]  /*acd0*/  LOP3.LUT R17, R17, 0xfffdffff, RZ, 0xc0, !PT ;  /* 0xfffdffff11117812 */ /* 0x000fe200078ec0ff */
[----:B------:R-:W-:Y:S01]  /*ace0*/  ULDC UR4, c[0x0][0x424] ;  /* 0x0001090000047ab9 */ /* 0x000fe20000000800 */
[C---:B------:R-:W-:Y:S01]  /*acf0*/  LOP3.LUT R0, R19.reuse, 0x40, RZ, 0xfc, !PT ;  /* 0x0000004013007812 */ /* 0x040fe200078efcff */
[----:B------:R-:W-:Y:S01]  /*ad00*/  UISETP.NE.AND.EX UP0, UPT, UR5, URZ, UPT, UP0 ;  /* 0x0000003f0500728c */ /* 0x000fe2000bf05300 */
[C---:B------:R-:W-:Y:S01]  /*ad10*/  LOP3.LUT R2, R19.reuse, 0x80, RZ, 0xfc, !PT ;  /* 0x0000008013027812 */ /* 0x040fe200078efcff */
[----:B------:R-:W0:Y:S01]  /*ad20*/  S2UR UR5, SR_CgaCtaId ;  /* 0x00000000000579c3 */ /* 0x000e220000008800 */
[C---:B------:R-:W-:Y:S01]  /*ad30*/  ISETP.GE.AND P0, PT, R0.reuse, UR6, PT ;  /* 0x0000000600007c0c */ /* 0x040fe2000bf06270 */
[----:B------:R-:W-:Y:S01]  /*ad40*/  USEL UR4, UR4, 0x1, UP0 ;  /* 0x0000000104047887 */ /* 0x000fe20008000000 */
[----:B------:R-:W-:Y:S01]  /*ad50*/  ISETP.GE.AND P5, PT, R0, UR7, PT ;  /* 0x0000000700007c0c */ /* 0x000fe2000bfa6270 */
[----:B------:R-:W-:Y:S01]  /*ad60*/  UMOV UR37, 0x400 ;  /* 0x0000040000257882 */ /* 0x000fe20000000000 */
[C---:B------:R-:W-:Y:S01]  /*ad70*/  ISETP.GE.AND P4, PT, R2.reuse, UR6, PT ;  /* 0x0000000602007c0c */ /* 0x040fe2000bf86270 */
[----:B------:R-:W-:Y:S01]  /*ad80*/  IMAD.MOV.U32 R23, RZ, RZ, 0x1 ;  /* 0x00000001ff177424 */ /* 0x000fe200078e00ff */
[----:B------:R-:W-:Y:S01]  /*ad90*/  ISETP.GE.AND P3, PT, R2, UR7, PT ;  /* 0x0000000702007c0c */ /* 0x000fe2000bf66270 */
[----:B------:R-:W-:Y:S01]  /*ada0*/  ULDC UR36, c[0x0][0x448] ;  /* 0x0001120000247ab9 */ /* 0x000fe20000000800 */
[C---:B------:R-:W-:Y:S01]  /*adb0*/  LOP3.LUT R3, R19.reuse, 0x180, RZ, 0xfc, !PT ;  /* 0x0000018013037812 */ /* 0x040fe200078efcff */
[----:B------:R-:W-:Y:S01]  /*adc0*/  ULDC UR38, c[0x0][0xc] ;  /* 0x0000030000267ab9 */ /* 0x000fe20000000800 */
[----:B------:R-:W-:-:S02]  /*add0*/  ISETP.GE.AND P6, PT, R19, UR6, PT ;  /* 0x0000000613007c0c */ /* 0x000fc4000bfc6270 */
[C---:B------:R-:W-:Y:S02]  /*ade0*/  ISETP.GE.AND P2, PT, R3.reuse, UR7, PT ;  /* 0x0000000703007c0c */ /* 0x040fe4000bf46270 */
[----:B------:R-:W-:Y:S02]  /*adf0*/  @P0 LOP3.LUT R16, R16, 0x20, RZ, 0xfc, !PT ;  /* 0x0000002010100812 */ /* 0x000fe400078efcff */
[----:B------:R-:W-:Y:S02]  /*ae00*/  SEL R6, RZ, 0x40, P2 ;  /* 0x00000040ff067807 */ /* 0x000fe40001000000 */
[----:B------:R-:W-:Y:S02]  /*ae10*/  LOP3.LUT R16, R16, 0xffbfffff, RZ, 0xc0, !PT ;  /* 0xffbfffff10107812 */ /* 0x000fe400078ec0ff */
[----:B------:R-:W-:Y:S02]  /*ae20*/  ISETP.GE.AND P2, PT, R0, UR6, PT ;  /* 0x0000000600007c0c */ /* 0x000fe4000bf46270 */
[----:B------:R-:W-:Y:S01]  /*ae30*/  @P5 LOP3.LUT R16, R16, 0x400000, RZ, 0xfc, !PT ;  /* 0x0040000010105812 */ /* 0x000fe200078efcff */
[----:B0-----:R-:W-:Y:S01]  /*ae40*/  ULEA UR37, UR5, UR37, 0x18 ;  /* 0x0000002505257291 */ /* 0x001fe2000f8ec03f */
[----:B------:R-:W-:-:S02]  /*ae50*/  ISETP.GE.AND P0, PT, R3, UR6, PT ;  /* 0x0000000603007c0c */ /* 0x000fc4000bf06270 */
[----:B------:R-:W-:Y:S02]  /*ae60*/  LOP3.LUT R16, R16, 0xffffffef, RZ, 0xc0, !PT ;  /* 0xffffffef10107812 */ /* 0x000fe400078ec0ff */
[C---:B------:R-:W-:Y:S02]  /*ae70*/  LOP3.LUT R5, R19.reuse, 0x1c0, RZ, 0xfc, !PT ;  /* 0x000001c013057812 */ /* 0x040fe400078efcff */
[----:B------:R-:W-:Y:S02]  /*ae80*/  @P4 LOP3.LUT R16, R16, 0x10, RZ, 0xfc, !PT ;  /* 0x0000001010104812 */ /* 0x000fe400078efcff */
[----:B------:R-:W-:Y:S02]  /*ae90*/  SEL R3, RZ, 0xffffffff, P2 ;  /* 0xffffffffff037807 */ /* 0x000fe40001000000 */
[----:B------:R-:W-:Y:S02]  /*aea0*/  LOP3.LUT R16, R16, 0xffdfffff, RZ, 0xc0, !PT ;  /* 0xffdfffff10107812 */ /* 0x000fe400078ec0ff */
[----:B------:R-:W-:Y:S01]  /*aeb0*/  ISETP.GE.AND P2, PT, R19, UR7, PT ;  /* 0x0000000713007c0c */ /* 0x000fe2000bf46270 */
[----:B------:R-:W-:Y:S01]  /*aec0*/  IMAD.SHL.U32 R9, R3, 0x2, RZ ;  /* 0x0000000203097824 */ /* 0x000fe200078e00ff */
[----:B------:R-:W-:-:S02]  /*aed0*/  @P3 LOP3.LUT R16, R16, 0x200000, RZ, 0xfc, !PT ;  /* 0x0020000010103812 */ /* 0x000fc400078efcff */
[----:B------:R-:W-:Y:S02]  /*aee0*/  ISETP.GE.AND P1, PT, R5, UR6, PT ;  /* 0x0000000605007c0c */ /* 0x000fe4000bf26270 */
[----:B------:R-:W-:Y:S02]  /*aef0*/  LOP3.LUT R16, R16, 0xfffffdff, RZ, 0xc0, !PT ;  /* 0xfffffdff10107812 */ /* 0x000fe400078ec0ff */
[----:B------:R-:W-:Y:S02]  /*af00*/  LOP3.LUT R11, R19, 0xc0, RZ, 0xfc, !PT ;  /* 0x000000c0130b7812 */ /* 0x000fe400078efcff */
[----:B------:R-:W-:Y:S02]  /*af10*/  @P6 LOP3.LUT R16, R16, 0x200, RZ, 0xfc, !PT ;  /* 0x0000020010106812 */ /* 0x000fe400078efcff */
[----:B------:R-:W-:Y:S02]  /*af20*/  SEL R7, RZ, 0x40, P0 ;  /* 0x00000040ff077807 */ /* 0x000fe40000000000 */
[----:B------:R-:W-:-:S02]  /*af30*/  SEL R0, RZ, 0x80, P1 ;  /* 0x00000080ff007807 */ /* 0x000fc40000800000 */
[----:B------:R-:W-:Y:S02]  /*af40*/  ISETP.GE.AND P0, PT, R5, UR7, PT ;  /* 0x0000000705007c0c */ /* 0x000fe4000bf06270 */
[----:B------:R-:W-:Y:S02]  /*af50*/  ISETP.GE.AND P1, PT, R11, UR6, PT ;  /* 0x000000060b007c0c */ /* 0x000fe4000bf26270 */
[----:B------:R-:W-:Y:S02]  /*af60*/  SEL R5, RZ, 0xffffffff, P5 ;  /* 0xffffffffff057807 */ /* 0x000fe40002800000 */
[----:B------:R-:W-:Y:S02]  /*af70*/  LOP3.LUT R16, R16, 0xff7fffff, RZ, 0xc0, !PT ;  /* 0xff7fffff10107812 */ /* 0x000fe400078ec0ff */
[----:B------:R-:W-:Y:S01]  /*af80*/  SEL R2, RZ, 0x1, P6 ;  /* 0x00000001ff027807 */ /* 0x000fe20003000000 */
[----:B------:R-:W-:Y:S01]  /*af90*/  IMAD.SHL.U32 R8, R5, 0x2, RZ ;  /* 0x0000000205087824 */ /* 0x000fe200078e00ff */
[----:B------:R-:W-:-:S02]  /*afa0*/  @P2 LOP3.LUT R16, R16, 0x800000, RZ, 0xfc, !PT ;  /* 0x0080000010102812 */ /* 0x000fc400078efcff */
[----:B------:R-:W-:Y:S02]  /*afb0*/  SEL R5, RZ, 0xffffff80, P0 ;  /* 0xffffff80ff057807 */ /* 0x000fe40000000000 */
[----:B------:R-:W-:Y:S02]  /*afc0*/  ISETP.GE.AND P0, PT, R11, UR7, PT ;  /* 0x000000070b007c0c */ /* 0x000fe4000bf06270 */
[----:B------:R-:W-:Y:S02]  /*afd0*/  LOP3.LUT R16, R16, 0xfffffff7, RZ, 0xc0, !PT ;  /* 0xfffffff710107812 */ /* 0x000fe400078ec0ff */
[----:B------:R-:W-:Y:S02]  /*afe0*/  SEL R3, RZ, 0x1, P2 ;  /* 0x00000001ff037807 */ /* 0x000fe40001000000 */
[----:B------:R-:W-:Y:S02]  /*aff0*/  @P1 LOP3.LUT R16, R16, 0x8, RZ, 0xfc, !PT ;  /* 0x0000000810101812 */ /* 0x000fe400078efcff */
[----:B------:R-:W-:-:S02]  /*b000*/  LOP3.LUT R13, R19, 0x100, RZ, 0xfc, !PT ;  /* 0x00000100130d7812 */ /* 0x000fc400078efcff */
[----:B------:R-:W-:Y:S02]  /*b010*/  LOP3.LUT R16, R16, 0xffefffff, RZ, 0xc0, !PT ;  /* 0xffefffff10107812 */ /* 0x000fe400078ec0ff */
[----:B------:R-:W-:Y:S02]  /*b020*/  LOP3.LUT R2, R9, 0x2, R2, 0xe2, !PT ;  /* 0x0000000209027812 */ /* 0x000fe400078ee202 */
[----:B------:R-:W-:Y:S02]  /*b030*/  LOP3.LUT R9, R8, 0x2, R3, 0xe2, !PT ;  /* 0x0000000208097812 */ /* 0x000fe400078ee203 */
[----:B------:R-:W-:Y:S02]  /*b040*/  SEL R3, RZ, 0x4, P4 ;  /* 0x00000004ff037807 */ /* 0x000fe40002000000 */
[----:B------:R-:W-:Y:S02]  /*b050*/  @P0 LOP3.LUT R16, R16, 0x100000, RZ, 0xfc, !PT ;  /* 0x0010000010100812 */ /* 0x000fe400078efcff */
[----:B------:R-:W-:-:S02]  /*b060*/  SEL R11, RZ, 0x8, P0 ;  /* 0x00000008ff0b7807 */ /* 0x000fc40000000000 */
[----:B------:R-:W-:Y:S02]  /*b070*/  SEL R8, RZ, 0x8, P1 ;  /* 0x00000008ff087807 */ /* 0x000fe40000800000 */
[----:B------:R-:W-:Y:S02]  /*b080*/  ISETP.GE.AND P0, PT, R13, UR6, PT ;  /* 0x000000060d007c0c */ /* 0x000fe4000bf06270 */
[----:B------:R-:W-:Y:S02]  /*b090*/  LOP3.LUT R8, R8, R2, R3, 0xfe, !PT ;  /* 0x0000000208087212 */ /* 0x000fe400078efe03 */
[----:B------:R-:W0:Y:S01]  /*b0a0*/  LDC.64 R2, c[0x0][0x2f0] ;  /* 0x0000bc00ff027b82 */ /* 0x000e220000000a00 */
[----:B------:R-:W-:Y:S02]  /*b0b0*/  SEL R10, RZ, 0x4, P3 ;  /* 0x00000004ff0a7807 */ /* 0x000fe40001800000 */
[----:B------:R-:W-:Y:S02]  /*b0c0*/  LOP3.LUT R16, R16, 0xfffffffb, RZ, 0xc0, !PT ;  /* 0xfffffffb10107812 */ /* 0x000fe400078ec0ff */
[----:B------:R-:W-:-:S02]  /*b0d0*/  LOP3.LUT R14, R19, 0x140, RZ, 0xfc, !PT ;  /* 0x00000140130e7812 */ /* 0x000fc400078efcff */
[----:B------:R-:W-:Y:S02]  /*b0e0*/  LOP3.LUT R12, R11, R9, R10, 0xfe, !PT ;  /* 0x000000090b0c7212 */ /* 0x000fe400078efe0a */
[----:B------:R-:W-:Y:S02]  /*b0f0*/  @P0 LOP3.LUT R16, R16, 0x4, RZ, 0xfc, !PT ;  /* 0x0000000410100812 */ /* 0x000fe400078efcff */
[----:B------:R-:W-:Y:S02]  /*b100*/  SEL R11, RZ, 0x10, P0 ;  /* 0x00000010ff0b7807 */ /* 0x000fe40000000000 */
[----:B------:R-:W-:Y:S02]  /*b110*/  ISETP.GE.AND P0, PT, R14, UR6, PT ;  /* 0x000000060e007c0c */ /* 0x000fe4000bf06270 */
[----:B------:R-:W-:Y:S02]  /*b120*/  LOP3.LUT R16, R16, 0xfffffffd, RZ, 0xc0, !PT ;  /* 0xfffffffd10107812 */ /* 0x000fe400078ec0ff */
[----:B------:R-:W-:-:S02]  /*b130*/  SEL R10, RZ, 0x20, P0 ;  /* 0x00000020ff0a7807 */ /* 0x000fc40000000000 */
[----:B------:R-:W-:Y:S02]  /*b140*/  LOP3.LUT R9, R29, 0x1f8, RZ, 0xc0, !PT ;  /* 0x000001f81d097812 */ /* 0x000fe400078ec0ff */
[----:B------:R-:W-:Y:S01]  /*b150*/  LOP3.LUT R8, R10, R8, R11, 0xfe, !PT ;  /* 0x000000080a087212 */ /* 0x000fe200078efe0b */
[----:B0-----:R-:W-:Y:S01]  /*b160*/  IMAD R18, R2, UR4, RZ ;  /* 0x0000000402127c24 */ /* 0x001fe2000f8e02ff */
[----:B------:R-:W-:Y:S01]  /*b170*/  LOP3.LUT R2, R9, 0x38, R4, 0x78, !PT ;  /* 0x0000003809027812 */ /* 0x000fe200078e7804 */
[----:B------:R-:W-:Y:S02]  /*b180*/  ULDC UR4, c[0x0][0x288] ;  /* 0x0000a20000047ab9 */ /* 0x000fe40000000800 */
[----:B------:R-:W-:Y:S01]  /*b190*/  @P0 LOP3.LUT R16, R16, 0x2, RZ, 0xfc, !PT ;  /* 0x0000000210100812 */ /* 0x000fe200078efcff */
[----:B------:R-:W-:Y:S01]  /*b1a0*/  VIADD R15, R18, 0x3f ;  /* 0x0000003f120f7836 */ /* 0x000fe20000000000 */
[----:B------:R-:W-:Y:S01]  /*b1b0*/  ISETP.GE.AND P0, PT, R13, UR7, PT ;  /* 0x000000070d007c0c */ /* 0x000fe2000bf06270 */
[----:B------:R-:W-:Y:S01]  /*b1c0*/  STL [R1+0x20], R18 ;  /* 0x0000201201007387 */ /* 0x000fe20000100800 */
[----:B------:R-:W-:Y:S01]  /*b1d0*/  LOP3.LUT R16, R16, 0xfff7ffff, RZ, 0xc0, !PT ;  /* 0xfff7ffff10107812 */ /* 0x000fe200078ec0ff */
[----:B------:R-:W-:Y:S01]  /*b1e0*/  UIMAD UR36, UR36, UR4, URZ ;  /* 0x00000004242472a4 */ /* 0x000fe2000f8e023f */
[----:B------:R-:W-:-:S02]  /*b1f0*/  SHF.R.S32.HI R10, RZ, 0x1f, R15 ;  /* 0x0000001fff0a7819 */ /* 0x000fc4000001140f */
[----:B------:R-:W-:Y:S02]  /*b200*/  LOP3.LUT R29, R2, 0x200, R29, 0xf8, !PT ;  /* 0x00000200021d7812 */ /* 0x000fe400078ef81d */
[----:B------:R-:W-:Y:S02]  /*b210*/  SHF.R.U32.HI R2, RZ, 0x3, R4 ;  /* 0x00000003ff027819 */ /* 0x000fe40000011604 */
[----:B------:R-:W-:Y:S02]  /*b220*/  SEL R13, RZ, 0x10, P0 ;  /* 0x00000010ff0d7807 */ /* 0x000fe40000000000 */
[----:B------:R-:W-:Y:S02]  /*b230*/  LEA.HI R10, R10, R15, RZ, 0x6 ;  /* 0x0000000f0a0a7211 */ /* 0x000fe400078f30ff */
[----:B------:R-:W-:Y:S02]  /*b240*/  @P0 LOP3.LUT R16, R16, 0x80000, RZ, 0xfc, !PT ;  /* 0x0008000010100812 */ /* 0x000fe400078efcff */
[----:B------:R-:W-:Y:S01]  /*b250*/  ISETP.GE.AND P0, PT, R14, UR7, PT ;  /* 0x000000070e007c0c */ /* 0x000fe2000bf06270 */
[----:B------:R-:W-:Y:S01]  /*b260*/  ULDC UR7, c[0x0][0x2b8] ;  /* 0x0000ae0000077ab9 */ /* 0x000fe20000000800 */
[----:B------:R-:W-:Y:S01]  /*b270*/  LOP3.LUT R7, R8, R7, RZ, 0xfc, !PT ;  /* 0x0000000708077212 */ /* 0x000fe200078efcff */
[----:B------:R-:W-:Y:S01]  /*b280*/  IMAD.U32 R8, RZ, RZ, UR8 ;  /* 0x00000008ff087e24 */ /* 0x000fe2000f8e00ff */
[----:B------:R-:W-:-:S02]  /*b290*/  LOP3.LUT R2, R2, 0xf, RZ, 0xc0, !PT ;  /* 0x0000000f02027812 */ /* 0x000fc400078ec0ff */
[----:B------:R-:W-:Y:S02]  /*b2a0*/  LOP3.LUT R4, R37, 0x2, RZ, 0xfc, !PT ;  /* 0x0000000225047812 */ /* 0x000fe400078efcff */
[C---:B------:R-:W-:Y:S01]  /*b2b0*/  LEA.HI.SX32 R4, R10.reuse, 0xfffffffe, 0x1a ;  /* 0xfffffffe0a047811 */ /* 0x040fe200078fd2ff */
[----:B------:R-:W-:Y:S01]  /*b2c0*/  STL [R1+0xc], R8 ;  /* 0x00000c0801007387 */ /* 0x000fe20000100800 */
[----:B------:R-:W-:Y:S02]  /*b2d0*/  LOP3.LUT R9, R10, 0xffffffc0, RZ, 0xc0, !PT ;  /* 0xffffffc00a097812 */ /* 0x000fe400078ec0ff */
[----:B------:R-:W-:Y:S01]  /*b2e0*/  LOP3.LUT R24, R2, 0x70, R24, 0xf8, !PT ;  /* 0x0000007002187812 */ /* 0x000fe200078ef818 */
[----:B------:R0:W-:Y:S01]  /*b2f0*/  STL [R1+0x28], R4 ;  /* 0x0000280401007387 */ /* 0x0001e20000100800 */
[----:B------:R-:W-:Y:S02]  /*b300*/  LOP3.LUT R16, R16, 0xfffbffff, RZ, 0xc0, !PT ;  /* 0xfffbffff10107812 */ /* 0x000fe400078ec0ff */
[----:B------:R-:W-:-:S02]  /*b310*/  SEL R14, RZ, 0x20, P0 ;  /* 0x00000020ff0e7807 */ /* 0x000fc40000000000 */
[----:B------:R-:W-:Y:S02]  /*b320*/  @P0 LOP3.LUT R16, R16, 0x40000, RZ, 0xfc, !PT ;  /* 0x0004000010100812 */ /* 0x000fe400078efcff */
[--C-:B------:R-:W-:Y:S02]  /*b330*/  IADD3 R36, R18, 0x40, -R9.reuse ;  /* 0x0000004012247810 */ /* 0x100fe40007ffe809 */
[----:B------:R-:W-:Y:S02]  /*b340*/  LOP3.LUT R16, R16, 0xffffbfff, RZ, 0xc0, !PT ;  /* 0xffffbfff10107812 */ /* 0x000fe400078ec0ff */
[----:B0-----:R-:W-:Y:S01]  /*b350*/  IADD3 R4, R24, -0x40, R9 ;  /* 0xffffffc018047810 */ /* 0x001fe20007ffe009 */
[----:B------:R-:W-:Y:S01]  /*b360*/  IMAD.IADD R36, R36, 0x1, -R2 ;  /* 0x0000000124247824 */ /* 0x000fe200078e0a02 */
[----:B------:R-:W-:Y:S02]  /*b370*/  LOP3.LUT R0, R7, R0, RZ, 0xfc, !PT ;  /* 0x0000000007007212 */ /* 0x000fe400078efcff */
[----:B------:R-:W-:Y:S01]  /*b380*/  ISETP.GE.AND P0, PT, R4, R18, PT ;  /* 0x000000120400720c */ /* 0x000fe20003f06270 */
[----:B------:R-:W-:Y:S01]  /*b390*/  STL [R1+0x24], R4 ;  /* 0x0000240401007387 */ /* 0x000fe20000100800 */
[----:B------:R-:W-:Y:S01]  /*b3a0*/  LOP3.LUT R13, R14, R12, R13, 0xfe, !PT ;  /* 0x0000000c0e0d7212 */ /* 0x000fe200078efe0d */
[----:B------:R-:W-:Y:S01]  /*b3b0*/  IMAD.MOV.U32 R18, RZ, RZ, RZ ;  /* 0x000000ffff127224 */ /* 0x000fe200078e00ff */
[----:B------:R-:W-:-:S02]  /*b3c0*/  ISETP.LT.U32.AND P1, PT, R24, 0x40, !P0 ;  /* 0x000000401800780c */ /* 0x000fc40004721070 */
[----:B------:R-:W-:Y:S02]  /*b3d0*/  ISETP.GE.AND P0, PT, R19, UR6, PT ;  /* 0x0000000613007c0c */ /* 0x000fe4000bf06270 */
[----:B------:R-:W-:Y:S02]  /*b3e0*/  LOP3.LUT R6, R13, R6, RZ, 0xfc, !PT ;  /* 0x000000060d067212 */ /* 0x000fe400078efcff */
[C---:B------:R-:W-:Y:S02]  /*b3f0*/  ISETP.LT.OR P3, PT, R36.reuse, 0x1, P0 ;  /* 0x000000012400780c */ /* 0x040fe40000761670 */
[----:B------:R-:W-:Y:S02]  /*b400*/  ISETP.LT.OR P2, PT, R36, 0x11, P0 ;  /* 0x000000112400780c */ /* 0x000fe40000741670 */
[C---:B------:R-:W-:Y:S02]  /*b410*/  LOP3.LUT R5, R6.reuse, 0x80, R5, 0xc8, !PT ;  /* 0x0000008006057812 */ /* 0x040fe400078ec805 */
[----:B------:R-:W-:-:S02]  /*b420*/  LOP3.LUT R6, R6, 0x40, RZ, 0xc0, !PT ;  /* 0x0000004006067812 */ /* 0x000fc400078ec0ff */
[----:B------:R-:W-:Y:S02]  /*b430*/  @P1 LOP3.LUT R16, R16, 0x4000, RZ, 0xfc, !PT ;  /* 0x0000400010101812 */ /* 0x000fe400078efcff */
[C---:B------:R-:W-:Y:S02]  /*b440*/  ISETP.LT.OR P1, PT, R36.reuse, 0x21, P0 ;  /* 0x000000212400780c */ /* 0x040fe40000721670 */
[----:B------:R-:W-:Y:S02]  /*b450*/  ISETP.LT.OR P0, PT, R36, 0x31, P0 ;  /* 0x000000312400780c */ /* 0x000fe40000701670 */
[----:B------:R-:W-:Y:S02]  /*b460*/  @P3 LOP3.LUT R17, R17, 0x20000, RZ, 0xfc, !PT ;  /* 0x0002000011113812 */ /* 0x000fe400078efcff */
[----:B------:R-:W-:Y:S02]  /*b470*/  LOP3.LUT R16, R16, 0xdfffffff, RZ, 0xc0, !PT ;  /* 0xdfffffff10107812 */ /* 0x000fe400078ec0ff */
[----:B------:R-:W-:-:S02]  /*b480*/  LOP3.LUT R17, R17, 0xfffeffff, RZ, 0xc0, !PT ;  /* 0xfffeffff11117812 */ /* 0x000fc400078ec0ff */
[----:B------:R-:W-:Y:S02]  /*b490*/  SHF.R.U32.HI R2, RZ, 0x2, R6 ;  /* 0x00000002ff027819 */ /* 0x000fe40000011606 */
[----:B------:R-:W-:Y:S02]  /*b4a0*/  @P2 LOP3.LUT R17, R17, 0x10000, RZ, 0xfc, !PT ;  /* 0x0001000011112812 */ /* 0x000fe400078efcff */
[----:B------:R-:W-:Y:S01]  /*b4b0*/  SHF.R.U32.HI R5, RZ, 0x3, R5 ;  /* 0x00000003ff057819 */ /* 0x000fe20000011605 */
[----:B------:R0:W-:Y:S01]  /*b4c0*/  STL [R1+0x8], R2 ;  /* 0x0000080201007387 */ /* 0x0001e20000100800 */
[----:B------:R-:W-:Y:S02]  /*b4d0*/  LOP3.LUT R17, R17, 0xffff7fff, RZ, 0xc0, !PT ;  /* 0xffff7fff11117812 */ /* 0x000fe400078ec0ff */
[----:B------:R-:W-:Y:S01]  /*b4e0*/  LOP3.LUT R31, R7, 0x40, RZ, 0xc0, !PT ;  /* 0x00000040071f7812 */ /* 0x000fe200078ec0ff */
[----:B------:R1:W-:Y:S01]  /*b4f0*/  STL [R1+0x4], R5 ;  /* 0x0000040501007387 */ /* 0x0003e20000100800 */
[----:B------:R-:W-:-:S02]  /*b500*/  @P1 LOP3.LUT R17, R17, 0x8000, RZ, 0xfc, !PT ;  /* 0x0000800011111812 */ /* 0x000fc400078efcff */
[C---:B------:R-:W-:Y:S01]  /*b510*/  LOP3.LUT R30, R0.reuse, 0x80, RZ, 0xc0, !PT ;  /* 0x00000080001e7812 */ /* 0x040fe200078ec0ff */
[----:B------:R1:W-:Y:S01]  /*b520*/  STL [R1+0x1c], RZ ;  /* 0x00001cff01007387 */ /* 0x0003e20000100800 */
[----:B------:R-:W-:Y:S02]  /*b530*/  LOP3.LUT R17, R17, 0xfdffffff, RZ, 0xc0, !PT ;  /* 0xfdffffff11117812 */ /* 0x000fe400078ec0ff */
[C---:B0-----:R-:W-:Y:S02]  /*b540*/  PRMT R2, R0.reuse, 0x8880, RZ ;  /* 0x0000888000027816 */ /* 0x041fe400000000ff */
[----:B------:R-:W-:Y:S02]  /*b550*/  @P0 LOP3.LUT R17, R17, 0x2000000, RZ, 0xfc, !PT ;  /* 0x0200000011110812 */ /* 0x000fe400078efcff */
[----:B------:R-:W-:Y:S02]  /*b560*/  LOP3.LUT P0, RZ, R0, 0x2, RZ, 0xc0, !PT ;  /* 0x0000000200ff7812 */ /* 0x000fe4000780c0ff */
[----:B------:R-:W-:-:S02]  /*b570*/  LOP3.LUT R17, R17, 0xffffbfff, RZ, 0xc0, !PT ;  /* 0xffffbfff11117812 */ /* 0x000fc400078ec0ff */
[C---:B------:R-:W-:Y:S02]  /*b580*/  ISETP.LT.OR P1, PT, R36.reuse, 0x1, !P0 ;  /* 0x000000012400780c */ /* 0x040fe40004721670 */
[C---:B------:R-:W-:Y:S02]  /*b590*/  ISETP.LT.OR P3, PT, R36.reuse, 0x11, !P0 ;  /* 0x000000112400780c */ /* 0x040fe40004761670 */
[----:B------:R-:W-:Y:S02]  /*b5a0*/  ISETP.LT.OR P2, PT, R36, 0x21, !P0 ;  /* 0x000000212400780c */ /* 0x000fe40004741670 */
[----:B------:R-:W-:Y:S02]  /*b5b0*/  SHF.R.U32.HI R31, RZ, 0x2, R31 ;  /* 0x00000002ff1f7819 */ /* 0x000fe4000001161f */
[----:B------:R-:W-:-:S05]  /*b5c0*/  SHF.R.U32.HI R30, RZ, 0x3, R30 ;  /* 0x00000003ff1e7819 */ /* 0x000fca000001161e */
        /* <DEDUP_REMOVED lines=9> */
[----:B------:R-:W-:-:S04]  /*b660*/  LOP3.LUT R17, R17, 0xfeffffff, RZ, 0xc0, !PT ;  /* 0xfeffffff11117812 */ /* 0x000fc800078ec0ff */
[----:B------:R-:W-:Y:S02]  /*b670*/  @P1 LOP3.LUT R17, R17, 0x1000000, RZ, 0xfc, !PT ;  /* 0x0100000011111812 */ /* 0x000fe400078efcff */
[----:B------:R-:W-:Y:S02]  /*b680*/  ISETP.LT.OR P1, PT, R36, 0x21, !P0 ;  /* 0x000000212400780c */ /* 0x000fe40004721670 */
[----:B------:R-:W-:-:S04]  /*b690*/  LOP3.LUT R17, R17, 0xfffff7ff, RZ, 0xc0, !PT ;  /* 0xfffff7ff11117812 */ /* 0x000fc800078ec0ff */
        /* <DEDUP_REMOVED lines=31> */
[----:B------:R-:W-:-:S02]  /*b890*/  @P1 LOP3.LUT R16, R16, 0x20000000, RZ, 0xfc, !PT ;  /* 0x2000000010101812 */ /* 0x000fc400078efcff */
[C---:B------:R-:W-:Y:S02]  /*b8a0*/  ISETP.LT.OR P1, PT, R36.reuse, 0x1, !P0 ;  /* 0x000000012400780c */ /* 0x040fe40004721670 */
[----:B------:R-:W-:Y:S02]  /*b8b0*/  LOP3.LUT R17, R17, 0xffdfffff, RZ, 0xc0, !PT ;  /* 0xffdfffff11117812 */ /* 0x000fe400078ec0ff */
[C---:B------:R-:W-:Y:S02]  /*b8c0*/  ISETP.LT.OR P3, PT, R36.reuse, 0x11, !P0 ;  /* 0x000000112400780c */ /* 0x040fe40004761670 */
[----:B------:R-:W-:Y:S02]  /*b8d0*/  @P2 LOP3.LUT R17, R17, 0x200000, RZ, 0xfc, !PT ;  /* 0x0020000011112812 */ /* 0x000fe400078efcff */
[----:B------:R-:W-:Y:S02]  /*b8e0*/  ISETP.LT.OR P2, PT, R36, 0x21, !P0 ;  /* 0x000000212400780c */ /* 0x000fe40004741670 */
[----:B------:R-:W-:-:S02]  /*b8f0*/  LOP3.LUT R17, R17, 0xffffffef, RZ, 0xc0, !PT ;  /* 0xffffffef11117812 */ /* 0x000fc400078ec0ff */
[----:B------:R-:W-:Y:S02]  /*b900*/  LOP3.LUT R16, R16, 0xefffffff, RZ, 0xc0, !PT ;  /* 0xefffffff10107812 */ /* 0x000fe400078ec0ff */
[----:B------:R-:W-:Y:S02]  /*b910*/  @P1 LOP3.LUT R17, R17, 0x10, RZ, 0xfc, !PT ;  /* 0x0000001011111812 */ /* 0x000fe400078efcff */
[----:B------:R-:W-:Y:S02]  /*b920*/  ISETP.LT.OR P1, PT, R36, 0x31, !P0 ;  /* 0x000000312400780c */ /* 0x000fe40004721670 */
[----:B------:R-:W-:Y:S02]  /*b930*/  LOP3.LUT R17, R17, 0xfffffffe, RZ, 0xc0, !PT ;  /* 0xfffffffe11117812 */ /* 0x000fe400078ec0ff */
[----:B------:R-:W-:Y:S02]  /*b940*/  LOP3.LUT P0, RZ, R0, 0x40, RZ, 0xc0, !PT ;  /* 0x0000004000ff7812 */ /* 0x000fe4000780c0ff */
[----:B------:R-:W-:-:S02]  /*b950*/  @P3 LOP3.LUT R17, R17, 0x1, RZ, 0xfc, !PT ;  /* 0x0000000111113812 */ /* 0x000fc400078efcff */
[----:B------:R-:W-:Y:S02]  /*b960*/  ISETP.LT.OR P3, PT, R36, 0x11, !P0 ;  /* 0x000000112400780c */ /* 0x000fe40004761670 */
[----:B------:R-:W-:Y:S02]  /*b970*/  LOP3.LUT R17, R17, 0xffefffff, RZ, 0xc0, !PT ;  /* 0xffefffff11117812 */ /* 0x000fe400078ec0ff */
[----:B------:R-:W-:Y:S02]  /*b980*/  @P2 LOP3.LUT R16, R16, 0x10000000, RZ, 0xfc, !PT ;  /* 0x1000000010102812 */ /* 0x000fe400078efcff */
[----:B------:R-:W-:Y:S02]  /*b990*/  @P1 LOP3.LUT R17, R17, 0x100000, RZ, 0xfc, !PT ;  /* 0x0010000011111812 */ /* 0x000fe400078efcff */
[C---:B------:R-:W-:Y:S02]  /*b9a0*/  ISETP.LT.OR P1, PT, R36.reuse, 0x1, !P0 ;  /* 0x000000012400780c */ /* 0x040fe40004721670 */
[----:B------:R-:W-:-:S02]  /*b9b0*/  ISETP.LT.OR P2, PT, R36, 0x21, !P0 ;  /* 0x000000212400780c */ /* 0x000fc40004741670 */
[----:B------:R-:W-:Y:S02]  /*b9c0*/  LOP3.LUT R16, R16, 0x7fffffff, RZ, 0xc0, !PT ;  /* 0x7fffffff10107812 */ /* 0x000fe400078ec0ff */
[----:B------:R-:W-:Y:S02]  /*b9d0*/  LOP3.LUT R17, R17, 0xfffffff7, RZ, 0xc0, !PT ;  /* 0xfffffff711117812 */ /* 0x000fe400078ec0ff */
[----:B------:R-:W-:Y:S02]  /*b9e0*/  @P3 LOP3.LUT R16, R16, 0x80000000, RZ, 0xfc, !PT ;  /* 0x8000000010103812 */ /* 0x000fe400078efcff */
[----:B------:R-:W-:Y:S02]  /*b9f0*/  LEA R0, R29, UR37, 0x1 ;  /* 0x000000251d007c11 */ /* 0x000fe4000f8e08ff */
[----:B------:R-:W-:Y:S02]  /*ba00*/  LOP3.LUT R16, R16, 0xf7ffffff, RZ, 0xc0, !PT ;  /* 0xf7ffffff10107812 */ /* 0x000fe400078ec0ff */
[----:B------:R-:W-:-:S02]  /*ba10*/  @P1 LOP3.LUT R17, R17, 0x8, RZ, 0xfc, !PT ;  /* 0x0000000811111812 */ /* 0x000fc400078efcff */
[----:B------:R-:W-:Y:S02]  /*ba20*/  ISETP.LT.OR P1, PT, R36, 0x31, !P0 ;  /* 0x000000312400780c */ /* 0x000fe40004721670 */
[----:B------:R-:W-:Y:S02]  /*ba30*/  ISETP.GT.AND P0, PT, R2, -0x1, PT ;  /* 0xffffffff0200780c */ /* 0x000fe40003f04270 */
[----:B------:R-:W-:Y:S02]  /*ba40*/  @P2 LOP3.LUT R16, R16, 0x8000000, RZ, 0xfc, !PT ;  /* 0x0800000010102812 */ /* 0x000fe400078efcff */
[----:B------:R-:W-:Y:S02]  /*ba50*/  ISETP.LT.OR P2, PT, R36, 0x11, P0 ;  /* 0x000000112400780c */ /* 0x000fe40000741670 */
[----:B------:R-:W-:Y:S02]  /*ba60*/  LOP3.LUT R17, R17, 0xfff7ffff, RZ, 0xc0, !PT ;  /* 0xfff7ffff11117812 */ /* 0x000fe400078ec0ff */
[----:B------:R-:W-:-:S02]  /*ba70*/  LOP3.LUT R16, R16, 0xbfffffff, RZ, 0xc0, !PT ;  /* 0xbfffffff10107812 */ /* 0x000fc400078ec0ff */
[C---:B------:R-:W-:Y:S02]  /*ba80*/  ISETP.LT.OR P3, PT, R36.reuse, 0x1, P0 ;  /* 0x000000012400780c */ /* 0x040fe40000761670 */
[----:B------:R-:W-:Y:S02]  /*ba90*/  @P1 LOP3.LUT R17, R17, 0x80000, RZ, 0xfc, !PT ;  /* 0x0008000011111812 */ /* 0x000fe400078efcff */
[C---:B------:R-:W-:Y:S02]  /*baa0*/  ISETP.LT.OR P1, PT, R36.reuse, 0x21, P0 ;  /* 0x000000212400780c */ /* 0x040fe40000721670 */
[----:B------:R-:W-:Y:S02]  /*bab0*/  ISETP.LT.OR P0, PT, R36, 0x31, P0 ;  /* 0x000000312400780c */ /* 0x000fe40000701670 */
[----:B------:R-:W-:Y:S02]  /*bac0*/  @P2 LOP3.LUT R16, R16, 0x40000000, RZ, 0xfc, !PT ;  /* 0x4000000010102812 */ /* 0x000fe400078efcff */
[----:B------:R-:W-:-:S02]  /*bad0*/  ISETP.GE.AND P2, PT, R19, R3, PT ;  /* 0x000000031300720c */ /* 0x000fc40003f46270 */
[----:B------:R-:W-:Y:S02]  /*bae0*/  LOP3.LUT R16, R16, 0xfbffffff, RZ, 0xc0, !PT ;  /* 0xfbffffff10107812 */ /* 0x000fe400078ec0ff */
[----:B------:R-:W-:-:S03]  /*baf0*/  LOP3.LUT R17, R17, 0xfffffffb, RZ, 0xc0, !PT ;  /* 0xfffffffb11117812 */ /* 0x000fc600078ec0ff */
[----:B------:R-:W-:Y:S02]  /*bb00*/  @P1 LOP3.LUT R16, R16, 0x4000000, RZ, 0xfc, !PT ;  /* 0x0400000010101812 */ /* 0x000fe400078efcff */
[----:B------:R-:W-:Y:S02]  /*bb10*/  @P3 LOP3.LUT R17, R17, 0x4, RZ, 0xfc, !PT ;  /* 0x0000000411113812 */ /* 0x000fe400078efcff */
[----:B------:R-:W-:Y:S02]  /*bb20*/  ISETP.GE.AND P1, PT, R36, 0x1, PT ;  /* 0x000000012400780c */ /* 0x000fe40003f26270 */
[----:B------:R-:W-:Y:S02]  /*bb30*/  LOP3.LUT R16, R16, 0xfffffffe, RZ, 0xc0, !PT ;  /* 0xfffffffe10107812 */ /* 0x000fe400078ec0ff */
[----:B------:R-:W-:Y:S02]  /*bb40*/  LOP3.LUT R17, R17, 0xfffbffff, RZ, 0xc0, !PT ;  /* 0xfffbffff11117812 */ /* 0x000fe400078ec0ff */
[----:B------:R-:W-:-:S02]  /*bb50*/  @P2 LOP3.LUT R16, R16, 0x1, RZ, 0xfc, !PT ;  /* 0x0000000110102812 */ /* 0x000fc400078efcff */
[----:B------:R-:W-:Y:S02]  /*bb60*/  @P0 LOP3.LUT R17, R17, 0x40000, RZ, 0xfc, !PT ;  /* 0x0004000011110812 */ /* 0x000fe400078efcff */
[----:B------:R-:W-:Y:S02]  /*bb70*/  ISETP.GE.AND P0, PT, R36, 0x11, PT ;  /* 0x000000112400780c */ /* 0x000fe40003f06270 */
[----:B------:R-:W-:Y:S02]  /*bb80*/  LOP3.LUT R16, R16, 0xfffdffff, RZ, 0xc0, !PT ;  /* 0xfffdffff10107812 */ /* 0x000fe400078ec0ff */
[----:B------:R-:W-:Y:S02]  /*bb90*/  ISETP.GE.AND P2, PT, R36, 0x21, PT ;  /* 0x000000212400780c */ /* 0x000fe40003f46270 */
[----:B------:R-:W-:Y:S02]  /*bba0*/  @P1 LOP3.LUT R16, R16, 0x20000, RZ, 0xfc, !PT ;  /* 0x0002000010101812 */ /* 0x000fe400078efcff */
[----:B------:R-:W-:-:S02]  /*bbb0*/  ISETP.GE.AND P1, PT, R36, 0x31, PT ;  /* 0x000000312400780c */ /* 0x000fc40003f26270 */
        /* <DEDUP_REMOVED lines=9> */
.L_x_249:
[----:B------:R-:W2:Y:S01]  /*bc50*/  LDL R2, [R1+0xc] ;  /* 0x00000c0001027983 */ /* 0x000ea20000100800 */
[----:B0-----:R-:W0:Y:S01]  /*bc60*/  LDC R0, c[0x0][0xd38] ;  /* 0x00034e00ff007b82 */ /* 0x001e220000000800 */
[----:B------:R-:W-:Y:S05]  /*bc70*/  YIELD ;  /* 0x0000000000007946 */ /* 0x000fea0003800000 */
[----:B------:R-:W-:Y:S01]  /*bc80*/  ULDC.64 UR4, c[0x0][0xb20] ;  /* 0x0002c80000047ab9 */ /* 0x000fe20000000a00 */
[----:B------:R-:W-:Y:S02]  /*bc90*/  MOV R32, RZ ;  /* 0x000000ff00207202 */ /* 0x000fe40000000f00 */
        /* <DEDUP_REMOVED lines=20> */
[----:B0--3--:R-:W-:Y:S05]  /*bde0*/  @!P0 BRA `(.L_x_213) ;  /* 0x0000000000408947 */ /* 0x009fea0003800000 */
[----:B------:R-:W-:Y:S01]  /*bdf0*/  MOV R2, 0x0 ;  /* 0x0000000000027802 */ /* 0x000fe20000000f00 */
[----:B------:R-:W-:Y:S01]  /*be00*/  ULDC.64 UR6, c[0x4][0x90] ;  /* 0x0100240000067ab9 */ /* 0x000fe20000000a00 */
[----:B------:R-:W-:Y:S01]  /*be10*/  ULDC.64 UR8, c[0x4][0x98] ;  /* 0x0100260000087ab9 */ /* 0x000fe20000000a00 */
[----:B------:R-:W-:Y:S01]  /*be20*/  ULDC.64 UR4, c[0x4][0x8] ;  /* 0x0100020000047ab9 */ /* 0x000fe20000000a00 */
[----:B------:R-:W-:Y:S02]  /*be30*/  IMAD.U32 R4, RZ, RZ, UR6 ;  /* 0x00000006ff047e24 */ /* 0x000fe4000f8e00ff */
[----:B------:R-:W0:Y:S01]  /*be40*/  LDC.64 R2, c[0x4][R2] ;  /* 0x0100000002027b82 */ /* 0x000e220000000a00 */
[----:B------:R-:W-:Y:S02]  /*be50*/  IMAD.U32 R5, RZ, RZ, UR7 ;  /* 0x00000007ff057e24 */ /* 0x000fe4000f8e00ff */
[----:B------:R-:W-:Y:S02]  /*be60*/  IMAD.U32 R6, RZ, RZ, UR8 ;  /* 0x00000008ff067e24 */ /* 0x000fe4000f8e00ff */
[----:B------:R-:W-:-:S02]  /*be70*/  IMAD.U32 R7, RZ, RZ, UR9 ;  /* 0x00000009ff077e24 */ /* 0x000fc4000f8e00ff */
[----:B------:R-:W-:Y:S02]  /*be80*/  IMAD.U32 R10, RZ, RZ, UR4 ;  /* 0x00000004ff0a7e24 */ /* 0x000fe4000f8e00ff */
[----:B------:R-:W-:Y:S02]  /*be90*/  IMAD.U32 R11, RZ, RZ, UR5 ;  /* 0x00000005ff0b7e24 */ /* 0x000fe4000f8e00ff */
[----:B------:R-:W-:Y:S02]  /*bea0*/  IMAD.MOV.U32 R8, RZ, RZ, 0x70 ;  /* 0x00000070ff087424 */ /* 0x000fe400078e00ff */
[----:B------:R-:W-:Y:S02]  /*beb0*/  IMAD.MOV.U32 R12, RZ, RZ, 0x1 ;  /* 0x00000001ff0c7424 */ /* 0x000fe400078e00ff */
[----:B------:R-:W-:-:S07]  /*bec0*/  IMAD.MOV.U32 R13, RZ, RZ, RZ ;  /* 0x000000ffff0d7224 */ /* 0x000fce00078e00ff */
[----:B------:R-:W-:-:S07]  /*bed0*/  LEPC R20, `(.L_x_213) ;  /* 0x000000001014794e */ /* 0x000fce0000000000 */
[----:B0----5:R-:W-:Y:S05]  /*bee0*/  CALL.ABS.NOINC R2 ;  /* 0x0000000002007343 */ /* 0x021fea0003c00000 */
.L_x_213:
        /* <DEDUP_REMOVED lines=11> */
[----:B------:R-:W-:Y:S02]  /*bfa0*/  IMAD.U32 R5, RZ, RZ, UR7 ;  /* 0x00000007ff057e24 */ /* 0x000fe4000f8e00ff */
[----:B------:R-:W-:Y:S02]  /*bfb0*/  IMAD.U32 R7, RZ, RZ, UR9 ;  /* 0x00000009ff077e24 */ /* 0x000fe4000f8e00ff */
[----:B------:R-:W-:-:S02]  /*bfc0*/  IMAD.U32 R10, RZ, RZ, UR4 ;  /* 0x00000004ff0a7e24 */ /* 0x000fc4000f8e00ff */
[----:B------:R-:W-:Y:S02]  /*bfd0*/  IMAD.U32 R11, RZ, RZ, UR5 ;  /* 0x00000005ff0b7e24 */ /* 0x000fe4000f8e00ff */
[----:B------:R-:W-:Y:S02]  /*bfe0*/  IMAD.MOV.U32 R8, RZ, RZ, 0x70 ;  /* 0x00000070ff087424 */ /* 0x000fe400078e00ff */
[----:B------:R-:W-:Y:S02]  /*bff0*/  IMAD.MOV.U32 R12, RZ, RZ, 0x1 ;  /* 0x00000001ff0c7424 */ /* 0x000fe400078e00ff */
[----:B0-----:R-:W-:-:S07]  /*c000*/  IMAD.MOV.U32 R13, RZ, RZ, RZ ;  /* 0x000000ffff0d7224 */ /* 0x001fce00078e00ff */
[----:B------:R-:W-:-:S07]  /*c010*/  LEPC R20, `(.L_x_215) ;  /* 0x000000001014794e */ /* 0x000fce0000000000 */
[----:B-1---5:R-:W-:Y:S05]  /*c020*/  CALL.ABS.NOINC R2 ;  /* 0x0000000002007343 */ /* 0x022fea0003c00000 */
.L_x_215:
[----:B------:R0:W1:Y:S01]  /*c030*/  LDC.64 R2, c[0x4][R19] ;  /* 0x0100000013027b82 */ /* 0x0000620000000a00 */
[----:B------:R-:W-:Y:S01]  /*c040*/  ULDC.64 UR6, c[0x4][0x90] ;  /* 0x0100240000067ab9 */ /* 0x000fe20000000a00 */
[----:B------:R-:W-:Y:S01]  /*c050*/  ULDC.64 UR8, c[0x4][0x98] ;  /* 0x0100260000087ab9 */ /* 0x000fe20000000a00 */
[----:B------:R-:W-:Y:S01]  /*c060*/  ULDC.64 UR4, c[0x4][0x18] ;  /* 0x0100060000047ab9 */ /* 0x000fe20000000a00 */
        /* <DEDUP_REMOVED lines=10> */
[----:B-1----:R-:W-:Y:S05]  /*c110*/  CALL.ABS.NOINC R2 ;  /* 0x0000000002007343 */ /* 0x002fea0003c00000 */
.L_x_214:
        /* <DEDUP_REMOVED lines=13> */
.L_x_267:
[----:B------:R-:W2:Y:S01]  /*c1f0*/  LDL R0, [R1+0x24] ;  /* 0x0000240001007983 */ /* 0x000ea20000100800 */
[----:B------:R-:W-:Y:S01]  /*c200*/  ISETP.NE.AND P0, PT, R10, 0x1, PT ;  /* 0x000000010a00780c */ /* 0x000fe20003f05270 */
[----:B------:R-:W-:Y:S01]  /*c210*/  IMAD.MOV.U32 R35, RZ, RZ, RZ ;  /* 0x000000ffff237224 */ /* 0x000fe200078e00ff */
[C---:B------:R-:W-:Y:S02]  /*c220*/  LOP3.LUT P1, RZ, R16.reuse, 0x4000, RZ, 0xc0, !PT ;  /* 0x0000400010ff7812 */ /* 0x040fe4000782c0ff */
[----:B-----5:R-:W-:Y:S02]  /*c230*/  SHF.R.S32.HI R33, RZ, 0x1f, R28 ;  /* 0x0000001fff217819 */ /* 0x020fe4000001141c */
[----:B------:R-:W-:-:S07]  /*c240*/  LOP3.LUT R16, R16, 0xffffefff, RZ, 0xc0, !PT ;  /* 0xffffefff10107812 */ /* 0x000fce00078ec0ff */
[----:B------:R-:W0:Y:S01]  /*c250*/  @P0 LDC R5, c[0x0][0x434] ;  /* 0x00010d00ff050b82 */ /* 0x000e220000000800 */
[----:B------:R-:W-:-:S07]  /*c260*/  @P0 LOP3.LUT R16, R16, 0x1000, RZ, 0xfc, !PT ;  /* 0x0000100010100812 */ /* 0x000fce00078efcff */
[----:B------:R-:W3:Y:S08]  /*c270*/  @P0 LDC R7, c[0x0][0x438] ;  /* 0x00010e00ff070b82 */ /* 0x000ef00000000800 */
[----:B-1----:R-:W1:Y:S02]  /*c280*/  @P1 LDC.64 R2, c[0x0][0x428] ;  /* 0x00010a00ff021b82 */ /* 0x002e640000000a00 */
[----:B-1----:R-:W-:-:S04]  /*c290*/  @P1 IMAD R8, R33, R2, RZ ;  /* 0x0000000221081224 */ /* 0x002fc800078e02ff */
[----:B------:R-:W-:Y:S02]  /*c2a0*/  @P1 IMAD R8, R28, R3, R8 ;  /* 0x000000031c081224 */ /* 0x000fe400078e0208 */
[----:B--2---:R-:W-:-:S04]  /*c2b0*/  IMAD.IADD R0, R0, 0x1, R32 ;  /* 0x0000000100007824 */ /* 0x004fc800078e0220 */
[----:B0-----:R-:W-:-:S04]  /*c2c0*/  @P0 IMAD.HI.U32 R4, R0, R5, RZ ;  /* 0x0000000500040227 */ /* 0x001fc800078e00ff */
[----:B------:R-:W-:Y:S01]  /*c2d0*/  IMAD.MOV.U32 R6, RZ, RZ, R0 ;  /* 0x000000ffff067224 */ /* 0x000fe200078e0000 */
[----:B---3--:R-:W-:Y:S02]  /*c2e0*/  @P0 SHF.R.U32.HI R6, RZ, R7, R4 ;  /* 0x00000007ff060219 */ /* 0x008fe40000011604 */
[----:B------:R-:W0:Y:S02]  /*c2f0*/  @P1 LDC.64 R4, c[0x0][0x418] ;  /* 0x00010600ff041b82 */ /* 0x000e240000000a00 */
[----:B------:R-:W-:-:S03]  /*c300*/  @P1 SHF.R.S32.HI R7, RZ, 0x1f, R6 ;  /* 0x0000001fff071819 */ /* 0x000fc60000011406 */
[----:B------:R-:W-:-:S04]  /*c310*/  @P1 IMAD.WIDE.U32 R2, R28, R2, R6 ;  /* 0x000000021c021225 */ /* 0x000fc800078e0006 */
[----:B------:R-:W-:Y:S01]  /*c320*/  @P1 IMAD.IADD R8, R3, 0x1, R8 ;  /* 0x0000000103081824 */ /* 0x000fe200078e0208 */
[----:B0-----:R-:W-:-:S04]  /*c330*/  @P1 LEA R4, P0, R2, R4, 0x2 ;  /* 0x0000000402041211 */ /* 0x001fc800078010ff */
[----:B------:R-:W-:-:S05]  /*c340*/  @P1 LEA.HI.X R5, R2, R5, R8, 0x2, P0 ;  /* 0x0000000502051211 */ /* 0x000fca00000f1408 */
[----:B------:R0:W5:Y:S01]  /*c350*/  @P1 LDG.E R35, desc[UR42][R4.64] ;  /* 0x0000002a04231981 */ /* 0x000162000c1e1900 */
[----:B------:R-:W-:Y:S01]  /*c360*/  IMAD.MOV R3, RZ, RZ, -R6 ;  /* 0x000000ffff037224 */ /* 0x000fe200078e0a06 */
[----:B------:R-:W-:Y:S02]  /*c370*/  LOP3.LUT R9, R37, 0x2, RZ, 0xfc, !PT ;  /* 0x0000000225097812 */ /* 0x000fe400078efcff */
[----:B------:R-:W-:Y:S01]  /*c380*/  LOP3.LUT R16, R16, 0xfffffbff, RZ, 0xc0, !PT ;  /* 0xfffffbff10107812 */ /* 0x000fe200078ec0ff */
[----:B------:R-:W-:Y:S01]  /*c390*/  IMAD R0, R10, R3, R0 ;  /* 0x000000030a007224 */ /* 0x000fe200078e0200 */
[----:B------:R-:W-:Y:S02]  /*c3a0*/  ISETP.NE.AND P0, PT, R9, 0x3, PT ;  /* 0x000000030900780c */ /* 0x000fe40003f05270 */
[----:B------:R-:W-:Y:S02]  /*c3b0*/  SHF.R.S32.HI R26, RZ, 0x1f, R19 ;  /* 0x0000001fff1a7819 */ /* 0x000fe40000011413 */
[----:B------:R0:W-:Y:S09]  /*c3c0*/  STL [R1], R0 ;  /* 0x0000000001007387 */ /* 0x0001f20000100800 */
[----:B------:R-:W-:Y:S01]  /*c3d0*/  @P0 LOP3.LUT R16, R16, 0x400, RZ, 0xfc, !PT ;  /* 0x0000040010100812 */ /* 0x000fe200078efcff */
[----:B0-----:R-:W-:Y:S06]  /*c3e0*/  @!P0 BRA `(.L_x_217) ;  /* 0x0000000000048947 */ /* 0x001fec0003800000 */
[----:B------:R-:W-:Y:S01]  /*c3f0*/  BPT.TRAP 0x1 ;  /* 0x000000040000795c */ /* 0x000fe20000300000 */
.L_x_217:
[----:B------:R-:W-:Y:S01]  /*c400*/  LEA R25, R18, UR37, 0x3 ;  /* 0x0000002512197c11 */ /* 0x000fe2000f8e18ff */
[----:B------:R-:W-:Y:S01]  /*c410*/  BSSY B0, `(.L_x_218) ;  /* 0x0000004000007945 */ /* 0x000fe20003800000 */
[----:B------:R-:W-:-:S04]  /*c420*/  SHF.L.U32 R0, R23, 0x1f, RZ ;  /* 0x0000001f17007819 */ /* 0x000fc800000006ff */
[----:B------:R-:W0:Y:S02]  /*c430*/  SYNCS.PHASECHK.TRANS64.TRYWAIT P0, [R25+URZ+0x38840], R0 ;  /* 0x03884000190075a7 */ /* 0x000e24000800017f */
[----:B0-----:R-:W-:Y:S05]  /*c440*/  @!P0 BRA `(.L_x_219) ;  /* 0x0000003800148947 */ /* 0x001fea0003800000 */
.L_x_268:
[----:B------:R-:W-:Y:S05]  /*c450*/  BSYNC B0 ;  /* 0x0000000000007941 */ /* 0x000fea0003800000 */
.L_x_218:
[----:B------:R-:W0:Y:S01]  /*c460*/  LDL R2, [R1] ;  /* 0x0000000001027983 */ /* 0x000e220000100800 */
[----:B------:R-:W-:Y:S01]  /*c470*/  ULDC.64 UR4, c[0x0][0x300] ;  /* 0x0000c00000047ab9 */ /* 0x000fe20000000a00 */
[----:B-----5:R-:W-:Y:S01]  /*c480*/  SHF.R.S32.HI R4, RZ, 0x1f, R35 ;  /* 0x0000001fff047819 */ /* 0x020fe20000011423 */
[----:B------:R-:W-:Y:S01]  /*c490*/  IMAD R5, R18, 0x1000, R29 ;  /* 0x0000100012057824 */ /* 0x000fe200078e021d */
[----:B------:R-:W1:Y:S01]  /*c4a0*/  S2R R7, SR_TID.X ;  /* 0x0000000000077919 */ /* 0x000e620000002100 */
[----:B------:R-:W-:Y:S01]  /*c4b0*/  LOP3.LUT P1, RZ, R16, 0x1, RZ, 0xc0, !PT ;  /* 0x0000000110ff7812 */ /* 0x000fe2000782c0ff */
[----:B-1----:R-:W-:-:S05]  /*c4c0*/  IMAD.SHL.U32 R7, R7, 0x8, RZ ;  /* 0x0000000807077824 */ /* 0x002fca00078e00ff */
[----:B------:R-:W-:Y:S02]  /*c4d0*/  LOP3.LUT R7, R7, 0x38, RZ, 0xc0, !PT ;  /* 0x0000003807077812 */ /* 0x000fe400078ec0ff */
[----:B0-----:R-:W-:-:S05]  /*c4e0*/  SHF.R.S32.HI R0, RZ, 0x1f, R2 ;  /* 0x0000001fff007819 */ /* 0x001fca0000011402 */
[----:B------:R0:W-:Y:S04]  /*c4f0*/  STL [R1+0x14], R0 ;  /* 0x0000140001007387 */ /* 0x0001e80000100800 */
[----:B------:R1:W-:Y:S01]  /*c500*/  STL [R1+0x18], R4 ;  /* 0x0000180401007387 */ /* 0x0003e20000100800 */
[----:B0-----:R-:W-:-:S04]  /*c510*/  IMAD R0, R0, UR4, RZ ;  /* 0x0000000400007c24 */ /* 0x001fc8000f8e02ff */
[C---:B------:R-:W-:Y:S02]  /*c520*/  IMAD R0, R2.reuse, UR5, R0 ;  /* 0x0000000502007c24 */ /* 0x040fe4000f8e0200 */
[----:B------:R-:W-:Y:S01]  /*c530*/  IMAD.WIDE.U32 R2, R2, UR4, RZ ;  /* 0x0000000402027c25 */ /* 0x000fe2000f8e00ff */
[----:B------:R-:W-:-:S03]  /*c540*/  ULDC.64 UR4, c[0x0][0x310] ;  /* 0x0000c40000047ab9 */ /* 0x000fc60000000a00 */
[----:B------:R-:W-:Y:S02]  /*c550*/  IMAD.IADD R3, R3, 0x1, R0 ;  /* 0x0000000103037824 */ /* 0x000fe400078e0200 */
[----:B------:R-:W-:Y:S02]  /*c560*/  IMAD R0, R4, UR4, RZ ;  /* 0x0000000404007c24 */ /* 0x000fe4000f8e02ff */
[----:B------:R-:W-:-:S04]  /*c570*/  IMAD.WIDE.U32 R2, R35, UR4, R2 ;  /* 0x0000000423027c25 */ /* 0x000fc8000f8e0002 */
[----:B------:R-:W-:Y:S01]  /*c580*/  IMAD R0, R35, UR5, R0 ;  /* 0x0000000523007c24 */ /* 0x000fe2000f8e0200 */
[----:B------:R-:W-:-:S04]  /*c590*/  ULDC.64 UR4, c[0x0][0x308] ;  /* 0x0000c20000047ab9 */ /* 0x000fc80000000a00 */
[----:B------:R-:W-:Y:S01]  /*c5a0*/  IADD3 R3, R3, R0, RZ ;  /* 0x0000000003037210 */ /* 0x000fe20007ffe0ff */
[----:B------:R-:W-:-:S04]  /*c5b0*/  IMAD R0, R26, UR4, RZ ;  /* 0x000000041a007c24 */ /* 0x000fc8000f8e02ff */
[C---:B------:R-:W-:Y:S02]  /*c5c0*/  IMAD R0, R19.reuse, UR5, R0 ;  /* 0x0000000513007c24 */ /* 0x040fe4000f8e0200 */
[----:B------:R-:W-:Y:S01]  /*c5d0*/  IMAD.WIDE.U32 R2, R19, UR4, R2 ;  /* 0x0000000413027c25 */ /* 0x000fe2000f8e0002 */
[----:B------:R-:W-:-:S03]  /*c5e0*/  ULDC.64 UR4, c[0x0][0x2e8] ;  /* 0x0000ba0000047ab9 */ /* 0x000fc60000000a00 */
[----:B-1----:R-:W-:Y:S01]  /*c5f0*/  IMAD.IADD R4, R3, 0x1, R0 ;  /* 0x0000000103047824 */ /* 0x002fe200078e0200 */
[----:B------:R-:W-:Y:S01]  /*c600*/  LEA R0, P0, R2, UR4, 0x1 ;  /* 0x0000000402007c11 */ /* 0x000fe2000f8008ff */
[----:B------:R-:W-:-:S03]  /*c610*/  UMOV UR4, 0xffffffff ;  /* 0xffffffff00047882 */ /* 0x000fc60000000000 */
[----:B------:R-:W-:Y:S01]  /*c620*/  LEA.HI.X R4, R2, UR5, R4, 0x1, P0 ;  /* 0x0000000502047c11 */ /* 0x000fe200080f0c04 */
[----:B------:R-:W-:Y:S08]  /*c630*/  BRA.DIV UR4, `(.L_x_220) ;  /* 0x0000003604ac7947 */ /* 0x000ff0000b800000 */
[----:B------:R-:W0:Y:S01]  /*c640*/  SHFL.IDX PT, R3, R0, RZ, 0x181f ;  /* 0x00181fff00037589 */ /* 0x000e2200000e0000 */
[C---:B------:R-:W-:Y:S02]  /*c650*/  ISETP.GE.AND P2, PT, R36.reuse, 0x1, PT ;  /* 0x000000012400780c */ /* 0x040fe40003f46270 */
[----:B------:R-:W-:Y:S01]  /*c660*/  ISETP.GE.AND P3, PT, R36, 0x11, PT ;  /* 0x000000112400780c */ /* 0x000fe20003f66270 */
[----:B------:R-:W1:Y:S10]  /*c670*/  SHFL.IDX PT, R2, R4, RZ, 0x181f ;  /* 0x00181fff04027589 */ /* 0x000e7400000e0000 */
[----:B------:R-:W-:-:S02]  /*c680*/  @P2 LEA R6, R5, UR37, 0x1 ;  /* 0x0000002505062c11 */ /* 0x000fc4000f8e08ff */
[----:B0-----:R-:W-:-:S05]  /*c690*/  @P2 LEA R3, P0, R7, R3, 0x1 ;  /* 0x0000000307032211 */ /* 0x001fca00078008ff */
[----:B-1----:R-:W-:-:S05]  /*c6a0*/  @P2 IMAD.X R2, RZ, RZ, R2, P0 ;  /* 0x000000ffff022224 */ /* 0x002fca00000e0602 */
[----:B------:R-:W-:-:S04]  /*c6b0*/  @P2 LOP3.LUT R3, R3, R2, RZ, 0x3c, !PT ;  /* 0x0000000203032212 */ /* 0x000fc800078e3cff */
[----:B------:R-:W-:-:S04]  /*c6c0*/  @P2 LOP3.LUT R2, R3, R2, RZ, 0x3c, !PT ;  /* 0x0000000203022212 */ /* 0x000fc800078e3cff */
[----:B------:R-:W-:-:S05]  /*c6d0*/  @P2 LOP3.LUT R3, R3, R2, RZ, 0x3c, !PT ;  /* 0x0000000203032212 */ /* 0x000fca00078e3cff */
[----:B------:R-:W-:Y:S01]  /*c6e0*/  @!PT LDS RZ, [RZ] ;  /* 0x00000000fffff984 */ /* 0x000fe20000000800 */
[----:B------:R0:W-:Y:S01]  /*c6f0*/  @P2 LDGSTS.E.BYPASS.LTC128B.128 [R6+0x22400], desc[UR42][R2.64], !P1 ;  /* 0x2240000002062fae */ /* 0x0001e2000c901d6a */
[----:B------:R-:W-:-:S03]  /*c700*/  ISETP.GE.AND P2, PT, R36, 0x21, PT ;  /* 0x000000212400780c */ /* 0x000fc60003f46270 */
[----:B0-----:R-:W0:Y:S01]  /*c710*/  SHFL.IDX PT, R3, R0, 0x1, 0x181f ;  /* 0x00381f0000037f89 */ /* 0x001e2200000e0000 */
[----:B------:R-:W-:-:S03]  /*c720*/  @P3 LEA R6, R5, UR37, 0x1 ;  /* 0x0000002505063c11 */ /* 0x000fc6000f8e08ff */
[----:B------:R-:W1:Y:S01]  /*c730*/  SHFL.IDX PT, R2, R4, 0x1, 0x181f ;  /* 0x00381f0004027f89 */ /* 0x000e6200000e0000 */
[----:B0-----:R-:W-:-:S05]  /*c740*/  @P3 LEA R3, P0, R7, R3, 0x1 ;  /* 0x0000000307033211 */ /* 0x001fca00078008ff */
[----:B-1----:R-:W-:-:S05]  /*c750*/  @P3 IMAD.X R2, RZ, RZ, R2, P0 ;  /* 0x000000ffff023224 */ /* 0x002fca00000e0602 */
[----:B------:R-:W-:-:S04]  /*c760*/  @P3 LOP3.LUT R3, R3, R2, RZ, 0x3c, !PT ;  /* 0x0000000203033212 */ /* 0x000fc800078e3cff */
[----:B------:R-:W-:-:S04]  /*c770*/  @P3 LOP3.LUT R2, R3, R2, RZ, 0x3c, !PT ;  /* 0x0000000203023212 */ /* 0x000fc800078e3cff */
[----:B------:R-:W-:-:S05]  /*c780*/  @P3 LOP3.LUT R3, R3, R2, RZ, 0x3c, !PT ;  /* 0x0000000203033212 */ /* 0x000fca00078e3cff */
[----:B------:R0:W-:Y:S04]  /*c790*/  @P3 LDGSTS.E.BYPASS.LTC128B.128 [R6+0x22c00], desc[UR42][R2.64], !P1 ;  /* 0x22c0000002063fae */ /* 0x0001e8000c901d6a */
[----:B0-----:R-:W0:Y:S01]  /*c7a0*/  SHFL.IDX PT, R3, R0, 0x2, 0x181f ;  /* 0x00581f0000037f89 */ /* 0x001e2200000e0000 */
[----:B------:R-:W-:-:S03]  /*c7b0*/  @P2 LEA R6, R5, UR37, 0x1 ;  /* 0x0000002505062c11 */ /* 0x000fc6000f8e08ff */
[----:B------:R-:W1:Y:S04]  /*c7c0*/  SHFL.IDX PT, R2, R4, 0x2, 0x181f ;  /* 0x00581f0004027f89 */ /* 0x000e6800000e0000 */
[----:B------:R-:W2:Y:S04]  /*c7d0*/  SHFL.IDX PT, R4, R4, 0x3, 0x181f ;  /* 0x00781f0004047f89 */ /* 0x000ea800000e0000 */
[----:B------:R-:W3:Y:S01]  /*c7e0*/  SHFL.IDX PT, R0, R0, 0x3, 0x181f ;  /* 0x00781f0000007f89 */ /* 0x000ee200000e0000 */
[----:B0-----:R-:W-:-:S05]  /*c7f0*/  @P2 LEA R3, P0, R7, R3, 0x1 ;  /* 0x0000000307032211 */ /* 0x001fca00078008ff */
[----:B-1----:R-:W-:-:S05]  /*c800*/  @P2 IMAD.X R2, RZ, RZ, R2, P0 ;  /* 0x000000ffff022224 */ /* 0x002fca00000e0602 */
[----:B------:R-:W-:-:S04]  /*c810*/  @P2 LOP3.LUT R3, R3, R2, RZ, 0x3c, !PT ;  /* 0x0000000203032212 */ /* 0x000fc800078e3cff */
[----:B------:R-:W-:-:S04]  /*c820*/  @P2 LOP3.LUT R2, R3, R2, RZ, 0x3c, !PT ;  /* 0x0000000203022212 */ /* 0x000fc800078e3cff */
[----:B------:R-:W-:-:S05]  /*c830*/  @P2 LOP3.LUT R3, R3, R2, RZ, 0x3c, !PT ;  /* 0x0000000203032212 */ /* 0x000fca00078e3cff */
[----:B--23--:R1:W-:Y:S02]  /*c840*/  @P2 LDGSTS.E.BYPASS.LTC128B.128 [R6+0x23400], desc[UR42][R2.64], !P1 ;  /* 0x2340000002062fae */ /* 0x00c3e4000c901d6a */
.L_x_278:
[----:B------:R-:W-:-:S13]  /*c850*/  ISETP.GE.AND P2, PT, R36, 0x31, PT ;  /* 0x000000312400780c */ /* 0x000fda0003f46270 */
[----:B01----:R-:W-:Y:S02]  /*c860*/  @P2 LEA R2, P0, R7, R0, 0x1 ;  /* 0x0000000007022211 */ /* 0x003fe400078008ff */
[----:B------:R-:W-:-:S03]  /*c870*/  @P2 LEA R5, R5, UR37, 0x1 ;  /* 0x0000002505052c11 */ /* 0x000fc6000f8e08ff */
[----:B------:R-:W-:Y:S01]  /*c880*/  @P2 IMAD.X R3, RZ, RZ, R4, P0 ;  /* 0x000000ffff032224 */ /* 0x000fe200000e0604 */
[----:B------:R-:W-:-:S04]  /*c890*/  PLOP3.LUT P0, PT, PT, PT, PT, 0x80, 0x0 ;  /* 0x000000000000781c */ /* 0x000fc80003f0f070 */
[----:B------:R-:W-:Y:S01]  /*c8a0*/  @!PT LDS RZ, [RZ] ;  /* 0x00000000fffff984 */ /* 0x000fe20000000800 */
[----:B------:R-:W-:Y:S01]  /*c8b0*/  @!PT LDS RZ, [RZ] ;  /* 0x00000000fffff984 */ /* 0x000fe20000000800 */
[----:B------:R-:W-:Y:S01]  /*c8c0*/  @!PT LDS RZ, [RZ] ;  /* 0x00000000fffff984 */ /* 0x000fe20000000800 */
[----:B------:R0:W-:Y:S01]  /*c8d0*/  @P2 LDGSTS.E.BYPASS.LTC128B.128 [R5+0x23c00], desc[UR42][R2.64], !P1 ;  /* 0x23c0000002052fae */ /* 0x0001e2000c901d6a */
[----:B------:R-:W-:-:S08]  /*c8e0*/  NOP ;  /* 0x0000000000007918 */ /* 0x000fd00000000000 */
.L_x_221:
[----:B------:R-:W-:Y:S02]  /*c8f0*/  PLOP3.LUT P1, PT, P1, P0, PT, 0xa2, 0x0 ;  /* 0x000000000000781c */ /* 0x000fe40000f21472 */
[----:B------:R-:W-:-:S08]  /*c900*/  @P0 R2UR P1, UR4, R25 ;  /* 0x00000000190402ca */ /* 0x000fd00000020000 */
[----:B------:R-:W-:-:S05]  /*c910*/  @P0 PLOP3.LUT P0, PT, P1, PT, PT, 0x80, 0x0 ;  /* 0x000000000000081c */ /* 0x000fca0000f0f070 */
[----:B------:R-:W-:Y:S01]  /*c920*/  @!P1 SYNCS.ARRIVE.TRANS64.RED.A0T1 RZ, [UR4+0x38830], RZ ;  /* 0x038830ffffff99a7 */ /* 0x000fe20008200404 */
[----:B------:R-:W-:Y:S07]  /*c930*/  @!P1 ARRIVES.LDGSTSBAR.64.TRANSCNT [UR4+0x38830] ;  /* 0x03883000ff0099b0 */ /* 0x000fee0008000a84 */
[----:B------:R-:W-:Y:S05]  /*c940*/  @P0 BRA.U.ANY `(.L_x_221) ;  /* 0xfffffffd00e80947 */ /* 0x000fea000393ffff */
[----:B------:R-:W-:Y:S01]  /*c950*/  NOP ;  /* 0x0000000000007918 */ /* 0x000fe20000000000 */
[----:B------:R-:W-:-:S04]  /*c960*/  LOP3.LUT R0, R37, 0x2, RZ, 0xfc, !PT ;  /* 0x0000000225007812 */ /* 0x000fc800078efcff */
[----:B------:R-:W-:-:S13]  /*c970*/  ISETP.NE.AND P2, PT, R0, 0x3, PT ;  /* 0x000000030000780c */ /* 0x000fda0003f45270 */
[----:B------:R-:W-:Y:S05]  /*c980*/  @!P2 BRA `(.L_x_222) ;  /* 0x000000000004a947 */ /* 0x000fea0003800000 */
[----:B------:R-:W-:Y:S01]  /*c990*/  BPT.TRAP 0x1 ;  /* 0x000000040000795c */ /* 0x000fe20000300000 */
.L_x_222:
[----:B------:R1:W-:Y:S02]  /*c9a0*/  SYNCS.ARRIVE.TRANS64.A1T0 RZ, [R25+URZ+0x38830], RZ ;  /* 0x038830ff19ff79a7 */ /* 0x0003e4000810003f */
[----:B------:R-:W-:Y:S05]  /*c9b0*/  WARPSYNC.ALL ;  /* 0x0000000000007948 */ /* 0x000fea0003800000 */
[----:B------:R-:W-:Y:S01]  /*c9c0*/  UIADD3 UR4, UR37, 0x20400, URZ ;  /* 0x0002040025047890 */ /* 0x000fe2000fffe03f */
[----:B------:R-:W-:-:S03]  /*c9d0*/  SHF.R.S32.HI R0, RZ, 0x1f, R27 ;  /* 0x0000001fff007819 */ /* 0x000fc6000001141b */
[----:B------:R-:W-:Y:S02]  /*c9e0*/  ULOP3.LUT UP0, URZ, UR4, 0x3ff, URZ, 0xc0, !UPT ;  /* 0x000003ff043f7892 */ /* 0x000fe4000f80c03f */
[----:B------:R2:W-:Y:S01]  /*c9f0*/  STL [R1+0x10], R0 ;  /* 0x0000100001007387 */ /* 0x0005e20000100800 */
[----:B------:R-:W-:Y:S03]  /*ca00*/  BAR.SYNC.DEFER_BLOCKING 0x8, 0x100 ;  /* 0x0204000000007b1d */ /* 0x000fe60000010000 */
[----:B------:R-:W-:-:S13]  /*ca10*/  PLOP3.LUT P0, PT, PT, PT, UP0, 0x80, 0x0 ;  /* 0x000000000000781c */ /* 0x000fda0003f0f008 */
[----:B--2---:R-:W-:Y:S05]  /*ca20*/  @!P0 BRA `(.L_x_223) ;  /* 0x0000000000408947 */ /* 0x004fea0003800000 */
[----:B0-----:R-:W-:Y:S01]  /*ca30*/  MOV R2, 0x0 ;  /* 0x0000000000027802 */ /* 0x001fe20000000f00 */
[----:B------:R-:W-:Y:S01]  /*ca40*/  ULDC.64 UR4, c[0x4][0x90] ;  /* 0x0100240000047ab9 */ /* 0x000fe20000000a00 */
[----:B------:R-:W-:Y:S01]  /*ca50*/  ULDC.64 UR6, c[0x4][0x98] ;  /* 0x0100260000067ab9 */ /* 0x000fe20000000a00 */
[----:B------:R-:W-:Y:S01]  /*ca60*/  ULDC.64 UR8, c[0x4][0x20] ;  /* 0x0100080000087ab9 */ /* 0x000fe20000000a00 */
[----:B------:R-:W-:Y:S01]  /*ca70*/  IMAD.U32 R4, RZ, RZ, UR4 ;  /* 0x00000004ff047e24 */ /* 0x000fe2000f8e00ff */
[----:B------:R-:W-:Y:S01]  /*ca80*/  MOV R10, UR8 ;  /* 0x00000008000a7c02 */ /* 0x000fe20008000f00 */
[----:B------:R-:W0:Y:S01]  /*ca90*/  LDC.64 R2, c[0x4][R2] ;  /* 0x0100000002027b82 */ /* 0x000e220000000a00 */
[----:B------:R-:W-:Y:S02]  /*caa0*/  IMAD.U32 R5, RZ, RZ, UR5 ;  /* 0x00000005ff057e24 */ /* 0x000fe4000f8e00ff */
[----:B------:R-:W-:Y:S02]  /*cab0*/  IMAD.U32 R6, RZ, RZ, UR6 ;  /* 0x00000006ff067e24 */ /* 0x000fe4000f8e00ff */
[----:B------:R-:W-:-:S02]  /*cac0*/  IMAD.U32 R7, RZ, RZ, UR7 ;  /* 0x00000007ff077e24 */ /* 0x000fc4000f8e00ff */
[----:B------:R-:W-:Y:S02]  /*cad0*/  IMAD.U32 R11, RZ, RZ, UR9 ;  /* 0x00000009ff0b7e24 */ /* 0x000fe4000f8e00ff */
[----:B------:R-:W-:Y:S02]  /*cae0*/  IMAD.MOV.U32 R8, RZ, RZ, 0x70 ;  /* 0x00000070ff087424 */ /* 0x000fe400078e00ff */
[----:B------:R-:W-:Y:S02]  /*caf0*/  IMAD.MOV.U32 R12, RZ, RZ, 0x1 ;  /* 0x00000001ff0c7424 */ /* 0x000fe400078e00ff */
[----:B------:R-:W-:-:S07]  /*cb00*/  IMAD.MOV.U32 R13, RZ, RZ, RZ ;  /* 0x000000ffff0d7224 */ /* 0x000fce00078e00ff */
[----:B------:R-:W-:-:S07]  /*cb10*/  LEPC R20, `(.L_x_223) ;  /* 0x000000001014794e */ /* 0x000fce0000000000 */
[----:B01----:R-:W-:Y:S05]  /*cb20*/  CALL.ABS.NOINC R2 ;  /* 0x0000000002007343 */ /* 0x003fea0003c00000 */
.L_x_223:
[----:B0-----:R-:W2:Y:S01]  /*cb30*/  LDL R2, [R1+0x10] ;  /* 0x0000100001027983 */ /* 0x001ea20000100800 */
[----:B------:R-:W0:Y:S03]  /*cb40*/  LDC R3, c[0x0][0x448] ;  /* 0x00011200ff037b82 */ /* 0x000e260000000800 */
[----:B------:R-:W3:Y:S01]  /*cb50*/  LDL R21, [R1+0xc] ;  /* 0x00000c0001157983 */ /* 0x000ee20000100800 */
[----:B------:R-:W-:Y:S01]  /*cb60*/  IMAD.MOV R5, RZ, RZ, -R34 ;  /* 0x000000ffff057224 */ /* 0x000fe200078e0a22 */
[----:B------:R-:W-:Y:S01]  /*cb70*/  ULDC UR4, c[0x0][0xd38] ;  /* 0x00034e0000047ab9 */ /* 0x000fe20000000800 */
[----:B------:R-:W-:Y:S01]  /*cb80*/  LOP3.LUT R16, R16, 0xffffdfff, RZ, 0xc0, !PT ;  /* 0xffffdfff10107812 */ /* 0x000fe200078ec0ff */
[----:B------:R-:W4:Y:S01]  /*cb90*/  S2R R9, SR_TID.X ;  /* 0x0000000000097919 */ /* 0x000f220000002100 */
[----:B------:R-:W-:Y:S01]  /*cba0*/  LEA R8, R29, UR37, 0x1 ;  /* 0x000000251d087c11 */ /* 0x000fe2000f8e08ff */
[----:B------:R-:W5:Y:S01]  /*cbb0*/  S2R R10, SR_TID.X ;  /* 0x00000000000a7919 */ /* 0x000f620000002100 */
[----:B0-----:R-:W-:-:S13]  /*cbc0*/  ISETP.NE.AND P0, PT, R3, 0x1, PT ;  /* 0x000000010300780c */ /* 0x001fda0003f05270 */
[----:B------:R-:W0:Y:S01]  /*cbd0*/  @P0 LDC R0, c[0x0][0x450] ;  /* 0x00011400ff000b82 */ /* 0x000e220000000800 */
[----:B------:R-:W-:Y:S01]  /*cbe0*/  @P0 LOP3.LUT R16, R16, 0x2000, RZ, 0xfc, !PT ;  /* 0x0000200010100812 */ /* 0x000fe200078efcff */
[----:B----4-:R-:W-:-:S03]  /*cbf0*/  IMAD.SHL.U32 R9, R9, 0x8, RZ ;  /* 0x0000000809097824 */ /* 0x010fc600078e00ff */
[----:B------:R-:W-:Y:S02]  /*cc00*/  LOP3.LUT P1, RZ, R16, 0x1000000, RZ, 0xc0, !PT ;  /* 0x0100000010ff7812 */ /* 0x000fe4000782c0ff */
[----:B-----5:R-:W-:Y:S02]  /*cc10*/  SHF.R.U32.HI R10, RZ, 0x3, R10 ;  /* 0x00000003ff0a7819 */ /* 0x020fe4000001160a */
[----:B------:R-:W-:Y:S02]  /*cc20*/  LOP3.LUT R9, R9, 0x38, RZ, 0xc0, !PT ;  /* 0x0000003809097812 */ /* 0x000fe400078ec0ff */
[----:B------:R-:W-:Y:S01]  /*cc30*/  LOP3.LUT R10, R10, 0xf, RZ, 0xc0, !PT ;  /* 0x0000000f0a0a7812 */ /* 0x000fe200078ec0ff */
[----:B--2---:R-:W-:Y:S02]  /*cc40*/  IMAD.MOV.U32 R20, RZ, RZ, R2 ;  /* 0x000000ffff147224 */ /* 0x004fe400078e0002 */
[----:B------:R-:W2:Y:S01]  /*cc50*/  @P0 LDC R2, c[0x0][0x44c] ;  /* 0x00011300ff020b82 */ /* 0x000ea20000000800 */
[----:B---3--:R-:W-:Y:S01]  /*cc60*/  IMAD R5, R5, UR4, R21 ;  /* 0x0000000405057c24 */ /* 0x008fe2000f8e0215 */
[----:B------:R-:W-:-:S02]  /*cc70*/  ULDC.64 UR4, c[0x0][0x2d8] ;  /* 0x0000b60000047ab9 */ /* 0x000fc40000000a00 */
[----:B------:R-:W-:Y:S02]  /*cc80*/  IMAD R6, R26, UR4, RZ ;  /* 0x000000041a067c24 */ /* 0x000fe4000f8e02ff */
[----:B------:R-:W-:Y:S02]  /*cc90*/  IMAD R34, R5, 0x40, R24 ;  /* 0x0000004005227824 */ /* 0x000fe400078e0218 */
[----:B------:R-:W-:Y:S02]  /*cca0*/  IMAD R6, R19, UR5, R6 ;  /* 0x0000000513067c24 */ /* 0x000fe4000f8e0206 */
[----:B------:R-:W-:Y:S02]  /*ccb0*/  IMAD.MOV.U32 R4, RZ, RZ, R34 ;  /* 0x000000ffff047224 */ /* 0x000fe400078e0022 */
[----:B--2---:R-:W-:-:S05]  /*ccc0*/  @P0 IMAD.HI.U32 R2, R34, R2, RZ ;  /* 0x0000000222020227 */ /* 0x004fca00078e00ff */
[----:B0-----:R-:W-:-:S05]  /*ccd0*/  @P0 SHF.R.U32.HI R4, RZ, R0, R2 ;  /* 0x00000000ff040219 */ /* 0x001fca0000011602 */
[----:B------:R-:W-:-:S04]  /*cce0*/  IMAD.MOV R0, RZ, RZ, -R4 ;  /* 0x000000ffff007224 */ /* 0x000fc800078e0a04 */
[----:B------:R-:W-:Y:S02]  /*ccf0*/  IMAD R0, R3, R0, R34 ;  /* 0x0000000003007224 */ /* 0x000fe400078e0222 */
[----:B------:R-:W-:Y:S01]  /*cd00*/  IMAD.WIDE.U32 R2, R19, UR4, RZ ;  /* 0x0000000413027c25 */ /* 0x000fe2000f8e00ff */
[----:B------:R-:W-:-:S03]  /*cd10*/  ULDC.64 UR4, c[0x0][0x2e0] ;  /* 0x0000b80000047ab9 */ /* 0x000fc60000000a00 */
[----:B------:R-:W-:Y:S02]  /*cd20*/  IMAD.IADD R3, R3, 0x1, R6 ;  /* 0x0000000103037824 */ /* 0x000fe400078e0206 */
[----:B------:R-:W-:Y:S02]  /*cd30*/  IMAD R6, R20, UR4, RZ ;  /* 0x0000000414067c24 */ /* 0x000fe4000f8e02ff */
[----:B------:R-:W-:-:S04]  /*cd40*/  IMAD.WIDE.U32 R2, R27, UR4, R2 ;  /* 0x000000041b027c25 */ /* 0x000fc8000f8e0002 */
[----:B------:R-:W-:Y:S01]  /*cd50*/  IMAD R6, R27, UR5, R6 ;  /* 0x000000051b067c24 */ /* 0x000fe2000f8e0206 */
[----:B------:R-:W-:-:S03]  /*cd60*/  ULDC.64 UR4, c[0x0][0x2d0] ;  /* 0x0000b40000047ab9 */ /* 0x000fc60000000a00 */
[----:B------:R-:W-:Y:S01]  /*cd70*/  IMAD.IADD R3, R3, 0x1, R6 ;  /* 0x0000000103037824 */ /* 0x000fe200078e0206 */
[----:B------:R-:W-:Y:S01]  /*cd80*/  SHF.R.S32.HI R6, RZ, 0x1f, R4 ;  /* 0x0000001fff067819 */ /* 0x000fe20000011404 */
[----:B------:R-:W-:-:S04]  /*cd90*/  IMAD.WIDE.U32 R2, R4, UR4, R2 ;  /* 0x0000000404027c25 */ /* 0x000fc8000f8e0002 */
[----:B------:R-:W-:-:S04]  /*cda0*/  IMAD R6, R6, UR4, RZ ;  /* 0x0000000406067c24 */ /* 0x000fc8000f8e02ff */
[----:B------:R-:W-:Y:S01]  /*cdb0*/  IMAD R6, R4, UR5, R6 ;  /* 0x0000000504067c24 */ /* 0x000fe2000f8e0206 */
[----:B------:R-:W-:Y:S01]  /*cdc0*/  SHF.R.S32.HI R4, RZ, 0x1f, R0 ;  /* 0x0000001fff047819 */ /* 0x000fe20000011400 */
[----:B------:R-:W-:-:S03]  /*cdd0*/  ULDC.64 UR4, c[0x0][0x2c8] ;  /* 0x0000b20000047ab9 */ /* 0x000fc60000000a00 */
[----:B------:R-:W-:Y:S01]  /*cde0*/  IADD3 R3, R3, R6, RZ ;  /* 0x0000000603037210 */ /* 0x000fe20007ffe0ff */
        /* <DEDUP_REMOVED lines=9> */
[----:B------:R-:W0:Y:S01]  /*ce80*/  SHFL.IDX PT, R4, R0, RZ, 0x181f ;  /* 0x00181fff00047589 */ /* 0x000e2200000e0000 */
[----:B------:R-:W-:Y:S01]  /*ce90*/  IMAD R5, R5, 0x40, R10 ;  /* 0x0000004005057824 */ /* 0x000fe200078e020a */
[----:B------:R-:W-:Y:S02]  /*cea0*/  LOP3.LUT R16, R16, 0xfffffeff, RZ, 0xc0, !PT ;  /* 0xfffffeff10107812 */ /* 0x000fe400078ec0ff */
[----:B------:R-:W2:Y:S02]  /*ceb0*/  SHFL.IDX PT, R3, R2, RZ, 0x181f ;  /* 0x00181fff02037589 */ /* 0x000ea400000e0000 */
[----:B------:R-:W-:-:S13]  /*cec0*/  ISETP.GE.AND P2, PT, R5, UR36, PT ;  /* 0x0000002405007c0c */ /* 0x000fda000bf46270 */
[----:B------:R-:W-:-:S04]  /*ced0*/  @P2 LOP3.LUT R16, R16, 0x100, RZ, 0xfc, !PT ;  /* 0x0000010010102812 */ /* 0x000fc800078efcff */
[----:B------:R-:W-:Y:S02]  /*cee0*/  LOP3.LUT R16, R16, 0xffffff7f, RZ, 0xc0, !PT ;  /* 0xffffff7f10107812 */ /* 0x000fe400078ec0ff */
[----:B0-----:R-:W-:-:S05]  /*cef0*/  @!P2 LEA R4, P0, R9, R4, 0x1 ;  /* 0x000000040904a211 */ /* 0x001fca00078008ff */
[----:B--2---:R-:W-:Y:S02]  /*cf00*/  @!P2 IMAD.X R3, RZ, RZ, R3, P0 ;  /* 0x000000ffff03a224 */ /* 0x004fe400000e0603 */
[----:B------:R-:W-:Y:S02]  /*cf10*/  @!P2 IMAD.MOV.U32 R6, RZ, RZ, R4 ;  /* 0x000000ffff06a224 */ /* 0x000fe400078e0004 */
[----:B------:R-:W-:Y:S02]  /*cf20*/  @!P2 IMAD.MOV.U32 R7, RZ, RZ, R3 ;  /* 0x000000ffff07a224 */ /* 0x000fe400078e0003 */
[----:B------:R-:W-:-:S03]  /*cf30*/  VIADD R3, R5, 0x10 ;  /* 0x0000001005037836 */ /* 0x000fc60000000000 */
[----:B------:R-:W-:Y:S01]  /*cf40*/  @!PT LDS RZ, [RZ] ;  /* 0x00000000fffff984 */ /* 0x000fe20000000800 */
[----:B------:R0:W-:Y:S02]  /*cf50*/  @!P2 LDGSTS.E.BYPASS.LTC128B.128 [R8+0x20400], desc[UR42][R6.64], !P1 ;  /* 0x204000000608afae */ /* 0x0001e4000c901d6a */
[----:B------:R-:W-:Y:S02]  /*cf60*/  ISETP.GE.AND P2, PT, R3, UR36, PT ;  /* 0x0000002403007c0c */ /* 0x000fe4000bf46270 */
[----:B------:R-:W-:Y:S04]  /*cf70*/  SHFL.IDX PT, R3, R2, 0x1, 0x181f ;  /* 0x00381f0002037f89 */ /* 0x000fe800000e0000 */
[----:B0-----:R-:W0:Y:S07]  /*cf80*/  SHFL.IDX PT, R6, R0, 0x1, 0x181f ;  /* 0x00381f0000067f89 */ /* 0x001e2e00000e0000 */
[----:B------:R-:W-:-:S04]  /*cf90*/  @P2 LOP3.LUT R16, R16, 0x80, RZ, 0xfc, !PT ;  /* 0x0000008010102812 */ /* 0x000fc800078efcff */
[----:B------:R-:W-:Y:S02]  /*cfa0*/  LOP3.LUT R16, R16, 0xffffffbf, RZ, 0xc0, !PT ;  /* 0xffffffbf10107812 */ /* 0x000fe400078ec0ff */
[----:B0-----:R-:W-:-:S05]  /*cfb0*/  @!P2 LEA R6, P0, R9, R6, 0x1 ;  /* 0x000000060906a211 */ /* 0x001fca00078008ff */
[----:B------:R-:W-:-:S04]  /*cfc0*/  @!P2 IMAD.X R3, RZ, RZ, R3, P0 ;  /* 0x000000ffff03a224 */ /* 0x000fc800000e0603 */
[----:B------:R-:W-:Y:S02]  /*cfd0*/  @!P2 IMAD.MOV.U32 R7, RZ, RZ, R3 ;  /* 0x000000ffff07a224 */ /* 0x000fe400078e0003 */
[----:B------:R-:W-:-:S03]  /*cfe0*/  VIADD R3, R5, 0x20 ;  /* 0x0000002005037836 */ /* 0x000fc60000000000 */
[----:B------:R0:W-:Y:S02]  /*cff0*/  @!P2 LDGSTS.E.BYPASS.LTC128B.128 [R8+0x20c00], desc[UR42][R6.64], !P1 ;  /* 0x20c000000608afae */ /* 0x0001e4000c901d6a */
[----:B------:R-:W-:Y:S02]  /*d000*/  ISETP.GE.AND P2, PT, R3, UR36, PT ;  /* 0x0000002403007c0c */ /* 0x000fe4000bf46270 */
[----:B------:R-:W-:Y:S04]  /*d010*/  SHFL.IDX PT, R3, R2, 0x2, 0x181f ;  /* 0x00581f0002037f89 */ /* 0x000fe800000e0000 */
[----:B0-----:R-:W0:Y:S07]  /*d020*/  SHFL.IDX PT, R6, R0, 0x2, 0x181f ;  /* 0x00581f0000067f89 */ /* 0x001e2e00000e0000 */
[----:B------:R-:W-:Y:S01]  /*d030*/  @P2 LOP3.LUT R16, R16, 0x40, RZ, 0xfc, !PT ;  /* 0x0000004010102812 */ /* 0x000fe200078efcff */
[----:B------:R-:W2:Y:S01]  /*d040*/  SHFL.IDX PT, R0, R0, 0x3, 0x181f ;  /* 0x00781f0000007f89 */ /* 0x000ea200000e0000 */
[----:B0-----:R-:W-:-:S05]  /*d050*/  @!P2 LEA R6, P0, R9, R6, 0x1 ;  /* 0x000000060906a211 */ /* 0x001fca00078008ff */
[----:B------:R-:W-:-:S05]  /*d060*/  @!P2 IMAD.X R3, RZ, RZ, R3, P0 ;  /* 0x000000ffff03a224 */ /* 0x000fca00000e0603 */
[----:B------:R-:W-:Y:S02]  /*d070*/  @!P2 MOV R7, R3 ;  /* 0x000000030007a202 */ /* 0x000fe40000000f00 */
[----:B------:R0:W3:Y:S04]  /*d080*/  SHFL.IDX PT, R3, R2, 0x3, 0x181f ;  /* 0x00781f0002037f89 */ /* 0x0000e800000e0000 */
[----:B--2---:R0:W-:Y:S02]  /*d090*/  @!P2 LDGSTS.E.BYPASS.LTC128B.128 [R8+0x21400], desc[UR42][R6.64], !P1 ;  /* 0x214000000608afae */ /* 0x0041e4000c901d6a */
.L_x_287:
[----:B------:R-:W-:Y:S01]  /*d0a0*/  VIADD R5, R5, 0x30 ;  /* 0x0000003005057836 */ /* 0x000fe20000000000 */
[----:B------:R-:W-:-:S04]  /*d0b0*/  LOP3.LUT R16, R16, 0xfffff7ff, RZ, 0xc0, !PT ;  /* 0xfffff7ff10107812 */ /* 0x000fc800078ec0ff */
[----:B------:R-:W-:-:S13]  /*d0c0*/  ISETP.GE.AND P2, PT, R5, UR36, PT ;  /* 0x0000002405007c0c */ /* 0x000fda000bf46270 */
[----:B0-----:R-:W-:Y:S02]  /*d0d0*/  @!P2 LEA R2, P0, R9, R0, 0x1 ;  /* 0x000000000902a211 */ /* 0x001fe400078008ff */
[----:B------:R-:W-:-:S03]  /*d0e0*/  @P2 LOP3.LUT R16, R16, 0x800, RZ, 0xfc, !PT ;  /* 0x0000080010102812 */ /* 0x000fc600078efcff */
[----:B---3--:R-:W-:-:S05]  /*d0f0*/  @!P2 IMAD.X R3, RZ, RZ, R3, P0 ;  /* 0x000000ffff03a224 */ /* 0x008fca00000e0603 */
[----:B------:R-:W-:Y:S01]  /*d100*/  @!PT LDS RZ, [RZ] ;  /* 0x00000000fffff984 */ /* 0x000fe20000000800 */
[----:B------:R-:W-:Y:S01]  /*d110*/  @!PT LDS RZ, [RZ] ;  /* 0x00000000fffff984 */ /* 0x000fe20000000800 */
[----:B------:R-:W-:Y:S01]  /*d120*/  @!PT LDS RZ, [RZ] ;  /* 0x00000000fffff984 */ /* 0x000fe20000000800 */
[----:B------:R0:W-:Y:S01]  /*d130*/  @!P2 LDGSTS.E.BYPASS.LTC128B.128 [R8+0x21c00], desc[UR42][R2.64], !P1 ;  /* 0x21c000000208afae */ /* 0x0001e2000c901d6a */
[----:B------:R-:W-:Y:S01]  /*d140*/  NOP ;  /* 0x0000000000007918 */ /* 0x000fe20000000000 */
[----:B------:R-:W-:Y:S02]  /*d150*/  SYNCS.ARRIVE.TRANS64.RED.A0T1 RZ, [UR37+0x38800], RZ ;  /* 0x038800ffffff79a7 */ /* 0x000fe40008200425 */
[----:B------:R-:W-:Y:S01]  /*d160*/  ARRIVES.LDGSTSBAR.64.TRANSCNT [UR37+0x38800] ;  /* 0x03880000ff0079b0 */ /* 0x000fe20008000aa5 */
[----:B------:R-:W-:Y:S01]  /*d170*/  NOP ;  /* 0x0000000000007918 */ /* 0x000fe20000000000 */
[----:B------:R-:W-:Y:S02]  /*d180*/  UIADD3 UR4, UR37, 0x26400, URZ ;  /* 0x0002640025047890 */ /* 0x000fe4000fffe03f */
[----:B------:R-:W-:Y:S02]  /*d190*/  SYNCS.ARRIVE.TRANS64.A1T0 RZ, [UR37+0x38800], RZ ;  /* 0x038800ffffff79a7 */ /* 0x000fe40008100025 */
[----:B------:R-:W-:-:S06]  /*d1a0*/  ULOP3.LUT UP0, URZ, UR4, 0x3ff, URZ, 0xc0, !UPT ;  /* 0x000003ff043f7892 */ /* 0x000fcc000f80c03f */
[----:B------:R-:W-:-:S13]  /*d1b0*/  PLOP3.LUT P0, PT, PT, PT, UP0, 0x80, 0x0 ;  /* 0x000000000000781c */ /* 0x000fda0003f0f008 */
[----:B0-----:R-:W-:Y:S05]  /*d1c0*/  @!P0 BRA `(.L_x_225) ;  /* 0x0000000000408947 */ /* 0x001fea0003800000 */
        /* <DEDUP_REMOVED lines=15> */
[----:B01----:R-:W-:Y:S05]  /*d2c0*/  CALL.ABS.NOINC R2 ;  /* 0x0000000002007343 */ /* 0x003fea0003c00000 */
.L_x_225:
[----:B------:R-:W2:Y:S01]  /*d2d0*/  LDL.LU R20, [R1+0x10] ;  /* 0x0000100001147983 */ /* 0x000ea20000300800 */
[----:B------:R-:W0:Y:S01]  /*d2e0*/  LDC R2, c[0x0][0x448] ;  /* 0x00011200ff027b82 */ /* 0x000e220000000800 */
[----:B------:R-:W-:Y:S01]  /*d2f0*/  ULDC.64 UR4, c[0x0][0x3d8] ;  /* 0x0000f60000047ab9 */ /* 0x000fe20000000a00 */
[----:B------:R-:W-:Y:S01]  /*d300*/  MOV R0, R34 ;  /* 0x0000002200007202 */ /* 0x000fe20000000f00 */
[----:B------:R3:W5:Y:S01]  /*d310*/  LDL R9, [R1+0x8] ;  /* 0x0000080001097983 */ /* 0x0007620000100800 */
[----:B------:R-:W-:Y:S01]  /*d320*/  IMAD R4, R26, UR4, RZ ;  /* 0x000000041a047c24 */ /* 0x000fe2000f8e02ff */
[C---:B------:R-:W-:Y:S02]  /*d330*/  LOP3.LUT P5, RZ, R16.reuse, 0x200000, RZ, 0xc0, !PT ;  /* 0x0020000010ff7812 */ /* 0x040fe400078ac0ff */
[----:B------:R3:W5:Y:S01]  /*d340*/  LDL R8, [R1+0x4] ;  /* 0x0000040001087983 */ /* 0x0007620000100800 */
[----:B------:R-:W-:Y:S01]  /*d350*/  IMAD R4, R19, UR5, R4 ;  /* 0x0000000513047c24 */ /* 0x000fe2000f8e0204 */
[----:B------:R-:W-:-:S02]  /*d360*/  LOP3.LUT P4, RZ, R16, 0x100000, RZ, 0xc0, !PT ;  /* 0x0010000010ff7812 */ /* 0x000fc4000788c0ff */
[C---:B------:R-:W-:Y:S02]  /*d370*/  LOP3.LUT P3, RZ, R16.reuse, 0x80000, RZ, 0xc0, !PT ;  /* 0x0008000010ff7812 */ /* 0x040fe4000786c0ff */
[----:B------:R-:W-:Y:S02]  /*d380*/  LOP3.LUT P2, RZ, R16, 0x40000, RZ, 0xc0, !PT ;  /* 0x0004000010ff7812 */ /* 0x000fe4000784c0ff */
[----:B0-----:R-:W-:-:S13]  /*d390*/  ISETP.NE.AND P6, PT, R2, 0x1, PT ;  /* 0x000000010200780c */ /* 0x001fda0003fc5270 */
[----:B------:R-:W0:Y:S08]  /*d3a0*/  @P6 LDC R3, c[0x0][0x44c] ;  /* 0x00011300ff036b82 */ /* 0x000e300000000800 */
[----:B------:R-:W4:Y:S01]  /*d3b0*/  @P6 LDC R2, c[0x0][0x450] ;  /* 0x00011400ff026b82 */ /* 0x000f220000000800 */
[----:B0-----:R-:W-:-:S05]  /*d3c0*/  @P6 IMAD.HI.U32 R3, R34, R3, RZ ;  /* 0x0000000322036227 */ /* 0x001fca00078e00ff */
[----:B----4-:R-:W-:Y:S01]  /*d3d0*/  @P6 SHF.R.U32.HI R0, RZ, R2, R3 ;  /* 0x00000002ff006219 */ /* 0x010fe20000011603 */
[----:B------:R-:W-:Y:S01]  /*d3e0*/  IMAD.WIDE.U32 R2, R19, UR4, RZ ;  /* 0x0000000413027c25 */ /* 0x000fe2000f8e00ff */
[----:B------:R-:W-:-:S03]  /*d3f0*/  ULDC.64 UR4, c[0x0][0x3e0] ;  /* 0x0000f80000047ab9 */ /* 0x000fc60000000a00 */
[----:B------:R-:W-:Y:S01]  /*d400*/  IMAD.IADD R3, R3, 0x1, R4 ;  /* 0x0000000103037824 */ /* 0x000fe200078e0204 */
[----:B------:R-:W0:Y:S01]  /*d410*/  S2R R21, SR_TID.X ;  /* 0x0000000000157919 */ /* 0x000e220000002100 */
[----:B------:R-:W-:Y:S01]  /*d420*/  IMAD.WIDE.U32 R2, R27, UR4, R2 ;  /* 0x000000041b027c25 */ /* 0x000fe2000f8e0002 */
[----:B------:R-:W-:-:S03]  /*d430*/  SHF.R.S32.HI R5, RZ, 0x1f, R0 ;  /* 0x0000001fff057819 */ /* 0x000fc60000011400 */
[----:B0-----:R-:W-:-:S05]  /*d440*/  IMAD.SHL.U32 R21, R21, 0x8, RZ ;  /* 0x0000000815157824 */ /* 0x001fca00078e00ff */
[----:B------:R-:W-:Y:S01]  /*d450*/  LOP3.LUT R21, R21, 0x38, RZ, 0xc0, !PT ;  /* 0x0000003815157812 */ /* 0x000fe200078ec0ff */
[----:B--2---:R-:W-:Y:S01]  /*d460*/  IMAD R4, R20, UR4, RZ ;  /* 0x0000000414047c24 */ /* 0x004fe2000f8e02ff */
[----:B------:R-:W-:-:S03]  /*d470*/  ULDC UR4, c[0x0][0x448] ;  /* 0x0001120000047ab9 */ /* 0x000fc60000000800 */
[----:B------:R-:W-:-:S04]  /*d480*/  IMAD R4, R27, UR5, R4 ;  /* 0x000000051b047c24 */ /* 0x000fc8000f8e0204 */
[----:B------:R-:W-:Y:S02]  /*d490*/  IMAD.IADD R3, R3, 0x1, R4 ;  /* 0x0000000103037824 */ /* 0x000fe400078e0204 */
[----:B------:R-:W-:-:S04]  /*d4a0*/  IMAD.MOV R4, RZ, RZ, -R0 ;  /* 0x000000ffff047224 */ /* 0x000fc800078e0a00 */
[----:B------:R-:W-:Y:S01]  /*d4b0*/  IMAD R4, R4, UR4, R34 ;  /* 0x0000000404047c24 */ /* 0x000fe2000f8e0222 */
[----:B------:R-:W-:Y:S02]  /*d4c0*/  ULDC.64 UR4, c[0x0][0x3d0] ;  /* 0x0000f40000047ab9 */ /* 0x000fe40000000a00 */
[----:B------:R-:W-:Y:S02]  /*d4d0*/  IMAD R5, R5, UR4, RZ ;  /* 0x0000000405057c24 */ /* 0x000fe4000f8e02ff */
[----:B------:R-:W-:-:S04]  /*d4e0*/  IMAD.WIDE.U32 R2, R0, UR4, R2 ;  /* 0x0000000400027c25 */ /* 0x000fc8000f8e0002 */
[----:B------:R-:W-:Y:S01]  /*d4f0*/  IMAD R5, R0, UR5, R5 ;  /* 0x0000000500057c24 */ /* 0x000fe2000f8e0205 */
[----:B------:R-:W-:Y:S01]  /*d500*/  SHF.R.S32.HI R0, RZ, 0x1f, R4 ;  /* 0x0000001fff007819 */ /* 0x000fe20000011404 */
[----:B------:R-:W-:Y:S02]  /*d510*/  ULDC.64 UR4, c[0x0][0x3c8] ;  /* 0x0000f20000047ab9 */ /* 0x000fe40000000a00 */
[----:B------:R-:W-:Y:S02]  /*d520*/  IMAD.IADD R3, R3, 0x1, R5 ;  /* 0x0000000103037824 */ /* 0x000fe400078e0205 */
[----:B------:R-:W-:Y:S02]  /*d530*/  IMAD R0, R0, UR4, RZ ;  /* 0x0000000400007c24 */ /* 0x000fe4000f8e02ff */
[----:B------:R-:W-:-:S04]  /*d540*/  IMAD.WIDE.U32 R2, R4, UR4, R2 ;  /* 0x0000000404027c25 */ /* 0x000fc8000f8e0002 */
[----:B------:R-:W-:Y:S01]  /*d550*/  IMAD R0, R4, UR5, R0 ;  /* 0x0000000504007c24 */ /* 0x000fe2000f8e0200 */
[----:B------:R-:W-:-:S03]  /*d560*/  ULDC.64 UR4, c[0x0][0x390] ;  /* 0x0000e40000047ab9 */ /* 0x000fc60000000a00 */
[----:B------:R-:W-:Y:S01]  /*d570*/  IMAD.IADD R4, R3, 0x1, R0 ;  /* 0x0000000103047824 */ /* 0x000fe200078e0200 */
[----:B------:R-:W-:Y:S01]  /*d580*/  LEA R0, P0, R2, UR4, 0x1 ;  /* 0x0000000402007c11 */ /* 0x000fe2000f8008ff */
[----:B------:R-:W-:-:S03]  /*d590*/  UMOV UR4, 0xffffffff ;  /* 0xffffffff00047882 */ /* 0x000fc60000000000 */
[----:B------:R-:W-:Y:S02]  /*d5a0*/  LEA.HI.X R4, R2, UR5, R4, 0x1, P0 ;  /* 0x0000000502047c11 */ /* 0x000fe400080f0c04 */
[----:B------:R-:W-:Y:S01]  /*d5b0*/  LEA R20, R29, UR37, 0x1 ;  /* 0x000000251d147c11 */ /* 0x000fe2000f8e08ff */
[----:B---3--:R-:W-:Y:S06]  /*d5c0*/  BRA.DIV UR4, `(.L_x_226) ;  /* 0x0000003204607947 */ /* 0x008fec000b800000 */
[----:B------:R-:W-:Y:S01]  /*d5d0*/  LOP3.LUT P1, RZ, R16, 0x40, RZ, 0xc0, !PT ;  /* 0x0000004010ff7812 */ /* 0x000fe2000782c0ff */
[----:B------:R-:W0:Y:S01]  /*d5e0*/  SHFL.IDX PT, R3, R0, RZ, 0x181f ;  /* 0x00181fff00037589 */ /* 0x000e2200000e0000 */
[----:B------:R-:W-:Y:S02]  /*d5f0*/  LOP3.LUT R22, R22, 0xfbffffff, RZ, 0xc0, !PT ;  /* 0xfbffffff16167812 */ /* 0x000fe400078ec0ff */
[----:B------:R-:W-:Y:S01]  /*d600*/  LOP3.LUT P6, RZ, R16, 0x400000, RZ, 0xc0, !PT ;  /* 0x0040000010ff7812 */ /* 0x000fe200078cc0ff */
[----:B------:R-:W2:Y:S04]  /*d610*/  SHFL.IDX PT, R2, R4, RZ, 0x181f ;  /* 0x00181fff04027589 */ /* 0x000ea800000e0000 */
[----:B------:R-:W3:Y:S04]  /*d620*/  SHFL.IDX PT, R14, R0, 0x1, 0x181f ;  /* 0x00381f00000e7f89 */ /* 0x000ee800000e0000 */
[----:B------:R-:W-:Y:S01]  /*d630*/  @P1 LOP3.LUT R22, R22, 0x4000000, RZ, 0xfc, !PT ;  /* 0x0400000016161812 */ /* 0x000fe200078efcff */
[----:B------:R-:W4:Y:S01]  /*d640*/  SHFL.IDX PT, R5, R4, 0x1, 0x181f ;  /* 0x00381f0004057f89 */ /* 0x000f2200000e0000 */
[----:B------:R-:W-:-:S02]  /*d650*/  LOP3.LUT P1, RZ, R16, 0x80, RZ, 0xc0, !PT ;  /* 0x0000008010ff7812 */ /* 0x000fc4000782c0ff */
[----:B------:R-:W-:-:S11]  /*d660*/  LOP3.LUT R22, R22, 0xf7ffffff, RZ, 0xc0, !PT ;  /* 0xf7ffffff16167812 */ /* 0x000fd600078ec0ff */
[----:B------:R-:W-:Y:S02]  /*d670*/  @P1 LOP3.LUT R22, R22, 0x8000000, RZ, 0xfc, !PT ;  /* 0x0800000016161812 */ /* 0x000fe400078efcff */
[----:B------:R-:W-:-:S13]  /*d680*/  LOP3.LUT P1, RZ, R16, 0x100, RZ, 0xc0, !PT ;  /* 0x0000010010ff7812 */ /* 0x000fda000782c0ff */
[----:B0-----:R-:W-:-:S05]  /*d690*/  @!P1 LEA R3, P0, R21, R3, 0x1 ;  /* 0x0000000315039211 */ /* 0x001fca00078008ff */
[----:B--2---:R-:W-:Y:S01]  /*d6a0*/  @!P1 IMAD.X R2, RZ, RZ, R2, P0 ;  /* 0x000000ffff029224 */ /* 0x004fe200000e0602 */
[----:B------:R-:W-:-:S04]  /*d6b0*/  LOP3.LUT P0, RZ, R16, 0x800000, RZ, 0xc0, !PT ;  /* 0x0080000010ff7812 */ /* 0x000fc8000780c0ff */
[----:B------:R-:W-:-:S04]  /*d6c0*/  @!P1 LOP3.LUT R3, R3, R2, RZ, 0x3c, !PT ;  /* 0x0000000203039212 */ /* 0x000fc800078e3cff */
[----:B------:R-:W-:-:S04]  /*d6d0*/  @!P1 LOP3.LUT R2, R3, R2, RZ, 0x3c, !PT ;  /* 0x0000000203029212 */ /* 0x000fc800078e3cff */
[----:B------:R-:W-:-:S05]  /*d6e0*/  @!P1 LOP3.LUT R3, R3, R2, RZ, 0x3c, !PT ;  /* 0x0000000203039212 */ /* 0x000fca00078e3cff */
[----:B------:R-:W-:Y:S01]  /*d6f0*/  @!P1 LDGSTS.E.BYPASS.LTC128B.128 [R20+0x26400], desc[UR42][R2.64], !P0 ;  /* 0x2640000002149fae */ /* 0x000fe2000c101d6a */
[----:B-----5:R-:W-:-:S03]  /*d700*/  @!P1 ISETP.NE.U32.AND P0, PT, R9, RZ, PT ;  /* 0x000000ff0900920c */ /* 0x020fc60003f05070 */
[----:B------:R-:W-:Y:S04]  /*d710*/  @!P1 LDGSTS.E.BYPASS.LTC128B.128 [R20+0x28400], desc[UR42][R2.64+0x80], !P6 ;  /* 0x2840008002149fae */ /* 0x000fe8000f101d6a */
[----:B------:R-:W-:Y:S04]  /*d720*/  @!P1 LDGSTS.E.BYPASS.LTC128B.128 [R20+0x2a400], desc[UR42][R2.64+0x100], !P5 ;  /* 0x2a40010002149fae */ /* 0x000fe8000e901d6a */
[----:B------:R-:W-:Y:S04]  /*d730*/  @!P1 LDGSTS.E.BYPASS.LTC128B.128 [R20+0x2c400], desc[UR42][R2.64+0x180], !P4 ;  /* 0x2c40018002149fae */ /* 0x000fe8000e101d6a */
[----:B------:R-:W-:Y:S04]  /*d740*/  @!P1 LDGSTS.E.BYPASS.LTC128B.128 [R20+0x2e400], desc[UR42][R2.64+0x200], !P3 ;  /* 0x2e40020002149fae */ /* 0x000fe8000d901d6a */
[----:B------:R-:W-:Y:S04]  /*d750*/  @!P1 LDGSTS.E.BYPASS.LTC128B.128 [R20+0x30400], desc[UR42][R2.64+0x280], !P2 ;  /* 0x3040028002149fae */ /* 0x000fe8000d101d6a */
[----:B------:R-:W-:Y:S01]  /*d760*/  @!P1 LDGSTS.E.BYPASS.LTC128B.128 [R20+0x32400], desc[UR42][R2.64+0x300], P0 ;  /* 0x3240030002149fae */ /* 0x000fe20008101d6a */
[----:B------:R-:W-:-:S13]  /*d770*/  @!P1 ISETP.NE.U32.AND P0, PT, R8, RZ, PT ;  /* 0x000000ff0800920c */ /* 0x000fda0003f05070 */
[----:B------:R0:W-:Y:S01]  /*d780*/  @!P1 LDGSTS.E.BYPASS.LTC128B.128 [R20+0x34400], desc[UR42][R2.64+0x380], P0 ;  /* 0x3440038002149fae */ /* 0x0001e20008101d6a */
[----:B------:R-:W-:-:S13]  /*d790*/  LOP3.LUT P1, RZ, R22, 0x8000000, RZ, 0xc0, !PT ;  /* 0x0800000016ff7812 */ /* 0x000fda000782c0ff */
[----:B---3--:R-:W-:Y:S02]  /*d7a0*/  @!P1 LEA R6, P0, R21, R14, 0x1 ;  /* 0x0000000e15069211 */ /* 0x008fe400078008ff */
[----:B------:R-:W2:Y:S03]  /*d7b0*/  SHFL.IDX PT, R14, R0, 0x2, 0x181f ;  /* 0x00581f00000e7f89 */ /* 0x000ea600000e0000 */
[----:B----4-:R-:W-:Y:S01]  /*d7c0*/  @!P1 IMAD.X R7, RZ, RZ, R5, P0 ;  /* 0x000000ffff079224 */ /* 0x010fe200000e0605 */
[----:B------:R-:W-:Y:S01]  /*d7d0*/  LOP3.LUT P0, RZ, R16, 0x800000, RZ, 0xc0, !PT ;  /* 0x0080000010ff7812 */ /* 0x000fe2000780c0ff */
[----:B0-----:R-:W-:Y:S01]  /*d7e0*/  @!P1 IMAD.MOV.U32 R2, RZ, RZ, R6 ;  /* 0x000000ffff029224 */ /* 0x001fe200078e0006 */
[----:B------:R-:W0:Y:S01]  /*d7f0*/  SHFL.IDX PT, R5, R4, 0x2, 0x181f ;  /* 0x00581f0004057f89 */ /* 0x000e2200000e0000 */
[----:B------:R-:W-:-:S03]  /*d800*/  @!P1 IMAD.MOV.U32 R3, RZ, RZ, R7 ;  /* 0x000000ffff039224 */ /* 0x000fc600078e0007 */
[----:B------:R-:W3:Y:S07]  /*d810*/  SHFL.IDX PT, R4, R4, 0x3, 0x181f ;  /* 0x00781f0004047f89 */ /* 0x000eee00000e0000 */
[----:B------:R-:W-:Y:S01]  /*d820*/  @!P1 LDGSTS.E.BYPASS.LTC128B.128 [R20+0x26c00], desc[UR42][R2.64], !P0 ;  /* 0x26c0000002149fae */ /* 0x000fe2000c101d6a */
[----:B------:R-:W-:-:S03]  /*d830*/  @!P1 ISETP.NE.U32.AND P0, PT, R9, RZ, PT ;  /* 0x000000ff0900920c */ /* 0x000fc60003f05070 */
        /* <DEDUP_REMOVED lines=9> */
[----:B--2---:R-:W-:Y:S02]  /*d8d0*/  @!P1 LEA R6, P0, R21, R14, 0x1 ;  /* 0x0000000e15069211 */ /* 0x004fe400078008ff */
[----:B------:R2:W1:Y:S02]  /*d8e0*/  SHFL.IDX PT, R14, R0, 0x3, 0x181f ;  /* 0x00781f00000e7f89 */ /* 0x00046400000e0000 */
[----:B----4-:R-:W-:Y:S01]  /*d8f0*/  @!P1 MOV R2, R6 ;  /* 0x0000000600029202 */ /* 0x010fe20000000f00 */
[----:B0-----:R-:W-:Y:S01]  /*d900*/  @!P1 IMAD.X R7, RZ, RZ, R5, P0 ;  /* 0x000000ffff079224 */ /* 0x001fe200000e0605 */
[----:B------:R-:W-:-:S03]  /*d910*/  LOP3.LUT P0, RZ, R16, 0x800000, RZ, 0xc0, !PT ;  /* 0x0080000010ff7812 */ /* 0x000fc6000780c0ff */
[----:B------:R-:W-:-:S10]  /*d920*/  @!P1 IMAD.MOV.U32 R3, RZ, RZ, R7 ;  /* 0x000000ffff039224 */ /* 0x000fd400078e0007 */
[----:B------:R2:W-:Y:S01]  /*d930*/  @!P1 LDGSTS.E.BYPASS.LTC128B.128 [R20+0x27400], desc[UR42][R2.64], !P0 ;  /* 0x2740000002149fae */ /* 0x0005e2000c101d6a */
[----:B------:R-:W-:-:S03]  /*d940*/  @!P1 ISETP.NE.U32.AND P0, PT, R9, RZ, PT ;  /* 0x000000ff0900920c */ /* 0x000fc60003f05070 */
[----:B------:R2:W-:Y:S04]  /*d950*/  @!P1 LDGSTS.E.BYPASS.LTC128B.128 [R20+0x29400], desc[UR42][R2.64+0x80], !P6 ;  /* 0x2940008002149fae */ /* 0x0005e8000f101d6a */
[----:B------:R2:W-:Y:S04]  /*d960*/  @!P1 LDGSTS.E.BYPASS.LTC128B.128 [R20+0x2b400], desc[UR42][R2.64+0x100], !P5 ;  /* 0x2b40010002149fae */ /* 0x0005e8000e901d6a */
[----:B------:R2:W-:Y:S04]  /*d970*/  @!P1 LDGSTS.E.BYPASS.LTC128B.128 [R20+0x2d400], desc[UR42][R2.64+0x180], !P4 ;  /* 0x2d40018002149fae */ /* 0x0005e8000e101d6a */
[----:B------:R2:W-:Y:S04]  /*d980*/  @!P1 LDGSTS.E.BYPASS.LTC128B.128 [R20+0x2f400], desc[UR42][R2.64+0x200], !P3 ;  /* 0x2f40020002149fae */ /* 0x0005e8000d901d6a */
[----:B------:R2:W-:Y:S04]  /*d990*/  @!P1 LDGSTS.E.BYPASS.LTC128B.128 [R20+0x31400], desc[UR42][R2.64+0x280], !P2 ;  /* 0x3140028002149fae */ /* 0x0005e8000d101d6a */
[----:B------:R2:W-:Y:S01]  /*d9a0*/  @!P1 LDGSTS.E.BYPASS.LTC128B.128 [R20+0x33400], desc[UR42][R2.64+0x300], P0 ;  /* 0x3340030002149fae */ /* 0x0005e20008101d6a */
[----:B------:R-:W-:-:S13]  /*d9b0*/  @!P1 ISETP.NE.U32.AND P0, PT, R8, RZ, PT ;  /* 0x000000ff0800920c */ /* 0x000fda0003f05070 */
[----:B-1-3--:R2:W-:Y:S02]  /*d9c0*/  @!P1 LDGSTS.E.BYPASS.LTC128B.128 [R20+0x35400], desc[UR42][R2.64+0x380], P0 ;  /* 0x3540038002149fae */ /* 0x00a5e40008101d6a */
.L_x_297:
[----:B--2---:R-:W2:Y:S01]  /*d9d0*/  LDL R0, [R1+0x1c] ;  /* 0x00001c0001007983 */ /* 0x004ea20000100800 */
[C---:B------:R-:W-:Y:S02]  /*d9e0*/  LOP3.LUT P1, RZ, R16.reuse, 0x800, RZ, 0xc0, !PT ;  /* 0x0000080010ff7812 */ /* 0x040fe4000782c0ff */
[----:B------:R-:W-:-:S11]  /*d9f0*/  LOP3.LUT P6, RZ, R16, 0x400000, RZ, 0xc0, !PT ;  /* 0x0040000010ff7812 */ /* 0x000fd600078cc0ff */
[----:B0-----:R-:W-:-:S05]  /*da00*/  @!P1 LEA R2, P0, R21, R14, 0x1 ;  /* 0x0000000e15029211 */ /* 0x001fca00078008ff */
[----:B------:R-:W-:Y:S01]  /*da10*/  @!P1 IMAD.X R3, RZ, RZ, R4, P0 ;  /* 0x000000ffff039224 */ /* 0x000fe200000e0604 */
[----:B------:R-:W-:-:S13]  /*da20*/  LOP3.LUT P0, RZ, R16, 0x800000, RZ, 0xc0, !PT ;  /* 0x0080000010ff7812 */ /* 0x000fda000780c0ff */
[----:B------:R-:W-:Y:S01]  /*da30*/  @!PT LDS RZ, [RZ] ;  /* 0x00000000fffff984 */ /* 0x000fe20000000800 */
[----:B------:R-:W-:Y:S01]  /*da40*/  @!PT LDS RZ, [RZ] ;  /* 0x00000000fffff984 */ /* 0x000fe20000000800 */
[----:B------:R-:W-:Y:S01]  /*da50*/  @!PT LDS RZ, [RZ] ;  /* 0x00000000fffff984 */ /* 0x000fe20000000800 */
        /* <DEDUP_REMOVED lines=9> */
[----:B------:R0:W-:Y:S01]  /*daf0*/  @!P1 LDGSTS.E.BYPASS.LTC128B.128 [R20+0x35c00], desc[UR42][R2.64+0x380], P0 ;  /* 0x35c0038002149fae */ /* 0x0001e20008101d6a */
        /* <DEDUP_REMOVED lines=8> */
[----:B------:R-:W1:Y:S03]  /*db80*/  SYNCS.PHASECHK.TRANS64.TRYWAIT P0, [UR37+0x38820], R0 ;  /* 0x03882000ff0075a7 */ /* 0x000e660008000165 */
[----:B01----:R-:W-:Y:S05]  /*db90*/  @!P0 BRA `(.L_x_228) ;  /* 0x0000003000d48947 */ /* 0x003fea0003800000 */
.L_x_298:
[----:B------:R-:W-:Y:S05]  /*dba0*/  BSYNC B0 ;  /* 0x0000000000007941 */ /* 0x000fea0003800000 */
.L_x_227:
[----:B------:R-:W-:-:S04]  /*dbb0*/  LOP3.LUT R2, R37, 0x2, RZ, 0xfc, !PT ;  /* 0x0000000225027812 */ /* 0x000fc800078efcff */
[----:B------:R-:W-:-:S13]  /*dbc0*/  ISETP.NE.AND P0, PT, R2, 0x3, PT ;  /* 0x000000030200780c */ /* 0x000fda0003f05270 */
[----:B------:R-:W-:Y:S05]  /*dbd0*/  @!P0 BRA `(.L_x_229) ;  /* 0x0000000000048947 */ /* 0x000fea0003800000 */
[----:B------:R-:W-:Y:S01]  /*dbe0*/  BPT.TRAP 0x1 ;  /* 0x000000040000795c */ /* 0x000fe20000300000 */
.L_x_229:
[----:B0-----:R-:W-:Y:S01]  /*dbf0*/  SHF.L.U32 R0, R23, 0x1f, RZ ;  /* 0x0000001f17007819 */ /* 0x001fe200000006ff */
[----:B------:R-:W-:Y:S03]  /*dc00*/  BSSY B0, `(.L_x_230) ;  /* 0x0000003000007945 */ /* 0x000fe60003800000 */
[----:B------:R-:W0:Y:S02]  /*dc10*/  SYNCS.PHASECHK.TRANS64.TRYWAIT P0, [R25+URZ+0x38860], R0 ;  /* 0x03886000190075a7 */ /* 0x000e24000800017f */
[----:B0-----:R-:W-:Y:S05]  /*dc20*/  @!P0 BRA `(.L_x_231) ;  /* 0x0000003000c88947 */ /* 0x001fea0003800000 */
.L_x_299:
[----:B------:R-:W-:Y:S05]  /*dc30*/  BSYNC B0 ;  /* 0x0000000000007941 */ /* 0x000fea0003800000 */
.L_x_230:
[----:B------:R-:W0:Y:S01]  /*dc40*/  LDL.LU R3, [R1+0x14] ;  /* 0x0000140001037983 */ /* 0x000e220000300800 */
[----:B------:R-:W-:-:S03]  /*dc50*/  ULDC.64 UR4, c[0x0][0x328] ;  /* 0x0000ca0000047ab9 */ /* 0x000fc60000000a00 */
[----:B------:R-:W2:Y:S04]  /*dc60*/  LDL.LU R2, [R1] ;  /* 0x0000000001027983 */ /* 0x000ea80000300800 */
[----:B------:R-:W3:Y:S01]  /*dc70*/  LDL.LU R4, [R1+0x18] ;  /* 0x0000180001047983 */ /* 0x000ee20000300800 */
[----:B------:R-:W-:Y:S02]  /*dc80*/  IMAD R9, R18, 0x8000, R29 ;  /* 0x0000800012097824 */ /* 0x000fe400078e021d */
[----:B0-----:R-:W-:-:S04]  /*dc90*/  IMAD R0, R3, UR4, RZ ;  /* 0x0000000403007c24 */ /* 0x001fc8000f8e02ff */
[C---:B--2---:R-:W-:Y:S02]  /*dca0*/  IMAD R5, R2.reuse, UR5, R0 ;  /* 0x0000000502057c24 */ /* 0x044fe4000f8e0200 */
[----:B------:R-:W-:Y:S01]  /*dcb0*/  IMAD.WIDE.U32 R2, R2, UR4, RZ ;  /* 0x0000000402027c25 */ /* 0x000fe2000f8e00ff */
[----:B------:R-:W-:-:S03]  /*dcc0*/  ULDC.64 UR4, c[0x0][0x338] ;  /* 0x0000ce0000047ab9 */ /* 0x000fc60000000a00 */
[----:B------:R-:W-:Y:S02]  /*dcd0*/  IMAD.IADD R3, R3, 0x1, R5 ;  /* 0x0000000103037824 */ /* 0x000fe400078e0205 */
[----:B---3--:R-:W-:Y:S02]  /*dce0*/  IMAD R0, R4, UR4, RZ ;  /* 0x0000000404007c24 */ /* 0x008fe4000f8e02ff */
[----:B------:R-:W-:-:S04]  /*dcf0*/  IMAD.WIDE.U32 R2, R35, UR4, R2 ;  /* 0x0000000423027c25 */ /* 0x000fc8000f8e0002 */
[----:B------:R-:W-:Y:S01]  /*dd00*/  IMAD R5, R35, UR5, R0 ;  /* 0x0000000523057c24 */ /* 0x000fe2000f8e0200 */
[----:B------:R-:W-:Y:S02]  /*dd10*/  ULDC.64 UR4, c[0x0][0x330] ;  /* 0x0000cc0000047ab9 */ /* 0x000fe40000000a00 */
[----:B------:R-:W-:Y:S02]  /*dd20*/  IMAD R0, R26, UR4, RZ ;  /* 0x000000041a007c24 */ /* 0x000fe4000f8e02ff */
[----:B------:R-:W-:Y:S02]  /*dd30*/  IMAD.IADD R3, R3, 0x1, R5 ;  /* 0x0000000103037824 */ /* 0x000fe400078e0205 */
[C---:B------:R-:W-:Y:S02]  /*dd40*/  IMAD R5, R19.reuse, UR5, R0 ;  /* 0x0000000513057c24 */ /* 0x040fe4000f8e0200 */
[----:B------:R-:W-:Y:S01]  /*dd50*/  IMAD.WIDE.U32 R2, R19, UR4, R2 ;  /* 0x0000000413027c25 */ /* 0x000fe2000f8e0002 */
[----:B------:R-:W-:-:S03]  /*dd60*/  ULDC.64 UR4, c[0x0][0x318] ;  /* 0x0000c60000047ab9 */ /* 0x000fc60000000a00 */
[----:B------:R-:W-:Y:S01]  /*dd70*/  IMAD.IADD R3, R3, 0x1, R5 ;  /* 0x0000000103037824 */ /* 0x000fe200078e0205 */
[----:B------:R-:W-:Y:S01]  /*dd80*/  LEA R8, P0, R2, UR4, 0x1 ;  /* 0x0000000402087c11 */ /* 0x000fe2000f8008ff */
[----:B------:R-:W-:-:S03]  /*dd90*/  UMOV UR4, 0xffffffff ;  /* 0xffffffff00047882 */ /* 0x000fc60000000000 */
[----:B------:R-:W-:Y:S01]  /*dda0*/  LEA.HI.X R10, R2, UR5, R3, 0x1, P0 ;  /* 0x00000005020a7c11 */ /* 0x000fe200080f0c03 */
[----:B------:R-:W-:Y:S08]  /*ddb0*/  BRA.DIV UR4, `(.L_x_232) ;  /* 0x0000003204787947 */ /* 0x000ff0000b800000 */
[C---:B------:R-:W-:Y:S01]  /*ddc0*/  LOP3.LUT P6, RZ, R17.reuse, 0x200, RZ, 0xc0, !PT ;  /* 0x0000020011ff7812 */ /* 0x040fe200078cc0ff */
[----:B------:R-:W0:Y:S01]  /*ddd0*/  S2R R2, SR_TID.X ;  /* 0x0000000000027919 */ /* 0x000e220000002100 */
[----:B------:R-:W-:Y:S02]  /*dde0*/  LOP3.LUT R17, R17, 0xfbffffff, RZ, 0xc0, !PT ;  /* 0xfbffffff11117812 */ /* 0x000fe400078ec0ff */
[----:B------:R-:W-:Y:S01]  /*ddf0*/  LOP3.LUT R22, R22, 0xfffffffe, RZ, 0xc0, !PT ;  /* 0xfffffffe16167812 */ /* 0x000fe200078ec0ff */
[----:B------:R-:W1:Y:S01]  /*de00*/  SHFL.IDX PT, R14, R8, RZ, 0x181f ;  /* 0x00181fff080e7589 */ /* 0x000e6200000e0000 */
[----:B------:R-:W-:Y:S02]  /*de10*/  LEA R9, R9, UR37, 0x1 ;  /* 0x0000002509097c11 */ /* 0x000fe4000f8e08ff */
[C---:B------:R-:W-:Y:S01]  /*de20*/  LOP3.LUT P4, RZ, R16.reuse, 0x20000000, RZ, 0xc0, !PT ;  /* 0x2000000010ff7812 */ /* 0x040fe2000788c0ff */
[----:B------:R-:W2:Y:S01]  /*de30*/  SHFL.IDX PT, R3, R10, RZ, 0x181f ;  /* 0x00181fff0a037589 */ /* 0x000ea200000e0000 */
[----:B------:R-:W-:-:S02]  /*de40*/  LOP3.LUT P3, RZ, R16, 0x10000000, RZ, 0xc0, !PT ;  /* 0x1000000010ff7812 */ /* 0x000fc4000786c0ff */
[C---:B------:R-:W-:Y:S01]  /*de50*/  LOP3.LUT P2, RZ, R16.reuse, 0x8000000, RZ, 0xc0, !PT ;  /* 0x0800000010ff7812 */ /* 0x040fe2000784c0ff */
[----:B------:R-:W-:Y:S01]  /*de60*/  SHFL.IDX PT, R20, R10, 0x2, 0x181f ;  /* 0x00581f000a147f89 */ /* 0x000fe200000e0000 */
[----:B------:R-:W-:Y:S02]  /*de70*/  @P6 LOP3.LUT R17, R17, 0x4000000, RZ, 0xfc, !PT ;  /* 0x0400000011116812 */ /* 0x000fe400078efcff */
[----:B------:R-:W-:Y:S02]  /*de80*/  LOP3.LUT P1, RZ, R16, 0x4000000, RZ, 0xc0, !PT ;  /* 0x0400000010ff7812 */ /* 0x000fe4000782c0ff */
[C---:B------:R-:W-:Y:S02]  /*de90*/  LOP3.LUT P6, RZ, R17.reuse, 0x8000, RZ, 0xc0, !PT ;  /* 0x0000800011ff7812 */ /* 0x040fe400078cc0ff */
[----:B------:R-:W-:-:S11]  /*dea0*/  LOP3.LUT R17, R17, 0xf7ffffff, RZ, 0xc0, !PT ;  /* 0xf7ffffff11117812 */ /* 0x000fd600078ec0ff */
[----:B------:R-:W-:Y:S02]  /*deb0*/  @P6 LOP3.LUT R17, R17, 0x8000000, RZ, 0xfc, !PT ;  /* 0x0800000011116812 */ /* 0x000fe400078efcff */
[----:B------:R-:W-:Y:S01]  /*dec0*/  LOP3.LUT P6, RZ, R16, 0x40000000, RZ, 0xc0, !PT ;  /* 0x4000000010ff7812 */ /* 0x000fe200078cc0ff */
[----:B0-----:R-:W-:Y:S01]  /*ded0*/  IMAD.SHL.U32 R2, R2, 0x8, RZ ;  /* 0x0000000802027824 */ /* 0x001fe200078e00ff */
[----:B------:R-:W-:-:S04]  /*dee0*/  LOP3.LUT R17, R17, 0xefffffff, RZ, 0xc0, !PT ;  /* 0xefffffff11117812 */ /* 0x000fc800078ec0ff */
[----:B------:R-:W-:-:S05]  /*def0*/  LOP3.LUT R2, R2, 0x38, RZ, 0xc0, !PT ;  /* 0x0000003802027812 */ /* 0x000fca00078ec0ff */
[----:B------:R-:W-:Y:S02]  /*df00*/  IMAD.SHL.U32 R0, R2, 0x2, RZ ;  /* 0x0000000202007824 */ /* 0x000fe400078e00ff */
[----:B------:R-:W-:Y:S01]  /*df10*/  @P6 LOP3.LUT R17, R17, 0x10000000, RZ, 0xfc, !PT ;  /* 0x1000000011116812 */ /* 0x000fe200078efcff */
[----:B------:R-:W0:Y:S01]  /*df20*/  SHFL.IDX PT, R2, R8, 0x1, 0x181f ;  /* 0x00381f0008027f89 */ /* 0x000e2200000e0000 */
[----:B------:R-:W-:Y:S02]  /*df30*/  LOP3.LUT P6, RZ, R16, 0x80000000, RZ, 0xc0, !PT ;  /* 0x8000000010ff7812 */ /* 0x000fe400078cc0ff */
[----:B------:R-:W-:Y:S02]  /*df40*/  LOP3.LUT R17, R17, 0xdfffffff, RZ, 0xc0, !PT ;  /* 0xdfffffff11117812 */ /* 0x000fe400078ec0ff */
[----:B-1----:R-:W-:Y:S02]  /*df50*/  IADD3 R4, P0, R14, R0, RZ ;  /* 0x000000000e047210 */ /* 0x002fe40007f1e0ff */
[----:B------:R-:W-:Y:S03]  /*df60*/  SHFL.IDX PT, R14, R8, 0x2, 0x181f ;  /* 0x00581f00080e7f89 */ /* 0x000fe600000e0000 */
[----:B--2---:R-:W-:-:S02]  /*df70*/  IMAD.X R5, RZ, RZ, R3, P0 ;  /* 0x000000ffff057224 */ /* 0x004fc400000e0603 */
[----:B------:R-:W1:Y:S02]  /*df80*/  SHFL.IDX PT, R3, R10, 0x1, 0x181f ;  /* 0x00381f000a037f89 */ /* 0x000e6400000e0000 */
[----:B------:R-:W-:Y:S02]  /*df90*/  @P6 LOP3.LUT R17, R17, 0x20000000, RZ, 0xfc, !PT ;  /* 0x2000000011116812 */ /* 0x000fe400078efcff */
[----:B------:R-:W2:Y:S02]  /*dfa0*/  SHFL.IDX PT, R10, R10, 0x3, 0x181f ;  /* 0x00781f000a0a7f89 */ /* 0x000ea400000e0000 */
[C---:B------:R-:W-:Y:S02]  /*dfb0*/  LOP3.LUT P6, RZ, R17.reuse, 0x1, RZ, 0xc0, !PT ;  /* 0x0000000111ff7812 */ /* 0x040fe400078cc0ff */
[----:B------:R-:W-:Y:S02]  /*dfc0*/  LOP3.LUT R17, R17, 0xbfffffff, RZ, 0xc0, !PT ;  /* 0xbfffffff11117812 */ /* 0x000fe400078ec0ff */
[----:B0-----:R-:W-:-:S09]  /*dfd0*/  IADD3 R6, P0, R2, R0, RZ ;  /* 0x0000000002067210 */ /* 0x001fd20007f1e0ff */
[----:B------:R-:W-:-:S04]  /*dfe0*/  @P6 LOP3.LUT R17, R17, 0x40000000, RZ, 0xfc, !PT ;  /* 0x4000000011116812 */ /* 0x000fc800078efcff */
[C---:B------:R-:W-:Y:S01]  /*dff0*/  LOP3.LUT P6, RZ, R17.reuse, 0x2, RZ, 0xc0, !PT ;  /* 0x0000000211ff7812 */ /* 0x040fe200078cc0ff */
[----:B-1----:R-:W-:Y:S01]  /*e000*/  IMAD.X R7, RZ, RZ, R3, P0 ;  /* 0x000000ffff077224 */ /* 0x002fe200000e0603 */
[----:B------:R-:W-:-:S11]  /*e010*/  LOP3.LUT R17, R17, 0x7fffffff, RZ, 0xc0, !PT ;  /* 0x7fffffff11117812 */ /* 0x000fd600078ec0ff */
[----:B------:R-:W-:-:S04]  /*e020*/  @P6 LOP3.LUT R17, R17, 0x80000000, RZ, 0xfc, !PT ;  /* 0x8000000011116812 */ /* 0x000fc800078efcff */
[C---:B------:R-:W-:Y:S02]  /*e030*/  LOP3.LUT P6, RZ, R17.reuse, 0x80, RZ, 0xc0, !PT ;  /* 0x0000008011ff7812 */ /* 0x040fe400078cc0ff */
[C---:B------:R-:W-:Y:S02]  /*e040*/  LOP3.LUT P0, RZ, R17.reuse, 0x4, RZ, 0xc0, !PT ;  /* 0x0000000411ff7812 */ /* 0x040fe4000780c0ff */
[----:B------:R-:W-:-:S09]  /*e050*/  LOP3.LUT P5, RZ, R17, 0x40, RZ, 0xc0, !PT ;  /* 0x0000004011ff7812 */ /* 0x000fd200078ac0ff */
[----:B------:R-:W-:Y:S02]  /*e060*/  @P6 LOP3.LUT R22, R22, 0x1, RZ, 0xfc, !PT ;  /* 0x0000000116166812 */ /* 0x000fe400078efcff */
[----:B------:R-:W-:Y:S02]  /*e070*/  LOP3.LUT P6, RZ, R17, 0x400, RZ, 0xc0, !PT ;  /* 0x0000040011ff7812 */ /* 0x000fe400078cc0ff */
[----:B------:R-:W-:-:S11]  /*e080*/  LOP3.LUT R22, R22, 0xfffffffd, RZ, 0xc0, !PT ;  /* 0xfffffffd16167812 */ /* 0x000fd600078ec0ff */
        /* <DEDUP_REMOVED lines=25> */
[----:B------:R-:W-:-:S13]  /*e220*/  LOP3.LUT P6, RZ, R17, 0x20000, RZ, 0xc0, !PT ;  /* 0x0002000011ff7812 */ /* 0x000fda00078cc0ff */
[----:B------:R0:W-:Y:S01]  /*e230*/  LDGSTS.E.BYPASS.LTC128B.128 [R9+0x400], desc[UR42][R4.64], !P6 ;  /* 0x0040000004097fae */ /* 0x0001e2000f101d6a */
        /* <DEDUP_REMOVED lines=12> */
[----:B------:R-:W-:-:S03]  /*e300*/  LOP3.LUT P6, RZ, R22, 0x8, RZ, 0xc0, !PT ;  /* 0x0000000816ff7812 */ /* 0x000fc600078cc0ff */
[----:B------:R0:W-:Y:S01]  /*e310*/  LDGSTS.E.BYPASS.LTC128B.128 [R9+0xe400], desc[UR42][R4.64+0x380], !P0 ;  /* 0x0e40038004097fae */ /* 0x0001e2000c101d6a */
[----:B------:R-:W-:-:S03]  /*e320*/  IADD3 R2, P0, R14, R0, RZ ;  /* 0x000000000e027210 */ /* 0x000fc60007f1e0ff */
[----:B------:R0:W1:Y:S02]  /*e330*/  SHFL.IDX PT, R14, R8, 0x3, 0x181f ;  /* 0x00781f00080e7f89 */ /* 0x00006400000e0000 */
[----:B------:R-:W-:Y:S01]  /*e340*/  IMAD.X R3, RZ, RZ, R20, P0 ;  /* 0x000000ffff037224 */ /* 0x000fe200000e0614 */
[----:B------:R-:W-:-:S03]  /*e350*/  LOP3.LUT P0, RZ, R17, 0x1000, RZ, 0xc0, !PT ;  /* 0x0000100011ff7812 */ /* 0x000fc6000780c0ff */
        /* <DEDUP_REMOVED lines=18> */
[----:B------:R0:W-:Y:S10]  /*e480*/  LDGSTS.E.BYPASS.LTC128B.128 [R9+0x3400], desc[UR42][R2.64+0x80], !P0 ;  /* 0x0340008002097fae */ /* 0x0001f4000c101d6a */
[----:B------:R0:W-:Y:S04]  /*e490*/  LDGSTS.E.BYPASS.LTC128B.128 [R9+0x5400], desc[UR42][R2.64+0x100], !P6 ;  /* 0x0540010002097fae */ /* 0x0001e8000f101d6a */
[----:B------:R0:W-:Y:S04]  /*e4a0*/  LDGSTS.E.BYPASS.LTC128B.128 [R9+0x7400], desc[UR42][R2.64+0x180], !P5 ;  /* 0x0740018002097fae */ /* 0x0001e8000e901d6a */
[----:B------:R0:W-:Y:S04]  /*e4b0*/  LDGSTS.E.BYPASS.LTC128B.128 [R9+0x9400], desc[UR42][R2.64+0x200], !P4 ;  /* 0x0940020002097fae */ /* 0x0001e8000e101d6a */
[----:B------:R0:W-:Y:S04]  /*e4c0*/  LDGSTS.E.BYPASS.LTC128B.128 [R9+0xb400], desc[UR42][R2.64+0x280], !P3 ;  /* 0x0b40028002097fae */ /* 0x0001e8000d901d6a */
[----:B------:R0:W-:Y:S04]  /*e4d0*/  LDGSTS.E.BYPASS.LTC128B.128 [R9+0xd400], desc[UR42][R2.64+0x300], !P2 ;  /* 0x0d40030002097fae */ /* 0x0001e8000d101d6a */
[----:B-12---:R0:W-:Y:S02]  /*e4e0*/  LDGSTS.E.BYPASS.LTC128B.128 [R9+0xf400], desc[UR42][R2.64+0x380], !P1 ;  /* 0x0f40038002097fae */ /* 0x0061e4000c901d6a */
.L_x_309:
[C---:B------:R-:W-:Y:S02]  /*e4f0*/  LOP3.LUT P6, RZ, R17.reuse, 0x800000, RZ, 0xc0, !PT ;  /* 0x0080000011ff7812 */ /* 0x040fe400078cc0ff */
[----:B0-----:R-:W-:Y:S02]  /*e500*/  IADD3 R2, P0, R14, R0, RZ ;  /* 0x000000000e027210 */ /* 0x001fe40007f1e0ff */
[----:B------:R-:W-:Y:S02]  /*e510*/  P2R R4, PR, RZ, 0x40 ;  /* 0x00000040ff047803 */ /* 0x000fe40000000000 */
[C---:B------:R-:W-:Y:S02]  /*e520*/  LOP3.LUT P6, RZ, R17.reuse, 0x2000000, RZ, 0xc0, !PT ;  /* 0x0200000011ff7812 */ /* 0x040fe400078cc0ff */
[----:B------:R-:W-:Y:S02]  /*e530*/  IADD3.X R3, RZ, R10, RZ, P0, !PT ;  /* 0x0000000aff037210 */ /* 0x000fe400007fe4ff */
[----:B------:R-:W-:-:S02]  /*e540*/  LOP3.LUT P0, RZ, R17, 0x1000000, RZ, 0xc0, !PT ;  /* 0x0100000011ff7812 */ /* 0x000fc4000780c0ff */
[C---:B------:R-:W-:Y:S02]  /*e550*/  LOP3.LUT P5, RZ, R17.reuse, 0x400000, RZ, 0xc0, !PT ;  /* 0x0040000011ff7812 */ /* 0x040fe400078ac0ff */
[C---:B------:R-:W-:Y:S02]  /*e560*/  LOP3.LUT P4, RZ, R17.reuse, 0x200000, RZ, 0xc0, !PT ;  /* 0x0020000011ff7812 */ /* 0x040fe4000788c0ff */
[C---:B------:R-:W-:Y:S02]  /*e570*/  LOP3.LUT P3, RZ, R17.reuse, 0x100000, RZ, 0xc0, !PT ;  /* 0x0010000011ff7812 */ /* 0x040fe4000786c0ff */
[C---:B------:R-:W-:Y:S01]  /*e580*/  LOP3.LUT P2, RZ, R17.reuse, 0x80000, RZ, 0xc0, !PT ;  /* 0x0008000011ff7812 */ /* 0x040fe2000784c0ff */
[----:B------:R-:W-:Y:S01]  /*e590*/  @!PT LDS RZ, [RZ] ;  /* 0x00000000fffff984 */ /* 0x000fe20000000800 */
[----:B------:R-:W-:Y:S01]  /*e5a0*/  @!PT LDS RZ, [RZ] ;  /* 0x00000000fffff984 */ /* 0x000fe20000000800 */
[----:B------:R-:W-:Y:S01]  /*e5b0*/  @!PT LDS RZ, [RZ] ;  /* 0x00000000fffff984 */ /* 0x000fe20000000800 */
[----:B------:R0:W-:Y:S01]  /*e5c0*/  LDGSTS.E.BYPASS.LTC128B.128 [R9+0x1c00], desc[UR42][R2.64], !P6 ;  /* 0x01c0000002097fae */ /* 0x0001e2000f101d6a */
[----:B------:R-:W-:Y:S02]  /*e5d0*/  ISETP.NE.AND P6, PT, R4, RZ, PT ;  /* 0x000000ff0400720c */ /* 0x000fe40003fc5270 */
[----:B------:R-:W-:Y:S01]  /*e5e0*/  LOP3.LUT P1, RZ, R17, 0x40000, RZ, 0xc0, !PT ;  /* 0x0004000011ff7812 */ /* 0x000fe2000782c0ff */
        /* <DEDUP_REMOVED lines=9> */
.L_x_233:
[----:B------:R-:W-:Y:S02]  /*e680*/  PLOP3.LUT P1, PT, P1, P0, PT, 0xa2, 0x0 ;  /* 0x000000000000781c */ /* 0x000fe40000f21472 */
[----:B------:R-:W-:-:S08]  /*e690*/  @P0 R2UR P1, UR4, R25 ;  /* 0x00000000190402ca */ /* 0x000fd00000020000 */
[----:B------:R-:W-:-:S05]  /*e6a0*/  @P0 PLOP3.LUT P0, PT, P1, PT, PT, 0x80, 0x0 ;  /* 0x000000000000081c */ /* 0x000fca0000f0f070 */
[----:B------:R-:W-:Y:S01]  /*e6b0*/  @!P1 SYNCS.ARRIVE.TRANS64.RED.A0T1 RZ, [UR4+0x38850], RZ ;  /* 0x038850ffffff99a7 */ /* 0x000fe20008200404 */
[----:B------:R-:W-:Y:S07]  /*e6c0*/  @!P1 ARRIVES.LDGSTSBAR.64.TRANSCNT [UR4+0x38850] ;  /* 0x03885000ff0099b0 */ /* 0x000fee0008000a84 */
[----:B------:R-:W-:Y:S05]  /*e6d0*/  @P0 BRA.U.ANY `(.L_x_233) ;  /* 0xfffffffd00e80947 */ /* 0x000fea000393ffff */
[----:B------:R-:W-:Y:S01]  /*e6e0*/  NOP ;  /* 0x0000000000007918 */ /* 0x000fe20000000000 */
[----:B0-----:R-:W-:-:S04]  /*e6f0*/  LOP3.LUT R2, R37, 0x2, RZ, 0xfc, !PT ;  /* 0x0000000225027812 */ /* 0x001fc800078efcff */
[----:B------:R-:W-:-:S13]  /*e700*/  ISETP.NE.AND P2, PT, R2, 0x3, PT ;  /* 0x000000030200780c */ /* 0x000fda0003f45270 */
[----:B------:R-:W-:Y:S05]  /*e710*/  @!P2 BRA `(.L_x_234) ;  /* 0x000000000004a947 */ /* 0x000fea0003800000 */
[----:B------:R-:W-:Y:S01]  /*e720*/  BPT.TRAP 0x1 ;  /* 0x000000040000795c */ /* 0x000fe20000300000 */
.L_x_234:
[----:B------:R-:W2:Y:S01]  /*e730*/  LDL R3, [R1+0x20] ;  /* 0x0000200001037983 */ /* 0x000ea20000100800 */
[----:B------:R-:W-:Y:S01]  /*e740*/  VIADD R18, R18, 0x1 ;  /* 0x0000000112127836 */ /* 0x000fe20000000000 */
[----:B------:R0:W-:Y:S04]  /*e750*/  SYNCS.ARRIVE.TRANS64.A1T0 RZ, [R25+URZ+0x38850], RZ ;  /* 0x038850ff19ff79a7 */ /* 0x0001e8000810003f */
[----:B------:R-:W-:-:S04]  /*e760*/  ISETP.NE.AND P0, PT, R18, 0x2, PT ;  /* 0x000000021200780c */ /* 0x000fc80003f05270 */
[----:B------:R-:W-:Y:S02]  /*e770*/  SEL R18, R18, RZ, P0 ;  /* 0x000000ff12127207 */ /* 0x000fe40000000000 */
[----:B------:R-:W-:-:S04]  /*e780*/  SEL R2, RZ, 0x1, P0 ;  /* 0x00000001ff027807 */ /* 0x000fc80000000000 */
[----:B------:R-:W-:Y:S02]  /*e790*/  LOP3.LUT R23, R23, R2, RZ, 0x3c, !PT ;  /* 0x0000000217177212 */ /* 0x000fe400078e3cff */
[----:B--2---:R-:W-:-:S13]  /*e7a0*/  ISETP.GE.AND P0, PT, R3, 0x41, PT ;  /* 0x000000410300780c */ /* 0x004fda0003f06270 */
[----:B0-----:R-:W-:Y:S05]  /*e7b0*/  @!P0 BRA `(.L_x_235) ;  /* 0x0000000c00848947 */ /* 0x001fea0003800000 */
[----:B------:R0:W5:Y:S01]  /*e7c0*/  LDL R9, [R1+0x28] ;  /* 0x0000280001097983 */ /* 0x0001620000100800 */
[----:B------:R-:W-:Y:S01]  /*e7d0*/  BSSY B0, `(.L_x_235) ;  /* 0x00000df000007945 */ /* 0x000fe20003800000 */
.L_x_248:
[----:B------:R-:W1:Y:S01]  /*e7e0*/  LDC R2, c[0x0][0x430] ;  /* 0x00010c00ff027b82 */ /* 0x000e620000000800 */
[C---:B------:R-:W-:Y:S01]  /*e7f0*/  ISETP.GT.U32.AND P0, PT, R24.reuse, 0x3f, PT ;  /* 0x0000003f1800780c */ /* 0x040fe20003f04070 */
[----:B-----5:R-:W-:Y:S01]  /*e800*/  IMAD R3, R9, 0x40, R32 ;  /* 0x0000004009037824 */ /* 0x020fe200078e0220 */
[----:B------:R-:W-:Y:S01]  /*e810*/  LOP3.LUT R11, R37, 0x2, RZ, 0xfc, !PT ;  /* 0x00000002250b7812 */ /* 0x000fe200078efcff */
[----:B------:R-:W-:Y:S02]  /*e820*/  ULDC UR4, c[0x0][0x430] ;  /* 0x00010c0000047ab9 */ /* 0x000fe40000000800 */
[----:B---3--:R-:W-:-:S04]  /*e830*/  IMAD.IADD R8, R24, 0x1, R3 ;  /* 0x0000000118087824 */ /* 0x008fc800078e0203 */
[----:B------:R-:W-:-:S04]  /*e840*/  IMAD.MOV.U32 R10, RZ, RZ, R8 ;  /* 0x000000ffff0a7224 */ /* 0x000fc800078e0008 */
[----:B------:R-:W2:Y:S01]  /*e850*/  @!P0 LDC.64 R4, c[0x0][0x428] ;  /* 0x00010a00ff048b82 */ /* 0x000ea20000000a00 */
[----:B-1----:R-:W-:-:S13]  /*e860*/  ISETP.NE.AND P1, PT, R2, 0x1, PT ;  /* 0x000000010200780c */ /* 0x002fda0003f25270 */
[----:B------:R-:W1:Y:S08]  /*e870*/  @P1 LDC R7, c[0x0][0x434] ;  /* 0x00010d00ff071b82 */ /* 0x000e700000000800 */
[----:B------:R-:W3:Y:S01]  /*e880*/  @P1 LDC R2, c[0x0][0x438] ;  /* 0x00010e00ff021b82 */ /* 0x000ee20000000800 */
[----:B-1----:R-:W-:-:S07]  /*e890*/  @P1 IMAD.HI.U32 R3, R8, R7, RZ ;  /* 0x0000000708031227 */ /* 0x002fce00078e00ff */
[----:B------:R-:W1:Y:S01]  /*e8a0*/  @!P0 LDC.64 R6, c[0x0][0x418] ;  /* 0x00010600ff068b82 */ /* 0x000e620000000a00 */
[----:B---3--:R-:W-:Y:S01]  /*e8b0*/  @P1 SHF.R.U32.HI R10, RZ, R2, R3 ;  /* 0x00000002ff0a1219 */ /* 0x008fe20000011603 */
[----:B--2---:R-:W-:-:S03]  /*e8c0*/  @!P0 IMAD R2, R33, R4, RZ ;  /* 0x0000000421028224 */ /* 0x004fc600078e02ff */
[----:B------:R-:W-:Y:S01]  /*e8d0*/  @!P0 SHF.R.S32.HI R3, RZ, 0x1f, R10 ;  /* 0x0000001fff038819 */ /* 0x000fe2000001140a */
[----:B------:R-:W-:Y:S02]  /*e8e0*/  @!P0 IMAD R5, R28, R5, R2 ;  /* 0x000000051c058224 */ /* 0x000fe400078e0202 */
[----:B------:R-:W-:-:S04]  /*e8f0*/  @!P0 IMAD.MOV.U32 R2, RZ, RZ, R10 ;  /* 0x000000ffff028224 */ /* 0x000fc800078e000a */
[----:B------:R-:W-:-:S04]  /*e900*/  @!P0 IMAD.WIDE.U32 R2, R28, R4, R2 ;  /* 0x000000041c028225 */ /* 0x000fc800078e0002 */
[----:B------:R-:W-:Y:S02]  /*e910*/  @!P0 IMAD.IADD R5, R5, 0x1, R3 ;  /* 0x0000000105058824 */ /* 0x000fe400078e0203 */
[----:B------:R-:W-:Y:S01]  /*e920*/  IMAD.MOV.U32 R4, RZ, RZ, RZ ;  /* 0x000000ffff047224 */ /* 0x000fe200078e00ff */
[----:B-1----:R-:W-:-:S04]  /*e930*/  @!P0 LEA R6, P1, R2, R6, 0x2 ;  /* 0x0000000602068211 */ /* 0x002fc800078210ff */
[----:B------:R-:W-:-:S05]  /*e940*/  @!P0 LEA.HI.X R7, R2, R7, R5, 0x2, P1 ;  /* 0x0000000702078211 */ /* 0x000fca00008f1405 */
[----:B------:R1:W5:Y:S01]  /*e950*/  @!P0 LDG.E R4, desc[UR42][R6.64] ;  /* 0x0000002a06048981 */ /* 0x000362000c1e1900 */
[----:B------:R-:W-:Y:S01]  /*e960*/  ISETP.NE.AND P2, PT, R11, 0x3, PT ;  /* 0x000000030b00780c */ /* 0x000fe20003f45270 */
[----:B------:R-:W-:-:S04]  /*e970*/  IMAD.MOV R5, RZ, RZ, -R10 ;  /* 0x000000ffff057224 */ /* 0x000fc800078e0a0a */
[----:B------:R-:W-:-:S08]  /*e980*/  IMAD R5, R5, UR4, R8 ;  /* 0x0000000405057c24 */ /* 0x000fd0000f8e0208 */
[----:B-1----:R-:W-:Y:S05]  /*e990*/  @!P2 BRA `(.L_x_236) ;  /* 0x000000000004a947 */ /* 0x002fea0003800000 */
[----:B------:R-:W-:Y:S01]  /*e9a0*/  BPT.TRAP 0x1 ;  /* 0x000000040000795c */ /* 0x000fe20000300000 */
.L_x_236:
[----:B------:R-:W-:Y:S01]  /*e9b0*/  LEA R8, R18, UR37, 0x3 ;  /* 0x0000002512087c11 */ /* 0x000fe2000f8e18ff */
[----:B------:R-:W-:Y:S01]  /*e9c0*/  BSSY B1, `(.L_x_237) ;  /* 0x0000005000017945 */ /* 0x000fe20003800000 */
[----:B------:R-:W-:Y:S02]  /*e9d0*/  SHF.L.U32 R20, R23, 0x1f, RZ ;  /* 0x0000001f17147819 */ /* 0x000fe400000006ff */
[----:B------:R-:W-:Y:S02]  /*e9e0*/  SHF.R.S32.HI R7, RZ, 0x1f, R5 ;  /* 0x0000001fff077819 */ /* 0x000fe40000011405 */
[----:B------:R-:W1:Y:S02]  /*e9f0*/  SYNCS.PHASECHK.TRANS64.TRYWAIT P0, [R8+URZ+0x38840], R20 ;  /* 0x03884014080075a7 */ /* 0x000e64000800017f */
[----:B-1----:R-:W-:Y:S05]  /*ea00*/  @!P0 BRA `(.L_x_238) ;  /* 0x0000002c00748947 */ /* 0x002fea0003800000 */
.L_x_310:
[----:B------:R-:W-:Y:S05]  /*ea10*/  BSYNC B1 ;  /* 0x0000000000017941 */ /* 0x000fea0003800000 */
.L_x_237:
[----:B------:R-:W-:Y:S01]  /*ea20*/  ULDC.64 UR4, c[0x0][0x300] ;  /* 0x0000c00000047ab9 */ /* 0x000fe20000000a00 */
[----:B-----5:R-:W-:Y:S01]  /*ea30*/  SHF.R.S32.HI R10, RZ, 0x1f, R4 ;  /* 0x0000001fff0a7819 */ /* 0x020fe20000011404 */
[----:B------:R-:W-:Y:S01]  /*ea40*/  IMAD R6, R7, UR4, RZ ;  /* 0x0000000407067c24 */ /* 0x000fe2000f8e02ff */
[----:B------:R-:W-:Y:S01]  /*ea50*/  LOP3.LUT P1, RZ, R16, 0x1, RZ, 0xc0, !PT ;  /* 0x0000000110ff7812 */ /* 0x000fe2000782c0ff */
[----:B------:R-:W-:-:S04]  /*ea60*/  IMAD.WIDE.U32 R2, R5, UR4, RZ ;  /* 0x0000000405027c25 */ /* 0x000fc8000f8e00ff */
[----:B------:R-:W-:Y:S01]  /*ea70*/  IMAD R6, R5, UR5, R6 ;  /* 0x0000000505067c24 */ /* 0x000fe2000f8e0206 */
        /* <DEDUP_REMOVED lines=14> */
[----:B------:R-:W-:Y:S02]  /*eb60*/  LEA.HI.X R27, R2, UR5, R6, 0x1, P0 ;  /* 0x00000005021b7c11 */ /* 0x000fe400080f0c06 */
[----:B------:R-:W-:Y:S01]  /*eb70*/  LEA R6, R18, R29, 0xc ;  /* 0x0000001d12067211 */ /* 0x000fe200078e60ff */
[----:B------:R-:W-:Y:S06]  /*eb80*/  BRA.DIV UR4, `(.L_x_239) ;  /* 0x0000002e04287947 */ /* 0x000fec000b800000 */
[----:B------:R-:W2:Y:S01]  /*eb90*/  SHFL.IDX PT, R2, R21, RZ, 0x181f ;  /* 0x00181fff15027589 */ /* 0x000ea200000e0000 */
[----:B------:R-:W-:-:S03]  /*eba0*/  LEA R25, R6, UR37, 0x1 ;  /* 0x0000002506197c11 */ /* 0x000fc6000f8e08ff */
[----:B------:R-:W3:Y:S01]  /*ebb0*/  SHFL.IDX PT, R3, R27, RZ, 0x181f ;  /* 0x00181fff1b037589 */ /* 0x000ee200000e0000 */
[----:B--2---:R-:W-:-:S05]  /*ebc0*/  IADD3 R2, P0, R2, R0, RZ ;  /* 0x0000000002027210 */ /* 0x004fca0007f1e0ff */
[----:B---3--:R-:W-:-:S05]  /*ebd0*/  IMAD.X R3, RZ, RZ, R3, P0 ;  /* 0x000000ffff037224 */ /* 0x008fca00000e0603 */
[----:B------:R-:W-:Y:S01]  /*ebe0*/  @!PT LDS RZ, [RZ] ;  /* 0x00000000fffff984 */ /* 0x000fe20000000800 */
[----:B------:R2:W-:Y:S04]  /*ebf0*/  LDGSTS.E.BYPASS.LTC128B.128 [R25+0x22400], desc[UR42][R2.64], !P1 ;  /* 0x2240000002197fae */ /* 0x0005e8000c901d6a */
[----:B--2---:R-:W2:Y:S04]  /*ec00*/  SHFL.IDX PT, R2, R21, 0x1, 0x181f ;  /* 0x00381f0015027f89 */ /* 0x004ea800000e0000 */
[----:B------:R-:W3:Y:S01]  /*ec10*/  SHFL.IDX PT, R3, R27, 0x1, 0x181f ;  /* 0x00381f001b037f89 */ /* 0x000ee200000e0000 */
[----:B--2---:R-:W-:-:S05]  /*ec20*/  IADD3 R2, P0, R2, R0, RZ ;  /* 0x0000000002027210 */ /* 0x004fca0007f1e0ff */
[----:B---3--:R-:W-:-:S05]  /*ec30*/  IMAD.X R3, RZ, RZ, R3, P0 ;  /* 0x000000ffff037224 */ /* 0x008fca00000e0603 */
[----:B------:R2:W-:Y:S04]  /*ec40*/  LDGSTS.E.BYPASS.LTC128B.128 [R25+0x22c00], desc[UR42][R2.64], !P1 ;  /* 0x22c0000002197fae */ /* 0x0005e8000c901d6a */
[----:B--2---:R-:W2:Y:S04]  /*ec50*/  SHFL.IDX PT, R2, R21, 0x2, 0x181f ;  /* 0x00581f0015027f89 */ /* 0x004ea800000e0000 */
[----:B------:R-:W3:Y:S04]  /*ec60*/  SHFL.IDX PT, R3, R27, 0x2, 0x181f ;  /* 0x00581f001b037f89 */ /* 0x000ee800000e0000 */
[----:B------:R-:W4:Y:S01]  /*ec70*/  SHFL.IDX PT, R27, R27, 0x3, 0x181f ;  /* 0x00781f001b1b7f89 */ /* 0x000f2200000e0000 */
[----:B--2---:R-:W-:-:S05]  /*ec80*/  IADD3 R2, P0, R2, R0, RZ ;  /* 0x0000000002027210 */ /* 0x004fca0007f1e0ff */
[----:B---3--:R-:W-:-:S05]  /*ec90*/  IMAD.X R3, RZ, RZ, R3, P0 ;  /* 0x000000ffff037224 */ /* 0x008fca00000e0603 */
[----:B------:R2:W-:Y:S04]  /*eca0*/  LDGSTS.E.BYPASS.LTC128B.128 [R25+0x23400], desc[UR42][R2.64], !P1 ;  /* 0x2340000002197fae */ /* 0x0005e8000c901d6a */
[----:B--2-4-:R2:W3:Y:S02]  /*ecb0*/  SHFL.IDX PT, R2, R21, 0x3, 0x181f ;  /* 0x00781f0015027f89 */ /* 0x0144e400000e0000 */
.L_x_320:
[----:B---3--:R-:W-:-:S05]  /*ecc0*/  IADD3 R2, P0, R2, R0, RZ ;  /* 0x0000000002027210 */ /* 0x008fca0007f1e0ff */
[----:B------:R-:W-:Y:S01]  /*ecd0*/  IMAD.X R3, RZ, RZ, R27, P0 ;  /* 0x000000ffff037224 */ /* 0x000fe200000e061b */
[----:B------:R-:W-:-:S04]  /*ece0*/  PLOP3.LUT P0, PT, PT, PT, PT, 0x80, 0x0 ;  /* 0x000000000000781c */ /* 0x000fc80003f0f070 */
[----:B------:R-:W-:Y:S01]  /*ecf0*/  @!PT LDS RZ, [RZ] ;  /* 0x00000000fffff984 */ /* 0x000fe20000000800 */
[----:B------:R-:W-:Y:S01]  /*ed00*/  @!PT LDS RZ, [RZ] ;  /* 0x00000000fffff984 */ /* 0x000fe20000000800 */
[----:B------:R-:W-:Y:S01]  /*ed10*/  @!PT LDS RZ, [RZ] ;  /* 0x00000000fffff984 */ /* 0x000fe20000000800 */
[----:B------:R3:W-:Y:S01]  /*ed20*/  LDGSTS.E.BYPASS.LTC128B.128 [R25+0x23c00], desc[UR42][R2.64], !P1 ;  /* 0x23c0000002197fae */ /* 0x0007e2000c901d6a */
[----:B------:R-:W-:-:S08]  /*ed30*/  NOP ;  /* 0x0000000000007918 */ /* 0x000fd00000000000 */
.L_x_240:
[----:B------:R-:W-:Y:S02]  /*ed40*/  PLOP3.LUT P1, PT, P1, P0, PT, 0xa2, 0x0 ;  /* 0x000000000000781c */ /* 0x000fe40000f21472 */
[----:B------:R-:W-:-:S08]  /*ed50*/  @P0 R2UR P1, UR4, R8 ;  /* 0x00000000080402ca */ /* 0x000fd00000020000 */
[----:B------:R-:W-:-:S05]  /*ed60*/  @P0 PLOP3.LUT P0, PT, P1, PT, PT, 0x80, 0x0 ;  /* 0x000000000000081c */ /* 0x000fca0000f0f070 */
[----:B------:R-:W-:Y:S01]  /*ed70*/  @!P1 SYNCS.ARRIVE.TRANS64.RED.A0T1 RZ, [UR4+0x38830], RZ ;  /* 0x038830ffffff99a7 */ /* 0x000fe20008200404 */
[----:B------:R-:W-:Y:S07]  /*ed80*/  @!P1 ARRIVES.LDGSTSBAR.64.TRANSCNT [UR4+0x38830] ;  /* 0x03883000ff0099b0 */ /* 0x000fee0008000a84 */
[----:B------:R-:W-:Y:S05]  /*ed90*/  @P0 BRA.U.ANY `(.L_x_240) ;  /* 0xfffffffd00e80947 */ /* 0x000fea000393ffff */
[----:B------:R-:W-:Y:S01]  /*eda0*/  NOP ;  /* 0x0000000000007918 */ /* 0x000fe20000000000 */
[----:B---3--:R-:W-:-:S04]  /*edb0*/  LOP3.LUT R2, R37, 0x2, RZ, 0xfc, !PT ;  /* 0x0000000225027812 */ /* 0x008fc800078efcff */
[----:B------:R-:W-:-:S13]  /*edc0*/  ISETP.NE.AND P2, PT, R2, 0x3, PT ;  /* 0x000000030200780c */ /* 0x000fda0003f45270 */
[----:B------:R-:W-:Y:S05]  /*edd0*/  @!P2 BRA `(.L_x_241) ;  /* 0x000000000004a947 */ /* 0x000fea0003800000 */
[----:B------:R-:W-:Y:S01]  /*ede0*/  BPT.TRAP 0x1 ;  /* 0x000000040000795c */ /* 0x000fe20000300000 */
.L_x_241:
[----:B------:R3:W-:Y:S01]  /*edf0*/  SYNCS.ARRIVE.TRANS64.A1T0 RZ, [R8+URZ+0x38830], RZ ;  /* 0x038830ff08ff79a7 */ /* 0x0007e2000810003f */
[----:B------:R-:W-:Y:S05]  /*ee00*/  @!P2 BRA `(.L_x_242) ;  /* 0x000000000004a947 */ /* 0x000fea0003800000 */
[----:B------:R-:W-:Y:S01]  /*ee10*/  BPT.TRAP 0x1 ;  /* 0x000000040000795c */ /* 0x000fe20000300000 */
.L_x_242:
[----:B------:R-:W4:Y:S01]  /*ee20*/  SYNCS.PHASECHK.TRANS64.TRYWAIT P0, [R8+URZ+0x38860], R20 ;  /* 0x03886014080075a7 */ /* 0x000f22000800017f */
[----:B------:R-:W-:Y:S04]  /*ee30*/  BSSY B1, `(.L_x_243) ;  /* 0x0000002000017945 */ /* 0x000fe80003800000 */
[----:B----4-:R-:W-:Y:S05]  /*ee40*/  @!P0 BRA `(.L_x_244) ;  /* 0x0000002c00948947 */ /* 0x010fea0003800000 */
.L_x_321:
[----:B------:R-:W-:Y:S05]  /*ee50*/  BSYNC B1 ;  /* 0x0000000000017941 */ /* 0x000fea0003800000 */
.L_x_243:
[----:B------:R-:W-:Y:S01]  /*ee60*/  ULDC.64 UR4, c[0x0][0x328] ;  /* 0x0000ca0000047ab9 */ /* 0x000fe20000000a00 */
[C---:B------:R-:W-:Y:S01]  /*ee70*/  LOP3.LUT P5, RZ, R16.reuse, 0x8, RZ, 0xc0, !PT ;  /* 0x0000000810ff7812 */ /* 0x040fe200078ac0ff */
[----:B------:R-:W-:Y:S01]  /*ee80*/  IMAD R2, R7, UR4, RZ ;  /* 0x0000000407027c24 */ /* 0x000fe2000f8e02ff */
[----:B------:R-:W-:Y:S01]  /*ee90*/  LOP3.LUT P4, RZ, R16, 0x4, RZ, 0xc0, !PT ;  /* 0x0000000410ff7812 */ /* 0x000fe2000788c0ff */
[----:B--2---:R-:W-:Y:S01]  /*eea0*/  IMAD R21, R18, 0x7000, R6 ;  /* 0x0000700012157824 */ /* 0x004fe200078e0206 */
        /* <DEDUP_REMOVED lines=17> */
[----:B-1--4-:R-:W-:Y:S01]  /*efc0*/  LEA.HI.X R20, R2, UR5, R3, 0x1, P0 ;  /* 0x0000000502147c11 */ /* 0x012fe200080f0c03 */
[----:B------:R-:W-:Y:S08]  /*efd0*/  BRA.DIV UR4, `(.L_x_245) ;  /* 0x0000002e04447947 */ /* 0x000ff0000b800000 */
[----:B------:R-:W1:Y:S01]  /*efe0*/  SHFL.IDX PT, R14, R10, RZ, 0x181f ;  /* 0x00181fff0a0e7589 */ /* 0x000e6200000e0000 */
[C---:B------:R-:W-:Y:S02]  /*eff0*/  LOP3.LUT P1, RZ, R16.reuse, 0x200, RZ, 0xc0, !PT ;  /* 0x0000020010ff7812 */ /* 0x040fe4000782c0ff */
[C---:B------:R-:W-:Y:S01]  /*f000*/  LOP3.LUT P2, RZ, R16.reuse, 0x20, RZ, 0xc0, !PT ;  /* 0x0000002010ff7812 */ /* 0x040fe2000784c0ff */
[----:B------:R-:W2:Y:S01]  /*f010*/  SHFL.IDX PT, R3, R20, RZ, 0x181f ;  /* 0x00181fff14037589 */ /* 0x000ea200000e0000 */
[----:B------:R-:W-:Y:S02]  /*f020*/  LOP3.LUT P6, RZ, R16, 0x10, RZ, 0xc0, !PT ;  /* 0x0000001010ff7812 */ /* 0x000fe400078cc0ff */
[----:B------:R-:W-:Y:S01]  /*f030*/  LEA R21, R21, UR37, 0x1 ;  /* 0x0000002515157c11 */ /* 0x000fe2000f8e08ff */
[----:B------:R-:W4:Y:S01]  /*f040*/  SHFL.IDX PT, R2, R10, 0x1, 0x181f ;  /* 0x00381f000a027f89 */ /* 0x000f2200000e0000 */
[----:B------:R-:W-:-:S09]  /*f050*/  LOP3.LUT R17, R17, 0xf7ffffff, RZ, 0xc0, !PT ;  /* 0xf7ffffff11117812 */ /* 0x000fd200078ec0ff */
[----:B------:R-:W-:Y:S02]  /*f060*/  @P6 LOP3.LUT R17, R17, 0x8000000, RZ, 0xfc, !PT ;  /* 0x0800000011116812 */ /* 0x000fe400078efcff */
[-C--:B-1----:R-:W-:Y:S02]  /*f070*/  IADD3 R4, P0, R14, R0.reuse, RZ ;  /* 0x000000000e047210 */ /* 0x082fe40007f1e0ff */
[----:B------:R-:W1:Y:S03]  /*f080*/  SHFL.IDX PT, R14, R10, 0x2, 0x181f ;  /* 0x00581f000a0e7f89 */ /* 0x000e6600000e0000 */
[----:B--2---:R-:W-:Y:S02]  /*f090*/  IMAD.X R5, RZ, RZ, R3, P0 ;  /* 0x000000ffff057224 */ /* 0x004fe400000e0603 */
[----:B------:R-:W2:Y:S01]  /*f0a0*/  SHFL.IDX PT, R3, R20, 0x1, 0x181f ;  /* 0x00381f0014037f89 */ /* 0x000ea200000e0000 */
[----:B----4-:R-:W-:-:S03]  /*f0b0*/  IADD3 R6, P0, R2, R0, RZ ;  /* 0x0000000002067210 */ /* 0x010fc60007f1e0ff */
[----:B------:R4:W-:Y:S01]  /*f0c0*/  LDGSTS.E.BYPASS.LTC128B.128 [R21+0x400], desc[UR42][R4.64], !P1 ;  /* 0x0040000004157fae */ /* 0x0009e2000c901d6a */
[----:B------:R-:W-:-:S03]  /*f0d0*/  ISETP.NE.U32.AND P1, PT, R30, RZ, PT ;  /* 0x000000ff1e00720c */ /* 0x000fc60003f25070 */
[----:B------:R4:W-:Y:S04]  /*f0e0*/  LDGSTS.E.BYPASS.LTC128B.128 [R21+0x2400], desc[UR42][R4.64+0x80], !P2 ;  /* 0x0240008004157fae */ /* 0x0009e8000d101d6a */
[----:B------:R4:W-:Y:S01]  /*f0f0*/  LDGSTS.E.BYPASS.LTC128B.128 [R21+0x4400], desc[UR42][R4.64+0x100], !P6 ;  /* 0x0440010004157fae */ /* 0x0009e2000f101d6a */
[----:B------:R-:W-:-:S03]  /*f100*/  LOP3.LUT P6, RZ, R16, 0x200, RZ, 0xc0, !PT ;  /* 0x0000020010ff7812 */ /* 0x000fc600078cc0ff */
[----:B------:R4:W-:Y:S01]  /*f110*/  LDGSTS.E.BYPASS.LTC128B.128 [R21+0x6400], desc[UR42][R4.64+0x180], !P5 ;  /* 0x0640018004157fae */ /* 0x0009e2000e901d6a */
[----:B-1----:R-:W-:-:S03]  /*f120*/  IADD3 R2, P2, R14, R0, RZ ;  /* 0x000000000e027210 */ /* 0x002fc60007f5e0ff */
[----:B------:R4:W-:Y:S01]  /*f130*/  LDGSTS.E.BYPASS.LTC128B.128 [R21+0x8400], desc[UR42][R4.64+0x200], !P4 ;  /* 0x0840020004157fae */ /* 0x0009e2000e101d6a */
[----:B--2---:R-:W-:Y:S01]  /*f140*/  IMAD.X R7, RZ, RZ, R3, P0 ;  /* 0x000000ffff077224 */ /* 0x004fe200000e0603 */
[----:B------:R-:W-:Y:S02]  /*f150*/  ISETP.NE.U32.AND P0, PT, R31, RZ, PT ;  /* 0x000000ff1f00720c */ /* 0x000fe40003f05070 */
[----:B------:R-:W1:Y:S04]  /*f160*/  SHFL.IDX PT, R3, R20, 0x2, 0x181f ;  /* 0x00581f0014037f89 */ /* 0x000e6800000e0000 */
[----:B------:R4:W-:Y:S04]  /*f170*/  LDGSTS.E.BYPASS.LTC128B.128 [R21+0xa400], desc[UR42][R4.64+0x280], !P3 ;  /* 0x0a40028004157fae */ /* 0x0009e8000d901d6a */
[----:B------:R4:W2:Y:S04]  /*f180*/  SHFL.IDX PT, R14, R10, 0x3, 0x181f ;  /* 0x00781f000a0e7f89 */ /* 0x0008a800000e0000 */
[----:B------:R4:W-:Y:S04]  /*f190*/  LDGSTS.E.BYPASS.LTC128B.128 [R21+0xc400], desc[UR42][R4.64+0x300], P0 ;  /* 0x0c40030004157fae */ /* 0x0009e80008101d6a */
[----:B------:R4:W-:Y:S04]  /*f1a0*/  LDGSTS.E.BYPASS.LTC128B.128 [R21+0xe400], desc[UR42][R4.64+0x380], P1 ;  /* 0x0e40038004157fae */ /* 0x0009e80008901d6a */
[----:B------:R4:W-:Y:S01]  /*f1b0*/  LDGSTS.E.BYPASS.LTC128B.128 [R21+0xc00], desc[UR42][R6.64], !P6 ;  /* 0x00c0000006157fae */ /* 0x0009e2000f101d6a */
[----:B------:R-:W-:-:S02]  /*f1c0*/  LOP3.LUT P6, RZ, R17, 0x8000000, RZ, 0xc0, !PT ;  /* 0x0800000011ff7812 */ /* 0x000fc400078cc0ff */
[----:B------:R-:W-:Y:S01]  /*f1d0*/  LOP3.LUT R17, R17, 0xfbffffff, RZ, 0xc0, !PT ;  /* 0xfbffffff11117812 */ /* 0x000fe200078ec0ff */
[----:B-1----:R-:W-:Y:S01]  /*f1e0*/  IMAD.X R3, RZ, RZ, R3, P2 ;  /* 0x000000ffff037224 */ /* 0x002fe200010e0603 */
[----:B------:R-:W-:Y:S01]  /*f1f0*/  LOP3.LUT P2, RZ, R16, 0x20, RZ, 0xc0, !PT ;  /* 0x0000002010ff7812 */ /* 0x000fe2000784c0ff */
[----:B------:R-:W1:-:S12]  /*f200*/  SHFL.IDX PT, R20, R20, 0x3, 0x181f ;  /* 0x00781f0014147f89 */ /* 0x000e5800000e0000 */
[----:B------:R4:W-:Y:S01]  /*f210*/  LDGSTS.E.BYPASS.LTC128B.128 [R21+0x2c00], desc[UR42][R6.64+0x80], !P2 ;  /* 0x02c0008006157fae */ /* 0x0009e2000d101d6a */
[----:B------:R-:W-:Y:S02]  /*f220*/  @P2 LOP3.LUT R17, R17, 0x4000000, RZ, 0xfc, !PT ;  /* 0x0400000011112812 */ /* 0x000fe400078efcff */
[----:B------:R-:W-:Y:S01]  /*f230*/  LOP3.LUT P2, RZ, R16, 0x200, RZ, 0xc0, !PT ;  /* 0x0000020010ff7812 */ /* 0x000fe2000784c0ff */
[----:B------:R4:W-:Y:S04]  /*f240*/  LDGSTS.E.BYPASS.LTC128B.128 [R21+0x4c00], desc[UR42][R6.64+0x100], !P6 ;  /* 0x04c0010006157fae */ /* 0x0009e8000f101d6a */
[----:B------:R4:W-:Y:S04]  /*f250*/  LDGSTS.E.BYPASS.LTC128B.128 [R21+0x6c00], desc[UR42][R6.64+0x180], !P5 ;  /* 0x06c0018006157fae */ /* 0x0009e8000e901d6a */
[----:B------:R4:W-:Y:S04]  /*f260*/  LDGSTS.E.BYPASS.LTC128B.128 [R21+0x8c00], desc[UR42][R6.64+0x200], !P4 ;  /* 0x08c0020006157fae */ /* 0x0009e8000e101d6a */
[----:B------:R4:W-:Y:S04]  /*f270*/  LDGSTS.E.BYPASS.LTC128B.128 [R21+0xac00], desc[UR42][R6.64+0x280], !P3 ;  /* 0x0ac0028006157fae */ /* 0x0009e8000d901d6a */
[----:B------:R4:W-:Y:S04]  /*f280*/  LDGSTS.E.BYPASS.LTC128B.128 [R21+0xcc00], desc[UR42][R6.64+0x300], P0 ;  /* 0x0cc0030006157fae */ /* 0x0009e80008101d6a */
[----:B------:R4:W-:Y:S04]  /*f290*/  LDGSTS.E.BYPASS.LTC128B.128 [R21+0xec00], desc[UR42][R6.64+0x380], P1 ;  /* 0x0ec0038006157fae */ /* 0x0009e80008901d6a */
[----:B------:R4:W-:Y:S01]  /*f2a0*/  LDGSTS.E.BYPASS.LTC128B.128 [R21+0x1400], desc[UR42][R2.64], !P2 ;  /* 0x0140000002157fae */ /* 0x0009e2000d101d6a */
[----:B------:R-:W-:-:S13]  /*f2b0*/  LOP3.LUT P2, RZ, R17, 0x4000000, RZ, 0xc0, !PT ;  /* 0x0400000011ff7812 */ /* 0x000fda000784c0ff */
[----:B------:R4:W-:Y:S04]  /*f2c0*/  LDGSTS.E.BYPASS.LTC128B.128 [R21+0x3400], desc[UR42][R2.64+0x80], !P2 ;  /* 0x0340008002157fae */ /* 0x0009e8000d101d6a */
[----:B------:R4:W-:Y:S04]  /*f2d0*/  LDGSTS.E.BYPASS.LTC128B.128 [R21+0x5400], desc[UR42][R2.64+0x100], !P6 ;  /* 0x0540010002157fae */ /* 0x0009e8000f101d6a */
[----:B------:R4:W-:Y:S04]  /*f2e0*/  LDGSTS.E.BYPASS.LTC128B.128 [R21+0x7400], desc[UR42][R2.64+0x180], !P5 ;  /* 0x0740018002157fae */ /* 0x0009e8000e901d6a */
[----:B------:R4:W-:Y:S04]  /*f2f0*/  LDGSTS.E.BYPASS.LTC128B.128 [R21+0x9400], desc[UR42][R2.64+0x200], !P4 ;  /* 0x0940020002157fae */ /* 0x0009e8000e101d6a */
[----:B------:R4:W-:Y:S04]  /*f300*/  LDGSTS.E.BYPASS.LTC128B.128 [R21+0xb400], desc[UR42][R2.64+0x280], !P3 ;  /* 0x0b40028002157fae */ /* 0x0009e8000d901d6a */
[----:B------:R4:W-:Y:S04]  /*f310*/  LDGSTS.E.BYPASS.LTC128B.128 [R21+0xd400], desc[UR42][R2.64+0x300], P0 ;  /* 0x0d40030002157fae */ /* 0x0009e80008101d6a */
[----:B-12---:R4:W-:Y:S02]  /*f320*/  LDGSTS.E.BYPASS.LTC128B.128 [R21+0xf400], desc[UR42][R2.64+0x380], P1 ;  /* 0x0f40038002157fae */ /* 0x0069e40008901d6a */
.L_x_331:
[----:B----4-:R-:W-:Y:S02]  /*f330*/  P2R R4, PR, RZ, 0x2 ;  /* 0x00000002ff047803 */ /* 0x010fe40000000000 */
        /* <DEDUP_REMOVED lines=19> */
.L_x_246:
[----:B------:R-:W-:Y:S02]  /*f470*/  PLOP3.LUT P1, PT, P1, P0, PT, 0xa2, 0x0 ;  /* 0x000000000000781c */ /* 0x000fe40000f21472 */
[----:B------:R-:W-:-:S08]  /*f480*/  @P0 R2UR P1, UR4, R8 ;  /* 0x00000000080402ca */ /* 0x000fd00000020000 */
[----:B------:R-:W-:-:S05]  /*f490*/  @P0 PLOP3.LUT P0, PT, P1, PT, PT, 0x80, 0x0 ;  /* 0x000000000000081c */ /* 0x000fca0000f0f070 */
[----:B------:R-:W-:Y:S01]  /*f4a0*/  @!P1 SYNCS.ARRIVE.TRANS64.RED.A0T1 RZ, [UR4+0x38850], RZ ;  /* 0x038850ffffff99a7 */ /* 0x000fe20008200404 */
[----:B------:R-:W-:Y:S07]  /*f4b0*/  @!P1 ARRIVES.LDGSTSBAR.64.TRANSCNT [UR4+0x38850] ;  /* 0x03885000ff0099b0 */ /* 0x000fee0008000a84 */
[----:B------:R-:W-:Y:S05]  /*f4c0*/  @P0 BRA.U.ANY `(.L_x_246) ;  /* 0xfffffffd00e80947 */ /* 0x000fea000393ffff */
[----:B------:R-:W-:Y:S01]  /*f4d0*/  NOP ;  /* 0x0000000000007918 */ /* 0x000fe20000000000 */
[----:B-1----:R-:W-:-:S04]  /*f4e0*/  LOP3.LUT R2, R37, 0x2, RZ, 0xfc, !PT ;  /* 0x0000000225027812 */ /* 0x002fc800078efcff */
[----:B------:R-:W-:-:S13]  /*f4f0*/  ISETP.NE.AND P2, PT, R2, 0x3, PT ;  /* 0x000000030200780c */ /* 0x000fda0003f45270 */
[----:B------:R-:W-:Y:S05]  /*f500*/  @!P2 BRA `(.L_x_247) ;  /* 0x000000000004a947 */ /* 0x000fea0003800000 */
[----:B------:R-:W-:Y:S01]  /*f510*/  BPT.TRAP 0x1 ;  /* 0x000000040000795c */ /* 0x000fe20000300000 */
.L_x_247:
[----:B------:R-:W-:Y:S01]  /*f520*/  IADD3 R18, R18, 0x1, RZ ;  /* 0x0000000112127810 */ /* 0x000fe20007ffe0ff */
[----:B------:R1:W-:Y:S03]  /*f530*/  SYNCS.ARRIVE.TRANS64.A1T0 RZ, [R8+URZ+0x38850], RZ ;  /* 0x038850ff08ff79a7 */ /* 0x0003e6000810003f */
[----:B------:R-:W-:-:S04]  /*f540*/  ISETP.NE.AND P0, PT, R18, 0x2, PT ;  /* 0x000000021200780c */ /* 0x000fc80003f05270 */
[----:B------:R-:W-:Y:S02]  /*f550*/  SEL R18, R18, RZ, P0 ;  /* 0x000000ff12127207 */ /* 0x000fe40000000000 */
[----:B------:R-:W-:Y:S02]  /*f560*/  SEL R2, RZ, 0x1, P0 ;  /* 0x00000001ff027807 */ /* 0x000fe40000000000 */
[----:B------:R-:W-:Y:S02]  /*f570*/  ISETP.GT.AND P0, PT, R9, RZ, PT ;  /* 0x000000ff0900720c */ /* 0x000fe40003f04270 */
[----:B------:R-:W-:Y:S01]  /*f580*/  LOP3.LUT R23, R23, R2, RZ, 0x3c, !PT ;  /* 0x0000000217177212 */ /* 0x000fe200078e3cff */
[----:B------:R-:W-:-:S04]  /*f590*/  VIADD R2, R9, 0xffffffff ;  /* 0xffffffff09027836 */ /* 0x000fc80000000000 */
[----:B------:R-:W-:-:S06]  /*f5a0*/  IMAD.MOV.U32 R9, RZ, RZ, R2 ;  /* 0x000000ffff097224 */ /* 0x000fcc00078e0002 */
[----:B-1----:R-:W-:Y:S05]  /*f5b0*/  @P0 BRA `(.L_x_248) ;  /* 0xfffffff000880947 */ /* 0x002fea000383ffff */
[----:B------:R-:W-:Y:S05]  /*f5c0*/  BSYNC B0 ;  /* 0x0000000000007941 */ /* 0x000fea0003800000 */
.L_x_235:
[----:B------:R-:W2:Y:S01]  /*f5d0*/  LDL.LU R2, [R1+0xc] ;  /* 0x00000c0001027983 */ /* 0x000ea20000300800 */
[----:B------:R-:W-:-:S03]  /*f5e0*/  ULDC UR4, c[0x0][0xd34] ;  /* 0x00034d0000047ab9 */ /* 0x000fc60000000800 */
[----:B------:R-:W4:Y:S01]  /*f5f0*/  LDL.LU R0, [R1+0x1c] ;  /* 0x00001c0001007983 */ /* 0x000f220000300800 */
[----:B--2---:R-:W-:Y:S02]  /*f600*/  VIADD R2, R2, UR38 ;  /* 0x0000002602027c36 */ /* 0x004fe40008000000 */
[----:B----4-:R-:W-:-:S03]  /*f610*/  VIADD R0, R0, 0x1 ;  /* 0x0000000100007836 */ /* 0x010fc60000000000 */
[----:B------:R1:W-:Y:S01]  /*f620*/  STL [R1+0xc], R2 ;  /* 0x00000c0201007387 */ /* 0x0003e20000100800 */
[----:B------:R-:W-:-:S03]  /*f630*/  ISETP.GE.AND P0, PT, R2, UR4, PT ;  /* 0x0000000402007c0c */ /* 0x000fc6000bf06270 */
[----:B------:R1:W-:Y:S10]  /*f640*/  STL [R1+0x1c], R0 ;  /* 0x00001c0001007387 */ /* 0x0003f40000100800 */
[----:B-1----:R-:W-:Y:S05]  /*f650*/  @!P0 BRA `(.L_x_249) ;  /* 0xffffffc4007c8947 */ /* 0x002fea000383ffff */
[----:B------:R-:W-:-:S07]  /*f660*/  LOP3.LUT R0, R0, 0x1, RZ, 0xc, !PT ;  /* 0x0000000100007812 */ /* 0x000fce00078e0cff */
.L_x_212:
[----:B------:R-:W1:Y:S01]  /*f670*/  S2R R3, SR_CgaCtaId ;  /* 0x0000000000037919 */ /* 0x000e620000008800 */
[----:B------:R-:W-:Y:S01]  /*f680*/  MOV R2, 0x400 ;  /* 0x0000040000027802 */ /* 0x000fe20000000f00 */
[----:B------:R-:W-:Y:S01]  /*f690*/  BSSY B0, `(.L_x_250) ;  /* 0x0000005000007945 */ /* 0x000fe20003800000 */
[----:B------:R-:W-:Y:S02]  /*f6a0*/  SHF.L.U32 R0, R0, 0x1f, RZ ;  /* 0x0000001f00007819 */ /* 0x000fe400000006ff */
[----:B-1----:R-:W-:-:S04]  /*f6b0*/  LEA R5, R3, R2, 0x18 ;  /* 0x0000000203057211 */ /* 0x002fc800078ec0ff */
[----:B------:R-:W1:Y:S02]  /*f6c0*/  SYNCS.PHASECHK.TRANS64.TRYWAIT P0, [R5+URZ+0x38820], R0 ;  /* 0x03882000050075a7 */ /* 0x000e64000800017f */
[----:B-1----:R-:W-:Y:S05]  /*f6d0*/  @!P0 BRA `(.L_x_251) ;  /* 0x0000002c00488947 */ /* 0x002fea0003800000 */
.L_x_332:
[----:B------:R-:W-:Y:S05]  /*f6e0*/  BSYNC B0 ;  /* 0x0000000000007941 */ /* 0x000fea0003800000 */
.L_x_250:
[----:B------:R-:W-:-:S03]  /*f6f0*/  UMOV UR4, 0xffffffff ;  /* 0xffffffff00047882 */ /* 0x000fc60000000000 */
[----:B------:R-:W-:Y:S05]  /*f700*/  BRA.DIV UR4, `(.L_x_252) ;  /* 0x0000002e04507947 */ /* 0x000fea000b800000 */
[----:B-1----:R-:W1:Y:S02]  /*f710*/  S2R R0, SR_TID.X ;  /* 0x0000000000007919 */ /* 0x002e640000002100 */
[----:B-1----:R-:W-:-:S04]  /*f720*/  SHF.R.U32.HI R0, RZ, 0x5, R0 ;  /* 0x00000005ff007819 */ /* 0x002fc80000011600 */
[----:B------:R-:W-:-:S05]  /*f730*/  LOP3.LUT R0, R0, 0x3, RZ, 0xc0, !PT ;  /* 0x0000000300007812 */ /* 0x000fca00078ec0ff */
[----:B------:R1:W2:Y:S02]  /*f740*/  SHFL.IDX PT, R14, R0, RZ, 0x1f ;  /* 0x00001fff000e7589 */ /* 0x0002a400000e0000 */
.L_x_335:
[----:B--2---:R-:W-:Y:S01]  /*f750*/  ISETP.NE.AND P0, PT, R14, RZ, PT ;  /* 0x000000ff0e00720c */ /* 0x004fe20003f05270 */
[----:B------:R-:W-:-:S12]  /*f760*/  BSSY B0, `(.L_x_253) ;  /* 0x0000023000007945 */ /* 0x000fd80003800000 */
[----:B------:R-:W-:Y:S05]  /*f770*/  @P0 BRA `(.L_x_254) ;  /* 0x0000000000840947 */ /* 0x000fea0003800000 */
[----:B------:R-:W-:-:S03]  /*f780*/  UMOV UR4, 0xffffffff ;  /* 0xffffffff00047882 */ /* 0x000fc60000000000 */
[----:B------:R-:W-:Y:S05]  /*f790*/  BRA.DIV UR4, `(.L_x_255) ;  /* 0x0000002e04607947 */ /* 0x000fea000b800000 */
[----:B------:R-:W-:-:S13]  /*f7a0*/  ELECT P6, URZ, PT ;  /* 0x00000000003f782f */ /* 0x000fda00038c0000 */
.L_x_338:
[----:B------:R-:W-:Y:S05]  /*f7b0*/  @!P6 BRA `(.L_x_254) ;  /* 0x000000000074e947 */ /* 0x000fea0003800000 */
[----:B------:R-:W-:-:S04]  /*f7c0*/  LOP3.LUT R37, R37, 0x2, RZ, 0xfc, !PT ;  /* 0x0000000225257812 */ /* 0x000fc800078efcff */
[----:B------:R-:W-:-:S13]  /*f7d0*/  ISETP.NE.AND P0, PT, R37, 0x3, PT ;  /* 0x000000032500780c */ /* 0x000fda0003f05270 */
[----:B------:R-:W-:Y:S05]  /*f7e0*/  @!P0 BRA `(.L_x_256) ;  /* 0x0000000000048947 */ /* 0x000fea0003800000 */
[----:B------:R-:W-:Y:S01]  /*f7f0*/  BPT.TRAP 0x1 ;  /* 0x000000040000795c */ /* 0x000fe20000300000 */
.L_x_256:
[C---:B------:R-:W-:Y:S01]  /*f800*/  IMAD R3, R18.reuse, 0x8, R5 ;  /* 0x0000000812037824 */ /* 0x040fe200078e0205 */
[----:B------:R-:W-:Y:S01]  /*f810*/  SHF.L.U32 R2, R23, 0x1f, RZ ;  /* 0x0000001f17027819 */ /* 0x000fe200000006ff */
[----:B------:R-:W-:-:S03]  /*f820*/  VIADD R18, R18, 0x1 ;  /* 0x0000000112127836 */ /* 0x000fc60000000000 */
[----:B------:R-:W2:Y:S02]  /*f830*/  SYNCS.PHASECHK.TRANS64.TRYWAIT P1, [R3+URZ+0x38840], R2 ;  /* 0x03884002030075a7 */ /* 0x000ea4000802017f */
[----:B------:R-:W-:-:S04]  /*f840*/  ISETP.NE.AND P2, PT, R18, 0x2, PT ;  /* 0x000000021200780c */ /* 0x000fc80003f45270 */
[----:B-1----:R-:W-:Y:S01]  /*f850*/  SEL R0, RZ, 0x1, P2 ;  /* 0x00000001ff007807 */ /* 0x002fe20001000000 */
[----:B--2---:R-:W-:Y:S08]  /*f860*/  @!P1 BRA `(.L_x_257) ;  /* 0x0000002c004c9947 */ /* 0x004ff00003800000 */
.L_x_339:
[----:B------:R-:W-:Y:S02]  /*f870*/  SEL R18, R18, RZ, P2 ;  /* 0x000000ff12127207 */ /* 0x000fe40001000000 */
[----:B------:R-:W-:Y:S01]  /*f880*/  LOP3.LUT R0, R23, R0, RZ, 0x3c, !PT ;  /* 0x0000000017007212 */ /* 0x000fe200078e3cff */
[----:B------:R-:W-:Y:S06]  /*f890*/  @!P0 BRA `(.L_x_258) ;  /* 0x0000000000048947 */ /* 0x000fec0003800000 */
[----:B------:R-:W-:Y:S01]  /*f8a0*/  BPT.TRAP 0x1 ;  /* 0x000000040000795c */ /* 0x000fe20000300000 */
.L_x_258:
[----:B------:R-:W-:Y:S01]  /*f8b0*/  IMAD R5, R18, 0x8, R5 ;  /* 0x0000000812057824 */ /* 0x000fe200078e0205 */
[----:B------:R-:W-:-:S04]  /*f8c0*/  SHF.L.U32 R0, R0, 0x1f, RZ ;  /* 0x0000001f00007819 */ /* 0x000fc800000006ff */
[----:B------:R-:W2:Y:S02]  /*f8d0*/  SYNCS.PHASECHK.TRANS64.TRYWAIT P1, [R5+URZ+0x38840], R0 ;  /* 0x03884000050075a7 */ /* 0x000ea4000802017f */
[----:B--2---:R-:W-:Y:S05]  /*f8e0*/  @!P1 BRA `(.L_x_259) ;  /* 0x0000002c00409947 */ /* 0x004fea0003800000 */
.L_x_340:
[----:B------:R-:W-:Y:S05]  /*f8f0*/  @!P0 BRA `(.L_x_260) ;  /* 0x0000000000048947 */ /* 0x000fea0003800000 */
[----:B------:R-:W-:Y:S01]  /*f900*/  BPT.TRAP 0x1 ;  /* 0x000000040000795c */ /* 0x000fe20000300000 */
.L_x_260:
[----:B------:R-:W4:Y:S02]  /*f910*/  SYNCS.PHASECHK.TRANS64.TRYWAIT P1, [R3+URZ+0x38860], R2 ;  /* 0x03886002030075a7 */ /* 0x000f24000802017f */
[----:B----4-:R-:W-:Y:S05]  /*f920*/  @!P1 BRA `(.L_x_261) ;  /* 0x0000002c00449947 */ /* 0x010fea0003800000 */
.L_x_341:
[----:B------:R-:W-:Y:S05]  /*f930*/  @!P0 BRA `(.L_x_262) ;  /* 0x0000000000048947 */ /* 0x000fea0003800000 */
[----:B------:R-:W-:Y:S01]  /*f940*/  BPT.TRAP 0x1 ;  /* 0x000000040000795c */ /* 0x000fe20000300000 */
.L_x_262:
[----:B------:R0:W0:Y:S02]  /*f950*/  SYNCS.PHASECHK.TRANS64.TRYWAIT P0, [R5+URZ+0x38860], R0 ;  /* 0x03886000050075a7 */ /* 0x000024000800017f */
[----:B0-----:R-:W-:Y:S05]  /*f960*/  @!P0 NANOSLEEP.SYNCS 0x989680 ;  /* 0x009896800000895d */ /* 0x001fea0003900000 */
[----:B------:R-:W0:Y:S02]  /*f970*/  @!P0 SYNCS.PHASECHK.TRANS64 P0, [R5+URZ+0x38860], R0 ;  /* 0x03886000050085a7 */ /* 0x000e24000800007f */
[----:B0-----:R-:W-:Y:S05]  /*f980*/  @!P0 BRA `(.L_x_262) ;  /* 0xfffffffc00f08947 */ /* 0x001fea000383ffff */
.L_x_254:
[----:B------:R-:W-:Y:S05]  /*f990*/  BSYNC B0 ;  /* 0x0000000000007941 */ /* 0x000fea0003800000 */
.L_x_253:
[----:B------:R-:W-:Y:S05]  /*f9a0*/  EXIT ;  /* 0x000000000000794d */ /* 0x000fea0003800000 */
.L_x_182:
[----:B0-----:R-:W-:-:S04]  /*f9b0*/  IMAD.U32 R3, RZ, RZ, UR38 ;  /* 0x00000026ff037e24 */ /* 0x001fc8000f8e00ff */
[----:B------:R0:W1:Y:S03]  /*f9c0*/  SYNCS.PHASECHK.TRANS64.TRYWAIT P1, [R3+URZ+0x38800], R4 ;  /* 0x03880004030075a7 */ /* 0x000066000802017f */
[----:B-1----:R-:W-:Y:S05]  /*f9d0*/  @!P1 NANOSLEEP.SYNCS 0x989680 ;  /* 0x009896800000995d */ /* 0x002fea0003900000 */
[----:B------:R-:W1:Y:S02]  /*f9e0*/  @!P1 SYNCS.PHASECHK.TRANS64 P1, [R3+URZ+0x38800], R4 ;  /* 0x03880004030095a7 */ /* 0x000e64000802007f */
[----:B-1----:R-:W-:Y:S05]  /*f9f0*/  @!P1 BRA `(.L_x_182) ;  /* 0xfffffffc00ec9947 */ /* 0x002fea000383ffff */
[----:B------:R-:W-:Y:S05]  /*fa00*/  BRA `(.L_x_263) ;  /* 0xffffff3000207947 */ /* 0x000fea000383ffff */
.L_x_186:
[----:B-1----:R1:W2:Y:S02]  /*fa10*/  SYNCS.PHASECHK.TRANS64.TRYWAIT P1, [R3+URZ+0x38830], R6 ;  /* 0x03883006030075a7 */ /* 0x0022a4000802017f */
[----:B--2---:R-:W-:Y:S05]  /*fa20*/  @!P1 NANOSLEEP.SYNCS 0x989680 ;  /* 0x009896800000995d */ /* 0x004fea0003900000 */
[----:B------:R-:W2:Y:S02]  /*fa30*/  @!P1 SYNCS.PHASECHK.TRANS64 P1, [R3+URZ+0x38830], R6 ;  /* 0x03883006030095a7 */ /* 0x000ea4000802007f */
[----:B--2---:R-:W-:Y:S05]  /*fa40*/  @!P1 BRA `(.L_x_186) ;  /* 0xfffffffc00f09947 */ /* 0x004fea000383ffff */
[----:B------:R-:W-:Y:S05]  /*fa50*/  BRA `(.L_x_185) ;  /* 0xffffff3000387947 */ /* 0x000fea000383ffff */
.L_x_187:
[----:B--2---:R-:W-:-:S04]  /*fa60*/  IMAD.U32 R5, RZ, RZ, UR38 ;  /* 0x00000026ff057e24 */ /* 0x004fc8000f8e00ff */
[----:B------:R2:W3:Y:S03]  /*fa70*/  SYNCS.PHASECHK.TRANS64.TRYWAIT P1, [R5+URZ+0x38810], R4 ;  /* 0x03881004050075a7 */ /* 0x0004e6000802017f */
[----:B---3--:R-:W-:Y:S05]  /*fa80*/  @!P1 NANOSLEEP.SYNCS 0x989680 ;  /* 0x009896800000995d */ /* 0x008fea0003900000 */
[----:B------:R-:W3:Y:S02]  /*fa90*/  @!P1 SYNCS.PHASECHK.TRANS64 P1, [R5+URZ+0x38810], R4 ;  /* 0x03881004050095a7 */ /* 0x000ee4000802007f */
[----:B---3--:R-:W-:Y:S05]  /*faa0*/  @!P1 BRA `(.L_x_187) ;  /* 0xfffffffc00ec9947 */ /* 0x008fea000383ffff */
[----:B------:R-:W-:Y:S05]  /*fab0*/  BRA `(.L_x_264) ;  /* 0xffffff3000c07947 */ /* 0x000fea000383ffff */
.L_x_191:
[----:B----4-:R4:W0:Y:S02]  /*fac0*/  SYNCS.PHASECHK.TRANS64.TRYWAIT P1, [R3+URZ+0x38850], R6 ;  /* 0x03885006030075a7 */ /* 0x010824000802017f */
[----:B0-----:R-:W-:Y:S05]  /*fad0*/  @!P1 NANOSLEEP.SYNCS 0x989680 ;  /* 0x009896800000995d */ /* 0x001fea0003900000 */
[----:B------:R-:W0:Y:S02]  /*fae0*/  @!P1 SYNCS.PHASECHK.TRANS64 P1, [R3+URZ+0x38850], R6 ;  /* 0x03885006030095a7 */ /* 0x000e24000802007f */
[----:B0-----:R-:W-:Y:S05]  /*faf0*/  @!P1 BRA `(.L_x_191) ;  /* 0xfffffffc00f09947 */ /* 0x001fea000383ffff */
[----:B------:R-:W-:Y:S05]  /*fb00*/  BRA `(.L_x_190) ;  /* 0xffffff3000cc7947 */ /* 0x000fea000383ffff */
.L_x_198:
[----:B-1----:R-:W-:-:S04]  /*fb10*/  IMAD.U32 R5, RZ, RZ, UR7 ;  /* 0x00000007ff057e24 */ /* 0x002fc8000f8e00ff */
[----:B------:R1:W2:Y:S03]  /*fb20*/  SYNCS.PHASECHK.TRANS64.TRYWAIT P2, [R5+URZ+0x38830], R4 ;  /* 0x03883004050075a7 */ /* 0x0002a6000804017f */
[----:B--2---:R-:W-:Y:S05]  /*fb30*/  @!P2 NANOSLEEP.SYNCS 0x989680 ;  /* 0x009896800000a95d */ /* 0x004fea0003900000 */
[----:B------:R-:W2:Y:S02]  /*fb40*/  @!P2 SYNCS.PHASECHK.TRANS64 P2, [R5+URZ+0x38830], R4 ;  /* 0x038830040500a5a7 */ /* 0x000ea4000804007f */
[----:B--2---:R-:W-:Y:S05]  /*fb50*/  @!P2 BRA `(.L_x_198) ;  /* 0xfffffffc00eca947 */ /* 0x004fea000383ffff */
[----:B------:R-:W-:Y:S05]  /*fb60*/  BRA `(.L_x_197) ;  /* 0xffffff5800587947 */ /* 0x000fea000383ffff */
.L_x_202:
[----:B-1----:R-:W-:-:S04]  /*fb70*/  IMAD.U32 R5, RZ, RZ, UR7 ;  /* 0x00000007ff057e24 */ /* 0x002fc8000f8e00ff */
[----:B------:R1:W3:Y:S03]  /*fb80*/  SYNCS.PHASECHK.TRANS64.TRYWAIT P2, [R5+URZ+0x38850], R4 ;  /* 0x03885004050075a7 */ /* 0x0002e6000804017f */
[----:B---3--:R-:W-:Y:S05]  /*fb90*/  @!P2 NANOSLEEP.SYNCS 0x989680 ;  /* 0x009896800000a95d */ /* 0x008fea0003900000 */
[----:B------:R-:W3:Y:S02]  /*fba0*/  @!P2 SYNCS.PHASECHK.TRANS64 P2, [R5+URZ+0x38850], R4 ;  /* 0x038850040500a5a7 */ /* 0x000ee4000804007f */
[----:B---3--:R-:W-:Y:S05]  /*fbb0*/  @!P2 BRA `(.L_x_202) ;  /* 0xfffffffc00eca947 */ /* 0x008fea000383ffff */
[----:B------:R-:W-:Y:S05]  /*fbc0*/  BRA `(.L_x_201) ;  /* 0xffffff5800d47947 */ /* 0x000fea000383ffff */
.L_x_216:
[----:B------:R-:W0:Y:S01]  /*fbd0*/  S2R R20, SR_TID.X ;  /* 0x0000000000147919 */ /* 0x000e220000002100 */
[----:B------:R-:W-:Y:S01]  /*fbe0*/  BSSY B0, `(.L_x_265) ;  /* 0x000000a000007945 */ /* 0x000fe20003800000 */
[----:B------:R-:W-:Y:S02]  /*fbf0*/  IMAD.MOV.U32 R12, RZ, RZ, RZ ;  /* 0x000000ffff0c7224 */ /* 0x000fe400078e00ff */
[----:B------:R-:W-:Y:S02]  /*fc00*/  IMAD.MOV.U32 R11, RZ, RZ, 0x1f ;  /* 0x0000001fff0b7424 */ /* 0x000fe400078e00ff */
[----:B------:R-:W-:Y:S01]  /*fc10*/  IMAD.MOV.U32 R15, RZ, RZ, -0x1 ;  /* 0xffffffffff0f7424 */ /* 0x000fe200078e00ff */
[----:B0-----:R-:W-:-:S04]  /*fc20*/  SHF.R.U32.HI R20, RZ, 0x5, R20 ;  /* 0x00000005ff147819 */ /* 0x001fc80000011614 */
[----:B------:R-:W-:-:S04]  /*fc30*/  LOP3.LUT R20, R20, 0x3, RZ, 0xc0, !PT ;  /* 0x0000000314147812 */ /* 0x000fc800078ec0ff */
[----:B------:R-:W-:-:S07]  /*fc40*/  MOV R13, R20 ;  /* 0x00000014000d7202 */ /* 0x000fce0000000f00 */
[----:B-1---5:R-:W-:Y:S05]  /*fc50*/  WARPSYNC.COLLECTIVE R15, `(.L_x_266) ;  /* 0x000000000f087348 */ /* 0x022fea0003c00000 */
[----:B------:R0:W2:Y:S02]  /*fc60*/  SHFL.IDX P6, R14, R13, R12, R11 ;  /* 0x0000000c0d0e7389 */ /* 0x0000a400000c000b */
[----:B012--5:R-:W-:Y:S01]  /*fc70*/  ENDCOLLECTIVE ;  /* 0x000000000000791b */ /* 0x027fe20003800000 */
.L_x_266:
[----:B------:R-:W-:Y:S05]  /*fc80*/  BSYNC B0 ;  /* 0x0000000000007941 */ /* 0x000fea0003800000 */
.L_x_265:
[----:B------:R-:W-:Y:S05]  /*fc90*/  BRA `(.L_x_267) ;  /* 0xffffffc400547947 */ /* 0x000fea000383ffff */
.L_x_219:
[----:B0-----:R0:W1:Y:S02]  /*fca0*/  SYNCS.PHASECHK.TRANS64.TRYWAIT P0, [R25+URZ+0x38840], R0 ;  /* 0x03884000190075a7 */ /* 0x001064000800017f */
[----:B-1----:R-:W-:Y:S05]  /*fcb0*/  @!P0 NANOSLEEP.SYNCS 0x989680 ;  /* 0x009896800000895d */ /* 0x002fea0003900000 */
[----:B------:R-:W1:Y:S02]  /*fcc0*/  @!P0 SYNCS.PHASECHK.TRANS64 P0, [R25+URZ+0x38840], R0 ;  /* 0x03884000190085a7 */ /* 0x000e64000800007f */
[----:B-1----:R-:W-:Y:S05]  /*fcd0*/  @!P0 BRA `(.L_x_219) ;  /* 0xfffffffc00f08947 */ /* 0x002fea000383ffff */
[----:B------:R-:W-:Y:S05]  /*fce0*/  BRA `(.L_x_268) ;  /* 0xffffffc400d87947 */ /* 0x000fea000383ffff */
.L_x_220:
[----:B------:R-:W-:Y:S01]  /*fcf0*/  BSSY B0, `(.L_x_269) ;  /* 0x0000008000007945 */ /* 0x000fe20003800000 */
[----:B------:R-:W-:Y:S02]  /*fd00*/  IMAD.MOV.U32 R13, RZ, RZ, R4 ;  /* 0x000000ffff0d7224 */ /* 0x000fe400078e0004 */
[----:B------:R-:W-:Y:S02]  /*fd10*/  IMAD.MOV.U32 R12, RZ, RZ, RZ ;  /* 0x000000ffff0c7224 */ /* 0x000fe400078e00ff */
[----:B------:R-:W-:Y:S02]  /*fd20*/  IMAD.MOV.U32 R11, RZ, RZ, 0x181f ;  /* 0x0000181fff0b7424 */ /* 0x000fe400078e00ff */
[----:B------:R-:W-:-:S07]  /*fd30*/  IMAD.MOV.U32 R15, RZ, RZ, -0x1 ;  /* 0xffffffffff0f7424 */ /* 0x000fce00078e00ff */
[----:B------:R-:W-:Y:S05]  /*fd40*/  WARPSYNC.COLLECTIVE R15, `(.L_x_270) ;  /* 0x000000000f087348 */ /* 0x000fea0003c00000 */
[----:B------:R0:W1:Y:S02]  /*fd50*/  SHFL.IDX P6, R14, R13, R12, R11 ;  /* 0x0000000c0d0e7389 */ /* 0x00006400000c000b */
[----:B01----:R-:W-:Y:S01]  /*fd60*/  ENDCOLLECTIVE ;  /* 0x000000000000791b */ /* 0x003fe20003800000 */
.L_x_270:
[----:B------:R-:W-:Y:S05]  /*fd70*/  BSYNC B0 ;  /* 0x0000000000007941 */ /* 0x000fea0003800000 */
.L_x_269:
[----:B------:R-:W-:Y:S01]  /*fd80*/  IMAD.MOV.U32 R13, RZ, RZ, R0 ;  /* 0x000000ffff0d7224 */ /* 0x000fe200078e0000 */
[----:B------:R-:W-:Y:S01]  /*fd90*/  MOV R15, 0xffffffff ;  /* 0xffffffff000f7802 */ /* 0x000fe20000000f00 */
[----:B------:R-:W-:Y:S01]  /*fda0*/  IMAD.MOV.U32 R12, RZ, RZ, RZ ;  /* 0x000000ffff0c7224 */ /* 0x000fe200078e00ff */
[----:B------:R-:W-:Y:S01]  /*fdb0*/  ISETP.GE.AND P2, PT, R36, 0x1, PT ;  /* 0x000000012400780c */ /* 0x000fe20003f46270 */
[----:B------:R-:W-:Y:S02]  /*fdc0*/  IMAD.MOV.U32 R11, RZ, RZ, 0x181f ;  /* 0x0000181fff0b7424 */ /* 0x000fe400078e00ff */
[----:B------:R-:W-:-:S10]  /*fdd0*/  IMAD.MOV.U32 R2, RZ, RZ, R14 ;  /* 0x000000ffff027224 */ /* 0x000fd400078e000e */
[----:B------:R-:W-:Y:S05]  /*fde0*/  WARPSYNC.COLLECTIVE R15, `(.L_x_271) ;  /* 0x000000000f087348 */ /* 0x000fea0003c00000 */
[----:B------:R0:W1:Y:S02]  /*fdf0*/  SHFL.IDX P6, R14, R13, R12, R11 ;  /* 0x0000000c0d0e7389 */ /* 0x00006400000c000b */
[----:B01----:R-:W-:Y:S01]  /*fe00*/  ENDCOLLECTIVE ;  /* 0x000000000000791b */ /* 0x003fe20003800000 */
.L_x_271:
[----:B------:R-:W-:Y:S01]  /*fe10*/  @P2 LEA R6, R5, UR37, 0x1 ;  /* 0x0000002505062c11 */ /* 0x000fe2000f8e08ff */
[----:B------:R-:W-:Y:S02]  /*fe20*/  IMAD.MOV.U32 R13, RZ, RZ, R4 ;  /* 0x000000ffff0d7224 */ /* 0x000fe400078e0004 */
[----:B------:R-:W-:Y:S02]  /*fe30*/  IMAD.MOV.U32 R12, RZ, RZ, 0x1 ;  /* 0x00000001ff0c7424 */ /* 0x000fe400078e00ff */
[----:B------:R-:W-:-:S07]  /*fe40*/  IMAD.MOV.U32 R3, RZ, RZ, R14 ;  /* 0x000000ffff037224 */ /* 0x000fce00078e000e */
[----:B------:R-:W-:Y:S05]  /*fe50*/  WARPSYNC.COLLECTIVE R15, `(.L_x_272) ;  /* 0x000000000f087348 */ /* 0x000fea0003c00000 */
[----:B------:R0:W1:Y:S02]  /*fe60*/  SHFL.IDX P6, R14, R13, R12, R11 ;  /* 0x0000000c0d0e7389 */ /* 0x00006400000c000b */
[----:B01----:R-:W-:Y:S01]  /*fe70*/  ENDCOLLECTIVE ;  /* 0x000000000000791b */ /* 0x003fe20003800000 */
.L_x_272:
[----:B------:R-:W-:-:S05]  /*fe80*/  @P2 LEA R3, P0, R7, R3, 0x1 ;  /* 0x0000000307032211 */ /* 0x000fca00078008ff */
[----:B------:R-:W-:-:S05]  /*fe90*/  @P2 IMAD.X R2, RZ, RZ, R2, P0 ;  /* 0x000000ffff022224 */ /* 0x000fca00000e0602 */
[----:B------:R-:W-:Y:S01]  /*fea0*/  @P2 LOP3.LUT R3, R3, R2, RZ, 0x3c, !PT ;  /* 0x0000000203032212 */ /* 0x000fe200078e3cff */
[----:B------:R-:W-:-:S03]  /*feb0*/  IMAD.MOV.U32 R13, RZ, RZ, R0 ;  /* 0x000000ffff0d7224 */ /* 0x000fc600078e0000 */
[----:B------:R-:W-:-:S04]  /*fec0*/  @P2 LOP3.LUT R2, R3, R2, RZ, 0x3c, !PT ;  /* 0x0000000203022212 */ /* 0x000fc800078e3cff */
[----:B------:R-:W-:-:S05]  /*fed0*/  @P2 LOP3.LUT R3, R3, R2, RZ, 0x3c, !PT ;  /* 0x0000000203032212 */ /* 0x000fca00078e3cff */
[----:B------:R-:W-:Y:S01]  /*fee0*/  @!PT LDS RZ, [RZ] ;  /* 0x00000000fffff984 */ /* 0x000fe20000000800 */
[----:B------:R-:W-:Y:S01]  /*fef0*/  @!PT LDS RZ, [RZ] ;  /* 0x00000000fffff984 */ /* 0x000fe20000000800 */
[----:B------:R-:W-:Y:S01]  /*ff00*/  @!PT LDS RZ, [RZ] ;  /* 0x00000000fffff984 */ /* 0x000fe20000000800 */
[----:B------:R0:W-:Y:S01]  /*ff10*/  @P2 LDGSTS.E.BYPASS.LTC128B.128 [R6+0x22400], desc[UR42][R2.64], !P1 ;  /* 0x2240000002062fae */ /* 0x0001e2000c901d6a */
[----:B------:R-:W-:Y:S01]  /*ff20*/  ISETP.GE.AND P2, PT, R36, 0x11, PT ;  /* 0x000000112400780c */ /* 0x000fe20003f46270 */
[----:B0-----:R-:W-:-:S12]  /*ff30*/  IMAD.MOV.U32 R2, RZ, RZ, R14 ;  /* 0x000000ffff027224 */ /* 0x001fd800078e000e */
[----:B------:R-:W-:Y:S05]  /*ff40*/  WARPSYNC.COLLECTIVE R15, `(.L_x_273) ;  /* 0x000000000f087348 */ /* 0x000fea0003c00000 */
[----:B------:R0:W1:Y:S02]  /*ff50*/  SHFL.IDX P6, R14, R13, R12, R11 ;  /* 0x0000000c0d0e7389 */ /* 0x00006400000c000b */
[----:B01----:R-:W-:Y:S01]  /*ff60*/  ENDCOLLECTIVE ;  /* 0x000000000000791b */ /* 0x003fe20003800000 */
.L_x_273:
[----:B------:R-:W-:Y:S01]  /*ff70*/  @P2 LEA R6, R5, UR37, 0x1 ;  /* 0x0000002505062c11 */ /* 0x000fe2000f8e08ff */
[----:B------:R-:W-:Y:S02]  /*ff80*/  IMAD.MOV.U32 R13, RZ, RZ, R4 ;  /* 0x000000ffff0d7224 */ /* 0x000fe400078e0004 */
[----:B------:R-:W-:Y:S02]  /*ff90*/  IMAD.MOV.U32 R12, RZ, RZ, 0x2 ;  /* 0x00000002ff0c7424 */ /* 0x000fe400078e00ff */
[----:B------:R-:W-:-:S07]  /*ffa0*/  IMAD.MOV.U32 R3, RZ, RZ, R14 ;  /* 0x000000ffff037224 */ /* 0x000fce00078e000e */
[----:B------:R-:W-:Y:S05]  /*ffb0*/  WARPSYNC.COLLECTIVE R15, `(.L_x_274) ;  /* 0x000000000f087348 */ /* 0x000fea0003c00000 */
[----:B------:R0:W1:Y:S02]  /*ffc0*/  SHFL.IDX P6, R14, R13, R12, R11 ;  /* 0x0000000c0d0e7389 */ /* 0x00006400000c000b */
[----:B01----:R-:W-:Y:S01]  /*ffd0*/  ENDCOLLECTIVE ;  /* 0x000000000000791b */ /* 0x003fe20003800000 */
.L_x_274:
[----:B------:R-:W-:-:S05]  /*ffe0*/  @P2 LEA R3, P0, R7, R3, 0x1 ;  /* 0x0000000307032211 */ /* 0x000fca00078008ff */
[----:B------:R-:W-:-:S05]  /*fff0*/  @P2 IMAD.X R2, RZ, RZ, R2, P0 ;  /* 0x000000ffff022224 */ /* 0x000fca00000e0602 */
[----:B------:R-:W-:Y:S02]  /*10000*/  @P2 LOP3.LUT R3, R3, R2, RZ, 0x3c, !PT ;  /* 0x0000000203032212 */ /* 0x000fe400078e3cff */
[----:B------:R-:W-:Y:S02]  /*10010*/  MOV R13, R0 ;  /* 0x00000000000d7202 */ /* 0x000fe40000000f00 */
        /* <DEDUP_REMOVED lines=11> */
.L_x_275:
[----:B------:R-:W-:Y:S01]  /*100d0*/  @P2 LEA R6, R5, UR37, 0x1 ;  /* 0x0000002505062c11 */ /* 0x000fe2000f8e08ff */
[----:B------:R-:W-:Y:S02]  /*100e0*/  IMAD.MOV.U32 R13, RZ, RZ, R4 ;  /* 0x000000ffff0d7224 */ /* 0x000fe400078e0004 */
[----:B------:R-:W-:Y:S02]  /*100f0*/  IMAD.MOV.U32 R12, RZ, RZ, 0x3 ;  /* 0x00000003ff0c7424 */ /* 0x000fe400078e00ff */
[----:B------:R-:W-:-:S07]  /*10100*/  IMAD.MOV.U32 R3, RZ, RZ, R14 ;  /* 0x000000ffff037224 */ /* 0x000fce00078e000e */
[----:B------:R-:W-:Y:S05]  /*10110*/  WARPSYNC.COLLECTIVE R15, `(.L_x_276) ;  /* 0x000000000f087348 */ /* 0x000fea0003c00000 */
[----:B------:R0:W1:Y:S02]  /*10120*/  SHFL.IDX P6, R14, R13, R12, R11 ;  /* 0x0000000c0d0e7389 */ /* 0x00006400000c000b */
[----:B01----:R-:W-:Y:S01]  /*10130*/  ENDCOLLECTIVE ;  /* 0x000000000000791b */ /* 0x003fe20003800000 */
.L_x_276:
[----:B------:R-:W-:-:S05]  /*10140*/  @P2 LEA R3, P0, R7, R3, 0x1 ;  /* 0x0000000307032211 */ /* 0x000fca00078008ff */
[----:B------:R-:W-:-:S05]  /*10150*/  @P2 IMAD.X R2, RZ, RZ, R2, P0 ;  /* 0x000000ffff022224 */ /* 0x000fca00000e0602 */
[----:B------:R-:W-:Y:S01]  /*10160*/  @P2 LOP3.LUT R3, R3, R2, RZ, 0x3c, !PT ;  /* 0x0000000203032212 */ /* 0x000fe200078e3cff */
[----:B------:R-:W-:-:S03]  /*10170*/  IMAD.MOV.U32 R13, RZ, RZ, R0 ;  /* 0x000000ffff0d7224 */ /* 0x000fc600078e0000 */
[----:B------:R-:W-:-:S04]  /*10180*/  @P2 LOP3.LUT R2, R3, R2, RZ, 0x3c, !PT ;  /* 0x0000000203022212 */ /* 0x000fc800078e3cff */
[----:B------:R-:W-:Y:S01]  /*10190*/  @P2 LOP3.LUT R3, R3, R2, RZ, 0x3c, !PT ;  /* 0x0000000203032212 */ /* 0x000fe200078e3cff */
[----:B------:R-:W-:-:S07]  /*101a0*/  IMAD.MOV.U32 R4, RZ, RZ, R14 ;  /* 0x000000ffff047224 */ /* 0x000fce00078e000e */
[----:B------:R-:W-:Y:S05]  /*101b0*/  WARPSYNC.COLLECTIVE R15, `(.L_x_277) ;  /* 0x000000000f087348 */ /* 0x000fea0003c00000 */
[----:B------:R0:W1:Y:S02]  /*101c0*/  SHFL.IDX P6, R14, R13, R12, R11 ;  /* 0x0000000c0d0e7389 */ /* 0x00006400000c000b */
[----:B01----:R-:W-:Y:S01]  /*101d0*/  ENDCOLLECTIVE ;  /* 0x000000000000791b */ /* 0x003fe20003800000 */
.L_x_277:
[----:B------:R-:W-:Y:S01]  /*101e0*/  @!PT LDS RZ, [RZ] ;  /* 0x00000000fffff984 */ /* 0x000fe20000000800 */
[----:B------:R-:W-:Y:S01]  /*101f0*/  @!PT LDS RZ, [RZ] ;  /* 0x00000000fffff984 */ /* 0x000fe20000000800 */
[----:B------:R-:W-:Y:S01]  /*10200*/  @!PT LDS RZ, [RZ] ;  /* 0x00000000fffff984 */ /* 0x000fe20000000800 */
[----:B------:R0:W-:Y:S01]  /*10210*/  @P2 LDGSTS.E.BYPASS.LTC128B.128 [R6+0x23400], desc[UR42][R2.64], !P1 ;  /* 0x2340000002062fae */ /* 0x0001e2000c901d6a */
[----:B------:R-:W-:Y:S01]  /*10220*/  IMAD.MOV.U32 R0, RZ, RZ, R14 ;  /* 0x000000ffff007224 */ /* 0x000fe200078e000e */
[----:B------:R-:W-:Y:S06]  /*10230*/  BRA `(.L_x_278) ;  /* 0xffffffc400847947 */ /* 0x000fec000383ffff */
.L_x_224:
[----:B------:R-:W-:Y:S01]  /*10240*/  IMAD.MOV.U32 R13, RZ, RZ, R2 ;  /* 0x000000ffff0d7224 */ /* 0x000fe200078e0002 */
[----:B------:R-:W-:Y:S01]  /*10250*/  LOP3.LUT R16, R16, 0xfffffeff, RZ, 0xc0, !PT ;  /* 0xfffffeff10107812 */ /* 0x000fe200078ec0ff */
[----:B------:R-:W-:Y:S02]  /*10260*/  IMAD.MOV.U32 R12, RZ, RZ, RZ ;  /* 0x000000ffff0c7224 */ /* 0x000fe400078e00ff */
[----:B------:R-:W-:Y:S02]  /*10270*/  IMAD.MOV.U32 R11, RZ, RZ, 0x181f ;  /* 0x0000181fff0b7424 */ /* 0x000fe400078e00ff */
[----:B------:R-:W-:Y:S02]  /*10280*/  IMAD.MOV.U32 R15, RZ, RZ, -0x1 ;  /* 0xffffffffff0f7424 */ /* 0x000fe400078e00ff */
[----:B------:R-:W-:-:S07]  /*10290*/  IMAD R5, R5, 0x40, R10 ;  /* 0x0000004005057824 */ /* 0x000fce00078e020a */
[----:B-1----:R-:W-:Y:S05]  /*102a0*/  WARPSYNC.COLLECTIVE R15, `(.L_x_279) ;  /* 0x000000000f087348 */ /* 0x002fea0003c00000 */
[----:B------:R0:W2:Y:S02]  /*102b0*/  SHFL.IDX P6, R14, R13, R12, R11 ;  /* 0x0000000c0d0e7389 */ /* 0x0000a400000c000b */
[----:B012---:R-:W-:Y:S01]  /*102c0*/  ENDCOLLECTIVE ;  /* 0x000000000000791b */ /* 0x007fe20003800000 */
.L_x_279:
[----:B------:R-:W-:Y:S01]  /*102d0*/  ISETP.GE.AND P2, PT, R5, UR36, PT ;  /* 0x0000002405007c0c */ /* 0x000fe2000bf46270 */
[----:B------:R-:W-:-:S12]  /*102e0*/  IMAD.MOV.U32 R13, RZ, RZ, R0 ;  /* 0x000000ffff0d7224 */ /* 0x000fd800078e0000 */
[----:B------:R-:W-:-:S04]  /*102f0*/  @P2 LOP3.LUT R16, R16, 0x100, RZ, 0xfc, !PT ;  /* 0x0000010010102812 */ /* 0x000fc800078efcff */
[----:B------:R-:W-:Y:S02]  /*10300*/  LOP3.LUT R16, R16, 0xffffff7f, RZ, 0xc0, !PT ;  /* 0xffffff7f10107812 */ /* 0x000fe400078ec0ff */
[----:B------:R-:W-:-:S07]  /*10310*/  MOV R3, R14 ;  /* 0x0000000e00037202 */ /* 0x000fce0000000f00 */
[----:B------:R-:W-:Y:S05]  /*10320*/  WARPSYNC.COLLECTIVE R15, `(.L_x_280) ;  /* 0x000000000f087348 */ /* 0x000fea0003c00000 */
[----:B------:R0:W1:Y:S02]  /*10330*/  SHFL.IDX P6, R14, R13, R12, R11 ;  /* 0x0000000c0d0e7389 */ /* 0x00006400000c000b */
[----:B01----:R-:W-:Y:S01]  /*10340*/  ENDCOLLECTIVE ;  /* 0x000000000000791b */ /* 0x003fe20003800000 */
.L_x_280:
[----:B------:R-:W-:Y:S02]  /*10350*/  IMAD.MOV.U32 R13, RZ, RZ, R2 ;  /* 0x000000ffff0d7224 */ /* 0x000fe400078e0002 */
[----:B------:R-:W-:Y:S02]  /*10360*/  IMAD.MOV.U32 R12, RZ, RZ, 0x1 ;  /* 0x00000001ff0c7424 */ /* 0x000fe400078e00ff */
[----:B------:R-:W-:-:S07]  /*10370*/  IMAD.MOV.U32 R4, RZ, RZ, R14 ;  /* 0x000000ffff047224 */ /* 0x000fce00078e000e */
[----:B------:R-:W-:Y:S05]  /*10380*/  WARPSYNC.COLLECTIVE R15, `(.L_x_281) ;  /* 0x000000000f087348 */ /* 0x000fea0003c00000 */
[----:B------:R0:W1:Y:S02]  /*10390*/  SHFL.IDX P6, R14, R13, R12, R11 ;  /* 0x0000000c0d0e7389 */ /* 0x00006400000c000b */
[----:B01----:R-:W-:Y:S01]  /*103a0*/  ENDCOLLECTIVE ;  /* 0x000000000000791b */ /* 0x003fe20003800000 */
.L_x_281:
[----:B------:R-:W-:-:S05]  /*103b0*/  @!P2 LEA R4, P0, R9, R4, 0x1 ;  /* 0x000000040904a211 */ /* 0x000fca00078008ff */
[----:B------:R-:W-:Y:S02]  /*103c0*/  @!P2 IMAD.X R3, RZ, RZ, R3, P0 ;  /* 0x000000ffff03a224 */ /* 0x000fe400000e0603 */
[----:B------:R-:W-:Y:S02]  /*103d0*/  @!P2 IMAD.MOV.U32 R6, RZ, RZ, R4 ;  /* 0x000000ffff06a224 */ /* 0x000fe400078e0004 */
[----:B------:R-:W-:Y:S02]  /*103e0*/  @!P2 IMAD.MOV.U32 R7, RZ, RZ, R3 ;  /* 0x000000ffff07a224 */ /* 0x000fe400078e0003 */
[----:B------:R-:W-:Y:S02]  /*103f0*/  VIADD R3, R5, 0x10 ;  /* 0x0000001005037836 */ /* 0x000fe40000000000 */
[----:B------:R-:W-:Y:S01]  /*10400*/  IMAD.MOV.U32 R13, RZ, RZ, R0 ;  /* 0x000000ffff0d7224 */ /* 0x000fe200078e0000 */
[----:B------:R-:W-:Y:S01]  /*10410*/  @!PT LDS RZ, [RZ] ;  /* 0x00000000fffff984 */ /* 0x000fe20000000800 */
[----:B------:R-:W-:Y:S01]  /*10420*/  @!PT LDS RZ, [RZ] ;  /* 0x00000000fffff984 */ /* 0x000fe20000000800 */
[----:B------:R-:W-:Y:S01]  /*10430*/  @!PT LDS RZ, [RZ] ;  /* 0x00000000fffff984 */ /* 0x000fe20000000800 */
[----:B------:R0:W-:Y:S02]  /*10440*/  @!P2 LDGSTS.E.BYPASS.LTC128B.128 [R8+0x20400], desc[UR42][R6.64], !P1 ;  /* 0x204000000608afae */ /* 0x0001e4000c901d6a */
[----:B------:R-:W-:Y:S01]  /*10450*/  ISETP.GE.AND P2, PT, R3, UR36, PT ;  /* 0x0000002403007c0c */ /* 0x000fe2000bf46270 */
[----:B------:R-:W-:-:S12]  /*10460*/  IMAD.MOV.U32 R3, RZ, RZ, R14 ;  /* 0x000000ffff037224 */ /* 0x000fd800078e000e */
[----:B0-----:R-:W-:Y:S05]  /*10470*/  WARPSYNC.COLLECTIVE R15, `(.L_x_282) ;  /* 0x000000000f087348 */ /* 0x001fea0003c00000 */
[----:B------:R1:W2:Y:S02]  /*10480*/  SHFL.IDX P6, R14, R13, R12, R11 ;  /* 0x0000000c0d0e7389 */ /* 0x0002a400000c000b */
[----:B012---:R-:W-:Y:S01]  /*10490*/  ENDCOLLECTIVE ;  /* 0x000000000000791b */ /* 0x007fe20003800000 */
.L_x_282:
[----:B------:R-:W-:-:S04]  /*104a0*/  @P2 LOP3.LUT R16, R16, 0x80, RZ, 0xfc, !PT ;  /* 0x0000008010102812 */ /* 0x000fc800078efcff */
[----:B------:R-:W-:Y:S01]  /*104b0*/  LOP3.LUT R16, R16, 0xffffffbf, RZ, 0xc0, !PT ;  /* 0xffffffbf10107812 */ /* 0x000fe200078ec0ff */
[----:B------:R-:W-:Y:S02]  /*104c0*/  IMAD.MOV.U32 R13, RZ, RZ, R2 ;  /* 0x000000ffff0d7224 */ /* 0x000fe400078e0002 */
[----:B------:R-:W-:Y:S01]  /*104d0*/  IMAD.MOV.U32 R12, RZ, RZ, 0x2 ;  /* 0x00000002ff0c7424 */ /* 0x000fe200078e00ff */
[----:B------:R-:W-:-:S07]  /*104e0*/  MOV R6, R14 ;  /* 0x0000000e00067202 */ /* 0x000fce0000000f00 */
[----:B------:R-:W-:Y:S05]  /*104f0*/  WARPSYNC.COLLECTIVE R15, `(.L_x_283) ;  /* 0x000000000f087348 */ /* 0x000fea0003c00000 */
[----:B------:R0:W1:Y:S02]  /*10500*/  SHFL.IDX P6, R14, R13, R12, R11 ;  /* 0x0000000c0d0e7389 */ /* 0x00006400000c000b */
[----:B01----:R-:W-:Y:S01]  /*10510*/  ENDCOLLECTIVE ;  /* 0x000000000000791b */ /* 0x003fe20003800000 */
.L_x_283:
[----:B------:R-:W-:-:S05]  /*10520*/  @!P2 LEA R6, P0, R9, R6, 0x1 ;  /* 0x000000060906a211 */ /* 0x000fca00078008ff */
[----:B------:R-:W-:-:S04]  /*10530*/  @!P2 IMAD.X R3, RZ, RZ, R3, P0 ;  /* 0x000000ffff03a224 */ /* 0x000fc800000e0603 */
        /* <DEDUP_REMOVED lines=12> */
.L_x_284:
[----:B------:R-:W-:Y:S02]  /*10600*/  @P2 LOP3.LUT R16, R16, 0x40, RZ, 0xfc, !PT ;  /* 0x0000004010102812 */ /* 0x000fe400078efcff */
[----:B------:R-:W-:Y:S01]  /*10610*/  MOV R13, R2 ;  /* 0x00000002000d7202 */ /* 0x000fe20000000f00 */
[----:B------:R-:W-:Y:S02]  /*10620*/  IMAD.MOV.U32 R12, RZ, RZ, 0x3 ;  /* 0x00000003ff0c7424 */ /* 0x000fe400078e00ff */
[----:B------:R-:W-:-:S07]  /*10630*/  IMAD.MOV.U32 R6, RZ, RZ, R14 ;  /* 0x000000ffff067224 */ /* 0x000fce00078e000e */
[----:B------:R-:W-:Y:S05]  /*10640*/  WARPSYNC.COLLECTIVE R15, `(.L_x_285) ;  /* 0x000000000f087348 */ /* 0x000fea0003c00000 */
[----:B------:R0:W1:Y:S02]  /*10650*/  SHFL.IDX P6, R14, R13, R12, R11 ;  /* 0x0000000c0d0e7389 */ /* 0x00006400000c000b */
[----:B01----:R-:W-:Y:S01]  /*10660*/  ENDCOLLECTIVE ;  /* 0x000000000000791b */ /* 0x003fe20003800000 */
.L_x_285:
[----:B------:R-:W-:-:S05]  /*10670*/  @!P2 LEA R6, P0, R9, R6, 0x1 ;  /* 0x000000060906a211 */ /* 0x000fca00078008ff */
[----:B------:R-:W-:-:S04]  /*10680*/  @!P2 IMAD.X R3, RZ, RZ, R3, P0 ;  /* 0x000000ffff03a224 */ /* 0x000fc800000e0603 */
[----:B------:R-:W-:Y:S02]  /*10690*/  @!P2 IMAD.MOV.U32 R7, RZ, RZ, R3 ;  /* 0x000000ffff07a224 */ /* 0x000fe400078e0003 */
[----:B------:R-:W-:-:S03]  /*106a0*/  IMAD.MOV.U32 R13, RZ, RZ, R0 ;  /* 0x000000ffff0d7224 */ /* 0x000fc600078e0000 */
[----:B------:R-:W-:Y:S01]  /*106b0*/  @!PT LDS RZ, [RZ] ;  /* 0x00000000fffff984 */ /* 0x000fe20000000800 */
[----:B------:R-:W-:Y:S01]  /*106c0*/  @!PT LDS RZ, [RZ] ;  /* 0x00000000fffff984 */ /* 0x000fe20000000800 */
[----:B------:R-:W-:Y:S01]  /*106d0*/  @!PT LDS RZ, [RZ] ;  /* 0x00000000fffff984 */ /* 0x000fe20000000800 */
[----:B------:R0:W-:Y:S01]  /*106e0*/  @!P2 LDGSTS.E.BYPASS.LTC128B.128 [R8+0x21400], desc[UR42][R6.64], !P1 ;  /* 0x214000000608afae */ /* 0x0001e2000c901d6a */
[----:B------:R-:W-:-:S07]  /*106f0*/  IMAD.MOV.U32 R3, RZ, RZ, R14 ;  /* 0x000000ffff037224 */ /* 0x000fce00078e000e */
[----:B0-----:R-:W-:Y:S05]  /*10700*/  WARPSYNC.COLLECTIVE R15, `(.L_x_286) ;  /* 0x000000000f087348 */ /* 0x001fea0003c00000 */
[----:B------:R1:W2:Y:S02]  /*10710*/  SHFL.IDX P6, R14, R13, R12, R11 ;  /* 0x0000000c0d0e7389 */ /* 0x0002a400000c000b */
[----:B012---:R-:W-:Y:S01]  /*10720*/  ENDCOLLECTIVE ;  /* 0x000000000000791b */ /* 0x007fe20003800000 */
.L_x_286:
[----:B------:R-:W-:Y:S01]  /*10730*/  IMAD.MOV.U32 R0, RZ, RZ, R14 ;  /* 0x000000ffff007224 */ /* 0x000fe200078e000e */
[----:B------:R-:W-:Y:S06]  /*10740*/  BRA `(.L_x_287) ;  /* 0xffffffc800547947 */ /* 0x000fec000383ffff */
.L_x_226:
[----:B------:R-:W-:Y:S01]  /*10750*/  BSSY B0, `(.L_x_288) ;  /* 0x0000008000007945 */ /* 0x000fe20003800000 */
[----:B------:R-:W-:Y:S02]  /*10760*/  IMAD.MOV.U32 R13, RZ, RZ, R4 ;  /* 0x000000ffff0d7224 */ /* 0x000fe400078e0004 */
[----:B------:R-:W-:Y:S02]  /*10770*/  IMAD.MOV.U32 R12, RZ, RZ, RZ ;  /* 0x000000ffff0c7224 */ /* 0x000fe400078e00ff */
[----:B------:R-:W-:Y:S02]  /*10780*/  IMAD.MOV.U32 R11, RZ, RZ, 0x181f ;  /* 0x0000181fff0b7424 */ /* 0x000fe400078e00ff */
[----:B------:R-:W-:-:S07]  /*10790*/  IMAD.MOV.U32 R15, RZ, RZ, -0x1 ;  /* 0xffffffffff0f7424 */ /* 0x000fce00078e00ff */
[----:B-1---5:R-:W-:Y:S05]  /*107a0*/  WARPSYNC.COLLECTIVE R15, `(.L_x_289) ;  /* 0x000000000f087348 */ /* 0x022fea0003c00000 */
[----:B------:R0:W2:Y:S02]  /*107b0*/  SHFL.IDX P6, R14, R13, R12, R11 ;  /* 0x0000000c0d0e7389 */ /* 0x0000a400000c000b */
[----:B012--5:R-:W-:Y:S01]  /*107c0*/  ENDCOLLECTIVE ;  /* 0x000000000000791b */ /* 0x027fe20003800000 */
.L_x_289:
[----:B------:R-:W-:Y:S05]  /*107d0*/  BSYNC B0 ;  /* 0x0000000000007941 */ /* 0x000fea0003800000 */
.L_x_288:
[----:B------:R-:W-:Y:S01]  /*107e0*/  IMAD.MOV.U32 R13, RZ, RZ, R0 ;  /* 0x000000ffff0d7224 */ /* 0x000fe200078e0000 */
[----:B------:R-:W-:Y:S01]  /*107f0*/  MOV R12, RZ ;  /* 0x000000ff000c7202 */ /* 0x000fe20000000f00 */
[----:B------:R-:W-:Y:S01]  /*10800*/  IMAD.MOV.U32 R11, RZ, RZ, 0x181f ;  /* 0x0000181fff0b7424 */ /* 0x000fe200078e00ff */
[----:B------:R-:W-:Y:S01]  /*10810*/  LOP3.LUT P1, RZ, R16, 0x100, RZ, 0xc0, !PT ;  /* 0x0000010010ff7812 */ /* 0x000fe2000782c0ff */
[----:B------:R-:W-:Y:S01]  /*10820*/  IMAD.MOV.U32 R15, RZ, RZ, -0x1 ;  /* 0xffffffffff0f7424 */ /* 0x000fe200078e00ff */
[----:B------:R-:W-:Y:S01]  /*10830*/  LOP3.LUT R22, R22, 0xfbffffff, RZ, 0xc0, !PT ;  /* 0xfbffffff16167812 */ /* 0x000fe200078ec0ff */
[----:B------:R-:W-:-:S10]  /*10840*/  IMAD.MOV.U32 R2, RZ, RZ, R14 ;  /* 0x000000ffff027224 */ /* 0x000fd400078e000e */
[----:B------:R-:W-:Y:S05]  /*10850*/  WARPSYNC.COLLECTIVE R15, `(.L_x_290) ;  /* 0x000000000f087348 */ /* 0x000fea0003c00000 */
[----:B------:R0:W1:Y:S02]  /*10860*/  SHFL.IDX P6, R14, R13, R12, R11 ;  /* 0x0000000c0d0e7389 */ /* 0x00006400000c000b */
[----:B01----:R-:W-:Y:S01]  /*10870*/  ENDCOLLECTIVE ;  /* 0x000000000000791b */ /* 0x003fe20003800000 */
.L_x_290:
[----:B------:R-:W-:Y:S01]  /*10880*/  @P5 LOP3.LUT R22, R22, 0x4000000, RZ, 0xfc, !PT ;  /* 0x0400000016165812 */ /* 0x000fe200078efcff */
[----:B------:R-:W-:Y:S02]  /*10890*/  IMAD.MOV.U32 R13, RZ, RZ, R4 ;  /* 0x000000ffff0d7224 */ /* 0x000fe400078e0004 */
[----:B------:R-:W-:Y:S02]  /*108a0*/  IMAD.MOV.U32 R12, RZ, RZ, 0x1 ;  /* 0x00000001ff0c7424 */ /* 0x000fe400078e00ff */
[----:B------:R-:W-:Y:S01]  /*108b0*/  IMAD.MOV.U32 R3, RZ, RZ, R14 ;  /* 0x000000ffff037224 */ /* 0x000fe200078e000e */
[----:B------:R-:W-:-:S04]  /*108c0*/  LOP3.LUT P6, RZ, R16, 0x400000, RZ, 0xc0, !PT ;  /* 0x0040000010ff7812 */ /* 0x000fc800078cc0ff */
[----:B------:R-:W-:-:S05]  /*108d0*/  @!P1 LEA R3, P0, R21, R3, 0x1 ;  /* 0x0000000315039211 */ /* 0x000fca00078008ff */
[----:B------:R-:W-:Y:S01]  /*108e0*/  @!P1 IMAD.X R2, RZ, RZ, R2, P0 ;  /* 0x000000ffff029224 */ /* 0x000fe200000e0602 */
[----:B------:R-:W-:-:S04]  /*108f0*/  LOP3.LUT P0, RZ, R16, 0x800000, RZ, 0xc0, !PT ;  /* 0x0080000010ff7812 */ /* 0x000fc8000780c0ff */
[----:B------:R-:W-:-:S04]  /*10900*/  @!P1 LOP3.LUT R3, R3, R2, RZ, 0x3c, !PT ;  /* 0x0000000203039212 */ /* 0x000fc800078e3cff */
[----:B------:R-:W-:-:S04]  /*10910*/  @!P1 LOP3.LUT R2, R3, R2, RZ, 0x3c, !PT ;  /* 0x0000000203029212 */ /* 0x000fc800078e3cff */
[----:B------:R-:W-:-:S05]  /*10920*/  @!P1 LOP3.LUT R3, R3, R2, RZ, 0x3c, !PT ;  /* 0x0000000203039212 */ /* 0x000fca00078e3cff */
[----:B------:R-:W-:Y:S01]  /*10930*/  @!PT LDS RZ, [RZ] ;  /* 0x00000000fffff984 */ /* 0x000fe20000000800 */
[----:B------:R-:W-:Y:S01]  /*10940*/  @!PT LDS RZ, [RZ] ;  /* 0x00000000fffff984 */ /* 0x000fe20000000800 */
[----:B------:R-:W-:Y:S01]  /*10950*/  @!PT LDS RZ, [RZ] ;  /* 0x00000000fffff984 */ /* 0x000fe20000000800 */
[----:B------:R0:W-:Y:S01]  /*10960*/  @!P1 LDGSTS.E.BYPASS.LTC128B.128 [R20+0x26400], desc[UR42][R2.64], !P0 ;  /* 0x2640000002149fae */ /* 0x0001e2000c101d6a */
[----:B------:R-:W-:-:S03]  /*10970*/  @!P1 ISETP.NE.U32.AND P0, PT, R9, RZ, PT ;  /* 0x000000ff0900920c */ /* 0x000fc60003f05070 */
[----:B------:R0:W-:Y:S10]  /*10980*/  @!P1 LDGSTS.E.BYPASS.LTC128B.128 [R20+0x28400], desc[UR42][R2.64+0x80], !P6 ;  /* 0x2840008002149fae */ /* 0x0001f4000f101d6a */
[----:B0-----:R-:W-:Y:S05]  /*10990*/  WARPSYNC.COLLECTIVE R15, `(.L_x_291) ;  /* 0x000000000f087348 */ /* 0x001fea0003c00000 */
[----:B------:R1:W2:Y:S02]  /*109a0*/  SHFL.IDX P6, R14, R13, R12, R11 ;  /* 0x0000000c0d0e7389 */ /* 0x0002a400000c000b */
[----:B012---:R-:W-:Y:S01]  /*109b0*/  ENDCOLLECTIVE ;  /* 0x000000000000791b */ /* 0x007fe20003800000 */
.L_x_291:
[----:B------:R-:W-:Y:S01]  /*109c0*/  @!PT LDS RZ, [RZ] ;  /* 0x00000000fffff984 */ /* 0x000fe20000000800 */
[----:B------:R-:W-:Y:S01]  /*109d0*/  @!PT LDS RZ, [RZ] ;  /* 0x00000000fffff984 */ /* 0x000fe20000000800 */
[----:B------:R-:W-:Y:S01]  /*109e0*/  @!PT LDS RZ, [RZ] ;  /* 0x00000000fffff984 */ /* 0x000fe20000000800 */
[----:B------:R0:W-:Y:S01]  /*109f0*/  @!P1 LDGSTS.E.BYPASS.LTC128B.128 [R20+0x2a400], desc[UR42][R2.64+0x100], !P5 ;  /* 0x2a40010002149fae */ /* 0x0001e2000e901d6a */
[----:B------:R-:W-:-:S03]  /*10a00*/  LOP3.LUT P5, RZ, R16, 0x800000, RZ, 0xc0, !PT ;  /* 0x0080000010ff7812 */ /* 0x000fc600078ac0ff */
[----:B------:R0:W-:Y:S04]  /*10a10*/  @!P1 LDGSTS.E.BYPASS.LTC128B.128 [R20+0x2c400], desc[UR42][R2.64+0x180], !P4 ;  /* 0x2c40018002149fae */ /* 0x0001e8000e101d6a */
[----:B------:R0:W-:Y:S01]  /*10a20*/  @!P1 LDGSTS.E.BYPASS.LTC128B.128 [R20+0x2e400], desc[UR42][R2.64+0x200], !P3 ;  /* 0x2e40020002149fae */ /* 0x0001e2000d901d6a */
[----:B------:R-:W-:-:S03]  /*10a30*/  IMAD.MOV.U32 R13, RZ, RZ, R0 ;  /* 0x000000ffff0d7224 */ /* 0x000fc600078e0000 */
[----:B------:R0:W-:Y:S04]  /*10a40*/  @!P1 LDGSTS.E.BYPASS.LTC128B.128 [R20+0x30400], desc[UR42][R2.64+0x280], !P2 ;  /* 0x3040028002149fae */ /* 0x0001e8000d101d6a */
[----:B------:R0:W-:Y:S01]  /*10a50*/  @!P1 LDGSTS.E.BYPASS.LTC128B.128 [R20+0x32400], desc[UR42][R2.64+0x300], P0 ;  /* 0x3240030002149fae */ /* 0x0001e20008101d6a */
[----:B------:R-:W-:Y:S01]  /*10a60*/  @!P1 ISETP.NE.U32.AND P0, PT, R8, RZ, PT ;  /* 0x000000ff0800920c */ /* 0x000fe20003f05070 */
[----:B------:R-:W-:-:S12]  /*10a70*/  IMAD.MOV.U32 R5, RZ, RZ, R14 ;  /* 0x000000ffff057224 */ /* 0x000fd800078e000e */
[----:B0-----:R-:W-:Y:S05]  /*10a80*/  WARPSYNC.COLLECTIVE R15, `(.L_x_292) ;  /* 0x000000000f087348 */ /* 0x001fea0003c00000 */
[----:B------:R1:W2:Y:S02]  /*10a90*/  SHFL.IDX P6, R14, R13, R12, R11 ;  /* 0x0000000c0d0e7389 */ /* 0x0002a400000c000b */
[----:B012---:R-:W-:Y:S01]  /*10aa0*/  ENDCOLLECTIVE ;  /* 0x000000000000791b */ /* 0x007fe20003800000 */
.L_x_292:
[----:B------:R-:W-:Y:S01]  /*10ab0*/  @!PT LDS RZ, [RZ] ;  /* 0x00000000fffff984 */ /* 0x000fe20000000800 */
[----:B------:R-:W-:Y:S01]  /*10ac0*/  @!PT LDS RZ, [RZ] ;  /* 0x00000000fffff984 */ /* 0x000fe20000000800 */
[----:B------:R-:W-:Y:S01]  /*10ad0*/  @!PT LDS RZ, [RZ] ;  /* 0x00000000fffff984 */ /* 0x000fe20000000800 */
[----:B------:R0:W-:Y:S01]  /*10ae0*/  @!P1 LDGSTS.E.BYPASS.LTC128B.128 [R20+0x34400], desc[UR42][R2.64+0x380], P0 ;  /* 0x3440038002149fae */ /* 0x0001e20008101d6a */
[C---:B------:R-:W-:Y:S01]  /*10af0*/  LOP3.LUT P1, RZ, R16.reuse, 0x40, RZ, 0xc0, !PT ;  /* 0x0000004010ff7812 */ /* 0x040fe2000782c0ff */
[----:B------:R-:W-:Y:S02]  /*10b00*/  IMAD.MOV.U32 R13, RZ, RZ, R4 ;  /* 0x000000ffff0d7224 */ /* 0x000fe400078e0004 */
[----:B------:R-:W-:Y:S01]  /*10b10*/  IMAD.MOV.U32 R12, RZ, RZ, 0x2 ;  /* 0x00000002ff0c7424 */ /* 0x000fe200078e00ff */
[----:B------:R-:W-:-:S13]  /*10b20*/  LOP3.LUT P6, RZ, R16, 0x80, RZ, 0xc0, !PT ;  /* 0x0000008010ff7812 */ /* 0x000fda00078cc0ff */
[----:B------:R-:W-:-:S05]  /*10b30*/  @!P6 LEA R6, P0, R21, R14, 0x1 ;  /* 0x0000000e1506e211 */ /* 0x000fca00078008ff */
[----:B------:R-:W-:Y:S01]  /*10b40*/  @!P6 IMAD.X R7, RZ, RZ, R5, P0 ;  /* 0x000000ffff07e224 */ /* 0x000fe200000e0605 */
[----:B------:R-:W-:Y:S01]  /*10b50*/  LOP3.LUT P0, RZ, R16, 0x400000, RZ, 0xc0, !PT ;  /* 0x0040000010ff7812 */ /* 0x000fe2000780c0ff */
[----:B0-----:R-:W-:-:S03]  /*10b60*/  @!P6 IMAD.MOV.U32 R2, RZ, RZ, R6 ;  /* 0x000000ffff02e224 */ /* 0x001fc600078e0006 */
[----:B------:R-:W-:-:S05]  /*10b70*/  @!P6 MOV R3, R7 ;  /* 0x000000070003e202 */ /* 0x000fca0000000f00 */
[----:B------:R0:W-:Y:S01]  /*10b80*/  @!P6 LDGSTS.E.BYPASS.LTC128B.128 [R20+0x26c00], desc[UR42][R2.64], !P5 ;  /* 0x26c000000214efae */ /* 0x0001e2000e901d6a */
[----:B------:R-:W-:-:S03]  /*10b90*/  LOP3.LUT P5, RZ, R22, 0x4000000, RZ, 0xc0, !PT ;  /* 0x0400000016ff7812 */ /* 0x000fc600078ac0ff */
[----:B------:R0:W-:Y:S01]  /*10ba0*/  @!P6 LDGSTS.E.BYPASS.LTC128B.128 [R20+0x28c00], desc[UR42][R2.64+0x80], !P0 ;  /* 0x28c000800214efae */ /* 0x0001e2000c101d6a */
[----:B------:R-:W-:-:S09]  /*10bb0*/  @!P6 ISETP.NE.U32.AND P0, PT, R9, RZ, PT ;  /* 0x000000ff0900e20c */ /* 0x000fd20003f05070 */
[----:B------:R0:W-:Y:S04]  /*10bc0*/  @!P6 LDGSTS.E.BYPASS.LTC128B.128 [R20+0x2ac00], desc[UR42][R2.64+0x100], !P5 ;  /* 0x2ac001000214efae */ /* 0x0001e8000e901d6a */
[----:B------:R0:W-:Y:S04]  /*10bd0*/  @!P6 LDGSTS.E.BYPASS.LTC128B.128 [R20+0x2cc00], desc[UR42][R2.64+0x180], !P4 ;  /* 0x2cc001800214efae */ /* 0x0001e8000e101d6a */
[----:B------:R0:W-:Y:S04]  /*10be0*/  @!P6 LDGSTS.E.BYPASS.LTC128B.128 [R20+0x2ec00], desc[UR42][R2.64+0x200], !P3 ;  /* 0x2ec002000214efae */ /* 0x0001e8000d901d6a */
[----:B------:R0:W-:Y:S04]  /*10bf0*/  @!P6 LDGSTS.E.BYPASS.LTC128B.128 [R20+0x30c00], desc[UR42][R2.64+0x280], !P2 ;  /* 0x30c002800214efae */ /* 0x0001e8000d101d6a */
[----:B------:R0:W-:Y:S01]  /*10c00*/  @!P6 LDGSTS.E.BYPASS.LTC128B.128 [R20+0x32c00], desc[UR42][R2.64+0x300], P0 ;  /* 0x32c003000214efae */ /* 0x0001e20008101d6a */
[----:B------:R-:W-:-:S13]  /*10c10*/  @!P6 ISETP.NE.U32.AND P0, PT, R8, RZ, PT ;  /* 0x000000ff0800e20c */ /* 0x000fda0003f05070 */
[----:B------:R0:W-:Y:S02]  /*10c20*/  @!P6 LDGSTS.E.BYPASS.LTC128B.128 [R20+0x34c00], desc[UR42][R2.64+0x380], P0 ;  /* 0x34c003800214efae */ /* 0x0001e40008101d6a */
[----:B0-----:R-:W-:Y:S05]  /*10c30*/  WARPSYNC.COLLECTIVE R15, `(.L_x_293) ;  /* 0x000000000f087348 */ /* 0x001fea0003c00000 */
[----:B------:R1:W2:Y:S02]  /*10c40*/  SHFL.IDX P6, R14, R13, R12, R11 ;  /* 0x0000000c0d0e7389 */ /* 0x0002a400000c000b */
[----:B012---:R-:W-:Y:S01]  /*10c50*/  ENDCOLLECTIVE ;  /* 0x000000000000791b */ /* 0x007fe20003800000 */
.L_x_293:
[----:B------:R-:W-:Y:S02]  /*10c60*/  IMAD.MOV.U32 R13, RZ, RZ, R0 ;  /* 0x000000ffff0d7224 */ /* 0x000fe400078e0000 */
[----:B------:R-:W-:-:S07]  /*10c70*/  IMAD.MOV.U32 R5, RZ, RZ, R14 ;  /* 0x000000ffff057224 */ /* 0x000fce00078e000e */
[----:B------:R-:W-:Y:S05]  /*10c80*/  WARPSYNC.COLLECTIVE R15, `(.L_x_294) ;  /* 0x000000000f087348 */ /* 0x000fea0003c00000 */
[----:B------:R0:W1:Y:S02]  /*10c90*/  SHFL.IDX P6, R14, R13, R12, R11 ;  /* 0x0000000c0d0e7389 */ /* 0x00006400000c000b */
[----:B01----:R-:W-:Y:S01]  /*10ca0*/  ENDCOLLECTIVE ;  /* 0x000000000000791b */ /* 0x003fe20003800000 */
.L_x_294:
[----:B------:R-:W-:Y:S02]  /*10cb0*/  IMAD.MOV.U32 R13, RZ, RZ, R4 ;  /* 0x000000ffff0d7224 */ /* 0x000fe400078e0004 */
[----:B------:R-:W-:Y:S01]  /*10cc0*/  IMAD.MOV.U32 R12, RZ, RZ, 0x3 ;  /* 0x00000003ff0c7424 */ /* 0x000fe200078e00ff */
[----:B------:R-:W-:Y:S02]  /*10cd0*/  @!P1 LEA R6, P0, R21, R14, 0x1 ;  /* 0x0000000e15069211 */ /* 0x000fe400078008ff */
[----:B------:R-:W-:-:S03]  /*10ce0*/  LOP3.LUT P6, RZ, R16, 0x400000, RZ, 0xc0, !PT ;  /* 0x0040000010ff7812 */ /* 0x000fc600078cc0ff */
[----:B------:R-:W-:Y:S01]  /*10cf0*/  @!P1 IMAD.X R7, RZ, RZ, R5, P0 ;  /* 0x000000ffff079224 */ /* 0x000fe200000e0605 */
[----:B------:R-:W-:Y:S01]  /*10d00*/  LOP3.LUT P0, RZ, R16, 0x800000, RZ, 0xc0, !PT ;  /* 0x0080000010ff7812 */ /* 0x000fe2000780c0ff */
[----:B------:R-:W-:Y:S02]  /*10d10*/  @!P1 IMAD.MOV.U32 R2, RZ, RZ, R6 ;  /* 0x000000ffff029224 */ /* 0x000fe400078e0006 */
[----:B------:R-:W-:-:S10]  /*10d20*/  @!P1 IMAD.MOV.U32 R3, RZ, RZ, R7 ;  /* 0x000000ffff039224 */ /* 0x000fd400078e0007 */
        /* <DEDUP_REMOVED lines=9> */
.L_x_295:
[----:B------:R-:W-:Y:S01]  /*10dc0*/  @!PT LDS RZ, [RZ] ;  /* 0x00000000fffff984 */ /* 0x000fe20000000800 */
[----:B------:R-:W-:Y:S01]  /*10dd0*/  @!PT LDS RZ, [RZ] ;  /* 0x00000000fffff984 */ /* 0x000fe20000000800 */
[----:B------:R-:W-:Y:S01]  /*10de0*/  @!PT LDS RZ, [RZ] ;  /* 0x00000000fffff984 */ /* 0x000fe20000000800 */
[----:B------:R0:W-:Y:S04]  /*10df0*/  @!P1 LDGSTS.E.BYPASS.LTC128B.128 [R20+0x2b400], desc[UR42][R2.64+0x100], !P5 ;  /* 0x2b40010002149fae */ /* 0x0001e8000e901d6a */
[----:B------:R0:W-:Y:S04]  /*10e00*/  @!P1 LDGSTS.E.BYPASS.LTC128B.128 [R20+0x2d400], desc[UR42][R2.64+0x180], !P4 ;  /* 0x2d40018002149fae */ /* 0x0001e8000e101d6a */
[----:B------:R0:W-:Y:S01]  /*10e10*/  @!P1 LDGSTS.E.BYPASS.LTC128B.128 [R20+0x2f400], desc[UR42][R2.64+0x200], !P3 ;  /* 0x2f40020002149fae */ /* 0x0001e2000d901d6a */
[----:B------:R-:W-:-:S03]  /*10e20*/  MOV R13, R0 ;  /* 0x00000000000d7202 */ /* 0x000fc60000000f00 */
[----:B------:R0:W-:Y:S04]  /*10e30*/  @!P1 LDGSTS.E.BYPASS.LTC128B.128 [R20+0x31400], desc[UR42][R2.64+0x280], !P2 ;  /* 0x3140028002149fae */ /* 0x0001e8000d101d6a */
[----:B------:R0:W-:Y:S01]  /*10e40*/  @!P1 LDGSTS.E.BYPASS.LTC128B.128 [R20+0x33400], desc[UR42][R2.64+0x300], P0 ;  /* 0x3340030002149fae */ /* 0x0001e20008101d6a */
[----:B------:R-:W-:Y:S01]  /*10e50*/  @!P1 ISETP.NE.U32.AND P0, PT, R8, RZ, PT ;  /* 0x000000ff0800920c */ /* 0x000fe20003f05070 */
[----:B------:R-:W-:-:S12]  /*10e60*/  IMAD.MOV.U32 R4, RZ, RZ, R14 ;  /* 0x000000ffff047224 */ /* 0x000fd800078e000e */
[----:B0-----:R-:W-:Y:S05]  /*10e70*/  WARPSYNC.COLLECTIVE R15, `(.L_x_296) ;  /* 0x000000000f087348 */ /* 0x001fea0003c00000 */
[----:B------:R1:W2:Y:S02]  /*10e80*/  SHFL.IDX P6, R14, R13, R12, R11 ;  /* 0x0000000c0d0e7389 */ /* 0x0002a400000c000b */
[----:B012---:R-:W-:Y:S01]  /*10e90*/  ENDCOLLECTIVE ;  /* 0x000000000000791b */ /* 0x007fe20003800000 */
.L_x_296:
[----:B------:R-:W-:Y:S01]  /*10ea0*/  @!PT LDS RZ, [RZ] ;  /* 0x00000000fffff984 */ /* 0x000fe20000000800 */
[----:B------:R-:W-:Y:S01]  /*10eb0*/  @!PT LDS RZ, [RZ] ;  /* 0x00000000fffff984 */ /* 0x000fe20000000800 */
[----:B------:R-:W-:Y:S01]  /*10ec0*/  @!PT LDS RZ, [RZ] ;  /* 0x00000000fffff984 */ /* 0x000fe20000000800 */
[----:B------:R0:W-:Y:S01]  /*10ed0*/  @!P1 LDGSTS.E.BYPASS.LTC128B.128 [R20+0x35400], desc[UR42][R2.64+0x380], P0 ;  /* 0x3540038002149fae */ /* 0x0001e20008101d6a */
[----:B------:R-:W-:Y:S05]  /*10ee0*/  BRA `(.L_x_297) ;  /* 0xffffffc800b87947 */ /* 0x000fea000383ffff */
.L_x_228:
[----:B0-----:R-:W-:-:S04]  /*10ef0*/  IMAD.U32 R3, RZ, RZ, UR37 ;  /* 0x00000025ff037e24 */ /* 0x001fc8000f8e00ff */
[----:B------:R0:W1:Y:S03]  /*10f00*/  SYNCS.PHASECHK.TRANS64.TRYWAIT P0, [R3+URZ+0x38820], R0 ;  /* 0x03882000030075a7 */ /* 0x000066000800017f */
[----:B-1----:R-:W-:Y:S05]  /*10f10*/  @!P0 NANOSLEEP.SYNCS 0x989680 ;  /* 0x009896800000895d */ /* 0x002fea0003900000 */
[----:B------:R-:W1:Y:S02]  /*10f20*/  @!P0 SYNCS.PHASECHK.TRANS64 P0, [R3+URZ+0x38820], R0 ;  /* 0x03882000030085a7 */ /* 0x000e64000800007f */
[----:B-1----:R-:W-:Y:S05]  /*10f30*/  @!P0 BRA `(.L_x_228) ;  /* 0xfffffffc00ec8947 */ /* 0x002fea000383ffff */
[----:B------:R-:W-:Y:S05]  /*10f40*/  BRA `(.L_x_298) ;  /* 0xffffffcc00147947 */ /* 0x000fea000383ffff */
.L_x_231:
[----:B0-----:R0:W1:Y:S02]  /*10f50*/  SYNCS.PHASECHK.TRANS64.TRYWAIT P0, [R25+URZ+0x38860], R0 ;  /* 0x03886000190075a7 */ /* 0x001064000800017f */
[----:B-1----:R-:W-:Y:S05]  /*10f60*/  @!P0 NANOSLEEP.SYNCS 0x989680 ;  /* 0x009896800000895d */ /* 0x002fea0003900000 */
[----:B------:R-:W1:Y:S02]  /*10f70*/  @!P0 SYNCS.PHASECHK.TRANS64 P0, [R25+URZ+0x38860], R0 ;  /* 0x03886000190085a7 */ /* 0x000e64000800007f */
[----:B-1----:R-:W-:Y:S05]  /*10f80*/  @!P0 BRA `(.L_x_231) ;  /* 0xfffffffc00f08947 */ /* 0x002fea000383ffff */
[----:B------:R-:W-:Y:S05]  /*10f90*/  BRA `(.L_x_299) ;  /* 0xffffffcc00247947 */ /* 0x000fea000383ffff */
.L_x_232:
        /* <DEDUP_REMOVED lines=8> */
.L_x_301:
[----:B------:R-:W-:Y:S05]  /*11020*/  BSYNC B0 ;  /* 0x0000000000007941 */ /* 0x000fea0003800000 */
.L_x_300:
[----:B------:R-:W0:Y:S01]  /*11030*/  S2R R6, SR_TID.X ;  /* 0x0000000000067919 */ /* 0x000e220000002100 */
[----:B------:R-:W-:Y:S01]  /*11040*/  IMAD.MOV.U32 R13, RZ, RZ, R8 ;  /* 0x000000ffff0d7224 */ /* 0x000fe200078e0008 */
[----:B------:R-:W-:Y:S01]  /*11050*/  LOP3.LUT P5, RZ, R17, 0x100, RZ, 0xc0, !PT ;  /* 0x0000010011ff7812 */ /* 0x000fe200078ac0ff */
[----:B------:R-:W-:Y:S01]  /*11060*/  IMAD.MOV.U32 R12, RZ, RZ, RZ ;  /* 0x000000ffff0c7224 */ /* 0x000fe200078e00ff */
[----:B------:R-:W-:Y:S01]  /*11070*/  LEA R9, R9, UR37, 0x1 ;  /* 0x0000002509097c11 */ /* 0x000fe2000f8e08ff */
[----:B------:R-:W-:Y:S01]  /*11080*/  IMAD.MOV.U32 R11, RZ, RZ, 0x181f ;  /* 0x0000181fff0b7424 */ /* 0x000fe200078e00ff */
[----:B------:R-:W-:Y:S01]  /*11090*/  P2R R4, PR, RZ, 0x20 ;  /* 0x00000020ff047803 */ /* 0x000fe20000000000 */
[----:B------:R-:W-:Y:S01]  /*110a0*/  IMAD.MOV.U32 R15, RZ, RZ, -0x1 ;  /* 0xffffffffff0f7424 */ /* 0x000fe200078e00ff */
[C---:B------:R-:W-:Y:S01]  /*110b0*/  LOP3.LUT P5, RZ, R17.reuse, 0x20000, RZ, 0xc0, !PT ;  /* 0x0002000011ff7812 */ /* 0x040fe200078ac0ff */
[----:B------:R-:W-:Y:S01]  /*110c0*/  IMAD.MOV.U32 R3, RZ, RZ, R14 ;  /* 0x000000ffff037224 */ /* 0x000fe200078e000e */
[----:B------:R-:W-:-:S13]  /*110d0*/  LOP3.LUT P4, RZ, R17, 0x20, RZ, 0xc0, !PT ;  /* 0x0000002011ff7812 */ /* 0x000fda000788c0ff */
[----:B0-----:R-:W-:Y:S05]  /*110e0*/  WARPSYNC.COLLECTIVE R15, `(.L_x_302) ;  /* 0x000000000f087348 */ /* 0x001fea0003c00000 */
[----:B------:R1:W2:Y:S02]  /*110f0*/  SHFL.IDX P6, R14, R13, R12, R11 ;  /* 0x0000000c0d0e7389 */ /* 0x0002a400000c000b */
[----:B012---:R-:W-:Y:S01]  /*11100*/  ENDCOLLECTIVE ;  /* 0x000000000000791b */ /* 0x007fe20003800000 */
.L_x_302:
[C---:B------:R-:W-:Y:S02]  /*11110*/  LOP3.LUT P3, RZ, R17.reuse, 0x10, RZ, 0xc0, !PT ;  /* 0x0000001011ff7812 */ /* 0x040fe4000786c0ff */
[C---:B------:R-:W-:Y:S02]  /*11120*/  LOP3.LUT P2, RZ, R17.reuse, 0x8, RZ, 0xc0, !PT ;  /* 0x0000000811ff7812 */ /* 0x040fe4000784c0ff */
[----:B------:R-:W-:Y:S01]  /*11130*/  LOP3.LUT P1, RZ, R17, 0x4, RZ, 0xc0, !PT ;  /* 0x0000000411ff7812 */ /* 0x000fe2000782c0ff */
[----:B------:R-:W-:Y:S02]  /*11140*/  IMAD.MOV.U32 R13, RZ, RZ, R10 ;  /* 0x000000ffff0d7224 */ /* 0x000fe400078e000a */
[----:B------:R-:W-:Y:S01]  /*11150*/  IMAD.MOV.U32 R12, RZ, RZ, 0x1 ;  /* 0x00000001ff0c7424 */ /* 0x000fe200078e00ff */
[----:B------:R-:W-:-:S04]  /*11160*/  SHF.L.U32 R6, R6, 0x3, RZ ;  /* 0x0000000306067819 */ /* 0x000fc800000006ff */
        /* <DEDUP_REMOVED lines=16> */
.L_x_303:
[----:B------:R-:W-:Y:S01]  /*11270*/  @!PT LDS RZ, [RZ] ;  /* 0x00000000fffff984 */ /* 0x000fe20000000800 */
[----:B------:R-:W-:Y:S01]  /*11280*/  @!PT LDS RZ, [RZ] ;  /* 0x00000000fffff984 */ /* 0x000fe20000000800 */
[----:B------:R-:W-:Y:S01]  /*11290*/  @!PT LDS RZ, [RZ] ;  /* 0x00000000fffff984 */ /* 0x000fe20000000800 */
[----:B------:R-:W-:Y:S01]  /*112a0*/  LDGSTS.E.BYPASS.LTC128B.128 [R9+0x6400], desc[UR42][R2.64+0x180], !P5 ;  /* 0x0640018002097fae */ /* 0x000fe2000e901d6a */
[----:B------:R-:W-:-:S03]  /*112b0*/  LOP3.LUT P5, RZ, R17, 0x80, RZ, 0xc0, !PT ;  /* 0x0000008011ff7812 */ /* 0x000fc600078ac0ff */
[----:B------:R-:W-:Y:S01]  /*112c0*/  LDGSTS.E.BYPASS.LTC128B.128 [R9+0x8400], desc[UR42][R2.64+0x200], !P4 ;  /* 0x0840020002097fae */ /* 0x000fe2000e101d6a */
[----:B------:R-:W-:Y:S02]  /*112d0*/  P2R R4, PR, RZ, 0x20 ;  /* 0x00000020ff047803 */ /* 0x000fe40000000000 */
[C---:B------:R-:W-:Y:S01]  /*112e0*/  LOP3.LUT P5, RZ, R17.reuse, 0x10000, RZ, 0xc0, !PT ;  /* 0x0001000011ff7812 */ /* 0x040fe200078ac0ff */
[----:B------:R-:W-:Y:S01]  /*112f0*/  LDGSTS.E.BYPASS.LTC128B.128 [R9+0xa400], desc[UR42][R2.64+0x280], !P3 ;  /* 0x0a40028002097fae */ /* 0x000fe2000d901d6a */
[C---:B------:R-:W-:Y:S01]  /*11300*/  LOP3.LUT P4, RZ, R17.reuse, 0x2, RZ, 0xc0, !PT ;  /* 0x0000000211ff7812 */ /* 0x040fe2000788c0ff */
[----:B------:R-:W-:Y:S01]  /*11310*/  IMAD.MOV.U32 R13, RZ, RZ, R8 ;  /* 0x000000ffff0d7224 */ /* 0x000fe200078e0008 */
[----:B------:R-:W-:Y:S01]  /*11320*/  LOP3.LUT P3, RZ, R17, 0x1, RZ, 0xc0, !PT ;  /* 0x0000000111ff7812 */ /* 0x000fe2000786c0ff */
        /* <DEDUP_REMOVED lines=8> */
.L_x_304:
[----:B------:R-:W-:Y:S02]  /*113b0*/  IMAD.MOV.U32 R13, RZ, RZ, R10 ;  /* 0x000000ffff0d7224 */ /* 0x000fe400078e000a */
        /* <DEDUP_REMOVED lines=16> */
.L_x_305:
[----:B------:R-:W-:Y:S01]  /*114c0*/  @!PT LDS RZ, [RZ] ;  /* 0x00000000fffff984 */ /* 0x000fe20000000800 */
[----:B------:R-:W-:Y:S01]  /*114d0*/  @!PT LDS RZ, [RZ] ;  /* 0x00000000fffff984 */ /* 0x000fe20000000800 */
[----:B------:R-:W-:Y:S01]  /*114e0*/  @!PT LDS RZ, [RZ] ;  /* 0x00000000fffff984 */ /* 0x000fe20000000800 */
[----:B------:R0:W-:Y:S01]  /*114f0*/  LDGSTS.E.BYPASS.LTC128B.128 [R9+0x6c00], desc[UR42][R2.64+0x180], !P5 ;  /* 0x06c0018002097fae */ /* 0x0001e2000e901d6a */
[----:B------:R-:W-:-:S03]  /*11500*/  LOP3.LUT P5, RZ, R17, 0x40, RZ, 0xc0, !PT ;  /* 0x0000004011ff7812 */ /* 0x000fc600078ac0ff */
[----:B------:R0:W-:Y:S01]  /*11510*/  LDGSTS.E.BYPASS.LTC128B.128 [R9+0x8c00], desc[UR42][R2.64+0x200], !P4 ;  /* 0x08c0020002097fae */ /* 0x0001e2000e101d6a */
[----:B------:R-:W-:Y:S02]  /*11520*/  P2R R4, PR, RZ, 0x20 ;  /* 0x00000020ff047803 */ /* 0x000fe40000000000 */
[----:B------:R-:W-:Y:S01]  /*11530*/  LOP3.LUT P5, RZ, R17, 0x8000, RZ, 0xc0, !PT ;  /* 0x0000800011ff7812 */ /* 0x000fe200078ac0ff */
[----:B------:R0:W-:Y:S01]  /*11540*/  LDGSTS.E.BYPASS.LTC128B.128 [R9+0xac00], desc[UR42][R2.64+0x280], !P3 ;  /* 0x0ac0028002097fae */ /* 0x0001e2000d901d6a */
[C---:B------:R-:W-:Y:S01]  /*11550*/  LOP3.LUT P4, RZ, R16.reuse, 0x20000000, RZ, 0xc0, !PT ;  /* 0x2000000010ff7812 */ /* 0x040fe2000788c0ff */
[----:B------:R-:W-:Y:S01]  /*11560*/  IMAD.MOV.U32 R13, RZ, RZ, R8 ;  /* 0x000000ffff0d7224 */ /* 0x000fe200078e0008 */
[C---:B------:R-:W-:Y:S01]  /*11570*/  LOP3.LUT P3, RZ, R16.reuse, 0x10000000, RZ, 0xc0, !PT ;  /* 0x1000000010ff7812 */ /* 0x040fe2000786c0ff */
[----:B------:R0:W-:Y:S01]  /*11580*/  LDGSTS.E.BYPASS.LTC128B.128 [R9+0xcc00], desc[UR42][R2.64+0x300], !P2 ;  /* 0x0cc0030002097fae */ /* 0x0001e2000d101d6a */
[----:B------:R-:W-:-:S03]  /*11590*/  LOP3.LUT P2, RZ, R16, 0x8000000, RZ, 0xc0, !PT ;  /* 0x0800000010ff7812 */ /* 0x000fc6000784c0ff */
[----:B------:R0:W-:Y:S01]  /*115a0*/  LDGSTS.E.BYPASS.LTC128B.128 [R9+0xec00], desc[UR42][R2.64+0x380], !P1 ;  /* 0x0ec0038002097fae */ /* 0x0001e2000c901d6a */
[----:B------:R-:W-:Y:S02]  /*115b0*/  LOP3.LUT P1, RZ, R16, 0x4000000, RZ, 0xc0, !PT ;  /* 0x0400000010ff7812 */ /* 0x000fe4000782c0ff */
[----:B------:R-:W-:-:S11]  /*115c0*/  MOV R20, R14 ;  /* 0x0000000e00147202 */ /* 0x000fd60000000f00 */
[----:B0-----:R-:W-:Y:S05]  /*115d0*/  WARPSYNC.COLLECTIVE R15, `(.L_x_306) ;  /* 0x000000000f087348 */ /* 0x001fea0003c00000 */
[----:B------:R1:W2:Y:S02]  /*115e0*/  SHFL.IDX P6, R14, R13, R12, R11 ;  /* 0x0000000c0d0e7389 */ /* 0x0002a400000c000b */
[----:B012---:R-:W-:Y:S01]  /*115f0*/  ENDCOLLECTIVE ;  /* 0x000000000000791b */ /* 0x007fe20003800000 */
.L_x_306:
        /* <DEDUP_REMOVED lines=16> */
.L_x_307:
        /* <DEDUP_REMOVED lines=13> */
.L_x_308:
[----:B------:R-:W-:Y:S05]  /*117d0*/  BRA `(.L_x_309) ;  /* 0xffffffcc00447947 */ /* 0x000fea000383ffff */
.L_x_238:
[----:B-1----:R1:W2:Y:S02]  /*117e0*/  SYNCS.PHASECHK.TRANS64.TRYWAIT P0, [R8+URZ+0x38840], R20 ;  /* 0x03884014080075a7 */ /* 0x0022a4000800017f */
[----:B--2---:R-:W-:Y:S05]  /*117f0*/  @!P0 NANOSLEEP.SYNCS 0x989680 ;  /* 0x009896800000895d */ /* 0x004fea0003900000 */
[----:B------:R-:W2:Y:S02]  /*11800*/  @!P0 SYNCS.PHASECHK.TRANS64 P0, [R8+URZ+0x38840], R20 ;  /* 0x03884014080085a7 */ /* 0x000ea4000800007f */
[----:B--2---:R-:W-:Y:S05]  /*11810*/  @!P0 BRA `(.L_x_238) ;  /* 0xfffffffc00f08947 */ /* 0x004fea000383ffff */
[----:B------:R-:W-:Y:S05]  /*11820*/  BRA `(.L_x_310) ;  /* 0xffffffd000787947 */ /* 0x000fea000383ffff */
.L_x_239:
[----:B------:R-:W-:Y:S01]  /*11830*/  BSSY B1, `(.L_x_311) ;  /* 0x0000008000017945 */ /* 0x000fe20003800000 */
[----:B------:R-:W-:Y:S02]  /*11840*/  IMAD.MOV.U32 R13, RZ, RZ, R27 ;  /* 0x000000ffff0d7224 */ /* 0x000fe400078e001b */
[----:B------:R-:W-:Y:S02]  /*11850*/  IMAD.MOV.U32 R12, RZ, RZ, RZ ;  /* 0x000000ffff0c7224 */ /* 0x000fe400078e00ff */
[----:B------:R-:W-:Y:S02]  /*11860*/  IMAD.MOV.U32 R11, RZ, RZ, 0x181f ;  /* 0x0000181fff0b7424 */ /* 0x000fe400078e00ff */
[----:B------:R-:W-:-:S07]  /*11870*/  IMAD.MOV.U32 R15, RZ, RZ, -0x1 ;  /* 0xffffffffff0f7424 */ /* 0x000fce00078e00ff */
[----:B01----:R-:W-:Y:S05]  /*11880*/  WARPSYNC.COLLECTIVE R15, `(.L_x_312) ;  /* 0x000000000f087348 */ /* 0x003fea0003c00000 */
[----:B------:R2:W3:Y:S02]  /*11890*/  SHFL.IDX P6, R14, R13, R12, R11 ;  /* 0x0000000c0d0e7389 */ /* 0x0004e400000c000b */
[----:B0123--:R-:W-:Y:S01]  /*118a0*/  ENDCOLLECTIVE ;  /* 0x000000000000791b */ /* 0x00ffe20003800000 */
.L_x_312:
[----:B------:R-:W-:Y:S05]  /*118b0*/  BSYNC B1 ;  /* 0x0000000000017941 */ /* 0x000fea0003800000 */
.L_x_311:
[----:B------:R-:W-:Y:S01]  /*118c0*/  IMAD.MOV.U32 R13, RZ, RZ, R21 ;  /* 0x000000ffff0d7224 */ /* 0x000fe200078e0015 */
[----:B------:R-:W-:Y:S01]  /*118d0*/  MOV R3, R14 ;  /* 0x0000000e00037202 */ /* 0x000fe20000000f00 */
[----:B------:R-:W-:Y:S01]  /*118e0*/  IMAD.MOV.U32 R12, RZ, RZ, RZ ;  /* 0x000000ffff0c7224 */ /* 0x000fe200078e00ff */
[----:B------:R-:W-:Y:S01]  /*118f0*/  LEA R25, R6, UR37, 0x1 ;  /* 0x0000002506197c11 */ /* 0x000fe2000f8e08ff */
[----:B------:R-:W-:Y:S02]  /*11900*/  IMAD.MOV.U32 R11, RZ, RZ, 0x181f ;  /* 0x0000181fff0b7424 */ /* 0x000fe400078e00ff */
[----:B------:R-:W-:-:S07]  /*11910*/  IMAD.MOV.U32 R15, RZ, RZ, -0x1 ;  /* 0xffffffffff0f7424 */ /* 0x000fce00078e00ff */
[----:B------:R-:W-:Y:S05]  /*11920*/  WARPSYNC.COLLECTIVE R15, `(.L_x_313) ;  /* 0x000000000f087348 */ /* 0x000fea0003c00000 */
[----:B------:R0:W1:Y:S02]  /*11930*/  SHFL.IDX P6, R14, R13, R12, R11 ;  /* 0x0000000c0d0e7389 */ /* 0x00006400000c000b */
[----:B01----:R-:W-:Y:S01]  /*11940*/  ENDCOLLECTIVE ;  /* 0x000000000000791b */ /* 0x003fe20003800000 */
.L_x_313:
[----:B------:R-:W-:Y:S02]  /*11950*/  IMAD.MOV.U32 R13, RZ, RZ, R27 ;  /* 0x000000ffff0d7224 */ /* 0x000fe400078e001b */
[----:B------:R-:W-:Y:S02]  /*11960*/  IMAD.MOV.U32 R12, RZ, RZ, 0x1 ;  /* 0x00000001ff0c7424 */ /* 0x000fe400078e00ff */
[----:B------:R-:W-:-:S07]  /*11970*/  IMAD.MOV.U32 R2, RZ, RZ, R14 ;  /* 0x000000ffff027224 */ /* 0x000fce00078e000e */
[----:B------:R-:W-:Y:S05]  /*11980*/  WARPSYNC.COLLECTIVE R15, `(.L_x_314) ;  /* 0x000000000f087348 */ /* 0x000fea0003c00000 */
[----:B------:R0:W1:Y:S02]  /*11990*/  SHFL.IDX P6, R14, R13, R12, R11 ;  /* 0x0000000c0d0e7389 */ /* 0x00006400000c000b */
[----:B01----:R-:W-:Y:S01]  /*119a0*/  ENDCOLLECTIVE ;  /* 0x000000000000791b */ /* 0x003fe20003800000 */
.L_x_314:
        /* <DEDUP_REMOVED lines=11> */
.L_x_315:
[----:B------:R-:W-:Y:S02]  /*11a60*/  IMAD.MOV.U32 R13, RZ, RZ, R27 ;  /* 0x000000ffff0d7224 */ /* 0x000fe400078e001b */
[----:B------:R-:W-:Y:S01]  /*11a70*/  IMAD.MOV.U32 R12, RZ, RZ, 0x2 ;  /* 0x00000002ff0c7424 */ /* 0x000fe200078e00ff */
[----:B------:R-:W-:-:S07]  /*11a80*/  MOV R2, R14 ;  /* 0x0000000e00027202 */ /* 0x000fce0000000f00 */
[----:B------:R-:W-:Y:S05]  /*11a90*/  WARPSYNC.COLLECTIVE R15, `(.L_x_316) ;  /* 0x000000000f087348 */ /* 0x000fea0003c00000 */
[----:B------:R0:W1:Y:S02]  /*11aa0*/  SHFL.IDX P6, R14, R13, R12, R11 ;  /* 0x0000000c0d0e7389 */ /* 0x00006400000c000b */
[----:B01----:R-:W-:Y:S01]  /*11ab0*/  ENDCOLLECTIVE ;  /* 0x000000000000791b */ /* 0x003fe20003800000 */
.L_x_316:
        /* <DEDUP_REMOVED lines=11> */
.L_x_317:
[----:B------:R-:W-:Y:S02]  /*11b70*/  IMAD.MOV.U32 R13, RZ, RZ, R27 ;  /* 0x000000ffff0d7224 */ /* 0x000fe400078e001b */
[----:B------:R-:W-:Y:S02]  /*11b80*/  IMAD.MOV.U32 R12, RZ, RZ, 0x3 ;  /* 0x00000003ff0c7424 */ /* 0x000fe400078e00ff */
[----:B------:R-:W-:-:S07]  /*11b90*/  IMAD.MOV.U32 R2, RZ, RZ, R14 ;  /* 0x000000ffff027224 */ /* 0x000fce00078e000e */
[----:B------:R-:W-:Y:S05]  /*11ba0*/  WARPSYNC.COLLECTIVE R15, `(.L_x_318) ;  /* 0x000000000f087348 */ /* 0x000fea0003c00000 */
[----:B------:R0:W1:Y:S02]  /*11bb0*/  SHFL.IDX P6, R14, R13, R12, R11 ;  /* 0x0000000c0d0e7389 */ /* 0x00006400000c000b */
[----:B01----:R-:W-:Y:S01]  /*11bc0*/  ENDCOLLECTIVE ;  /* 0x000000000000791b */ /* 0x003fe20003800000 */
.L_x_318:
[----:B------:R-:W-:-:S05]  /*11bd0*/  IADD3 R2, P0, R2, R0, RZ ;  /* 0x0000000002027210 */ /* 0x000fca0007f1e0ff */
[----:B------:R-:W-:-:S05]  /*11be0*/  IMAD.X R3, RZ, RZ, R3, P0 ;  /* 0x000000ffff037224 */ /* 0x000fca00000e0603 */
[----:B------:R-:W-:Y:S01]  /*11bf0*/  @!PT LDS RZ, [RZ] ;  /* 0x00000000fffff984 */ /* 0x000fe20000000800 */
[----:B------:R-:W-:Y:S01]  /*11c00*/  @!PT LDS RZ, [RZ] ;  /* 0x00000000fffff984 */ /* 0x000fe20000000800 */
[----:B------:R-:W-:Y:S01]  /*11c10*/  @!PT LDS RZ, [RZ] ;  /* 0x00000000fffff984 */ /* 0x000fe20000000800 */
[----:B------:R0:W-:Y:S01]  /*11c20*/  LDGSTS.E.BYPASS.LTC128B.128 [R25+0x23400], desc[UR42][R2.64], !P1 ;  /* 0x2340000002197fae */ /* 0x0001e2000c901d6a */
[----:B------:R-:W-:Y:S01]  /*11c30*/  MOV R13, R21 ;  /* 0x00000015000d7202 */ /* 0x000fe20000000f00 */
[----:B------:R-:W-:-:S07]  /*11c40*/  IMAD.MOV.U32 R27, RZ, RZ, R14 ;  /* 0x000000ffff1b7224 */ /* 0x000fce00078e000e */
[----:B0-----:R-:W-:Y:S05]  /*11c50*/  WARPSYNC.COLLECTIVE R15, `(.L_x_319) ;  /* 0x000000000f087348 */ /* 0x001fea0003c00000 */
[----:B------:R1:W2:Y:S02]  /*11c60*/  SHFL.IDX P6, R14, R13, R12, R11 ;  /* 0x0000000c0d0e7389 */ /* 0x0002a400000c000b */
[----:B012---:R-:W-:Y:S01]  /*11c70*/  ENDCOLLECTIVE ;  /* 0x000000000000791b */ /* 0x007fe20003800000 */
.L_x_319:
[----:B------:R-:W-:Y:S01]  /*11c80*/  IMAD.MOV.U32 R2, RZ, RZ, R14 ;  /* 0x000000ffff027224 */ /* 0x000fe200078e000e */
[----:B------:R-:W-:Y:S06]  /*11c90*/  BRA `(.L_x_320) ;  /* 0xffffffd000087947 */ /* 0x000fec000383ffff */
.L_x_244:
[----:B----4-:R4:W0:Y:S02]  /*11ca0*/  SYNCS.PHASECHK.TRANS64.TRYWAIT P0, [R8+URZ+0x38860], R20 ;  /* 0x03886014080075a7 */ /* 0x010824000800017f */
[----:B0-----:R-:W-:Y:S05]  /*11cb0*/  @!P0 NANOSLEEP.SYNCS 0x989680 ;  /* 0x009896800000895d */ /* 0x001fea0003900000 */
[----:B------:R-:W0:Y:S02]  /*11cc0*/  @!P0 SYNCS.PHASECHK.TRANS64 P0, [R8+URZ+0x38860], R20 ;  /* 0x03886014080085a7 */ /* 0x000e24000800007f */
[----:B0-----:R-:W-:Y:S05]  /*11cd0*/  @!P0 BRA `(.L_x_244) ;  /* 0xfffffffc00f08947 */ /* 0x001fea000383ffff */
[----:B------:R-:W-:Y:S05]  /*11ce0*/  BRA `(.L_x_321) ;  /* 0xffffffd000587947 */ /* 0x000fea000383ffff */
.L_x_245:
[----:B------:R-:W-:Y:S01]  /*11cf0*/  BSSY B1, `(.L_x_322) ;  /* 0x0000008000017945 */ /* 0x000fe20003800000 */
[----:B------:R-:W-:Y:S02]  /*11d00*/  IMAD.MOV.U32 R13, RZ, RZ, R20 ;  /* 0x000000ffff0d7224 */ /* 0x000fe400078e0014 */
[----:B------:R-:W-:Y:S02]  /*11d10*/  IMAD.MOV.U32 R12, RZ, RZ, RZ ;  /* 0x000000ffff0c7224 */ /* 0x000fe400078e00ff */
[----:B------:R-:W-:Y:S02]  /*11d20*/  IMAD.MOV.U32 R11, RZ, RZ, 0x181f ;  /* 0x0000181fff0b7424 */ /* 0x000fe400078e00ff */
[----:B------:R-:W-:-:S07]  /*11d30*/  IMAD.MOV.U32 R15, RZ, RZ, -0x1 ;  /* 0xffffffffff0f7424 */ /* 0x000fce00078e00ff */
[----:B0--3--:R-:W-:Y:S05]  /*11d40*/  WARPSYNC.COLLECTIVE R15, `(.L_x_323) ;  /* 0x000000000f087348 */ /* 0x009fea0003c00000 */
[----:B------:R1:W2:Y:S02]  /*11d50*/  SHFL.IDX P6, R14, R13, R12, R11 ;  /* 0x0000000c0d0e7389 */ /* 0x0002a400000c000b */
[----:B0123--:R-:W-:Y:S01]  /*11d60*/  ENDCOLLECTIVE ;  /* 0x000000000000791b */ /* 0x00ffe20003800000 */
.L_x_323:
[----:B------:R-:W-:Y:S05]  /*11d70*/  BSYNC B1 ;  /* 0x0000000000017941 */ /* 0x000fea0003800000 */
.L_x_322:
[----:B------:R-:W-:Y:S01]  /*11d80*/  IMAD.MOV.U32 R13, RZ, RZ, R10 ;  /* 0x000000ffff0d7224 */ /* 0x000fe200078e000a */
[----:B------:R-:W-:Y:S01]  /*11d90*/  LEA R21, R21, UR37, 0x1 ;  /* 0x0000002515157c11 */ /* 0x000fe2000f8e08ff */
[----:B------:R-:W-:Y:S01]  /*11da0*/  IMAD.MOV.U32 R12, RZ, RZ, RZ ;  /* 0x000000ffff0c7224 */ /* 0x000fe200078e00ff */
[C---:B------:R-:W-:Y:S01]  /*11db0*/  LOP3.LUT P2, RZ, R16.reuse, 0x20, RZ, 0xc0, !PT ;  /* 0x0000002010ff7812 */ /* 0x040fe2000784c0ff */
[----:B------:R-:W-:Y:S01]  /*11dc0*/  IMAD.MOV.U32 R11, RZ, RZ, 0x181f ;  /* 0x0000181fff0b7424 */ /* 0x000fe200078e00ff */
[----:B------:R-:W-:Y:S01]  /*11dd0*/  LOP3.LUT P1, RZ, R16, 0x10, RZ, 0xc0, !PT ;  /* 0x0000001010ff7812 */ /* 0x000fe2000782c0ff */
[----:B------:R-:W-:Y:S01]  /*11de0*/  IMAD.MOV.U32 R15, RZ, RZ, -0x1 ;  /* 0xffffffffff0f7424 */ /* 0x000fe200078e00ff */
[----:B------:R-:W-:Y:S01]  /*11df0*/  P2R R4, PR, RZ, 0x20 ;  /* 0x00000020ff047803 */ /* 0x000fe20000000000 */
[----:B------:R-:W-:-:S10]  /*11e00*/  IMAD.MOV.U32 R3, RZ, RZ, R14 ;  /* 0x000000ffff037224 */ /* 0x000fd400078e000e */
[----:B------:R-:W-:Y:S05]  /*11e10*/  WARPSYNC.COLLECTIVE R15, `(.L_x_324) ;  /* 0x000000000f087348 */ /* 0x000fea0003c00000 */
[----:B------:R0:W1:Y:S02]  /*11e20*/  SHFL.IDX P6, R14, R13, R12, R11 ;  /* 0x0000000c0d0e7389 */ /* 0x00006400000c000b */
[----:B01----:R-:W-:Y:S01]  /*11e30*/  ENDCOLLECTIVE ;  /* 0x000000000000791b */ /* 0x003fe20003800000 */
.L_x_324:
[----:B------:R-:W-:Y:S02]  /*11e40*/  IMAD.MOV.U32 R13, RZ, RZ, R20 ;  /* 0x000000ffff0d7224 */ /* 0x000fe400078e0014 */
[----:B------:R-:W-:Y:S01]  /*11e50*/  IMAD.MOV.U32 R12, RZ, RZ, 0x1 ;  /* 0x00000001ff0c7424 */ /* 0x000fe200078e00ff */
[----:B------:R-:W-:Y:S02]  /*11e60*/  LOP3.LUT P6, RZ, R16, 0x200, RZ, 0xc0, !PT ;  /* 0x0000020010ff7812 */ /* 0x000fe400078cc0ff */
[----:B------:R-:W-:-:S04]  /*11e70*/  IADD3 R2, P0, R14, R0, RZ ;  /* 0x000000000e027210 */ /* 0x000fc80007f1e0ff */
[----:B------:R-:W-:Y:S02]  /*11e80*/  IADD3.X R3, RZ, R3, RZ, P0, !PT ;  /* 0x00000003ff037210 */ /* 0x000fe400007fe4ff */
        /* <DEDUP_REMOVED lines=8> */
.L_x_325:
        /* <DEDUP_REMOVED lines=17> */
.L_x_326:
        /* <DEDUP_REMOVED lines=11> */
[----:B------:R-:W-:-:S04]  /*120d0*/  ISETP.NE.AND P5, PT, R4, RZ, PT ;  /* 0x000000ff0400720c */ /* 0x000fc80003fa5270 */
[----:B------:R-:W-:-:S04]  /*120e0*/  P2R R4, PR, RZ, 0x20 ;  /* 0x00000020ff047803 */ /* 0x000fc80000000000 */
[----:B------:R0:W-:Y:S04]  /*120f0*/  LDGSTS.E.BYPASS.LTC128B.128 [R21+0x2c00], desc[UR42][R2.64+0x80], !P2 ;  /* 0x02c0008002157fae */ /* 0x0001e8000d101d6a */
[----:B------:R0:W-:Y:S02]  /*12100*/  LDGSTS.E.BYPASS.LTC128B.128 [R21+0x4c00], desc[UR42][R2.64+0x100], !P6 ;  /* 0x04c0010002157fae */ /* 0x0001e4000f101d6a */
[----:B0-----:R-:W-:Y:S05]  /*12110*/  WARPSYNC.COLLECTIVE R15, `(.L_x_327) ;  /* 0x000000000f087348 */ /* 0x001fea0003c00000 */
[----:B------:R1:W2:Y:S02]  /*12120*/  SHFL.IDX P6, R14, R13, R12, R11 ;  /* 0x0000000c0d0e7389 */ /* 0x0002a400000c000b */
[----:B012---:R-:W-:Y:S01]  /*12130*/  ENDCOLLECTIVE ;  /* 0x000000000000791b */ /* 0x007fe20003800000 */
.L_x_327:
[----:B------:R-:W-:Y:S01]  /*12140*/  @!PT LDS RZ, [RZ] ;  /* 0x00000000fffff984 */ /* 0x000fe20000000800 */
[----:B------:R-:W-:Y:S01]  /*12150*/  @!PT LDS RZ, [RZ] ;  /* 0x00000000fffff984 */ /* 0x000fe20000000800 */
[----:B------:R-:W-:Y:S01]  /*12160*/  @!PT LDS RZ, [RZ] ;  /* 0x00000000fffff984 */ /* 0x000fe20000000800 */
[----:B------:R-:W-:Y:S01]  /*12170*/  LDGSTS.E.BYPASS.LTC128B.128 [R21+0x6c00], desc[UR42][R2.64+0x180], !P5 ;  /* 0x06c0018002157fae */ /* 0x000fe2000e901d6a */
[----:B------:R-:W-:-:S03]  /*12180*/  LOP3.LUT P5, RZ, R16, 0x200, RZ, 0xc0, !PT ;  /* 0x0000020010ff7812 */ /* 0x000fc600078ac0ff */
[----:B------:R-:W-:Y:S04]  /*12190*/  LDGSTS.E.BYPASS.LTC128B.128 [R21+0x8c00], desc[UR42][R2.64+0x200], !P4 ;  /* 0x08c0020002157fae */ /* 0x000fe8000e101d6a */
[----:B------:R-:W-:Y:S01]  /*121a0*/  LDGSTS.E.BYPASS.LTC128B.128 [R21+0xac00], desc[UR42][R2.64+0x280], !P3 ;  /* 0x0ac0028002157fae */ /* 0x000fe2000d901d6a */
[----:B------:R-:W-:-:S03]  /*121b0*/  IMAD.MOV.U32 R13, RZ, RZ, R10 ;  /* 0x000000ffff0d7224 */ /* 0x000fc600078e000a */
[----:B------:R-:W-:Y:S04]  /*121c0*/  LDGSTS.E.BYPASS.LTC128B.128 [R21+0xcc00], desc[UR42][R2.64+0x300], P0 ;  /* 0x0cc0030002157fae */ /* 0x000fe80008101d6a */
[----:B------:R0:W-:Y:S02]  /*121d0*/  LDGSTS.E.BYPASS.LTC128B.128 [R21+0xec00], desc[UR42][R2.64+0x380], P1 ;  /* 0x0ec0038002157fae */ /* 0x0001e40008901d6a */
[----:B0-----:R-:W-:-:S07]  /*121e0*/  IMAD.MOV.U32 R3, RZ, RZ, R14 ;  /* 0x000000ffff037224 */ /* 0x001fce00078e000e */
[----:B------:R-:W-:Y:S05]  /*121f0*/  WARPSYNC.COLLECTIVE R15, `(.L_x_328) ;  /* 0x000000000f087348 */ /* 0x000fea0003c00000 */
[----:B------:R0:W1:Y:S02]  /*12200*/  SHFL.IDX P6, R14, R13, R12, R11 ;  /* 0x0000000c0d0e7389 */ /* 0x00006400000c000b */
[----:B01----:R-:W-:Y:S01]  /*12210*/  ENDCOLLECTIVE ;  /* 0x000000000000791b */ /* 0x003fe20003800000 */
.L_x_328:
        /* <DEDUP_REMOVED lines=10> */
[----:B------:R-:W-:-:S09]  /*122c0*/  ISETP.NE.AND P5, PT, R4, RZ, PT ;  /* 0x000000ff0400720c */ /* 0x000fd20003fa5270 */
[----:B------:R0:W-:Y:S04]  /*122d0*/  LDGSTS.E.BYPASS.LTC128B.128 [R21+0x3400], desc[UR42][R2.64+0x80], !P2 ;  /* 0x0340008002157fae */ /* 0x0001e8000d101d6a */
[----:B------:R0:W-:Y:S02]  /*122e0*/  LDGSTS.E.BYPASS.LTC128B.128 [R21+0x5400], desc[UR42][R2.64+0x100], !P6 ;  /* 0x0540010002157fae */ /* 0x0001e4000f101d6a */
[----:B0-----:R-:W-:Y:S05]  /*122f0*/  WARPSYNC.COLLECTIVE R15, `(.L_x_329) ;  /* 0x000000000f087348 */ /* 0x001fea0003c00000 */
[----:B------:R1:W2:Y:S02]  /*12300*/  SHFL.IDX P6, R14, R13, R12, R11 ;  /* 0x0000000c0d0e7389 */ /* 0x0002a400000c000b */
[----:B012---:R-:W-:Y:S01]  /*12310*/  ENDCOLLECTIVE ;  /* 0x000000000000791b */ /* 0x007fe20003800000 */
.L_x_329:
        /* <DEDUP_REMOVED lines=9> */
[----:B------:R-:W-:-:S07]  /*123b0*/  IMAD.MOV.U32 R20, RZ, RZ, R14 ;  /* 0x000000ffff147224 */ /* 0x000fce00078e000e */
[----:B0-----:R-:W-:Y:S05]  /*123c0*/  WARPSYNC.COLLECTIVE R15, `(.L_x_330) ;  /* 0x000000000f087348 */ /* 0x001fea0003c00000 */
[----:B------:R1:W2:Y:S02]  /*123d0*/  SHFL.IDX P6, R14, R13, R12, R11 ;  /* 0x0000000c0d0e7389 */ /* 0x0002a400000c000b */
[----:B012---:R-:W-:Y:S01]  /*123e0*/  ENDCOLLECTIVE ;  /* 0x000000000000791b */ /* 0x007fe20003800000 */
.L_x_330:
[----:B------:R-:W-:Y:S05]  /*123f0*/  BRA `(.L_x_331) ;  /* 0xffffffcc00cc7947 */ /* 0x000fea000383ffff */
.L_x_251:
[----:B-1----:R1:W2:Y:S02]  /*12400*/  SYNCS.PHASECHK.TRANS64.TRYWAIT P0, [R5+URZ+0x38820], R0 ;  /* 0x03882000050075a7 */ /* 0x0022a4000800017f */
[----:B--2---:R-:W-:Y:S05]  /*12410*/  @!P0 NANOSLEEP.SYNCS 0x989680 ;  /* 0x009896800000895d */ /* 0x004fea0003900000 */
[----:B------:R-:W2:Y:S02]  /*12420*/  @!P0 SYNCS.PHASECHK.TRANS64 P0, [R5+URZ+0x38820], R0 ;  /* 0x03882000050085a7 */ /* 0x000ea4000800007f */
[----:B--2---:R-:W-:Y:S05]  /*12430*/  @!P0 BRA `(.L_x_251) ;  /* 0xfffffffc00f08947 */ /* 0x004fea000383ffff */
[----:B------:R-:W-:Y:S05]  /*12440*/  BRA `(.L_x_332) ;  /* 0xffffffd000a47947 */ /* 0x000fea000383ffff */
.L_x_252:
[----:B------:R-:W2:Y:S01]  /*12450*/  S2R R2, SR_TID.X ;  /* 0x0000000000027919 */ /* 0x000ea20000002100 */
[----:B------:R-:W-:Y:S01]  /*12460*/  BSSY B0, `(.L_x_333) ;  /* 0x000000a000007945 */ /* 0x000fe20003800000 */
[----:B------:R-:W-:Y:S02]  /*12470*/  IMAD.MOV.U32 R12, RZ, RZ, RZ ;  /* 0x000000ffff0c7224 */ /* 0x000fe400078e00ff */
[----:B------:R-:W-:Y:S02]  /*12480*/  IMAD.MOV.U32 R11, RZ, RZ, 0x1f ;  /* 0x0000001fff0b7424 */ /* 0x000fe400078e00ff */
[----:B------:R-:W-:Y:S01]  /*12490*/  IMAD.MOV.U32 R15, RZ, RZ, -0x1 ;  /* 0xffffffffff0f7424 */ /* 0x000fe200078e00ff */
[----:B--2---:R-:W-:-:S04]  /*124a0*/  SHF.R.U32.HI R2, RZ, 0x5, R2 ;  /* 0x00000005ff027819 */ /* 0x004fc80000011602 */
[----:B------:R-:W-:-:S05]  /*124b0*/  LOP3.LUT R2, R2, 0x3, RZ, 0xc0, !PT ;  /* 0x0000000302027812 */ /* 0x000fca00078ec0ff */
[----:B------:R-:W-:-:S07]  /*124c0*/  IMAD.MOV.U32 R13, RZ, RZ, R2 ;  /* 0x000000ffff0d7224 */ /* 0x000fce00078e0002 */
[----:B01-3--:R-:W-:Y:S05]  /*124d0*/  WARPSYNC.COLLECTIVE R15, `(.L_x_334) ;  /* 0x000000000f087348 */ /* 0x00bfea0003c00000 */
[----:B------:R2:W4:Y:S02]  /*124e0*/  SHFL.IDX P6, R14, R13, R12, R11 ;  /* 0x0000000c0d0e7389 */ /* 0x00052400000c000b */
[----:B01234-:R-:W-:Y:S01]  /*124f0*/  ENDCOLLECTIVE ;  /* 0x000000000000791b */ /* 0x01ffe20003800000 */
.L_x_334:
[----:B------:R-:W-:Y:S05]  /*12500*/  BSYNC B0 ;  /* 0x0000000000007941 */ /* 0x000fea0003800000 */
.L_x_333:
[----:B------:R-:W-:Y:S05]  /*12510*/  BRA `(.L_x_335) ;  /* 0xffffffd0008c7947 */ /* 0x000fea000383ffff */
.L_x_255:
[----:B------:R-:W-:Y:S01]  /*12520*/  BSSY B1, `(.L_x_336) ;  /* 0x0000006000017945 */ /* 0x000fe20003800000 */
[----:B------:R-:W-:-:S07]  /*12530*/  IMAD.MOV.U32 R15, RZ, RZ, -0x1 ;  /* 0xffffffffff0f7424 */ /* 0x000fce00078e00ff */
[----:B01-3--:R-:W-:Y:S05]  /*12540*/  WARPSYNC.COLLECTIVE R15, `(.L_x_337) ;  /* 0x000000000f0c7348 */ /* 0x00bfea0003c00000 */
[----:B------:R-:W-:Y:S02]  /*12550*/  ELECT P6, UR62, PT ;  /* 0x00000000003e782f */ /* 0x000fe400038c0000 */
[----:B------:R-:W-:Y:S01]  /*12560*/  MOV R14, UR62 ;  /* 0x0000003e000e7c02 */ /* 0x000fe20008000f00 */
[----:B01-3--:R-:W-:Y:S10]  /*12570*/  ENDCOLLECTIVE ;  /* 0x000000000000791b */ /* 0x00bff40003800000 */
.L_x_337:
[----:B------:R-:W-:Y:S05]  /*12580*/  BSYNC B1 ;  /* 0x0000000000017941 */ /* 0x000fea0003800000 */
.L_x_336:
[----:B------:R-:W-:Y:S05]  /*12590*/  BRA `(.L_x_338) ;  /* 0xffffffd000847947 */ /* 0x000fea000383ffff */
.L_x_257:
[----:B-1----:R1:W2:Y:S02]  /*125a0*/  SYNCS.PHASECHK.TRANS64.TRYWAIT P1, [R3+URZ+0x38840], R2 ;  /* 0x03884002030075a7 */ /* 0x0022a4000802017f */
[----:B--2---:R-:W-:Y:S05]  /*125b0*/  @!P1 NANOSLEEP.SYNCS 0x989680 ;  /* 0x009896800000995d */ /* 0x004fea0003900000 */
[----:B------:R-:W2:Y:S02]  /*125c0*/  @!P1 SYNCS.PHASECHK.TRANS64 P1, [R3+URZ+0x38840], R2 ;  /* 0x03884002030095a7 */ /* 0x000ea4000802007f */
[----:B--2---:R-:W-:Y:S05]  /*125d0*/  @!P1 BRA `(.L_x_257) ;  /* 0xfffffffc00f09947 */ /* 0x004fea000383ffff */
[----:B------:R-:W-:Y:S05]  /*125e0*/  BRA `(.L_x_339) ;  /* 0xffffffd000a07947 */ /* 0x000fea000383ffff */
.L_x_259:
[----:B--2---:R2:W4:Y:S02]  /*125f0*/  SYNCS.PHASECHK.TRANS64.TRYWAIT P1, [R5+URZ+0x38840], R0 ;  /* 0x03884000050075a7 */ /* 0x004524000802017f */
[----:B----4-:R-:W-:Y:S05]  /*12600*/  @!P1 NANOSLEEP.SYNCS 0x989680 ;  /* 0x009896800000995d */ /* 0x010fea0003900000 */
[----:B------:R-:W4:Y:S02]  /*12610*/  @!P1 SYNCS.PHASECHK.TRANS64 P1, [R5+URZ+0x38840], R0 ;  /* 0x03884000050095a7 */ /* 0x000f24000802007f */
[----:B----4-:R-:W-:Y:S05]  /*12620*/  @!P1 BRA `(.L_x_259) ;  /* 0xfffffffc00f09947 */ /* 0x010fea000383ffff */
[----:B------:R-:W-:Y:S05]  /*12630*/  BRA `(.L_x_340) ;  /* 0xffffffd000ac7947 */ /* 0x000fea000383ffff */
.L_x_261:
[----:B----4-:R4:W0:Y:S02]  /*12640*/  SYNCS.PHASECHK.TRANS64.TRYWAIT P1, [R3+URZ+0x38860], R2 ;  /* 0x03886002030075a7 */ /* 0x010824000802017f */
[----:B0-----:R-:W-:Y:S05]  /*12650*/  @!P1 NANOSLEEP.SYNCS 0x989680 ;  /* 0x009896800000995d */ /* 0x001fea0003900000 */
[----:B------:R-:W0:Y:S02]  /*12660*/  @!P1 SYNCS.PHASECHK.TRANS64 P1, [R3+URZ+0x38860], R2 ;  /* 0x03886002030095a7 */ /* 0x000e24000802007f */
[----:B0-----:R-:W-:Y:S05]  /*12670*/  @!P1 BRA `(.L_x_261) ;  /* 0xfffffffc00f09947 */ /* 0x001fea000383ffff */
[----:B------:R-:W-:Y:S05]  /*12680*/  BRA `(.L_x_341) ;  /* 0xffffffd000a87947 */ /* 0x000fea000383ffff */
.L_x_342:
        /* <DEDUP_REMOVED lines=15> */
.L_x_5803:


//--------------------- .text._ZN7cutlass13device_kernelIN5flash11enable_sm90INS1_16FlashAttnFwdSm90INS1_25CollectiveMainloopFwdSm90ILi2EN4cute5tupleIJNS5_1CILi1EEES8_S8_EEENS6_IJNS7_ILi64EEESA_SA_EEELi512ENS_6half_tEfNS_4arch4Sm90ELb0ELb0ELb1ELb1ELb1ELb0ELb0ELb0ELb0ELb1ELb0ELb0EEENS1_21CollectiveEpilogueFwdINS6_IJSA_NS7_ILi512EEESA_EEES9_SC_SE_Li256ELb1ELb1ELb0ELb0EEENS1_36VarlenDynamicPersistentTileSchedulerILi64ELi64ELi256ELi128ELb0ELb1ELb1ELb0ELb1ELb1EEEEEEEEEvNT_6ParamsE --------------------------
	.section	.text._ZN7cutlass13device_kernelIN5flash11enable_sm90INS1_16FlashAttnFwdSm90INS1_25CollectiveMainloopFwdSm90ILi2EN4cute5tupleIJNS5_1CILi1EEES8_S8_EEENS6_IJNS7_ILi64EEESA_SA_EEELi512ENS_6half_tEfNS_4arch4Sm90ELb0ELb0ELb1ELb1ELb1ELb0ELb0ELb0ELb0ELb1ELb0ELb0EEENS1_21CollectiveEpilogueFwdINS6_IJSA_NS7_ILi512EEESA_EEES9_SC_SE_Li256ELb1ELb1ELb0ELb0EEENS1_36VarlenDynamicPersistentTileSchedulerILi64ELi64ELi256ELi128ELb0ELb1ELb1ELb0ELb1ELb1EEEEEEEEEvNT_6ParamsE,"ax",@progbits
	.align	128
.text._ZN7cutlass13device_kernelIN5flash11enable_sm90INS1_16FlashAttnFwdSm90INS1_25CollectiveMainloopFwdSm90ILi2EN4cute5tupleIJNS5_1CILi1EEES8_S8_EEENS6_IJNS7_ILi64EEESA_SA_EEELi512ENS_6half_tEfNS_4arch4Sm90ELb0ELb0ELb1ELb1ELb1ELb0ELb0ELb0ELb0ELb1ELb0ELb0EEENS1_21CollectiveEpilogueFwdINS6_IJSA_NS7_ILi512EEESA_EEES9_SC_SE_Li256ELb1ELb1ELb0ELb0EEENS1_36VarlenDynamicPersistentTileSchedulerILi64ELi64ELi256ELi128ELb0ELb1ELb1ELb0ELb1ELb1EEEEEEEEEvNT_6ParamsE:
        .type           _ZN7cutlass13device_kernelIN5flash11enable_sm90INS1_16FlashAttnFwdSm90INS1_25CollectiveMainloopFwdSm90ILi2EN4cute5tupleIJNS5_1CILi1EEES8_S8_EEENS6_IJNS7_ILi64EEESA_SA_EEELi512ENS_6half_tEfNS_4arch4Sm90ELb0ELb0ELb1ELb1ELb1ELb0ELb0ELb0ELb0ELb1ELb0ELb0EEENS1_21CollectiveEpilogueFwdINS6_IJSA_NS7_ILi512EEESA_EEES9_SC_SE_Li256ELb1ELb1ELb0ELb0EEENS1_36VarlenDynamicPersistentTileSchedulerILi64ELi64ELi256ELi128ELb0ELb1ELb1ELb0ELb1ELb1EEEEEEEEEvNT_6ParamsE,@function
        .size           _ZN7cutlass13device_kernelIN5flash11enable_sm90INS1_16FlashAttnFwdSm90INS1_25CollectiveMainloopFwdSm90ILi2EN4cute5tupleIJNS5_1CILi1EEES8_S8_EEENS6_IJNS7_ILi64EEESA_SA_EEELi512ENS_6half_tEfNS_4arch4Sm90ELb0ELb0ELb1ELb1ELb1ELb0ELb0ELb0ELb0ELb1ELb0ELb0EEENS1_21CollectiveEpilogueFwdINS6_IJSA_NS7_ILi512EEESA_EEES9_SC_SE_Li256ELb1ELb1ELb0ELb0EEENS1_36VarlenDynamicPersistentTileSchedulerILi64ELi64ELi256ELi128ELb0ELb1ELb1ELb0ELb1ELb1EEEEEEEEEvNT_6ParamsE,(.L_x_5804 - _ZN7cutlass13device_kernelIN5flash11enable_sm90INS1_16FlashAttnFwdSm90INS1_25CollectiveMainloopFwdSm90ILi2EN4cute5tupleIJNS5_1CILi1EEES8_S8_EEENS6_IJNS7_ILi64EEESA_SA_EEELi512ENS_6half_tEfNS_4arch4Sm90ELb0ELb0ELb1ELb1ELb1ELb0ELb0ELb0ELb0ELb1ELb0ELb0EEENS1_21CollectiveEpilogueFwdINS6_IJSA_NS7_ILi512EEESA_EEES9_SC_SE_Li256ELb1ELb1ELb0ELb0EEENS1_36VarlenDynamicPersistentTileSchedulerILi64ELi64ELi256ELi128ELb0ELb1ELb1ELb0ELb1ELb1EEEEEEEEEvNT_6ParamsE)
        .other          _ZN7cutlass13device_kernelIN5flash11enable_sm90INS1_16FlashAttnFwdSm90INS1_25CollectiveMainloopFwdSm90ILi2EN4cute5tupleIJNS5_1CILi1EEES8_S8_EEENS6_IJNS7_ILi64EEESA_SA_EEELi512ENS_6half_tEfNS_4arch4Sm90ELb0ELb0ELb1ELb1ELb1ELb0ELb0ELb0ELb0ELb1ELb0ELb0EEENS1_21CollectiveEpilogueFwdINS6_IJSA_NS7_ILi512EEESA_EEES9_SC_SE_Li256ELb1ELb1ELb0ELb0EEENS1_36VarlenDynamicPersistentTileSchedulerILi64ELi64ELi256ELi128ELb0ELb1ELb1ELb0ELb1ELb1EEEEEEEEEvNT_6ParamsE,@"STO_CUDA_ENTRY STV_DEFAULT"
_ZN7cutlass13device_kernelIN5flash11enable_sm90INS1_16FlashAttnFwdSm90INS1_25CollectiveMainloopFwdSm90ILi2EN4cute5tupleIJNS5_1CILi1EEES8_S8_EEENS6_IJNS7_ILi64EEESA_SA_EEELi512ENS_6half_tEfNS_4arch4Sm90ELb0ELb0ELb1ELb1ELb1ELb0ELb0ELb0ELb0ELb1ELb0ELb0EEENS1_21CollectiveEpilogueFwdINS6_IJSA_NS7_ILi512EEESA_EEES9_SC_SE_Li256ELb1ELb1ELb0ELb0EEENS1_36VarlenDynamicPersistentTileSchedulerILi64ELi64ELi256ELi128ELb0ELb1ELb1ELb0ELb1ELb1EEEEEEEEEvNT_6ParamsE:
        /* <DEDUP_REMOVED lines=41> */
.L_x_343:
        /* <DEDUP_REMOVED lines=22> */
.L_x_344:
        /* <DEDUP_REMOVED lines=18> */
.L_x_345:
        /* <DEDUP_REMOVED lines=22> */
.L_x_346:
        /* <DEDUP_REMOVED lines=23> */
.L_x_347:
        /* <DEDUP_REMOVED lines=8> */
.L_x_349:
[----:B------:R-:W-:-:S08]  /*0860*/  NOP ;  /* 0x0000000000007918 */ /* 0x000fd00000000000 */
[----:B------:R-:W0:Y:S02]  /*0870*/  USETMAXREG.TRY_ALLOC.CTAPOOL UP0, 0xe8 ;  /* 0x000000e8000079c8 */ /* 0x000e240008000600 */
[----:B0-----:R-:W-:-:S13]  /*0880*/  PLOP3.LUT P0, PT, PT, PT, UP0, 0x80, 0x0 ;  /* 0x000000000000781c */ /* 0x001fda0003f0f008 */
[----:B------:R-:W-:Y:S05]  /*0890*/  @!P0 BRA `(.L_x_349) ;  /* 0xfffffffc00f08947 */ /* 0x000fea000383ffff */
[----:B------:R-:W0:Y:S01]  /*08a0*/  S2R R2, SR_TID.X ;  /* 0x0000000000027919 */ /* 0x000e220000002100 */
[----:B------:R-:W1:Y:S01]  /*08b0*/  S2UR UR40, SR_CgaCtaId ;  /* 0x00000000002879c3 */ /* 0x000e620000008800 */
[----:B------:R-:W-:Y:S01]  /*08c0*/  UMOV UR41, 0x400 ;  /* 0x0000040000297882 */ /* 0x000fe20000000000 */
[----:B------:R-:W-:Y:S01]  /*08d0*/  ULDC UR4, c[0x0][0xc3c] ;  /* 0x00030f0000047ab9 */ /* 0x000fe20000000800 */
[----:B-1----:R-:W-:Y:S01]  /*08e0*/  ULEA UR41, UR40, UR41, 0x18 ;  /* 0x0000002928297291 */ /* 0x002fe2000f8ec03f */
[----:B0-----:R-:W-:-:S04]  /*08f0*/  LOP3.LUT R0, R2, 0xffffff80, RZ, 0xc0, !PT ;  /* 0xffffff8002007812 */ /* 0x001fc800078ec0ff */
[----:B------:R-:W-:-:S13]  /*0900*/  ISETP.NE.AND P0, PT, R0, 0x80, PT ;  /* 0x000000800000780c */ /* 0x000fda0003f05270 */
[----:B------:R-:W-:Y:S06]  /*0910*/  @!P0 BAR.ARV 0x8, 0x100 ;  /* 0x0204000000008b1d */ /* 0x000fec0000002000 */
[----:B------:R-:W-:-:S13]  /*0920*/  ISETP.GE.U32.AND P0, PT, R2, 0x100, PT ;  /* 0x000001000200780c */ /* 0x000fda0003f06070 */
[----:B------:R-:W-:Y:S08]  /*0930*/  @P0 BAR.ARV 0xf, 0x100 ;  /* 0x03c4000000000b1d */ /* 0x000ff00000002000 */
[----:B------:R-:W-:Y:S06]  /*0940*/  BAR.SYNC.DEFER_BLOCKING 0x5, 0x180 ;  /* 0x0146000000007b1d */ /* 0x000fec0000010000 */
[----:B------:R-:W0:Y:S02]  /*0950*/  LDS.128 R4, [UR41+0x28cd0] ;  /* 0x028cd029ff047984 */ /* 0x000e240008000c00 */
[----:B------:R-:W-:Y:S06]  /*0960*/  BAR.ARV 0x4, 0x180 ;  /* 0x0106000000007b1d */ /* 0x000fec0000002000 */
[----:B0-----:R-:W-:-:S13]  /*0970*/  ISETP.GE.AND P0, PT, R7, UR4, PT ;  /* 0x0000000407007c0c */ /* 0x001fda000bf06270 */
[----:B------:R-:W-:Y:S05]  /*0980*/  @P0 EXIT ;  /* 0x000000000000094d */ /* 0x000fea0003800000 */
[----:B------:R-:W-:Y:S01]  /*0990*/  VIADD R197, R2, 0xffffff80 ;  /* 0xffffff8002c57836 */ /* 0x000fe20000000000 */
[----:B------:R-:W-:Y:S01]  /*09a0*/  R2UR UR5, R5 ;  /* 0x00000000050572ca */ /* 0x000fe200000e0000 */
[----:B------:R-:W-:Y:S01]  /*09b0*/  IMAD.MOV.U32 R23, RZ, RZ, 0x40 ;  /* 0x00000040ff177424 */ /* 0x000fe200078e00ff */
[----:B------:R-:W-:Y:S01]  /*09c0*/  R2UR UR7, R7 ;  /* 0x00000000070772ca */ /* 0x000fe200000e0000 */
[----:B------:R-:W-:Y:S01]  /*09d0*/  ULOP3.LUT UR46, UR39, 0x1, URZ, 0xfc, !UPT ;  /* 0x00000001272e7892 */ /* 0x000fe2000f8efc3f */
[----:B------:R-:W-:Y:S01]  /*09e0*/  SHF.R.S32.HI R0, RZ, 0x1f, R197 ;  /* 0x0000001fff007819 */ /* 0x000fe200000114c5 */
[----:B------:R-:W-:Y:S01]  /*09f0*/  UMOV UR36, URZ ;  /* 0x0000003f00247c82 */ /* 0x000fe20008000000 */
[----:B------:R-:W-:Y:S01]  /*0a00*/  R2UR UR6, R6 ;  /* 0x00000000060672ca */ /* 0x000fe200000e0000 */
[----:B------:R-:W-:Y:S01]  /*0a10*/  UMOV UR37, URZ ;  /* 0x0000003f00257c82 */ /* 0x000fe20008000000 */
[CC--:B------:R-:W-:Y:S01]  /*0a20*/  LEA.HI R2, R0.reuse, R197.reuse, RZ, 0x4 ;  /* 0x000000c500027211 */ /* 0x0c0fe200078f20ff */
[----:B------:R-:W-:Y:S01]  /*0a30*/  UMOV UR38, URZ ;  /* 0x0000003f00267c82 */ /* 0x000fe20008000000 */
[----:B------:R-:W-:-:S02]  /*0a40*/  LEA.HI R5, R0, R197, RZ, 0x5 ;  /* 0x000000c500057211 */ /* 0x000fc400078f28ff */
[----:B------:R-:W-:Y:S02]  /*0a50*/  SHF.R.S32.HI R3, RZ, 0x4, R2 ;  /* 0x00000004ff037819 */ /* 0x000fe40000011402 */
[----:B------:R-:W-:Y:S02]  /*0a60*/  LEA.HI R7, R0, R197, RZ, 0x2 ;  /* 0x000000c500077211 */ /* 0x000fe400078f10ff */
[----:B------:R-:W-:Y:S02]  /*0a70*/  LEA.HI R4, R2, R3, RZ, 0x1 ;  /* 0x0000000302047211 */ /* 0x000fe400078f08ff */
[--C-:B------:R-:W-:Y:S02]  /*0a80*/  SHF.R.S32.HI R11, RZ, 0x5, R5.reuse ;  /* 0x00000005ff0b7819 */ /* 0x100fe40000011405 */
[----:B------:R-:W-:Y:S02]  /*0a90*/  LOP3.LUT R4, R4, 0x1ffffffe, RZ, 0xc0, !PT ;  /* 0x1ffffffe04047812 */ /* 0x000fe400078ec0ff */
[----:B------:R-:W-:-:S02]  /*0aa0*/  SHF.R.S32.HI R6, RZ, 0x1f, R5 ;  /* 0x0000001fff067819 */ /* 0x000fc40000011405 */
[----:B------:R-:W-:Y:S01]  /*0ab0*/  LOP3.LUT R8, R7, 0xfffffffc, RZ, 0xc0, !PT ;  /* 0xfffffffc07087812 */ /* 0x000fe200078ec0ff */
[----:B------:R-:W-:Y:S01]  /*0ac0*/  IMAD.IADD R9, R3, 0x1, -R4 ;  /* 0x0000000103097824 */ /* 0x000fe200078e0a04 */
[----:B------:R-:W-:Y:S02]  /*0ad0*/  LOP3.LUT R4, R2, 0xfffffff0, RZ, 0xc0, !PT ;  /* 0xfffffff002047812 */ /* 0x000fe400078ec0ff */
[----:B------:R-:W-:Y:S01]  /*0ae0*/  LEA.HI R3, R0, R197, RZ, 0x7 ;  /* 0x000000c500037211 */ /* 0x000fe200078f38ff */
[C---:B------:R-:W-:Y:S01]  /*0af0*/  IMAD.IADD R10, R197.reuse, 0x1, -R8 ;  /* 0x00000001c50a7824 */ /* 0x040fe200078e0a08 */
[----:B------:R-:W-:Y:S01]  /*0b00*/  LEA.HI R6, R6, R11, RZ, 0x2 ;  /* 0x0000000b06067211 */ /* 0x000fe200078f10ff */
[----:B------:R-:W-:Y:S01]  /*0b10*/  IMAD.IADD R7, R197, 0x1, -R4 ;  /* 0x00000001c5077824 */ /* 0x000fe200078e0a04 */
[----:B------:R-:W-:Y:S01]  /*0b20*/  LOP3.LUT R2, R3, 0xffffff80, RZ, 0xc0, !PT ;  /* 0xffffff8003027812 */ /* 0x000fe200078ec0ff */
[----:B------:R-:W-:Y:S01]  /*0b30*/  IMAD.SHL.U32 R9, R9, 0x8, RZ ;  /* 0x0000000809097824 */ /* 0x000fe200078e00ff */
[----:B------:R-:W-:-:S02]  /*0b40*/  SHF.R.S32.HI R192, RZ, 0x7, R3 ;  /* 0x00000007ffc07819 */ /* 0x000fc40000011403 */
[----:B------:R-:W-:Y:S01]  /*0b50*/  SHF.R.S32.HI R4, RZ, 0x1f, R7 ;  /* 0x0000001fff047819 */ /* 0x000fe20000011407 */
[----:B------:R-:W-:Y:S01]  /*0b60*/  IMAD.IADD R2, R197, 0x1, -R2 ;  /* 0x00000001c5027824 */ /* 0x000fe200078e0a02 */
[----:B------:R-:W-:Y:S02]  /*0b70*/  LOP3.LUT R6, R6, 0x3ffffc, RZ, 0xc0, !PT ;  /* 0x003ffffc06067812 */ /* 0x000fe400078ec0ff */
[-C--:B------:R-:W-:Y:S02]  /*0b80*/  LEA R15, R192, R7.reuse, 0x8 ;  /* 0x00000007c00f7211 */ /* 0x080fe400078e40ff */
[----:B------:R-:W-:Y:S02]  /*0b90*/  LEA.HI R12, R10, R10, RZ, 0x1 ;  /* 0x0000000a0a0c7211 */ /* 0x000fe400078f08ff */
[----:B------:R-:W-:Y:S01]  /*0ba0*/  LEA.HI R8, R4, R7, RZ, 0x3 ;  /* 0x0000000704087211 */ /* 0x000fe200078f18ff */
[----:B------:R-:W-:Y:S01]  /*0bb0*/  IMAD.IADD R4, R11, 0x1, -R6 ;  /* 0x000000010b047824 */ /* 0x000fe200078e0a06 */
[----:B------:R-:W-:-:S02]  /*0bc0*/  SHF.R.S32.HI R5, RZ, 0x1f, R2 ;  /* 0x0000001fff057819 */ /* 0x000fc40000011402 */
[----:B------:R-:W-:Y:S01]  /*0bd0*/  LOP3.LUT R13, R12, 0x1ffffffe, RZ, 0xc0, !PT ;  /* 0x1ffffffe0c0d7812 */ /* 0x000fe200078ec0ff */
[----:B------:R-:W-:Y:S01]  /*0be0*/  IMAD R196, R4, 0x10, R15 ;  /* 0x0000001004c47824 */ /* 0x000fe200078e020f */
[C---:B------:R-:W-:Y:S01]  /*0bf0*/  LOP3.LUT R6, R8.reuse, 0xfffffff8, RZ, 0xc0, !PT ;  /* 0xfffffff808067812 */ /* 0x040fe200078ec0ff */
[----:B------:R-:W-:Y:S01]  /*0c00*/  IMAD.SHL.U32 R8, R8, 0x40, RZ ;  /* 0x0000004008087824 */ /* 0x000fe200078e00ff */
[-C--:B------:R-:W-:Y:S01]  /*0c10*/  LEA.HI R4, R5, R2.reuse, RZ, 0x2 ;  /* 0x0000000205047211 */ /* 0x080fe200078f10ff */
[----:B------:R-:W-:Y:S01]  /*0c20*/  IMAD.IADD R195, R10, 0x1, -R13 ;  /* 0x000000010ac37824 */ /* 0x000fe200078e0a0d */
[----:B------:R-:W-:Y:S01]  /*0c30*/  LEA.HI R0, R0, R197, RZ, 0x3 ;  /* 0x000000c500007211 */ /* 0x000fe200078f18ff */
[----:B------:R-:W-:Y:S01]  /*0c40*/  IMAD.IADD R7, R7, 0x1, -R6 ;  /* 0x0000000107077824 */ /* 0x000fe200078e0a06 */
[----:B------:R-:W-:Y:S01]  /*0c50*/  LOP3.LUT R13, R4, 0x7ffffffc, RZ, 0xc0, !PT ;  /* 0x7ffffffc040d7812 */ /* 0x000fe200078ec0ff */
[----:B------:R-:W-:Y:S01]  /*0c60*/  IMAD.U32 R196, R196, 0x40, R9 ;  /* 0x00000040c4c47824 */ /* 0x000fe200078e0009 */
[----:B------:R-:W-:-:S02]  /*0c70*/  LEA.HI R6, R5, R2, RZ, 0x5 ;  /* 0x0000000205067211 */ /* 0x000fc400078f28ff */
[----:B------:R-:W-:Y:S01]  /*0c80*/  LOP3.LUT R8, R8, 0x7ffffe00, RZ, 0xc0, !PT ;  /* 0x7ffffe0008087812 */ /* 0x000fe200078ec0ff */
[----:B------:R-:W-:Y:S01]  /*0c90*/  IMAD.IADD R13, R2, 0x1, -R13 ;  /* 0x00000001020d7824 */ /* 0x000fe200078e0a0d */
[----:B------:R-:W-:Y:S02]  /*0ca0*/  SHF.L.U32 R2, R7, 0x6, RZ ;  /* 0x0000000607027819 */ /* 0x000fe400000006ff */
[----:B------:R-:W-:Y:S01]  /*0cb0*/  SHF.R.S32.HI R5, RZ, 0x2, R4 ;  /* 0x00000002ff057819 */ /* 0x000fe20000011404 */
[----:B------:R-:W-:Y:S01]  /*0cc0*/  IMAD R8, R11, 0x400, R8 ;  /* 0x000004000b087824 */ /* 0x000fe200078e0208 */
[----:B------:R-:W-:Y:S01]  /*0cd0*/  LOP3.LUT R2, R2, 0x1c0, RZ, 0xc0, !PT ;  /* 0x000001c002027812 */ /* 0x000fe200078ec0ff */
[----:B------:R-:W-:Y:S01]  /*0ce0*/  IMAD.SHL.U32 R17, R13, 0x2, RZ ;  /* 0x000000020d117824 */ /* 0x000fe200078e00ff */
[----:B------:R-:W-:Y:S02]  /*0cf0*/  SHF.R.S32.HI R4, RZ, 0x1f, R4 ;  /* 0x0000001fff047819 */ /* 0x000fe40000011404 */
[----:B------:R-:W-:-:S02]  /*0d00*/  LOP3.LUT R9, R2, 0x8, R9, 0xf8, !PT ;  /* 0x0000000802097812 */ /* 0x000fc400078ef809 */
[----:B------:R-:W-:Y:S02]  /*0d10*/  SHF.R.U32.HI R2, RZ, 0x3, R2 ;  /* 0x00000003ff027819 */ /* 0x000fe40000011602 */
[----:B------:R-:W-:Y:S02]  /*0d20*/  R2P PR, R7, 0x6 ;  /* 0x0000000607007804 */ /* 0x000fe40000000000 */
[----:B------:R-:W-:Y:S02]  /*0d30*/  LOP3.LUT R9, R9, R2, RZ, 0x3c, !PT ;  /* 0x0000000209097212 */ /* 0x000fe400078e3cff */
[----:B------:R-:W-:Y:S02]  /*0d40*/  LOP3.LUT R190, R0, 0xfffffff8, RZ, 0xc0, !PT ;  /* 0xfffffff800be7812 */ /* 0x000fe400078ec0ff */
[----:B------:R-:W-:Y:S01]  /*0d50*/  LEA.HI R4, R4, R5, RZ, 0x3 ;  /* 0x0000000504047211 */ /* 0x000fe200078f18ff */
[----:B------:R-:W-:Y:S01]  /*0d60*/  IMAD.IADD R8, R8, 0x1, R9 ;  /* 0x0000000108087824 */ /* 0x000fe200078e0209 */
[----:B------:R-:W-:-:S02]  /*0d70*/  IADD3 R190, R197, -R190, RZ ;  /* 0x800000bec5be7210 */ /* 0x000fc40007ffe0ff */
[----:B------:R-:W-:Y:S02]  /*0d80*/  LOP3.LUT R4, R4, 0xfffffff8, RZ, 0xc0, !PT ;  /* 0xfffffff804047812 */ /* 0x000fe400078ec0ff */
[----:B------:R-:W-:Y:S01]  /*0d90*/  LEA R19, R8, UR41, 0x1 ;  /* 0x0000002908137c11 */ /* 0x000fe2000f8e08ff */
[----:B------:R-:W-:Y:S01]  /*0da0*/  IMAD.SHL.U32 R2, R190, 0x8, RZ ;  /* 0x00000008be027824 */ /* 0x000fe200078e00ff */
[----:B------:R-:W-:Y:S01]  /*0db0*/  LEA.HI R3, R3, R192, RZ, 0x1 ;  /* 0x000000c003037211 */ /* 0x000fe200078f08ff */
[----:B------:R-:W-:Y:S01]  /*0dc0*/  IMAD.IADD R5, R5, 0x1, -R4 ;  /* 0x0000000105057824 */ /* 0x000fe200078e0a04 */
[----:B------:R-:W-:Y:S01]  /*0dd0*/  SHF.R.S32.HI R6, RZ, 0x5, R6 ;  /* 0x00000005ff067819 */ /* 0x000fe20000011406 */
[----:B------:R-:W-:Y:S01]  /*0de0*/  VIADD R184, R19, 0x26800 ;  /* 0x0002680013b87836 */ /* 0x000fe20000000000 */
[----:B------:R-:W-:Y:S01]  /*0df0*/  LOP3.LUT R3, R3, 0xfffffe, RZ, 0xc0, !PT ;  /* 0x00fffffe03037812 */ /* 0x000fe200078ec0ff */
[----:B------:R-:W-:Y:S01]  /*0e00*/  VIADD R22, R19, 0x26820 ;  /* 0x0002682013167836 */ /* 0x000fe20000000000 */
[----:B------:R-:W-:Y:S01]  /*0e10*/  SEL R23, R23, 0xffffffc0, !P2 ;  /* 0xffffffc017177807 */ /* 0x000fe20005000000 */
[----:B------:R-:W-:Y:S01]  /*0e20*/  VIADD R189, R2, 0x40 ;  /* 0x0000004002bd7836 */ /* 0x000fe20000000000 */
[----:B------:R-:W-:Y:S01]  /*0e30*/  @P1 IADD3 R22, R184, -0x20, RZ ;  /* 0xffffffe0b8161810 */ /* 0x000fe20007ffe0ff */
[C---:B------:R-:W-:Y:S01]  /*0e40*/  VIADD R188, R2.reuse, 0x80 ;  /* 0x0000008002bc7836 */ /* 0x040fe20000000000 */
[C---:B------:R-:W-:Y:S01]  /*0e50*/  IADD3 R186, R2.reuse, 0x100, RZ ;  /* 0x0000010002ba7810 */ /* 0x040fe20007ffe0ff */
[C---:B------:R-:W-:Y:S01]  /*0e60*/  VIADD R187, R2.reuse, 0xc0 ;  /* 0x000000c002bb7836 */ /* 0x040fe20000000000 */
[----:B------:R-:W-:Y:S01]  /*0e70*/  SHF.R.S32.HI R191, RZ, 0x3, R0 ;  /* 0x00000003ffbf7819 */ /* 0x000fe20000011400 */
[C---:B------:R-:W-:Y:S01]  /*0e80*/  VIADD R185, R2.reuse, 0x140 ;  /* 0x0000014002b97836 */ /* 0x040fe20000000000 */
[----:B------:R-:W-:Y:S01]  /*0e90*/  SHF.R.S32.HI R204, RZ, 0x1f, R189 ;  /* 0x0000001fffcc7819 */ /* 0x000fe200000114bd */
[C---:B------:R-:W-:Y:S01]  /*0ea0*/  VIADD R194, R2.reuse, 0x180 ;  /* 0x0000018002c27836 */ /* 0x040fe20000000000 */
[----:B------:R-:W-:Y:S01]  /*0eb0*/  SHF.R.S32.HI R203, RZ, 0x1f, R188 ;  /* 0x0000001fffcb7819 */ /* 0x000fe200000114bc */
[----:B------:R-:W-:Y:S01]  /*0ec0*/  VIADD R193, R2, 0x1c0 ;  /* 0x000001c002c17836 */ /* 0x000fe20000000000 */
[----:B------:R-:W-:Y:S01]  /*0ed0*/  SHF.R.S32.HI R202, RZ, 0x1f, R187 ;  /* 0x0000001fffca7819 */ /* 0x000fe200000114bb */
[----:B------:R-:W-:Y:S01]  /*0ee0*/  IMAD R16, R6, 0x10, R5 ;  /* 0x0000001006107824 */ /* 0x000fe200078e0205 */
[----:B------:R-:W-:Y:S01]  /*0ef0*/  SHF.R.S32.HI R201, RZ, 0x1f, R186 ;  /* 0x0000001fffc97819 */ /* 0x000fe200000114ba */
[----:B------:R-:W-:Y:S01]  /*0f00*/  IMAD.IADD R3, R192, 0x1, -R3 ;  /* 0x00000001c0037824 */ /* 0x000fe200078e0a03 */
[----:B------:R-:W-:Y:S01]  /*0f10*/  SHF.R.S32.HI R200, RZ, 0x1f, R185 ;  /* 0x0000001fffc87819 */ /* 0x000fe200000114b9 */
[----:B------:R-:W-:Y:S01]  /*0f20*/  IMAD.IADD R184, R184, 0x1, R23 ;  /* 0x00000001b8b87824 */ /* 0x000fe200078e0217 */
[----:B------:R-:W-:Y:S01]  /*0f30*/  SHF.R.S32.HI R199, RZ, 0x1f, R194 ;  /* 0x0000001fffc77819 */ /* 0x000fe200000114c2 */
[----:B------:R-:W-:Y:S01]  /*0f40*/  IMAD.SHL.U32 R18, R3, 0x100, RZ ;  /* 0x0000010003127824 */ /* 0x000fe200078e00ff */
[----:B------:R-:W-:Y:S01]  /*0f50*/  SHF.R.S32.HI R198, RZ, 0x1f, R193 ;  /* 0x0000001fffc67819 */ /* 0x000fe200000114c1 */
[----:B------:R-:W-:-:S02]  /*0f60*/  IMAD R195, R195, 0x8, R16 ;  /* 0x00000008c3c37824 */ /* 0x000fc400078e0210 */
[----:B------:R-:W-:-:S07]  /*0f70*/  IMAD.IADD R23, R23, 0x1, R22 ;  /* 0x0000000117177824 */ /* 0x000fce00078e0216 */
.L_x_399:
[----:B------:R-:W-:Y:S01]  /*0f80*/  ULDC.64 UR8, c[0x0][0xc88] ;  /* 0x0003220000087ab9 */ /* 0x000fe20000000a00 */
[----:B------:R-:W-:Y:S01]  /*0f90*/  ULDC.64 UR10, c[0x0][0xa20] ;  /* 0x00028800000a7ab9 */ /* 0x000fe20000000a00 */
[----:B------:R-:W-:Y:S01]  /*0fa0*/  UIMAD.WIDE UR8, UR7, 0x4, UR8 ;  /* 0x00000004070878a5 */ /* 0x000fe2000f8e0208 */
[----:B------:R-:W-:-:S05]  /*0fb0*/  ULDC UR4, c[0x0][0x424] ;  /* 0x0001090000047ab9 */ /* 0x000fca0000000800 */
[----:B0-2-4-:R-:W-:Y:S02]  /*0fc0*/  IMAD.U32 R4, RZ, RZ, UR8 ;  /* 0x00000008ff047e24 */ /* 0x015fe4000f8e00ff */
[----:B------:R-:W-:Y:S01]  /*0fd0*/  IMAD.U32 R5, RZ, RZ, UR9 ;  /* 0x00000009ff057e24 */ /* 0x000fe2000f8e00ff */
[----:B------:R-:W-:-:S04]  /*0fe0*/  ULDC.64 UR8, c[0x0][0xa28] ;  /* 0x00028a0000087ab9 */ /* 0x000fc80000000a00 */
[----:B------:R-:W2:Y:S01]  /*0ff0*/  LDG.E R4, desc[UR50][R4.64] ;  /* 0x0000003204047981 */ /* 0x000ea2000c1e1900 */
[----:B------:R-:W-:Y:S02]  /*1000*/  UISETP.NE.U32.AND UP0, UPT, UR8, URZ, UPT ;  /* 0x0000003f0800728c */ /* 0x000fe4000bf05070 */
[----:B------:R-:W-:Y:S02]  /*1010*/  UISETP.NE.U32.AND UP1, UPT, UR10, URZ, UPT ;  /* 0x0000003f0a00728c */ /* 0x000fe4000bf25070 */
[----:B------:R-:W-:Y:S02]  /*1020*/  UISETP.NE.AND.EX UP0, UPT, UR9, URZ, UPT, UP0 ;  /* 0x0000003f0900728c */ /* 0x000fe4000bf05300 */
[----:B------:R-:W-:-:S04]  /*1030*/  UISETP.NE.AND.EX UP1, UPT, UR11, URZ, UPT, UP1 ;  /* 0x0000003f0b00728c */ /* 0x000fc8000bf25310 */
[----:B------:R-:W-:Y:S02]  /*1040*/  PLOP3.LUT P0, PT, PT, PT, UP0, 0x80, 0x0 ;  /* 0x000000000000781c */ /* 0x000fe40003f0f008 */
[----:B------:R-:W-:Y:S02]  /*1050*/  PLOP3.LUT P1, PT, PT, PT, UP1, 0x80, 0x0 ;  /* 0x000000000000781c */ /* 0x000fe40003f2f018 */
[----:B--2---:R-:W-:-:S13]  /*1060*/  R2UR UR42, R4 ;  /* 0x00000000042a72ca */ /* 0x004fda00000e0000 */
[----:B------:R-:W-:Y:S02]  /*1070*/  USHF.R.S32.HI UR43, URZ, 0x1f, UR42 ;  /* 0x0000001f3f2b7899 */ /* 0x000fe4000801142a */
[----:B------:R-:W-:Y:S02]  /*1080*/  @UP0 ULEA UR8, UP2, UR42, UR8, 0x2 ;  /* 0x000000082a080291 */ /* 0x000fe4000f84103f */
[----:B------:R-:W-:Y:S02]  /*1090*/  @UP1 ULEA UR10, UP3, UR42, UR10, 0x2 ;  /* 0x0000000a2a0a1291 */ /* 0x000fe4000f86103f */
[----:B------:R-:W-:Y:S02]  /*10a0*/  @UP0 ULEA.HI.X UR9, UR42, UR9, UR43, 0x2, UP2 ;  /* 0x000000092a090291 */ /* 0x000fe400090f142b */
[----:B------:R-:W-:Y:S01]  /*10b0*/  @UP1 ULEA.HI.X UR11, UR42, UR11, UR43, 0x2, UP3 ;  /* 0x0000000b2a0b1291 */ /* 0x000fe200098f142b */
[----:B------:R-:W-:Y:S01]  /*10c0*/  MOV R4, UR8 ;  /* 0x0000000800047c02 */ /* 0x000fe20008000f00 */
[----:B-1----:R-:W-:-:S02]  /*10d0*/  IMAD.U32 R6, RZ, RZ, UR10 ;  /* 0x0000000aff067e24 */ /* 0x002fc4000f8e00ff */
[----:B------:R-:W-:Y:S01]  /*10e0*/  IMAD.U32 R5, RZ, RZ, UR9 ;  /* 0x00000009ff057e24 */ /* 0x000fe2000f8e00ff */
[----:B------:R-:W-:Y:S01]  /*10f0*/  ULDC.64 UR8, c[0x0][0x418] ;  /* 0x0001060000087ab9 */ /* 0x000fe20000000a00 */
[----:B---3--:R-:W-:-:S03]  /*1100*/  IMAD.U32 R7, RZ, RZ, UR11 ;  /* 0x0000000bff077e24 */ /* 0x008fc6000f8e00ff */
[----:B------:R-:W2:Y:S04]  /*1110*/  @P0 LDG.E R4, desc[UR50][R4.64] ;  /* 0x0000003204040981 */ /* 0x000ea8000c1e1900 */
[----:B------:R-:W3:Y:S01]  /*1120*/  @P1 LDG.E R6, desc[UR50][R6.64] ;  /* 0x0000003206061981 */ /* 0x000ee2000c1e1900 */
[----:B------:R-:W-:Y:S01]  /*1130*/  UISETP.NE.U32.AND UP0, UPT, UR8, URZ, UPT ;  /* 0x0000003f0800728c */ /* 0x000fe2000bf05070 */
[----:B------:R-:W-:Y:S01]  /*1140*/  CS2R R20, SRZ ;  /* 0x0000000000147805 */ /* 0x000fe2000001ff00 */
[----:B------:R-:W-:Y:S01]  /*1150*/  UMOV UR44, UR5 ;  /* 0x00000005002c7c82 */ /* 0x000fe20008000000 */
[----:B------:R-:W-:Y:S01]  /*1160*/  ULDC UR5, c[0x0][0x2f0] ;  /* 0x0000bc0000057ab9 */ /* 0x000fe20000000800 */
[----:B------:R-:W-:Y:S01]  /*1170*/  UISETP.NE.AND.EX UP0, UPT, UR9, URZ, UPT, UP0 ;  /* 0x0000003f0900728c */ /* 0x000fe2000bf05300 */
[----:B------:R-:W-:Y:S01]  /*1180*/  IMAD.MOV.U32 R0, RZ, RZ, RZ ;  /* 0x000000ffff007224 */ /* 0x000fe200078e00ff */
[----:B------:R-:W-:Y:S01]  /*1190*/  UMOV UR49, URZ ;  /* 0x0000003f00317c82 */ /* 0x000fe20008000000 */
[----:B------:R-:W-:Y:S01]  /*11a0*/  UMOV UR45, UR6 ;  /* 0x00000006002d7c82 */ /* 0x000fe20008000000 */
[----:B------:R-:W-:Y:S01]  /*11b0*/  USEL UR4, UR4, 0x1, UP0 ;  /* 0x0000000104047887 */ /* 0x000fe20008000000 */
[----:B------:R-:W-:Y:S01]  /*11c0*/  IMAD.MOV.U32 R150, RZ, RZ, RZ ;  /* 0x000000ffff967224 */ /* 0x000fe200078e00ff */
[----:B------:R-:W-:Y:S01]  /*11d0*/  UISETP.NE.AND UP0, UPT, UR47, 0x1, UPT ;  /* 0x000000012f00788c */ /* 0x000fe2000bf05270 */
[----:B------:R-:W-:Y:S01]  /*11e0*/  CS2R R148, SRZ ;  /* 0x0000000000947805 */ /* 0x000fe2000001ff00 */
[----:B------:R-:W-:Y:S01]  /*11f0*/  UIMAD UR4, UR4, UR5, URZ ;  /* 0x00000005040472a4 */ /* 0x000fe2000f8e023f */
[----:B------:R-:W-:-:S02]  /*1200*/  CS2R R146, SRZ ;  /* 0x0000000000927805 */ /* 0x000fc4000001ff00 */
[----:B------:R-:W-:Y:S02]  /*1210*/  CS2R R144, SRZ ;  /* 0x0000000000907805 */ /* 0x000fe4000001ff00 */
[----:B------:R-:W-:Y:S02]  /*1220*/  CS2R R142, SRZ ;  /* 0x00000000008e7805 */ /* 0x000fe4000001ff00 */
[----:B------:R-:W-:Y:S02]  /*1230*/  CS2R R140, SRZ ;  /* 0x00000000008c7805 */ /* 0x000fe4000001ff00 */
[----:B------:R-:W-:Y:S02]  /*1240*/  CS2R R138, SRZ ;  /* 0x00000000008a7805 */ /* 0x000fe4000001ff00 */
[----:B------:R-:W-:Y:S02]  /*1250*/  CS2R R136, SRZ ;  /* 0x0000000000887805 */ /* 0x000fe4000001ff00 */
        /* <DEDUP_REMOVED lines=46> */
[----:B------:R-:W-:Y:S01]  /*1540*/  CS2R R164, SRZ ;  /* 0x0000000000a47805 */ /* 0x000fe2000001ff00 */
[----:B------:R-:W-:Y:S01]  /*1550*/  IMAD.MOV.U32 R9, RZ, RZ, RZ ;  /* 0x000000ffff097224 */ /* 0x000fe200078e00ff */
[----:B------:R-:W-:Y:S02]  /*1560*/  MOV R168, RZ ;  /* 0x000000ff00a87202 */ /* 0x000fe40000000f00 */
[----:B--2---:R-:W-:-:S02]  /*1570*/  @P0 R2UR UR49, R4 ;  /* 0x00000000043102ca */ /* 0x004fc400000e0000 */
[----:B---3--:R-:W-:Y:S01]  /*1580*/  @P1 R2UR UR4, R6 ;  /* 0x00000000060412ca */ /* 0x008fe200000e0000 */
[----:B------:R-:W-:-:S14]  /*1590*/  @P1 BRA `(.L_x_350) ;  /* 0x0000000000341947 */ /* 0x000fdc0003800000 */
[----:B------:R-:W-:Y:S02]  /*15a0*/  ULDC.64 UR6, c[0x0][0xa08] ;  /* 0x0002820000067ab9 */ /* 0x000fe40000000a00 */
[----:B------:R-:W-:-:S04]  /*15b0*/  ISETP.NE.U32.AND P0, PT, RZ, UR6, PT ;  /* 0x00000006ff007c0c */ /* 0x000fc8000bf05070 */
[----:B------:R-:W-:-:S13]  /*15c0*/  ISETP.NE.AND.EX P0, PT, RZ, UR7, PT, P0 ;  /* 0x00000007ff007c0c */ /* 0x000fda000bf05300 */
[----:B------:R-:W-:Y:S05]  /*15d0*/  @!P0 BRA `(.L_x_350) ;  /* 0x0000000000248947 */ /* 0x000fea0003800000 */
[----:B------:R-:W-:Y:S02]  /*15e0*/  ULDC.64 UR4, c[0x0][0xa08] ;  /* 0x0002820000047ab9 */ /* 0x000fe40000000a00 */
[----:B------:R-:W-:-:S06]  /*15f0*/  UIMAD.WIDE UR4, UR42, 0x4, UR4 ;  /* 0x000000042a0478a5 */ /* 0x000fcc000f8e0204 */
[----:B------:R-:W-:Y:S02]  /*1600*/  IMAD.U32 R4, RZ, RZ, UR4 ;  /* 0x00000004ff047e24 */ /* 0x000fe4000f8e00ff */
[----:B------:R-:W-:-:S05]  /*1610*/  IMAD.U32 R5, RZ, RZ, UR5 ;  /* 0x00000005ff057e24 */ /* 0x000fca000f8e00ff */
[----:B------:R-:W2:Y:S04]  /*1620*/  LDG.E R6, desc[UR50][R4.64] ;  /* 0x0000003204067981 */ /* 0x000ea8000c1e1900 */
[----:B------:R-:W3:Y:S01]  /*1630*/  LDG.E R3, desc[UR50][R4.64+0x4] ;  /* 0x0000043204037981 */ /* 0x000ee2000c1e1900 */
[----:B--2---:R-:W-:Y:S02]  /*1640*/  R2UR UR4, R6 ;  /* 0x00000000060472ca */ /* 0x004fe400000e0000 */
[----:B---3--:R-:W-:-:S13]  /*1650*/  R2UR UR5, R3 ;  /* 0x00000000030572ca */ /* 0x008fda00000e0000 */
[----:B------:R-:W-:-:S12]  /*1660*/  UIADD3 UR4, -UR4, UR5, URZ ;  /* 0x0000000504047290 */ /* 0x000fd8000fffe13f */
.L_x_350:
[----:B------:R-:W-:Y:S01]  /*1670*/  UIADD3 UR49, -UR49, UR4, URZ ;  /* 0x0000000431317290 */ /* 0x000fe2000fffe13f */
[----:B------:R-:W-:Y:S02]  /*1680*/  PLOP3.LUT P0, PT, PT, PT, UP0, 0x80, 0x0 ;  /* 0x000000000000781c */ /* 0x000fe40003f0f008 */
[----:B------:R-:W-:Y:S01]  /*1690*/  CS2R R38, SRZ ;  /* 0x0000000000267805 */ /* 0x000fe2000001ff00 */
[----:B------:R-:W-:Y:S01]  /*16a0*/  IMAD.MOV.U32 R8, RZ, RZ, RZ ;  /* 0x000000ffff087224 */ /* 0x000fe200078e00ff */
[----:B------:R-:W-:Y:S01]  /*16b0*/  UIADD3 UR4, UR49, 0x3f, URZ ;  /* 0x0000003f31047890 */ /* 0x000fe2000fffe03f */
[----:B------:R-:W-:Y:S02]  /*16c0*/  CS2R R166, SRZ ;  /* 0x0000000000a67805 */ /* 0x000fe4000001ff00 */
[----:B------:R-:W-:Y:S01]  /*16d0*/  CS2R R34, SRZ ;  /* 0x0000000000227805 */ /* 0x000fe2000001ff00 */
[----:B------:R-:W-:Y:S01]  /*16e0*/  IMAD.MOV.U32 R169, RZ, RZ, RZ ;  /* 0x000000ffffa97224 */ /* 0x000fe200078e00ff */
[----:B------:R-:W-:Y:S01]  /*16f0*/  USHF.R.S32.HI UR5, URZ, 0x1f, UR4 ;  /* 0x0000001f3f057899 */ /* 0x000fe20008011404 */
[----:B------:R-:W-:Y:S01]  /*1700*/  CS2R R30, SRZ ;  /* 0x00000000001e7805 */ /* 0x000fe2000001ff00 */
[----:B------:R-:W-:Y:S01]  /*1710*/  IMAD.MOV.U32 R28, RZ, RZ, RZ ;  /* 0x000000ffff1c7224 */ /* 0x000fe200078e00ff */
[----:B------:R-:W-:Y:S01]  /*1720*/  CS2R R170, SRZ ;  /* 0x0000000000aa7805 */ /* 0x000fe2000001ff00 */
[----:B------:R-:W-:Y:S01]  /*1730*/  ULEA.HI UR5, UR5, UR4, URZ, 0x6 ;  /* 0x0000000405057291 */ /* 0x000fe2000f8f303f */
[----:B------:R-:W-:Y:S01]  /*1740*/  CS2R R26, SRZ ;  /* 0x00000000001a7805 */ /* 0x000fe2000001ff00 */
[----:B------:R-:W-:-:S02]  /*1750*/  IMAD.MOV.U32 R172, RZ, RZ, RZ ;  /* 0x000000ffffac7224 */ /* 0x000fc400078e00ff */
[----:B------:R-:W-:Y:S01]  /*1760*/  USHF.R.S32.HI UR48, URZ, 0x6, UR5 ;  /* 0x000000063f307899 */ /* 0x000fe20008011405 */
[----:B------:R-:W-:Y:S11]  /*1770*/  @!P0 BRA `(.L_x_351) ;  /* 0x0000001800448947 */ /* 0x000ff60003800000 */
[----:B------:R-:W-:Y:S01]  /*1780*/  UISETP.GE.AND UP0, UPT, UR49, 0x1, UPT ;  /* 0x000000013100788c */ /* 0x000fe2000bf06270 */
[----:B------:R-:W-:-:S05]  /*1790*/  PLOP3.LUT P0, PT, PT, PT, PT, 0x80, 0x0 ;  /* 0x000000000000781c */ /* 0x000fca0003f0f070 */
[----:B------:R-:W-:-:S13]  /*17a0*/  PLOP3.LUT P1, PT, PT, PT, UP0, 0x80, 0x0 ;  /* 0x000000000000781c */ /* 0x000fda0003f2f008 */
[----:B------:R-:W-:Y:S05]  /*17b0*/  @!P1 BRA `(.L_x_352) ;  /* 0x0000005800dc9947 */ /* 0x000fea0003800000 */
        /* <DEDUP_REMOVED lines=14> */
.L_x_353:
[----:B------:R-:W-:Y:S01]  /*18a0*/  ULEA UR16, UR38, UR41, 0x3 ;  /* 0x0000002926107291 */ /* 0x000fe2000f8e183f */
[----:B------:R-:W-:-:S04]  /*18b0*/  MOV R0, UR37 ;  /* 0x0000002500007c02 */ /* 0x000fc80008000f00 */
[----:B------:R-:W-:-:S04]  /*18c0*/  SHF.L.U32 R0, R0, 0x1f, RZ ;  /* 0x0000001f00007819 */ /* 0x000fc800000006ff */
[----:B------:R-:W0:Y:S02]  /*18d0*/  SYNCS.PHASECHK.TRANS64.TRYWAIT P1, [UR16+0x28c50], R0 ;  /* 0x028c5000ff0075a7 */ /* 0x000e240008020150 */
[----:B0-----:R-:W-:Y:S05]  /*18e0*/  @!P1 BRA `(.L_x_354) ;  /* 0x000000dc008c9947 */ /* 0x001fea0003800000 */
.L_x_484:
        /* <DEDUP_REMOVED lines=40> */
.L_x_355:
        /* <DEDUP_REMOVED lines=8> */
.L_x_362:
[----:B------:R-:W-:Y:S01]  /*1bf0*/  BAR.SYNC.DEFER_BLOCKING 0xe, 0x100 ;  /* 0x0384000000007b1d */ /* 0x000fe20000010000 */
[----:B01----:R-:W-:Y:S01]  /*1c00*/  IMAD.U32 R3, RZ, RZ, UR38 ;  /* 0x00000026ff037e24 */ /* 0x003fe2000f8e00ff */
[----:B------:R-:W-:Y:S01]  /*1c10*/  UIADD3 UR38, UR38, 0x1, URZ ;  /* 0x0000000126267890 */ /* 0x000fe2000fffe03f */
[C---:B------:R-:W-:Y:S01]  /*1c20*/  ISETP.GT.AND P2, PT, R0.reuse, RZ, PT ;  /* 0x000000ff0000720c */ /* 0x040fe20003f44270 */
[----:B------:R-:W-:Y:S02]  /*1c30*/  VIADD R0, R0, 0xffffffff ;  /* 0xffffffff00007836 */ /* 0x000fe40000000000 */
        /* <DEDUP_REMOVED lines=138> */
.L_x_357:
[----:B------:R-:W-:Y:S01]  /*24e0*/  ULEA UR21, UR38, UR41, 0x3 ;  /* 0x0000002926157291 */ /* 0x000fe2000f8e183f */
[----:B------:R-:W-:-:S05]  /*24f0*/  IMAD.U32 R3, RZ, RZ, UR37 ;  /* 0x00000025ff037e24 */ /* 0x000fca000f8e00ff */
[----:B------:R-:W-:-:S04]  /*2500*/  SHF.L.U32 R3, R3, 0x1f, RZ ;  /* 0x0000001f03037819 */ /* 0x000fc800000006ff */
[----:B------:R0:W1:Y:S01]  /*2510*/  SYNCS.PHASECHK.TRANS64.TRYWAIT P1, [UR21+0x28c50], R3 ;  /* 0x028c5003ff0075a7 */ /* 0x0000620008020155 */
[----:B------:R-:W-:Y:S05]  /*2520*/  @!P0 BRA `(.L_x_358) ;  /* 0x0000000000048947 */ /* 0x000fea0003800000 */
[----:B------:R-:W-:Y:S01]  /*2530*/  BPT.TRAP 0x1 ;  /* 0x000000040000795c */ /* 0x000fe20000300000 */
.L_x_358:
[----:B-1----:R-:W-:Y:S05]  /*2540*/  @P1 BRA `(.L_x_359) ;  /* 0x0000000000081947 */ /* 0x002fea0003800000 */
[----:B------:R-:W1:Y:S02]  /*2550*/  SYNCS.PHASECHK.TRANS64.TRYWAIT P1, [UR21+0x28c50], R3 ;  /* 0x028c5003ff0075a7 */ /* 0x000e640008020155 */
[----:B-1----:R-:W-:Y:S05]  /*2560*/  @!P1 BRA `(.L_x_360) ;  /* 0x000000d000849947 */ /* 0x002fea0003800000 */
.L_x_359:
        /* <DEDUP_REMOVED lines=31> */
.L_x_361:
[----:B------:R-:W-:-:S04]  /*2760*/  UIADD3 UR6, UR21, 0x28c60, URZ ;  /* 0x00028c6015067890 */ /* 0x000fc8000fffe03f */
[----:B------:R-:W-:-:S09]  /*2770*/  UPRMT UR6, UR40, 0x654, UR6 ;  /* 0x0000065428067896 */ /* 0x000fd20008000006 */
[----:B------:R-:W-:Y:S01]  /*2780*/  SYNCS.ARRIVE.TRANS64.RED.A1T0 RZ, [UR6], RZ ;  /* 0x000000ffffff79a7 */ /* 0x000fe20008100406 */
[----:B------:R-:W-:Y:S05]  /*2790*/  @P2 BRA `(.L_x_362) ;  /* 0xfffffff400142947 */ /* 0x000fea000383ffff */
.L_x_356:
[----:B------:R-:W-:Y:S01]  /*27a0*/  BAR.SYNC.DEFER_BLOCKING 0xe, 0x100 ;  /* 0x0384000000007b1d */ /* 0x000fe20000010000 */
[----:B01----:R-:W-:Y:S01]  /*27b0*/  IMAD.U32 R3, RZ, RZ, UR38 ;  /* 0x00000026ff037e24 */ /* 0x003fe2000f8e00ff */
[----:B------:R-:W-:Y:S01]  /*27c0*/  UIADD3 UR38, UR38, 0x1, URZ ;  /* 0x0000000126267890 */ /* 0x000fe2000fffe03f */
[----:B------:R-:W-:Y:S02]  /*27d0*/  PLOP3.LUT P0, PT, PT, PT, PT, 0x8, 0x0 ;  /* 0x000000000000781c */ /* 0x000fe40003f0e170 */
[----:B------:R-:W-:Y:S02]  /*27e0*/  CS2R R20, SRZ ;  /* 0x0000000000147805 */ /* 0x000fe4000001ff00 */
[----:B------:R-:W-:Y:S01]  /*27f0*/  LEA R0, R3, R16, 0x6 ;  /* 0x0000001003007211 */ /* 0x000fe200078e30ff */
[----:B------:R-:W-:-:S03]  /*2800*/  UISETP.NE.AND UP0, UPT, UR38, 0x2, UPT ;  /* 0x000000022600788c */ /* 0x000fc6000bf05270 */
        /* <DEDUP_REMOVED lines=133> */
[----:B------:R-:W-:Y:S01]  /*3060*/  FMUL.FTZ R0, R151, R0 ;  /* 0x0000000097007220 */ /* 0x000fe20000410000 */
[----:B------:R-:W-:Y:S06]  /*3070*/  BAR.ARV 0xf, 0x100 ;  /* 0x03c4000000007b1d */ /* 0x000fec0000002000 */
[----:B------:R-:W-:Y:S05]  /*3080*/  BRA `(.L_x_352) ;  /* 0x0000004000a87947 */ /* 0x000fea0003800000 */
.L_x_351:
[----:B------:R-:W-:Y:S01]  /*3090*/  UISETP.GE.AND UP0, UPT, UR49, 0x1, UPT ;  /* 0x000000013100788c */ /* 0x000fe2000bf06270 */
[----:B------:R-:W-:-:S05]  /*30a0*/  PLOP3.LUT P0, PT, PT, PT, PT, 0x80, 0x0 ;  /* 0x000000000000781c */ /* 0x000fca0003f0f070 */
[----:B------:R-:W-:-:S13]  /*30b0*/  PLOP3.LUT P1, PT, PT, PT, UP0, 0x80, 0x0 ;  /* 0x000000000000781c */ /* 0x000fda0003f2f008 */
[----:B------:R-:W-:Y:S05]  /*30c0*/  @!P1 BRA `(.L_x_352) ;  /* 0x0000004000989947 */ /* 0x000fea0003800000 */
        /* <DEDUP_REMOVED lines=29> */
.L_x_363:
[----:B------:R-:W-:Y:S01]  /*32a0*/  ULEA.HI UR4, UR36, UR36, URZ, 0x1 ;  /* 0x0000002424047291 */ /* 0x000fe2000f8f083f */
[----:B------:R-:W-:-:S03]  /*32b0*/  IMAD.U32 R3, RZ, RZ, UR46 ;  /* 0x0000002eff037e24 */ /* 0x000fc6000f8e00ff */
[----:B------:R-:W-:Y:S02]  /*32c0*/  ULOP3.LUT UR4, UR4, 0xfffffffe, URZ, 0xc0, !UPT ;  /* 0xfffffffe04047892 */ /* 0x000fe4000f8ec03f */
[----:B------:R-:W-:Y:S02]  /*32d0*/  ISETP.NE.AND P0, PT, R3, 0x3, PT ;  /* 0x000000030300780c */ /* 0x000fe40003f05270 */
[----:B------:R-:W-:-:S06]  /*32e0*/  UIADD3 UR4, UR36, -UR4, URZ ;  /* 0x8000000424047290 */ /* 0x000fcc000fffe03f */
[----:B------:R-:W-:-:S05]  /*32f0*/  IMAD.U32 R0, RZ, RZ, UR4 ;  /* 0x00000004ff007e24 */ /* 0x000fca000f8e00ff */
[----:B------:R-:W-:-:S04]  /*3300*/  SHF.L.U32 R0, R0, 0x1f, RZ ;  /* 0x0000001f00007819 */ /* 0x000fc800000006ff */
[----:B------:R-:W0:Y:S02]  /*3310*/  SYNCS.PHASECHK.TRANS64.TRYWAIT P1, [UR41+0x28c00], R0 ;  /* 0x028c0000ff0075a7 */ /* 0x000e240008020169 */
[----:B0-----:R-:W-:Y:S05]  /*3320*/  @!P1 BRA `(.L_x_364) ;  /* 0x000000c4002c9947 */ /* 0x001fea0003800000 */
.L_x_485:
[----:B------:R-:W-:Y:S05]  /*3330*/  @!P0 BRA `(.L_x_365) ;  /* 0x0000000000048947 */ /* 0x000fea0003800000 */
[----:B------:R-:W-:Y:S01]  /*3340*/  BPT.TRAP 0x1 ;  /* 0x000000040000795c */ /* 0x000fe20000300000 */
.L_x_365:
[----:B------:R-:W-:Y:S02]  /*3350*/  IMAD.U32 R7, RZ, RZ, UR38 ;  /* 0x00000026ff077e24 */ /* 0x000fe4000f8e00ff */
[----:B------:R-:W-:-:S03]  /*3360*/  IMAD.U32 R8, RZ, RZ, UR37 ;  /* 0x00000025ff087e24 */ /* 0x000fc6000f8e00ff */
[----:B------:R-:W-:Y:S02]  /*3370*/  LEA R7, R7, UR41, 0x3 ;  /* 0x0000002907077c11 */ /* 0x000fe4000f8e18ff */
[----:B------:R-:W-:-:S04]  /*3380*/  SHF.L.U32 R8, R8, 0x1f, RZ ;  /* 0x0000001f08087819 */ /* 0x000fc800000006ff */
[----:B------:R1:W2:Y:S01]  /*3390*/  SYNCS.PHASECHK.TRANS64.TRYWAIT P1, [R7+URZ+0x28c30], R8 ;  /* 0x028c3008070075a7 */ /* 0x0002a2000802017f */
[----:B------:R-:W-:Y:S05]  /*33a0*/  @!P0 BRA `(.L_x_366) ;  /* 0x0000000000048947 */ /* 0x000fea0003800000 */
[----:B------:R-:W-:Y:S01]  /*33b0*/  BPT.TRAP 0x1 ;  /* 0x000000040000795c */ /* 0x000fe20000300000 */
.L_x_366:
[----:B--2---:R-:W-:Y:S05]  /*33c0*/  @P1 BRA `(.L_x_367) ;  /* 0x0000000000081947 */ /* 0x004fea0003800000 */
[----:B------:R-:W2:Y:S02]  /*33d0*/  SYNCS.PHASECHK.TRANS64.TRYWAIT P1, [R7+URZ+0x28c30], R8 ;  /* 0x028c3008070075a7 */ /* 0x000ea4000802017f */
[----:B--2---:R-:W-:Y:S05]  /*33e0*/  @!P1 BRA `(.L_x_368) ;  /* 0x000000c400149947 */ /* 0x004fea0003800000 */
.L_x_367:
[----:B------:R-:W-:-:S04]  /*33f0*/  UIADD3 UR4, UR41, 0x22400, URZ ;  /* 0x0002240029047890 */ /* 0x000fc8000fffe03f */
[----:B------:R-:W-:-:S04]  /*3400*/  USHF.R.U32.HI UR4, URZ, 0x4, UR4 ;  /* 0x000000043f047899 */ /* 0x000fc80008011604 */
[----:B------:R-:W-:-:S06]  /*3410*/  ULOP3.LUT UR4, UR4, 0x3fff, URZ, 0xc0, !UPT ;  /* 0x00003fff04047892 */ /* 0x000fcc000f8ec03f */
[----:B0-----:R-:W-:Y:S01]  /*3420*/  MOV R0, UR4 ;  /* 0x0000000400007c02 */ /* 0x001fe20008000f00 */
        /* <DEDUP_REMOVED lines=38> */
.L_x_369:
        /* <DEDUP_REMOVED lines=190> */
[----:B0-----:R-:W-:-:S04]  /*4270*/  FMNMX.FTZ R4, R5, R4, !PT ;  /* 0x0000000405047209 */ /* 0x001fc80007810000 */
[C---:B------:R-:W-:Y:S01]  /*4280*/  FSETP.NEU.FTZ.AND P1, PT, R4.reuse, -INF , PT ;  /* 0xff8000000400780b */ /* 0x040fe20003f3d000 */
[----:B------:R-:W-:Y:S01]  /*4290*/  FMUL.FTZ R5, R4, UR20 ;  /* 0x0000001404057c20 */ /* 0x000fe20008410000 */
[----:B------:R-:W-:Y:S04]  /*42a0*/  MUFU.EX2 R40, R40 ;  /* 0x0000002800287308 */ /* 0x000fe80000000800 */
[----:B------:R-:W-:Y:S02]  /*42b0*/  FSEL R9, R5, RZ, P1 ;  /* 0x000000ff05097208 */ /* 0x000fe40000800000 */
[----:B----4-:R-:W-:Y:S02]  /*42c0*/  F2FP.F16.F32.PACK_AB R158, R37, R36 ;  /* 0x00000024259e723e */ /* 0x010fe400000000ff */
[----:B------:R0:W-:Y:S01]  /*42d0*/  MUFU.EX2 R5, R6 ;  /* 0x0000000600057308 */ /* 0x0001e20000000800 */
[--C-:B------:R-:W-:Y:S01]  /*42e0*/  FFMA.FTZ R26, R26, UR20, -R9.reuse ;  /* 0x000000141a1a7c23 */ /* 0x100fe20008010809 */
[--C-:B------:R-:W-:Y:S01]  /*42f0*/  FFMA.FTZ R27, R27, UR20, -R9.reuse ;  /* 0x000000141b1b7c23 */ /* 0x100fe20008010809 */
[--C-:B------:R-:W-:Y:S01]  /*4300*/  FFMA.FTZ R30, R30, UR20, -R9.reuse ;  /* 0x000000141e1e7c23 */ /* 0x100fe20008010809 */
[--C-:B------:R-:W-:Y:S01]  /*4310*/  FFMA.FTZ R31, R31, UR20, -R9.reuse ;  /* 0x000000141f1f7c23 */ /* 0x100fe20008010809 */
[--C-:B------:R-:W-:Y:S01]  /*4320*/  FFMA.FTZ R34, R34, UR20, -R9.reuse ;  /* 0x0000001422227c23 */ /* 0x100fe20008010809 */
[--C-:B------:R-:W-:Y:S01]  /*4330*/  FFMA.FTZ R35, R35, UR20, -R9.reuse ;  /* 0x0000001423237c23 */ /* 0x100fe20008010809 */
[----:B------:R-:W-:Y:S01]  /*4340*/  FFMA.FTZ R38, R38, UR20, -R9 ;  /* 0x0000001426267c23 */ /* 0x000fe20008010809 */
[----:B------:R-:W-:Y:S01]  /*4350*/  MUFU.EX2 R26, R26 ;  /* 0x0000001a001a7308 */ /* 0x000fe20000000800 */
[----:B0-----:R-:W-:Y:S01]  /*4360*/  FADD.FTZ R6, R28, R11 ;  /* 0x0000000b1c067221 */ /* 0x001fe20000010000 */
[--C-:B------:R-:W-:Y:S01]  /*4370*/  FFMA.FTZ R39, R39, UR20, -R9.reuse ;  /* 0x0000001427277c23 */ /* 0x100fe20008010809 */
[--C-:B------:R-:W-:Y:S01]  /*4380*/  FFMA.FTZ R42, R42, UR20, -R9.reuse ;  /* 0x000000142a2a7c23 */ /* 0x100fe20008010809 */
[--C-:B------:R-:W-:Y:S01]  /*4390*/  FFMA.FTZ R43, R43, UR20, -R9.reuse ;  /* 0x000000142b2b7c23 */ /* 0x100fe20008010809 */
[----:B------:R-:W-:Y:S01]  /*43a0*/  FADD.FTZ R13, R29, R6 ;  /* 0x000000061d0d7221 */ /* 0x000fe20000010000 */
[--C-:B------:R-:W-:Y:S01]  /*43b0*/  FFMA.FTZ R46, R46, UR20, -R9.reuse ;  /* 0x000000142e2e7c23 */ /* 0x100fe20008010809 */
[----:B------:R-:W-:Y:S01]  /*43c0*/  FFMA.FTZ R47, R47, UR20, -R9 ;  /* 0x000000142f2f7c23 */ /* 0x000fe20008010809 */
[----:B------:R-:W0:Y:S01]  /*43d0*/  MUFU.EX2 R27, R27 ;  /* 0x0000001b001b7308 */ /* 0x000e220000000800 */
[----:B------:R-:W-:Y:S01]  /*43e0*/  FADD.FTZ R10, R32, R13 ;  /* 0x0000000d200a7221 */ /* 0x000fe20000010000 */
[--C-:B------:R-:W-:Y:S01]  /*43f0*/  FFMA.FTZ R50, R50, UR20, -R9.reuse ;  /* 0x0000001432327c23 */ /* 0x100fe20008010809 */
[--C-:B------:R-:W-:Y:S01]  /*4400*/  FFMA.FTZ R51, R51, UR20, -R9.reuse ;  /* 0x0000001433337c23 */ /* 0x100fe20008010809 */
[--C-:B------:R-:W-:Y:S01]  /*4410*/  FFMA.FTZ R54, R54, UR20, -R9.reuse ;  /* 0x0000001436367c23 */ /* 0x100fe20008010809 */
[----:B------:R-:W-:Y:S01]  /*4420*/  FADD.FTZ R13, R33, R10 ;  /* 0x0000000a210d7221 */ /* 0x000fe20000010000 */
[----:B------:R-:W-:-:S02]  /*4430*/  FFMA.FTZ R9, R55, UR20, -R9 ;  /* 0x0000001437097c23 */ /* 0x000fc40008010809 */
[----:B------:R-:W3:Y:S01]  /*4440*/  MUFU.EX2 R30, R30 ;  /* 0x0000001e001e7308 */ /* 0x000ee20000000800 */
[----:B------:R-:W-:-:S04]  /*4450*/  FADD.FTZ R10, R36, R13 ;  /* 0x0000000d240a7221 */ /* 0x000fc80000010000 */
[----:B------:R-:W-:-:S03]  /*4460*/  FADD.FTZ R13, R37, R10 ;  /* 0x0000000a250d7221 */ /* 0x000fc60000010000 */
[----:B------:R-:W4:Y:S01]  /*4470*/  MUFU.EX2 R31, R31 ;  /* 0x0000001f001f7308 */ /* 0x000f220000000800 */
[----:B0-----:R-:W-:Y:S01]  /*4480*/  FADD.FTZ R11, R26, R27 ;  /* 0x0000001b1a0b7221 */ /* 0x001fe20000010000 */
[----:B------:R-:W-:Y:S01]  /*4490*/  FADD.FTZ R10, R40, R13 ;  /* 0x0000000d280a7221 */ /* 0x000fe20000010000 */
[----:B------:R-:W-:-:S05]  /*44a0*/  F2FP.F16.F32.PACK_AB R153, R27, R26 ;  /* 0x0000001a1b99723e */ /* 0x000fca00000000ff */
[----:B------:R-:W0:Y:S01]  /*44b0*/  MUFU.EX2 R34, R34 ;  /* 0x0000002200227308 */ /* 0x000e220000000800 */
[----:B---3--:R-:W-:-:S07]  /*44c0*/  FADD.FTZ R6, R30, R11 ;  /* 0x0000000b1e067221 */ /* 0x008fce0000010000 */
[----:B------:R-:W3:Y:S01]  /*44d0*/  MUFU.EX2 R35, R35 ;  /* 0x0000002300237308 */ /* 0x000ee20000000800 */
[C---:B----4-:R-:W-:Y:S01]  /*44e0*/  FADD.FTZ R11, R31.reuse, R6 ;  /* 0x000000061f0b7221 */ /* 0x050fe20000010000 */
[----:B------:R-:W-:-:S05]  /*44f0*/  F2FP.F16.F32.PACK_AB R155, R31, R30 ;  /* 0x0000001e1f9b723e */ /* 0x000fca00000000ff */
[----:B------:R4:W-:Y:S01]  /*4500*/  STSM.16.M88.4 [R19+0x26800], R152 ;  /* 0x0268009813007844 */ /* 0x0009e20000000200 */
[----:B------:R-:W5:Y:S01]  /*4510*/  MUFU.EX2 R38, R38 ;  /* 0x0000002600267308 */ /* 0x000f620000000800 */
[----:B0-----:R-:W-:-:S07]  /*4520*/  FADD.FTZ R6, R34, R11 ;  /* 0x0000000b22067221 */ /* 0x001fce0000010000 */
[----:B------:R-:W0:Y:S01]  /*4530*/  MUFU.EX2 R39, R39 ;  /* 0x0000002700277308 */ /* 0x000e220000000800 */
[C---:B---3--:R-:W-:Y:S01]  /*4540*/  FADD.FTZ R11, R35.reuse, R6 ;  /* 0x00000006230b7221 */ /* 0x048fe20000010000 */
[----:B------:R-:W-:-:S06]  /*4550*/  F2FP.F16.F32.PACK_AB R157, R35, R34 ;  /* 0x00000022239d723e */ /* 0x000fcc00000000ff */
[----:B------:R-:W3:Y:S01]  /*4560*/  MUFU.EX2 R42, R42 ;  /* 0x0000002a002a7308 */ /* 0x000ee20000000800 */
[----:B-----5:R-:W-:-:S07]  /*4570*/  FADD.FTZ R6, R38, R11 ;  /* 0x0000000b26067221 */ /* 0x020fce0000010000 */
[----:B------:R-:W5:Y:S01]  /*4580*/  MUFU.EX2 R41, R41 ;  /* 0x0000002900297308 */ /* 0x000f620000000800 */
[C---:B0-----:R-:W-:Y:S01]  /*4590*/  FADD.FTZ R11, R39.reuse, R6 ;  /* 0x00000006270b7221 */ /* 0x041fe20000010000 */
[----:B------:R-:W-:-:S05]  /*45a0*/  F2FP.F16.F32.PACK_AB R159, R39, R38 ;  /* 0x00000026279f723e */ /* 0x000fca00000000ff */
[----:B------:R4:W-:Y:S01]  /*45b0*/  STSM.16.M88.4 [R22], R156 ;  /* 0x0000009c16007844 */ /* 0x0009e20000000200 */
[----:B------:R-:W0:Y:S01]  /*45c0*/  MUFU.EX2 R43, R43 ;  /* 0x0000002b002b7308 */ /* 0x000e220000000800 */
[----:B---3--:R-:W-:-:S07]  /*45d0*/  FADD.FTZ R6, R42, R11 ;  /* 0x0000000b2a067221 */ /* 0x008fce0000010000 */
[----:B------:R-:W3:Y:S01]  /*45e0*/  MUFU.EX2 R44, R44 ;  /* 0x0000002c002c7308 */ /* 0x000ee20000000800 */
[C---:B-----5:R-:W-:Y:S01]  /*45f0*/  FADD.FTZ R13, R41.reuse, R10 ;  /* 0x0000000a290d7221 */ /* 0x060fe20000010000 */
[----:B------:R-:W-:-:S06]  /*4600*/  F2FP.F16.F32.PACK_AB R160, R41, R40 ;  /* 0x0000002829a0723e */ /* 0x000fcc00000000ff */
[----:B------:R-:W5:Y:S01]  /*4610*/  MUFU.EX2 R46, R46 ;  /* 0x0000002e002e7308 */ /* 0x000f620000000800 */
[C---:B0-----:R-:W-:Y:S01]  /*4620*/  FADD.FTZ R11, R43.reuse, R6 ;  /* 0x000000062b0b7221 */ /* 0x041fe20000010000 */
[----:B------:R-:W-:-:S06]  /*4630*/  F2FP.F16.F32.PACK_AB R161, R43, R42 ;  /* 0x0000002a2ba1723e */ /* 0x000fcc00000000ff */
[----:B------:R-:W0:Y:S01]  /*4640*/  MUFU.EX2 R45, R45 ;  /* 0x0000002d002d7308 */ /* 0x000e220000000800 */
[----:B---3--:R-:W-:-:S07]  /*4650*/  FADD.FTZ R6, R44, R13 ;  /* 0x0000000d2c067221 */ /* 0x008fce0000010000 */
[----:B------:R-:W3:Y:S01]  /*4660*/  MUFU.EX2 R47, R47 ;  /* 0x0000002f002f7308 */ /* 0x000ee20000000800 */
[----:B-----5:R-:W-:-:S07]  /*4670*/  FADD.FTZ R10, R46, R11 ;  /* 0x0000000b2e0a7221 */ /* 0x020fce0000010000 */
[----:B------:R-:W-:Y:S01]  /*4680*/  MUFU.EX2 R48, R48 ;  /* 0x0000003000307308 */ /* 0x000fe20000000800 */
[C---:B0-----:R-:W-:Y:S01]  /*4690*/  F2FP.F16.F32.PACK_AB R162, R45.reuse, R44 ;  /* 0x0000002c2da2723e */ /* 0x041fe200000000ff */
[----:B------:R-:W-:-:S06]  /*46a0*/  FADD.FTZ R45, R45, R6 ;  /* 0x000000062d2d7221 */ /* 0x000fcc0000010000 */
[----:B------:R-:W0:Y:S01]  /*46b0*/  MUFU.EX2 R49, R49 ;  /* 0x0000003100317308 */ /* 0x000e220000000800 */
[C---:B---3--:R-:W-:Y:S01]  /*46c0*/  F2FP.F16.F32.PACK_AB R163, R47.reuse, R46 ;  /* 0x0000002e2fa3723e */ /* 0x048fe200000000ff */
[----:B------:R-:W-:-:S04]  /*46d0*/  FADD.FTZ R47, R47, R10 ;  /* 0x0000000a2f2f7221 */ /* 0x000fc80000010000 */
[----:B------:R4:W-:Y:S02]  /*46e0*/  STSM.16.M88.4 [R184], R160 ;  /* 0x000000a0b8007844 */ /* 0x0009e40000000200 */
[----:B------:R-:W-:Y:S08]  /*46f0*/  MUFU.EX2 R50, R50 ;  /* 0x0000003200327308 */ /* 0x000ff00000000800 */
[----:B------:R-:W3:Y:S01]  /*4700*/  MUFU.EX2 R51, R51 ;  /* 0x0000003300337308 */ /* 0x000ee20000000800 */
[----:B0-----:R-:W-:Y:S01]  /*4710*/  F2FP.F16.F32.PACK_AB R164, R49, R48 ;  /* 0x0000003031a4723e */ /* 0x001fe200000000ff */
[----:B------:R-:W-:-:S04]  /*4720*/  FADD.FTZ R48, R48, R45 ;  /* 0x0000002d30307221 */ /* 0x000fc80000010000 */
[----:B------:R-:W-:Y:S02]  /*4730*/  FADD.FTZ R49, R49, R48 ;  /* 0x0000003031317221 */ /* 0x000fe40000010000 */
[----:B------:R-:W0:Y:S08]  /*4740*/  MUFU.EX2 R52, R52 ;  /* 0x0000003400347308 */ /* 0x000e300000000800 */
[----:B------:R-:W-:Y:S01]  /*4750*/  MUFU.EX2 R54, R54 ;  /* 0x0000003600367308 */ /* 0x000fe20000000800 */
[----:B---3--:R-:W-:Y:S01]  /*4760*/  F2FP.F16.F32.PACK_AB R165, R51, R50 ;  /* 0x0000003233a5723e */ /* 0x008fe200000000ff */
[----:B------:R-:W-:-:S04]  /*4770*/  FADD.FTZ R50, R50, R47 ;  /* 0x0000002f32327221 */ /* 0x000fc80000010000 */
[----:B------:R-:W-:Y:S02]  /*4780*/  FADD.FTZ R51, R51, R50 ;  /* 0x0000003233337221 */ /* 0x000fe40000010000 */
[----:B------:R-:W3:Y:S01]  /*4790*/  MUFU.EX2 R9, R9 ;  /* 0x0000000900097308 */ /* 0x000ee20000000800 */
[----:B0-----:R-:W-:Y:S01]  /*47a0*/  F2FP.F16.F32.PACK_AB R166, R5, R52 ;  /* 0x0000003405a6723e */ /* 0x001fe200000000ff */
[----:B------:R-:W-:-:S04]  /*47b0*/  FADD.FTZ R6, R52, R49 ;  /* 0x0000003134067221 */ /* 0x000fc80000010000 */
[----:B------:R-:W-:Y:S01]  /*47c0*/  FADD.FTZ R6, R5, R6 ;  /* 0x0000000605067221 */ /* 0x000fe20000010000 */
[----:B---3--:R-:W-:Y:S01]  /*47d0*/  F2FP.F16.F32.PACK_AB R167, R9, R54 ;  /* 0x0000003609a7723e */ /* 0x008fe200000000ff */
[----:B------:R-:W-:-:S04]  /*47e0*/  FADD.FTZ R54, R54, R51 ;  /* 0x0000003336367221 */ /* 0x000fc80000010000 */
[----:B------:R4:W-:Y:S01]  /*47f0*/  STSM.16.M88.4 [R23], R164 ;  /* 0x000000a417007844 */ /* 0x0009e20000000200 */
[----:B------:R-:W-:Y:S01]  /*4800*/  FADD.FTZ R5, R9, R54 ;  /* 0x0000003609057221 */ /* 0x000fe20000010000 */
[----:B------:R-:W-:Y:S06]  /*4810*/  @!P0 BRA `(.L_x_370) ;  /* 0x0000000000048947 */ /* 0x000fec0003800000 */
[----:B------:R-:W-:Y:S01]  /*4820*/  BPT.TRAP 0x1 ;  /* 0x000000040000795c */ /* 0x000fe20000300000 */
.L_x_370:
[----:B------:R0:W3:Y:S01]  /*4830*/  SYNCS.PHASECHK.TRANS64.TRYWAIT P1, [R7+URZ+0x28c50], R8 ;  /* 0x028c5008070075a7 */ /* 0x0000e2000802017f */
[----:B------:R-:W-:Y:S05]  /*4840*/  @!P0 BRA `(.L_x_371) ;  /* 0x0000000000048947 */ /* 0x000fea0003800000 */
[----:B------:R-:W-:Y:S01]  /*4850*/  BPT.TRAP 0x1 ;  /* 0x000000040000795c */ /* 0x000fe20000300000 */
.L_x_371:
[----:B------:R-:W-:Y:S01]  /*4860*/  ULOP3.LUT UR52, UR52, 0x2000000, URZ, 0xfc, !UPT ;  /* 0x0200000034347892 */ /* 0x000fe2000f8efc3f */
[----:B---3--:R-:W-:Y:S11]  /*4870*/  @P1 BRA `(.L_x_372) ;  /* 0x0000000000081947 */ /* 0x008ff60003800000 */
[----:B------:R-:W3:Y:S02]  /*4880*/  SYNCS.PHASECHK.TRANS64.TRYWAIT P1, [R7+URZ+0x28c50], R8 ;  /* 0x028c5008070075a7 */ /* 0x000ee4000802017f */
[----:B---3--:R-:W-:Y:S05]  /*4890*/  @!P1 BRA `(.L_x_373) ;  /* 0x000000ac00fc9947 */ /* 0x008fea0003800000 */
.L_x_372:
        /* <DEDUP_REMOVED lines=34> */
.L_x_374:
[----:B------:R-:W-:Y:S01]  /*4ac0*/  R2UR UR6, R7 ;  /* 0x00000000070672ca */ /* 0x000fe200000e0000 */
[----:B------:R-:W-:-:S06]  /*4ad0*/  UISETP.GE.AND UP0, UPT, UR49, 0x41, UPT ;  /* 0x000000413100788c */ /* 0x000fcc000bf06270 */
[----:B------:R-:W-:-:S06]  /*4ae0*/  PLOP3.LUT P1, PT, PT, PT, UP0, 0x80, 0x0 ;  /* 0x000000000000781c */ /* 0x000fcc0003f2f008 */
[----:B------:R-:W-:-:S04]  /*4af0*/  UIADD3 UR6, UR6, 0x28c60, URZ ;  /* 0x00028c6006067890 */ /* 0x000fc8000fffe03f */
[----:B------:R-:W-:-:S09]  /*4b00*/  UPRMT UR6, UR40, 0x654, UR6 ;  /* 0x0000065428067896 */ /* 0x000fd20008000006 */
[----:B------:R-:W-:Y:S01]  /*4b10*/  SYNCS.ARRIVE.TRANS64.RED.A1T0 RZ, [UR6], RZ ;  /* 0x000000ffffff79a7 */ /* 0x000fe20008100406 */
[----:B------:R-:W-:Y:S05]  /*4b20*/  @!P1 BRA `(.L_x_375) ;  /* 0x0000001c00549947 */ /* 0x000fea0003800000 */
[----:B------:R-:W-:Y:S01]  /*4b30*/  IMAD.MOV.U32 R9, RZ, RZ, R4 ;  /* 0x000000ffff097224 */ /* 0x000fe200078e0004 */
[----:B------:R-:W-:Y:S01]  /*4b40*/  UIADD3 UR48, UR48, -0x2, URZ ;  /* 0xfffffffe30307890 */ /* 0x000fe2000fffe03f */
[----:B------:R-:W-:Y:S01]  /*4b50*/  IMAD.MOV.U32 R206, RZ, RZ, R3 ;  /* 0x000000ffffce7224 */ /* 0x000fe200078e0003 */
[----:B------:R-:W-:Y:S01]  /*4b60*/  UMOV UR22, UR38 ;  /* 0x0000002600167c82 */ /* 0x000fe20008000000 */
[----:B------:R-:W-:Y:S01]  /*4b70*/  ULDC UR23, c[0x0][0x9d8] ;  /* 0x0002760000177ab9 */ /* 0x000fe20000000800 */
[----:B------:R-:W-:-:S08]  /*4b80*/  ULDC UR20, c[0x0][0x988] ;  /* 0x0002620000147ab9 */ /* 0x000fd00000000800 */
.L_x_386:
        /* <DEDUP_REMOVED lines=8> */
[----:B------:R-:W-:Y:S11]  /*4c10*/  @!P0 BRA `(.L_x_376) ;  /* 0x0000000000048947 */ /* 0x000ff60003800000 */
[----:B------:R-:W-:Y:S01]  /*4c20*/  BPT.TRAP 0x1 ;  /* 0x000000040000795c */ /* 0x000fe20000300000 */
.L_x_376:
[----:B------:R-:W-:Y:S01]  /*4c30*/  ULEA UR21, UR38, UR41, 0x3 ;  /* 0x0000002926157291 */ /* 0x000fe2000f8e183f */
[----:B0123--:R-:W-:-:S05]  /*4c40*/  IMAD.U32 R7, RZ, RZ, UR37 ;  /* 0x00000025ff077e24 */ /* 0x00ffca000f8e00ff */
[----:B------:R-:W-:-:S04]  /*4c50*/  SHF.L.U32 R7, R7, 0x1f, RZ ;  /* 0x0000001f07077819 */ /* 0x000fc800000006ff */
[----:B------:R0:W1:Y:S01]  /*4c60*/  SYNCS.PHASECHK.TRANS64.TRYWAIT P2, [UR21+0x28c30], R7 ;  /* 0x028c3007ff0075a7 */ /* 0x0000620008040155 */
[----:B------:R-:W-:Y:S05]  /*4c70*/  @!P0 BRA `(.L_x_377) ;  /* 0x0000000000048947 */ /* 0x000fea0003800000 */
[----:B------:R-:W-:Y:S01]  /*4c80*/  BPT.TRAP 0x1 ;  /* 0x000000040000795c */ /* 0x000fe20000300000 */
.L_x_377:
[----:B-1----:R-:W-:Y:S05]  /*4c90*/  @P2 BRA `(.L_x_378) ;  /* 0x0000000000082947 */ /* 0x002fea0003800000 */
[----:B------:R-:W1:Y:S02]  /*4ca0*/  SYNCS.PHASECHK.TRANS64.TRYWAIT P2, [UR21+0x28c30], R7 ;  /* 0x028c3007ff0075a7 */ /* 0x000e640008040155 */
[----:B-1----:R-:W-:Y:S05]  /*4cb0*/  @!P2 BRA `(.L_x_379) ;  /* 0x000000ac0008a947 */ /* 0x002fea0003800000 */
.L_x_378:
[----:B------:R-:W-:Y:S01]  /*4cc0*/  R2UR UR18, R0 ;  /* 0x00000000001272ca */ /* 0x000fe200000e0000 */
[----:B------:R-:W-:Y:S01]  /*4cd0*/  UIADD3 UR6, UR41, 0x20400, URZ ;  /* 0x0002040029067890 */ /* 0x000fe2000fffe03f */
[----:B----4-:R-:W-:Y:S01]  /*4ce0*/  WARPGROUP.ARRIVE ;  /* 0x00000000000079c5 */ /* 0x010fe20000000000 */
        /* <DEDUP_REMOVED lines=25> */
.L_x_380:
[----:B------:R-:W-:Y:S01]  /*4e80*/  FMUL.FTZ R205, R152, UR23 ;  /* 0x0000001798cd7c20 */ /* 0x000fe20008410000 */
[----:B-1----:R-:W-:Y:S01]  /*4e90*/  FMUL.FTZ R4, R153, UR23 ;  /* 0x0000001799047c20 */ /* 0x002fe20008410000 */
        /* <DEDUP_REMOVED lines=21> */
[----:B-1----:R-:W-:Y:S01]  /*4ff0*/  FMNMX.FTZ R3, R205, R206, !PT ;  /* 0x000000cecd037209 */ /* 0x002fe20007810000 */
[----:B------:R-:W-:Y:S01]  /*5000*/  FMUL.FTZ R152, R170, UR23 ;  /* 0x00000017aa987c20 */ /* 0x000fe20008410000 */
[----:B------:R-:W-:Y:S01]  /*5010*/  FMUL.FTZ R15, R163, UR23 ;  /* 0x00000017a30f7c20 */ /* 0x000fe20008410000 */
[----:B------:R-:W-:Y:S01]  /*5020*/  FMUL.FTZ R21, R167, UR23 ;  /* 0x00000017a7157c20 */ /* 0x000fe20008410000 */
[----:B------:R-:W-:Y:S01]  /*5030*/  FMUL.FTZ R153, R171, UR23 ;  /* 0x00000017ab997c20 */ /* 0x000fe20008410000 */
[----:B------:R-:W-:Y:S01]  /*5040*/  FMUL.FTZ R154, R174, UR23 ;  /* 0x00000017ae9a7c20 */ /* 0x000fe20008410000 */
[----:B------:R-:W-:Y:S01]  /*5050*/  FMUL.FTZ R155, R175, UR23 ;  /* 0x00000017af9b7c20 */ /* 0x000fe20008410000 */
[----:B------:R-:W1:Y:S01]  /*5060*/  MUFU.TANH R208, R208 ;  /* 0x000000d000d07308 */ /* 0x000e620000002400 */
[----:B--2---:R-:W-:Y:S01]  /*5070*/  FMNMX.FTZ R14, R4, R3, !PT ;  /* 0x00000003040e7209 */ /* 0x004fe20007810000 */
[----:B------:R-:W-:Y:S01]  /*5080*/  FMUL.FTZ R157, R179, UR23 ;  /* 0x00000017b39d7c20 */ /* 0x000fe20008410000 */
[----:B------:R-:W-:Y:S01]  /*5090*/  FMUL.FTZ R163, R183, UR23 ;  /* 0x00000017b7a37c20 */ /* 0x000fe20008410000 */
[----:B------:R-:W-:-:S04]  /*50a0*/  UIADD3 UR6, UR21, 0x28c40, URZ ;  /* 0x00028c4015067890 */ /* 0x000fc8000fffe03f */
[----:B------:R-:W2:Y:S01]  /*50b0*/  MUFU.TANH R158, R158 ;  /* 0x0000009e009e7308 */ /* 0x000ea20000002400 */
[----:B---3--:R-:W-:Y:S01]  /*50c0*/  FMNMX.FTZ R3, R207, R14, !PT ;  /* 0x0000000ecf037209 */ /* 0x008fe20007810000 */
[----:B------:R-:W-:-:S06]  /*50d0*/  UPRMT UR6, UR40, 0x654, UR6 ;  /* 0x0000065428067896 */ /* 0x000fcc0008000006 */
[----:B------:R-:W3:Y:S01]  /*50e0*/  MUFU.TANH R159, R159 ;  /* 0x0000009f009f7308 */ /* 0x000ee20000002400 */
[----:B-1----:R-:W-:Y:S02]  /*50f0*/  FMNMX.FTZ R3, R208, R3, !PT ;  /* 0x00000003d0037209 */ /* 0x002fe40007810000 */
[----:B------:R-:W-:Y:S05]  /*5100*/  SYNCS.ARRIVE.TRANS64.RED.A1T0 RZ, [UR6], RZ ;  /* 0x000000ffffff79a7 */ /* 0x000fea0008100406 */
[----:B------:R-:W1:Y:S01]  /*5110*/  MUFU.TANH R161, R161 ;  /* 0x000000a100a17308 */ /* 0x000e620000002400 */
[----:B--2---:R-:W-:-:S07]  /*5120*/  FMNMX.FTZ R14, R158, R3, !PT ;  /* 0x000000039e0e7209 */ /* 0x004fce0007810000 */
[----:B------:R-:W2:Y:S01]  /*5130*/  MUFU.TANH R164, R164 ;  /* 0x000000a400a47308 */ /* 0x000ea20000002400 */
[----:B---3--:R-:W-:-:S07]  /*5140*/  FMNMX.FTZ R14, R159, R14, !PT ;  /* 0x0000000e9f0e7209 */ /* 0x008fce0007810000 */
[----:B------:R-:W3:Y:S01]  /*5150*/  MUFU.TANH R165, R165 ;  /* 0x000000a500a57308 */ /* 0x000ee20000002400 */
[----:B-1----:R-:W-:-:S07]  /*5160*/  FMNMX.FTZ R3, R161, R14, !PT ;  /* 0x0000000ea1037209 */ /* 0x002fce0007810000 */
[----:B------:R-:W1:Y:S01]  /*5170*/  MUFU.TANH R169, R169 ;  /* 0x000000a900a97308 */ /* 0x000e620000002400 */
[----:B--2---:R-:W-:-:S07]  /*5180*/  FMNMX.FTZ R14, R164, R3, !PT ;  /* 0x00000003a40e7209 */ /* 0x004fce0007810000 */
[----:B------:R-:W2:Y:S01]  /*5190*/  MUFU.TANH R168, R168 ;  /* 0x000000a800a87308 */ /* 0x000ea20000002400 */
[----:B---3--:R-:W-:-:S07]  /*51a0*/  FMNMX.FTZ R14, R165, R14, !PT ;  /* 0x0000000ea50e7209 */ /* 0x008fce0007810000 */
[----:B------:R-:W3:Y:S01]  /*51b0*/  MUFU.TANH R209, R209 ;  /* 0x000000d100d17308 */ /* 0x000ee20000002400 */
[----:B-1----:R-:W-:Y:S01]  /*51c0*/  FMNMX.FTZ R3, R169, R14, !PT ;  /* 0x0000000ea9037209 */ /* 0x002fe20007810000 */
[----:B------:R-:W-:-:S06]  /*51d0*/  FMUL.FTZ R14, R162, UR23 ;  /* 0x00000017a20e7c20 */ /* 0x000fcc0008410000 */
        /* <DEDUP_REMOVED lines=9> */
[----:B---3--:R-:W-:Y:S01]  /*5270*/  FMNMX.FTZ R3, R173, R20, !PT ;  /* 0x00000014ad037209 */ /* 0x008fe20007810000 */
[----:B------:R-:W-:-:S06]  /*5280*/  FMUL.FTZ R20, R166, UR23 ;  /* 0x00000017a6147c20 */ /* 0x000fcc0008410000 */
[----:B------:R-:W3:Y:S01]  /*5290*/  MUFU.TANH R10, R10 ;  /* 0x0000000a000a7308 */ /* 0x000ee20000002400 */
[----:B-1----:R-:W-:-:S05]  /*52a0*/  FMNMX.FTZ R3, R160, R3, !PT ;  /* 0x00000003a0037209 */ /* 0x002fca0007810000 */
[----:B------:R-:W1:Y:S02]  /*52b0*/  SHFL.BFLY PT, R156, R3, 0x2, 0x1f ;  /* 0x0c401f00039c7f89 */ /* 0x000e6400000e0000 */
[----:B------:R-:W4:Y:S08]  /*52c0*/  MUFU.TANH R11, R11 ;  /* 0x0000000b000b7308 */ /* 0x000f300000002400 */
[----:B------:R-:W5:Y:S08]  /*52d0*/  MUFU.TANH R12, R12 ;  /* 0x0000000c000c7308 */ /* 0x000f700000002400 */
[----:B------:R-:W0:Y:S01]  /*52e0*/  MUFU.TANH R14, R14 ;  /* 0x0000000e000e7308 */ /* 0x000e220000002400 */
[----:B-1----:R-:W-:Y:S01]  /*52f0*/  FMNMX.FTZ R13, R3, R156, !PT ;  /* 0x0000009c030d7209 */ /* 0x002fe20007810000 */
[----:B------:R-:W-:Y:S01]  /*5300*/  FMUL.FTZ R156, R178, UR23 ;  /* 0x00000017b29c7c20 */ /* 0x000fe20008410000 */
[----:B--2---:R-:W-:-:S05]  /*5310*/  FMNMX.FTZ R3, R8, R9, !PT ;  /* 0x0000000908037209 */ /* 0x004fca0007810000 */
[----:B------:R-:W1:Y:S01]  /*5320*/  MUFU.TANH R15, R15 ;  /* 0x0000000f000f7308 */ /* 0x000e620000002400 */
[----:B------:R-:W2:Y:S01]  /*5330*/  SHFL.BFLY PT, R170, R13, 0x1, 0x1f ;  /* 0x0c201f000daa7f89 */ /* 0x000ea200000e0000 */
[----:B---3--:R-:W-:-:S04]  /*5340*/  FMNMX.FTZ R162, R10, R3, !PT ;  /* 0x000000030aa27209 */ /* 0x008fc80007810000 */
[----:B----4-:R-:W-:Y:S02]  /*5350*/  FMNMX.FTZ R3, R11, R162, !PT ;  /* 0x000000a20b037209 */ /* 0x010fe40007810000 */
[----:B------:R-:W3:Y:S01]  /*5360*/  MUFU.TANH R20, R20 ;  /* 0x0000001400147308 */ /* 0x000ee20000002400 */
[----:B------:R-:W-:Y:S01]  /*5370*/  FMUL.FTZ R162, R182, UR23 ;  /* 0x00000017b6a27c20 */ /* 0x000fe20008410000 */
[----:B-----5:R-:W-:-:S04]  /*5380*/  FMNMX.FTZ R3, R12, R3, !PT ;  /* 0x000000030c037209 */ /* 0x020fc80007810000 */
[----:B0-----:R-:W-:Y:S02]  /*5390*/  FMNMX.FTZ R166, R14, R3, !PT ;  /* 0x000000030ea67209 */ /* 0x001fe40007810000 */
[----:B------:R-:W0:Y:S08]  /*53a0*/  MUFU.TANH R21, R21 ;  /* 0x0000001500157308 */ /* 0x000e300000002400 */
[----:B------:R-:W4:Y:S01]  /*53b0*/  MUFU.TANH R152, R152 ;  /* 0x0000009800987308 */ /* 0x000f220000002400 */
[----:B--2---:R-:W-:-:S02]  /*53c0*/  FMNMX.FTZ R3, R13, R170, !PT ;  /* 0x000000aa0d037209 */ /* 0x004fc40007810000 */
[----:B-1----:R-:W-:-:S03]  /*53d0*/  FMNMX.FTZ R13, R15, R166, !PT ;  /* 0x000000a60f0d7209 */ /* 0x002fc60007810000 */
[C---:B------:R-:W-:Y:S02]  /*53e0*/  FADD.FTZ R167, -R3.reuse, R206 ;  /* 0x000000ce03a77221 */ /* 0x040fe40000010100 */
[----:B------:R-:W1:Y:S01]  /*53f0*/  MUFU.TANH R153, R153 ;  /* 0x0000009900997308 */ /* 0x000e620000002400 */
[----:B---3--:R-:W-:Y:S01]  /*5400*/  FMNMX.FTZ R166, R20, R13, !PT ;  /* 0x0000000d14a67209 */ /* 0x008fe20007810000 */
[----:B------:R-:W-:Y:S01]  /*5410*/  FMUL.FTZ R177, R3, UR20 ;  /* 0x0000001403b17c20 */ /* 0x000fe20008410000 */
[----:B------:R-:W-:Y:S02]  /*5420*/  FMUL.FTZ R13, R167, UR20 ;  /* 0x00000014a70d7c20 */ /* 0x000fe40008410000 */
[----:B0-----:R-:W-:Y:S01]  /*5430*/  FMNMX.FTZ R167, R21, R166, !PT ;  /* 0x000000a615a77209 */ /* 0x001fe20007810000 */
[--C-:B------:R-:W-:Y:S01]  /*5440*/  FFMA.FTZ R174, R169, UR20, -R177.reuse ;  /* 0x00000014a9ae7c23 */ /* 0x100fe200080108b1 */
[--C-:B------:R-:W-:Y:S01]  /*5450*/  FFMA.FTZ R205, R205, UR20, -R177.reuse ;  /* 0x00000014cdcd7c23 */ /* 0x100fe200080108b1 */
[----:B------:R-:W0:Y:S01]  /*5460*/  MUFU.TANH R154, R154 ;  /* 0x0000009a009a7308 */ /* 0x000e220000002400 */
[----:B----4-:R-:W-:Y:S01]  /*5470*/  FMNMX.FTZ R166, R152, R167, !PT ;  /* 0x000000a798a67209 */ /* 0x010fe20007810000 */
[--C-:B------:R-:W-:Y:S01]  /*5480*/  FFMA.FTZ R175, R208, UR20, -R177.reuse ;  /* 0x00000014d0af7c23 */ /* 0x100fe200080108b1 */
[--C-:B------:R-:W-:Y:S01]  /*5490*/  FFMA.FTZ R158, R158, UR20, -R177.reuse ;  /* 0x000000149e9e7c23 */ /* 0x100fe200080108b1 */
[--C-:B------:R-:W-:Y:S01]  /*54a0*/  FFMA.FTZ R164, R164, UR20, -R177.reuse ;  /* 0x00000014a4a47c23 */ /* 0x100fe200080108b1 */
[--C-:B------:R-:W-:Y:S01]  /*54b0*/  FFMA.FTZ R178, R209, UR20, -R177.reuse ;  /* 0x00000014d1b27c23 */ /* 0x100fe200080108b1 */
[----:B------:R-:W-:-:S02]  /*54c0*/  FFMA.FTZ R169, R176, UR20, -R177 ;  /* 0x00000014b0a97c23 */ /* 0x000fc400080108b1 */
[----:B------:R-:W2:Y:S01]  /*54d0*/  MUFU.TANH R155, R155 ;  /* 0x0000009b009b7308 */ /* 0x000ea20000002400 */
[----:B-1----:R-:W-:-:S07]  /*54e0*/  FMNMX.FTZ R167, R153, R166, !PT ;  /* 0x000000a699a77209 */ /* 0x002fce0007810000 */
[----:B------:R-:W1:Y:S01]  /*54f0*/  MUFU.TANH R156, R156 ;  /* 0x0000009c009c7308 */ /* 0x000e620000002400 */
[----:B0-----:R-:W-:Y:S01]  /*5500*/  FMNMX.FTZ R170, R154, R167, !PT ;  /* 0x000000a79aaa7209 */ /* 0x001fe20007810000 */
[----:B------:R-:W-:-:S06]  /*5510*/  FFMA.FTZ R167, R4, UR20, -R177 ;  /* 0x0000001404a77c23 */ /* 0x000fcc00080108b1 */
[----:B------:R-:W0:Y:S01]  /*5520*/  MUFU.TANH R157, R157 ;  /* 0x0000009d009d7308 */ /* 0x000e220000002400 */
[----:B--2---:R-:W-:Y:S01]  /*5530*/  FMNMX.FTZ R171, R155, R170, !PT ;  /* 0x000000aa9bab7209 */ /* 0x004fe20007810000 */
[----:B------:R-:W-:-:S06]  /*5540*/  FFMA.FTZ R170, R207, UR20, -R177 ;  /* 0x00000014cfaa7c23 */ /* 0x000fcc00080108b1 */
[----:B------:R-:W2:Y:S01]  /*5550*/  MUFU.TANH R162, R162 ;  /* 0x000000a200a27308 */ /* 0x000ea20000002400 */
[----:B-1----:R-:W-:-:S07]  /*5560*/  FMNMX.FTZ R4, R156, R171, !PT ;  /* 0x000000ab9c047209 */ /* 0x002fce0007810000 */
[----:B------:R-:W1:Y:S01]  /*5570*/  MUFU.TANH R163, R163 ;  /* 0x000000a300a37308 */ /* 0x000e620000002400 */
[----:B0-----:R-:W-:-:S07]  /*5580*/  FMNMX.FTZ R171, R157, R4, !PT ;  /* 0x000000049dab7209 */ /* 0x001fce0007810000 */
[----:B------:R-:W0:Y:S01]  /*5590*/  MUFU.EX2 R13, R13 ;  /* 0x0000000d000d7308 */ /* 0x000e220000000800 */
[----:B--2---:R-:W-:Y:S01]  /*55a0*/  FMNMX.FTZ R4, R162, R171, !PT ;  /* 0x000000aba2047209 */ /* 0x004fe20007810000 */
[--C-:B------:R-:W-:Y:S01]  /*55b0*/  FFMA.FTZ R171, R159, UR20, -R177.reuse ;  /* 0x000000149fab7c23 */ /* 0x100fe200080108b1 */
[--C-:B------:R-:W-:Y:S01]  /*55c0*/  FFMA.FTZ R159, R161, UR20, -R177.reuse ;  /* 0x00000014a19f7c23 */ /* 0x100fe200080108b1 */
[--C-:B------:R-:W-:Y:S01]  /*55d0*/  FFMA.FTZ R161, R165, UR20, -R177.reuse ;  /* 0x00000014a5a17c23 */ /* 0x100fe200080108b1 */
[--C-:B------:R-:W-:Y:S01]  /*55e0*/  FFMA.FTZ R165, R168, UR20, -R177.reuse ;  /* 0x00000014a8a57c23 */ /* 0x100fe200080108b1 */
[--C-:B------:R-:W-:Y:S01]  /*55f0*/  FFMA.FTZ R168, R172, UR20, -R177.reuse ;  /* 0x00000014aca87c23 */ /* 0x100fe200080108b1 */
[----:B------:R-:W-:Y:S01]  /*5600*/  FFMA.FTZ R172, R173, UR20, -R177 ;  /* 0x00000014adac7c23 */ /* 0x000fe200080108b1 */
[----:B------:R-:W2:Y:S01]  /*5610*/  MUFU.EX2 R166, R205 ;  /* 0x000000cd00a67308 */ /* 0x000ea20000000800 */
[----:B-1----:R-:W-:-:S05]  /*5620*/  FMNMX.FTZ R4, R163, R4, !PT ;  /* 0x00000004a3047209 */ /* 0x002fca0007810000 */
[----:B------:R-:W1:Y:S02]  /*5630*/  SHFL.BFLY PT, R179, R4, 0x2, 0x1f ;  /* 0x0c401f0004b37f89 */ /* 0x000e6400000e0000 */
[----:B------:R-:W3:Y:S01]  /*5640*/  MUFU.EX2 R167, R167 ;  /* 0x000000a700a77308 */ /* 0x000ee20000000800 */
[-C--:B0-----:R-:W-:Y:S01]  /*5650*/  FMUL.FTZ R24, R24, R13.reuse ;  /* 0x0000000d18187220 */ /* 0x081fe20000410000 */
        /* <DEDUP_REMOVED lines=19> */
[----:B------:R-:W-:Y:S01]  /*5790*/  FMUL.FTZ R60, R60, R13 ;  /* 0x0000000d3c3c7220 */ /* 0x000fe20000410000 */
[----:B-1----:R-:W-:Y:S01]  /*57a0*/  FMNMX.FTZ R179, R4, R179, !PT ;  /* 0x000000b304b37209 */ /* 0x002fe20007810000 */
[-C--:B------:R-:W-:Y:S01]  /*57b0*/  FMUL.FTZ R61, R61, R13.reuse ;  /* 0x0000000d3d3d7220 */ /* 0x080fe20000410000 */
[----:B------:R-:W-:Y:S01]  /*57c0*/  MUFU.EX2 R158, R158 ;  /* 0x0000009e009e7308 */ /* 0x000fe20000000800 */
[-C--:B------:R-:W-:Y:S01]  /*57d0*/  FMUL.FTZ R64, R64, R13.reuse ;  /* 0x0000000d40407220 */ /* 0x080fe20000410000 */
[-C--:B------:R-:W-:Y:S01]  /*57e0*/  FMUL.FTZ R65, R65, R13.reuse ;  /* 0x0000000d41417220 */ /* 0x080fe20000410000 */
[----:B------:R-:W0:Y:S01]  /*57f0*/  SHFL.BFLY PT, R4, R179, 0x1, 0x1f ;  /* 0x0c201f00b3047f89 */ /* 0x000e2200000e0000 */
        /* <DEDUP_REMOVED lines=23> */
[----:B0-----:R-:W-:Y:S01]  /*5970*/  FMNMX.FTZ R4, R179, R4, !PT ;  /* 0x00000004b3047209 */ /* 0x001fe20007810000 */
[----:B------:R-:W-:Y:S01]  /*5980*/  FFMA.FTZ R179, R160, UR20, -R177 ;  /* 0x00000014a0b37c23 */ /* 0x000fe200080108b1 */
[-C--:B------:R-:W-:Y:S01]  /*5990*/  FMUL.FTZ R108, R108, R13.reuse ;  /* 0x0000000d6c6c7220 */ /* 0x080fe20000410000 */
[-C--:B------:R-:W-:Y:S01]  /*59a0*/  FMUL.FTZ R109, R109, R13.reuse ;  /* 0x0000000d6d6d7220 */ /* 0x080fe20000410000 */
[-C--:B------:R-:W-:Y:S01]  /*59b0*/  FMUL.FTZ R112, R112, R13.reuse ;  /* 0x0000000d70707220 */ /* 0x080fe20000410000 */
[C---:B------:R-:W-:Y:S01]  /*59c0*/  FMUL.FTZ R177, R4.reuse, UR20 ;  /* 0x0000001404b17c20 */ /* 0x040fe20008410000 */
[----:B------:R-:W-:Y:S01]  /*59d0*/  FADD.FTZ R160, -R4, R9 ;  /* 0x0000000904a07221 */ /* 0x000fe20000010100 */
[----:B------:R-:W-:Y:S01]  /*59e0*/  MUFU.EX2 R161, R161 ;  /* 0x000000a100a17308 */ /* 0x000fe20000000800 */
[----:B------:R-:W-:Y:S01]  /*59f0*/  FMUL.FTZ R113, R113, R13 ;  /* 0x0000000d71717220 */ /* 0x000fe20000410000 */
[--C-:B------:R-:W-:Y:S01]  /*5a00*/  FFMA.FTZ R173, R8, UR20, -R177.reuse ;  /* 0x0000001408ad7c23 */ /* 0x100fe200080108b1 */
[----:B------:R-:W-:Y:S01]  /*5a10*/  FMUL.FTZ R160, R160, UR20 ;  /* 0x00000014a0a07c20 */ /* 0x000fe20008410000 */
[--C-:B------:R-:W-:Y:S01]  /*5a20*/  FFMA.FTZ R180, R12, UR20, -R177.reuse ;  /* 0x000000140cb47c23 */ /* 0x100fe200080108b1 */
[--C-:B------:R-:W-:Y:S01]  /*5a30*/  FFMA.FTZ R12, R20, UR20, -R177.reuse ;  /* 0x00000014140c7c23 */ /* 0x100fe200080108b1 */
[--C-:B------:R-:W-:Y:S01]  /*5a40*/  FFMA.FTZ R8, R10, UR20, -R177.reuse ;  /* 0x000000140a087c23 */ /* 0x100fe200080108b1 */
[----:B------:R-:W-:Y:S01]  /*5a50*/  IMAD.MOV R20, RZ, RZ, -R18 ;  /* 0x000000ffff147224 */ /* 0x000fe200078e0a12 */
[----:B------:R2:W-:Y:S01]  /*5a60*/  MUFU.EX2 R176, R160 ;  /* 0x000000a000b07308 */ /* 0x0005e20000000800 */
[--C-:B------:R-:W-:Y:S01]  /*5a70*/  FFMA.FTZ R10, R11, UR20, -R177.reuse ;  /* 0x000000140b0a7c23 */ /* 0x100fe200080108b1 */
[--C-:B------:R-:W-:Y:S01]  /*5a80*/  FFMA.FTZ R11, R14, UR20, -R177.reuse ;  /* 0x000000140e0b7c23 */ /* 0x100fe200080108b1 */
[--C-:B------:R-:W-:Y:S01]  /*5a90*/  FFMA.FTZ R14, R15, UR20, -R177.reuse ;  /* 0x000000140f0e7c23 */ /* 0x100fe200080108b1 */
[----:B------:R-:W-:Y:S01]  /*5aa0*/  ISETP.NE.AND P2, PT, R17, R20, PT ;  /* 0x000000141100720c */ /* 0x000fe20003f45270 */
[--C-:B------:R-:W-:Y:S01]  /*5ab0*/  FFMA.FTZ R15, R21, UR20, -R177.reuse ;  /* 0x00000014150f7c23 */ /* 0x100fe200080108b1 */
[--C-:B------:R-:W-:Y:S01]  /*5ac0*/  FFMA.FTZ R21, R153, UR20, -R177.reuse ;  /* 0x0000001499157c23 */ /* 0x100fe200080108b1 */
[----:B------:R-:W-:Y:S01]  /*5ad0*/  MOV R153, UR22 ;  /* 0x0000001600997c02 */ /* 0x000fe20008000f00 */
[----:B------:R-:W0:Y:S01]  /*5ae0*/  MUFU.EX2 R173, R173 ;  /* 0x000000ad00ad7308 */ /* 0x000e220000000800 */
[--C-:B------:R-:W-:Y:S01]  /*5af0*/  FFMA.FTZ R20, R152, UR20, -R177.reuse ;  /* 0x0000001498147c23 */ /* 0x100fe200080108b1 */
[----:B--2---:R-:W-:Y:S01]  /*5b00*/  FFMA.FTZ R160, R13, R6, R166 ;  /* 0x000000060da07223 */ /* 0x004fe200000100a6 */
[--C-:B------:R-:W-:Y:S01]  /*5b10*/  FFMA.FTZ R6, R155, UR20, -R177.reuse ;  /* 0x000000149b067c23 */ /* 0x100fe200080108b1 */
[--C-:B------:R-:W-:Y:S01]  /*5b20*/  FFMA.FTZ R154, R154, UR20, -R177.reuse ;  /* 0x000000149a9a7c23 */ /* 0x100fe200080108b1 */
[--C-:B------:R-:W-:Y:S01]  /*5b30*/  FFMA.FTZ R157, R157, UR20, -R177.reuse ;  /* 0x000000149d9d7c23 */ /* 0x100fe200080108b1 */
[----:B---3--:R-:W-:Y:S01]  /*5b40*/  FADD.FTZ R155, R167, R160 ;  /* 0x000000a0a79b7221 */ /* 0x008fe20000010000 */
[----:B------:R-:W-:Y:S01]  /*5b50*/  FFMA.FTZ R162, R162, UR20, -R177 ;  /* 0x00000014a2a27c23 */ /* 0x000fe200080108b1 */
[----:B------:R-:W1:Y:S01]  /*5b60*/  MUFU.EX2 R8, R8 ;  /* 0x0000000800087308 */ /* 0x000e620000000800 */
[----:B------:R-:W-:-:S02]  /*5b70*/  @!P2 IMAD R152, R153, 0x40, R16 ;  /* 0x000000409998a824 */ /* 0x000fc400078e0210 */
[-C--:B------:R-:W-:Y:S01]  /*5b80*/  FMUL.FTZ R116, R116, R13.reuse ;  /* 0x0000000d74747220 */ /* 0x080fe20000410000 */
[-C--:B------:R-:W-:Y:S01]  /*5b90*/  FMUL.FTZ R117, R117, R13.reuse ;  /* 0x0000000d75757220 */ /* 0x080fe20000410000 */
[-C--:B------:R-:W-:Y:S01]  /*5ba0*/  FMUL.FTZ R120, R120, R13.reuse ;  /* 0x0000000d78787220 */ /* 0x080fe20000410000 */
[-C--:B------:R-:W-:Y:S01]  /*5bb0*/  FMUL.FTZ R121, R121, R13.reuse ;  /* 0x0000000d79797220 */ /* 0x080fe20000410000 */
[-C--:B------:R-:W-:Y:S01]  /*5bc0*/  FMUL.FTZ R124, R124, R13.reuse ;  /* 0x0000000d7c7c7220 */ /* 0x080fe20000410000 */
[----:B------:R-:W-:Y:S01]  /*5bd0*/  FMUL.FTZ R125, R125, R13 ;  /* 0x0000000d7d7d7220 */ /* 0x000fe20000410000 */
[----:B------:R-:W2:Y:S01]  /*5be0*/  MUFU.EX2 R10, R10 ;  /* 0x0000000a000a7308 */ /* 0x000ea20000000800 */
[----:B0-----:R-:W-:Y:S01]  /*5bf0*/  FFMA.FTZ R153, R176, R5, R173 ;  /* 0x00000005b0997223 */ /* 0x001fe200000100ad */
[-C--:B------:R-:W-:Y:S01]  /*5c00*/  FMUL.FTZ R128, R128, R13.reuse ;  /* 0x0000000d80807220 */ /* 0x080fe20000410000 */
[-C--:B------:R-:W-:Y:S01]  /*5c10*/  FMUL.FTZ R129, R129, R13.reuse ;  /* 0x0000000d81817220 */ /* 0x080fe20000410000 */
[-C--:B------:R-:W-:Y:S01]  /*5c20*/  FMUL.FTZ R132, R132, R13.reuse ;  /* 0x0000000d84847220 */ /* 0x080fe20000410000 */
[-C--:B------:R-:W-:Y:S01]  /*5c30*/  FMUL.FTZ R133, R133, R13.reuse ;  /* 0x0000000d85857220 */ /* 0x080fe20000410000 */
[-C--:B------:R-:W-:Y:S01]  /*5c40*/  FMUL.FTZ R136, R136, R13.reuse ;  /* 0x0000000d88887220 */ /* 0x080fe20000410000 */
[-C--:B------:R-:W-:Y:S01]  /*5c50*/  FMUL.FTZ R137, R137, R13.reuse ;  /* 0x0000000d89897220 */ /* 0x080fe20000410000 */
[----:B------:R-:W-:Y:S01]  /*5c60*/  MUFU.EX2 R9, R179 ;  /* 0x000000b300097308 */ /* 0x000fe20000000800 */
[----:B-1----:R-:W-:Y:S01]  /*5c70*/  FADD.FTZ R181, R8, R153 ;  /* 0x0000009908b57221 */ /* 0x002fe20000010000 */
[----:B------:R-:W-:Y:S01]  /*5c80*/  FFMA.FTZ R153, R156, UR20, -R177 ;  /* 0x000000149c997c23 */ /* 0x000fe200080108b1 */
[----:B------:R-:W-:Y:S01]  /*5c90*/  FADD.FTZ R156, R170, R155 ;  /* 0x0000009baa9c7221 */ /* 0x000fe20000010000 */
[-C--:B------:R-:W-:Y:S01]  /*5ca0*/  FMUL.FTZ R140, R140, R13.reuse ;  /* 0x0000000d8c8c7220 */ /* 0x080fe20000410000 */
[-C--:B------:R-:W-:Y:S01]  /*5cb0*/  FMUL.FTZ R141, R141, R13.reuse ;  /* 0x0000000d8d8d7220 */ /* 0x080fe20000410000 */
[-C--:B------:R-:W-:Y:S01]  /*5cc0*/  FMUL.FTZ R144, R144, R13.reuse ;  /* 0x0000000d90907220 */ /* 0x080fe20000410000 */
[----:B------:R-:W-:Y:S01]  /*5cd0*/  FADD.FTZ R155, R175, R156 ;  /* 0x0000009caf9b7221 */ /* 0x000fe20000010000 */
[----:B------:R0:W1:Y:S01]  /*5ce0*/  MUFU.EX2 R179, R180 ;  /* 0x000000b400b37308 */ /* 0x0000620000000800 */
[----:B--2---:R-:W-:Y:S01]  /*5cf0*/  FADD.FTZ R160, R10, R181 ;  /* 0x000000b50aa07221 */ /* 0x004fe20000010000 */
[----:B------:R-:W-:Y:S01]  /*5d00*/  @!P2 LEA R156, R152, UR41, 0x2 ;  /* 0x00000029989cac11 */ /* 0x000fe2000f8e10ff */
[-C--:B------:R-:W-:Y:S01]  /*5d10*/  FMUL.FTZ R145, R145, R13.reuse ;  /* 0x0000000d91917220 */ /* 0x080fe20000410000 */
[----:B------:R-:W-:Y:S01]  /*5d20*/  F2FP.F16.F32.PACK_AB R152, R167, R166 ;  /* 0x000000a6a798723e */ /* 0x000fe200000000ff */
[-C--:B------:R-:W-:Y:S01]  /*5d30*/  FMUL.FTZ R148, R148, R13.reuse ;  /* 0x0000000d94947220 */ /* 0x080fe20000410000 */
[----:B------:R-:W-:Y:S01]  /*5d40*/  FMUL.FTZ R149, R149, R13 ;  /* 0x0000000d95957220 */ /* 0x000fe20000410000 */
[----:B------:R-:W-:Y:S01]  /*5d50*/  @!P2 STS [R156+0x28800], R13 ;  /* 0x0288000d9c00a388 */ /* 0x000fe20000000800 */
[----:B------:R-:W2:Y:S01]  /*5d60*/  MUFU.EX2 R11, R11 ;  /* 0x0000000b000b7308 */ /* 0x000ea20000000800 */
[----:B0-----:R-:W-:Y:S01]  /*5d70*/  FFMA.FTZ R180, R163, UR20, -R177 ;  /* 0x00000014a3b47c23 */ /* 0x001fe200080108b1 */
[-C--:B------:R-:W-:Y:S01]  /*5d80*/  FMUL.FTZ R26, R26, R176.reuse ;  /* 0x000000b01a1a7220 */ /* 0x080fe20000410000 */
[----:B------:R0:W-:Y:S01]  /*5d90*/  @!P2 STS [R156+0x28820], R176 ;  /* 0x028820b09c00a388 */ /* 0x0001e20000000800 */
[-C--:B------:R-:W-:Y:S01]  /*5da0*/  FMUL.FTZ R27, R27, R176.reuse ;  /* 0x000000b01b1b7220 */ /* 0x080fe20000410000 */
[-C--:B------:R-:W-:Y:S01]  /*5db0*/  FMUL.FTZ R30, R30, R176.reuse ;  /* 0x000000b01e1e7220 */ /* 0x080fe20000410000 */
[-C--:B------:R-:W-:Y:S01]  /*5dc0*/  FMUL.FTZ R31, R31, R176.reuse ;  /* 0x000000b01f1f7220 */ /* 0x080fe20000410000 */
[-C--:B------:R-:W-:Y:S01]  /*5dd0*/  FMUL.FTZ R34, R34, R176.reuse ;  /* 0x000000b022227220 */ /* 0x080fe20000410000 */
[----:B------:R-:W3:Y:S01]  /*5de0*/  MUFU.EX2 R14, R14 ;  /* 0x0000000e000e7308 */ /* 0x000ee20000000800 */
[----:B-1----:R-:W-:Y:S01]  /*5df0*/  FADD.FTZ R160, R179, R160 ;  /* 0x000000a0b3a07221 */ /* 0x002fe20000010000 */
[-C--:B------:R-:W-:Y:S01]  /*5e00*/  FMUL.FTZ R35, R35, R176.reuse ;  /* 0x000000b023237220 */ /* 0x080fe20000410000 */
[-C--:B------:R-:W-:Y:S01]  /*5e10*/  FMUL.FTZ R38, R38, R176.reuse ;  /* 0x000000b026267220 */ /* 0x080fe20000410000 */
[----:B------:R-:W-:Y:S01]  /*5e20*/  FMUL.FTZ R39, R39, R176 ;  /* 0x000000b027277220 */ /* 0x000fe20000410000 */
[----:B0-----:R-:W-:Y:S01]  /*5e30*/  F2FP.F16.F32.PACK_AB R156, R171, R158 ;  /* 0x0000009eab9c723e */ /* 0x001fe200000000ff */
        /* <DEDUP_REMOVED lines=11> */
[-C--:B------:R-:W-:Y:S01]  /*5ef0*/  FMUL.FTZ R59, R59, R176.reuse ;  /* 0x000000b03b3b7220 */ /* 0x080fe20000410000 */
[-C--:B------:R-:W-:Y:S01]  /*5f00*/  FMUL.FTZ R62, R62, R176.reuse ;  /* 0x000000b03e3e7220 */ /* 0x080fe20000410000 */
[-C--:B------:R-:W-:Y:S01]  /*5f10*/  FMUL.FTZ R63, R63, R176.reuse ;  /* 0x000000b03f3f7220 */ /* 0x080fe20000410000 */
[-C--:B------:R-:W-:Y:S01]  /*5f20*/  FMUL.FTZ R66, R66, R176.reuse ;  /* 0x000000b042427220 */ /* 0x080fe20000410000 */
[-C--:B------:R-:W-:Y:S01]  /*5f30*/  FMUL.FTZ R67, R67, R176.reuse ;  /* 0x000000b043437220 */ /* 0x080fe20000410000 */
[-C--:B------:R-:W-:Y:S01]  /*5f40*/  FMUL.FTZ R70, R70, R176.reuse ;  /* 0x000000b046467220 */ /* 0x080fe20000410000 */
[-C--:B------:R-:W-:Y:S01]  /*5f50*/  FMUL.FTZ R71, R71, R176.reuse ;  /* 0x000000b047477220 */ /* 0x080fe20000410000 */
[----:B------:R4:W-:Y:S01]  /*5f60*/  MUFU.EX2 R5, R154 ;  /* 0x0000009a00057308 */ /* 0x0009e20000000800 */
        /* <DEDUP_REMOVED lines=8> */
[----:B----4-:R-:W-:Y:S01]  /*5ff0*/  FADD.FTZ R154, R158, R155 ;  /* 0x0000009b9e9a7221 */ /* 0x010fe20000010000 */
[----:B--2---:R-:W-:Y:S01]  /*6000*/  FADD.FTZ R155, R11, R160 ;  /* 0x000000a00b9b7221 */ /* 0x004fe20000010000 */
[----:B------:R-:W-:Y:S01]  /*6010*/  F2FP.F16.F32.PACK_AB R158, R164, R159 ;  /* 0x0000009fa49e723e */ /* 0x000fe200000000ff */
[-C--:B------:R-:W-:Y:S01]  /*6020*/  FMUL.FTZ R87, R87, R176.reuse ;  /* 0x000000b057577220 */ /* 0x080fe20000410000 */
[----:B------:R-:W-:Y:S01]  /*6030*/  FADD.FTZ R154, R171, R154 ;  /* 0x0000009aab9a7221 */ /* 0x000fe20000010000 */
[----:B---3--:R-:W-:Y:S01]  /*6040*/  FADD.FTZ R155, R14, R155 ;  /* 0x0000009b0e9b7221 */ /* 0x008fe20000010000 */
[----:B------:R-:W-:Y:S01]  /*6050*/  FMUL.FTZ R90, R90, R176 ;  /* 0x000000b05a5a7220 */ /* 0x000fe20000410000 */
[----:B------:R-:W-:Y:S01]  /*6060*/  MUFU.EX2 R21, R21 ;  /* 0x0000001500157308 */ /* 0x000fe20000000800 */
[----:B------:R-:W-:Y:S01]  /*6070*/  FADD.FTZ R163, R159, R154 ;  /* 0x0000009a9fa37221 */ /* 0x000fe20000010000 */
[----:B0-----:R-:W-:Y:S01]  /*6080*/  FADD.FTZ R154, R12, R155 ;  /* 0x0000009b0c9a7221 */ /* 0x001fe20000010000 */
[----:B-1----:R-:W-:Y:S01]  /*6090*/  F2FP.F16.F32.PACK_AB R159, R15, R12 ;  /* 0x0000000c0f9f723e */ /* 0x002fe200000000ff */
[----:B------:R-:W-:Y:S01]  /*60a0*/  FMUL.FTZ R91, R91, R176 ;  /* 0x000000b05b5b7220 */ /* 0x000fe20000410000 */
[----:B------:R-:W-:Y:S01]  /*60b0*/  FADD.FTZ R160, R164, R163 ;  /* 0x000000a3a4a07221 */ /* 0x000fe20000010000 */
[----:B------:R-:W-:Y:S01]  /*60c0*/  FADD.FTZ R155, R15, R154 ;  /* 0x0000009a0f9b7221 */ /* 0x000fe20000010000 */
[----:B------:R-:W-:Y:S01]  /*60d0*/  F2FP.F16.F32.PACK_AB R154, R175, R170 ;  /* 0x000000aaaf9a723e */ /* 0x000fe200000000ff */
[----:B------:R-:W0:Y:S01]  /*60e0*/  MUFU.EX2 R174, R174 ;  /* 0x000000ae00ae7308 */ /* 0x000e220000000800 */
[----:B------:R-:W-:Y:S01]  /*60f0*/  FADD.FTZ R163, R161, R160 ;  /* 0x000000a0a1a37221 */ /* 0x000fe20000010000 */
        /* <DEDUP_REMOVED lines=16> */
[----:B------:R-:W-:Y:S01]  /*6200*/  FMUL.FTZ R119, R119, R176 ;  /* 0x000000b077777220 */ /* 0x000fe20000410000 */
[----:B------:R-:W-:Y:S01]  /*6210*/  F2FP.F16.F32.PACK_AB R161, R21, R20 ;  /* 0x0000001415a1723e */ /* 0x000fe200000000ff */
        /* <DEDUP_REMOVED lines=11> */
[----:B------:R-:W-:Y:S01]  /*62d0*/  FMUL.FTZ R142, R142, R176 ;  /* 0x000000b08e8e7220 */ /* 0x000fe20000410000 */
[----:B------:R-:W2:Y:S01]  /*62e0*/  MUFU.EX2 R178, R178 ;  /* 0x000000b200b27308 */ /* 0x000ea20000000800 */
[----:B0-----:R-:W-:Y:S01]  /*62f0*/  F2FP.F16.F32.PACK_AB R153, R8, R173 ;  /* 0x000000ad0899723e */ /* 0x001fe200000000ff */
[----:B------:R-:W-:Y:S01]  /*6300*/  FADD.FTZ R8, R20, R155 ;  /* 0x0000009b14087221 */ /* 0x000fe20000010000 */
[----:B------:R-:W-:Y:S01]  /*6310*/  F2FP.F16.F32.PACK_AB R155, R179, R10 ;  /* 0x0000000ab39b723e */ /* 0x000fe200000000ff */
[----:B------:R-:W-:Y:S01]  /*6320*/  BAR.SYNC.DEFER_BLOCKING 0xf, 0x100 ;  /* 0x03c4000000007b1d */ /* 0x000fe20000010000 */
[----:B------:R-:W-:Y:S01]  /*6330*/  FADD.FTZ R10, R174, R163 ;  /* 0x000000a3ae0a7221 */ /* 0x000fe20000010000 */
[----:B------:R-:W-:Y:S01]  /*6340*/  FADD.FTZ R8, R21, R8 ;  /* 0x0000000815087221 */ /* 0x000fe20000010000 */
[-C--:B------:R-:W-:Y:S01]  /*6350*/  FMUL.FTZ R143, R143, R176.reuse ;  /* 0x000000b08f8f7220 */ /* 0x080fe20000410000 */
[-C--:B------:R-:W-:Y:S01]  /*6360*/  FMUL.FTZ R146, R146, R176.reuse ;  /* 0x000000b092927220 */ /* 0x080fe20000410000 */
[----:B-1----:R-:W-:Y:S01]  /*6370*/  FADD.FTZ R163, R165, R10 ;  /* 0x0000000aa5a37221 */ /* 0x002fe20000010000 */
[----:B------:R0:W1:Y:S01]  /*6380*/  MUFU.EX2 R166, R157 ;  /* 0x0000009d00a67308 */ /* 0x0000620000000800 */
[-C--:B------:R-:W-:Y:S01]  /*6390*/  FMUL.FTZ R147, R147, R176.reuse ;  /* 0x000000b093937220 */ /* 0x080fe20000410000 */
[-C--:B------:R-:W-:Y:S01]  /*63a0*/  FMUL.FTZ R150, R150, R176.reuse ;  /* 0x000000b096967220 */ /* 0x080fe20000410000 */
[----:B------:R-:W-:Y:S01]  /*63b0*/  FMUL.FTZ R151, R151, R176 ;  /* 0x000000b097977220 */ /* 0x000fe20000410000 */
[----:B--2---:R-:W-:-:S04]  /*63c0*/  FADD.FTZ R163, R178, R163 ;  /* 0x000000a3b2a37221 */ /* 0x004fc80000010000 */
[----:B------:R-:W2:Y:S01]  /*63d0*/  MUFU.EX2 R168, R168 ;  /* 0x000000a800a87308 */ /* 0x000ea20000000800 */
[----:B0-----:R-:W-:Y:S01]  /*63e0*/  F2FP.F16.F32.PACK_AB R157, R14, R11 ;  /* 0x0000000b0e9d723e */ /* 0x001fe200000000ff */
[----:B------:R-:W-:-:S04]  /*63f0*/  FADD.FTZ R11, R5, R8 ;  /* 0x00000008050b7221 */ /* 0x000fc80000010000 */
[----:B------:R-:W-:Y:S02]  /*6400*/  FADD.FTZ R8, R6, R11 ;  /* 0x0000000b06087221 */ /* 0x000fe40000010000 */
[----:B------:R0:W3:Y:S02]  /*6410*/  MUFU.EX2 R167, R162 ;  /* 0x000000a200a77308 */ /* 0x0000e40000000800 */
[----:B------:R-:W-:Y:S01]  /*6420*/  FADD.FTZ R11, R177, R8 ;  /* 0x00000008b10b7221 */ /* 0x000fe20000010000 */
[----:B------:R4:W-:Y:S03]  /*6430*/  STSM.16.M88.4 [R19+0x26800], R152 ;  /* 0x0268009813007844 */ /* 0x0009e60000000200 */
[----:B-1----:R-:W-:Y:S01]  /*6440*/  FADD.FTZ R8, R166, R11 ;  /* 0x0000000ba6087221 */ /* 0x002fe20000010000 */
[----:B------:R4:W-:Y:S01]  /*6450*/  STSM.16.M88.4 [R22], R156 ;  /* 0x0000009c16007844 */ /* 0x0009e20000000200 */
[----:B------:R-:W1:Y:S01]  /*6460*/  MUFU.EX2 R169, R169 ;  /* 0x000000a900a97308 */ /* 0x000e620000000800 */
[----:B--2---:R-:W-:Y:S01]  /*6470*/  FADD.FTZ R10, R168, R163 ;  /* 0x000000a3a80a7221 */ /* 0x004fe20000010000 */
[----:B0-----:R-:W-:-:S02]  /*6480*/  F2FP.F16.F32.PACK_AB R162, R178, R165 ;  /* 0x000000a5b2a2723e */ /* 0x001fc400000000ff */
[----:B------:R-:W-:Y:S02]  /*6490*/  F2FP.F16.F32.PACK_AB R163, R6, R5 ;  /* 0x0000000506a3723e */ /* 0x000fe400000000ff */
[----:B------:R-:W-:Y:S02]  /*64a0*/  F2FP.F16.F32.PACK_AB R165, R166, R177 ;  /* 0x000000b1a6a5723e */ /* 0x000fe400000000ff */
[----:B------:R-:W0:Y:S01]  /*64b0*/  MUFU.EX2 R172, R172 ;  /* 0x000000ac00ac7308 */ /* 0x000e220000000800 */
[----:B---3--:R-:W-:Y:S01]  /*64c0*/  FADD.FTZ R5, R167, R8 ;  /* 0x00000008a7057221 */ /* 0x008fe20000010000 */
[----:B------:R4:W-:Y:S06]  /*64d0*/  STSM.16.M88.4 [R184], R160 ;  /* 0x000000a0b8007844 */ /* 0x0009ec0000000200 */
[----:B------:R-:W2:Y:S01]  /*64e0*/  MUFU.EX2 R180, R180 ;  /* 0x000000b400b47308 */ /* 0x000ea20000000800 */
[C---:B-1----:R-:W-:Y:S01]  /*64f0*/  FADD.FTZ R15, R169.reuse, R10 ;  /* 0x0000000aa90f7221 */ /* 0x042fe20000010000 */
[----:B------:R-:W-:-:S02]  /*6500*/  F2FP.F16.F32.PACK_AB R164, R169, R168 ;  /* 0x000000a8a9a4723e */ /* 0x000fc400000000ff */
[----:B0-----:R-:W-:Y:S01]  /*6510*/  F2FP.F16.F32.PACK_AB R166, R9, R172 ;  /* 0x000000ac09a6723e */ /* 0x001fe200000000ff */
[----:B------:R-:W-:-:S04]  /*6520*/  FADD.FTZ R6, R172, R15 ;  /* 0x0000000fac067221 */ /* 0x000fc80000010000 */
[----:B------:R-:W-:Y:S01]  /*6530*/  FADD.FTZ R6, R9, R6 ;  /* 0x0000000609067221 */ /* 0x000fe20000010000 */
[C---:B--2---:R-:W-:Y:S01]  /*6540*/  F2FP.F16.F32.PACK_AB R167, R180.reuse, R167 ;  /* 0x000000a7b4a7723e */ /* 0x044fe200000000ff */
[----:B------:R-:W-:-:S04]  /*6550*/  FADD.FTZ R5, R180, R5 ;  /* 0x00000005b4057221 */ /* 0x000fc80000010000 */
[----:B------:R4:W-:Y:S01]  /*6560*/  STSM.16.M88.4 [R23], R164 ;  /* 0x000000a417007844 */ /* 0x0009e20000000200 */
[----:B------:R-:W-:Y:S05]  /*6570*/  @!P0 BRA `(.L_x_381) ;  /* 0x0000000000048947 */ /* 0x000fea0003800000 */
[----:B------:R-:W-:Y:S01]  /*6580*/  BPT.TRAP 0x1 ;  /* 0x000000040000795c */ /* 0x000fe20000300000 */
.L_x_381:
[----:B------:R0:W1:Y:S01]  /*6590*/  SYNCS.PHASECHK.TRANS64.TRYWAIT P2, [UR21+0x28c50], R7 ;  /* 0x028c5007ff0075a7 */ /* 0x0000620008040155 */
[----:B------:R-:W-:Y:S05]  /*65a0*/  @!P0 BRA `(.L_x_382) ;  /* 0x0000000000048947 */ /* 0x000fea0003800000 */
[----:B------:R-:W-:Y:S01]  /*65b0*/  BPT.TRAP 0x1 ;  /* 0x000000040000795c */ /* 0x000fe20000300000 */
.L_x_382:
[----:B-1----:R-:W-:Y:S05]  /*65c0*/  @P2 BRA `(.L_x_383) ;  /* 0x0000000000082947 */ /* 0x002fea0003800000 */
[----:B------:R-:W1:Y:S02]  /*65d0*/  SYNCS.PHASECHK.TRANS64.TRYWAIT P2, [UR21+0x28c50], R7 ;  /* 0x028c5007ff0075a7 */ /* 0x000e640008040155 */
[----:B-1----:R-:W-:Y:S05]  /*65e0*/  @!P2 BRA `(.L_x_384) ;  /* 0x0000009000d4a947 */ /* 0x002fea0003800000 */
.L_x_383:
        /* <DEDUP_REMOVED lines=29> */
[----:B--2---:R-:W2:Y:S02]  /*67c0*/  FENCE.VIEW.ASYNC.S ;  /* 0x00000000000073c6 */ /* 0x004ea40000000000 */
[----:B--2---:R-:W-:Y:S01]  /*67d0*/  NOP ;  /* 0x0000000000007918 */ /* 0x004fe20000000000 */
[----:B------:R-:W-:Y:S06]  /*67e0*/  BAR.ARV 0xe, 0x100 ;  /* 0x0384000000007b1d */ /* 0x000fec0000002000 */
[----:B------:R-:W-:Y:S05]  /*67f0*/  @!P0 BRA `(.L_x_385) ;  /* 0x0000000000048947 */ /* 0x000fea0003800000 */
[----:B------:R-:W-:Y:S01]  /*6800*/  BPT.TRAP 0x1 ;  /* 0x000000040000795c */ /* 0x000fe20000300000 */
.L_x_385:
[----:B------:R-:W-:Y:S01]  /*6810*/  UIADD3 UR21, UR21, 0x28c60, URZ ;  /* 0x00028c6015157890 */ /* 0x000fe2000fffe03f */
[----:B------:R-:W-:Y:S01]  /*6820*/  IMAD.MOV.U32 R9, RZ, RZ, R4 ;  /* 0x000000ffff097224 */ /* 0x000fe200078e0004 */
[----:B------:R-:W-:Y:S01]  /*6830*/  UMOV UR22, UR38 ;  /* 0x0000002600167c82 */ /* 0x000fe20008000000 */
[----:B------:R-:W-:Y:S01]  /*6840*/  IMAD.MOV.U32 R206, RZ, RZ, R3 ;  /* 0x000000ffffce7224 */ /* 0x000fe200078e0003 */
[----:B------:R-:W-:-:S09]  /*6850*/  UPRMT UR21, UR40, 0x654, UR21 ;  /* 0x0000065428157896 */ /* 0x000fd20008000015 */
[----:B------:R-:W-:Y:S01]  /*6860*/  SYNCS.ARRIVE.TRANS64.RED.A1T0 RZ, [UR21], RZ ;  /* 0x000000ffffff79a7 */ /* 0x000fe20008100415 */
[----:B------:R-:W-:Y:S05]  /*6870*/  @P1 BRA `(.L_x_386) ;  /* 0xffffffe000c41947 */ /* 0x000fea000383ffff */
.L_x_375:
[----:B0123--:R-:W0:Y:S01]  /*6880*/  SHFL.BFLY PT, R7, R6, 0x2, 0x1f ;  /* 0x0c401f0006077f89 */ /* 0x00fe2200000e0000 */
[----:B------:R-:W-:Y:S01]  /*6890*/  IMAD.MOV R10, RZ, RZ, -R18 ;  /* 0x000000ffff0a7224 */ /* 0x000fe200078e0a12 */
[----:B------:R-:W-:Y:S01]  /*68a0*/  UIADD3 UR36, UR36, 0x1, URZ ;  /* 0x0000000124247890 */ /* 0x000fe2000fffe03f */
[----:B------:R-:W-:Y:S01]  /*68b0*/  IMAD.MOV.U32 R9, RZ, RZ, RZ ;  /* 0x000000ffff097224 */ /* 0x000fe200078e00ff */
[----:B------:R-:W1:Y:S01]  /*68c0*/  SHFL.BFLY PT, R8, R5, 0x2, 0x1f ;  /* 0x0c401f0005087f89 */ /* 0x000e6200000e0000 */
[----:B------:R-:W-:Y:S01]  /*68d0*/  IMAD.MOV.U32 R21, RZ, RZ, -0x800000 ;  /* 0xff800000ff157424 */ /* 0x000fe200078e00ff */
[----:B------:R-:W-:Y:S08]  /*68e0*/  BAR.ARV 0x8, 0x100 ;  /* 0x0204000000007b1d */ /* 0x000ff00000002000 */
[----:B------:R-:W-:Y:S01]  /*68f0*/  BAR.SYNC.DEFER_BLOCKING 0xf, 0x100 ;  /* 0x03c4000000007b1d */ /* 0x000fe20000010000 */
[----:B------:R-:W-:Y:S01]  /*6900*/  ISETP.NE.AND P0, PT, R17, R10, PT ;  /* 0x0000000a1100720c */ /* 0x000fe20003f05270 */
[----:B------:R-:W-:-:S02]  /*6910*/  IMAD.MOV.U32 R20, RZ, RZ, -0x800000 ;  /* 0xff800000ff147424 */ /* 0x000fc400078e00ff */
[----:B0-----:R-:W-:Y:S01]  /*6920*/  FADD.FTZ R0, R7, R6 ;  /* 0x0000000607007221 */ /* 0x001fe20000010000 */
[----:B-1----:R-:W-:-:S04]  /*6930*/  FADD.FTZ R8, R8, R5 ;  /* 0x0000000508087221 */ /* 0x002fc80000010000 */
[----:B------:R-:W0:Y:S01]  /*6940*/  SHFL.BFLY PT, R7, R0, 0x1, 0x1f ;  /* 0x0c201f0000077f89 */ /* 0x000e2200000e0000 */
[----:B------:R-:W-:Y:S01]  /*6950*/  IMAD.U32 R5, RZ, RZ, UR38 ;  /* 0x00000026ff057e24 */ /* 0x000fe2000f8e00ff */
[----:B------:R-:W-:Y:S02]  /*6960*/  UIADD3 UR38, UR38, 0x1, URZ ;  /* 0x0000000126267890 */ /* 0x000fe4000fffe03f */
[----:B------:R-:W1:Y:S01]  /*6970*/  SHFL.BFLY PT, R11, R8, 0x1, 0x1f ;  /* 0x0c201f00080b7f89 */ /* 0x000e6200000e0000 */
[----:B------:R-:W-:Y:S01]  /*6980*/  @!P0 IMAD R5, R5, 0x40, R16 ;  /* 0x0000004005058824 */ /* 0x000fe200078e0210 */
[----:B------:R-:W-:-:S04]  /*6990*/  UISETP.NE.AND UP0, UPT, UR38, 0x2, UPT ;  /* 0x000000022600788c */ /* 0x000fc8000bf05270 */
[----:B------:R-:W-:Y:S01]  /*69a0*/  @!P0 LEA R5, R5, UR41, 0x2 ;  /* 0x0000002905058c11 */ /* 0x000fe2000f8e10ff */
[----:B------:R-:W-:Y:S02]  /*69b0*/  USEL UR4, URZ, 0x1, UP0 ;  /* 0x000000013f047887 */ /* 0x000fe40008000000 */
[----:B------:R-:W-:Y:S02]  /*69c0*/  USEL UR38, UR38, URZ, UP0 ;  /* 0x0000003f26267287 */ /* 0x000fe40008000000 */
[----:B------:R-:W-:Y:S01]  /*69d0*/  ULOP3.LUT UR37, UR37, UR4, URZ, 0x3c, !UPT ;  /* 0x0000000425257292 */ /* 0x000fe2000f8e3c3f */
[----:B0-----:R-:W-:Y:S01]  /*69e0*/  FADD.FTZ R7, R0, R7 ;  /* 0x0000000700077221 */ /* 0x001fe20000010000 */
[----:B------:R-:W-:Y:S01]  /*69f0*/  MOV R0, RZ ;  /* 0x000000ff00007202 */ /* 0x000fe20000000f00 */
[----:B-1----:R-:W-:-:S03]  /*6a00*/  FADD.FTZ R6, R8, R11 ;  /* 0x0000000b08067221 */ /* 0x002fc60000010000 */
[----:B------:R-:W-:Y:S01]  /*6a10*/  FSETP.NE.FTZ.AND P1, PT, R7, RZ, PT ;  /* 0x000000ff0700720b */ /* 0x000fe20003f35000 */
[----:B------:R-:W-:Y:S01]  /*6a20*/  IMAD.U32 R11, RZ, RZ, UR20 ;  /* 0x00000014ff0b7e24 */ /* 0x000fe2000f8e00ff */
[----:B------:R-:W-:-:S11]  /*6a30*/  FSETP.NE.FTZ.AND P2, PT, R6, RZ, PT ;  /* 0x000000ff0600720b */ /* 0x000fd60003f55000 */
[----:B------:R-:W0:Y:S08]  /*6a40*/  @P1 MUFU.RCP R9, R7 ;  /* 0x0000000700091308 */ /* 0x000e300000001000 */
[----:B------:R-:W1:Y:S08]  /*6a50*/  @P2 MUFU.RCP R0, R6 ;  /* 0x0000000600002308 */ /* 0x000e700000001000 */
[----:B------:R-:W2:Y:S01]  /*6a60*/  @P1 MUFU.LG2 R7, R7 ;  /* 0x0000000700071308 */ /* 0x000ea20000000c00 */
[----:B0-----:R-:W-:Y:S01]  /*6a70*/  @!P0 STS [R5+0x28800], R9 ;  /* 0x0288000905008388 */ /* 0x001fe20000000800 */
[----:B------:R-:W-:Y:S01]  /*6a80*/  FMUL.FTZ R169, R32, R9 ;  /* 0x0000000920a97220 */ /* 0x000fe20000410000 */
[----:B------:R-:W-:-:S02]  /*6a90*/  IMAD.U32 R32, RZ, RZ, UR20 ;  /* 0x00000014ff207e24 */ /* 0x000fc4000f8e00ff */
[-C--:B------:R-:W-:Y:S01]  /*6aa0*/  FMUL.FTZ R172, R24, R9.reuse ;  /* 0x0000000918ac7220 */ /* 0x080fe20000410000 */
[-C--:B------:R-:W-:Y:S01]  /*6ab0*/  FMUL.FTZ R171, R28, R9.reuse ;  /* 0x000000091cab7220 */ /* 0x080fe20000410000 */
[-C--:B------:R-:W-:Y:S01]  /*6ac0*/  FMUL.FTZ R170, R25, R9.reuse ;  /* 0x0000000919aa7220 */ /* 0x080fe20000410000 */
[----:B------:R-:W-:Y:S01]  /*6ad0*/  @P1 FMUL.FTZ R32, R32, 0.69314718246459960938 ;  /* 0x3f31721820201820 */ /* 0x000fe20000410000 */
[----:B------:R-:W0:Y:S01]  /*6ae0*/  @P2 MUFU.LG2 R6, R6 ;  /* 0x0000000600062308 */ /* 0x000e220000000c00 */
[----:B-1----:R1:W-:Y:S01]  /*6af0*/  @!P0 STS [R5+0x28820], R0 ;  /* 0x0288200005008388 */ /* 0x0023e20000000800 */
[-C--:B------:R-:W-:Y:S01]  /*6b00*/  FMUL.FTZ R28, R29, R9.reuse ;  /* 0x000000091d1c7220 */ /* 0x080fe20000410000 */
[-C--:B----4-:R-:W-:Y:S01]  /*6b10*/  FMUL.FTZ R166, R33, R9.reuse ;  /* 0x0000000921a67220 */ /* 0x090fe20000410000 */
[-C--:B------:R-:W-:Y:S01]  /*6b20*/  FMUL.FTZ R167, R36, R9.reuse ;  /* 0x0000000924a77220 */ /* 0x080fe20000410000 */
[-C--:B------:R-:W-:Y:S01]  /*6b30*/  FMUL.FTZ R8, R37, R9.reuse ;  /* 0x0000000925087220 */ /* 0x080fe20000410000 */
[-C--:B------:R-:W-:Y:S01]  /*6b40*/  FMUL.FTZ R168, R40, R9.reuse ;  /* 0x0000000928a87220 */ /* 0x080fe20000410000 */
[-C--:B------:R-:W-:Y:S01]  /*6b50*/  FMUL.FTZ R164, R41, R9.reuse ;  /* 0x0000000929a47220 */ /* 0x080fe20000410000 */
[-C--:B------:R-:W-:Y:S01]  /*6b60*/  FMUL.FTZ R165, R44, R9.reuse ;  /* 0x000000092ca57220 */ /* 0x080fe20000410000 */
[----:B--2---:R-:W-:Y:S01]  /*6b70*/  @P1 FMUL.FTZ R7, R7, 0.69314718246459960938 ;  /* 0x3f31721807071820 */ /* 0x004fe20000410000 */
[-C--:B------:R-:W-:Y:S01]  /*6b80*/  FMUL.FTZ R10, R45, R9.reuse ;  /* 0x000000092d0a7220 */ /* 0x080fe20000410000 */
[----:B-1----:R-:W-:Y:S01]  /*6b90*/  @P2 FMUL.FTZ R5, R11, 0.69314718246459960938 ;  /* 0x3f3172180b052820 */ /* 0x002fe20000410000 */
[-C--:B------:R-:W-:Y:S01]  /*6ba0*/  FMUL.FTZ R156, R48, R9.reuse ;  /* 0x00000009309c7220 */ /* 0x080fe20000410000 */
[-C--:B------:R-:W-:Y:S01]  /*6bb0*/  FMUL.FTZ R12, R49, R9.reuse ;  /* 0x00000009310c7220 */ /* 0x080fe20000410000 */
[-C--:B------:R-:W-:Y:S01]  /*6bc0*/  FMUL.FTZ R153, R52, R9.reuse ;  /* 0x0000000934997220 */ /* 0x080fe20000410000 */
[-C--:B------:R-:W-:Y:S01]  /*6bd0*/  FMUL.FTZ R14, R53, R9.reuse ;  /* 0x00000009350e7220 */ /* 0x080fe20000410000 */
[-C--:B------:R-:W-:Y:S01]  /*6be0*/  FMUL.FTZ R24, R56, R9.reuse ;  /* 0x0000000938187220 */ /* 0x080fe20000410000 */
[----:B0-----:R-:W-:Y:S01]  /*6bf0*/  @P2 FMUL.FTZ R6, R6, 0.69314718246459960938 ;  /* 0x3f31721806062820 */ /* 0x001fe20000410000 */
        /* <DEDUP_REMOVED lines=110> */
[----:B------:R-:W-:Y:S06]  /*72e0*/  BAR.ARV 0xe, 0x100 ;  /* 0x0384000000007b1d */ /* 0x000fec0000002000 */
[----:B------:R-:W-:Y:S01]  /*72f0*/  PLOP3.LUT P0, PT, PT, PT, PT, 0x8, 0x0 ;  /* 0x000000000000781c */ /* 0x000fe20003f0e170 */
[----:B------:R-:W-:Y:S01]  /*7300*/  FMUL.FTZ R0, R151, R0 ;  /* 0x0000000097007220 */ /* 0x000fe20000410000 */
[----:B------:R-:W-:Y:S01]  /*7310*/  @P1 FFMA.FTZ R21, R32, R3, R7 ;  /* 0x0000000320151223 */ /* 0x000fe20000010007 */
[----:B------:R-:W-:-:S10]  /*7320*/  @P2 FFMA.FTZ R20, R5, R4, R6 ;  /* 0x0000000405142223 */ /* 0x000fd40000010006 */
.L_x_352:
[----:B------:R-:W0:Y:S08]  /*7330*/  S2UR UR40, SR_CgaCtaId ;  /* 0x00000000002879c3 */ /* 0x000e300000008800 */
[----:B------:R-:W-:Y:S06]  /*7340*/  BAR.SYNC.DEFER_BLOCKING 0x5, 0x180 ;  /* 0x0146000000007b1d */ /* 0x000fec0000010000 */
[----:B------:R-:W-:Y:S01]  /*7350*/  UMOV UR41, 0x400 ;  /* 0x0000040000297882 */ /* 0x000fe20000000000 */
[----:B------:R-:W-:Y:S01]  /*7360*/  BSSY B0, `(.L_x_387) ;  /* 0x00002f9000007945 */ /* 0x000fe20003800000 */
[----:B0-----:R-:W-:-:S09]  /*7370*/  ULEA UR41, UR40, UR41, 0x18 ;  /* 0x0000002928297291 */ /* 0x001fd2000f8ec03f */
[----:B------:R-:W0:Y:S02]  /*7380*/  LDS.128 R4, [UR41+0x28cd0] ;  /* 0x028cd029ff047984 */ /* 0x000e240008000c00 */
[----:B0-----:R-:W-:Y:S02]  /*7390*/  R2UR UR5, R5 ;  /* 0x00000000050572ca */ /* 0x001fe400000e0000 */
[----:B------:R-:W-:Y:S02]  /*73a0*/  R2UR UR6, R6 ;  /* 0x00000000060672ca */ /* 0x000fe400000e0000 */
[----:B------:R-:W-:Y:S01]  /*73b0*/  R2UR UR7, R7 ;  /* 0x00000000070772ca */ /* 0x000fe200000e0000 */
[----:B------:R-:W-:Y:S06]  /*73c0*/  BAR.ARV 0x4, 0x180 ;  /* 0x0106000000007b1d */ /* 0x000fec0000002000 */
[----:B------:R-:W-:Y:S08]  /*73d0*/  @P0 BRA `(.L_x_388) ;  /* 0x0000002000380947 */ /* 0x000ff00003800000 */
[----:B------:R-:W0:Y:S08]  /*73e0*/  S2UR UR4, SR_SWINHI ;  /* 0x00000000000479c3 */ /* 0x000e300000002f00 */
[----:B------:R-:W-:Y:S01]  /*73f0*/  BAR.SYNC.DEFER_BLOCKING 0x1, 0x100 ;  /* 0x0044000000007b1d */ /* 0x000fe20000010000 */
[----:B------:R-:W-:Y:S01]  /*7400*/  F2FP.F16.F32.PACK_AB R9, R43, R9 ;  /* 0x000000092b09723e */ /* 0x000fe200000000ff */
[----:B------:R-:W-:Y:S01]  /*7410*/  USHF.L.U32 UR10, UR42, 0x2, URZ ;  /* 0x000000022a0a7899 */ /* 0x000fe2000800063f */
[----:B------:R-:W-:Y:S01]  /*7420*/  F2FP.F16.F32.PACK_AB R10, R10, R165 ;  /* 0x000000a50a0a723e */ /* 0x000fe200000000ff */
[----:B------:R-:W-:Y:S01]  /*7430*/  USHF.L.U64.HI UR11, UR42, 0x2, UR43 ;  /* 0x000000022a0b7899 */ /* 0x000fe2000801022b */
[----:B------:R-:W-:-:S02]  /*7440*/  F2FP.F16.F32.PACK_AB R11, R47, R11 ;  /* 0x0000000b2f0b723e */ /* 0x000fc400000000ff */
[----:B------:R-:W-:Y:S02]  /*7450*/  F2FP.F16.F32.PACK_AB R12, R12, R156 ;  /* 0x0000009c0c0c723e */ /* 0x000fe400000000ff */
[----:B------:R-:W-:Y:S02]  /*7460*/  F2FP.F16.F32.PACK_AB R13, R51, R13 ;  /* 0x0000000d330d723e */ /* 0x000fe400000000ff */
[----:B------:R-:W-:Y:S02]  /*7470*/  F2FP.F16.F32.PACK_AB R14, R14, R153 ;  /* 0x000000990e0e723e */ /* 0x000fe400000000ff */
[----:B------:R-:W-:Y:S02]  /*7480*/  F2FP.F16.F32.PACK_AB R15, R55, R15 ;  /* 0x0000000f370f723e */ /* 0x000fe400000000ff */
[----:B------:R-:W-:Y:S02]  /*7490*/  F2FP.F16.F32.PACK_AB R64, R65, R64 ;  /* 0x000000404140723e */ /* 0x000fe400000000ff */
[----:B------:R-:W-:-:S02]  /*74a0*/  F2FP.F16.F32.PACK_AB R24, R57, R24 ;  /* 0x000000183918723e */ /* 0x000fc400000000ff */
[----:B------:R-:W-:Y:S02]  /*74b0*/  F2FP.F16.F32.PACK_AB R25, R59, R25 ;  /* 0x000000193b19723e */ /* 0x000fe400000000ff */
[----:B------:R-:W-:Y:S01]  /*74c0*/  F2FP.F16.F32.PACK_AB R65, R67, R66 ;  /* 0x000000424341723e */ /* 0x000fe200000000ff */
[----:B------:R-:W-:Y:S01]  /*74d0*/  UMOV UR8, UR41 ;  /* 0x0000002900087c82 */ /* 0x000fe20008000000 */
[----:B0-----:R-:W-:Y:S01]  /*74e0*/  UMOV UR9, UR4 ;  /* 0x0000000400097c82 */ /* 0x001fe20008000000 */
[----:B------:R-:W-:Y:S01]  /*74f0*/  F2FP.F16.F32.PACK_AB R72, R73, R72 ;  /* 0x000000484948723e */ /* 0x000fe200000000ff */
[----:B------:R-:W-:Y:S01]  /*7500*/  IMAD.U32 R174, RZ, RZ, UR8 ;  /* 0x00000008ffae7e24 */ /* 0x000fe2000f8e00ff */
[----:B------:R-:W-:Y:S01]  /*7510*/  MOV R175, UR9 ;  /* 0x0000000900af7c02 */ /* 0x000fe20008000f00 */
[----:B------:R-:W-:Y:S01]  /*7520*/  ULDC.64 UR8, c[0x0][0xc00] ;  /* 0x0003000000087ab9 */ /* 0x000fe20000000a00 */
[----:B------:R-:W-:Y:S01]  /*7530*/  F2FP.F16.F32.PACK_AB R66, R69, R68 ;  /* 0x000000444542723e */ /* 0x000fe200000000ff */
[----:B------:R-:W-:Y:S01]  /*7540*/  UIADD3 UR4, UP1, UR10, UR8, URZ ;  /* 0x000000080a047290 */ /* 0x000fe2000ff3e03f */
[----:B------:R-:W-:Y:S01]  /*7550*/  F2FP.F16.F32.PACK_AB R67, R71, R70 ;  /* 0x000000464743723e */ /* 0x000fe200000000ff */
[----:B------:R-:W-:Y:S01]  /*7560*/  IMAD.WIDE R4, R196, 0x2, R174 ;  /* 0x00000002c4047825 */ /* 0x000fe200078e02ae */
[----:B------:R-:W-:Y:S01]  /*7570*/  F2FP.F16.F32.PACK_AB R73, R75, R74 ;  /* 0x0000004a4b49723e */ /* 0x000fe200000000ff */
[----:B------:R-:W-:Y:S01]  /*7580*/  UISETP.NE.U32.AND UP0, UPT, UR8, URZ, UPT ;  /* 0x0000003f0800728c */ /* 0x000fe2000bf05070 */
[----:B------:R-:W-:Y:S01]  /*7590*/  F2FP.F16.F32.PACK_AB R80, R81, R80 ;  /* 0x000000505150723e */ /* 0x000fe200000000ff */
[----:B------:R-:W-:Y:S01]  /*75a0*/  UIADD3.X UR8, UR11, UR9, URZ, UP1, !UPT ;  /* 0x000000090b087290 */ /* 0x000fe20008ffe43f */
[C---:B------:R-:W-:Y:S01]  /*75b0*/  IADD3 R173, P1, R4.reuse, 0x20, RZ ;  /* 0x0000002004ad7810 */ /* 0x040fe20007f3e0ff */
[----:B------:R-:W-:Y:S01]  /*75c0*/  UISETP.NE.AND.EX UP0, UPT, UR9, URZ, UPT, UP0 ;  /* 0x0000003f0900728c */ /* 0x000fe2000bf05300 */
[----:B------:R-:W-:-:S02]  /*75d0*/  IADD3 R183, P6, R4, 0x2020, RZ ;  /* 0x0000202004b77810 */ /* 0x000fc40007fde0ff */
[C---:B------:R-:W-:Y:S01]  /*75e0*/  IADD3 R177, P0, R4.reuse, 0x40, RZ ;  /* 0x0000004004b17810 */ /* 0x040fe20007f1e0ff */
[--C-:B------:R-:W-:Y:S01]  /*75f0*/  IMAD.X R33, RZ, RZ, R5.reuse, P1 ;  /* 0x000000ffff217224 */ /* 0x100fe200008e0605 */
[----:B------:R-:W-:Y:S01]  /*7600*/  LOP3.LUT R32, R173, 0x380, RZ, 0xc0, !PT ;  /* 0x00000380ad207812 */ /* 0x000fe200078ec0ff */
[--C-:B------:R-:W-:Y:S01]  /*7610*/  IMAD.X R49, RZ, RZ, R5.reuse, P6 ;  /* 0x000000ffff317224 */ /* 0x100fe200030e0605 */
[----:B------:R-:W-:Y:S01]  /*7620*/  IADD3 R7, P6, R4, 0x6000, RZ ;  /* 0x0000600004077810 */ /* 0x000fe20007fde0ff */
[--C-:B------:R-:W-:Y:S01]  /*7630*/  IMAD.X R37, RZ, RZ, R5.reuse, P0 ;  /* 0x000000ffff257224 */ /* 0x100fe200000e0605 */
[----:B------:R-:W-:Y:S02]  /*7640*/  SHF.R.U64 R32, R32, 0x3, RZ ;  /* 0x0000000320207819 */ /* 0x000fe400000012ff */
[C---:B------:R-:W-:Y:S01]  /*7650*/  IADD3 R209, P1, R4.reuse, 0x4000, RZ ;  /* 0x0000400004d17810 */ /* 0x040fe20007f3e0ff */
[----:B------:R-:W-:Y:S01]  /*7660*/  IMAD.X R119, RZ, RZ, R5, P6 ;  /* 0x000000ffff777224 */ /* 0x000fe200030e0605 */
[----:B------:R-:W-:-:S02]  /*7670*/  IADD3 R6, P0, R4, 0x4020, RZ ;  /* 0x0000402004067810 */ /* 0x000fc40007f1e0ff */
[C---:B------:R-:W-:Y:S01]  /*7680*/  LOP3.LUT R29, R4.reuse, 0x380, RZ, 0xc0, !PT ;  /* 0x00000380041d7812 */ /* 0x040fe200078ec0ff */
[--C-:B------:R-:W-:Y:S01]  /*7690*/  IMAD.X R103, RZ, RZ, R5.reuse, P1 ;  /* 0x000000ffff677224 */ /* 0x100fe200008e0605 */
[----:B------:R-:W-:Y:S01]  /*76a0*/  LOP3.LUT R118, R7, 0x380, RZ, 0xc0, !PT ;  /* 0x0000038007767812 */ /* 0x000fe200078ec0ff */
[--C-:B------:R-:W-:Y:S01]  /*76b0*/  IMAD.X R107, RZ, RZ, R5.reuse, P0 ;  /* 0x000000ffff6b7224 */ /* 0x100fe200000e0605 */
[C---:B------:R-:W-:Y:S02]  /*76c0*/  IADD3 R179, P4, R4.reuse, 0x60, RZ ;  /* 0x0000006004b37810 */ /* 0x040fe40007f9e0ff */
[C---:B------:R-:W-:Y:S02]  /*76d0*/  IADD3 R181, P3, R4.reuse, 0x2000, RZ ;  /* 0x0000200004b57810 */ /* 0x040fe40007f7e0ff */
[C---:B------:R-:W-:Y:S01]  /*76e0*/  IADD3 R205, P5, R4.reuse, 0x2040, RZ ;  /* 0x0000204004cd7810 */ /* 0x040fe20007fbe0ff */
[--C-:B------:R-:W-:Y:S01]  /*76f0*/  IMAD.X R41, RZ, RZ, R5.reuse, P4 ;  /* 0x000000ffff297224 */ /* 0x100fe200020e0605 */
[----:B------:R-:W-:Y:S01]  /*7700*/  IADD3 R207, P2, R4, 0x2060, RZ ;  /* 0x0000206004cf7810 */ /* 0x000fe20007f5e0ff */
[--C-:B------:R-:W-:Y:S01]  /*7710*/  IMAD.X R45, RZ, RZ, R5.reuse, P3 ;  /* 0x000000ffff2d7224 */ /* 0x100fe200018e0605 */
[----:B------:R-:W-:Y:S01]  /*7720*/  LOP3.LUT R32, R32, R173, RZ, 0x3c, !PT ;  /* 0x000000ad20207212 */ /* 0x000fe200078e3cff */
[----:B------:R-:W-:Y:S01]  /*7730*/  IMAD.X R53, RZ, RZ, R5, P5 ;  /* 0x000000ffff357224 */ /* 0x000fe200028e0605 */
[----:B------:R-:W-:-:S02]  /*7740*/  LOP3.LUT R173, R6, 0x380, RZ, 0xc0, !PT ;  /* 0x0000038006ad7812 */ /* 0x000fc400078ec0ff */
[----:B------:R-:W-:Y:S02]  /*7750*/  SHF.R.U64 R29, R29, 0x3, RZ ;  /* 0x000000031d1d7819 */ /* 0x000fe400000012ff */
[----:B------:R-:W-:Y:S02]  /*7760*/  SHF.R.U64 R118, R118, 0x3, RZ ;  /* 0x0000000376767819 */ /* 0x000fe400000012ff */
[C---:B------:R-:W-:Y:S02]  /*7770*/  IADD3 R151, P1, R4.reuse, 0x6060, RZ ;  /* 0x0000606004977810 */ /* 0x040fe40007f3e0ff */
[----:B------:R-:W-:Y:S02]  /*7780*/  IADD3.X R99, RZ, R5, RZ, P2, !PT ;  /* 0x00000005ff637210 */ /* 0x000fe400017fe4ff */
[C---:B------:R-:W-:Y:S02]  /*7790*/  IADD3 R110, P4, R4.reuse, 0x4040, RZ ;  /* 0x00004040046e7810 */ /* 0x040fe40007f9e0ff */
[----:B------:R-:W-:-:S02]  /*77a0*/  IADD3 R114, P3, R4, 0x4060, RZ ;  /* 0x0000406004727810 */ /* 0x000fc40007f7e0ff */
[C---:B------:R-:W-:Y:S01]  /*77b0*/  IADD3 R3, P5, R4.reuse, 0x6020, RZ ;  /* 0x0000602004037810 */ /* 0x040fe20007fbe0ff */
[--C-:B------:R-:W-:Y:S01]  /*77c0*/  IMAD.X R111, RZ, RZ, R5.reuse, P4 ;  /* 0x000000ffff6f7224 */ /* 0x100fe200020e0605 */
[----:B------:R-:W-:Y:S01]  /*77d0*/  IADD3 R126, P2, R4, 0x6040, RZ ;  /* 0x00006040047e7810 */ /* 0x000fe20007f5e0ff */
[--C-:B------:R-:W-:Y:S01]  /*77e0*/  IMAD.X R115, RZ, RZ, R5.reuse, P3 ;  /* 0x000000ffff737224 */ /* 0x100fe200018e0605 */
[----:B------:R-:W-:Y:S01]  /*77f0*/  SHF.R.U64 R173, R173, 0x3, RZ ;  /* 0x00000003adad7819 */ /* 0x000fe200000012ff */
[--C-:B------:R-:W-:Y:S01]  /*7800*/  IMAD.X R123, RZ, RZ, R5.reuse, P5 ;  /* 0x000000ffff7b7224 */ /* 0x100fe200028e0605 */
[----:B------:R-:W-:Y:S01]  /*7810*/  LOP3.LUT R4, R29, R4, RZ, 0x3c, !PT ;  /* 0x000000041d047212 */ /* 0x000fe200078e3cff */
[----:B------:R-:W-:Y:S01]  /*7820*/  IMAD.X R29, RZ, RZ, R5, P1 ;  /* 0x000000ffff1d7224 */ /* 0x000fe200008e0605 */
[----:B------:R-:W-:Y:S02]  /*7830*/  LOP3.LUT R36, R177, 0x380, RZ, 0xc0, !PT ;  /* 0x00000380b1247812 */ /* 0x000fe400078ec0ff */
[----:B------:R-:W-:-:S02]  /*7840*/  LOP3.LUT R40, R179, 0x380, RZ, 0xc0, !PT ;  /* 0x00000380b3287812 */ /* 0x000fc400078ec0ff */
[----:B------:R-:W-:Y:S02]  /*7850*/  LOP3.LUT R118, R118, R7, RZ, 0x3c, !PT ;  /* 0x0000000776767212 */ /* 0x000fe400078e3cff */
[----:B------:R-:W-:Y:S02]  /*7860*/  LOP3.LUT R7, R151, 0x380, RZ, 0xc0, !PT ;  /* 0x0000038097077812 */ /* 0x000fe400078ec0ff */
[----:B------:R-:W-:Y:S02]  /*7870*/  LOP3.LUT R44, R181, 0x380, RZ, 0xc0, !PT ;  /* 0x00000380b52c7812 */ /* 0x000fe400078ec0ff */
[----:B------:R-:W-:Y:S02]  /*7880*/  LOP3.LUT R106, R173, R6, RZ, 0x3c, !PT ;  /* 0x00000006ad6a7212 */ /* 0x000fe400078e3cff */
[----:B------:R-:W-:Y:S02]  /*7890*/  IADD3.X R127, RZ, R5, RZ, P2, !PT ;  /* 0x00000005ff7f7210 */ /* 0x000fe400017fe4ff */
[----:B------:R-:W-:-:S02]  /*78a0*/  SHF.R.U64 R36, R36, 0x3, RZ ;  /* 0x0000000324247819 */ /* 0x000fc400000012ff */
[----:B------:R-:W-:Y:S02]  /*78b0*/  SHF.R.U64 R40, R40, 0x3, RZ ;  /* 0x0000000328287819 */ /* 0x000fe400000012ff */
[----:B------:R-:W-:Y:S02]  /*78c0*/  LOP3.LUT R48, R183, 0x380, RZ, 0xc0, !PT ;  /* 0x00000380b7307812 */ /* 0x000fe400078ec0ff */
[----:B------:R-:W-:Y:S02]  /*78d0*/  MOV R173, R4 ;  /* 0x0000000400ad7202 */ /* 0x000fe40000000f00 */
[----:B------:R-:W-:Y:S02]  /*78e0*/  F2FP.F16.F32.PACK_AB R6, R28, R171 ;  /* 0x000000ab1c06723e */ /* 0x000fe400000000ff */
[----:B------:R-:W-:Y:S02]  /*78f0*/  LOP3.LUT R52, R205, 0x380, RZ, 0xc0, !PT ;  /* 0x00000380cd347812 */ /* 0x000fe400078ec0ff */
[----:B------:R-:W-:-:S02]  /*7900*/  F2FP.F16.F32.PACK_AB R5, R27, R26 ;  /* 0x0000001a1b05723e */ /* 0x000fc400000000ff */
[----:B------:R-:W-:Y:S02]  /*7910*/  SHF.R.U64 R28, R7, 0x3, RZ ;  /* 0x00000003071c7819 */ /* 0x000fe400000012ff */
[----:B------:R-:W-:Y:S02]  /*7920*/  LOP3.LUT R98, R207, 0x380, RZ, 0xc0, !PT ;  /* 0x00000380cf627812 */ /* 0x000fe400078ec0ff */
[----:B------:R-:W-:Y:S02]  /*7930*/  F2FP.F16.F32.PACK_AB R4, R170, R172 ;  /* 0x000000acaa04723e */ /* 0x000fe400000000ff */
[----:B------:R-:W-:Y:S02]  /*7940*/  LOP3.LUT R26, R3, 0x380, RZ, 0xc0, !PT ;  /* 0x00000380031a7812 */ /* 0x000fe400078ec0ff */
[----:B------:R-:W-:Y:S02]  /*7950*/  LOP3.LUT R27, R126, 0x380, RZ, 0xc0, !PT ;  /* 0x000003807e1b7812 */ /* 0x000fe400078ec0ff */
[----:B------:R-:W-:-:S02]  /*7960*/  F2FP.F16.F32.PACK_AB R7, R31, R30 ;  /* 0x0000001e1f07723e */ /* 0x000fc400000000ff */
[----:B------:R-:W-:Y:S02]  /*7970*/  SHF.R.U64 R44, R44, 0x3, RZ ;  /* 0x000000032c2c7819 */ /* 0x000fe400000012ff */
[----:B------:R-:W-:Y:S01]  /*7980*/  LOP3.LUT R102, R209, 0x380, RZ, 0xc0, !PT ;  /* 0x00000380d1667812 */ /* 0x000fe200078ec0ff */
[----:B------:R0:W-:Y:S01]  /*7990*/  STSM.16.M88.4 [R173], R4 ;  /* 0x00000004ad007844 */ /* 0x0001e20000000200 */
[----:B------:R-:W-:Y:S02]  /*79a0*/  LOP3.LUT R36, R36, R177, RZ, 0x3c, !PT ;  /* 0x000000b124247212 */ /* 0x000fe400078e3cff */
[----:B------:R-:W-:Y:S02]  /*79b0*/  LOP3.LUT R40, R40, R179, RZ, 0x3c, !PT ;  /* 0x000000b328287212 */ /* 0x000fe400078e3cff */
[----:B------:R-:W-:Y:S02]  /*79c0*/  SHF.R.U64 R48, R48, 0x3, RZ ;  /* 0x0000000330307819 */ /* 0x000fe400000012ff */
[----:B------:R-:W-:-:S02]  /*79d0*/  SHF.R.U64 R52, R52, 0x3, RZ ;  /* 0x0000000334347819 */ /* 0x000fc400000012ff */
[----:B------:R-:W-:Y:S02]  /*79e0*/  LOP3.LUT R177, R110, 0x380, RZ, 0xc0, !PT ;  /* 0x000003806eb17812 */ /* 0x000fe400078ec0ff */
[----:B------:R-:W-:Y:S02]  /*79f0*/  LOP3.LUT R179, R114, 0x380, RZ, 0xc0, !PT ;  /* 0x0000038072b37812 */ /* 0x000fe400078ec0ff */
[----:B------:R-:W-:Y:S02]  /*7a00*/  SHF.R.U64 R98, R98, 0x3, RZ ;  /* 0x0000000362627819 */ /* 0x000fe400000012ff */
[----:B------:R-:W-:Y:S02]  /*7a10*/  SHF.R.U64 R26, R26, 0x3, RZ ;  /* 0x000000031a1a7819 */ /* 0x000fe400000012ff */
[----:B------:R-:W-:Y:S02]  /*7a20*/  SHF.R.U64 R27, R27, 0x3, RZ ;  /* 0x000000031b1b7819 */ /* 0x000fe400000012ff */
[----:B------:R-:W-:-:S02]  /*7a30*/  LOP3.LUT R44, R44, R181, RZ, 0x3c, !PT ;  /* 0x000000b52c2c7212 */ /* 0x000fc400078e3cff */
[----:B------:R-:W-:Y:S02]  /*7a40*/  SHF.R.U64 R102, R102, 0x3, RZ ;  /* 0x0000000366667819 */ /* 0x000fe400000012ff */
[----:B------:R-:W-:Y:S02]  /*7a50*/  LOP3.LUT R48, R48, R183, RZ, 0x3c, !PT ;  /* 0x000000b730307212 */ /* 0x000fe400078e3cff */
[----:B------:R-:W-:Y:S02]  /*7a60*/  MOV R33, R32 ;  /* 0x0000002000217202 */ /* 0x000fe40000000f00 */
[----:B0-----:R-:W-:Y:S02]  /*7a70*/  F2FP.F16.F32.PACK_AB R4, R166, R169 ;  /* 0x000000a9a604723e */ /* 0x001fe400000000ff */
[----:B------:R-:W-:Y:S02]  /*7a80*/  F2FP.F16.F32.PACK_AB R5, R35, R34 ;  /* 0x000000222305723e */ /* 0x000fe400000000ff */
[----:B------:R-:W-:-:S02]  /*7a90*/  F2FP.F16.F32.PACK_AB R6, R8, R167 ;  /* 0x000000a70806723e */ /* 0x000fc400000000ff */
[----:B------:R-:W-:Y:S02]  /*7aa0*/  F2FP.F16.F32.PACK_AB R7, R39, R38 ;  /* 0x000000262707723e */ /* 0x000fe400000000ff */
[----:B------:R-:W-:Y:S02]  /*7ab0*/  LOP3.LUT R52, R52, R205, RZ, 0x3c, !PT ;  /* 0x000000cd34347212 */ /* 0x000fe400078e3cff */
[----:B------:R-:W-:Y:S01]  /*7ac0*/  SHF.R.U64 R177, R177, 0x3, RZ ;  /* 0x00000003b1b17819 */ /* 0x000fe200000012ff */
[----:B------:R0:W-:Y:S01]  /*7ad0*/  STSM.16.M88.4 [R33], R4 ;  /* 0x0000000421007844 */ /* 0x0001e20000000200 */
[----:B------:R-:W-:Y:S02]  /*7ae0*/  SHF.R.U64 R179, R179, 0x3, RZ ;  /* 0x00000003b3b37819 */ /* 0x000fe400000012ff */
[----:B------:R-:W-:Y:S02]  /*7af0*/  MOV R36, R36 ;  /* 0x0000002400247202 */ /* 0x000fe40000000f00 */
[----:B------:R-:W-:-:S02]  /*7b00*/  F2FP.F16.F32.PACK_AB R8, R164, R168 ;  /* 0x000000a8a408723e */ /* 0x000fc400000000ff */
[----:B------:R-:W-:Y:S02]  /*7b10*/  LOP3.LUT R98, R98, R207, RZ, 0x3c, !PT ;  /* 0x000000cf62627212 */ /* 0x000fe400078e3cff */
[----:B------:R-:W-:Y:S01]  /*7b20*/  LOP3.LUT R122, R26, R3, RZ, 0x3c, !PT ;  /* 0x000000031a7a7212 */ /* 0x000fe200078e3cff */
[----:B------:R1:W-:Y:S01]  /*7b30*/  STSM.16.M88.4 [R36], R8 ;  /* 0x0000000824007844 */ /* 0x0003e20000000200 */
[----:B------:R-:W-:Y:S02]  /*7b40*/  LOP3.LUT R126, R27, R126, RZ, 0x3c, !PT ;  /* 0x0000007e1b7e7212 */ /* 0x000fe400078e3cff */
[----:B------:R-:W-:Y:S02]  /*7b50*/  MOV R40, R40 ;  /* 0x0000002800287202 */ /* 0x000fe40000000f00 */
[----:B------:R-:W-:Y:S01]  /*7b60*/  LOP3.LUT R102, R102, R209, RZ, 0x3c, !PT ;  /* 0x000000d166667212 */ /* 0x000fe200078e3cff */
[----:B0-----:R-:W-:Y:S01]  /*7b70*/  IMAD.U32 R5, RZ, RZ, UR8 ;  /* 0x00000008ff057e24 */ /* 0x001fe2000f8e00ff */
[----:B------:R-:W-:Y:S01]  /*7b80*/  MOV R44, R44 ;  /* 0x0000002c002c7202 */ /* 0x000fe20000000f00 */
[----:B------:R0:W-:Y:S01]  /*7b90*/  STSM.16.M88.4 [R40], R12 ;  /* 0x0000000c28007844 */ /* 0x0001e20000000200 */
[----:B------:R-:W-:Y:S01]  /*7ba0*/  F2FP.F16.F32.PACK_AB R26, R61, R60 ;  /* 0x0000003c3d1a723e */ /* 0x000fe200000000ff */
[----:B------:R-:W-:Y:S01]  /*7bb0*/  ULDC.64 UR8, c[0x0][0xc08] ;  /* 0x0003020000087ab9 */ /* 0x000fe20000000a00 */
[----:B------:R-:W-:Y:S01]  /*7bc0*/  F2FP.F16.F32.PACK_AB R27, R63, R62 ;  /* 0x0000003e3f1b723e */ /* 0x000fe200000000ff */
[----:B------:R-:W-:Y:S01]  /*7bd0*/  IMAD.U32 R4, RZ, RZ, UR4 ;  /* 0x00000004ff047e24 */ /* 0x000fe2000f8e00ff */
[----:B------:R-:W-:-:S02]  /*7be0*/  MOV R48, R48 ;  /* 0x0000003000307202 */ /* 0x000fc40000000f00 */
[----:B------:R-:W-:Y:S01]  /*7bf0*/  LOP3.LUT R110, R177, R110, RZ, 0x3c, !PT ;  /* 0x0000006eb16e7212 */ /* 0x000fe200078e3cff */
[----:B------:R2:W-:Y:S01]  /*7c00*/  STSM.16.M88.4 [R44], R24 ;  /* 0x000000182c007844 */ /* 0x0005e20000000200 */
[----:B------:R-:W-:Y:S02]  /*7c10*/  LOP3.LUT R114, R179, R114, RZ, 0x3c, !PT ;  /* 0x00000072b3727212 */ /* 0x000fe400078e3cff */
[----:B------:R-:W-:Y:S01]  /*7c20*/  MOV R52, R52 ;  /* 0x0000003400347202 */ /* 0x000fe20000000f00 */
[----:B------:R-:W-:Y:S01]  /*7c30*/  STSM.16.M88.4 [R48], R64 ;  /* 0x0000004030007844 */ /* 0x000fe20000000200 */
[----:B------:R-:W-:Y:S02]  /*7c40*/  F2FP.F16.F32.PACK_AB R74, R77, R76 ;  /* 0x0000004c4d4a723e */ /* 0x000fe400000000ff */
[----:B------:R-:W-:Y:S02]  /*7c50*/  F2FP.F16.F32.PACK_AB R75, R79, R78 ;  /* 0x0000004e4f4b723e */ /* 0x000fe400000000ff */
[----:B------:R-:W-:-:S02]  /*7c60*/  F2FP.F16.F32.PACK_AB R81, R83, R82 ;  /* 0x000000525351723e */ /* 0x000fc400000000ff */
[----:B------:R-:W-:Y:S01]  /*7c70*/  F2FP.F16.F32.PACK_AB R88, R89, R88 ;  /* 0x000000585958723e */ /* 0x000fe200000000ff */
[----:B------:R-:W-:Y:S01]  /*7c80*/  STSM.16.M88.4 [R52], R72 ;  /* 0x0000004834007844 */ /* 0x000fe20000000200 */
[----:B------:R-:W-:Y:S02]  /*7c90*/  MOV R32, R98 ;  /* 0x0000006200207202 */ /* 0x000fe40000000f00 */
[----:B------:R-:W-:Y:S02]  /*7ca0*/  F2FP.F16.F32.PACK_AB R82, R85, R84 ;  /* 0x000000545552723e */ /* 0x000fe400000000ff */
[----:B------:R-:W-:Y:S02]  /*7cb0*/  F2FP.F16.F32.PACK_AB R83, R87, R86 ;  /* 0x000000565753723e */ /* 0x000fe400000000ff */
[----:B------:R-:W-:Y:S02]  /*7cc0*/  F2FP.F16.F32.PACK_AB R89, R91, R90 ;  /* 0x0000005a5b59723e */ /* 0x000fe400000000ff */
[----:B------:R-:W-:Y:S01]  /*7cd0*/  MOV R102, R102 ;  /* 0x0000006600667202 */ /* 0x000fe20000000f00 */
[----:B------:R-:W-:Y:S01]  /*7ce0*/  STSM.16.M88.4 [R32], R80 ;  /* 0x0000005020007844 */ /* 0x000fe20000000200 */
[----:B------:R-:W-:-:S02]  /*7cf0*/  F2FP.F16.F32.PACK_AB R90, R93, R92 ;  /* 0x0000005c5d5a723e */ /* 0x000fc400000000ff */
[----:B------:R-:W-:Y:S02]  /*7d00*/  F2FP.F16.F32.PACK_AB R91, R95, R94 ;  /* 0x0000005e5f5b723e */ /* 0x000fe400000000ff */
[----:B------:R-:W-:Y:S02]  /*7d10*/  F2FP.F16.F32.PACK_AB R96, R97, R96 ;  /* 0x000000606160723e */ /* 0x000fe400000000ff */
[----:B------:R-:W-:Y:S01]  /*7d20*/  MOV R31, R106 ;  /* 0x0000006a001f7202 */ /* 0x000fe20000000f00 */
[----:B------:R-:W-:Y:S01]  /*7d30*/  STSM.16.M88.4 [R102], R88 ;  /* 0x0000005866007844 */ /* 0x000fe20000000200 */
[----:B------:R-:W-:Y:S02]  /*7d40*/  F2FP.F16.F32.PACK_AB R97, R46, R42 ;  /* 0x0000002a2e61723e */ /* 0x000fe400000000ff */
[----:B------:R-:W-:Y:S02]  /*7d50*/  F2FP.F16.F32.PACK_AB R98, R101, R100 ;  /* 0x000000646562723e */ /* 0x000fe400000000ff */
[----:B------:R-:W-:-:S02]  /*7d60*/  F2FP.F16.F32.PACK_AB R99, R54, R50 ;  /* 0x000000323663723e */ /* 0x000fc400000000ff */
[----:B------:R-:W-:Y:S02]  /*7d70*/  F2FP.F16.F32.PACK_AB R104, R105, R104 ;  /* 0x000000686968723e */ /* 0x000fe400000000ff */
[----:B------:R-:W-:Y:S01]  /*7d80*/  MOV R110, R110 ;  /* 0x0000006e006e7202 */ /* 0x000fe20000000f00 */
[----:B------:R-:W-:Y:S01]  /*7d90*/  STSM.16.M88.4 [R31], R96 ;  /* 0x000000601f007844 */ /* 0x000fe20000000200 */
[----:B------:R-:W-:Y:S02]  /*7da0*/  MOV R30, R114 ;  /* 0x00000072001e7202 */ /* 0x000fe40000000f00 */
[----:B------:R-:W-:Y:S02]  /*7db0*/  F2FP.F16.F32.PACK_AB R105, R58, R56 ;  /* 0x000000383a69723e */ /* 0x000fe400000000ff */
[----:B------:R-:W-:Y:S02]  /*7dc0*/  F2FP.F16.F32.PACK_AB R106, R109, R108 ;  /* 0x0000006c6d6a723e */ /* 0x000fe400000000ff */
[----:B------:R-:W-:-:S02]  /*7dd0*/  F2FP.F16.F32.PACK_AB R107, R154, R152 ;  /* 0x000000989a6b723e */ /* 0x000fc400000000ff */
[----:B------:R-:W-:Y:S02]  /*7de0*/  F2FP.F16.F32.PACK_AB R112, R113, R112 ;  /* 0x000000707170723e */ /* 0x000fe400000000ff */
[----:B------:R-:W-:Y:S01]  /*7df0*/  LOP3.LUT R28, R28, R151, RZ, 0x3c, !PT ;  /* 0x000000971c1c7212 */ /* 0x000fe200078e3cff */
[----:B------:R-:W-:Y:S01]  /*7e00*/  STSM.16.M88.4 [R110], R104 ;  /* 0x000000686e007844 */ /* 0x000fe20000000200 */
[----:B------:R-:W-:Y:S02]  /*7e10*/  MOV R3, R122 ;  /* 0x0000007a00037202 */ /* 0x000fe40000000f00 */
[----:B------:R-:W-:Y:S02]  /*7e20*/  F2FP.F16.F32.PACK_AB R113, R157, R155 ;  /* 0x0000009b9d71723e */ /* 0x000fe400000000ff */
[----:B------:R-:W-:Y:S02]  /*7e30*/  F2FP.F16.F32.PACK_AB R114, R117, R116 ;  /* 0x000000747572723e */ /* 0x000fe400000000ff */
[----:B------:R-:W-:-:S02]  /*7e40*/  F2FP.F16.F32.PACK_AB R115, R159, R158 ;  /* 0x0000009e9f73723e */ /* 0x000fc400000000ff */
[----:B------:R-:W-:Y:S02]  /*7e50*/  F2FP.F16.F32.PACK_AB R120, R121, R120 ;  /* 0x000000787978723e */ /* 0x000fe400000000ff */
[----:B------:R-:W-:Y:S01]  /*7e60*/  F2FP.F16.F32.PACK_AB R128, R129, R128 ;  /* 0x000000808180723e */ /* 0x000fe200000000ff */
        /* <DEDUP_REMOVED lines=8> */
[----:B------:R-:W-:Y:S02]  /*7ef0*/  F2FP.F16.F32.PACK_AB R130, R133, R132 ;  /* 0x000000848582723e */ /* 0x000fe400000000ff */
[----:B------:R-:W-:Y:S02]  /*7f00*/  F2FP.F16.F32.PACK_AB R131, R135, R134 ;  /* 0x000000868783723e */ /* 0x000fe400000000ff */
[----:B------:R-:W-:Y:S02]  /*7f10*/  F2FP.F16.F32.PACK_AB R137, R139, R138 ;  /* 0x0000008a8b89723e */ /* 0x000fe400000000ff */
[----:B------:R-:W-:Y:S01]  /*7f20*/  F2FP.F16.F32.PACK_AB R144, R145, R144 ;  /* 0x000000909190723e */ /* 0x000fe200000000ff */
[----:B------:R-:W-:Y:S01]  /*7f30*/  STSM.16.M88.4 [R3], R128 ;  /* 0x0000008003007844 */ /* 0x000fe20000000200 */
[----:B------:R-:W-:-:S02]  /*7f40*/  MOV R126, R126 ;  /* 0x0000007e007e7202 */ /* 0x000fc40000000f00 */
[----:B------:R-:W-:Y:S02]  /*7f50*/  F2FP.F16.F32.PACK_AB R138, R141, R140 ;  /* 0x0000008c8d8a723e */ /* 0x000fe400000000ff */
[----:B------:R-:W-:Y:S02]  /*7f60*/  F2FP.F16.F32.PACK_AB R139, R143, R142 ;  /* 0x0000008e8f8b723e */ /* 0x000fe400000000ff */
[----:B------:R-:W-:Y:S02]  /*7f70*/  F2FP.F16.F32.PACK_AB R145, R147, R146 ;  /* 0x000000929391723e */ /* 0x000fe400000000ff */
[----:B------:R-:W-:Y:S01]  /*7f80*/  MOV R28, R28 ;  /* 0x0000001c001c7202 */ /* 0x000fe20000000f00 */
[----:B------:R-:W-:Y:S01]  /*7f90*/  STSM.16.M88.4 [R126], R136 ;  /* 0x000000887e007844 */ /* 0x000fe20000000200 */
[----:B------:R-:W-:Y:S02]  /*7fa0*/  F2FP.F16.F32.PACK_AB R146, R149, R148 ;  /* 0x000000949592723e */ /* 0x000fe400000000ff */
[----:B------:R-:W-:Y:S01]  /*7fb0*/  F2FP.F16.F32.PACK_AB R147, R0, R150 ;  /* 0x000000960093723e */ /* 0x000fe200000000ff */
[----:B------:R-:W-:Y:S01]  /*7fc0*/  UISETP.NE.U32.AND UP1, UPT, UR8, URZ, UPT ;  /* 0x0000003f0800728c */ /* 0x000fe2000bf25070 */
[----:B------:R-:W-:-:S03]  /*7fd0*/  PLOP3.LUT P0, PT, PT, PT, UP0, 0x80, 0x0 ;  /* 0x000000000000781c */ /* 0x000fc60003f0f008 */
[----:B------:R3:W-:Y:S01]  /*7fe0*/  STSM.16.M88.4 [R28], R144 ;  /* 0x000000901c007844 */ /* 0x0007e20000000200 */
[----:B------:R-:W-:Y:S01]  /*7ff0*/  BAR.SYNC.DEFER_BLOCKING 0x1, 0x100 ;  /* 0x0044000000007b1d */ /* 0x000fe20000010000 */
[----:B------:R-:W-:-:S06]  /*8000*/  UISETP.NE.AND.EX UP1, UPT, UR9, URZ, UPT, UP1 ;  /* 0x0000003f0900728c */ /* 0x000fcc000bf25310 */
[----:B------:R-:W-:-:S05]  /*8010*/  PLOP3.LUT P6, PT, PT, PT, UP1, 0x80, 0x0 ;  /* 0x000000000000781c */ /* 0x000fca0003fcf018 */
[----:B------:R-:W-:-:S04]  /*8020*/  @UP1 UIADD3 UR8, UP2, UR10, UR8, URZ ;  /* 0x000000080a081290 */ /* 0x000fc8000ff5e03f */
[----:B------:R-:W-:Y:S01]  /*8030*/  @UP1 UIADD3.X UR9, UR11, UR9, URZ, UP2, !UPT ;  /* 0x000000090b091290 */ /* 0x000fe200097fe43f */
[----:B------:R-:W-:Y:S01]  /*8040*/  ULDC UR4, c[0x0][0xa88] ;  /* 0x0002a20000047ab9 */ /* 0x000fe20000000800 */
[----:B-1----:R-:W-:Y:S02]  /*8050*/  IMAD.U32 R10, RZ, RZ, UR8 ;  /* 0x00000008ff0a7e24 */ /* 0x002fe4000f8e00ff */
[----:B------:R-:W-:Y:S02]  /*8060*/  IMAD.U32 R0, RZ, RZ, UR4 ;  /* 0x00000004ff007e24 */ /* 0x000fe4000f8e00ff */
[----:B------:R-:W-:Y:S01]  /*8070*/  MOV R11, UR9 ;  /* 0x00000009000b7c02 */ /* 0x000fe20008000f00 */
[----:B------:R-:W4:Y:S01]  /*8080*/  @P0 LDG.E R6, desc[UR50][R4.64] ;  /* 0x0000003204060981 */ /* 0x000f22000c1e1900 */
[----:B------:R-:W-:-:S03]  /*8090*/  IMAD R7, R191, 0x40, R2 ;  /* 0x00000040bf077824 */ /* 0x000fc600078e0202 */
[----:B------:R1:W5:Y:S01]  /*80a0*/  @P6 LDG.E R0, desc[UR50][R10.64] ;  /* 0x000000320a006981 */ /* 0x000362000c1e1900 */
[----:B------:R-:W-:-:S03]  /*80b0*/  IMAD.WIDE R174, R7, 0x2, R174 ;  /* 0x0000000207ae7825 */ /* 0x000fc600078e02ae */
[C---:B------:R-:W-:Y:S02]  /*80c0*/  IADD3 R9, P2, R174.reuse, 0x1000, RZ ;  /* 0x00001000ae097810 */ /* 0x040fe40007f5e0ff */
[C---:B0-----:R-:W-:Y:S02]  /*80d0*/  IADD3 R13, P1, R174.reuse, 0x2000, RZ ;  /* 0x00002000ae0d7810 */ /* 0x041fe40007f3e0ff */
[----:B------:R-:W-:Y:S02]  /*80e0*/  P2R R7, PR, RZ, 0x4 ;  /* 0x00000004ff077803 */ /* 0x000fe40000000000 */
[C---:B--2---:R-:W-:Y:S02]  /*80f0*/  IADD3 R25, P2, R174.reuse, 0x3000, RZ ;  /* 0x00003000ae197810 */ /* 0x044fe40007f5e0ff */
[C---:B------:R-:W-:Y:S02]  /*8100*/  IADD3 R29, P3, R174.reuse, 0x4000, RZ ;  /* 0x00004000ae1d7810 */ /* 0x040fe40007f7e0ff */
[----:B------:R-:W-:-:S02]  /*8110*/  IADD3 R33, P4, R174, 0x5000, RZ ;  /* 0x00005000ae217810 */ /* 0x000fc40007f9e0ff */
[----:B------:R-:W-:Y:S02]  /*8120*/  IADD3 R37, P5, R174, 0x6000, RZ ;  /* 0x00006000ae257810 */ /* 0x000fe40007fbe0ff */
[----:B------:R-:W-:Y:S02]  /*8130*/  LOP3.LUT R8, R9, 0x380, RZ, 0xc0, !PT ;  /* 0x0000038009087812 */ /* 0x000fe400078ec0ff */
[----:B------:R-:W-:Y:S02]  /*8140*/  LOP3.LUT R12, R13, 0x380, RZ, 0xc0, !PT ;  /* 0x000003800d0c7812 */ /* 0x000fe400078ec0ff */
[----:B------:R-:W-:Y:S02]  /*8150*/  LOP3.LUT R24, R25, 0x380, RZ, 0xc0, !PT ;  /* 0x0000038019187812 */ /* 0x000fe400078ec0ff */
[----:B---3--:R-:W-:Y:S02]  /*8160*/  LOP3.LUT R28, R29, 0x380, RZ, 0xc0, !PT ;  /* 0x000003801d1c7812 */ /* 0x008fe400078ec0ff */
[----:B------:R-:W-:-:S02]  /*8170*/  LOP3.LUT R32, R33, 0x380, RZ, 0xc0, !PT ;  /* 0x0000038021207812 */ /* 0x000fc400078ec0ff */
[----:B------:R-:W-:Y:S01]  /*8180*/  LOP3.LUT R36, R37, 0x380, RZ, 0xc0, !PT ;  /* 0x0000038025247812 */ /* 0x000fe200078ec0ff */
[----:B------:R-:W-:Y:S01]  /*8190*/  UMOV UR4, URZ ;  /* 0x0000003f00047c82 */ /* 0x000fe20008000000 */
[----:B------:R-:W-:Y:S02]  /*81a0*/  SHF.R.U64 R8, R8, 0x3, RZ ;  /* 0x0000000308087819 */ /* 0x000fe400000012ff */
[----:B------:R-:W-:Y:S02]  /*81b0*/  SHF.R.U64 R12, R12, 0x3, RZ ;  /* 0x000000030c0c7819 */ /* 0x000fe400000012ff */
[----:B------:R-:W-:Y:S02]  /*81c0*/  SHF.R.U64 R24, R24, 0x3, RZ ;  /* 0x0000000318187819 */ /* 0x000fe400000012ff */
[----:B------:R-:W-:Y:S02]  /*81d0*/  SHF.R.U64 R28, R28, 0x3, RZ ;  /* 0x000000031c1c7819 */ /* 0x000fe400000012ff */
[----:B------:R-:W-:-:S02]  /*81e0*/  SHF.R.U64 R32, R32, 0x3, RZ ;  /* 0x0000000320207819 */ /* 0x000fc400000012ff */
[----:B------:R-:W-:Y:S02]  /*81f0*/  SHF.R.U64 R36, R36, 0x3, RZ ;  /* 0x0000000324247819 */ /* 0x000fe400000012ff */
[----:B------:R-:W-:Y:S02]  /*8200*/  LOP3.LUT R8, R8, R9, RZ, 0x3c, !PT ;  /* 0x0000000908087212 */ /* 0x000fe400078e3cff */
[----:B------:R-:W-:Y:S02]  /*8210*/  LOP3.LUT R12, R12, R13, RZ, 0x3c, !PT ;  /* 0x0000000d0c0c7212 */ /* 0x000fe400078e3cff */
[----:B------:R-:W-:Y:S02]  /*8220*/  LOP3.LUT R24, R24, R25, RZ, 0x3c, !PT ;  /* 0x0000001918187212 */ /* 0x000fe400078e3cff */
[----:B------:R-:W-:Y:S02]  /*8230*/  LOP3.LUT R28, R28, R29, RZ, 0x3c, !PT ;  /* 0x0000001d1c1c7212 */ /* 0x000fe400078e3cff */
[----:B------:R-:W-:-:S02]  /*8240*/  LOP3.LUT R32, R32, R33, RZ, 0x3c, !PT ;  /* 0x0000002120207212 */ /* 0x000fc400078e3cff */
[----:B------:R-:W-:Y:S02]  /*8250*/  LOP3.LUT R36, R36, R37, RZ, 0x3c, !PT ;  /* 0x0000002524247212 */ /* 0x000fe400078e3cff */
[----:B----4-:R-:W-:Y:S01]  /*8260*/  @P0 R2UR UR4, R6 ;  /* 0x00000000060402ca */ /* 0x010fe200000e0000 */
[----:B-1----:R-:W-:-:S14]  /*8270*/  @P6 BRA `(.L_x_389) ;  /* 0x0000000000106947 */ /* 0x002fdc0003800000 */
[----:B------:R-:W-:Y:S05]  /*8280*/  @!P0 BRA `(.L_x_389) ;  /* 0x00000000000c8947 */ /* 0x000fea0003800000 */
[----:B------:R-:W2:Y:S04]  /*8290*/  LDG.E R3, desc[UR50][R4.64] ;  /* 0x0000003204037981 */ /* 0x000ea8000c1e1900 */
[----:B-----5:R-:W2:Y:S02]  /*82a0*/  LDG.E R0, desc[UR50][R4.64+0x4] ;  /* 0x0000043204007981 */ /* 0x020ea4000c1e1900 */
[----:B--2---:R-:W-:-:S07]  /*82b0*/  IMAD.IADD R0, R0, 0x1, -R3 ;  /* 0x0000000100007824 */ /* 0x004fce00078e0a03 */
.L_x_389:
[----:B------:R-:W0:Y:S01]  /*82c0*/  SHFL.IDX PT, R3, R192, RZ, 0x1f ;  /* 0x00001fffc0037589 */ /* 0x000e2200000e0000 */
[----:B------:R-:W-:Y:S01]  /*82d0*/  ISETP.NE.AND P6, PT, R7, RZ, PT ;  /* 0x000000ff0700720c */ /* 0x000fe20003fc5270 */
[--C-:B------:R-:W-:Y:S01]  /*82e0*/  IMAD.X R13, RZ, RZ, R175.reuse, P1 ;  /* 0x000000ffff0d7224 */ /* 0x100fe200008e06af */
[C---:B------:R-:W-:Y:S01]  /*82f0*/  IADD3 R41, P0, R174.reuse, 0x7000, RZ ;  /* 0x00007000ae297810 */ /* 0x040fe20007f1e0ff */
[--C-:B------:R-:W-:Y:S01]  /*8300*/  IMAD.X R25, RZ, RZ, R175.reuse, P2 ;  /* 0x000000ffff197224 */ /* 0x100fe200010e06af */
[C---:B------:R-:W-:Y:S01]  /*8310*/  IADD3 R49, P1, R174.reuse, 0x9000, RZ ;  /* 0x00009000ae317810 */ /* 0x040fe20007f3e0ff */
[--C-:B------:R-:W-:Y:S01]  /*8320*/  IMAD.X R9, RZ, RZ, R175.reuse, P6 ;  /* 0x000000ffff097224 */ /* 0x100fe200030e06af */
[----:B------:R-:W-:Y:S01]  /*8330*/  IADD3 R45, P6, R174, 0x8000, RZ ;  /* 0x00008000ae2d7810 */ /* 0x000fe20007fde0ff */
[--C-:B------:R-:W-:Y:S01]  /*8340*/  IMAD.X R29, RZ, RZ, R175.reuse, P3 ;  /* 0x000000ffff1d7224 */ /* 0x100fe200018e06af */
[----:B------:R-:W-:Y:S01]  /*8350*/  LOP3.LUT R40, R41, 0x380, RZ, 0xc0, !PT ;  /* 0x0000038029287812 */ /* 0x000fe200078ec0ff */
[----:B------:R-:W-:Y:S01]  /*8360*/  IMAD.X R33, RZ, RZ, R175, P4 ;  /* 0x000000ffff217224 */ /* 0x000fe200020e06af */
[----:B------:R-:W-:Y:S01]  /*8370*/  LOP3.LUT R44, R45, 0x380, RZ, 0xc0, !PT ;  /* 0x000003802d2c7812 */ /* 0x000fe200078ec0ff */
[----:B------:R-:W-:Y:S01]  /*8380*/  USHF.R.S32.HI UR14, URZ, 0x1f, UR4 ;  /* 0x0000001f3f0e7899 */ /* 0x000fe20008011404 */
[----:B------:R-:W-:Y:S01]  /*8390*/  LOP3.LUT R48, R49, 0x380, RZ, 0xc0, !PT ;  /* 0x0000038031307812 */ /* 0x000fe200078ec0ff */
[----:B------:R-:W-:Y:S01]  /*83a0*/  USHF.R.S32.HI UR15, URZ, 0x1f, UR45 ;  /* 0x0000001f3f0f7899 */ /* 0x000fe2000801142d */
[----:B------:R-:W-:Y:S01]  /*83b0*/  SHF.R.U64 R44, R44, 0x3, RZ ;  /* 0x000000032c2c7819 */ /* 0x000fe200000012ff */
[----:B------:R-:W-:Y:S01]  /*83c0*/  USEL UR42, UR42, URZ, !UP0 ;  /* 0x0000003f2a2a7287 */ /* 0x000fe2000c000000 */
[----:B------:R-:W-:Y:S01]  /*83d0*/  SHF.R.U64 R40, R40, 0x3, RZ ;  /* 0x0000000328287819 */ /* 0x000fe200000012ff */
[----:B------:R-:W-:Y:S01]  /*83e0*/  USEL UR43, UR43, URZ, !UP0 ;  /* 0x0000003f2b2b7287 */ /* 0x000fe2000c000000 */
[----:B------:R-:W-:-:S02]  /*83f0*/  SHF.R.U64 R48, R48, 0x3, RZ ;  /* 0x0000000330307819 */ /* 0x000fc400000012ff */
[----:B------:R-:W-:Y:S01]  /*8400*/  LOP3.LUT R44, R44, R45, RZ, 0x3c, !PT ;  /* 0x0000002d2c2c7212 */ /* 0x000fe200078e3cff */
[--C-:B------:R-:W-:Y:S01]  /*8410*/  IMAD.X R45, RZ, RZ, R175.reuse, P6 ;  /* 0x000000ffff2d7224 */ /* 0x100fe200030e06af */
[----:B------:R-:W-:Y:S01]  /*8420*/  LOP3.LUT R40, R40, R41, RZ, 0x3c, !PT ;  /* 0x0000002928287212 */ /* 0x000fe200078e3cff */
[--C-:B------:R-:W-:Y:S01]  /*8430*/  IMAD.X R41, RZ, RZ, R175.reuse, P0 ;  /* 0x000000ffff297224 */ /* 0x100fe200000e06af */
[----:B0-----:R-:W-:Y:S02]  /*8440*/  ISETP.NE.AND P6, PT, R3, RZ, PT ;  /* 0x000000ff0300720c */ /* 0x001fe40003fc5270 */
[----:B------:R-:W-:Y:S01]  /*8450*/  LOP3.LUT R48, R48, R49, RZ, 0x3c, !PT ;  /* 0x0000003130307212 */ /* 0x000fe200078e3cff */
[----:B------:R-:W-:Y:S01]  /*8460*/  IMAD.X R49, RZ, RZ, R175, P1 ;  /* 0x000000ffff317224 */ /* 0x000fe200008e06af */
[----:B------:R-:W-:Y:S02]  /*8470*/  IADD3.X R37, RZ, R175, RZ, P5, !PT ;  /* 0x000000afff257210 */ /* 0x000fe40002ffe4ff */
[----:B------:R-:W-:-:S02]  /*8480*/  IADD3 R57, P2, R174, 0xa000, RZ ;  /* 0x0000a000ae397810 */ /* 0x000fc40007f5e0ff */
[C---:B------:R-:W-:Y:S02]  /*8490*/  IADD3 R53, P3, R174.reuse, 0xb000, RZ ;  /* 0x0000b000ae357810 */ /* 0x040fe40007f7e0ff */
[C---:B------:R-:W-:Y:S02]  /*84a0*/  IADD3 R65, P4, R174.reuse, 0xc000, RZ ;  /* 0x0000c000ae417810 */ /* 0x040fe40007f9e0ff */
[C---:B------:R-:W-:Y:S02]  /*84b0*/  IADD3 R61, P5, R174.reuse, 0xd000, RZ ;  /* 0x0000d000ae3d7810 */ /* 0x040fe40007fbe0ff */
[C---:B------:R-:W-:Y:S02]  /*84c0*/  IADD3 R73, P0, R174.reuse, 0xe000, RZ ;  /* 0x0000e000ae497810 */ /* 0x040fe40007f1e0ff */
[----:B------:R-:W-:Y:S02]  /*84d0*/  IADD3 R4, P1, R174, 0xf000, RZ ;  /* 0x0000f000ae047810 */ /* 0x000fe40007f3e0ff */
[----:B------:R-:W-:-:S02]  /*84e0*/  LOP3.LUT R56, R57, 0x380, RZ, 0xc0, !PT ;  /* 0x0000038039387812 */ /* 0x000fc400078ec0ff */
[----:B------:R-:W-:Y:S01]  /*84f0*/  LOP3.LUT R52, R53, 0x380, RZ, 0xc0, !PT ;  /* 0x0000038035347812 */ /* 0x000fe200078ec0ff */
[----:B------:R-:W-:Y:S01]  /*8500*/  IMAD.X R69, RZ, RZ, R175, P1 ;  /* 0x000000ffff457224 */ /* 0x000fe200008e06af */
[----:B------:R-:W-:Y:S02]  /*8510*/  LOP3.LUT R64, R65, 0x380, RZ, 0xc0, !PT ;  /* 0x0000038041407812 */ /* 0x000fe400078ec0ff */
[----:B------:R-:W-:Y:S02]  /*8520*/  LOP3.LUT R60, R61, 0x380, RZ, 0xc0, !PT ;  /* 0x000003803d3c7812 */ /* 0x000fe400078ec0ff */
[----:B------:R-:W-:Y:S02]  /*8530*/  LOP3.LUT R72, R73, 0x380, RZ, 0xc0, !PT ;  /* 0x0000038049487812 */ /* 0x000fe400078ec0ff */
[----:B------:R-:W-:Y:S02]  /*8540*/  LOP3.LUT R5, R174, 0x380, RZ, 0xc0, !PT ;  /* 0x00000380ae057812 */ /* 0x000fe400078ec0ff */
[----:B------:R-:W-:-:S02]  /*8550*/  LOP3.LUT R3, R4, 0x380, RZ, 0xc0, !PT ;  /* 0x0000038004037812 */ /* 0x000fc400078ec0ff */
[----:B------:R-:W-:Y:S02]  /*8560*/  SHF.R.U64 R56, R56, 0x3, RZ ;  /* 0x0000000338387819 */ /* 0x000fe400000012ff */
[----:B------:R-:W-:Y:S02]  /*8570*/  SHF.R.U64 R52, R52, 0x3, RZ ;  /* 0x0000000334347819 */ /* 0x000fe400000012ff */
[----:B------:R-:W-:Y:S02]  /*8580*/  SHF.R.U64 R64, R64, 0x3, RZ ;  /* 0x0000000340407819 */ /* 0x000fe400000012ff */
[----:B------:R-:W-:Y:S02]  /*8590*/  SHF.R.U64 R60, R60, 0x3, RZ ;  /* 0x000000033c3c7819 */ /* 0x000fe400000012ff */
[----:B------:R-:W-:Y:S02]  /*85a0*/  SHF.R.U64 R72, R72, 0x3, RZ ;  /* 0x0000000348487819 */ /* 0x000fe400000012ff */
[----:B------:R-:W-:-:S02]  /*85b0*/  SHF.R.U64 R5, R5, 0x3, RZ ;  /* 0x0000000305057819 */ /* 0x000fc400000012ff */
[----:B------:R-:W-:Y:S02]  /*85c0*/  SHF.R.U64 R3, R3, 0x3, RZ ;  /* 0x0000000303037819 */ /* 0x000fe400000012ff */
[----:B------:R-:W-:Y:S01]  /*85d0*/  LOP3.LUT R56, R56, R57, RZ, 0x3c, !PT ;  /* 0x0000003938387212 */ /* 0x000fe200078e3cff */
[--C-:B------:R-:W-:Y:S01]  /*85e0*/  IMAD.X R57, RZ, RZ, R175.reuse, P2 ;  /* 0x000000ffff397224 */ /* 0x100fe200010e06af */
[----:B------:R-:W-:Y:S01]  /*85f0*/  LOP3.LUT R52, R52, R53, RZ, 0x3c, !PT ;  /* 0x0000003534347212 */ /* 0x000fe200078e3cff */
[--C-:B------:R-:W-:Y:S01]  /*8600*/  IMAD.X R53, RZ, RZ, R175.reuse, P3 ;  /* 0x000000ffff357224 */ /* 0x100fe200018e06af */
[----:B------:R-:W-:Y:S01]  /*8610*/  LOP3.LUT R64, R64, R65, RZ, 0x3c, !PT ;  /* 0x0000004140407212 */ /* 0x000fe200078e3cff */
[--C-:B------:R-:W-:Y:S01]  /*8620*/  IMAD.X R65, RZ, RZ, R175.reuse, P4 ;  /* 0x000000ffff417224 */ /* 0x100fe200020e06af */
[----:B------:R-:W-:Y:S02]  /*8630*/  LOP3.LUT R60, R60, R61, RZ, 0x3c, !PT ;  /* 0x0000003d3c3c7212 */ /* 0x000fe400078e3cff */
[----:B------:R-:W-:Y:S01]  /*8640*/  LOP3.LUT R72, R72, R73, RZ, 0x3c, !PT ;  /* 0x0000004948487212 */ /* 0x000fe200078e3cff */
[----:B------:R-:W-:Y:S01]  /*8650*/  IMAD.X R73, RZ, RZ, R175, P0 ;  /* 0x000000ffff497224 */ /* 0x000fe200000e06af */
[----:B------:R-:W-:-:S02]  /*8660*/  IADD3.X R61, RZ, R175, RZ, P5, !PT ;  /* 0x000000afff3d7210 */ /* 0x000fc40002ffe4ff */
[----:B------:R-:W-:Y:S02]  /*8670*/  LOP3.LUT R174, R5, R174, RZ, 0x3c, !PT ;  /* 0x000000ae05ae7212 */ /* 0x000fe400078e3cff */
[----:B------:R-:W-:Y:S01]  /*8680*/  LOP3.LUT R68, R3, R4, RZ, 0x3c, !PT ;  /* 0x0000000403447212 */ /* 0x000fe200078e3cff */
[----:B------:R-:W-:Y:S06]  /*8690*/  @P6 BRA `(.L_x_390) ;  /* 0x0000000000c46947 */ /* 0x000fec0003800000 */
[----:B------:R-:W0:Y:S01]  /*86a0*/  LDC R11, c[0x0][0xbe8] ;  /* 0x0002fa00ff0b7b82 */ /* 0x000e220000000800 */
[----:B------:R-:W-:Y:S01]  /*86b0*/  IMAD.U32 R10, RZ, RZ, UR44 ;  /* 0x0000002cff0a7e24 */ /* 0x000fe2000f8e00ff */
[----:B------:R-:W-:Y:S01]  /*86c0*/  ULDC.64 UR12, c[0x0][0xb90] ;  /* 0x0002e400000c7ab9 */ /* 0x000fe20000000a00 */
[----:B------:R-:W-:Y:S01]  /*86d0*/  UMOV UR8, UR4 ;  /* 0x0000000400087c82 */ /* 0x000fe20008000000 */
[----:B------:R-:W-:Y:S01]  /*86e0*/  UIMAD UR10, UR15, UR12, URZ ;  /* 0x0000000c0f0a72a4 */ /* 0x000fe2000f8e023f */
[----:B------:R-:W-:Y:S01]  /*86f0*/  IMAD R10, R10, 0x40, R195 ;  /* 0x000000400a0a7824 */ /* 0x000fe200078e02c3 */
[----:B------:R-:W-:Y:S01]  /*8700*/  UMOV UR9, UR14 ;  /* 0x0000000e00097c82 */ /* 0x000fe20008000000 */
[----:B------:R-:W-:Y:S01]  /*8710*/  IMAD.U32 R15, RZ, RZ, UR44 ;  /* 0x0000002cff0f7e24 */ /* 0x000fe2000f8e00ff */
[----:B------:R-:W-:Y:S01]  /*8720*/  UIMAD.WIDE.U32 UR8, UR45, UR12, UR8 ;  /* 0x0000000c2d0872a5 */ /* 0x000fe2000f8e0008 */
[----:B------:R-:W-:Y:S01]  /*8730*/  IMAD.MOV.U32 R4, RZ, RZ, R10 ;  /* 0x000000ffff047224 */ /* 0x000fe200078e000a */
[----:B------:R-:W-:Y:S01]  /*8740*/  UIMAD UR10, UR45, UR13, UR10 ;  /* 0x0000000d2d0a72a4 */ /* 0x000fe2000f8e020a */
[----:B------:R-:W-:-:S02]  /*8750*/  IMAD.MOV R30, RZ, RZ, -R18 ;  /* 0x000000ffff1e7224 */ /* 0x000fc400078e0a12 */
[----:B------:R-:W-:Y:S01]  /*8760*/  ULDC.64 UR12, c[0x0][0xb98] ;  /* 0x0002e600000c7ab9 */ /* 0x000fe20000000a00 */
[----:B------:R-:W-:Y:S01]  /*8770*/  UIADD3 UR9, UR9, UR10, URZ ;  /* 0x0000000a09097290 */ /* 0x000fe2000fffe03f */
[----:B------:R-:W-:Y:S01]  /*8780*/  IMAD R15, R15, 0x40, R16 ;  /* 0x000000400f0f7824 */ /* 0x000fe200078e0210 */
[----:B------:R-:W-:Y:S02]  /*8790*/  UIMAD UR11, UR43, UR12, URZ ;  /* 0x0000000c2b0b72a4 */ /* 0x000fe4000f8e023f */
[----:B------:R-:W-:Y:S02]  /*87a0*/  UIMAD.WIDE.U32 UR8, UR42, UR12, UR8 ;  /* 0x0000000c2a0872a5 */ /* 0x000fe4000f8e0008 */
[----:B------:R-:W-:Y:S01]  /*87b0*/  UIMAD UR11, UR42, UR13, UR11 ;  /* 0x0000000d2a0b72a4 */ /* 0x000fe2000f8e020b */
[----:B0-----:R-:W-:Y:S01]  /*87c0*/  ISETP.NE.AND P0, PT, R11, 0x1, PT ;  /* 0x000000010b00780c */ /* 0x001fe20003f05270 */
[----:B-----5:R-:W-:-:S12]  /*87d0*/  IMAD R26, R0, R11, RZ ;  /* 0x0000000b001a7224 */ /* 0x020fd800078e02ff */
[----:B------:R-:W0:Y:S08]  /*87e0*/  @P0 LDC R3, c[0x0][0xbec] ;  /* 0x0002fb00ff030b82 */ /* 0x000e300000000800 */
[----:B------:R-:W1:Y:S01]  /*87f0*/  @P0 LDC R6, c[0x0][0xbf0] ;  /* 0x0002fc00ff060b82 */ /* 0x000e620000000800 */
[----:B0-----:R-:W-:-:S05]  /*8800*/  @P0 IMAD.HI.U32 R3, R10, R3, RZ ;  /* 0x000000030a030227 */ /* 0x001fca00078e00ff */
[----:B-1----:R-:W-:-:S04]  /*8810*/  @P0 SHF.R.U32.HI R4, RZ, R6, R3 ;  /* 0x00000006ff040219 */ /* 0x002fc80000011603 */
[--C-:B------:R-:W-:Y:S01]  /*8820*/  SHF.R.S32.HI R5, RZ, 0x1f, R4.reuse ;  /* 0x0000001fff057819 */ /* 0x100fe20000011404 */
[----:B------:R-:W-:Y:S01]  /*8830*/  IMAD.MOV R6, RZ, RZ, -R4 ;  /* 0x000000ffff067224 */ /* 0x000fe200078e0a04 */
[----:B------:R-:W-:-:S03]  /*8840*/  IADD3 R4, P0, R4, UR8, RZ ;  /* 0x0000000804047c10 */ /* 0x000fc6000ff1e0ff */
[----:B------:R-:W-:Y:S01]  /*8850*/  IMAD R3, R11, R6, R10 ;  /* 0x000000060b037224 */ /* 0x000fe200078e020a */
[----:B------:R-:W-:-:S04]  /*8860*/  MOV R10, UR11 ;  /* 0x0000000b000a7c02 */ /* 0x000fc80008000f00 */
[----:B------:R-:W-:Y:S02]  /*8870*/  SHF.R.S32.HI R6, RZ, 0x1f, R3 ;  /* 0x0000001fff067819 */ /* 0x000fe40000011403 */
[----:B------:R-:W-:Y:S01]  /*8880*/  IADD3.X R5, R5, UR9, R10, P0, !PT ;  /* 0x0000000905057c10 */ /* 0x000fe200087fe40a */
[----:B------:R-:W-:Y:S02]  /*8890*/  ULDC.64 UR8, c[0x0][0xb88] ;  /* 0x0002e20000087ab9 */ /* 0x000fe40000000a00 */
[----:B------:R-:W-:Y:S02]  /*88a0*/  IMAD R6, R6, UR8, RZ ;  /* 0x0000000806067c24 */ /* 0x000fe4000f8e02ff */
[----:B------:R-:W-:-:S04]  /*88b0*/  IMAD.WIDE.U32 R4, R3, UR8, R4 ;  /* 0x0000000803047c25 */ /* 0x000fc8000f8e0004 */
[----:B------:R-:W-:Y:S01]  /*88c0*/  IMAD R3, R3, UR9, R6 ;  /* 0x0000000903037c24 */ /* 0x000fe2000f8e0206 */
[----:B------:R-:W-:Y:S02]  /*88d0*/  ULDC.64 UR8, c[0x0][0xb50] ;  /* 0x0002d40000087ab9 */ /* 0x000fe40000000a00 */
[----:B------:R-:W-:Y:S01]  /*88e0*/  LEA R10, P0, R4, UR8, 0x2 ;  /* 0x00000008040a7c11 */ /* 0x000fe2000f8010ff */
[----:B------:R-:W-:-:S04]  /*88f0*/  IMAD.IADD R3, R5, 0x1, R3 ;  /* 0x0000000105037824 */ /* 0x000fc800078e0203 */
[----:B------:R-:W-:Y:S01]  /*8900*/  SHFL.IDX PT, R6, R10, 0x1, 0x1c1f ;  /* 0x003c1f000a067f89 */ /* 0x000fe200000e0000 */
[----:B------:R-:W-:Y:S01]  /*8910*/  LEA.HI.X R14, R4, UR9, R3, 0x2, P0 ;  /* 0x00000009040e7c11 */ /* 0x000fe200080f1403 */
[----:B------:R-:W-:Y:S01]  /*8920*/  VIADD R3, R15, 0x8 ;  /* 0x000000080f037836 */ /* 0x000fe20000000000 */
        /* <DEDUP_REMOVED lines=8> */
.L_x_390:
[----:B------:R-:W1:Y:S01]  /*89b0*/  LDC R81, c[0x0][0xbe8] ;  /* 0x0002fa00ff517b82 */ /* 0x000e620000000800 */
[----:B------:R-:W-:Y:S01]  /*89c0*/  ULDC UR16, c[0x0][0xac8] ;  /* 0x0002b20000107ab9 */ /* 0x000fe20000000800 */
[----:B------:R-:W-:Y:S01]  /*89d0*/  ULDC.64 UR12, c[0x0][0xaa0] ;  /* 0x0002a800000c7ab9 */ /* 0x000fe20000000a00 */
[----:B------:R-:W-:Y:S01]  /*89e0*/  ISETP.GE.AND P0, PT, R189, UR16, PT ;  /* 0x00000010bd007c0c */ /* 0x000fe2000bf06270 */
[----:B0-----:R0:W5:Y:S01]  /*89f0*/  LD.E.128 R4, desc[UR50][R174.64] ;  /* 0x00000032ae047980 */ /* 0x001162000c101d00 */
[----:B------:R-:W-:Y:S02]  /*8a00*/  ISETP.GE.AND P1, PT, R2, UR16, PT ;  /* 0x0000001002007c0c */ /* 0x000fe4000bf26270 */
[----:B------:R-:W-:Y:S01]  /*8a10*/  SEL R20, RZ, 0xffffffff, P0 ;  /* 0xffffffffff147807 */ /* 0x000fe20000000000 */
[----:B------:R-:W5:Y:S04]  /*8a20*/  LD.E.128 R8, desc[UR50][R8.64] ;  /* 0x0000003208087980 */ /* 0x000f68000c101d00 */
[----:B------:R-:W5:Y:S04]  /*8a30*/  LD.E.128 R12, desc[UR50][R12.64] ;  /* 0x000000320c0c7980 */ /* 0x000f68000c101d00 */
[----:B------:R-:W5:Y:S04]  /*8a40*/  LD.E.128 R24, desc[UR50][R24.64] ;  /* 0x0000003218187980 */ /* 0x000f68000c101d00 */
[----:B------:R-:W5:Y:S01]  /*8a50*/  LD.E.128 R28, desc[UR50][R28.64] ;  /* 0x000000321c1c7980 */ /* 0x000f62000c101d00 */
[----:B-1----:R-:W-:-:S03]  /*8a60*/  ISETP.NE.AND P2, PT, R81, 0x1, PT ;  /* 0x000000015100780c */ /* 0x002fc60003f45270 */
[----:B------:R-:W5:Y:S01]  /*8a70*/  LD.E.128 R32, desc[UR50][R32.64] ;  /* 0x0000003220207980 */ /* 0x000f62000c101d00 */
[----:B------:R-:W-:Y:S01]  /*8a80*/  ISETP.GE.AND P0, PT, R188, UR16, PT ;  /* 0x00000010bc007c0c */ /* 0x000fe2000bf06270 */
[----:B------:R-:W-:Y:S01]  /*8a90*/  IMAD.SHL.U32 R76, R20, 0x2, RZ ;  /* 0x00000002144c7824 */ /* 0x000fe200078e00ff */
[----:B------:R-:W-:Y:S01]  /*8aa0*/  SEL R3, RZ, 0x1, P1 ;  /* 0x00000001ff037807 */ /* 0x000fe20000800000 */
[----:B------:R-:W5:Y:S01]  /*8ab0*/  LD.E.128 R36, desc[UR50][R36.64] ;  /* 0x0000003224247980 */ /* 0x000f62000c101d00 */
[----:B------:R-:W-:-:S03]  /*8ac0*/  SEL R20, RZ, 0xffffffff, P0 ;  /* 0xffffffffff147807 */ /* 0x000fc60000000000 */
[----:B------:R-:W5:Y:S02]  /*8ad0*/  LD.E.128 R40, desc[UR50][R40.64] ;  /* 0x0000003228287980 */ /* 0x000f64000c101d00 */
[----:B------:R-:W1:Y:S01]  /*8ae0*/  @P2 LDC R77, c[0x0][0xbec] ;  /* 0x0002fb00ff4d2b82 */ /* 0x000e620000000800 */
[----:B------:R-:W-:Y:S01]  /*8af0*/  ISETP.GE.AND P0, PT, R187, UR16, PT ;  /* 0x00000010bb007c0c */ /* 0x000fe2000bf06270 */
[----:B------:R-:W-:Y:S01]  /*8b00*/  UIMAD UR10, UR14, UR12, URZ ;  /* 0x0000000c0e0a72a4 */ /* 0x000fe2000f8e023f */
[----:B------:R-:W5:Y:S04]  /*8b10*/  LD.E.128 R44, desc[UR50][R44.64] ;  /* 0x000000322c2c7980 */ /* 0x000f68000c101d00 */
[----:B------:R-:W5:Y:S01]  /*8b20*/  LD.E.128 R48, desc[UR50][R48.64] ;  /* 0x0000003230307980 */ /* 0x000f62000c101d00 */
[----:B------:R-:W2:Y:S01]  /*8b30*/  @P2 LDC R79, c[0x0][0xbf0] ;  /* 0x0002fc00ff4f2b82 */ /* 0x000ea20000000800 */
[----:B------:R-:W-:-:S02]  /*8b40*/  LOP3.LUT R3, R76, 0x2, R3, 0xe2, !PT ;  /* 0x000000024c037812 */ /* 0x000fc400078ee203 */
[----:B------:R-:W-:Y:S01]  /*8b50*/  SHF.L.U32 R20, R20, 0x2, RZ ;  /* 0x0000000214147819 */ /* 0x000fe200000006ff */
[----:B------:R-:W5:Y:S01]  /*8b60*/  LD.E.128 R56, desc[UR50][R56.64] ;  /* 0x0000003238387980 */ /* 0x000f62000c101d00 */
[----:B------:R-:W-:Y:S01]  /*8b70*/  SEL R21, RZ, 0xffffffff, P0 ;  /* 0xffffffffff157807 */ /* 0x000fe20000000000 */
[----:B------:R-:W-:Y:S01]  /*8b80*/  UIMAD.WIDE.U32 UR8, UR4, UR12, URZ ;  /* 0x0000000c040872a5 */ /* 0x000fe2000f8e003f */
[----:B------:R-:W-:Y:S01]  /*8b90*/  LOP3.LUT R20, R20, 0x4, R3, 0xe2, !PT ;  /* 0x0000000414147812 */ /* 0x000fe200078ee203 */
[----:B------:R-:W-:Y:S01]  /*8ba0*/  UIMAD UR10, UR4, UR13, UR10 ;  /* 0x0000000d040a72a4 */ /* 0x000fe2000f8e020a */
[----:B------:R-:W-:Y:S01]  /*8bb0*/  IMAD R3, R190, 0x20, R191 ;  /* 0x00000020be037824 */ /* 0x000fe200078e02bf */
[----:B------:R-:W5:Y:S01]  /*8bc0*/  LD.E.128 R52, desc[UR50][R52.64] ;  /* 0x0000003234347980 */ /* 0x000f62000c101d00 */
[----:B------:R-:W-:Y:S01]  /*8bd0*/  IMAD.U32 R82, RZ, RZ, UR44 ;  /* 0x0000002cff527e24 */ /* 0x000fe2000f8e00ff */
[----:B------:R-:W-:Y:S01]  /*8be0*/  ULDC.64 UR12, c[0x0][0xae8] ;  /* 0x0002ba00000c7ab9 */ /* 0x000fe20000000a00 */
[----:B------:R-:W-:Y:S01]  /*8bf0*/  IMAD.SHL.U32 R21, R21, 0x8, RZ ;  /* 0x0000000815157824 */ /* 0x000fe200078e00ff */
[----:B------:R-:W-:Y:S01]  /*8c00*/  ISETP.GE.AND P0, PT, R186, UR16, PT ;  /* 0x00000010ba007c0c */ /* 0x000fe2000bf06270 */
[----:B------:R-:W-:Y:S01]  /*8c10*/  UIADD3 UR9, UR9, UR10, URZ ;  /* 0x0000000a09097290 */ /* 0x000fe2000fffe03f */
[----:B------:R-:W-:Y:S01]  /*8c20*/  IMAD R82, R82, 0x40, R3 ;  /* 0x0000004052527824 */ /* 0x000fe200078e0203 */
[----:B------:R-:W-:Y:S01]  /*8c30*/  UIMAD UR4, UR15, UR12, URZ ;  /* 0x0000000c0f0472a4 */ /* 0x000fe2000f8e023f */
[----:B------:R-:W-:Y:S01]  /*8c40*/  SEL R3, RZ, 0xffffffff, P0 ;  /* 0xffffffffff037807 */ /* 0x000fe20000000000 */
[----:B------:R-:W-:Y:S01]  /*8c50*/  UIMAD.WIDE.U32 UR8, UR45, UR12, UR8 ;  /* 0x0000000c2d0872a5 */ /* 0x000fe2000f8e0008 */
[----:B------:R-:W-:Y:S01]  /*8c60*/  LOP3.LUT R21, R21, 0x8, R20, 0xe2, !PT ;  /* 0x0000000815157812 */ /* 0x000fe200078ee214 */
[----:B------:R-:W-:Y:S01]  /*8c70*/  UIMAD UR4, UR45, UR13, UR4 ;  /* 0x0000000d2d0472a4 */ /* 0x000fe2000f8e0204 */
[----:B-1----:R-:W-:Y:S01]  /*8c80*/  @P2 IMAD.HI.U32 R20, R82, R77, RZ ;  /* 0x0000004d52142227 */ /* 0x002fe200078e00ff */
[----:B------:R-:W-:Y:S01]  /*8c90*/  ULDC.64 UR10, c[0x0][0xaf0] ;  /* 0x0002bc00000a7ab9 */ /* 0x000fe20000000a00 */
[----:B------:R-:W5:Y:S01]  /*8ca0*/  LD.E.128 R64, desc[UR50][R64.64] ;  /* 0x0000003240407980 */ /* 0x000f62000c101d00 */
[----:B------:R-:W-:Y:S01]  /*8cb0*/  UIMAD UR43, UR43, UR10, URZ ;  /* 0x0000000a2b2b72a4 */ /* 0x000fe2000f8e023f */
[----:B------:R-:W-:Y:S01]  /*8cc0*/  IMAD.SHL.U32 R76, R3, 0x10, RZ ;  /* 0x00000010034c7824 */ /* 0x000fe200078e00ff */
[----:B------:R-:W-:Y:S01]  /*8cd0*/  UIADD3 UR9, UR9, UR4, URZ ;  /* 0x0000000409097290 */ /* 0x000fe2000fffe03f */
[----:B------:R-:W-:Y:S01]  /*8ce0*/  IMAD.MOV.U32 R3, RZ, RZ, R82 ;  /* 0x000000ffff037224 */ /* 0x000fe200078e0052 */
[----:B--2---:R-:W-:Y:S01]  /*8cf0*/  @P2 SHF.R.U32.HI R3, RZ, R79, R20 ;  /* 0x0000004fff032219 */ /* 0x004fe20000011614 */
[----:B------:R-:W-:Y:S01]  /*8d00*/  UIMAD UR4, UR42, UR11, UR43 ;  /* 0x0000000b2a0472a4 */ /* 0x000fe2000f8e022b */
[----:B------:R-:W5:Y:S01]  /*8d10*/  LD.E.128 R60, desc[UR50][R60.64] ;  /* 0x000000323c3c7980 */ /* 0x000f62000c101d00 */
[----:B------:R-:W-:Y:S01]  /*8d20*/  UIMAD.WIDE.U32 UR42, UR42, UR10, UR8 ;  /* 0x0000000a2a2a72a5 */ /* 0x000fe2000f8e0008 */
[--C-:B------:R-:W-:Y:S01]  /*8d30*/  SHF.R.S32.HI R77, RZ, 0x1f, R3.reuse ;  /* 0x0000001fff4d7819 */ /* 0x100fe20000011403 */
[----:B------:R-:W-:Y:S01]  /*8d40*/  IMAD.MOV R79, RZ, RZ, -R3 ;  /* 0x000000ffff4f7224 */ /* 0x000fe200078e0a03 */
[----:B------:R-:W-:Y:S01]  /*8d50*/  ISETP.GE.AND P0, PT, R185, UR16, PT ;  /* 0x00000010b9007c0c */ /* 0x000fe2000bf06270 */
[----:B------:R-:W-:Y:S01]  /*8d60*/  UIADD3 UR4, UR43, UR4, URZ ;  /* 0x000000042b047290 */ /* 0x000fe2000fffe03f */
[----:B------:R-:W5:Y:S01]  /*8d70*/  LD.E.128 R72, desc[UR50][R72.64] ;  /* 0x0000003248487980 */ /* 0x000f62000c101d00 */
[----:B------:R-:W-:Y:S01]  /*8d80*/  ULDC.64 UR8, c[0x0][0xae0] ;  /* 0x0002b80000087ab9 */ /* 0x000fe20000000a00 */
[----:B------:R-:W-:Y:S01]  /*8d90*/  SEL R78, RZ, 0xffffffff, P0 ;  /* 0xffffffffff4e7807 */ /* 0x000fe20000000000 */
[----:B------:R-:W-:Y:S01]  /*8da0*/  IMAD R80, R77, UR8, RZ ;  /* 0x000000084d507c24 */ /* 0x000fe2000f8e02ff */
[----:B------:R-:W-:Y:S01]  /*8db0*/  LOP3.LUT R76, R76, 0x10, R21, 0xe2, !PT ;  /* 0x000000104c4c7812 */ /* 0x000fe200078ee215 */
[----:B------:R-:W-:Y:S01]  /*8dc0*/  IMAD R77, R81, R79, R82 ;  /* 0x0000004f514d7224 */ /* 0x000fe200078e0252 */
[----:B------:R-:W-:Y:S01]  /*8dd0*/  MOV R20, UR42 ;  /* 0x0000002a00147c02 */ /* 0x000fe20008000f00 */
[----:B------:R-:W-:Y:S01]  /*8de0*/  IMAD.U32 R21, RZ, RZ, UR43 ;  /* 0x0000002bff157e24 */ /* 0x000fe2000f8e00ff */
[----:B------:R-:W5:Y:S01]  /*8df0*/  LD.E.128 R68, desc[UR50][R68.64] ;  /* 0x0000003244447980 */ /* 0x000f62000c101d00 */
[----:B------:R-:W-:Y:S01]  /*8e00*/  IMAD.U32 R21, RZ, RZ, UR4 ;  /* 0x00000004ff157e24 */ /* 0x000fe2000f8e00ff */
[----:B------:R-:W-:Y:S01]  /*8e10*/  ISETP.GE.AND P0, PT, R194, UR16, PT ;  /* 0x00000010c2007c0c */ /* 0x000fe2000bf06270 */
[----:B------:R-:W-:Y:S01]  /*8e20*/  IMAD.SHL.U32 R83, R78, 0x20, RZ ;  /* 0x000000204e537824 */ /* 0x000fe200078e00ff */
[----:B------:R-:W-:Y:S01]  /*8e30*/  @!PT LDS RZ, [RZ] ;  /* 0x00000000fffff984 */ /* 0x000fe20000000800 */
[----:B------:R-:W-:Y:S01]  /*8e40*/  @!PT LDS RZ, [RZ] ;  /* 0x00000000fffff984 */ /* 0x000fe20000000800 */
[----:B------:R-:W-:Y:S01]  /*8e50*/  @!PT LDS RZ, [RZ] ;  /* 0x00000000fffff984 */ /* 0x000fe20000000800 */
[----:B------:R-:W-:Y:S01]  /*8e60*/  @!PT LDS RZ, [RZ] ;  /* 0x00000000fffff984 */ /* 0x000fe20000000800 */
[----:B------:R1:W-:Y:S06]  /*8e70*/  MEMBAR.ALL.CTA ;  /* 0x0000000000007992 */ /* 0x0003ec0000008000 */
[----:B-1----:R-:W1:Y:S01]  /*8e80*/  FENCE.VIEW.ASYNC.S ;  /* 0x00000000000073c6 */ /* 0x002e620000000000 */
[----:B------:R-:W-:Y:S01]  /*8e90*/  SHF.R.S32.HI R78, RZ, 0x1f, R77 ;  /* 0x0000001fff4e7819 */ /* 0x000fe2000001144d */
[C---:B------:R-:W-:Y:S01]  /*8ea0*/  IMAD R79, R3.reuse, UR9, R80 ;  /* 0x00000009034f7c24 */ /* 0x040fe2000f8e0250 */
[----:B------:R-:W-:Y:S01]  /*8eb0*/  UIADD3 UR4, UR41, 0x28c20, URZ ;  /* 0x00028c2029047890 */ /* 0x000fe2000fffe03f */
[----:B------:R-:W-:Y:S01]  /*8ec0*/  IMAD.WIDE.U32 R20, R3, UR8, R20 ;  /* 0x0000000803147c25 */ /* 0x000fe2000f8e0014 */
[----:B------:R-:W-:Y:S01]  /*8ed0*/  ULDC.64 UR8, c[0x0][0xad8] ;  /* 0x0002b60000087ab9 */ /* 0x000fe20000000a00 */
[----:B------:R-:W-:Y:S01]  /*8ee0*/  SEL R3, RZ, 0x40, P0 ;  /* 0x00000040ff037807 */ /* 0x000fe20000000000 */
[----:B------:R-:W-:Y:S01]  /*8ef0*/  UPRMT UR4, URZ, 0x654, UR4 ;  /* 0x000006543f047896 */ /* 0x000fe20008000004 */
[----:B------:R-:W-:Y:S01]  /*8f00*/  IMAD.U32 R86, RZ, RZ, UR44 ;  /* 0x0000002cff567e24 */ /* 0x000fe2000f8e00ff */
[----:B------:R-:W-:Y:S01]  /*8f10*/  ISETP.GE.AND P0, PT, R193, UR16, PT ;  /* 0x00000010c1007c0c */ /* 0x000fe2000bf06270 */
[----:B------:R-:W-:Y:S01]  /*8f20*/  IMAD.IADD R21, R21, 0x1, R79 ;  /* 0x0000000115157824 */ /* 0x000fe200078e024f */
[----:B------:R-:W-:Y:S01]  /*8f30*/  LOP3.LUT R76, R83, 0x20, R76, 0xe2, !PT ;  /* 0x00000020534c7812 */ /* 0x000fe200078ee24c */
[----:B------:R-:W-:Y:S01]  /*8f40*/  IMAD R78, R78, UR8, RZ ;  /* 0x000000084e4e7c24 */ /* 0x000fe2000f8e02ff */
[----:B------:R-:W-:Y:S01]  /*8f50*/  LEA R86, R86, R191, 0x6 ;  /* 0x000000bf56567211 */ /* 0x000fe200078e30ff */
[----:B-----5:R-:W-:Y:S01]  /*8f60*/  IMAD R87, R0, R81, RZ ;  /* 0x0000005100577224 */ /* 0x020fe200078e02ff */
[----:B------:R-:W-:Y:S01]  /*8f70*/  SEL R0, RZ, 0x80, P0 ;  /* 0x00000080ff007807 */ /* 0x000fe20000000000 */
[C---:B------:R-:W-:Y:S01]  /*8f80*/  IMAD R79, R77.reuse, UR9, R78 ;  /* 0x000000094d4f7c24 */ /* 0x040fe2000f8e024e */
[----:B------:R-:W-:Y:S01]  /*8f90*/  LOP3.LUT R3, R76, R3, RZ, 0xfc, !PT ;  /* 0x000000034c037212 */ /* 0x000fe200078efcff */
[----:B------:R-:W-:Y:S01]  /*8fa0*/  IMAD.WIDE.U32 R20, R77, UR8, R20 ;  /* 0x000000084d147c25 */ /* 0x000fe2000f8e0014 */
[----:B------:R-:W-:Y:S01]  /*8fb0*/  ISETP.GE.AND P0, PT, R86, R87, PT ;  /* 0x000000575600720c */ /* 0x000fe20003f06270 */
[----:B------:R-:W-:Y:S01]  /*8fc0*/  ULDC.64 UR8, c[0x0][0xa80] ;  /* 0x0002a00000087ab9 */ /* 0x000fe20000000a00 */
[----:B------:R-:W-:Y:S01]  /*8fd0*/  BSSY B1, `(.L_x_391) ;  /* 0x0000028000017945 */ /* 0x000fe20003800000 */
[----:B------:R-:W-:Y:S01]  /*8fe0*/  IMAD.IADD R21, R21, 0x1, R79 ;  /* 0x0000000115157824 */ /* 0x000fe200078e024f */
[----:B------:R-:W-:Y:S01]  /*8ff0*/  LEA R84, P1, R20, UR8, 0x1 ;  /* 0x0000000814547c11 */ /* 0x000fe2000f8208ff */
[----:B-1----:R-:W-:Y:S01]  /*9000*/  SYNCS.ARRIVE.TRANS64.RED.A1T0 RZ, [UR4], RZ ;  /* 0x000000ffffff79a7 */ /* 0x002fe20008100404 */
[----:B------:R-:W-:-:S02]  /*9010*/  LOP3.LUT R0, R3, R0, RZ, 0xfc, !PT ;  /* 0x0000000003007212 */ /* 0x000fc400078efcff */
[----:B------:R-:W-:Y:S01]  /*9020*/  LEA.HI.X R85, R20, UR9, R21, 0x1, P1 ;  /* 0x0000000914557c11 */ /* 0x000fe200088f0c15 */
[----:B------:R0:W1:Y:S04]  /*9030*/  SHFL.IDX PT, R76, R84, RZ, 0x181f ;  /* 0x00181fff544c7589 */ /* 0x00006800000e0000 */
[----:B------:R0:W2:Y:S01]  /*9040*/  SHFL.IDX PT, R77, R85, RZ, 0x181f ;  /* 0x00181fff554d7589 */ /* 0x0000a200000e0000 */
[----:B------:R-:W-:Y:S05]  /*9050*/  @P0 BRA `(.L_x_392) ;  /* 0x00000000007c0947 */ /* 0x000fea0003800000 */
        /* <DEDUP_REMOVED lines=8> */
[----:B------:R1:W-:Y:S01]  /*90e0*/  @!P0 ST.E.128 desc[UR50][R20.64], R4 ;  /* 0x0000000414008985 */ /* 0x0003e2000c101d32 */
        /* <DEDUP_REMOVED lines=11> */
[-C--:B------:R-:W-:Y:S02]  /*91a0*/  @!P1 LEA R6, P6, R185, R76.reuse, 0x1 ;  /* 0x0000004cb9069211 */ /* 0x080fe400078c08ff */
[-C--:B--2---:R-:W-:Y:S02]  /*91b0*/  @P0 LEA R12, P3, R194, R76.reuse, 0x1 ;  /* 0x0000004cc20c0211 */ /* 0x084fe400078608ff */
        /* <DEDUP_REMOVED lines=9> */
.L_x_392:
[----:B------:R-:W-:Y:S05]  /*9250*/  BSYNC B1 ;  /* 0x0000000000017941 */ /* 0x000fea0003800000 */
.L_x_391:
[----:B---3--:R-:W-:Y:S01]  /*9260*/  VIADD R4, R86, 0x20 ;  /* 0x0000002056047836 */ /* 0x008fe20000000000 */
[----:B------:R4:W3:Y:S04]  /*9270*/  SHFL.IDX PT, R7, R85, 0x1, 0x181f ;  /* 0x00381f0055077f89 */ /* 0x0008e800000e0000 */
[----:B------:R-:W-:Y:S01]  /*9280*/  ISETP.GE.AND P0, PT, R4, R87, PT ;  /* 0x000000570400720c */ /* 0x000fe20003f06270 */
[----:B------:R4:W0:-:S12]  /*9290*/  SHFL.IDX PT, R6, R84, 0x1, 0x181f ;  /* 0x00381f0054067f89 */ /* 0x00081800000e0000 */
[----:B----4-:R-:W-:Y:S05]  /*92a0*/  @P0 BRA `(.L_x_393) ;  /* 0x0000001000100947 */ /* 0x010fea0003800000 */
[----:B------:R-:W-:Y:S02]  /*92b0*/  ISETP.GE.AND P0, PT, R2, UR16, PT ;  /* 0x0000001002007c0c */ /* 0x000fe4000bf06270 */
[----:B------:R-:W-:Y:S02]  /*92c0*/  ISETP.GE.AND P5, PT, R189, UR16, PT ;  /* 0x00000010bd007c0c */ /* 0x000fe4000bfa6270 */
[----:B------:R-:W-:Y:S02]  /*92d0*/  ISETP.GE.AND P3, PT, R188, UR16, PT ;  /* 0x00000010bc007c0c */ /* 0x000fe4000bf66270 */
[----:B------:R-:W-:Y:S02]  /*92e0*/  ISETP.GE.AND P2, PT, R187, UR16, PT ;  /* 0x00000010bb007c0c */ /* 0x000fe4000bf46270 */
[----:B------:R-:W-:-:S05]  /*92f0*/  ISETP.GE.AND P1, PT, R186, UR16, PT ;  /* 0x00000010ba007c0c */ /* 0x000fca000bf26270 */
[----:B0--3--:R-:W-:Y:S02]  /*9300*/  @!P0 IMAD.WIDE R4, R2, 0x2, R6 ;  /* 0x0000000202048825 */ /* 0x009fe400078e0206 */
[-C--:B------:R-:W-:Y:S02]  /*9310*/  @!P5 LEA R12, P4, R189, R6.reuse, 0x1 ;  /* 0x00000006bd0cd211 */ /* 0x080fe400078808ff */
[----:B------:R-:W-:Y:S01]  /*9320*/  @!P3 LEA R14, P6, R188, R6, 0x1 ;  /* 0x00000006bc0eb211 */ /* 0x000fe200078c08ff */
[----:B------:R0:W-:Y:S01]  /*9330*/  @!P0 ST.E.128 desc[UR50][R4.64], R8 ;  /* 0x0000000804008985 */ /* 0x0001e2000c101d32 */
[----:B------:R-:W-:Y:S02]  /*9340*/  ISETP.GE.AND P0, PT, R185, UR16, PT ;  /* 0x00000010b9007c0c */ /* 0x000fe4000bf06270 */
[----:B------:R-:W-:Y:S02]  /*9350*/  @!P5 LEA.HI.X R13, R189, R7, R204, 0x1, P4 ;  /* 0x00000007bd0dd211 */ /* 0x000fe400020f0ccc */
[----:B------:R-:W-:-:S02]  /*9360*/  LOP3.LUT P4, RZ, R3, 0x40, RZ, 0xc0, !PT ;  /* 0x0000004003ff7812 */ /* 0x000fc4000788c0ff */
[----:B------:R-:W-:Y:S01]  /*9370*/  @!P3 LEA.HI.X R15, R188, R7, R203, 0x1, P6 ;  /* 0x00000007bc0fb211 */ /* 0x000fe200030f0ccb */
[----:B------:R4:W-:Y:S01]  /*9380*/  @!P5 ST.E.128 desc[UR50][R12.64], R24 ;  /* 0x000000180c00d985 */ /* 0x0009e2000c101d32 */
[----:B------:R-:W-:-:S03]  /*9390*/  @!P2 LEA R20, P5, R187, R6, 0x1 ;  /* 0x00000006bb14a211 */ /* 0x000fc600078a08ff */
[----:B------:R4:W-:Y:S01]  /*93a0*/  @!P3 ST.E.128 desc[UR50][R14.64], R32 ;  /* 0x000000200e00b985 */ /* 0x0009e2000c101d32 */
[----:B------:R-:W-:Y:S02]  /*93b0*/  @!P2 LEA.HI.X R21, R187, R7, R202, 0x1, P5 ;  /* 0x00000007bb15a211 */ /* 0x000fe400028f0cca */
[----:B0-----:R-:W-:-:S03]  /*93c0*/  @!P1 LEA R4, P6, R186, R6, 0x1 ;  /* 0x00000006ba049211 */ /* 0x001fc600078c08ff */
[----:B------:R4:W-:Y:S01]  /*93d0*/  @!P2 ST.E.128 desc[UR50][R20.64], R40 ;  /* 0x000000281400a985 */ /* 0x0009e2000c101d32 */
[CC--:B------:R-:W-:Y:S02]  /*93e0*/  @!P0 LEA R8, P3, R185.reuse, R6.reuse, 0x1 ;  /* 0x00000006b9088211 */ /* 0x0c0fe400078608ff */
[----:B------:R-:W-:Y:S02]  /*93f0*/  @P4 LEA R10, P5, R194, R6, 0x1 ;  /* 0x00000006c20a4211 */ /* 0x000fe400078a08ff */
[-C--:B------:R-:W-:Y:S02]  /*9400*/  @!P1 LEA.HI.X R5, R186, R7.reuse, R201, 0x1, P6 ;  /* 0x00000007ba059211 */ /* 0x080fe400030f0cc9 */
[-C--:B------:R-:W-:Y:S02]  /*9410*/  @!P0 LEA.HI.X R9, R185, R7.reuse, R200, 0x1, P3 ;  /* 0x00000007b9098211 */ /* 0x080fe400018f0cc8 */
[----:B------:R-:W-:Y:S01]  /*9420*/  @P4 LEA.HI.X R11, R194, R7, R199, 0x1, P5 ;  /* 0x00000007c20b4211 */ /* 0x000fe200028f0cc7 */
[----:B------:R4:W-:Y:S04]  /*9430*/  @!P1 ST.E.128 desc[UR50][R4.64], R48 ;  /* 0x0000003004009985 */ /* 0x0009e8000c101d32 */
[----:B------:R4:W-:Y:S01]  /*9440*/  @!P0 ST.E.128 desc[UR50][R8.64], R52 ;  /* 0x0000003408008985 */ /* 0x0009e2000c101d32 */
[----:B------:R-:W-:-:S03]  /*9450*/  LOP3.LUT P0, RZ, R0, 0x80, RZ, 0xc0, !PT ;  /* 0x0000008000ff7812 */ /* 0x000fc6000780c0ff */
[----:B------:R4:W-:Y:S10]  /*9460*/  @P4 ST.E.128 desc[UR50][R10.64], R60 ;  /* 0x0000003c0a004985 */ /* 0x0009f4000c101d32 */
[----:B------:R-:W-:Y:S05]  /*9470*/  @!P0 BRA `(.L_x_393) ;  /* 0x0000000c009c8947 */ /* 0x000fea0003800000 */
[----:B----4-:R-:W-:-:S04]  /*9480*/  LEA R4, P0, R193, R6, 0x1 ;  /* 0x00000006c1047211 */ /* 0x010fc800078008ff */
[----:B------:R-:W-:-:S05]  /*9490*/  LEA.HI.X R5, R193, R7, R198, 0x1, P0 ;  /* 0x00000007c1057211 */ /* 0x000fca00000f0cc6 */
[----:B------:R0:W-:Y:S01]  /*94a0*/  ST.E.128 desc[UR50][R4.64], R68 ;  /* 0x0000004404007985 */ /* 0x0001e2000c101d32 */
[----:B------:R-:W-:Y:S05]  /*94b0*/  BRA `(.L_x_393) ;  /* 0x0000000c008c7947 */ /* 0x000fea0003800000 */
.L_x_388:
[----:B------:R-:W-:Y:S01]  /*94c0*/  ULDC.64 UR8, c[0x0][0xc00] ;  /* 0x0003000000087ab9 */ /* 0x000fe20000000a00 */
[----:B------:R-:W-:Y:S01]  /*94d0*/  ULDC UR4, c[0x0][0xa88] ;  /* 0x0002a20000047ab9 */ /* 0x000fe20000000800 */
[----:B------:R-:W-:Y:S01]  /*94e0*/  UISETP.NE.U32.AND UP0, UPT, UR8, URZ, UPT ;  /* 0x0000003f0800728c */ /* 0x000fe2000bf05070 */
[----:B------:R-:W0:Y:S03]  /*94f0*/  LDC R11, c[0x0][0xbe8] ;  /* 0x0002fa00ff0b7b82 */ /* 0x000e260000000800 */
[----:B------:R-:W-:-:S03]  /*9500*/  UISETP.NE.AND.EX UP0, UPT, UR9, URZ, UPT, UP0 ;  /* 0x0000003f0900728c */ /* 0x000fc6000bf05300 */
[----:B------:R-:W-:Y:S02]  /*9510*/  ULDC.64 UR8, c[0x0][0xc00] ;  /* 0x0003000000087ab9 */ /* 0x000fe40000000a00 */
[----:B------:R-:W-:Y:S01]  /*9520*/  UIMAD.WIDE UR8, UR42, 0x4, UR8 ;  /* 0x000000042a0878a5 */ /* 0x000fe2000f8e0208 */
[----:B------:R-:W-:-:S05]  /*9530*/  PLOP3.LUT P1, PT, PT, PT, UP0, 0x80, 0x0 ;  /* 0x000000000000781c */ /* 0x000fca0003f2f008 */
[----:B------:R-:W-:Y:S02]  /*9540*/  IMAD.U32 R4, RZ, RZ, UR8 ;  /* 0x00000008ff047e24 */ /* 0x000fe4000f8e00ff */
[----:B------:R-:W-:Y:S01]  /*9550*/  IMAD.U32 R5, RZ, RZ, UR9 ;  /* 0x00000009ff057e24 */ /* 0x000fe2000f8e00ff */
[----:B------:R-:W-:Y:S02]  /*9560*/  ULDC.64 UR8, c[0x0][0xc08] ;  /* 0x0003020000087ab9 */ /* 0x000fe40000000a00 */
[----:B------:R-:W-:-:S03]  /*9570*/  UISETP.NE.U32.AND UP1, UPT, UR8, URZ, UPT ;  /* 0x0000003f0800728c */ /* 0x000fc6000bf25070 */
[----:B------:R-:W2:Y:S01]  /*9580*/  @P1 LDG.E R3, desc[UR50][R4.64] ;  /* 0x0000003204031981 */ /* 0x000ea2000c1e1900 */
[----:B------:R-:W-:Y:S01]  /*9590*/  UISETP.NE.AND.EX UP1, UPT, UR9, URZ, UPT, UP1 ;  /* 0x0000003f0900728c */ /* 0x000fe2000bf25310 */
[----:B------:R-:W-:-:S05]  /*95a0*/  IMAD.U32 R0, RZ, RZ, UR4 ;  /* 0x00000004ff007e24 */ /* 0x000fca000f8e00ff */
[----:B------:R-:W-:-:S05]  /*95b0*/  PLOP3.LUT P2, PT, PT, PT, UP1, 0x80, 0x0 ;  /* 0x000000000000781c */ /* 0x000fca0003f4f018 */
[----:B------:R-:W-:Y:S02]  /*95c0*/  @UP1 ULDC.64 UR8, c[0x0][0xc08] ;  /* 0x0003020000081ab9 */ /* 0x000fe40000000a00 */
[----:B------:R-:W-:-:S06]  /*95d0*/  @UP1 UIMAD.WIDE UR8, UR42, 0x4, UR8 ;  /* 0x000000042a0818a5 */ /* 0x000fcc000f8e0208 */
[----:B------:R-:W-:Y:S01]  /*95e0*/  IMAD.U32 R6, RZ, RZ, UR8 ;  /* 0x00000008ff067e24 */ /* 0x000fe2000f8e00ff */
[----:B------:R-:W-:-:S05]  /*95f0*/  MOV R7, UR9 ;  /* 0x0000000900077c02 */ /* 0x000fca0008000f00 */
[----:B------:R1:W5:Y:S01]  /*9600*/  @P2 LDG.E R0, desc[UR50][R6.64] ;  /* 0x0000003206002981 */ /* 0x000362000c1e1900 */
[----:B------:R-:W-:Y:S01]  /*9610*/  UMOV UR4, URZ ;  /* 0x0000003f00047c82 */ /* 0x000fe20008000000 */
[----:B------:R-:W-:Y:S01]  /*9620*/  USHF.R.S32.HI UR12, URZ, 0x1f, UR45 ;  /* 0x0000001f3f0c7899 */ /* 0x000fe2000801142d */
[----:B------:R-:W-:Y:S02]  /*9630*/  ISETP.GE.AND P0, PT, R197, 0x40, PT ;  /* 0x00000040c500780c */ /* 0x000fe40003f06270 */
[----:B--2---:R-:W-:-:S13]  /*9640*/  @P1 R2UR UR4, R3 ;  /* 0x00000000030412ca */ /* 0x004fda00000e0000 */
[----:B------:R-:W-:Y:S01]  /*9650*/  USHF.R.S32.HI UR11, URZ, 0x1f, UR4 ;  /* 0x0000001f3f0b7899 */ /* 0x000fe20008011404 */
[----:B01----:R-:W-:Y:S11]  /*9660*/  @P2 BRA `(.L_x_394) ;  /* 0x0000000000102947 */ /* 0x003ff60003800000 */
[----:B------:R-:W-:Y:S05]  /*9670*/  @!P1 BRA `(.L_x_394) ;  /* 0x00000000000c9947 */ /* 0x000fea0003800000 */
[----:B------:R-:W2:Y:S04]  /*9680*/  LDG.E R3, desc[UR50][R4.64] ;  /* 0x0000003204037981 */ /* 0x000ea8000c1e1900 */
[----:B-----5:R-:W2:Y:S02]  /*9690*/  LDG.E R0, desc[UR50][R4.64+0x4] ;  /* 0x0000043204007981 */ /* 0x020ea4000c1e1900 */
[----:B--2---:R-:W-:-:S07]  /*96a0*/  IMAD.IADD R0, R0, 0x1, -R3 ;  /* 0x0000000100007824 */ /* 0x004fce00078e0a03 */
.L_x_394:
[----:B------:R-:W-:Y:S01]  /*96b0*/  USEL UR42, UR42, URZ, !UP0 ;  /* 0x0000003f2a2a7287 */ /* 0x000fe2000c000000 */
[----:B------:R-:W-:Y:S01]  /*96c0*/  BSSY B1, `(.L_x_395) ;  /* 0x000002d000017945 */ /* 0x000fe20003800000 */
[----:B------:R-:W-:-:S03]  /*96d0*/  USEL UR43, UR43, URZ, !UP0 ;  /* 0x0000003f2b2b7287 */ /* 0x000fc6000c000000 */
[----:B------:R-:W-:Y:S09]  /*96e0*/  @P0 BRA `(.L_x_396) ;  /* 0x0000000000a80947 */ /* 0x000ff20003800000 */
[----:B------:R-:W0:Y:S01]  /*96f0*/  S2R R4, SR_TID.X ;  /* 0x0000000000047919 */ /* 0x000e220000002100 */
[----:B------:R-:W1:Y:S01]  /*9700*/  LDC R6, c[0x0][0xbe8] ;  /* 0x0002fa00ff067b82 */ /* 0x000e620000000800 */
[----:B------:R-:W-:-:S04]  /*9710*/  IMAD.U32 R3, RZ, RZ, UR44 ;  /* 0x0000002cff037e24 */ /* 0x000fc8000f8e00ff */
[----:B0-----:R-:W-:Y:S02]  /*9720*/  IMAD R3, R3, 0x40, R4 ;  /* 0x0000004003037824 */ /* 0x001fe400078e0204 */
[----:B-1---5:R-:W-:Y:S02]  /*9730*/  IMAD R4, R0, R6, RZ ;  /* 0x0000000600047224 */ /* 0x022fe400078e02ff */
[----:B------:R-:W-:-:S05]  /*9740*/  VIADD R5, R3, 0xffffff80 ;  /* 0xffffff8003057836 */ /* 0x000fca0000000000 */
[----:B------:R-:W-:-:S13]  /*9750*/  ISETP.GE.AND P0, PT, R5, R4, PT ;  /* 0x000000040500720c */ /* 0x000fda0003f06270 */
[----:B------:R-:W-:Y:S05]  /*9760*/  @P0 BRA `(.L_x_396) ;  /* 0x0000000000880947 */ /* 0x000fea0003800000 */
[----:B------:R-:W-:Y:S01]  /*9770*/  ISETP.NE.AND P0, PT, R6, 0x1, PT ;  /* 0x000000010600780c */ /* 0x000fe20003f05270 */
[----:B------:R-:W-:Y:S01]  /*9780*/  ULDC.64 UR14, c[0x0][0xb90] ;  /* 0x0002e400000e7ab9 */ /* 0x000fe20000000a00 */
[----:B------:R-:W-:Y:S01]  /*9790*/  UMOV UR8, UR4 ;  /* 0x0000000400087c82 */ /* 0x000fe20008000000 */
[----:B------:R-:W-:Y:S01]  /*97a0*/  UIMAD UR10, UR12, UR14, URZ ;  /* 0x0000000e0c0a72a4 */ /* 0x000fe2000f8e023f */
[----:B------:R-:W-:Y:S02]  /*97b0*/  UMOV UR9, UR11 ;  /* 0x0000000b00097c82 */ /* 0x000fe40008000000 */
[----:B------:R-:W-:Y:S02]  /*97c0*/  UIMAD.WIDE.U32 UR8, UR45, UR14, UR8 ;  /* 0x0000000e2d0872a5 */ /* 0x000fe4000f8e0008 */
[----:B------:R-:W-:-:S03]  /*97d0*/  UIMAD UR10, UR45, UR15, UR10 ;  /* 0x0000000f2d0a72a4 */ /* 0x000fc6000f8e020a */
[----:B------:R-:W-:Y:S02]  /*97e0*/  ULDC.64 UR14, c[0x0][0xb98] ;  /* 0x0002e600000e7ab9 */ /* 0x000fe40000000a00 */
[----:B------:R-:W0:Y:S01]  /*97f0*/  @P0 LDC R4, c[0x0][0xbec] ;  /* 0x0002fb00ff040b82 */ /* 0x000e220000000800 */
[----:B------:R-:W-:Y:S02]  /*9800*/  UIADD3 UR9, UR9, UR10, URZ ;  /* 0x0000000a09097290 */ /* 0x000fe4000fffe03f */
[----:B------:R-:W-:Y:S02]  /*9810*/  UIMAD UR10, UR43, UR14, URZ ;  /* 0x0000000e2b0a72a4 */ /* 0x000fe4000f8e023f */
[----:B------:R-:W-:Y:S02]  /*9820*/  UIMAD.WIDE.U32 UR8, UR42, UR14, UR8 ;  /* 0x0000000e2a0872a5 */ /* 0x000fe4000f8e0008 */
[----:B------:R-:W-:Y:S01]  /*9830*/  UIMAD UR10, UR42, UR15, UR10 ;  /* 0x0000000f2a0a72a4 */ /* 0x000fe2000f8e020a */
[----:B------:R-:W1:Y:S02]  /*9840*/  @P0 LDC R8, c[0x0][0xbf0] ;  /* 0x0002fc00ff080b82 */ /* 0x000e640000000800 */
[----:B------:R-:W-:Y:S01]  /*9850*/  ULDC.64 UR14, c[0x0][0xb88] ;  /* 0x0002e200000e7ab9 */ /* 0x000fe20000000a00 */
[----:B0-----:R-:W-:-:S04]  /*9860*/  @P0 IMAD.HI.U32 R3, R5, R4, RZ ;  /* 0x0000000405030227 */ /* 0x001fc800078e00ff */
[----:B------:R-:W-:Y:S01]  /*9870*/  IMAD.MOV.U32 R4, RZ, RZ, R5 ;  /* 0x000000ffff047224 */ /* 0x000fe200078e0005 */
[----:B-1----:R-:W-:Y:S02]  /*9880*/  @P0 SHF.R.U32.HI R4, RZ, R8, R3 ;  /* 0x00000008ff040219 */ /* 0x002fe40000011603 */
[----:B------:R-:W-:-:S03]  /*9890*/  MOV R8, UR10 ;  /* 0x0000000a00087c02 */ /* 0x000fc60008000f00 */
[----:B------:R-:W-:-:S04]  /*98a0*/  IMAD.MOV R3, RZ, RZ, -R4 ;  /* 0x000000ffff037224 */ /* 0x000fc800078e0a04 */
[----:B------:R-:W-:Y:S01]  /*98b0*/  IMAD R3, R6, R3, R5 ;  /* 0x0000000306037224 */ /* 0x000fe200078e0205 */
[----:B------:R-:W-:Y:S02]  /*98c0*/  SHF.R.S32.HI R5, RZ, 0x1f, R4 ;  /* 0x0000001fff057819 */ /* 0x000fe40000011404 */
[----:B------:R-:W-:Y:S02]  /*98d0*/  IADD3 R4, P0, R4, UR8, RZ ;  /* 0x0000000804047c10 */ /* 0x000fe4000ff1e0ff */
[----:B------:R-:W-:Y:S02]  /*98e0*/  SHF.R.S32.HI R6, RZ, 0x1f, R3 ;  /* 0x0000001fff067819 */ /* 0x000fe40000011403 */
[----:B------:R-:W-:Y:S01]  /*98f0*/  IADD3.X R5, R5, UR9, R8, P0, !PT ;  /* 0x0000000905057c10 */ /* 0x000fe200087fe408 */
[----:B------:R-:W-:Y:S02]  /*9900*/  ULDC.64 UR8, c[0x0][0xb50] ;  /* 0x0002d40000087ab9 */ /* 0x000fe40000000a00 */
[----:B------:R-:W-:-:S02]  /*9910*/  IMAD R6, R6, UR14, RZ ;  /* 0x0000000e06067c24 */ /* 0x000fc4000f8e02ff */
[----:B------:R-:W-:-:S04]  /*9920*/  IMAD.WIDE.U32 R4, R3, UR14, R4 ;  /* 0x0000000e03047c25 */ /* 0x000fc8000f8e0004 */
[----:B------:R-:W-:Y:S01]  /*9930*/  IMAD R7, R3, UR15, R6 ;  /* 0x0000000f03077c24 */ /* 0x000fe2000f8e0206 */
[----:B------:R-:W-:-:S03]  /*9940*/  LEA R6, P0, R4, UR8, 0x2 ;  /* 0x0000000804067c11 */ /* 0x000fc6000f8010ff */
[----:B------:R-:W-:-:S05]  /*9950*/  IMAD.IADD R3, R5, 0x1, R7 ;  /* 0x0000000105037824 */ /* 0x000fca00078e0207 */
[----:B------:R-:W-:Y:S01]  /*9960*/  LEA.HI.X R7, R4, UR9, R3, 0x2, P0 ;  /* 0x0000000904077c11 */ /* 0x000fe200080f1403 */
[----:B------:R-:W-:-:S05]  /*9970*/  IMAD.MOV.U32 R3, RZ, RZ, -0x800000 ;  /* 0xff800000ff037424 */ /* 0x000fca00078e00ff */
[----:B------:R0:W-:Y:S02]  /*9980*/  STG.E desc[UR50][R6.64], R3 ;  /* 0x0000000306007986 */ /* 0x0001e4000c101932 */
.L_x_396:
[----:B------:R-:W-:Y:S05]  /*9990*/  BSYNC B1 ;  /* 0x0000000000017941 */ /* 0x000fea0003800000 */
.L_x_395:
[----:B------:R-:W-:Y:S01]  /*99a0*/  ISETP.NE.AND P0, PT, R11, 0x1, PT ;  /* 0x000000010b00780c */ /* 0x000fe20003f05270 */
[----:B------:R-:W-:Y:S01]  /*99b0*/  ULDC UR13, c[0x0][0xac8] ;  /* 0x0002b200000d7ab9 */ /* 0x000fe20000000800 */
[----:B------:R-:W-:Y:S01]  /*99c0*/  ULDC.64 UR14, c[0x0][0xaa0] ;  /* 0x0002a800000e7ab9 */ /* 0x000fe20000000a00 */
[----:B------:R-:W-:Y:S01]  /*99d0*/  ISETP.GE.AND P1, PT, R189, UR13, PT ;  /* 0x0000000dbd007c0c */ /* 0x000fe2000bf26270 */
[----:B------:R-:W-:Y:S01]  /*99e0*/  UIMAD UR10, UR11, UR14, URZ ;  /* 0x0000000e0b0a72a4 */ /* 0x000fe2000f8e023f */
[----:B------:R-:W-:Y:S01]  /*99f0*/  ISETP.GE.AND P2, PT, R2, UR13, PT ;  /* 0x0000000d02007c0c */ /* 0x000fe2000bf46270 */
[----:B------:R-:W-:Y:S01]  /*9a00*/  UIMAD.WIDE.U32 UR8, UR4, UR14, URZ ;  /* 0x0000000e040872a5 */ /* 0x000fe2000f8e003f */
[----:B------:R-:W-:Y:S01]  /*9a10*/  SEL R4, RZ, 0xffffffff, P1 ;  /* 0xffffffffff047807 */ /* 0x000fe20000800000 */
[----:B------:R-:W-:Y:S01]  /*9a20*/  UIMAD UR10, UR4, UR15, UR10 ;  /* 0x0000000f040a72a4 */ /* 0x000fe2000f8e020a */
[----:B0-----:R-:W-:Y:S01]  /*9a30*/  SEL R3, RZ, 0x1, P2 ;  /* 0x00000001ff037807 */ /* 0x001fe20001000000 */
[----:B------:R-:W-:Y:S01]  /*9a40*/  IMAD.U32 R8, RZ, RZ, UR44 ;  /* 0x0000002cff087e24 */ /* 0x000fe2000f8e00ff */
[----:B------:R-:W-:Y:S01]  /*9a50*/  ULDC.64 UR14, c[0x0][0xae8] ;  /* 0x0002ba00000e7ab9 */ /* 0x000fe20000000a00 */
[----:B------:R-:W-:Y:S01]  /*9a60*/  IMAD.SHL.U32 R4, R4, 0x2, RZ ;  /* 0x0000000204047824 */ /* 0x000fe200078e00ff */
[----:B------:R-:W0:Y:S01]  /*9a70*/  @P0 LDC R5, c[0x0][0xbec] ;  /* 0x0002fb00ff050b82 */ /* 0x000e220000000800 */
[----:B------:R-:W-:Y:S01]  /*9a80*/  ISETP.GE.AND P2, PT, R188, UR13, PT ;  /* 0x0000000dbc007c0c */ /* 0x000fe2000bf46270 */
[----:B------:R-:W-:Y:S01]  /*9a90*/  UIADD3 UR9, UR9, UR10, URZ ;  /* 0x0000000a09097290 */ /* 0x000fe2000fffe03f */
[----:B------:R-:W-:Y:S01]  /*9aa0*/  ISETP.GE.AND P1, PT, R187, UR13, PT ;  /* 0x0000000dbb007c0c */ /* 0x000fe2000bf26270 */
[----:B------:R-:W-:Y:S01]  /*9ab0*/  UIMAD UR4, UR12, UR14, URZ ;  /* 0x0000000e0c0472a4 */ /* 0x000fe2000f8e023f */
[----:B------:R-:W-:Y:S01]  /*9ac0*/  LOP3.LUT R4, R4, 0x2, R3, 0xe2, !PT ;  /* 0x0000000204047812 */ /* 0x000fe200078ee203 */
[----:B------:R-:W-:Y:S01]  /*9ad0*/  IMAD R3, R190, 0x20, R191 ;  /* 0x00000020be037824 */ /* 0x000fe200078e02bf */
[----:B------:R-:W-:Y:S01]  /*9ae0*/  SEL R6, RZ, 0xffffffff, P2 ;  /* 0xffffffffff067807 */ /* 0x000fe20001000000 */
[----:B------:R-:W1:Y:S01]  /*9af0*/  @P0 LDC R7, c[0x0][0xbf0] ;  /* 0x0002fc00ff070b82 */ /* 0x000e620000000800 */
[----:B------:R-:W-:Y:S01]  /*9b00*/  UIMAD UR4, UR45, UR15, UR4 ;  /* 0x0000000f2d0472a4 */ /* 0x000fe2000f8e0204 */
[----:B------:R-:W-:Y:S01]  /*9b10*/  SEL R10, RZ, 0xffffffff, P1 ;  /* 0xffffffffff0a7807 */ /* 0x000fe20000800000 */
[----:B------:R-:W-:Y:S01]  /*9b20*/  UIMAD.WIDE.U32 UR8, UR45, UR14, UR8 ;  /* 0x0000000e2d0872a5 */ /* 0x000fe2000f8e0008 */
[----:B------:R-:W-:Y:S01]  /*9b30*/  LEA R8, R8, R3, 0x6 ;  /* 0x0000000308087211 */ /* 0x000fe200078e30ff */
[----:B------:R-:W-:Y:S01]  /*9b40*/  ULDC.64 UR10, c[0x0][0xaf0] ;  /* 0x0002bc00000a7ab9 */ /* 0x000fe20000000a00 */
[----:B------:R-:W-:Y:S01]  /*9b50*/  IMAD.SHL.U32 R9, R6, 0x4, RZ ;  /* 0x0000000406097824 */ /* 0x000fe200078e00ff */
[----:B------:R-:W-:Y:S01]  /*9b60*/  UIMAD UR43, UR43, UR10, URZ ;  /* 0x0000000a2b2b72a4 */ /* 0x000fe2000f8e023f */
[----:B------:R-:W-:Y:S01]  /*9b70*/  IMAD.SHL.U32 R10, R10, 0x8, RZ ;  /* 0x000000080a0a7824 */ /* 0x000fe200078e00ff */
[----:B------:R-:W-:Y:S01]  /*9b80*/  UIADD3 UR9, UR9, UR4, URZ ;  /* 0x0000000409097290 */ /* 0x000fe2000fffe03f */
[----:B------:R-:W-:Y:S01]  /*9b90*/  IMAD.MOV.U32 R3, RZ, RZ, R8 ;  /* 0x000000ffff037224 */ /* 0x000fe200078e0008 */
[----:B------:R-:W-:Y:S01]  /*9ba0*/  UIMAD UR4, UR42, UR11, UR43 ;  /* 0x0000000b2a0472a4 */ /* 0x000fe2000f8e022b */
[----:B------:R-:W-:Y:S01]  /*9bb0*/  LOP3.LUT R9, R9, 0x4, R4, 0xe2, !PT ;  /* 0x0000000409097812 */ /* 0x000fe200078ee204 */
[----:B------:R-:W-:Y:S01]  /*9bc0*/  UIMAD.WIDE.U32 UR42, UR42, UR10, UR8 ;  /* 0x0000000a2a2a72a5 */ /* 0x000fe2000f8e0008 */
[----:B------:R-:W-:Y:S01]  /*9bd0*/  IMAD.U32 R26, RZ, RZ, UR44 ;  /* 0x0000002cff1a7e24 */ /* 0x000fe2000f8e00ff */
[----:B------:R-:W-:Y:S01]  /*9be0*/  ISETP.GE.AND P2, PT, R193, UR13, PT ;  /* 0x0000000dc1007c0c */ /* 0x000fe2000bf46270 */
[----:B0-----:R-:W-:Y:S01]  /*9bf0*/  @P0 IMAD.HI.U32 R6, R8, R5, RZ ;  /* 0x0000000508060227 */ /* 0x001fe200078e00ff */
[----:B------:R-:W-:Y:S01]  /*9c00*/  UIADD3 UR4, UR43, UR4, URZ ;  /* 0x000000042b047290 */ /* 0x000fe2000fffe03f */
[----:B------:R-:W-:Y:S01]  /*9c10*/  LOP3.LUT R10, R10, 0x8, R9, 0xe2, !PT ;  /* 0x000000080a0a7812 */ /* 0x000fe200078ee209 */
[----:B------:R-:W-:Y:S01]  /*9c20*/  ULDC.64 UR8, c[0x0][0xae0] ;  /* 0x0002b80000087ab9 */ /* 0x000fe20000000a00 */
[----:B------:R-:W-:Y:S01]  /*9c30*/  IMAD.U32 R5, RZ, RZ, UR43 ;  /* 0x0000002bff057e24 */ /* 0x000fe2000f8e00ff */
[----:B------:R-:W-:Y:S01]  /*9c40*/  BSSY B1, `(.L_x_397) ;  /* 0x0000046000017945 */ /* 0x000fe20003800000 */
[----:B------:R-:W-:Y:S01]  /*9c50*/  IMAD.U32 R4, RZ, RZ, UR42 ;  /* 0x0000002aff047e24 */ /* 0x000fe2000f8e00ff */
[----:B-1----:R-:W-:Y:S01]  /*9c60*/  @P0 SHF.R.U32.HI R3, RZ, R7, R6 ;  /* 0x00000007ff030219 */ /* 0x002fe20000011606 */
[----:B------:R-:W-:Y:S01]  /*9c70*/  IMAD.U32 R5, RZ, RZ, UR4 ;  /* 0x00000004ff057e24 */ /* 0x000fe2000f8e00ff */
[----:B------:R-:W-:Y:S01]  /*9c80*/  ISETP.GE.AND P0, PT, R186, UR13, PT ;  /* 0x0000000dba007c0c */ /* 0x000fe2000bf06270 */
[----:B-----5:R-:W-:Y:S01]  /*9c90*/  IMAD R25, R0, R11, RZ ;  /* 0x0000000b00197224 */ /* 0x020fe200078e02ff */
[--C-:B------:R-:W-:Y:S01]  /*9ca0*/  SHF.R.S32.HI R6, RZ, 0x1f, R3.reuse ;  /* 0x0000001fff067819 */ /* 0x100fe20000011403 */
[----:B------:R-:W-:Y:S01]  /*9cb0*/  IMAD.MOV R7, RZ, RZ, -R3 ;  /* 0x000000ffff077224 */ /* 0x000fe200078e0a03 */
[----:B------:R-:W-:Y:S01]  /*9cc0*/  SEL R9, RZ, 0xffffffff, P0 ;  /* 0xffffffffff097807 */ /* 0x000fe20000000000 */
[----:B------:R-:W-:Y:S01]  /*9cd0*/  IMAD.WIDE.U32 R4, R3, UR8, R4 ;  /* 0x0000000803047c25 */ /* 0x000fe2000f8e0004 */
[----:B------:R-:W-:-:S02]  /*9ce0*/  ISETP.GE.AND P0, PT, R185, UR13, PT ;  /* 0x0000000db9007c0c */ /* 0x000fc4000bf06270 */
[----:B------:R-:W-:Y:S01]  /*9cf0*/  SHF.L.U32 R13, R9, 0x4, RZ ;  /* 0x00000004090d7819 */ /* 0x000fe200000006ff */
[----:B------:R-:W-:Y:S02]  /*9d00*/  IMAD R6, R6, UR8, RZ ;  /* 0x0000000806067c24 */ /* 0x000fe4000f8e02ff */
[----:B------:R-:W-:Y:S01]  /*9d10*/  IMAD R7, R11, R7, R8 ;  /* 0x000000070b077224 */ /* 0x000fe200078e0208 */
[----:B------:R-:W-:Y:S01]  /*9d20*/  SEL R8, RZ, 0xffffffff, P0 ;  /* 0xffffffffff087807 */ /* 0x000fe20000000000 */
[----:B------:R-:W-:Y:S01]  /*9d30*/  IMAD R9, R3, UR9, R6 ;  /* 0x0000000903097c24 */ /* 0x000fe2000f8e0206 */
[----:B------:R-:W-:Y:S01]  /*9d40*/  ULDC.64 UR8, c[0x0][0xad8] ;  /* 0x0002b60000087ab9 */ /* 0x000fe20000000a00 */
[----:B------:R-:W-:Y:S01]  /*9d50*/  ISETP.GE.AND P0, PT, R194, UR13, PT ;  /* 0x0000000dc2007c0c */ /* 0x000fe2000bf06270 */
[----:B------:R-:W-:Y:S01]  /*9d60*/  IMAD R26, R26, 0x40, R191 ;  /* 0x000000401a1a7824 */ /* 0x000fe200078e02bf */
[----:B------:R-:W-:Y:S01]  /*9d70*/  SHF.R.S32.HI R3, RZ, 0x1f, R7 ;  /* 0x0000001fff037819 */ /* 0x000fe20000011407 */
[----:B------:R-:W-:Y:S01]  /*9d80*/  IMAD.IADD R5, R5, 0x1, R9 ;  /* 0x0000000105057824 */ /* 0x000fe200078e0209 */
[----:B------:R-:W-:Y:S01]  /*9d90*/  LOP3.LUT R10, R13, 0x10, R10, 0xe2, !PT ;  /* 0x000000100d0a7812 */ /* 0x000fe200078ee20a */
[----:B------:R-:W-:-:S02]  /*9da0*/  IMAD.SHL.U32 R13, R8, 0x20, RZ ;  /* 0x00000020080d7824 */ /* 0x000fc400078e00ff */
[----:B------:R-:W-:Y:S02]  /*9db0*/  IMAD R0, R3, UR8, RZ ;  /* 0x0000000803007c24 */ /* 0x000fe4000f8e02ff */
[----:B------:R-:W-:Y:S01]  /*9dc0*/  IMAD.WIDE.U32 R4, R7, UR8, R4 ;  /* 0x0000000807047c25 */ /* 0x000fe2000f8e0004 */
[----:B------:R-:W-:-:S03]  /*9dd0*/  LOP3.LUT R10, R13, 0x20, R10, 0xe2, !PT ;  /* 0x000000200d0a7812 */ /* 0x000fc600078ee20a */
[----:B------:R-:W-:Y:S01]  /*9de0*/  IMAD R3, R7, UR9, R0 ;  /* 0x0000000907037c24 */ /* 0x000fe2000f8e0200 */
[----:B------:R-:W-:Y:S01]  /*9df0*/  SEL R7, RZ, 0x40, P0 ;  /* 0x00000040ff077807 */ /* 0x000fe20000000000 */
[----:B------:R-:W-:Y:S01]  /*9e00*/  ULDC.64 UR8, c[0x0][0xa80] ;  /* 0x0002a00000087ab9 */ /* 0x000fe20000000a00 */
[----:B------:R-:W-:Y:S01]  /*9e10*/  ISETP.GE.AND P0, PT, R26, R25, PT ;  /* 0x000000191a00720c */ /* 0x000fe20003f06270 */
[----:B------:R-:W-:Y:S01]  /*9e20*/  IMAD.IADD R3, R5, 0x1, R3 ;  /* 0x0000000105037824 */ /* 0x000fe200078e0203 */
[----:B------:R-:W-:Y:S02]  /*9e30*/  LEA R20, P1, R4, UR8, 0x1 ;  /* 0x0000000804147c11 */ /* 0x000fe4000f8208ff */
[----:B------:R-:W-:Y:S02]  /*9e40*/  LOP3.LUT R21, R10, R7, RZ, 0xfc, !PT ;  /* 0x000000070a157212 */ /* 0x000fe400078efcff */
[----:B------:R-:W-:Y:S01]  /*9e50*/  LEA.HI.X R3, R4, UR9, R3, 0x1, P1 ;  /* 0x0000000904037c11 */ /* 0x000fe200088f0c03 */
[----:B------:R0:W1:Y:S01]  /*9e60*/  SHFL.IDX PT, R6, R20, RZ, 0x181f ;  /* 0x00181fff14067589 */ /* 0x00006200000e0000 */
[----:B------:R-:W-:-:S03]  /*9e70*/  SEL R0, RZ, 0x80, P2 ;  /* 0x00000080ff007807 */ /* 0x000fc60001000000 */
[----:B------:R0:W2:Y:S01]  /*9e80*/  SHFL.IDX PT, R7, R3, RZ, 0x181f ;  /* 0x00181fff03077589 */ /* 0x0000a200000e0000 */
        /* <DEDUP_REMOVED lines=9> */
[----:B------:R-:W-:Y:S01]  /*9f20*/  @!P5 LEA R10, P4, R188, R6, 0x1 ;  /* 0x00000006bc0ad211 */ /* 0x000fe200078808ff */
[----:B------:R-:W-:Y:S01]  /*9f30*/  @!P1 ST.E.128 desc[UR50][R4.64], RZ ;  /* 0x000000ff04009985 */ /* 0x000fe2000c101d32 */
[----:B------:R-:W-:Y:S02]  /*9f40*/  ISETP.GE.AND P1, PT, R185, UR13, PT ;  /* 0x0000000db9007c0c */ /* 0x000fe4000bf26270 */
[----:B------:R-:W-:Y:S01]  /*9f50*/  LOP3.LUT P0, RZ, R21, 0x40, RZ, 0xc0, !PT ;  /* 0x0000004015ff7812 */ /* 0x000fe2000780c0ff */
[----:B------:R1:W-:Y:S01]  /*9f60*/  @!P2 ST.E.128 desc[UR50][R8.64], RZ ;  /* 0x000000ff0800a985 */ /* 0x0003e2000c101d32 */
[----:B------:R-:W-:-:S02]  /*9f70*/  ISETP.GE.AND P2, PT, R186, UR13, PT ;  /* 0x0000000dba007c0c */ /* 0x000fc4000bf46270 */
[-C--:B------:R-:W-:Y:S02]  /*9f80*/  @!P5 LEA.HI.X R11, R188, R7.reuse, R203, 0x1, P4 ;  /* 0x00000007bc0bd211 */ /* 0x080fe400020f0ccb */
[----:B------:R-:W-:Y:S02]  /*9f90*/  LOP3.LUT P4, RZ, R24, 0x80, RZ, 0xc0, !PT ;  /* 0x0000008018ff7812 */ /* 0x000fe4000788c0ff */
[CC--:B------:R-:W-:Y:S01]  /*9fa0*/  @!P3 LEA R12, P6, R187.reuse, R6.reuse, 0x1 ;  /* 0x00000006bb0cb211 */ /* 0x0c0fe200078c08ff */
[----:B------:R3:W-:Y:S03]  /*9fb0*/  @!P5 ST.E.128 desc[UR50][R10.64], RZ ;  /* 0x000000ff0a00d985 */ /* 0x0007e6000c101d32 */
[----:B------:R-:W-:Y:S02]  /*9fc0*/  @!P3 LEA.HI.X R13, R187, R7, R202, 0x1, P6 ;  /* 0x00000007bb0db211 */ /* 0x000fe400030f0cca */
[----:B-1----:R-:W-:-:S02]  /*9fd0*/  @!P1 LEA R8, P6, R185, R6, 0x1 ;  /* 0x00000006b9089211 */ /* 0x002fc400078c08ff */
[-C--:B------:R-:W-:Y:S01]  /*9fe0*/  @!P2 LEA R4, P5, R186, R6.reuse, 0x1 ;  /* 0x00000006ba04a211 */ /* 0x080fe200078a08ff */
[----:B------:R3:W-:Y:S01]  /*9ff0*/  @!P3 ST.E.128 desc[UR50][R12.64], RZ ;  /* 0x000000ff0c00b985 */ /* 0x0007e2000c101d32 */
[-C--:B------:R-:W-:Y:S02]  /*a000*/  @P0 LEA R14, P3, R194, R6.reuse, 0x1 ;  /* 0x00000006c20e0211 */ /* 0x080fe400078608ff */
[-C--:B------:R-:W-:Y:S02]  /*a010*/  @!P2 LEA.HI.X R5, R186, R7.reuse, R201, 0x1, P5 ;  /* 0x00000007ba05a211 */ /* 0x080fe400028f0cc9 */
[----:B------:R-:W-:Y:S02]  /*a020*/  @P4 LEA R6, P5, R193, R6, 0x1 ;  /* 0x00000006c1064211 */ /* 0x000fe400078a08ff */
[-C--:B------:R-:W-:Y:S01]  /*a030*/  @!P1 LEA.HI.X R9, R185, R7.reuse, R200, 0x1, P6 ;  /* 0x00000007b9099211 */ /* 0x080fe200030f0cc8 */
[----:B------:R3:W-:Y:S01]  /*a040*/  @!P2 ST.E.128 desc[UR50][R4.64], RZ ;  /* 0x000000ff0400a985 */ /* 0x0007e2000c101d32 */
[----:B------:R-:W-:-:S02]  /*a050*/  @P0 LEA.HI.X R15, R194, R7, R199, 0x1, P3 ;  /* 0x00000007c20f0211 */ /* 0x000fc400018f0cc7 */
[----:B------:R-:W-:Y:S01]  /*a060*/  @P4 LEA.HI.X R7, R193, R7, R198, 0x1, P5 ;  /* 0x00000007c1074211 */ /* 0x000fe200028f0cc6 */
[----:B------:R3:W-:Y:S04]  /*a070*/  @!P1 ST.E.128 desc[UR50][R8.64], RZ ;  /* 0x000000ff08009985 */ /* 0x0007e8000c101d32 */
[----:B------:R3:W-:Y:S04]  /*a080*/  @P0 ST.E.128 desc[UR50][R14.64], RZ ;  /* 0x000000ff0e000985 */ /* 0x0007e8000c101d32 */
[----:B------:R3:W-:Y:S02]  /*a090*/  @P4 ST.E.128 desc[UR50][R6.64], RZ ;  /* 0x000000ff06004985 */ /* 0x0007e4000c101d32 */
.L_x_398:
[----:B------:R-:W-:Y:S05]  /*a0a0*/  BSYNC B1 ;  /* 0x0000000000017941 */ /* 0x000fea0003800000 */
.L_x_397:
[----:B------:R-:W-:Y:S01]  /*a0b0*/  VIADD R0, R26, 0x20 ;  /* 0x000000201a007836 */ /* 0x000fe20000000000 */
[----:B--23--:R2:W3:Y:S04]  /*a0c0*/  SHFL.IDX PT, R7, R3, 0x1, 0x181f ;  /* 0x00381f0003077f89 */ /* 0x00c4e800000e0000 */
        /* <DEDUP_REMOVED lines=12> */
[----:B------:R1:W-:Y:S01]  /*a190*/  @!P3 ST.E.128 desc[UR50][R4.64], RZ ;  /* 0x000000ff0400b985 */ /* 0x0003e2000c101d32 */
[----:B------:R-:W-:Y:S02]  /*a1a0*/  ISETP.GE.AND P3, PT, R186, UR13, PT ;  /* 0x0000000dba007c0c */ /* 0x000fe4000bf66270 */
[----:B------:R-:W-:Y:S01]  /*a1b0*/  @!P5 LEA.HI.X R11, R188, R7, R203, 0x1, P0 ;  /* 0x00000007bc0bd211 */ /* 0x000fe200000f0ccb */
[----:B------:R2:W-:Y:S01]  /*a1c0*/  @!P2 ST.E.128 desc[UR50][R8.64], RZ ;  /* 0x000000ff0800a985 */ /* 0x0005e2000c101d32 */
[----:B------:R-:W-:-:S02]  /*a1d0*/  ISETP.GE.AND P2, PT, R185, UR13, PT ;  /* 0x0000000db9007c0c */ /* 0x000fc4000bf46270 */
[----:B------:R-:W-:Y:S01]  /*a1e0*/  LOP3.LUT P0, RZ, R24, 0x80, RZ, 0xc0, !PT ;  /* 0x0000008018ff7812 */ /* 0x000fe2000780c0ff */
[----:B------:R2:W-:Y:S01]  /*a1f0*/  @!P5 ST.E.128 desc[UR50][R10.64], RZ ;  /* 0x000000ff0a00d985 */ /* 0x0005e2000c101d32 */
[----:B------:R-:W-:-:S04]  /*a200*/  @!P4 LEA R12, P6, R187, R6, 0x1 ;  /* 0x00000006bb0cc211 */ /* 0x000fc800078c08ff */
[----:B------:R-:W-:Y:S02]  /*a210*/  @!P4 LEA.HI.X R13, R187, R7, R202, 0x1, P6 ;  /* 0x00000007bb0dc211 */ /* 0x000fe400030f0cca */
[----:B------:R-:W-:-:S03]  /*a220*/  @!P3 LEA R14, P5, R186, R6, 0x1 ;  /* 0x00000006ba0eb211 */ /* 0x000fc600078a08ff */
[----:B------:R2:W-:Y:S01]  /*a230*/  @!P4 ST.E.128 desc[UR50][R12.64], RZ ;  /* 0x000000ff0c00c985 */ /* 0x0005e2000c101d32 */
[-C--:B-1----:R-:W-:Y:S02]  /*a240*/  @!P2 LEA R4, P6, R185, R6.reuse, 0x1 ;  /* 0x00000006b904a211 */ /* 0x082fe400078c08ff */
[-C--:B0-----:R-:W-:Y:S02]  /*a250*/  @P1 LEA R20, P4, R194, R6.reuse, 0x1 ;  /* 0x00000006c2141211 */ /* 0x081fe400078808ff */
        /* <DEDUP_REMOVED lines=9> */
.L_x_393:
[----:B------:R-:W-:Y:S05]  /*a2f0*/  BSYNC B0 ;  /* 0x0000000000007941 */ /* 0x000fea0003800000 */
.L_x_387:
[----:B------:R-:W-:Y:S02]  /*a300*/  ULDC UR4, c[0x0][0xc3c] ;  /* 0x00030f0000047ab9 */ /* 0x000fe40000000800 */
[----:B------:R-:W-:-:S06]  /*a310*/  UISETP.GE.AND UP0, UPT, UR7, UR4, UPT ;  /* 0x000000040700728c */ /* 0x000fcc000bf06270 */
[----:B------:R-:W-:-:S13]  /*a320*/  PLOP3.LUT P0, PT, PT, PT, UP0, 0x80, 0x0 ;  /* 0x000000000000781c */ /* 0x000fda0003f0f008 */
[----:B------:R-:W-:Y:S05]  /*a330*/  @!P0 BRA `(.L_x_399) ;  /* 0xffffff6c00108947 */ /* 0x000fea000383ffff */
[----:B------:R-:W-:Y:S05]  /*a340*/  EXIT ;  /* 0x000000000000794d */ /* 0x000fea0003800000 */
.L_x_348:
[----:B------:R-:W-:-:S08]  /*a350*/  NOP ;  /* 0x0000000000007918 */ /* 0x000fd00000000000 */
[----:B------:R-:W0:-:S00]  /*a360*/  USETMAXREG.DEALLOC.CTAPOOL 0x28 ;  /* 0x00000028000079c8 */ /* 0x000e0000080e0500 */
[----:B0-----:R-:W-:Y:S02]  /*a370*/  LOP3.LUT R0, R0, 0x3, RZ, 0xc0, !PT ;  /* 0x0000000300007812 */ /* 0x001fe400078ec0ff */
[----:B------:R-:W-:-:S04]  /*a380*/  LOP3.LUT R22, R22, 0xffffdfff, RZ, 0xc0, !PT ;  /* 0xffffdfff16167812 */ /* 0x000fc800078ec0ff */
[----:B------:R-:W0:Y:S02]  /*a390*/  SHFL.IDX PT, R0, R0, RZ, 0x1f ;  /* 0x00001fff00007589 */ /* 0x000e2400000e0000 */
[----:B0-----:R-:W-:Y:S02]  /*a3a0*/  ISETP.NE.AND P0, PT, R0, RZ, PT ;  /* 0x000000ff0000720c */ /* 0x001fe40003f05270 */
[----:B------:R-:W-:-:S11]  /*a3b0*/  MOV R0, RZ ;  /* 0x000000ff00007202 */ /* 0x000fd60000000f00 */
[----:B------:R-:W-:Y:S01]  /*a3c0*/  @P0 LOP3.LUT R22, R22, 0x2000, RZ, 0xfc, !PT ;  /* 0x0000200016160812 */ /* 0x000fe200078efcff */
[----:B------:R-:W-:Y:S06]  /*a3d0*/  @!P0 BRA `(.L_x_400) ;  /* 0x00000000001c8947 */ /* 0x000fec0003800000 */
[----:B------:R-:W0:Y:S08]  /*a3e0*/  S2UR UR5, SR_CgaCtaId ;  /* 0x00000000000579c3 */ /* 0x000e300000008800 */
[----:B------:R-:W-:Y:S06]  /*a3f0*/  BAR.SYNC.DEFER_BLOCKING 0x5, 0x180 ;  /* 0x0146000000007b1d */ /* 0x000fec0000010000 */
[----:B------:R-:W-:-:S02]  /*a400*/  UMOV UR4, 0x400 ;  /* 0x0000040000047882 */ /* 0x000fc40000000000 */
[----:B0-----:R-:W-:-:S09]  /*a410*/  ULEA UR4, UR5, UR4, 0x18 ;  /* 0x0000000405047291 */ /* 0x001fd2000f8ec03f */
[----:B------:R-:W0:Y:S01]  /*a420*/  LDS.128 R16, [UR4+0x28cd0] ;  /* 0x028cd004ff107984 */ /* 0x000e220008000c00 */
[----:B------:R-:W-:Y:S06]  /*a430*/  BAR.ARV 0x4, 0x180 ;  /* 0x0106000000007b1d */ /* 0x000fec0000002000 */
[----:B------:R-:W-:Y:S05]  /*a440*/  BRA `(.L_x_401) ;  /* 0x0000000800007947 */ /* 0x000fea0003800000 */
.L_x_400:
[----:B------:R-:W0:Y:S01]  /*a450*/  S2R R2, SR_TID.X ;  /* 0x0000000000027919 */ /* 0x000e220000002100 */
[----:B------:R-:W-:Y:S01]  /*a460*/  ULDC UR4, c[0x0][0xc3c] ;  /* 0x00030f0000047ab9 */ /* 0x000fe20000000800 */
[----:B------:R-:W1:Y:S01]  /*a470*/  S2UR UR6, SR_CTAID.X ;  /* 0x00000000000679c3 */ /* 0x000e620000002500 */
[----:B------:R-:W-:Y:S01]  /*a480*/  ULDC UR5, c[0x0][0xc38] ;  /* 0x00030e0000057ab9 */ /* 0x000fe20000000800 */
[----:B0-----:R-:W-:-:S04]  /*a490*/  LOP3.LUT R5, R2, 0x1f, RZ, 0xc0, !PT ;  /* 0x0000001f02057812 */ /* 0x001fc800078ec0ff */
[----:B------:R-:W-:-:S04]  /*a4a0*/  ISETP.NE.AND P0, PT, R5, 0x1f, PT ;  /* 0x0000001f0500780c */ /* 0x000fc80003f05270 */
[----:B------:R-:W-:-:S13]  /*a4b0*/  ISETP.GE.OR P1, PT, R5, UR4, !P0 ;  /* 0x0000000405007c0c */ /* 0x000fda000c726670 */
[----:B------:R-:W0:Y:S02]  /*a4c0*/  @!P1 LDC.64 R2, c[0x0][0xc80] ;  /* 0x00032000ff029b82 */ /* 0x000e240000000a00 */
[----:B0-----:R-:W-:-:S05]  /*a4d0*/  @!P1 IMAD.WIDE.U32 R2, R5, 0x4, R2 ;  /* 0x0000000405029825 */ /* 0x001fca00078e0002 */
[----:B------:R-:W2:Y:S01]  /*a4e0*/  @!P1 LDG.E R0, desc[UR50][R2.64] ;  /* 0x0000003202009981 */ /* 0x000ea2000c1e1900 */
[C---:B------:R-:W-:Y:S01]  /*a4f0*/  ISETP.NE.AND P1, PT, R5.reuse, RZ, PT ;  /* 0x000000ff0500720c */ /* 0x040fe20003f25270 */
[----:B------:R-:W-:Y:S01]  /*a500*/  UMOV UR4, URZ ;  /* 0x0000003f00047c82 */ /* 0x000fe20008000000 */
[C---:B------:R-:W-:Y:S01]  /*a510*/  ISETP.GE.U32.AND P2, PT, R5.reuse, 0x2, PT ;  /* 0x000000020500780c */ /* 0x040fe20003f46070 */
[----:B------:R-:W-:Y:S01]  /*a520*/  IMAD.MOV.U32 R16, RZ, RZ, RZ ;  /* 0x000000ffff107224 */ /* 0x000fe200078e00ff */
[C---:B------:R-:W-:Y:S02]  /*a530*/  ISETP.GE.U32.AND P3, PT, R5.reuse, 0x4, PT ;  /* 0x000000040500780c */ /* 0x040fe40003f66070 */
[C---:B------:R-:W-:Y:S02]  /*a540*/  ISETP.GE.U32.AND P4, PT, R5.reuse, 0x8, PT ;  /* 0x000000080500780c */ /* 0x040fe40003f86070 */
[----:B------:R-:W-:Y:S01]  /*a550*/  ISETP.GE.U32.AND P5, PT, R5, 0x10, PT ;  /* 0x000000100500780c */ /* 0x000fe20003fa6070 */
[----:B--2---:R-:W0:Y:S02]  /*a560*/  SHFL.UP PT, R4, R0, 0x1, RZ ;  /* 0x0420000000047989 */ /* 0x004e2400000e00ff */
[----:B0-----:R-:W-:-:S05]  /*a570*/  SEL R7, R4, RZ, P1 ;  /* 0x000000ff04077207 */ /* 0x001fca0000800000 */
[----:B------:R-:W-:-:S05]  /*a580*/  IMAD.IADD R7, R0, 0x1, R7 ;  /* 0x0000000100077824 */ /* 0x000fca00078e0207 */
[----:B------:R-:W0:Y:S02]  /*a590*/  SHFL.UP PT, R4, R7, 0x2, RZ ;  /* 0x0440000007047989 */ /* 0x000e2400000e00ff */
        /* <DEDUP_REMOVED lines=11> */
[----:B------:R-:W0:Y:S02]  /*a650*/  SHFL.IDX PT, R4, R7, 0x1f, 0x1f ;  /* 0x03e01f0007047f89 */ /* 0x000e2400000e0000 */
[----:B0-----:R-:W-:-:S05]  /*a660*/  IMAD R4, R4, UR5, RZ ;  /* 0x0000000504047c24 */ /* 0x001fca000f8e02ff */
[----:B-1----:R-:W-:Y:S02]  /*a670*/  ISETP.GT.AND P6, PT, R4, UR6, PT ;  /* 0x0000000604007c0c */ /* 0x002fe4000bfc4270 */
[----:B------:R-:W-:-:S11]  /*a680*/  MOV R3, R4 ;  /* 0x0000000400037202 */ /* 0x000fd60000000f00 */
[----:B------:R-:W-:Y:S05]  /*a690*/  @P6 BRA `(.L_x_402) ;  /* 0x0000000000946947 */ /* 0x000fea0003800000 */
[----:B------:R-:W-:Y:S01]  /*a6a0*/  IMAD.MOV.U32 R4, RZ, RZ, R3 ;  /* 0x000000ffff047224 */ /* 0x000fe200078e0003 */
[----:B------:R-:W-:Y:S01]  /*a6b0*/  UMOV UR4, URZ ;  /* 0x0000003f00047c82 */ /* 0x000fe20008000000 */
[----:B------:R-:W-:-:S05]  /*a6c0*/  ULDC UR5, c[0x0][0xc38] ;  /* 0x00030e0000057ab9 */ /* 0x000fca0000000800 */
.L_x_406:
[----:B------:R-:W0:Y:S01]  /*a6d0*/  LDC R2, c[0x0][0xc3c] ;  /* 0x00030f00ff027b82 */ /* 0x000e220000000800 */
[----:B------:R-:W-:-:S06]  /*a6e0*/  UIADD3 UR4, UR4, 0x1f, URZ ;  /* 0x0000001f04047890 */ /* 0x000fcc000fffe03f */
[----:B0-----:R-:W-:-:S13]  /*a6f0*/  ISETP.LE.AND P6, PT, R2, UR4, PT ;  /* 0x0000000402007c0c */ /* 0x001fda000bfc3270 */
[----:B------:R-:W-:Y:S05]  /*a700*/  @P6 BRA `(.L_x_403) ;  /* 0x0000000400246947 */ /* 0x000fea0003800000 */
[----:B------:R-:W-:Y:S01]  /*a710*/  VIADD R7, R5, UR4 ;  /* 0x0000000405077c36 */ /* 0x000fe20008000000 */
[----:B------:R-:W-:Y:S01]  /*a720*/  BSSY B0, `(.L_x_404) ;  /* 0x0000007000007945 */ /* 0x000fe20003800000 */
[----:B------:R-:W-:-:S03]  /*a730*/  IMAD.MOV.U32 R0, RZ, RZ, RZ ;  /* 0x000000ffff007224 */ /* 0x000fc600078e00ff */
[----:B------:R-:W-:-:S13]  /*a740*/  ISETP.GE.OR P6, PT, R7, R2, !P0 ;  /* 0x000000020700720c */ /* 0x000fda00047c6670 */
[----:B------:R-:W-:Y:S05]  /*a750*/  @P6 BRA `(.L_x_405) ;  /* 0x00000000000c6947 */ /* 0x000fea0003800000 */
[----:B------:R-:W0:Y:S02]  /*a760*/  LDC.64 R2, c[0x0][0xc80] ;  /* 0x00032000ff027b82 */ /* 0x000e240000000a00 */
[----:B0-----:R-:W-:-:S05]  /*a770*/  IMAD.WIDE R2, R7, 0x4, R2 ;  /* 0x0000000407027825 */ /* 0x001fca00078e0202 */
[----:B------:R0:W5:Y:S02]  /*a780*/  LDG.E R0, desc[UR50][R2.64] ;  /* 0x0000003202007981 */ /* 0x000164000c1e1900 */
.L_x_405:
[----:B------:R-:W-:Y:S05]  /*a790*/  BSYNC B0 ;  /* 0x0000000000007941 */ /* 0x000fea0003800000 */
.L_x_404:
[----:B0----5:R-:W0:Y:S02]  /*a7a0*/  SHFL.UP PT, R2, R0, 0x1, RZ ;  /* 0x0420000000027989 */ /* 0x021e2400000e00ff */
        /* <DEDUP_REMOVED lines=9> */
[----:B0-----:R-:W-:-:S04]  /*a840*/  SEL R6, R6, RZ, P4 ;  /* 0x000000ff06067207 */ /* 0x001fc80002000000 */
[----:B------:R-:W-:-:S05]  /*a850*/  IADD3 R6, R7, R6, RZ ;  /* 0x0000000607067210 */ /* 0x000fca0007ffe0ff */
[----:B------:R-:W0:Y:S02]  /*a860*/  SHFL.UP PT, R8, R6, 0x10, RZ ;  /* 0x0600000006087989 */ /* 0x000e2400000e00ff */
[----:B0-----:R-:W-:-:S05]  /*a870*/  SEL R9, R8, RZ, P5 ;  /* 0x000000ff08097207 */ /* 0x001fca0002800000 */
[----:B------:R-:W-:-:S05]  /*a880*/  IMAD.IADD R9, R6, 0x1, R9 ;  /* 0x0000000106097824 */ /* 0x000fca00078e0209 */
[----:B------:R-:W0:Y:S02]  /*a890*/  SHFL.IDX PT, R3, R9, 0x1f, 0x1f ;  /* 0x03e01f0009037f89 */ /* 0x000e2400000e0000 */
[----:B0-----:R-:W-:-:S04]  /*a8a0*/  IMAD R3, R3, UR5, RZ ;  /* 0x0000000503037c24 */ /* 0x001fc8000f8e02ff */
[----:B------:R-:W-:-:S05]  /*a8b0*/  IMAD.IADD R4, R3, 0x1, R4 ;  /* 0x0000000103047824 */ /* 0x000fca00078e0204 */
[----:B------:R-:W-:-:S13]  /*a8c0*/  ISETP.GT.AND P6, PT, R4, UR6, PT ;  /* 0x0000000604007c0c */ /* 0x000fda000bfc4270 */
[----:B------:R-:W-:Y:S05]  /*a8d0*/  @!P6 BRA `(.L_x_406) ;  /* 0xfffffffc007ce947 */ /* 0x000fea000383ffff */
[----:B------:R-:W-:-:S07]  /*a8e0*/  IMAD.MOV.U32 R7, RZ, RZ, R9 ;  /* 0x000000ffff077224 */ /* 0x000fce00078e0009 */
.L_x_402:
[----:B------:R-:W-:-:S04]  /*a8f0*/  IMAD.IADD R8, R4, 0x1, -R3 ;  /* 0x0000000104087824 */ /* 0x000fc800078e0a03 */
[----:B------:R-:W-:-:S05]  /*a900*/  IMAD R2, R7, UR5, R8 ;  /* 0x0000000507027c24 */ /* 0x000fca000f8e0208 */
[----:B------:R-:W-:-:S13]  /*a910*/  ISETP.GT.AND P0, PT, R2, UR6, PT ;  /* 0x0000000602007c0c */ /* 0x000fda000bf04270 */
[----:B------:R-:W-:-:S04]  /*a920*/  VOTE.ANY R4, PT, !P0 ;  /* 0x0000000000047806 */ /* 0x000fc800040e0100 */
[----:B------:R-:W0:Y:S01]  /*a930*/  POPC R19, R4 ;  /* 0x0000000400137309 */ /* 0x000e220000000000 */
[----:B------:R-:W-:Y:S01]  /*a940*/  ISETP.NE.AND P0, PT, R4, RZ, PT ;  /* 0x000000ff0400720c */ /* 0x000fe20003f05270 */
[----:B0-----:R-:W0:Y:S02]  /*a950*/  SHFL.IDX PT, R10, R0, R19, 0x1f ;  /* 0x00001f13000a7589 */ /* 0x001e2400000e0000 */
[----:B0-----:R-:W-:-:S04]  /*a960*/  IABS R9, R10 ;  /* 0x0000000a00097213 */ /* 0x001fc80000000000 */
[----:B------:R-:W0:Y:S08]  /*a970*/  I2F.RP R6, R9 ;  /* 0x0000000900067306 */ /* 0x000e300000209400 */
[----:B0-----:R-:W0:Y:S02]  /*a980*/  MUFU.RCP R6, R6 ;  /* 0x0000000600067308 */ /* 0x001e240000001000 */
[----:B0-----:R-:W-:-:S06]  /*a990*/  VIADD R2, R6, 0xffffffe ;  /* 0x0ffffffe06027836 */ /* 0x001fcc0000000000 */
[----:B------:R0:W1:Y:S01]  /*a9a0*/  F2I.FTZ.U32.TRUNC.NTZ R3, R2 ;  /* 0x0000000200037305 */ /* 0x000062000021f000 */
[----:B------:R-:W-:Y:S05]  /*a9b0*/  @!P0 BRA `(.L_x_407) ;  /* 0x0000000000088947 */ /* 0x000fea0003800000 */
[----:B------:R-:W-:-:S06]  /*a9c0*/  VIADD R16, R19, 0xffffffff ;  /* 0xffffffff13107836 */ /* 0x000fcc0000000000 */
[----:B------:R2:W3:Y:S02]  /*a9d0*/  SHFL.IDX PT, R16, R7, R16, 0x1f ;  /* 0x00001f1007107589 */ /* 0x0004e400000e0000 */
.L_x_407:
[----:B---3--:R-:W-:Y:S01]  /*a9e0*/  IMAD R16, R16, UR5, R8 ;  /* 0x0000000510107c24 */ /* 0x008fe2000f8e0208 */
[----:B0-----:R-:W-:Y:S01]  /*a9f0*/  IABS R2, R10 ;  /* 0x0000000a00027213 */ /* 0x001fe20000000000 */
[----:B------:R-:W-:Y:S01]  /*aa00*/  VIADD R19, R19, UR4 ;  /* 0x0000000413137c36 */ /* 0x000fe20008000000 */
[----:B-1----:R-:W-:Y:S02]  /*aa10*/  IADD3 R0, RZ, -R3, RZ ;  /* 0x80000003ff007210 */ /* 0x002fe40007ffe0ff */
[----:B------:R-:W-:Y:S01]  /*aa20*/  IADD3 R11, -R16, UR6, RZ ;  /* 0x00000006100b7c10 */ /* 0x000fe2000fffe1ff */
[----:B------:R-:W-:Y:S02]  /*aa30*/  IMAD.MOV R4, RZ, RZ, -R2 ;  /* 0x000000ffff047224 */ /* 0x000fe400078e0a02 */
[----:B--2---:R-:W-:Y:S01]  /*aa40*/  IMAD R7, R0, R9, RZ ;  /* 0x0000000900077224 */ /* 0x004fe200078e02ff */
[----:B------:R-:W-:Y:S01]  /*aa50*/  IABS R0, R11 ;  /* 0x0000000b00007213 */ /* 0x000fe20000000000 */
[----:B------:R-:W-:-:S04]  /*aa60*/  IMAD.MOV.U32 R2, RZ, RZ, RZ ;  /* 0x000000ffff027224 */ /* 0x000fc800078e00ff */
[----:B------:R-:W-:-:S04]  /*aa70*/  IMAD.HI.U32 R2, R3, R7, R2 ;  /* 0x0000000703027227 */ /* 0x000fc800078e0002 */
[----:B------:R-:W-:Y:S02]  /*aa80*/  IMAD.MOV.U32 R3, RZ, RZ, R0 ;  /* 0x000000ffff037224 */ /* 0x000fe400078e0000 */
[----:B------:R-:W-:Y:S02]  /*aa90*/  IMAD.MOV.U32 R0, RZ, RZ, R4 ;  /* 0x000000ffff007224 */ /* 0x000fe400078e0004 */
[----:B------:R-:W-:-:S04]  /*aaa0*/  IMAD.HI.U32 R2, R2, R3, RZ ;  /* 0x0000000302027227 */ /* 0x000fc800078e00ff */
[----:B------:R-:W-:-:S05]  /*aab0*/  IMAD R0, R2, R0, R3 ;  /* 0x0000000002007224 */ /* 0x000fca00078e0203 */
[----:B------:R-:W-:-:S13]  /*aac0*/  ISETP.GT.U32.AND P1, PT, R9, R0, PT ;  /* 0x000000000900720c */ /* 0x000fda0003f24070 */
[----:B------:R-:W-:Y:S02]  /*aad0*/  @!P1 IMAD.IADD R0, R0, 0x1, -R9 ;  /* 0x0000000100009824 */ /* 0x000fe400078e0a09 */
[----:B------:R-:W-:Y:S01]  /*aae0*/  @!P1 VIADD R2, R2, 0x1 ;  /* 0x0000000102029836 */ /* 0x000fe20000000000 */
[----:B------:R-:W-:Y:S02]  /*aaf0*/  ISETP.NE.AND P1, PT, R10, RZ, PT ;  /* 0x000000ff0a00720c */ /* 0x000fe40003f25270 */
[----:B------:R-:W-:Y:S02]  /*ab00*/  ISETP.GE.U32.AND P0, PT, R0, R9, PT ;  /* 0x000000090000720c */ /* 0x000fe40003f06070 */
[----:B------:R-:W-:-:S04]  /*ab10*/  LOP3.LUT R0, R11, R10, RZ, 0x3c, !PT ;  /* 0x0000000a0b007212 */ /* 0x000fc800078e3cff */
[----:B------:R-:W-:-:S07]  /*ab20*/  ISETP.GE.AND P2, PT, R0, RZ, PT ;  /* 0x000000ff0000720c */ /* 0x000fce0003f46270 */
[----:B------:R-:W-:-:S06]  /*ab30*/  @P0 IADD3 R2, R2, 0x1, RZ ;  /* 0x0000000102020810 */ /* 0x000fcc0007ffe0ff */
[----:B------:R-:W-:Y:S01]  /*ab40*/  @!P2 IMAD.MOV R2, RZ, RZ, -R2 ;  /* 0x000000ffff02a224 */ /* 0x000fe200078e0a02 */
[----:B------:R-:W-:-:S05]  /*ab50*/  @!P1 LOP3.LUT R2, RZ, R10, RZ, 0x33, !PT ;  /* 0x0000000aff029212 */ /* 0x000fca00078e33ff */
[--C-:B------:R-:W-:Y:S02]  /*ab60*/  IMAD.MOV R17, RZ, RZ, -R2.reuse ;  /* 0x000000ffff117224 */ /* 0x100fe400078e0a02 */
[----:B------:R-:W-:Y:S02]  /*ab70*/  IMAD.MOV.U32 R18, RZ, RZ, R2 ;  /* 0x000000ffff127224 */ /* 0x000fe400078e0002 */
[----:B------:R-:W-:Y:S01]  /*ab80*/  IMAD R17, R10, R17, R11 ;  /* 0x000000110a117224 */ /* 0x000fe200078e020b */
[----:B------:R-:W-:Y:S06]  /*ab90*/  BRA `(.L_x_408) ;  /* 0x0000000000147947 */ /* 0x000fec0003800000 */
.L_x_403:
[----:B------:R-:W-:Y:S01]  /*aba0*/  ULDC UR4, c[0x0][0xc3c] ;  /* 0x00030f0000047ab9 */ /* 0x000fe20000000800 */
[----:B------:R-:W-:Y:S01]  /*abb0*/  IMAD.MOV.U32 R17, RZ, RZ, RZ ;  /* 0x000000ffff117224 */ /* 0x000fe200078e00ff */
[----:B------:R-:W-:Y:S01]  /*abc0*/  MOV R18, RZ ;  /* 0x000000ff00127202 */ /* 0x000fe20000000f00 */
[----:B------:R-:W-:Y:S02]  /*abd0*/  IMAD.U32 R16, RZ, RZ, UR6 ;  /* 0x00000006ff107e24 */ /* 0x000fe4000f8e00ff */
[----:B------:R-:W-:-:S07]  /*abe0*/  IMAD.U32 R19, RZ, RZ, UR4 ;  /* 0x00000004ff137e24 */ /* 0x000fce000f8e00ff */
.L_x_408:
[----:B------:R-:W-:-:S13]  /*abf0*/  ISETP.NE.AND P0, PT, R5, RZ, PT ;  /* 0x000000ff0500720c */ /* 0x000fda0003f05270 */
[----:B------:R-:W0:Y:S01]  /*ac00*/  @!P0 S2R R3, SR_CgaCtaId ;  /* 0x0000000000038919 */ /* 0x000e220000008800 */
[----:B------:R-:W-:-:S04]  /*ac10*/  @!P0 MOV R0, 0x400 ;  /* 0x0000040000008802 */ /* 0x000fc80000000f00 */
[----:B0-----:R-:W-:-:S05]  /*ac20*/  @!P0 LEA R0, R3, R0, 0x18 ;  /* 0x0000000003008211 */ /* 0x001fca00078ec0ff */
[----:B------:R1:W-:Y:S01]  /*ac30*/  @!P0 STS.128 [R0+0x28cd0], R16 ;  /* 0x028cd01000008388 */ /* 0x0003e20000000c00 */
[----:B------:R-:W-:Y:S06]  /*ac40*/  BAR.ARV 0x5, 0x180 ;  /* 0x0146000000007b1d */ /* 0x000fec0000002000 */
.L_x_401:
[----:B------:R2:W-:Y:S01]  /*ac50*/  STL [R1+0x24], RZ ;  /* 0x000024ff01007387 */ /* 0x0005e20000100800 */
[----:B------:R-:W-:Y:S01]  /*ac60*/  ULDC UR4, c[0x0][0xc3c] ;  /* 0x00030f0000047ab9 */ /* 0x000fe20000000800 */
[----:B------:R-:W-:Y:S01]  /*ac70*/  IMAD.MOV.U32 R25, RZ, RZ, 0x1 ;  /* 0x00000001ff197424 */ /* 0x000fe200078e00ff */
[----:B0-----:R-:W-:Y:S01]  /*ac80*/  ISETP.GE.AND P0, PT, R19, UR4, PT ;  /* 0x0000000413007c0c */ /* 0x001fe2000bf06270 */
[----:B------:R-:W-:-:S12]  /*ac90*/  IMAD.MOV.U32 R24, RZ, RZ, RZ ;  /* 0x000000ffff187224 */ /* 0x000fd800078e00ff */
[----:B--2---:R-:W-:Y:S05]  /*aca0*/  @P0 BRA `(.L_x_409) ;  /* 0x0000004400b40947 */ /* 0x004fea0003800000 */
[----:B------:R-:W0:Y:S01]  /*acb0*/  S2R R4, SR_TID.X ;  /* 0x0000000000047919 */ /* 0x000e220000002100 */
[----:B------:R-:W2:Y:S01]  /*acc0*/  S2UR UR5, SR_CgaCtaId ;  /* 0x00000000000579c3 */ /* 0x000ea20000008800 */
[----:B------:R-:W-:Y:S01]  /*acd0*/  UMOV UR4, 0x400 ;  /* 0x0000040000047882 */ /* 0x000fe20000000000 */
[----:B------:R-:W-:Y:S01]  /*ace0*/  BSSY B8, `(.L_x_409) ;  /* 0x0000469000087945 */ /* 0x000fe20003800000 */
[----:B------:R3:W-:Y:S01]  /*acf0*/  STL [R1+0x24], RZ ;  /* 0x000024ff01007387 */ /* 0x0007e20000100800 */
[----:B------:R-:W-:Y:S01]  /*ad00*/  IMAD.MOV.U32 R25, RZ, RZ, 0x1 ;  /* 0x00000001ff197424 */ /* 0x000fe200078e00ff */
[----:B------:R-:W-:Y:S01]  /*ad10*/  MOV R24, RZ ;  /* 0x000000ff00187202 */ /* 0x000fe20000000f00 */
[----:B------:R-:W-:Y:S01]  /*ad20*/  ULOP3.LUT UR36, UR39, 0x2, URZ, 0xfc, !UPT ;  /* 0x0000000227247892 */ /* 0x000fe2000f8efc3f */
[----:B------:R-:W-:Y:S01]  /*ad30*/  ULDC UR37, c[0x0][0xc] ;  /* 0x0000030000257ab9 */ /* 0x000fe20000000800 */
[----:B--2---:R-:W-:-:S06]  /*ad40*/  ULEA UR4, UR5, UR4, 0x18 ;  /* 0x0000000405047291 */ /* 0x004fcc000f8ec03f */
[----:B------:R-:W-:Y:S01]  /*ad50*/  IMAD.U32 R23, RZ, RZ, UR4 ;  /* 0x00000004ff177e24 */ /* 0x000fe2000f8e00ff */
[C---:B0-----:R-:W-:Y:S01]  /*ad60*/  LOP3.LUT R3, R4.reuse, 0x7f, RZ, 0xc0, !PT ;  /* 0x0000007f04037812 */ /* 0x041fe200078ec0ff */
[----:B-1----:R-:W-:-:S03]  /*ad70*/  IMAD.SHL.U32 R0, R4, 0x8, RZ ;  /* 0x0000000804007824 */ /* 0x002fc600078e00ff */
[----:B------:R-:W-:Y:S02]  /*ad80*/  SHF.R.U32.HI R37, RZ, 0x3, R3 ;  /* 0x00000003ff257819 */ /* 0x000fe40000011603 */
[C---:B------:R-:W-:Y:S02]  /*ad90*/  LOP3.LUT R2, R0.reuse, 0x1f8, RZ, 0xc0, !PT ;  /* 0x000001f800027812 */ /* 0x040fe400078ec0ff */
[----:B------:R-:W-:Y:S02]  /*ada0*/  LOP3.LUT R3, R0, 0x38, RZ, 0xc0, !PT ;  /* 0x0000003800037812 */ /* 0x000fe400078ec0ff */
[----:B------:R-:W-:Y:S01]  /*adb0*/  LOP3.LUT R33, R2, 0x38, R4, 0x78, !PT ;  /* 0x0000003802217812 */ /* 0x000fe200078e7804 */
[----:B------:R-:W-:Y:S01]  /*adc0*/  IMAD.SHL.U32 R2, R4, 0x10, RZ ;  /* 0x0000001004027824 */ /* 0x000fe200078e00ff */
[----:B------:R-:W-:Y:S02]  /*add0*/  LOP3.LUT R4, R3, 0x80, RZ, 0xfc, !PT ;  /* 0x0000008003047812 */ /* 0x000fe400078efcff */
[----:B------:R-:W-:-:S02]  /*ade0*/  LOP3.LUT R33, R33, 0x200, R0, 0xf8, !PT ;  /* 0x0000020021217812 */ /* 0x000fc400078ef800 */
[----:B------:R-:W-:Y:S02]  /*adf0*/  LOP3.LUT R0, R37, 0x70, R2, 0xf8, !PT ;  /* 0x0000007025007812 */ /* 0x000fe400078ef802 */
[C---:B------:R-:W-:Y:S02]  /*ae00*/  LOP3.LUT R0, R3.reuse, 0xc0, RZ, 0xfc, !PT ;  /* 0x000000c003007812 */ /* 0x040fe400078efcff */
[----:B------:R-:W-:Y:S01]  /*ae10*/  LOP3.LUT R0, R3, 0x140, RZ, 0xfc, !PT ;  /* 0x0000014003007812 */ /* 0x000fe200078efcff */
[----:B------:R-:W-:Y:S01]  /*ae20*/  IMAD R0, R33, 0x2, R23 ;  /* 0x0000000221007824 */ /* 0x000fe200078e0217 */
[C---:B------:R-:W-:Y:S02]  /*ae30*/  LOP3.LUT R2, R3.reuse, 0x40, RZ, 0xfc, !PT ;  /* 0x0000004003027812 */ /* 0x040fe400078efcff */
[C---:B------:R-:W-:Y:S02]  /*ae40*/  LOP3.LUT R2, R3.reuse, 0x100, RZ, 0xfc, !PT ;  /* 0x0000010003027812 */ /* 0x040fe400078efcff */
[----:B------:R3:W-:Y:S01]  /*ae50*/  STL [R1+0x2c], R0 ;  /* 0x00002c0001007387 */ /* 0x0007e20000100800 */
[----:B------:R-:W-:-:S02]  /*ae60*/  LOP3.LUT R4, R3, 0x180, RZ, 0xfc, !PT ;  /* 0x0000018003047812 */ /* 0x000fc400078efcff */
[----:B------:R-:W-:-:S07]  /*ae70*/  LOP3.LUT R2, R3, 0x1c0, RZ, 0xfc, !PT ;  /* 0x000001c003027812 */ /* 0x000fce00078efcff */
.L_x_470:
[----:B------:R-:W0:Y:S02]  /*ae80*/  LDC.64 R30, c[0x0][0xc88] ;  /* 0x00032200ff1e7b82 */ /* 0x000e240000000a00 */
[----:B0-----:R-:W-:-:S06]  /*ae90*/  IMAD.WIDE R30, R19, 0x4, R30 ;  /* 0x00000004131e7825 */ /* 0x001fcc00078e021e */
[----:B---3--:R0:W3:Y:S01]  /*aea0*/  LDG.E R30, desc[UR50][R30.64] ;  /* 0x000000321e1e7981 */ /* 0x0080e2000c1e1900 */
[----:B------:R-:W-:Y:S05]  /*aeb0*/  YIELD ;  /* 0x0000000000007946 */ /* 0x000fea0003800000 */
[----:B------:R-:W-:Y:S01]  /*aec0*/  ULDC.64 UR4, c[0x0][0xa28] ;  /* 0x00028a0000047ab9 */ /* 0x000fe20000000a00 */
[----:B------:R-:W-:Y:S01]  /*aed0*/  ULDC.64 UR6, c[0x0][0xa18] ;  /* 0x0002860000067ab9 */ /* 0x000fe20000000a00 */
[----:B------:R-:W-:Y:S01]  /*aee0*/  ISETP.NE.U32.AND P0, PT, RZ, UR4, PT ;  /* 0x00000004ff007c0c */ /* 0x000fe2000bf05070 */
[----:B0-----:R-:W-:-:S03]  /*aef0*/  IMAD.MOV.U32 R31, RZ, RZ, RZ ;  /* 0x000000ffff1f7224 */ /* 0x001fc600078e00ff */
[----:B------:R-:W-:Y:S02]  /*af00*/  ISETP.NE.AND.EX P0, PT, RZ, UR5, PT, P0 ;  /* 0x00000005ff007c0c */ /* 0x000fe4000bf05300 */
[----:B---3--:R-:W-:-:S11]  /*af10*/  SHF.R.S32.HI R0, RZ, 0x1f, R30 ;  /* 0x0000001fff007819 */ /* 0x008fd6000001141e */
[C---:B------:R-:W-:Y:S01]  /*af20*/  @P0 LEA R2, P1, R30.reuse, UR4, 0x2 ;  /* 0x000000041e020c11 */ /* 0x040fe2000f8210ff */
[C---:B------:R-:W-:Y:S01]  /*af30*/  IMAD.SHL.U32 R26, R30.reuse, 0x4, RZ ;  /* 0x000000041e1a7824 */ /* 0x040fe200078e00ff */
[C-C-:B------:R-:W-:Y:S01]  /*af40*/  SHF.L.U64.HI R27, R30.reuse, 0x2, R0.reuse ;  /* 0x000000021e1b7819 */ /* 0x140fe20000010200 */
[----:B------:R0:W-:Y:S01]  /*af50*/  STL [R1+0x8], R0 ;  /* 0x0000080001007387 */ /* 0x0001e20000100800 */
[----:B------:R-:W-:Y:S01]  /*af60*/  @P0 LEA.HI.X R3, R30, UR5, R0, 0x2, P1 ;  /* 0x000000051e030c11 */ /* 0x000fe200088f1400 */
[----:B------:R-:W-:-:S04]  /*af70*/  ULDC.64 UR4, c[0x0][0xa00] ;  /* 0x0002800000047ab9 */ /* 0x000fc80000000a00 */
[----:B-1----:R1:W5:Y:S01]  /*af80*/  @P0 LDG.E R31, desc[UR50][R2.64] ;  /* 0x00000032021f0981 */ /* 0x002362000c1e1900 */
[----:B------:R-:W-:Y:S02]  /*af90*/  ISETP.NE.U32.AND P0, PT, RZ, UR4, PT ;  /* 0x00000004ff007c0c */ /* 0x000fe4000bf05070 */
[----:B------:R-:W-:Y:S01]  /*afa0*/  LOP3.LUT R22, R22, 0xfffffeff, RZ, 0xc0, !PT ;  /* 0xfffffeff16167812 */ /* 0x000fe200078ec0ff */
[----:B0-----:R-:W-:Y:S01]  /*afb0*/  IMAD.MOV.U32 R0, RZ, RZ, RZ ;  /* 0x000000ffff007224 */ /* 0x001fe200078e00ff */
[----:B------:R-:W-:Y:S02]  /*afc0*/  ISETP.NE.AND.EX P2, PT, RZ, UR5, PT, P0 ;  /* 0x00000005ff007c0c */ /* 0x000fe4000bf45300 */
[----:B------:R-:W-:Y:S02]  /*afd0*/  ISETP.NE.U32.AND P0, PT, RZ, UR6, PT ;  /* 0x00000006ff007c0c */ /* 0x000fe4000bf05070 */
[----:B-1----:R-:W-:Y:S02]  /*afe0*/  IADD3 R2, P1, R26, UR4, RZ ;  /* 0x000000041a027c10 */ /* 0x002fe4000ff3e0ff */
[----:B------:R-:W-:-:S02]  /*aff0*/  ISETP.NE.AND.EX P0, PT, RZ, UR7, PT, P0 ;  /* 0x00000007ff007c0c */ /* 0x000fc4000bf05300 */
[----:B------:R-:W-:Y:S01]  /*b000*/  IADD3.X R3, R27, UR5, RZ, P1, !PT ;  /* 0x000000051b037c10 */ /* 0x000fe20008ffe4ff */
[----:B------:R-:W-:-:S04]  /*b010*/  ULDC.64 UR4, c[0x0][0x418] ;  /* 0x0001060000047ab9 */ /* 0x000fc80000000a00 */
[----:B------:R-:W-:Y:S01]  /*b020*/  @P2 LOP3.LUT R22, R22, 0x100, RZ, 0xfc, !PT ;  /* 0x0000010016162812 */ /* 0x000fe200078efcff */
[----:B--2---:R-:W2:Y:S05]  /*b030*/  @P2 LDG.E R0, desc[UR50][R2.64] ;  /* 0x0000003202002981 */ /* 0x004eaa000c1e1900 */
[----:B------:R-:W-:-:S04]  /*b040*/  @P0 IADD3 R4, P1, R26, UR6, RZ ;  /* 0x000000061a040c10 */ /* 0x000fc8000ff3e0ff */
[----:B------:R-:W-:Y:S01]  /*b050*/  @P0 IADD3.X R5, R27, UR7, RZ, P1, !PT ;  /* 0x000000071b050c10 */ /* 0x000fe20008ffe4ff */
[----:B--2---:R0:W-:Y:S04]  /*b060*/  STL [R1], R0 ;  /* 0x0000000001007387 */ /* 0x0041e80000100800 */
[----:B0-----:R-:W2:Y:S01]  /*b070*/  @P0 LDG.E R0, desc[UR50][R4.64] ;  /* 0x0000003204000981 */ /* 0x001ea2000c1e1900 */
[----:B------:R-:W-:-:S03]  /*b080*/  UISETP.NE.U32.AND UP0, UPT, UR4, URZ, UPT ;  /* 0x0000003f0400728c */ /* 0x000fc6000bf05070 */
[----:B------:R-:W-:Y:S01]  /*b090*/  ULDC UR4, c[0x0][0x424] ;  /* 0x0001090000047ab9 */ /* 0x000fe20000000800 */
[----:B------:R-:W-:-:S03]  /*b0a0*/  UISETP.NE.AND.EX UP0, UPT, UR5, URZ, UPT, UP0 ;  /* 0x0000003f0500728c */ /* 0x000fc6000bf05300 */
[----:B------:R-:W-:Y:S01]  /*b0b0*/  ULDC UR5, c[0x0][0x2f0] ;  /* 0x0000bc0000057ab9 */ /* 0x000fe20000000800 */
[----:B------:R-:W-:-:S04]  /*b0c0*/  USEL UR4, UR4, 0x1, UP0 ;  /* 0x0000000104047887 */ /* 0x000fc80008000000 */
[----:B------:R-:W-:-:S06]  /*b0d0*/  UIMAD UR4, UR4, UR5, URZ ;  /* 0x00000005040472a4 */ /* 0x000fcc000f8e023f */
[----:B------:R-:W-:Y:S01]  /*b0e0*/  IMAD.U32 R36, RZ, RZ, UR4 ;  /* 0x00000004ff247e24 */ /* 0x000fe2000f8e00ff */
[----:B--2---:R0:W-:Y:S01]  /*b0f0*/  @P0 STL [R1+0xc], R0 ;  /* 0x00000c0001000387 */ /* 0x0041e20000100800 */
[----:B----4-:R-:W-:Y:S05]  /*b100*/  @P0 BRA `(.L_x_410) ;  /* 0x0000000000200947 */ /* 0x010fea0003800000 */
[----:B------:R-:W-:Y:S02]  /*b110*/  ULDC UR4, c[0x0][0x288] ;  /* 0x0000a20000047ab9 */ /* 0x000fe40000000800 */
[----:B0-----:R-:W-:-:S05]  /*b120*/  MOV R0, UR4 ;  /* 0x0000000400007c02 */ /* 0x001fca0008000f00 */
[----:B------:R1:W-:Y:S01]  /*b130*/  STL [R1+0xc], R0 ;  /* 0x00000c0001007387 */ /* 0x0003e20000100800 */
[----:B------:R-:W-:Y:S05]  /*b140*/  @!P2 BRA `(.L_x_410) ;  /* 0x000000000010a947 */ /* 0x000fea0003800000 */
[----:B------:R-:W2:Y:S04]  /*b150*/  LDG.E R5, desc[UR50][R2.64] ;  /* 0x0000003202057981 */ /* 0x000ea8000c1e1900 */
[----:B-1----:R-:W2:Y:S02]  /*b160*/  LDG.E R0, desc[UR50][R2.64+0x4] ;  /* 0x0000043202007981 */ /* 0x002ea4000c1e1900 */
[----:B--2---:R-:W-:-:S05]  /*b170*/  IMAD.IADD R0, R0, 0x1, -R5 ;  /* 0x0000000100007824 */ /* 0x004fca00078e0a05 */
[----:B------:R2:W-:Y:S02]  /*b180*/  STL [R1+0xc], R0 ;  /* 0x00000c0001007387 */ /* 0x0005e40000100800 */
.L_x_410:
[----:B------:R-:W-:Y:S01]  /*b190*/  ULDC.64 UR4, c[0x0][0xa20] ;  /* 0x0002880000047ab9 */ /* 0x000fe20000000a00 */
[----:B------:R-:W-:Y:S01]  /*b1a0*/  IMAD.MOV.U32 R28, RZ, RZ, R30 ;  /* 0x000000ffff1c7224 */ /* 0x000fe200078e001e */
[----:B------:R-:W-:-:S04]  /*b1b0*/  ISETP.NE.U32.AND P0, PT, RZ, UR4, PT ;  /* 0x00000004ff007c0c */ /* 0x000fc8000bf05070 */
[----:B------:R-:W-:-:S13]  /*b1c0*/  ISETP.NE.AND.EX P0, PT, RZ, UR5, PT, P0 ;  /* 0x00000005ff007c0c */ /* 0x000fda000bf05300 */
[----:B------:R-:W-:Y:S05]  /*b1d0*/  @!P0 BRA `(.L_x_411) ;  /* 0x0000000000108947 */ /* 0x000fea0003800000 */
[----:B------:R-:W-:-:S04]  /*b1e0*/  IADD3 R2, P0, R26, UR4, RZ ;  /* 0x000000041a027c10 */ /* 0x000fc8000ff1e0ff */
[----:B------:R-:W-:-:S05]  /*b1f0*/  IADD3.X R3, R27, UR5, RZ, P0, !PT ;  /* 0x000000051b037c10 */ /* 0x000fca00087fe4ff */
[----:B------:R3:W5:Y:S01]  /*b200*/  LDG.E R36, desc[UR50][R2.64] ;  /* 0x0000003202247981 */ /* 0x000762000c1e1900 */
[----:B------:R-:W-:Y:S05]  /*b210*/  BRA `(.L_x_412) ;  /* 0x0000000000247947 */ /* 0x000fea0003800000 */
.L_x_411:
[----:B------:R-:W-:Y:S02]  /*b220*/  ULDC.64 UR4, c[0x0][0xa08] ;  /* 0x0002820000047ab9 */ /* 0x000fe40000000a00 */
[----:B------:R-:W-:-:S04]  /*b230*/  ISETP.NE.U32.AND P0, PT, RZ, UR4, PT ;  /* 0x00000004ff007c0c */ /* 0x000fc8000bf05070 */
[----:B------:R-:W-:-:S13]  /*b240*/  ISETP.NE.AND.EX P0, PT, RZ, UR5, PT, P0 ;  /* 0x00000005ff007c0c */ /* 0x000fda000bf05300 */
[----:B------:R-:W-:Y:S05]  /*b250*/  @!P0 BRA `(.L_x_412) ;  /* 0x0000000000148947 */ /* 0x000fea0003800000 */
[----:B------:R-:W3:Y:S02]  /*b260*/  LDC.64 R2, c[0x0][0xa08] ;  /* 0x00028200ff027b82 */ /* 0x000ee40000000a00 */
[----:B---3--:R-:W-:-:S05]  /*b270*/  IMAD.WIDE R2, R28, 0x4, R2 ;  /* 0x000000041c027825 */ /* 0x008fca00078e0202 */
[----:B------:R-:W3:Y:S04]  /*b280*/  LDG.E R36, desc[UR50][R2.64] ;  /* 0x0000003202247981 */ /* 0x000ee8000c1e1900 */
[----:B------:R-:W3:Y:S02]  /*b290*/  LDG.E R5, desc[UR50][R2.64+0x4] ;  /* 0x0000043202057981 */ /* 0x000ee4000c1e1900 */
[----:B---3--:R-:W-:-:S07]  /*b2a0*/  IMAD.IADD R36, R5, 0x1, -R36 ;  /* 0x0000000105247824 */ /* 0x008fce00078e0a24 */
.L_x_412:
[----:B-----5:R-:W-:Y:S01]  /*b2b0*/  IMAD.IADD R36, R36, 0x1, -R31 ;  /* 0x0000000124247824 */ /* 0x020fe200078e0a1f */
[----:B------:R-:W-:Y:S03]  /*b2c0*/  BSSY B7, `(.L_x_413) ;  /* 0x000036c000077945 */ /* 0x000fe60003800000 */
[C---:B012---:R-:W-:Y:S01]  /*b2d0*/  VIADD R0, R36.reuse, 0x3f ;  /* 0x0000003f24007836 */ /* 0x047fe20000000000 */
[----:B------:R-:W-:-:S04]  /*b2e0*/  ISETP.GT.AND P0, PT, R36, RZ, PT ;  /* 0x000000ff2400720c */ /* 0x000fc80003f04270 */
[----:B---3--:R-:W-:-:S04]  /*b2f0*/  SHF.R.S32.HI R3, RZ, 0x1f, R0 ;  /* 0x0000001fff037819 */ /* 0x008fc80000011400 */
[----:B------:R-:W-:-:S04]  /*b300*/  LEA.HI R3, R3, R0, RZ, 0x6 ;  /* 0x0000000003037211 */ /* 0x000fc800078f30ff */
[----:B------:R-:W-:-:S05]  /*b310*/  SHF.R.S32.HI R34, RZ, 0x6, R3 ;  /* 0x00000006ff227819 */ /* 0x000fca0000011403 */
[----:B------:R0:W-:Y:S01]  /*b320*/  STL [R1+0x30], R34 ;  /* 0x0000302201007387 */ /* 0x0001e20000100800 */
[----:B------:R-:W-:Y:S05]  /*b330*/  @P0 BRA `(.L_x_414) ;  /* 0x0000000000440947 */ /* 0x000fea0003800000 */
[----:B------:R-:W1:Y:S02]  /*b340*/  S2R R2, SR_TID.X ;  /* 0x0000000000027919 */ /* 0x000e640000002100 */
[----:B-1----:R-:W-:-:S04]  /*b350*/  LOP3.LUT R2, R2, 0x7f, RZ, 0xc0, !PT ;  /* 0x0000007f02027812 */ /* 0x002fc800078ec0ff */
[----:B------:R-:W-:-:S13]  /*b360*/  ISETP.NE.AND P0, PT, R2, RZ, PT ;  /* 0x000000ff0200720c */ /* 0x000fda0003f05270 */
[----:B------:R-:W-:Y:S05]  /*b370*/  @P0 BRA `(.L_x_415) ;  /* 0x0000003400800947 */ /* 0x000fea0003800000 */
[----:B------:R-:W1:Y:S01]  /*b380*/  S2R R5, SR_LANEID ;  /* 0x0000000000057919 */ /* 0x000e620000000000 */
[----:B------:R-:W-:Y:S01]  /*b390*/  VOTEU.ANY UR4, UPT, PT ;  /* 0x0000000000047886 */ /* 0x000fe200038e0100 */
[----:B------:R-:W2:Y:S01]  /*b3a0*/  LDC.64 R2, c[0x0][0xc60] ;  /* 0x00031800ff027b82 */ /* 0x000ea20000000a00 */
[----:B------:R-:W1:Y:S02]  /*b3b0*/  FLO.U32 R0, UR4 ;  /* 0x0000000400007d00 */ /* 0x000e6400080e0000 */
[----:B-1----:R-:W-:-:S06]  /*b3c0*/  ISETP.EQ.U32.AND P0, PT, R0, R5, PT ;  /* 0x000000050000720c */ /* 0x002fcc0003f02070 */
[----:B------:R-:W2:Y:S07]  /*b3d0*/  POPC R5, UR4 ;  /* 0x0000000400057d09 */ /* 0x000eae0008000000 */
[----:B--2---:R-:W2:Y:S01]  /*b3e0*/  @P0 ATOMG.E.ADD.STRONG.GPU PT, R3, desc[UR50][R2.64], R5 ;  /* 0x00000005020309a8 */ /* 0x004ea200081ee1f2 */
[----:B------:R-:W1:Y:S02]  /*b3f0*/  S2R R4, SR_LTMASK ;  /* 0x0000000000047919 */ /* 0x000e640000003900 */
[----:B-1----:R-:W-:-:S04]  /*b400*/  LOP3.LUT R4, R4, UR4, RZ, 0xc0, !PT ;  /* 0x0000000404047c12 */ /* 0x002fc8000f8ec0ff */
[----:B------:R-:W1:Y:S01]  /*b410*/  POPC R7, R4 ;  /* 0x0000000400077309 */ /* 0x000e620000000000 */
[----:B--2---:R-:W1:Y:S02]  /*b420*/  SHFL.IDX PT, R0, R3, R0, 0x1f ;  /* 0x00001f0003007589 */ /* 0x004e6400000e0000 */
[----:B-1----:R-:W-:Y:S01]  /*b430*/  IADD3 R16, R0, UR37, R7 ;  /* 0x0000002500107c10 */ /* 0x002fe2000fffe007 */
[----:B------:R-:W-:Y:S06]  /*b440*/  BRA `(.L_x_415) ;  /* 0x00000034004c7947 */ /* 0x000fec0003800000 */
.L_x_414:
[----:B------:R-:W-:Y:S01]  /*b450*/  VIADD R0, R23, 0x22400 ;  /* 0x0002240017007836 */ /* 0x000fe20000000000 */
[----:B------:R-:W-:Y:S04]  /*b460*/  BSSY B6, `(.L_x_416) ;  /* 0x0000013000067945 */ /* 0x000fe80003800000 */
[----:B------:R-:W-:-:S13]  /*b470*/  LOP3.LUT P0, RZ, R0, 0x3ff, RZ, 0xc0, !PT ;  /* 0x000003ff00ff7812 */ /* 0x000fda000780c0ff */
[----:B------:R-:W-:Y:S05]  /*b480*/  @!P0 BRA `(.L_x_417) ;  /* 0x0000000000408947 */ /* 0x000fea0003800000 */
[----:B------:R-:W-:Y:S01]  /*b490*/  MOV R2, 0x0 ;  /* 0x0000000000027802 */ /* 0x000fe20000000f00 */
[----:B------:R-:W-:Y:S01]  /*b4a0*/  ULDC.64 UR6, c[0x4][0x90] ;  /* 0x0100240000067ab9 */ /* 0x000fe20000000a00 */
[----:B------:R-:W-:Y:S01]  /*b4b0*/  ULDC.64 UR8, c[0x4][0x98] ;  /* 0x0100260000087ab9 */ /* 0x000fe20000000a00 */
[----:B------:R-:W-:Y:S01]  /*b4c0*/  ULDC.64 UR4, c[0x4][0x8] ;  /* 0x0100020000047ab9 */ /* 0x000fe20000000a00 */
[----:B------:R-:W-:Y:S01]  /*b4d0*/  MOV R4, UR6 ;  /* 0x0000000600047c02 */ /* 0x000fe20008000f00 */
[----:B------:R-:W-:Y:S01]  /*b4e0*/  IMAD.U32 R5, RZ, RZ, UR7 ;  /* 0x00000007ff057e24 */ /* 0x000fe2000f8e00ff */
[----:B------:R-:W1:Y:S01]  /*b4f0*/  LDC.64 R2, c[0x4][R2] ;  /* 0x0100000002027b82 */ /* 0x000e620000000a00 */
        /* <DEDUP_REMOVED lines=9> */
.L_x_417:
[----:B------:R-:W-:Y:S05]  /*b590*/  BSYNC B6 ;  /* 0x0000000000067941 */ /* 0x000fea0003800000 */
.L_x_416:
        /* <DEDUP_REMOVED lines=8> */
[----:B------:R1:W2:Y:S01]  /*b620*/  LDC.64 R2, c[0x4][R29] ;  /* 0x010000001d027b82 */ /* 0x0002a20000000a00 */
        /* <DEDUP_REMOVED lines=8> */
[----:B-1----:R-:W-:-:S07]  /*b6b0*/  IMAD.MOV.U32 R13, RZ, RZ, RZ ;  /* 0x000000ffff0d7224 */ /* 0x002fce00078e00ff */
[----:B------:R-:W-:-:S07]  /*b6c0*/  LEPC R20, `(.L_x_420) ;  /* 0x000000001014794e */ /* 0x000fce0000000000 */
[----:B0-2---:R-:W-:Y:S05]  /*b6d0*/  CALL.ABS.NOINC R2 ;  /* 0x0000000002007343 */ /* 0x005fea0003c00000 */
.L_x_420:
        /* <DEDUP_REMOVED lines=15> */
.L_x_419:
[----:B------:R-:W-:Y:S05]  /*b7d0*/  BSYNC B6 ;  /* 0x0000000000067941 */ /* 0x000fea0003800000 */
.L_x_418:
[----:B------:R-:W1:Y:S01]  /*b7e0*/  S2R R21, SR_TID.X ;  /* 0x0000000000157919 */ /* 0x000e620000002100 */
[----:B------:R-:W-:Y:S01]  /*b7f0*/  ULDC.64 UR4, c[0x0][0x9f8] ;  /* 0x00027e0000047ab9 */ /* 0x000fe20000000a00 */
[----:B------:R-:W2:Y:S01]  /*b800*/  LDC R20, c[0x0][0x430] ;  /* 0x00010c00ff147b82 */ /* 0x000ea20000000800 */
[----:B------:R-:W-:Y:S01]  /*b810*/  ISETP.NE.U32.AND P0, PT, RZ, UR4, PT ;  /* 0x00000004ff007c0c */ /* 0x000fe2000bf05070 */
[----:B------:R-:W3:Y:S03]  /*b820*/  S2R R2, SR_TID.X ;  /* 0x0000000000027919 */ /* 0x000ee60000002100 */
[----:B------:R-:W-:-:S13]  /*b830*/  ISETP.NE.AND.EX P0, PT, RZ, UR5, PT, P0 ;  /* 0x00000005ff007c0c */ /* 0x000fda000bf05300 */
[----:B------:R-:W-:Y:S01]  /*b840*/  @P0 IADD3 R26, P1, R26, UR4, RZ ;  /* 0x000000041a1a0c10 */ /* 0x000fe2000ff3e0ff */
[----:B------:R-:W-:-:S03]  /*b850*/  ULDC UR4, c[0x0][0x320] ;  /* 0x0000c80000047ab9 */ /* 0x000fc60000000800 */
[----:B------:R-:W-:-:S05]  /*b860*/  @P0 IADD3.X R27, R27, UR5, RZ, P1, !PT ;  /* 0x000000051b1b0c10 */ /* 0x000fca0008ffe4ff */
[----:B------:R4:W5:Y:S01]  /*b870*/  @P0 LDG.E R28, desc[UR50][R26.64] ;  /* 0x000000321a1c0981 */ /* 0x000962000c1e1900 */
[----:B------:R-:W-:Y:S01]  /*b880*/  LOP3.LUT R22, R22, 0xffffffbf, RZ, 0xc0, !PT ;  /* 0xffffffbf16167812 */ /* 0x000fe200078ec0ff */
[----:B------:R-:W-:Y:S01]  /*b890*/  UMOV UR5, 0xffffffff ;  /* 0xffffffff00057882 */ /* 0x000fe20000000000 */
[----:B-1----:R-:W-:-:S04]  /*b8a0*/  SHF.L.U32 R29, R21, 0x3, RZ ;  /* 0x00000003151d7819 */ /* 0x002fc800000006ff */
[----:B------:R-:W-:Y:S01]  /*b8b0*/  LOP3.LUT R29, R29, 0x38, RZ, 0xc0, !PT ;  /* 0x000000381d1d7812 */ /* 0x000fe200078ec0ff */
[C---:B---3--:R-:W-:Y:S02]  /*b8c0*/  IMAD.SHL.U32 R21, R2.reuse, 0x8, RZ ;  /* 0x0000000802157824 */ /* 0x048fe400078e00ff */
[----:B------:R-:W-:Y:S01]  /*b8d0*/  IMAD.SHL.U32 R9, R2, 0x10, RZ ;  /* 0x0000001002097824 */ /* 0x000fe200078e00ff */
[C---:B------:R-:W-:Y:S02]  /*b8e0*/  LOP3.LUT R35, R29.reuse, 0x40, RZ, 0xfc, !PT ;  /* 0x000000401d237812 */ /* 0x040fe400078efcff */
[----:B------:R-:W-:Y:S02]  /*b8f0*/  LOP3.LUT R32, R29, 0x180, RZ, 0xfc, !PT ;  /* 0x000001801d207812 */ /* 0x000fe400078efcff */
[----:B------:R-:W1:Y:S01]  /*b900*/  S2R R29, SR_TID.X ;  /* 0x00000000001d7919 */ /* 0x000e620000002100 */
[----:B------:R-:W-:Y:S02]  /*b910*/  ISETP.GE.AND P0, PT, R35, UR4, PT ;  /* 0x0000000423007c0c */ /* 0x000fe4000bf06270 */
[----:B------:R-:W-:-:S02]  /*b920*/  ISETP.GE.AND P1, PT, R32, UR4, PT ;  /* 0x0000000420007c0c */ /* 0x000fc4000bf26270 */
[----:B------:R-:W-:Y:S02]  /*b930*/  LOP3.LUT R21, R21, 0x38, RZ, 0xc0, !PT ;  /* 0x0000003815157812 */ /* 0x000fe400078ec0ff */
[----:B------:R-:W-:Y:S02]  /*b940*/  LOP3.LUT R9, R37, 0x70, R9, 0xf8, !PT ;  /* 0x0000007025097812 */ /* 0x000fe400078ef809 */
[C---:B------:R-:W-:Y:S02]  /*b950*/  ISETP.GE.AND P2, PT, R21.reuse, UR4, PT ;  /* 0x0000000415007c0c */ /* 0x040fe4000bf46270 */
[----:B------:R-:W-:Y:S02]  /*b960*/  LOP3.LUT R21, R21, 0x140, RZ, 0xfc, !PT ;  /* 0x0000014015157812 */ /* 0x000fe400078efcff */
[----:B------:R-:W-:Y:S02]  /*b970*/  SEL R0, RZ, 0x40, P1 ;  /* 0x00000040ff007807 */ /* 0x000fe40000800000 */
[----:B------:R-:W-:-:S04]  /*b980*/  @P0 LOP3.LUT R22, R22, 0x40, RZ, 0xfc, !PT ;  /* 0x0000004016160812 */ /* 0x000fc800078efcff */
[----:B------:R-:W-:-:S04]  /*b990*/  LOP3.LUT R22, R22, 0xffffff7f, RZ, 0xc0, !PT ;  /* 0xffffff7f16167812 */ /* 0x000fc800078ec0ff */
[----:B------:R-:W-:Y:S02]  /*b9a0*/  @P2 LOP3.LUT R22, R22, 0x80, RZ, 0xfc, !PT ;  /* 0x0000008016162812 */ /* 0x000fe400078efcff */
[----:B------:R-:W-:Y:S02]  /*b9b0*/  ISETP.GE.AND P2, PT, R21, UR4, PT ;  /* 0x0000000415007c0c */ /* 0x000fe4000bf46270 */
[----:B------:R-:W-:Y:S01]  /*b9c0*/  LOP3.LUT R22, R22, 0xffffffdf, RZ, 0xc0, !PT ;  /* 0xffffffdf16167812 */ /* 0x000fe200078ec0ff */
[C---:B-1----:R-:W-:Y:S02]  /*b9d0*/  IMAD.SHL.U32 R32, R29.reuse, 0x8, RZ ;  /* 0x000000081d207824 */ /* 0x042fe400078e00ff */
[----:B------:R-:W-:-:S03]  /*b9e0*/  IMAD.SHL.U32 R29, R29, 0x8, RZ ;  /* 0x000000081d1d7824 */ /* 0x000fc600078e00ff */
[----:B------:R-:W-:Y:S02]  /*b9f0*/  LOP3.LUT R32, R32, 0x38, RZ, 0xc0, !PT ;  /* 0x0000003820207812 */ /* 0x000fe400078ec0ff */
[----:B------:R-:W-:Y:S02]  /*ba00*/  LOP3.LUT R29, R29, 0x38, RZ, 0xc0, !PT ;  /* 0x000000381d1d7812 */ /* 0x000fe400078ec0ff */
[C---:B------:R-:W-:Y:S02]  /*ba10*/  LOP3.LUT R35, R32.reuse, 0x80, RZ, 0xfc, !PT ;  /* 0x0000008020237812 */ /* 0x040fe400078efcff */
[----:B------:R-:W-:Y:S02]  /*ba20*/  LOP3.LUT R32, R32, 0x1c0, RZ, 0xfc, !PT ;  /* 0x000001c020207812 */ /* 0x000fe400078efcff */
[----:B------:R-:W-:Y:S02]  /*ba30*/  ISETP.GE.AND P5, PT, R35, UR4, PT ;  /* 0x0000000423007c0c */ /* 0x000fe4000bfa6270 */
[----:B------:R-:W-:-:S02]  /*ba40*/  LOP3.LUT R29, R29, 0xc0, RZ, 0xfc, !PT ;  /* 0x000000c01d1d7812 */ /* 0x000fc400078efcff */
[----:B------:R-:W-:Y:S01]  /*ba50*/  ISETP.GE.AND P0, PT, R32, UR4, PT ;  /* 0x0000000420007c0c */ /* 0x000fe2000bf06270 */
[----:B------:R-:W-:Y:S01]  /*ba60*/  IMAD.SHL.U32 R32, R2, 0x8, RZ ;  /* 0x0000000802207824 */ /* 0x000fe200078e00ff */
[----:B------:R-:W-:Y:S02]  /*ba70*/  ISETP.GE.AND P4, PT, R29, UR4, PT ;  /* 0x000000041d007c0c */ /* 0x000fe4000bf86270 */
[----:B------:R-:W-:Y:S02]  /*ba80*/  LEA R29, R34, 0xffffffc0, 0x6 ;  /* 0xffffffc0221d7811 */ /* 0x000fe400078e30ff */
[----:B------:R-:W-:Y:S02]  /*ba90*/  LOP3.LUT R32, R32, 0x38, RZ, 0xc0, !PT ;  /* 0x0000003820207812 */ /* 0x000fe400078ec0ff */
[----:B------:R-:W-:Y:S01]  /*baa0*/  SEL R7, RZ, 0x80, P0 ;  /* 0x00000080ff077807 */ /* 0x000fe20000000000 */
[----:B------:R-:W-:Y:S01]  /*bab0*/  IMAD.IADD R35, R9, 0x1, R29 ;  /* 0x0000000109237824 */ /* 0x000fe200078e021d */
[----:B------:R-:W-:-:S02]  /*bac0*/  @P5 LOP3.LUT R22, R22, 0x20, RZ, 0xfc, !PT ;  /* 0x0000002016165812 */ /* 0x000fc400078efcff */
[----:B------:R-:W-:Y:S02]  /*bad0*/  LOP3.LUT R32, R32, 0x100, RZ, 0xfc, !PT ;  /* 0x0000010020207812 */ /* 0x000fe400078efcff */
[----:B------:R-:W-:Y:S02]  /*bae0*/  LOP3.LUT R22, R22, 0xffffffef, RZ, 0xc0, !PT ;  /* 0xffffffef16167812 */ /* 0x000fe400078ec0ff */
[----:B------:R-:W-:Y:S02]  /*baf0*/  ISETP.GE.AND P3, PT, R32, UR4, PT ;  /* 0x0000000420007c0c */ /* 0x000fe4000bf66270 */
[----:B------:R-:W-:-:S04]  /*bb00*/  @P4 LOP3.LUT R22, R22, 0x10, RZ, 0xfc, !PT ;  /* 0x0000001016164812 */ /* 0x000fc800078efcff */
[----:B------:R-:W-:-:S04]  /*bb10*/  LOP3.LUT R22, R22, 0xfffffffb, RZ, 0xc0, !PT ;  /* 0xfffffffb16167812 */ /* 0x000fc800078ec0ff */
[----:B------:R-:W-:-:S04]  /*bb20*/  LOP3.LUT R22, R22, 0xfffffff7, RZ, 0xc0, !PT ;  /* 0xfffffff716167812 */ /* 0x000fc800078ec0ff */
[----:B------:R-:W-:-:S04]  /*bb30*/  @P3 LOP3.LUT R22, R22, 0x8, RZ, 0xfc, !PT ;  /* 0x0000000816163812 */ /* 0x000fc800078efcff */
[----:B------:R-:W-:Y:S01]  /*bb40*/  @P2 LOP3.LUT R22, R22, 0x4, RZ, 0xfc, !PT ;  /* 0x0000000416162812 */ /* 0x000fe200078efcff */
[----:B--2-4-:R-:W-:Y:S06]  /*bb50*/  BRA.DIV UR5, `(.L_x_421) ;  /* 0x0000003e05907947 */ /* 0x014fec000b800000 */
.L_x_488:
[----:B------:R-:W-:Y:S01]  /*bb60*/  ISETP.NE.AND P1, PT, R20, 0x1, PT ;  /* 0x000000011400780c */ /* 0x000fe20003f25270 */
[----:B0-----:R-:W-:Y:S01]  /*bb70*/  IMAD.MOV.U32 R34, RZ, RZ, RZ ;  /* 0x000000ffff227224 */ /* 0x001fe200078e00ff */
[C---:B------:R-:W-:Y:S02]  /*bb80*/  ISETP.GE.AND P0, PT, R35.reuse, R36, PT ;  /* 0x000000242300720c */ /* 0x040fe40003f06270 */
[----:B------:R-:W-:Y:S02]  /*bb90*/  IADD3 R35, R35, R31, RZ ;  /* 0x0000001f23237210 */ /* 0x000fe40007ffe0ff */
[----:B------:R-:W-:Y:S02]  /*bba0*/  ISETP.GT.U32.OR P0, PT, R9, 0x3f, P0 ;  /* 0x0000003f0900780c */ /* 0x000fe40000704470 */
[----:B-----5:R-:W-:Y:S01]  /*bbb0*/  SHF.R.S32.HI R32, RZ, 0x1f, R28 ;  /* 0x0000001fff207819 */ /* 0x020fe2000001141c */
[----:B------:R-:W-:Y:S01]  /*bbc0*/  IMAD.MOV.U32 R6, RZ, RZ, R35 ;  /* 0x000000ffff067224 */ /* 0x000fe200078e0023 */
[----:B------:R-:W-:-:S02]  /*bbd0*/  LOP3.LUT P6, RZ, R22, 0x80, RZ, 0xc0, !PT ;  /* 0x0000008016ff7812 */ /* 0x000fc400078cc0ff */
[----:B------:R-:W-:Y:S01]  /*bbe0*/  LOP3.LUT R22, R22, 0xfffff7ff, RZ, 0xc0, !PT ;  /* 0xfffff7ff16167812 */ /* 0x000fe200078ec0ff */
[----:B------:R-:W0:Y:S03]  /*bbf0*/  @P1 LDC R3, c[0x0][0x434] ;  /* 0x00010d00ff031b82 */ /* 0x000e260000000800 */
[----:B------:R-:W-:-:S05]  /*bc00*/  @P1 LOP3.LUT R22, R22, 0x800, RZ, 0xfc, !PT ;  /* 0x0000080016161812 */ /* 0x000fca00078efcff */
[----:B------:R-:W1:Y:S08]  /*bc10*/  @P1 LDC R2, c[0x0][0x438] ;  /* 0x00010e00ff021b82 */ /* 0x000e700000000800 */
[----:B------:R-:W2:Y:S01]  /*bc20*/  @!P0 LDC.64 R4, c[0x0][0x428] ;  /* 0x00010a00ff048b82 */ /* 0x000ea20000000a00 */
[----:B0-----:R-:W-:-:S05]  /*bc30*/  @P1 IMAD.HI.U32 R3, R35, R3, RZ ;  /* 0x0000000323031227 */ /* 0x001fca00078e00ff */
[----:B-1----:R-:W-:-:S04]  /*bc40*/  @P1 SHF.R.U32.HI R6, RZ, R2, R3 ;  /* 0x00000002ff061219 */ /* 0x002fc80000011603 */
[--C-:B------:R-:W-:Y:S01]  /*bc50*/  @!P0 SHF.R.S32.HI R3, RZ, 0x1f, R6.reuse ;  /* 0x0000001fff038819 */ /* 0x100fe20000011406 */
[----:B------:R-:W-:Y:S02]  /*bc60*/  @!P0 IMAD.MOV.U32 R2, RZ, RZ, R6 ;  /* 0x000000ffff028224 */ /* 0x000fe400078e0006 */
[-C--:B--2---:R-:W-:Y:S02]  /*bc70*/  @!P0 IMAD R8, R32, R4.reuse, RZ ;  /* 0x0000000420088224 */ /* 0x084fe400078e02ff */
[----:B------:R-:W-:-:S04]  /*bc80*/  @!P0 IMAD.WIDE.U32 R2, R28, R4, R2 ;  /* 0x000000041c028225 */ /* 0x000fc800078e0002 */
[----:B------:R-:W-:Y:S02]  /*bc90*/  @!P0 IMAD R8, R28, R5, R8 ;  /* 0x000000051c088224 */ /* 0x000fe400078e0208 */
[----:B------:R-:W0:Y:S02]  /*bca0*/  @!P0 LDC.64 R4, c[0x0][0x418] ;  /* 0x00010600ff048b82 */ /* 0x000e240000000a00 */
[----:B------:R-:W-:Y:S01]  /*bcb0*/  @!P0 IMAD.IADD R8, R3, 0x1, R8 ;  /* 0x0000000103088824 */ /* 0x000fe200078e0208 */
[----:B------:R-:W-:Y:S02]  /*bcc0*/  SEL R3, RZ, 0x1, P6 ;  /* 0x00000001ff037807 */ /* 0x000fe40003000000 */
[----:B0-----:R-:W-:-:S04]  /*bcd0*/  @!P0 LEA R4, P1, R2, R4, 0x2 ;  /* 0x0000000402048211 */ /* 0x001fc800078210ff */
[----:B------:R-:W-:Y:S02]  /*bce0*/  @!P0 LEA.HI.X R5, R2, R5, R8, 0x2, P1 ;  /* 0x0000000502058211 */ /* 0x000fe400008f1408 */
[----:B------:R-:W-:-:S03]  /*bcf0*/  LOP3.LUT P1, RZ, R22, 0x40, RZ, 0xc0, !PT ;  /* 0x0000004016ff7812 */ /* 0x000fc6000782c0ff */
[----:B------:R0:W5:Y:S01]  /*bd00*/  @!P0 LDG.E R34, desc[UR50][R4.64] ;  /* 0x0000003204228981 */ /* 0x000162000c1e1900 */
[----:B------:R-:W-:Y:S02]  /*bd10*/  SEL R2, RZ, 0xffffffff, P1 ;  /* 0xffffffffff027807 */ /* 0x000fe40000800000 */
[----:B------:R-:W-:Y:S02]  /*bd20*/  ISETP.GT.U32.AND P1, PT, R9, 0x3f, PT ;  /* 0x0000003f0900780c */ /* 0x000fe40003f24070 */
[----:B------:R-:W-:Y:S01]  /*bd30*/  LOP3.LUT R22, R22, 0xfffffbff, RZ, 0xc0, !PT ;  /* 0xfffffbff16167812 */ /* 0x000fe200078ec0ff */
[----:B------:R-:W-:Y:S01]  /*bd40*/  IMAD.SHL.U32 R2, R2, 0x2, RZ ;  /* 0x0000000202027824 */ /* 0x000fe200078e00ff */
[----:B------:R-:W-:Y:S02]  /*bd50*/  SHF.R.S32.HI R26, RZ, 0x1f, R18 ;  /* 0x0000001fff1a7819 */ /* 0x000fe40000011412 */
[----:B0-----:R-:W-:Y:S02]  /*bd60*/  SEL R4, RZ, 0x8, P4 ;  /* 0x00000008ff047807 */ /* 0x001fe40002000000 */
[----:B------:R-:W-:-:S02]  /*bd70*/  LOP3.LUT R2, R2, 0x2, R3, 0xe2, !PT ;  /* 0x0000000202027812 */ /* 0x000fc400078ee203 */
[----:B------:R-:W-:-:S04]  /*bd80*/  SEL R3, RZ, 0x4, P5 ;  /* 0x00000004ff037807 */ /* 0x000fc80002800000 */
[----:B------:R-:W-:Y:S02]  /*bd90*/  LOP3.LUT R2, R4, R2, R3, 0xfe, !PT ;  /* 0x0000000204027212 */ /* 0x000fe400078efe03 */
[----:B------:R-:W-:Y:S02]  /*bda0*/  SEL R3, RZ, 0x10, P3 ;  /* 0x00000010ff037807 */ /* 0x000fe40001800000 */
[----:B------:R-:W-:-:S04]  /*bdb0*/  SEL R4, RZ, 0x20, P2 ;  /* 0x00000020ff047807 */ /* 0x000fc80001000000 */
[----:B------:R-:W-:-:S04]  /*bdc0*/  LOP3.LUT R2, R4, R2, R3, 0xfe, !PT ;  /* 0x0000000204027212 */ /* 0x000fc800078efe03 */
[----:B------:R-:W-:Y:S01]  /*bdd0*/  LOP3.LUT R10, R2, R0, RZ, 0xfc, !PT ;  /* 0x00000000020a7212 */ /* 0x000fe200078efcff */
[----:B------:R-:W-:Y:S01]  /*bde0*/  IMAD.MOV R0, RZ, RZ, -R6 ;  /* 0x000000ffff007224 */ /* 0x000fe200078e0a06 */
[----:B------:R-:W-:-:S03]  /*bdf0*/  MOV R2, UR36 ;  /* 0x0000002400027c02 */ /* 0x000fc60008000f00 */
[----:B------:R-:W-:Y:S01]  /*be00*/  IMAD R35, R20, R0, R35 ;  /* 0x0000000014237224 */ /* 0x000fe200078e0223 */
[----:B------:R-:W-:Y:S01]  /*be10*/  LOP3.LUT R0, R10, R7, RZ, 0xfc, !PT ;  /* 0x000000070a007212 */ /* 0x000fe200078efcff */
[----:B------:R0:W-:Y:S01]  /*be20*/  STL [R1+0x28], R10 ;  /* 0x0000280a01007387 */ /* 0x0001e20000100800 */
[----:B------:R-:W-:-:S03]  /*be30*/  ISETP.NE.AND P0, PT, R2, 0x3, PT ;  /* 0x000000030200780c */ /* 0x000fc60003f05270 */
[----:B------:R0:W-:Y:S10]  /*be40*/  STL [R1+0x4], R0 ;  /* 0x0000040001007387 */ /* 0x0001f40000100800 */
[----:B------:R-:W-:-:S04]  /*be50*/  @P0 LOP3.LUT R22, R22, 0x400, RZ, 0xfc, !PT ;  /* 0x0000040016160812 */ /* 0x000fc800078efcff */
[----:B------:R-:W-:-:S04]  /*be60*/  LOP3.LUT R22, R22, 0xfffffffe, RZ, 0xc0, !PT ;  /* 0xfffffffe16167812 */ /* 0x000fc800078ec0ff */
[----:B------:R-:W-:Y:S01]  /*be70*/  @P1 LOP3.LUT R22, R22, 0x1, RZ, 0xfc, !PT ;  /* 0x0000000116161812 */ /* 0x000fe200078efcff */
[----:B0-----:R-:W-:Y:S06]  /*be80*/  @!P0 BRA `(.L_x_422) ;  /* 0x0000000000048947 */ /* 0x001fec0003800000 */
[----:B------:R-:W-:Y:S01]  /*be90*/  BPT.TRAP 0x1 ;  /* 0x000000040000795c */ /* 0x000fe20000300000 */
.L_x_422:
[----:B------:R-:W-:Y:S01]  /*bea0*/  IMAD R27, R24, 0x8, R23 ;  /* 0x00000008181b7824 */ /* 0x000fe200078e0217 */
[----:B------:R-:W-:Y:S01]  /*beb0*/  SHF.L.U32 R0, R25, 0x1f, RZ ;  /* 0x0000001f19007819 */ /* 0x000fe200000006ff */
[----:B------:R-:W-:Y:S03]  /*bec0*/  BSSY B0, `(.L_x_423) ;  /* 0x0000003000007945 */ /* 0x000fe60003800000 */
[----:B------:R-:W0:Y:S02]  /*bed0*/  SYNCS.PHASECHK.TRANS64.TRYWAIT P0, [R27+URZ+0x28c40], R0 ;  /* 0x028c40001b0075a7 */ /* 0x000e24000800017f */
[----:B0-----:R-:W-:Y:S05]  /*bee0*/  @!P0 BRA `(.L_x_424) ;  /* 0x0000003800dc8947 */ /* 0x001fea0003800000 */
.L_x_489:
[----:B------:R-:W-:Y:S05]  /*bef0*/  BSYNC B0 ;  /* 0x0000000000007941 */ /* 0x000fea0003800000 */
.L_x_423:
[----:B0-----:R-:W-:Y:S01]  /*bf00*/  SHF.R.S32.HI R0, RZ, 0x1f, R35 ;  /* 0x0000001fff007819 */ /* 0x001fe20000011423 */
[----:B------:R-:W-:Y:S01]  /*bf10*/  ULDC.64 UR4, c[0x0][0x300] ;  /* 0x0000c00000047ab9 */ /* 0x000fe20000000a00 */
[----:B-----5:R-:W-:Y:S01]  /*bf20*/  SHF.R.S32.HI R4, RZ, 0x1f, R34 ;  /* 0x0000001fff047819 */ /* 0x020fe20000011422 */
[----:B------:R-:W-:Y:S01]  /*bf30*/  IMAD.WIDE.U32 R2, R35, UR4, RZ ;  /* 0x0000000423027c25 */ /* 0x000fe2000f8e00ff */
[----:B------:R-:W-:Y:S01]  /*bf40*/  IADD3 R29, -R37, R36, -R29 ;  /* 0x00000024251d7210 */ /* 0x000fe20007ffe91d */
[----:B------:R0:W-:Y:S01]  /*bf50*/  STL [R1+0x1c], R0 ;  /* 0x00001c0001007387 */ /* 0x0001e20000100800 */
[----:B------:R-:W-:-:S03]  /*bf60*/  LOP3.LUT R22, R22, 0xfffffffd, RZ, 0xc0, !PT ;  /* 0xfffffffd16167812 */ /* 0x000fc600078ec0ff */
[----:B------:R1:W-:Y:S01]  /*bf70*/  STL [R1+0x20], R4 ;  /* 0x0000200401007387 */ /* 0x0003e20000100800 */
[----:B0-----:R-:W-:-:S04]  /*bf80*/  IMAD R0, R0, UR4, RZ ;  /* 0x0000000400007c24 */ /* 0x001fc8000f8e02ff */
[----:B------:R-:W-:Y:S01]  /*bf90*/  IMAD R0, R35, UR5, R0 ;  /* 0x0000000523007c24 */ /* 0x000fe2000f8e0200 */
[----:B------:R-:W-:-:S03]  /*bfa0*/  ULDC.64 UR4, c[0x0][0x310] ;  /* 0x0000c40000047ab9 */ /* 0x000fc60000000a00 */
[----:B------:R-:W-:Y:S02]  /*bfb0*/  IMAD.IADD R3, R3, 0x1, R0 ;  /* 0x0000000103037824 */ /* 0x000fe400078e0200 */
[----:B------:R-:W-:Y:S02]  /*bfc0*/  IMAD R0, R4, UR4, RZ ;  /* 0x0000000404007c24 */ /* 0x000fe4000f8e02ff */
[----:B-1----:R-:W0:Y:S01]  /*bfd0*/  S2R R4, SR_TID.X ;  /* 0x0000000000047919 */ /* 0x002e220000002100 */
[----:B------:R-:W-:-:S04]  /*bfe0*/  IMAD.WIDE.U32 R2, R34, UR4, R2 ;  /* 0x0000000422027c25 */ /* 0x000fc8000f8e0002 */
[----:B------:R-:W-:Y:S01]  /*bff0*/  IMAD R0, R34, UR5, R0 ;  /* 0x0000000522007c24 */ /* 0x000fe2000f8e0200 */
[----:B------:R-:W-:-:S03]  /*c000*/  ULDC.64 UR4, c[0x0][0x308] ;  /* 0x0000c20000047ab9 */ /* 0x000fc60000000a00 */
[----:B------:R-:W-:Y:S02]  /*c010*/  IMAD.IADD R3, R3, 0x1, R0 ;  /* 0x0000000103037824 */ /* 0x000fe400078e0200 */
[----:B------:R-:W-:Y:S02]  /*c020*/  IMAD R0, R26, UR4, RZ ;  /* 0x000000041a007c24 */ /* 0x000fe4000f8e02ff */
[----:B------:R-:W-:-:S04]  /*c030*/  IMAD.WIDE.U32 R2, R18, UR4, R2 ;  /* 0x0000000412027c25 */ /* 0x000fc8000f8e0002 */
[----:B------:R-:W-:Y:S01]  /*c040*/  IMAD R0, R18, UR5, R0 ;  /* 0x0000000512007c24 */ /* 0x000fe2000f8e0200 */
[----:B------:R-:W-:-:S03]  /*c050*/  ULDC.64 UR4, c[0x0][0x2e8] ;  /* 0x0000ba0000047ab9 */ /* 0x000fc60000000a00 */
[----:B------:R-:W-:Y:S01]  /*c060*/  IMAD.IADD R5, R3, 0x1, R0 ;  /* 0x0000000103057824 */ /* 0x000fe200078e0200 */
[----:B------:R-:W-:Y:S01]  /*c070*/  LEA R0, P0, R2, UR4, 0x1 ;  /* 0x0000000402007c11 */ /* 0x000fe2000f8008ff */
[----:B------:R-:W-:-:S03]  /*c080*/  ULDC UR4, c[0x0][0x2f4] ;  /* 0x0000bd0000047ab9 */ /* 0x000fc60000000800 */
[----:B------:R-:W-:Y:S01]  /*c090*/  LEA.HI.X R5, R2, UR5, R5, 0x1, P0 ;  /* 0x0000000502057c11 */ /* 0x000fe200080f0c05 */
[----:B------:R-:W-:Y:S01]  /*c0a0*/  UMOV UR5, 0xffffffff ;  /* 0xffffffff00057882 */ /* 0x000fe20000000000 */
[----:B------:R-:W-:Y:S01]  /*c0b0*/  ISETP.GE.AND P0, PT, R29, 0x1, PT ;  /* 0x000000011d00780c */ /* 0x000fe20003f06270 */
[----:B0-----:R-:W-:Y:S02]  /*c0c0*/  IMAD.SHL.U32 R7, R4, 0x8, RZ ;  /* 0x0000000804077824 */ /* 0x001fe400078e00ff */
[----:B------:R-:W-:-:S03]  /*c0d0*/  IMAD R4, R24, 0x1000, R33 ;  /* 0x0000100018047824 */ /* 0x000fc600078e0221 */
[----:B------:R-:W-:-:S04]  /*c0e0*/  LOP3.LUT R7, R7, 0x38, RZ, 0xc0, !PT ;  /* 0x0000003807077812 */ /* 0x000fc800078ec0ff */
[----:B------:R-:W-:-:S13]  /*c0f0*/  ISETP.GE.AND P2, PT, R7, UR4, PT ;  /* 0x0000000407007c0c */ /* 0x000fda000bf46270 */
[----:B------:R-:W-:Y:S01]  /*c100*/  @P2 LOP3.LUT R22, R22, 0x2, RZ, 0xfc, !PT ;  /* 0x0000000216162812 */ /* 0x000fe200078efcff */
[----:B------:R-:W-:Y:S06]  /*c110*/  BRA.DIV UR5, `(.L_x_425) ;  /* 0x0000003a05647947 */ /* 0x000fec000b800000 */
[----:B------:R-:W0:Y:S01]  /*c120*/  SHFL.IDX PT, R3, R0, RZ, 0x181f ;  /* 0x00181fff00037589 */ /* 0x000e2200000e0000 */
[----:B------:R-:W-:-:S03]  /*c130*/  @P0 IMAD R6, R4, 0x2, R23 ;  /* 0x0000000204060824 */ /* 0x000fc600078e0217 */
[----:B------:R-:W1:Y:S01]  /*c140*/  SHFL.IDX PT, R2, R5, RZ, 0x181f ;  /* 0x00181fff05027589 */ /* 0x000e6200000e0000 */
[----:B0-----:R-:W-:-:S04]  /*c150*/  @P0 LEA R3, P1, R7, R3, 0x1 ;  /* 0x0000000307030211 */ /* 0x001fc800078208ff */
[----:B-1----:R-:W-:-:S04]  /*c160*/  @P0 IADD3.X R2, RZ, R2, RZ, P1, !PT ;  /* 0x00000002ff020210 */ /* 0x002fc80000ffe4ff */
[----:B------:R-:W-:-:S04]  /*c170*/  @P0 LOP3.LUT R3, R3, R2, RZ, 0x3c, !PT ;  /* 0x0000000203030212 */ /* 0x000fc800078e3cff */
[----:B------:R-:W-:-:S04]  /*c180*/  @P0 LOP3.LUT R2, R3, R2, RZ, 0x3c, !PT ;  /* 0x0000000203020212 */ /* 0x000fc800078e3cff */
[----:B------:R-:W-:-:S05]  /*c190*/  @P0 LOP3.LUT R3, R3, R2, RZ, 0x3c, !PT ;  /* 0x0000000203030212 */ /* 0x000fca00078e3cff */
[----:B------:R-:W-:Y:S01]  /*c1a0*/  @!PT LDS RZ, [RZ] ;  /* 0x00000000fffff984 */ /* 0x000fe20000000800 */
[----:B------:R0:W-:Y:S01]  /*c1b0*/  @P0 LDGSTS.E.BYPASS.LTC128B.128 [R6+0x22400], desc[UR50][R2.64], !P2 ;  /* 0x2240000002060fae */ /* 0x0001e2000d101d72 */
[----:B------:R-:W-:-:S03]  /*c1c0*/  ISETP.GE.AND P0, PT, R29, 0x11, PT ;  /* 0x000000111d00780c */ /* 0x000fc60003f06270 */
[----:B0-----:R-:W0:Y:S10]  /*c1d0*/  SHFL.IDX PT, R3, R0, 0x1, 0x181f ;  /* 0x00381f0000037f89 */ /* 0x001e3400000e0000 */
[----:B------:R-:W-:Y:S01]  /*c1e0*/  @P0 IMAD R6, R4, 0x2, R23 ;  /* 0x0000000204060824 */ /* 0x000fe200078e0217 */
[----:B------:R-:W1:Y:S01]  /*c1f0*/  SHFL.IDX PT, R2, R5, 0x1, 0x181f ;  /* 0x00381f0005027f89 */ /* 0x000e6200000e0000 */
[----:B0-----:R-:W-:-:S05]  /*c200*/  @P0 LEA R3, P1, R7, R3, 0x1 ;  /* 0x0000000307030211 */ /* 0x001fca00078208ff */
[----:B-1----:R-:W-:-:S05]  /*c210*/  @P0 IMAD.X R2, RZ, RZ, R2, P1 ;  /* 0x000000ffff020224 */ /* 0x002fca00008e0602 */
[----:B------:R-:W-:-:S04]  /*c220*/  @P0 LOP3.LUT R3, R3, R2, RZ, 0x3c, !PT ;  /* 0x0000000203030212 */ /* 0x000fc800078e3cff */
[----:B------:R-:W-:-:S04]  /*c230*/  @P0 LOP3.LUT R2, R3, R2, RZ, 0x3c, !PT ;  /* 0x0000000203020212 */ /* 0x000fc800078e3cff */
[----:B------:R-:W-:-:S05]  /*c240*/  @P0 LOP3.LUT R3, R3, R2, RZ, 0x3c, !PT ;  /* 0x0000000203030212 */ /* 0x000fca00078e3cff */
[----:B------:R0:W-:Y:S01]  /*c250*/  @P0 LDGSTS.E.BYPASS.LTC128B.128 [R6+0x22c00], desc[UR50][R2.64], !P2 ;  /* 0x22c0000002060fae */ /* 0x0001e2000d101d72 */
[----:B------:R-:W-:-:S03]  /*c260*/  ISETP.GE.AND P0, PT, R29, 0x21, PT ;  /* 0x000000211d00780c */ /* 0x000fc60003f06270 */
[----:B0-----:R-:W0:Y:S10]  /*c270*/  SHFL.IDX PT, R3, R0, 0x2, 0x181f ;  /* 0x00581f0000037f89 */ /* 0x001e3400000e0000 */
[----:B------:R-:W-:Y:S01]  /*c280*/  @P0 IMAD R6, R4, 0x2, R23 ;  /* 0x0000000204060824 */ /* 0x000fe200078e0217 */
        /* <DEDUP_REMOVED lines=9> */
.L_x_499:
[----:B------:R-:W-:-:S13]  /*c320*/  ISETP.GE.AND P0, PT, R29, 0x31, PT ;  /* 0x000000311d00780c */ /* 0x000fda0003f06270 */
[----:B01----:R-:W-:Y:S02]  /*c330*/  @P0 LEA R2, P1, R7, R0, 0x1 ;  /* 0x0000000007020211 */ /* 0x003fe400078208ff */
[----:B------:R-:W-:-:S03]  /*c340*/  @P0 LEA R4, R4, R23, 0x1 ;  /* 0x0000001704040211 */ /* 0x000fc600078e08ff */
[----:B------:R-:W-:-:S05]  /*c350*/  @P0 IMAD.X R3, RZ, RZ, R5, P1 ;  /* 0x000000ffff030224 */ /* 0x000fca00008e0605 */
[----:B------:R-:W-:Y:S01]  /*c360*/  @!PT LDS RZ, [RZ] ;  /* 0x00000000fffff984 */ /* 0x000fe20000000800 */
[----:B------:R-:W-:Y:S01]  /*c370*/  @!PT LDS RZ, [RZ] ;  /* 0x00000000fffff984 */ /* 0x000fe20000000800 */
[----:B------:R-:W-:Y:S01]  /*c380*/  @!PT LDS RZ, [RZ] ;  /* 0x00000000fffff984 */ /* 0x000fe20000000800 */
[----:B------:R0:W-:Y:S01]  /*c390*/  @P0 LDGSTS.E.BYPASS.LTC128B.128 [R4+0x23c00], desc[UR50][R2.64], !P2 ;  /* 0x23c0000002040fae */ /* 0x0001e2000d101d72 */
[----:B------:R-:W-:Y:S01]  /*c3a0*/  PLOP3.LUT P0, PT, PT, PT, PT, 0x80, 0x0 ;  /* 0x000000000000781c */ /* 0x000fe20003f0f070 */
[----:B------:R-:W-:-:S12]  /*c3b0*/  NOP ;  /* 0x0000000000007918 */ /* 0x000fd80000000000 */
.L_x_426:
        /* <DEDUP_REMOVED lines=11> */
.L_x_427:
[----:B------:R1:W5:Y:S01]  /*c470*/  LDL.LU R0, [R1+0x8] ;  /* 0x0000080001007983 */ /* 0x0003620000300800 */
[----:B------:R-:W-:Y:S01]  /*c480*/  LOP3.LUT P0, RZ, R22, 0x100, RZ, 0xc0, !PT ;  /* 0x0000010016ff7812 */ /* 0x000fe2000780c0ff */
[----:B------:R1:W-:Y:S02]  /*c490*/  SYNCS.ARRIVE.TRANS64.A1T0 RZ, [R27+URZ+0x28c30], RZ ;  /* 0x028c30ff1bff79a7 */ /* 0x0003e4000810003f */
[----:B0-----:R1:W5:Y:S04]  /*c4a0*/  LDL.LU R4, [R1] ;  /* 0x0000000001047983 */ /* 0x0013680000300800 */
[----:B------:R1:W5:Y:S01]  /*c4b0*/  LDL R3, [R1+0x4] ;  /* 0x0000040001037983 */ /* 0x0003620000100800 */
[----:B------:R-:W-:-:S07]  /*c4c0*/  SEL R2, R30, RZ, !P0 ;  /* 0x000000ff1e027207 */ /* 0x000fce0004000000 */
[----:B------:R-:W-:Y:S05]  /*c4d0*/  WARPSYNC.ALL ;  /* 0x0000000000007948 */ /* 0x000fea0003800000 */
[----:B------:R0:W-:Y:S01]  /*c4e0*/  STL [R1+0x18], R2 ;  /* 0x0000180201007387 */ /* 0x0001e20000100800 */
[----:B------:R-:W-:Y:S01]  /*c4f0*/  ULDC.64 UR4, c[0x0][0x298] ;  /* 0x0000a60000047ab9 */ /* 0x000fe20000000a00 */
[----:B------:R-:W-:Y:S01]  /*c500*/  BSSY B6, `(.L_x_428) ;  /* 0x0000020000067945 */ /* 0x000fe20003800000 */
[----:B0-----:R-:W-:Y:S01]  /*c510*/  VIADD R2, R23, 0x20400 ;  /* 0x0002040017027836 */ /* 0x001fe20000000000 */
[----:B------:R-:W-:Y:S01]  /*c520*/  BAR.SYNC.DEFER_BLOCKING 0x8, 0x100 ;  /* 0x0204000000007b1d */ /* 0x000fe20000010000 */
[----:B-----5:R-:W-:-:S03]  /*c530*/  SEL R0, R0, RZ, !P0 ;  /* 0x000000ff00007207 */ /* 0x020fc60004000000 */
[----:B------:R-:W-:Y:S02]  /*c540*/  LOP3.LUT P0, RZ, R2, 0x3ff, RZ, 0xc0, !PT ;  /* 0x000003ff02ff7812 */ /* 0x000fe4000780c0ff */
[----:B------:R0:W-:Y:S01]  /*c550*/  STL [R1+0x8], R0 ;  /* 0x0000080001007387 */ /* 0x0001e20000100800 */
[----:B------:R-:W-:-:S04]  /*c560*/  PRMT R30, R3, 0x8880, RZ ;  /* 0x00008880031e7816 */ /* 0x000fc800000000ff */
[----:B------:R-:W-:Y:S02]  /*c570*/  PRMT R30, R30, 0x7710, RZ ;  /* 0x000077101e1e7816 */ /* 0x000fe400000000ff */
[----:B0-----:R-:W-:-:S05]  /*c580*/  SHF.R.S32.HI R0, RZ, 0x1f, R4 ;  /* 0x0000001fff007819 */ /* 0x001fca0000011404 */
[----:B------:R-:W-:-:S04]  /*c590*/  IMAD R0, R0, UR4, RZ ;  /* 0x0000000400007c24 */ /* 0x000fc8000f8e02ff */
[C---:B------:R-:W-:Y:S02]  /*c5a0*/  IMAD R0, R4.reuse, UR5, R0 ;  /* 0x0000000504007c24 */ /* 0x040fe4000f8e0200 */
[----:B------:R-:W-:-:S04]  /*c5b0*/  IMAD.WIDE.U32 R4, R4, UR4, RZ ;  /* 0x0000000404047c25 */ /* 0x000fc8000f8e00ff */
[----:B------:R-:W-:Y:S01]  /*c5c0*/  IMAD.IADD R0, R5, 0x1, R0 ;  /* 0x0000000105007824 */ /* 0x000fe200078e0200 */
[----:B------:R0:W-:Y:S04]  /*c5d0*/  STL.64 [R1+0x10], R4 ;  /* 0x0000100401007387 */ /* 0x0001e80000100a00 */
[----:B------:R0:W-:Y:S01]  /*c5e0*/  STL [R1], R0 ;  /* 0x0000000001007387 */ /* 0x0001e20000100800 */
[----:B------:R-:W-:Y:S05]  /*c5f0*/  @!P0 BRA `(.L_x_429) ;  /* 0x0000000000408947 */ /* 0x000fea0003800000 */
[----:B------:R-:W-:Y:S01]  /*c600*/  MOV R2, 0x0 ;  /* 0x0000000000027802 */ /* 0x000fe20000000f00 */
[----:B------:R-:W-:Y:S01]  /*c610*/  ULDC.64 UR4, c[0x4][0x90] ;  /* 0x0100240000047ab9 */ /* 0x000fe20000000a00 */
[----:B------:R-:W-:Y:S01]  /*c620*/  ULDC.64 UR6, c[0x4][0x98] ;  /* 0x0100260000067ab9 */ /* 0x000fe20000000a00 */
[----:B------:R-:W-:Y:S01]  /*c630*/  ULDC.64 UR8, c[0x4][0x20] ;  /* 0x0100080000087ab9 */ /* 0x000fe20000000a00 */
[----:B0-----:R-:W-:Y:S01]  /*c640*/  IMAD.U32 R4, RZ, RZ, UR4 ;  /* 0x00000004ff047e24 */ /* 0x001fe2000f8e00ff */
        /* <DEDUP_REMOVED lines=11> */
.L_x_429:
[----:B------:R-:W-:Y:S05]  /*c700*/  BSYNC B6 ;  /* 0x0000000000067941 */ /* 0x000fea0003800000 */
.L_x_428:
[----:B0-----:R-:W2:Y:S01]  /*c710*/  LDL.LU R0, [R1] ;  /* 0x0000000001007983 */ /* 0x001ea20000300800 */
[----:B------:R-:W-:Y:S01]  /*c720*/  ULDC.64 UR4, c[0x0][0x2d8] ;  /* 0x0000b60000047ab9 */ /* 0x000fe20000000a00 */
[----:B------:R-:W0:Y:S02]  /*c730*/  LDC R7, c[0x0][0x448] ;  /* 0x00011200ff077b82 */ /* 0x000e240000000800 */
[----:B------:R-:W2:Y:S04]  /*c740*/  LDL.LU.64 R2, [R1+0x10] ;  /* 0x0000100001027983 */ /* 0x000ea80000300a00 */
[----:B------:R-:W3:Y:S04]  /*c750*/  LDL.LU R21, [R1+0x8] ;  /* 0x0000080001157983 */ /* 0x000ee80000300800 */
[----:B------:R-:W4:Y:S04]  /*c760*/  LDL.LU R20, [R1+0x18] ;  /* 0x0000180001147983 */ /* 0x000f280000300800 */
[----:B------:R0:W5:Y:S04]  /*c770*/  LDL R10, [R1+0xc] ;  /* 0x00000c00010a7983 */ /* 0x0001680000100800 */
[----:B------:R0:W5:Y:S02]  /*c780*/  LDL R8, [R1+0x2c] ;  /* 0x00002c0001087983 */ /* 0x0001640000100800 */
[----:B0-----:R-:W-:-:S13]  /*c790*/  ISETP.NE.AND P0, PT, R7, 0x1, PT ;  /* 0x000000010700780c */ /* 0x001fda0003f05270 */
[----:B------:R-:W0:Y:S01]  /*c7a0*/  @P0 LDC R6, c[0x0][0x44c] ;  /* 0x00011300ff060b82 */ /* 0x000e220000000800 */
[----:B------:R-:W1:Y:S02]  /*c7b0*/  S2R R9, SR_TID.X ;  /* 0x0000000000097919 */ /* 0x000e640000002100 */
[----:B-1----:R-:W-:-:S05]  /*c7c0*/  IMAD.SHL.U32 R9, R9, 0x8, RZ ;  /* 0x0000000809097824 */ /* 0x002fca00078e00ff */
[----:B------:R-:W-:Y:S02]  /*c7d0*/  LOP3.LUT R9, R9, 0x38, RZ, 0xc0, !PT ;  /* 0x0000003809097812 */ /* 0x000fe400078ec0ff */
[----:B--2---:R-:W-:Y:S01]  /*c7e0*/  MOV R3, R0 ;  /* 0x0000000000037202 */ /* 0x004fe20000000f00 */
[----:B------:R-:W-:Y:S02]  /*c7f0*/  IMAD R0, R26, UR4, RZ ;  /* 0x000000041a007c24 */ /* 0x000fe4000f8e02ff */
[----:B------:R-:W-:-:S04]  /*c800*/  IMAD.WIDE.U32 R2, R18, UR4, R2 ;  /* 0x0000000412027c25 */ /* 0x000fc8000f8e0002 */
[----:B------:R-:W-:Y:S01]  /*c810*/  IMAD R0, R18, UR5, R0 ;  /* 0x0000000512007c24 */ /* 0x000fe2000f8e0200 */
[----:B------:R-:W-:-:S03]  /*c820*/  ULDC.64 UR4, c[0x0][0x2e0] ;  /* 0x0000b80000047ab9 */ /* 0x000fc60000000a00 */
[----:B------:R-:W-:Y:S02]  /*c830*/  IMAD.IADD R3, R3, 0x1, R0 ;  /* 0x0000000103037824 */ /* 0x000fe400078e0200 */
[----:B---3--:R-:W-:Y:S02]  /*c840*/  IMAD R0, R21, UR4, RZ ;  /* 0x0000000415007c24 */ /* 0x008fe4000f8e02ff */
[----:B----4-:R-:W-:-:S04]  /*c850*/  IMAD.WIDE.U32 R2, R20, UR4, R2 ;  /* 0x0000000414027c25 */ /* 0x010fc8000f8e0002 */
[----:B------:R-:W-:Y:S01]  /*c860*/  IMAD R0, R20, UR5, R0 ;  /* 0x0000000514007c24 */ /* 0x000fe2000f8e0200 */
[----:B------:R-:W-:Y:S01]  /*c870*/  ULDC.64 UR4, c[0x0][0x2d0] ;  /* 0x0000b40000047ab9 */ /* 0x000fe20000000a00 */
[----:B------:R-:W1:Y:S02]  /*c880*/  S2R R20, SR_TID.X ;  /* 0x0000000000147919 */ /* 0x000e640000002100 */
[----:B------:R-:W-:Y:S02]  /*c890*/  IMAD.IADD R3, R3, 0x1, R0 ;  /* 0x0000000103037824 */ /* 0x000fe400078e0200 */
[----:B------:R-:W2:Y:S01]  /*c8a0*/  @P0 LDC R0, c[0x0][0x450] ;  /* 0x00011400ff000b82 */ /* 0x000ea20000000800 */
[----:B-1----:R-:W-:-:S05]  /*c8b0*/  IMAD.SHL.U32 R20, R20, 0x10, RZ ;  /* 0x0000001014147824 */ /* 0x002fca00078e00ff */
[----:B------:R-:W-:-:S05]  /*c8c0*/  LOP3.LUT R20, R37, 0x70, R20, 0xf8, !PT ;  /* 0x0000007025147812 */ /* 0x000fca00078ef814 */
[----:B------:R-:W-:-:S04]  /*c8d0*/  IMAD R5, R17, 0x40, R20 ;  /* 0x0000004011057824 */ /* 0x000fc800078e0214 */
[----:B0-----:R-:W-:-:S04]  /*c8e0*/  @P0 IMAD.HI.U32 R6, R5, R6, RZ ;  /* 0x0000000605060227 */ /* 0x001fc800078e00ff */
[----:B------:R-:W-:Y:S01]  /*c8f0*/  IMAD.MOV.U32 R4, RZ, RZ, R5 ;  /* 0x000000ffff047224 */ /* 0x000fe200078e0005 */
[----:B--2---:R-:W-:-:S04]  /*c900*/  @P0 SHF.R.U32.HI R4, RZ, R0, R6 ;  /* 0x00000000ff040219 */ /* 0x004fc80000011606 */
[----:B------:R-:W-:-:S05]  /*c910*/  IADD3 R0, -R4, RZ, RZ ;  /* 0x000000ff04007210 */ /* 0x000fca0007ffe1ff */
[----:B------:R-:W-:Y:S01]  /*c920*/  IMAD R0, R7, R0, R5 ;  /* 0x0000000007007224 */ /* 0x000fe200078e0205 */
[----:B------:R-:W-:Y:S01]  /*c930*/  SHF.R.S32.HI R5, RZ, 0x1f, R4 ;  /* 0x0000001fff057819 */ /* 0x000fe20000011404 */
[----:B------:R-:W-:-:S04]  /*c940*/  IMAD.WIDE.U32 R2, R4, UR4, R2 ;  /* 0x0000000404027c25 */ /* 0x000fc8000f8e0002 */
[----:B------:R-:W-:-:S04]  /*c950*/  IMAD R5, R5, UR4, RZ ;  /* 0x0000000405057c24 */ /* 0x000fc8000f8e02ff */
[----:B------:R-:W-:Y:S01]  /*c960*/  IMAD R5, R4, UR5, R5 ;  /* 0x0000000504057c24 */ /* 0x000fe2000f8e0205 */
[----:B------:R-:W-:Y:S01]  /*c970*/  SHF.R.S32.HI R4, RZ, 0x1f, R0 ;  /* 0x0000001fff047819 */ /* 0x000fe20000011400 */
[----:B------:R-:W-:Y:S02]  /*c980*/  ULDC.64 UR4, c[0x0][0x2c8] ;  /* 0x0000b20000047ab9 */ /* 0x000fe40000000a00 */
[----:B------:R-:W-:Y:S02]  /*c990*/  IMAD.IADD R3, R3, 0x1, R5 ;  /* 0x0000000103037824 */ /* 0x000fe400078e0205 */
[----:B------:R-:W-:Y:S02]  /*c9a0*/  IMAD R4, R4, UR4, RZ ;  /* 0x0000000404047c24 */ /* 0x000fe4000f8e02ff */
[----:B------:R-:W-:-:S04]  /*c9b0*/  IMAD.WIDE.U32 R2, R0, UR4, R2 ;  /* 0x0000000400027c25 */ /* 0x000fc8000f8e0002 */
[----:B------:R-:W-:Y:S01]  /*c9c0*/  IMAD R4, R0, UR5, R4 ;  /* 0x0000000500047c24 */ /* 0x000fe2000f8e0204 */
[----:B------:R-:W-:Y:S02]  /*c9d0*/  ULDC.64 UR4, c[0x0][0x280] ;  /* 0x0000a00000047ab9 */ /* 0x000fe40000000a00 */
[----:B------:R-:W-:Y:S01]  /*c9e0*/  LEA R0, P0, R2, UR4, 0x1 ;  /* 0x0000000402007c11 */ /* 0x000fe2000f8008ff */
[----:B------:R-:W-:Y:S01]  /*c9f0*/  IMAD.IADD R4, R3, 0x1, R4 ;  /* 0x0000000103047824 */ /* 0x000fe200078e0204 */
[----:B------:R-:W-:-:S04]  /*ca00*/  ULDC UR4, c[0x0][0x2b8] ;  /* 0x0000ae0000047ab9 */ /* 0x000fc80000000800 */
[----:B------:R-:W-:Y:S01]  /*ca10*/  LEA.HI.X R4, R2, UR5, R4, 0x1, P0 ;  /* 0x0000000502047c11 */ /* 0x000fe200080f0c04 */
[----:B------:R-:W-:Y:S01]  /*ca20*/  UMOV UR5, 0xffffffff ;  /* 0xffffffff00057882 */ /* 0x000fe20000000000 */
[----:B------:R-:W-:Y:S02]  /*ca30*/  ISETP.GE.AND P1, PT, R9, UR4, PT ;  /* 0x0000000409007c0c */ /* 0x000fe4000bf26270 */
[----:B------:R-:W-:Y:S11]  /*ca40*/  BRA.DIV UR5, `(.L_x_430) ;  /* 0x0000003605687947 */ /* 0x000ff6000b800000 */
[----:B------:R-:W0:Y:S01]  /*ca50*/  SHFL.IDX PT, R3, R0, RZ, 0x181f ;  /* 0x00181fff00037589 */ /* 0x000e2200000e0000 */
[----:B-----5:R-:W-:Y:S02]  /*ca60*/  IMAD R5, R10, R7, RZ ;  /* 0x000000070a057224 */ /* 0x020fe400078e02ff */
[----:B------:R-:W-:Y:S01]  /*ca70*/  IMAD R17, R17, 0x40, R37 ;  /* 0x0000004011117824 */ /* 0x000fe200078e0225 */
[----:B------:R-:W1:Y:S04]  /*ca80*/  SHFL.IDX PT, R2, R4, RZ, 0x181f ;  /* 0x00181fff04027589 */ /* 0x000e6800000e0000 */
[----:B------:R-:W-:-:S13]  /*ca90*/  ISETP.GE.AND P0, PT, R17, R5, PT ;  /* 0x000000051100720c */ /* 0x000fda0003f06270 */
[----:B0-----:R-:W-:-:S05]  /*caa0*/  @!P0 LEA R3, P2, R9, R3, 0x1 ;  /* 0x0000000309038211 */ /* 0x001fca00078408ff */
[----:B-1----:R-:W-:-:S05]  /*cab0*/  @!P0 IMAD.X R2, RZ, RZ, R2, P2 ;  /* 0x000000ffff028224 */ /* 0x002fca00010e0602 */
[----:B------:R-:W-:-:S04]  /*cac0*/  @!P0 LOP3.LUT R3, R3, R2, RZ, 0x3c, !PT ;  /* 0x0000000203038212 */ /* 0x000fc800078e3cff */
[----:B------:R-:W-:-:S04]  /*cad0*/  @!P0 LOP3.LUT R2, R3, R2, RZ, 0x3c, !PT ;  /* 0x0000000203028212 */ /* 0x000fc800078e3cff */
[----:B------:R-:W-:-:S05]  /*cae0*/  @!P0 LOP3.LUT R3, R3, R2, RZ, 0x3c, !PT ;  /* 0x0000000203038212 */ /* 0x000fca00078e3cff */
[----:B------:R-:W-:Y:S01]  /*caf0*/  @!PT LDS RZ, [RZ] ;  /* 0x00000000fffff984 */ /* 0x000fe20000000800 */
[----:B------:R0:W-:Y:S02]  /*cb00*/  @!P0 LDGSTS.E.BYPASS.LTC128B.128 [R8+0x20400], desc[UR50][R2.64], !P1 ;  /* 0x2040000002088fae */ /* 0x0001e4000c901d72 */
[----:B0-----:R-:W-:Y:S02]  /*cb10*/  IADD3 R2, R17, 0x10, RZ ;  /* 0x0000001011027810 */ /* 0x001fe40007ffe0ff */
[----:B------:R-:W0:Y:S02]  /*cb20*/  SHFL.IDX PT, R3, R0, 0x1, 0x181f ;  /* 0x00381f0000037f89 */ /* 0x000e2400000e0000 */
[----:B------:R-:W-:Y:S02]  /*cb30*/  ISETP.GE.AND P0, PT, R2, R5, PT ;  /* 0x000000050200720c */ /* 0x000fe40003f06270 */
[----:B------:R-:W1:Y:S11]  /*cb40*/  SHFL.IDX PT, R2, R4, 0x1, 0x181f ;  /* 0x00381f0004027f89 */ /* 0x000e7600000e0000 */
[----:B0-----:R-:W-:-:S05]  /*cb50*/  @!P0 LEA R3, P2, R9, R3, 0x1 ;  /* 0x0000000309038211 */ /* 0x001fca00078408ff */
[----:B-1----:R-:W-:-:S05]  /*cb60*/  @!P0 IMAD.X R2, RZ, RZ, R2, P2 ;  /* 0x000000ffff028224 */ /* 0x002fca00010e0602 */
[----:B------:R-:W-:-:S04]  /*cb70*/  @!P0 LOP3.LUT R3, R3, R2, RZ, 0x3c, !PT ;  /* 0x0000000203038212 */ /* 0x000fc800078e3cff */
[----:B------:R-:W-:-:S04]  /*cb80*/  @!P0 LOP3.LUT R2, R3, R2, RZ, 0x3c, !PT ;  /* 0x0000000203028212 */ /* 0x000fc800078e3cff */
[----:B------:R-:W-:-:S05]  /*cb90*/  @!P0 LOP3.LUT R3, R3, R2, RZ, 0x3c, !PT ;  /* 0x0000000203038212 */ /* 0x000fca00078e3cff */
[----:B------:R0:W-:Y:S02]  /*cba0*/  @!P0 LDGSTS.E.BYPASS.LTC128B.128 [R8+0x20c00], desc[UR50][R2.64], !P1 ;  /* 0x20c0000002088fae */ /* 0x0001e4000c901d72 */
[----:B0-----:R-:W-:Y:S02]  /*cbb0*/  VIADD R2, R17, 0x20 ;  /* 0x0000002011027836 */ /* 0x001fe40000000000 */
[----:B------:R-:W0:Y:S03]  /*cbc0*/  SHFL.IDX PT, R3, R0, 0x2, 0x181f ;  /* 0x00581f0000037f89 */ /* 0x000e2600000e0000 */
[----:B------:R-:W-:Y:S01]  /*cbd0*/  ISETP.GE.AND P0, PT, R2, R5, PT ;  /* 0x000000050200720c */ /* 0x000fe20003f06270 */
[----:B------:R-:W-:Y:S04]  /*cbe0*/  SHFL.IDX PT, R0, R0, 0x3, 0x181f ;  /* 0x00781f0000007f89 */ /* 0x000fe800000e0000 */
[----:B------:R-:W1:Y:S04]  /*cbf0*/  SHFL.IDX PT, R2, R4, 0x2, 0x181f ;  /* 0x00581f0004027f89 */ /* 0x000e6800000e0000 */
[----:B------:R-:W2:Y:S04]  /*cc00*/  SHFL.IDX PT, R4, R4, 0x3, 0x181f ;  /* 0x00781f0004047f89 */ /* 0x000ea800000e0000 */
[----:B0-----:R-:W-:-:S05]  /*cc10*/  @!P0 LEA R3, P2, R9, R3, 0x1 ;  /* 0x0000000309038211 */ /* 0x001fca00078408ff */
[----:B-1----:R-:W-:-:S05]  /*cc20*/  @!P0 IMAD.X R2, RZ, RZ, R2, P2 ;  /* 0x000000ffff028224 */ /* 0x002fca00010e0602 */
[----:B------:R-:W-:-:S04]  /*cc30*/  @!P0 LOP3.LUT R3, R3, R2, RZ, 0x3c, !PT ;  /* 0x0000000203038212 */ /* 0x000fc800078e3cff */
[----:B------:R-:W-:-:S04]  /*cc40*/  @!P0 LOP3.LUT R2, R3, R2, RZ, 0x3c, !PT ;  /* 0x0000000203028212 */ /* 0x000fc800078e3cff */
[----:B------:R-:W-:-:S05]  /*cc50*/  @!P0 LOP3.LUT R3, R3, R2, RZ, 0x3c, !PT ;  /* 0x0000000203038212 */ /* 0x000fca00078e3cff */
[----:B--2---:R0:W-:Y:S02]  /*cc60*/  @!P0 LDGSTS.E.BYPASS.LTC128B.128 [R8+0x21400], desc[UR50][R2.64], !P1 ;  /* 0x2140000002088fae */ /* 0x0041e4000c901d72 */
.L_x_508:
[----:B------:R-:W-:-:S05]  /*cc70*/  VIADD R17, R17, 0x30 ;  /* 0x0000003011117836 */ /* 0x000fca0000000000 */
[----:B------:R-:W-:-:S13]  /*cc80*/  ISETP.GE.AND P0, PT, R17, R5, PT ;  /* 0x000000051100720c */ /* 0x000fda0003f06270 */
[----:B01----:R-:W-:-:S05]  /*cc90*/  @!P0 LEA R2, P2, R9, R0, 0x1 ;  /* 0x0000000009028211 */ /* 0x003fca00078408ff */
[----:B------:R-:W-:-:S05]  /*cca0*/  @!P0 IMAD.X R3, RZ, RZ, R4, P2 ;  /* 0x000000ffff038224 */ /* 0x000fca00010e0604 */
[----:B------:R-:W-:Y:S01]  /*ccb0*/  @!PT LDS RZ, [RZ] ;  /* 0x00000000fffff984 */ /* 0x000fe20000000800 */
[----:B------:R-:W-:Y:S01]  /*ccc0*/  @!PT LDS RZ, [RZ] ;  /* 0x00000000fffff984 */ /* 0x000fe20000000800 */
[----:B------:R-:W-:Y:S01]  /*ccd0*/  @!PT LDS RZ, [RZ] ;  /* 0x00000000fffff984 */ /* 0x000fe20000000800 */
[----:B------:R0:W-:Y:S01]  /*cce0*/  @!P0 LDGSTS.E.BYPASS.LTC128B.128 [R8+0x21c00], desc[UR50][R2.64], !P1 ;  /* 0x21c0000002088fae */ /* 0x0001e2000c901d72 */
[----:B------:R-:W-:Y:S01]  /*ccf0*/  PLOP3.LUT P0, PT, PT, PT, PT, 0x80, 0x0 ;  /* 0x000000000000781c */ /* 0x000fe20003f0f070 */
[----:B------:R-:W-:-:S12]  /*cd00*/  NOP ;  /* 0x0000000000007918 */ /* 0x000fd80000000000 */
.L_x_431:
[----:B------:R-:W-:Y:S02]  /*cd10*/  PLOP3.LUT P1, PT, P1, P0, PT, 0xa2, 0x0 ;  /* 0x000000000000781c */ /* 0x000fe40000f21472 */
[----:B------:R-:W-:-:S08]  /*cd20*/  @P0 R2UR P1, UR4, R23 ;  /* 0x00000000170402ca */ /* 0x000fd00000020000 */
[----:B------:R-:W-:-:S05]  /*cd30*/  @P0 PLOP3.LUT P0, PT, P1, PT, PT, 0x80, 0x0 ;  /* 0x000000000000081c */ /* 0x000fca0000f0f070 */
[----:B------:R-:W-:Y:S01]  /*cd40*/  @!P1 SYNCS.ARRIVE.TRANS64.RED.A0T1 RZ, [UR4+0x28c00], RZ ;  /* 0x028c00ffffff99a7 */ /* 0x000fe20008200404 */
[----:B------:R-:W-:Y:S07]  /*cd50*/  @!P1 ARRIVES.LDGSTSBAR.64.TRANSCNT [UR4+0x28c00] ;  /* 0x028c0000ff0099b0 */ /* 0x000fee0008000a84 */
[----:B------:R-:W-:Y:S05]  /*cd60*/  @P0 BRA.U.ANY `(.L_x_431) ;  /* 0xfffffffd00e80947 */ /* 0x000fea000393ffff */
[----:B0-----:R-:W2:Y:S02]  /*cd70*/  LDL.LU R2, [R1+0x24] ;  /* 0x0000240001027983 */ /* 0x001ea40000300800 */
[----:B--2---:R-:W-:-:S04]  /*cd80*/  IADD3 R2, R2, 0x1, RZ ;  /* 0x0000000102027810 */ /* 0x004fc80007ffe0ff */
[----:B------:R-:W-:Y:S01]  /*cd90*/  LEA.HI R0, R2, R2, RZ, 0x1 ;  /* 0x0000000202007211 */ /* 0x000fe200078f08ff */
[----:B------:R0:W-:Y:S03]  /*cda0*/  STL [R1+0x24], R2 ;  /* 0x0000240201007387 */ /* 0x0001e60000100800 */
[----:B------:R-:W-:-:S05]  /*cdb0*/  LOP3.LUT R0, R0, 0xfffffffe, RZ, 0xc0, !PT ;  /* 0xfffffffe00007812 */ /* 0x000fca00078ec0ff */
[----:B------:R-:W-:-:S05]  /*cdc0*/  IMAD.IADD R0, R2, 0x1, -R0 ;  /* 0x0000000102007824 */ /* 0x000fca00078e0a00 */
[----:B------:R-:W-:Y:S01]  /*cdd0*/  SHF.L.U32 R0, R0, 0x1f, RZ ;  /* 0x0000001f00007819 */ /* 0x000fe200000006ff */
[----:B------:R-:W-:Y:S01]  /*cde0*/  NOP ;  /* 0x0000000000007918 */ /* 0x000fe20000000000 */
[----:B------:R0:W-:Y:S01]  /*cdf0*/  SYNCS.ARRIVE.TRANS64.A1T0 RZ, [R23+URZ+0x28c00], RZ ;  /* 0x028c00ff17ff79a7 */ /* 0x0001e2000810003f */
[----:B------:R-:W-:Y:S01]  /*ce00*/  BSSY B0, `(.L_x_432) ;  /* 0x0000003000007945 */ /* 0x000fe20003800000 */
[----:B------:R-:W1:Y:S03]  /*ce10*/  SYNCS.PHASECHK.TRANS64.TRYWAIT P0, [R23+URZ+0x28c20], R0 ;  /* 0x028c2000170075a7 */ /* 0x000e66000800017f */
[----:B01----:R-:W-:Y:S05]  /*ce20*/  @!P0 BRA `(.L_x_433) ;  /* 0x0000003400b48947 */ /* 0x003fea0003800000 */
.L_x_509:
[----:B------:R-:W-:Y:S05]  /*ce30*/  BSYNC B0 ;  /* 0x0000000000007941 */ /* 0x000fea0003800000 */
.L_x_432:
[----:B------:R-:W-:-:S05]  /*ce40*/  IMAD.U32 R2, RZ, RZ, UR36 ;  /* 0x00000024ff027e24 */ /* 0x000fca000f8e00ff */
[----:B------:R-:W-:-:S13]  /*ce50*/  ISETP.NE.AND P0, PT, R2, 0x3, PT ;  /* 0x000000030200780c */ /* 0x000fda0003f05270 */
[----:B------:R-:W-:Y:S05]  /*ce60*/  @!P0 BRA `(.L_x_434) ;  /* 0x0000000000048947 */ /* 0x000fea0003800000 */
[----:B------:R-:W-:Y:S01]  /*ce70*/  BPT.TRAP 0x1 ;  /* 0x000000040000795c */ /* 0x000fe20000300000 */
.L_x_434:
[----:B0-----:R-:W-:Y:S01]  /*ce80*/  SHF.L.U32 R0, R25, 0x1f, RZ ;  /* 0x0000001f19007819 */ /* 0x001fe200000006ff */
[----:B------:R-:W-:Y:S03]  /*ce90*/  BSSY B0, `(.L_x_435) ;  /* 0x0000003000007945 */ /* 0x000fe60003800000 */
[----:B------:R-:W0:Y:S02]  /*cea0*/  SYNCS.PHASECHK.TRANS64.TRYWAIT P0, [R27+URZ+0x28c60], R0 ;  /* 0x028c60001b0075a7 */ /* 0x000e24000800017f */
[----:B0-----:R-:W-:Y:S05]  /*ceb0*/  @!P0 BRA `(.L_x_436) ;  /* 0x0000003400a48947 */ /* 0x001fea0003800000 */
.L_x_510:
[----:B------:R-:W-:Y:S05]  /*cec0*/  BSYNC B0 ;  /* 0x0000000000007941 */ /* 0x000fea0003800000 */
.L_x_435:
[----:B------:R-:W0:Y:S01]  /*ced0*/  LDL.LU R2, [R1+0x1c] ;  /* 0x00001c0001027983 */ /* 0x000e220000300800 */
[----:B------:R-:W-:-:S03]  /*cee0*/  ULDC.64 UR4, c[0x0][0x328] ;  /* 0x0000ca0000047ab9 */ /* 0x000fc60000000a00 */
[----:B------:R-:W2:Y:S01]  /*cef0*/  LDL.LU R4, [R1+0x20] ;  /* 0x0000200001047983 */ /* 0x000ea20000300800 */
[----:B------:R-:W-:Y:S01]  /*cf00*/  LEA R5, R24, R33, 0xf ;  /* 0x0000002118057211 */ /* 0x000fe200078e78ff */
[----:B0-----:R-:W-:Y:S02]  /*cf10*/  IMAD R0, R2, UR4, RZ ;  /* 0x0000000402007c24 */ /* 0x001fe4000f8e02ff */
[----:B------:R-:W-:-:S04]  /*cf20*/  IMAD.WIDE.U32 R2, R35, UR4, RZ ;  /* 0x0000000423027c25 */ /* 0x000fc8000f8e00ff */
[----:B------:R-:W-:Y:S01]  /*cf30*/  IMAD R0, R35, UR5, R0 ;  /* 0x0000000523007c24 */ /* 0x000fe2000f8e0200 */
[----:B------:R-:W-:-:S03]  /*cf40*/  ULDC.64 UR4, c[0x0][0x338] ;  /* 0x0000ce0000047ab9 */ /* 0x000fc60000000a00 */
[----:B------:R-:W-:Y:S02]  /*cf50*/  IMAD.IADD R3, R3, 0x1, R0 ;  /* 0x0000000103037824 */ /* 0x000fe400078e0200 */
[----:B--2---:R-:W-:Y:S02]  /*cf60*/  IMAD R0, R4, UR4, RZ ;  /* 0x0000000404007c24 */ /* 0x004fe4000f8e02ff */
        /* <DEDUP_REMOVED lines=13> */
[----:B------:R-:W2:Y:S01]  /*d040*/  LDL R3, [R1+0x4] ;  /* 0x0000040001037983 */ /* 0x000ea20000100800 */
[----:B------:R-:W-:Y:S01]  /*d050*/  IMAD R5, R5, 0x2, R23 ;  /* 0x0000000205057824 */ /* 0x000fe200078e0217 */
[C---:B------:R-:W-:Y:S01]  /*d060*/  LOP3.LUT P5, RZ, R30.reuse, 0x2, RZ, 0xc0, !PT ;  /* 0x000000021eff7812 */ /* 0x040fe200078ac0ff */
[----:B------:R-:W0:Y:S01]  /*d070*/  S2R R7, SR_TID.X ;  /* 0x0000000000077919 */ /* 0x000e220000002100 */
[C---:B------:R-:W-:Y:S02]  /*d080*/  LOP3.LUT P4, RZ, R30.reuse, 0x4, RZ, 0xc0, !PT ;  /* 0x000000041eff7812 */ /* 0x040fe4000788c0ff */
[----:B------:R-:W-:Y:S01]  /*d090*/  LOP3.LUT P3, RZ, R30, 0x8, RZ, 0xc0, !PT ;  /* 0x000000081eff7812 */ /* 0x000fe2000786c0ff */
[----:B------:R-:W1:Y:S01]  /*d0a0*/  SHFL.IDX PT, R2, R4, RZ, 0x181f ;  /* 0x00181fff04027589 */ /* 0x000e6200000e0000 */
[----:B------:R-:W-:Y:S02]  /*d0b0*/  LOP3.LUT R22, R22, 0xfffffeff, RZ, 0xc0, !PT ;  /* 0xfffffeff16167812 */ /* 0x000fe400078ec0ff */
[----:B------:R-:W-:Y:S01]  /*d0c0*/  LOP3.LUT P2, RZ, R30, 0x10, RZ, 0xc0, !PT ;  /* 0x000000101eff7812 */ /* 0x000fe2000784c0ff */
[----:B0-----:R-:W-:-:S05]  /*d0d0*/  IMAD.SHL.U32 R7, R7, 0x8, RZ ;  /* 0x0000000807077824 */ /* 0x001fca00078e00ff */
[----:B------:R-:W-:-:S05]  /*d0e0*/  LOP3.LUT R7, R7, 0x38, RZ, 0xc0, !PT ;  /* 0x0000003807077812 */ /* 0x000fca00078ec0ff */
[----:B------:R-:W-:Y:S01]  /*d0f0*/  IMAD.SHL.U32 R0, R7, 0x2, RZ ;  /* 0x0000000207007824 */ /* 0x000fe200078e00ff */
[----:B------:R-:W-:-:S04]  /*d100*/  LOP3.LUT R7, R30, 0x1, RZ, 0xc0, !PT ;  /* 0x000000011e077812 */ /* 0x000fc800078ec0ff */
[----:B-1----:R-:W-:Y:S02]  /*d110*/  IADD3 R2, P0, R2, R0, RZ ;  /* 0x0000000002027210 */ /* 0x002fe40007f1e0ff */
[----:B------:R-:W-:-:S13]  /*d120*/  ISETP.NE.U32.AND P1, PT, R7, 0x1, PT ;  /* 0x000000010700780c */ /* 0x000fda0003f25070 */
[----:B------:R-:W-:-:S04]  /*d130*/  @P1 LOP3.LUT R22, R22, 0x100, RZ, 0xfc, !PT ;  /* 0x0000010016161812 */ /* 0x000fc800078efcff */
[----:B------:R-:W-:Y:S01]  /*d140*/  LOP3.LUT R22, R22, 0xfffffdff, RZ, 0xc0, !PT ;  /* 0xfffffdff16167812 */ /* 0x000fe200078ec0ff */
[----:B--2---:R-:W-:Y:S02]  /*d150*/  IMAD.MOV.U32 R8, RZ, RZ, R3 ;  /* 0x000000ffff087224 */ /* 0x004fe400078e0003 */
[----:B------:R-:W0:Y:S03]  /*d160*/  SHFL.IDX PT, R3, R6, RZ, 0x181f ;  /* 0x00181fff06037589 */ /* 0x000e2600000e0000 */
[----:B------:R-:W-:Y:S01]  /*d170*/  PRMT R7, R8, 0x8880, RZ ;  /* 0x0000888008077816 */ /* 0x000fe200000000ff */
[----:B0-----:R-:W-:Y:S01]  /*d180*/  IMAD.X R3, RZ, RZ, R3, P0 ;  /* 0x000000ffff037224 */ /* 0x001fe200000e0603 */
[----:B------:R-:W-:Y:S02]  /*d190*/  ISETP.LT.OR P0, PT, R29, 0x1, P1 ;  /* 0x000000011d00780c */ /* 0x000fe40000f01670 */
[----:B------:R-:W-:-:S04]  /*d1a0*/  LOP3.LUT P1, RZ, R30, 0x20, RZ, 0xc0, !PT ;  /* 0x000000201eff7812 */ /* 0x000fc8000782c0ff */
[----:B------:R-:W-:-:S07]  /*d1b0*/  ISETP.LT.OR P6, PT, R29, 0x1, !P1 ;  /* 0x000000011d00780c */ /* 0x000fce0004fc1670 */
[----:B------:R-:W-:Y:S01]  /*d1c0*/  @!PT LDS RZ, [RZ] ;  /* 0x00000000fffff984 */ /* 0x000fe20000000800 */
[----:B------:R-:W-:Y:S01]  /*d1d0*/  LDGSTS.E.BYPASS.LTC128B.128 [R5+0x400], desc[UR50][R2.64], !P0 ;  /* 0x0040000002057fae */ /* 0x000fe2000c101d72 */
[----:B------:R-:W-:-:S13]  /*d1e0*/  ISETP.LT.OR P0, PT, R29, 0x1, !P5 ;  /* 0x000000011d00780c */ /* 0x000fda0006f01670 */
[----:B------:R-:W-:Y:S01]  /*d1f0*/  LDGSTS.E.BYPASS.LTC128B.128 [R5+0x2400], desc[UR50][R2.64+0x80], !P0 ;  /* 0x0240008002057fae */ /* 0x000fe2000c101d72 */
[----:B------:R-:W-:-:S13]  /*d200*/  ISETP.LT.OR P0, PT, R29, 0x1, !P4 ;  /* 0x000000011d00780c */ /* 0x000fda0006701670 */
[----:B------:R-:W-:Y:S01]  /*d210*/  LDGSTS.E.BYPASS.LTC128B.128 [R5+0x4400], desc[UR50][R2.64+0x100], !P0 ;  /* 0x0440010002057fae */ /* 0x000fe2000c101d72 */
[----:B------:R-:W-:-:S13]  /*d220*/  ISETP.LT.OR P0, PT, R29, 0x1, !P3 ;  /* 0x000000011d00780c */ /* 0x000fda0005f01670 */
[----:B------:R-:W-:Y:S01]  /*d230*/  LDGSTS.E.BYPASS.LTC128B.128 [R5+0x6400], desc[UR50][R2.64+0x180], !P0 ;  /* 0x0640018002057fae */ /* 0x000fe2000c101d72 */
[----:B------:R-:W-:-:S13]  /*d240*/  ISETP.LT.OR P0, PT, R29, 0x1, !P2 ;  /* 0x000000011d00780c */ /* 0x000fda0005701670 */
[----:B------:R-:W-:Y:S01]  /*d250*/  LDGSTS.E.BYPASS.LTC128B.128 [R5+0x8400], desc[UR50][R2.64+0x200], !P0 ;  /* 0x0840020002057fae */ /* 0x000fe2000c101d72 */
[----:B------:R-:W-:-:S03]  /*d260*/  LOP3.LUT P0, RZ, R30, 0x40, RZ, 0xc0, !PT ;  /* 0x000000401eff7812 */ /* 0x000fc6000780c0ff */
[----:B------:R-:W-:Y:S01]  /*d270*/  LDGSTS.E.BYPASS.LTC128B.128 [R5+0xa400], desc[UR50][R2.64+0x280], !P6 ;  /* 0x0a40028002057fae */ /* 0x000fe2000f101d72 */
[----:B------:R-:W-:-:S13]  /*d280*/  ISETP.LT.OR P6, PT, R29, 0x1, !P0 ;  /* 0x000000011d00780c */ /* 0x000fda00047c1670 */
[----:B------:R-:W-:Y:S01]  /*d290*/  LDGSTS.E.BYPASS.LTC128B.128 [R5+0xc400], desc[UR50][R2.64+0x300], !P6 ;  /* 0x0c40030002057fae */ /* 0x000fe2000f101d72 */
[----:B------:R-:W-:-:S03]  /*d2a0*/  ISETP.GT.AND P6, PT, R7, -0x1, PT ;  /* 0xffffffff0700780c */ /* 0x000fc60003fc4270 */
[----:B------:R-:W-:Y:S10]  /*d2b0*/  SHFL.IDX PT, R7, R6, 0x2, 0x181f ;  /* 0x00581f0006077f89 */ /* 0x000ff400000e0000 */
[----:B------:R-:W-:-:S02]  /*d2c0*/  @P6 LOP3.LUT R22, R22, 0x200, RZ, 0xfc, !PT ;  /* 0x0000020016166812 */ /* 0x000fc400078efcff */
[----:B------:R-:W-:-:S13]  /*d2d0*/  ISETP.LT.OR P6, PT, R29, 0x1, P6 ;  /* 0x000000011d00780c */ /* 0x000fda00037c1670 */
[----:B------:R0:W-:Y:S04]  /*d2e0*/  LDGSTS.E.BYPASS.LTC128B.128 [R5+0xe400], desc[UR50][R2.64+0x380], !P6 ;  /* 0x0e40038002057fae */ /* 0x0001e8000f101d72 */
[----:B0-----:R-:W0:Y:S04]  /*d2f0*/  SHFL.IDX PT, R2, R4, 0x1, 0x181f ;  /* 0x00381f0004027f89 */ /* 0x001e2800000e0000 */
[----:B------:R-:W1:Y:S04]  /*d300*/  SHFL.IDX PT, R3, R6, 0x1, 0x181f ;  /* 0x00381f0006037f89 */ /* 0x000e6800000e0000 */
[----:B------:R-:W-:Y:S01]  /*d310*/  SHFL.IDX PT, R6, R6, 0x3, 0x181f ;  /* 0x00781f0006067f89 */ /* 0x000fe200000e0000 */
[----:B0-----:R-:W-:-:S04]  /*d320*/  IADD3 R2, P6, R2, R0, RZ ;  /* 0x0000000002027210 */ /* 0x001fc80007fde0ff */
[----:B-1----:R-:W-:Y:S02]  /*d330*/  IADD3.X R3, RZ, R3, RZ, P6, !PT ;  /* 0x00000003ff037210 */ /* 0x002fe400037fe4ff */
[----:B------:R-:W-:-:S04]  /*d340*/  LOP3.LUT P6, RZ, R22, 0x100, RZ, 0xc0, !PT ;  /* 0x0000010016ff7812 */ /* 0x000fc800078cc0ff */
[----:B------:R-:W-:-:S13]  /*d350*/  ISETP.LT.OR P6, PT, R29, 0x11, P6 ;  /* 0x000000111d00780c */ /* 0x000fda00037c1670 */
        /* <DEDUP_REMOVED lines=13> */
[----:B------:R-:W-:-:S04]  /*d430*/  LOP3.LUT P6, RZ, R22, 0x200, RZ, 0xc0, !PT ;  /* 0x0000020016ff7812 */ /* 0x000fc800078cc0ff */
[----:B------:R-:W-:-:S13]  /*d440*/  ISETP.LT.OR P6, PT, R29, 0x11, P6 ;  /* 0x000000111d00780c */ /* 0x000fda00037c1670 */
[----:B------:R0:W-:Y:S04]  /*d450*/  LDGSTS.E.BYPASS.LTC128B.128 [R5+0xec00], desc[UR50][R2.64+0x380], !P6 ;  /* 0x0ec0038002057fae */ /* 0x0001e8000f101d72 */
[----:B0-----:R-:W0:Y:S02]  /*d460*/  SHFL.IDX PT, R2, R4, 0x2, 0x181f ;  /* 0x00581f0004027f89 */ /* 0x001e2400000e0000 */
[----:B0-----:R-:W-:-:S05]  /*d470*/  IADD3 R2, P6, R2, R0, RZ ;  /* 0x0000000002027210 */ /* 0x001fca0007fde0ff */
[----:B------:R-:W-:Y:S01]  /*d480*/  IMAD.X R3, RZ, RZ, R7, P6 ;  /* 0x000000ffff037224 */ /* 0x000fe200030e0607 */
        /* <DEDUP_REMOVED lines=18> */
[----:B0-----:R0:W1:Y:S02]  /*d5b0*/  SHFL.IDX PT, R2, R4, 0x3, 0x181f ;  /* 0x00781f0004027f89 */ /* 0x00106400000e0000 */
.L_x_520:
[C---:B------:R-:W-:Y:S02]  /*d5c0*/  LOP3.LUT P6, RZ, R22.reuse, 0x100, RZ, 0xc0, !PT ;  /* 0x0000010016ff7812 */ /* 0x040fe400078cc0ff */
[----:B------:R-:W-:Y:S02]  /*d5d0*/  LOP3.LUT R22, R22, 0xffffefff, RZ, 0xc0, !PT ;  /* 0xffffefff16167812 */ /* 0x000fe400078ec0ff */
[C---:B------:R-:W-:Y:S02]  /*d5e0*/  ISETP.LT.OR P6, PT, R29.reuse, 0x31, P6 ;  /* 0x000000311d00780c */ /* 0x040fe400037c1670 */
[----:B------:R-:W-:-:S11]  /*d5f0*/  ISETP.LT.OR P5, PT, R29, 0x31, !P5 ;  /* 0x000000311d00780c */ /* 0x000fd60006fa1670 */
[----:B------:R-:W-:Y:S02]  /*d600*/  @P6 LOP3.LUT R22, R22, 0x1000, RZ, 0xfc, !PT ;  /* 0x0000100016166812 */ /* 0x000fe400078efcff */
[C---:B------:R-:W-:Y:S02]  /*d610*/  ISETP.LT.OR P6, PT, R29.reuse, 0x31, !P4 ;  /* 0x000000311d00780c */ /* 0x040fe400067c1670 */
[----:B------:R-:W-:Y:S02]  /*d620*/  LOP3.LUT R22, R22, 0xffffbfff, RZ, 0xc0, !PT ;  /* 0xffffbfff16167812 */ /* 0x000fe400078ec0ff */
[C---:B------:R-:W-:Y:S02]  /*d630*/  ISETP.LT.OR P4, PT, R29.reuse, 0x31, !P2 ;  /* 0x000000311d00780c */ /* 0x040fe40005781670 */
[----:B------:R-:W-:Y:S02]  /*d640*/  LOP3.LUT R22, R22, 0xfffffeff, RZ, 0xc0, !PT ;  /* 0xfffffeff16167812 */ /* 0x000fe400078ec0ff */
[----:B------:R-:W-:-:S02]  /*d650*/  ISETP.LT.OR P2, PT, R29, 0x31, !P0 ;  /* 0x000000311d00780c */ /* 0x000fc40004741670 */
[----:B------:R-:W-:Y:S02]  /*d660*/  @P5 LOP3.LUT R22, R22, 0x100, RZ, 0xfc, !PT ;  /* 0x0000010016165812 */ /* 0x000fe400078efcff */
[----:B-1----:R-:W-:Y:S02]  /*d670*/  IADD3 R2, P0, R2, R0, RZ ;  /* 0x0000000002027210 */ /* 0x002fe40007f1e0ff */
[----:B------:R-:W-:Y:S02]  /*d680*/  @P6 LOP3.LUT R22, R22, 0x4000, RZ, 0xfc, !PT ;  /* 0x0000400016166812 */ /* 0x000fe400078efcff */
[----:B------:R-:W-:Y:S01]  /*d690*/  ISETP.LT.OR P5, PT, R29, 0x31, !P3 ;  /* 0x000000311d00780c */ /* 0x000fe20005fa1670 */
[----:B------:R-:W-:Y:S01]  /*d6a0*/  IMAD.X R3, RZ, RZ, R6, P0 ;  /* 0x000000ffff037224 */ /* 0x000fe200000e0606 */
[C---:B------:R-:W-:Y:S02]  /*d6b0*/  LOP3.LUT P6, RZ, R22.reuse, 0x1000, RZ, 0xc0, !PT ;  /* 0x0000100016ff7812 */ /* 0x040fe400078cc0ff */
[----:B------:R-:W-:-:S02]  /*d6c0*/  LOP3.LUT P0, RZ, R22, 0x100, RZ, 0xc0, !PT ;  /* 0x0000010016ff7812 */ /* 0x000fc4000780c0ff */
[----:B------:R-:W-:Y:S02]  /*d6d0*/  ISETP.LT.OR P3, PT, R29, 0x31, !P1 ;  /* 0x000000311d00780c */ /* 0x000fe40004f61670 */
[----:B------:R-:W-:-:S04]  /*d6e0*/  LOP3.LUT P1, RZ, R22, 0x200, RZ, 0xc0, !PT ;  /* 0x0000020016ff7812 */ /* 0x000fc8000782c0ff */
[----:B------:R-:W-:-:S03]  /*d6f0*/  ISETP.LT.OR P1, PT, R29, 0x31, P1 ;  /* 0x000000311d00780c */ /* 0x000fc60000f21670 */
[----:B------:R-:W-:Y:S01]  /*d700*/  @!PT LDS RZ, [RZ] ;  /* 0x00000000fffff984 */ /* 0x000fe20000000800 */
[----:B------:R-:W-:Y:S01]  /*d710*/  @!PT LDS RZ, [RZ] ;  /* 0x00000000fffff984 */ /* 0x000fe20000000800 */
[----:B------:R-:W-:Y:S01]  /*d720*/  @!PT LDS RZ, [RZ] ;  /* 0x00000000fffff984 */ /* 0x000fe20000000800 */
[----:B------:R1:W-:Y:S01]  /*d730*/  LDGSTS.E.BYPASS.LTC128B.128 [R5+0x1c00], desc[UR50][R2.64], !P6 ;  /* 0x01c0000002057fae */ /* 0x0003e2000f101d72 */
[----:B------:R-:W-:-:S03]  /*d740*/  LOP3.LUT P6, RZ, R22, 0x4000, RZ, 0xc0, !PT ;  /* 0x0000400016ff7812 */ /* 0x000fc600078cc0ff */
        /* <DEDUP_REMOVED lines=9> */
.L_x_438:
        /* <DEDUP_REMOVED lines=11> */
.L_x_439:
[----:B------:R-:W-:Y:S01]  /*d890*/  ISETP.GE.AND P0, PT, R36, 0x41, PT ;  /* 0x000000412400780c */ /* 0x000fe20003f06270 */
[----:B------:R1:W-:Y:S01]  /*d8a0*/  SYNCS.ARRIVE.TRANS64.A1T0 RZ, [R27+URZ+0x28c50], RZ ;  /* 0x028c50ff1bff79a7 */ /* 0x0003e2000810003f */
[----:B------:R-:W-:Y:S11]  /*d8b0*/  BSSY B0, `(.L_x_440) ;  /* 0x00000f5000007945 */ /* 0x000ff60003800000 */
[----:B-1----:R-:W-:Y:S05]  /*d8c0*/  @!P0 BRA `(.L_x_441) ;  /* 0x0000000c00cc8947 */ /* 0x002fea0003800000 */
[----:B0-----:R-:W2:Y:S04]  /*d8d0*/  LDL.LU R4, [R1+0x28] ;  /* 0x0000280001047983 */ /* 0x001ea80000300800 */
[----:B------:R-:W3:Y:S04]  /*d8e0*/  LDL.LU R3, [R1+0x4] ;  /* 0x0000040001037983 */ /* 0x000ee80000300800 */
[----:B------:R-:W4:Y:S01]  /*d8f0*/  LDL.LU R2, [R1+0x30] ;  /* 0x0000300001027983 */ /* 0x000f220000300800 */
[----:B--2---:R-:W-:Y:S02]  /*d900*/  LOP3.LUT R30, R4, 0x40, RZ, 0xc0, !PT ;  /* 0x00000040041e7812 */ /* 0x004fe400078ec0ff */
[----:B---3--:R-:W-:-:S02]  /*d910*/  LOP3.LUT R29, R3, 0x80, RZ, 0xc0, !PT ;  /* 0x00000080031d7812 */ /* 0x008fc400078ec0ff */
[----:B------:R-:W-:Y:S01]  /*d920*/  SHF.R.U32.HI R30, RZ, 0x2, R30 ;  /* 0x00000002ff1e7819 */ /* 0x000fe2000001161e */
[----:B----4-:R-:W-:Y:S01]  /*d930*/  VIADD R7, R2, 0xfffffffe ;  /* 0xfffffffe02077836 */ /* 0x010fe20000000000 */
[----:B------:R-:W-:-:S07]  /*d940*/  SHF.R.U32.HI R29, RZ, 0x3, R29 ;  /* 0x00000003ff1d7819 */ /* 0x000fce000001161d */
.L_x_454:
[----:B------:R-:W0:Y:S01]  /*d950*/  S2R R2, SR_TID.X ;  /* 0x0000000000027919 */ /* 0x000e220000002100 */
[----:B-1----:R-:W1:Y:S01]  /*d960*/  LDC R3, c[0x0][0x430] ;  /* 0x00010c00ff037b82 */ /* 0x002e620000000800 */
[----:B--23--:R-:W-:Y:S01]  /*d970*/  LEA R6, R7, R31, 0x6 ;  /* 0x0000001f07067211 */ /* 0x00cfe200078e30ff */
[----:B------:R-:W-:Y:S01]  /*d980*/  IMAD.U32 R11, RZ, RZ, UR36 ;  /* 0x00000024ff0b7e24 */ /* 0x000fe2000f8e00ff */
[----:B------:R-:W-:Y:S01]  /*d990*/  IADD3 R24, R24, 0x1, RZ ;  /* 0x0000000118187810 */ /* 0x000fe20007ffe0ff */
[----:B------:R-:W-:Y:S05]  /*d9a0*/  YIELD ;  /* 0x0000000000007946 */ /* 0x000fea0003800000 */
[----:B------:R-:W-:Y:S01]  /*d9b0*/  ULDC UR4, c[0x0][0x430] ;  /* 0x00010c0000047ab9 */ /* 0x000fe20000000800 */
[----:B-1----:R-:W-:Y:S01]  /*d9c0*/  ISETP.NE.AND P0, PT, R3, 0x1, PT ;  /* 0x000000010300780c */ /* 0x002fe20003f05270 */
[----:B0-----:R-:W-:-:S05]  /*d9d0*/  IMAD.SHL.U32 R4, R2, 0x10, RZ ;  /* 0x0000001002047824 */ /* 0x001fca00078e00ff */
[----:B------:R-:W-:-:S07]  /*d9e0*/  LOP3.LUT R4, R37, 0x70, R4, 0xf8, !PT ;  /* 0x0000007025047812 */ /* 0x000fce00078ef804 */
[----:B------:R-:W0:Y:S01]  /*d9f0*/  @P0 LDC R3, c[0x0][0x434] ;  /* 0x00010d00ff030b82 */ /* 0x000e220000000800 */
[C---:B------:R-:W-:Y:S01]  /*da00*/  ISETP.GT.U32.AND P1, PT, R4.reuse, 0x3f, PT ;  /* 0x0000003f0400780c */ /* 0x040fe20003f24070 */
[----:B------:R-:W-:-:S06]  /*da10*/  IMAD.IADD R6, R4, 0x1, R6 ;  /* 0x0000000104067824 */ /* 0x000fcc00078e0206 */
[----:B------:R-:W1:Y:S01]  /*da20*/  @P0 LDC R2, c[0x0][0x438] ;  /* 0x00010e00ff020b82 */ /* 0x000e620000000800 */
[----:B------:R-:W-:-:S07]  /*da30*/  IMAD.MOV.U32 R10, RZ, RZ, R6 ;  /* 0x000000ffff0a7224 */ /* 0x000fce00078e0006 */
[----:B------:R-:W2:Y:S01]  /*da40*/  @!P1 LDC.64 R4, c[0x0][0x428] ;  /* 0x00010a00ff049b82 */ /* 0x000ea20000000a00 */
[----:B0-----:R-:W-:-:S07]  /*da50*/  @P0 IMAD.HI.U32 R3, R6, R3, RZ ;  /* 0x0000000306030227 */ /* 0x001fce00078e00ff */
[----:B------:R-:W0:Y:S01]  /*da60*/  @!P1 LDC.64 R8, c[0x0][0x418] ;  /* 0x00010600ff089b82 */ /* 0x000e220000000a00 */
[----:B-1----:R-:W-:-:S04]  /*da70*/  @P0 SHF.R.U32.HI R10, RZ, R2, R3 ;  /* 0x00000002ff0a0219 */ /* 0x002fc80000011603 */
[--C-:B------:R-:W-:Y:S01]  /*da80*/  @!P1 SHF.R.S32.HI R3, RZ, 0x1f, R10.reuse ;  /* 0x0000001fff039819 */ /* 0x100fe2000001140a */
[----:B------:R-:W-:-:S04]  /*da90*/  @!P1 IMAD.MOV.U32 R2, RZ, RZ, R10 ;  /* 0x000000ffff029224 */ /* 0x000fc800078e000a */
[----:B--2---:R-:W-:-:S04]  /*daa0*/  @!P1 IMAD.WIDE.U32 R2, R28, R4, R2 ;  /* 0x000000041c029225 */ /* 0x004fc800078e0002 */
[----:B------:R-:W-:-:S04]  /*dab0*/  @!P1 IMAD R4, R32, R4, RZ ;  /* 0x0000000420049224 */ /* 0x000fc800078e02ff */
[----:B------:R-:W-:Y:S01]  /*dac0*/  @!P1 IMAD R5, R28, R5, R4 ;  /* 0x000000051c059224 */ /* 0x000fe200078e0204 */
[----:B0-----:R-:W-:Y:S01]  /*dad0*/  @!P1 LEA R8, P0, R2, R8, 0x2 ;  /* 0x0000000802089211 */ /* 0x001fe200078010ff */
[----:B------:R-:W-:Y:S02]  /*dae0*/  IMAD.MOV.U32 R4, RZ, RZ, RZ ;  /* 0x000000ffff047224 */ /* 0x000fe400078e00ff */
[----:B------:R-:W-:Y:S02]  /*daf0*/  @!P1 IMAD.IADD R3, R5, 0x1, R3 ;  /* 0x0000000105039824 */ /* 0x000fe400078e0203 */
[----:B------:R-:W-:-:S03]  /*db00*/  IMAD.MOV R5, RZ, RZ, -R10 ;  /* 0x000000ffff057224 */ /* 0x000fc600078e0a0a */
[----:B------:R-:W-:Y:S01]  /*db10*/  @!P1 LEA.HI.X R9, R2, R9, R3, 0x2, P0 ;  /* 0x0000000902099211 */ /* 0x000fe200000f1403 */
[----:B------:R-:W-:Y:S01]  /*db20*/  IMAD R5, R5, UR4, R6 ;  /* 0x0000000405057c24 */ /* 0x000fe2000f8e0206 */
[----:B------:R-:W-:-:S03]  /*db30*/  ISETP.NE.AND P0, PT, R24, 0x2, PT ;  /* 0x000000021800780c */ /* 0x000fc60003f05270 */
[----:B------:R0:W5:Y:S01]  /*db40*/  @!P1 LDG.E R4, desc[UR50][R8.64] ;  /* 0x0000003208049981 */ /* 0x000162000c1e1900 */
[----:B------:R-:W-:Y:S02]  /*db50*/  ISETP.NE.AND P1, PT, R11, 0x3, PT ;  /* 0x000000030b00780c */ /* 0x000fe40003f25270 */
[----:B------:R-:W-:Y:S02]  /*db60*/  SEL R2, RZ, 0x1, P0 ;  /* 0x00000001ff027807 */ /* 0x000fe40000000000 */
[----:B------:R-:W-:Y:S02]  /*db70*/  SEL R24, R24, RZ, P0 ;  /* 0x000000ff18187207 */ /* 0x000fe40000000000 */
[----:B------:R-:W-:Y:S01]  /*db80*/  LOP3.LUT R25, R25, R2, RZ, 0x3c, !PT ;  /* 0x0000000219197212 */ /* 0x000fe200078e3cff */
[----:B------:R-:W-:Y:S02]  /*db90*/  IMAD.MOV.U32 R2, RZ, RZ, R7 ;  /* 0x000000ffff027224 */ /* 0x000fe400078e0007 */
[----:B------:R-:W-:-:S03]  /*dba0*/  VIADD R7, R7, 0xffffffff ;  /* 0xffffffff07077836 */ /* 0x000fc60000000000 */
[----:B------:R-:W-:Y:S01]  /*dbb0*/  ISETP.GT.AND P3, PT, R2, RZ, PT ;  /* 0x000000ff0200720c */ /* 0x000fe20003f64270 */
[----:B0-----:R-:W-:-:S12]  /*dbc0*/  @!P1 BRA `(.L_x_442) ;  /* 0x0000000000049947 */ /* 0x001fd80003800000 */
[----:B------:R-:W-:Y:S01]  /*dbd0*/  BPT.TRAP 0x1 ;  /* 0x000000040000795c */ /* 0x000fe20000300000 */
.L_x_442:
[----:B------:R-:W-:Y:S01]  /*dbe0*/  IMAD R6, R24, 0x8, R23 ;  /* 0x0000000818067824 */ /* 0x000fe200078e0217 */
[----:B------:R-:W-:Y:S01]  /*dbf0*/  SHF.L.U32 R17, R25, 0x1f, RZ ;  /* 0x0000001f19117819 */ /* 0x000fe200000006ff */
[----:B------:R-:W-:Y:S01]  /*dc00*/  BSSY B1, `(.L_x_443) ;  /* 0x0000004000017945 */ /* 0x000fe20003800000 */
[----:B------:R-:W-:Y:S02]  /*dc10*/  SHF.R.S32.HI R9, RZ, 0x1f, R5 ;  /* 0x0000001fff097819 */ /* 0x000fe40000011405 */
[----:B------:R-:W0:Y:S02]  /*dc20*/  SYNCS.PHASECHK.TRANS64.TRYWAIT P0, [R6+URZ+0x28c40], R17 ;  /* 0x028c4011060075a7 */ /* 0x000e24000800017f */
[----:B0-----:R-:W-:Y:S05]  /*dc30*/  @!P0 BRA `(.L_x_444) ;  /* 0x0000003000848947 */ /* 0x001fea0003800000 */
.L_x_521:
[----:B------:R-:W-:Y:S05]  /*dc40*/  BSYNC B1 ;  /* 0x0000000000017941 */ /* 0x000fea0003800000 */
.L_x_443:
[----:B------:R-:W-:Y:S01]  /*dc50*/  ULDC.64 UR4, c[0x0][0x300] ;  /* 0x0000c00000047ab9 */ /* 0x000fe20000000a00 */
[----:B-----5:R-:W-:Y:S01]  /*dc60*/  SHF.R.S32.HI R10, RZ, 0x1f, R4 ;  /* 0x0000001fff0a7819 */ /* 0x020fe20000011404 */
[----:B------:R-:W-:Y:S01]  /*dc70*/  IMAD R8, R9, UR4, RZ ;  /* 0x0000000409087c24 */ /* 0x000fe2000f8e02ff */
[----:B------:R-:W-:Y:S01]  /*dc80*/  LOP3.LUT P1, RZ, R22, 0x2, RZ, 0xc0, !PT ;  /* 0x0000000216ff7812 */ /* 0x000fe2000782c0ff */
[----:B------:R-:W-:-:S04]  /*dc90*/  IMAD.WIDE.U32 R2, R5, UR4, RZ ;  /* 0x0000000405027c25 */ /* 0x000fc8000f8e00ff */
[----:B------:R-:W-:Y:S01]  /*dca0*/  IMAD R8, R5, UR5, R8 ;  /* 0x0000000505087c24 */ /* 0x000fe2000f8e0208 */
[----:B------:R-:W-:-:S04]  /*dcb0*/  ULDC.64 UR4, c[0x0][0x310] ;  /* 0x0000c40000047ab9 */ /* 0x000fc80000000a00 */
[----:B------:R-:W-:Y:S01]  /*dcc0*/  IADD3 R3, R3, R8, RZ ;  /* 0x0000000803037210 */ /* 0x000fe20007ffe0ff */
[----:B------:R-:W-:-:S04]  /*dcd0*/  IMAD R8, R10, UR4, RZ ;  /* 0x000000040a087c24 */ /* 0x000fc8000f8e02ff */
[C---:B------:R-:W-:Y:S02]  /*dce0*/  IMAD R8, R4.reuse, UR5, R8 ;  /* 0x0000000504087c24 */ /* 0x040fe4000f8e0208 */
[----:B------:R-:W-:Y:S01]  /*dcf0*/  IMAD.WIDE.U32 R2, R4, UR4, R2 ;  /* 0x0000000404027c25 */ /* 0x000fe2000f8e0002 */
        /* <DEDUP_REMOVED lines=10> */
[----:B------:R-:W-:Y:S01]  /*dda0*/  IMAD R8, R24, 0x1000, R33 ;  /* 0x0000100018087824 */ /* 0x000fe200078e0221 */
[----:B------:R-:W-:Y:S06]  /*ddb0*/  BRA.DIV UR4, `(.L_x_445) ;  /* 0x0000003204387947 */ /* 0x000fec000b800000 */
[----:B------:R-:W1:Y:S01]  /*ddc0*/  SHFL.IDX PT, R2, R20, RZ, 0x181f ;  /* 0x00181fff14027589 */ /* 0x000e6200000e0000 */
[----:B------:R-:W-:-:S03]  /*ddd0*/  IMAD R21, R8, 0x2, R23 ;  /* 0x0000000208157824 */ /* 0x000fc600078e0217 */
[----:B------:R-:W2:Y:S01]  /*dde0*/  SHFL.IDX PT, R3, R27, RZ, 0x181f ;  /* 0x00181fff1b037589 */ /* 0x000ea200000e0000 */
[----:B-1----:R-:W-:-:S05]  /*ddf0*/  IADD3 R2, P0, R2, R0, RZ ;  /* 0x0000000002027210 */ /* 0x002fca0007f1e0ff */
[----:B--2---:R-:W-:-:S05]  /*de00*/  IMAD.X R3, RZ, RZ, R3, P0 ;  /* 0x000000ffff037224 */ /* 0x004fca00000e0603 */
[----:B------:R-:W-:Y:S01]  /*de10*/  @!PT LDS RZ, [RZ] ;  /* 0x00000000fffff984 */ /* 0x000fe20000000800 */
[----:B------:R1:W-:Y:S04]  /*de20*/  LDGSTS.E.BYPASS.LTC128B.128 [R21+0x22400], desc[UR50][R2.64], !P1 ;  /* 0x2240000002157fae */ /* 0x0003e8000c901d72 */
[----:B-1----:R-:W1:Y:S04]  /*de30*/  SHFL.IDX PT, R2, R20, 0x1, 0x181f ;  /* 0x00381f0014027f89 */ /* 0x002e6800000e0000 */
[----:B------:R-:W2:Y:S01]  /*de40*/  SHFL.IDX PT, R3, R27, 0x1, 0x181f ;  /* 0x00381f001b037f89 */ /* 0x000ea200000e0000 */
[----:B-1----:R-:W-:-:S04]  /*de50*/  IADD3 R2, P0, R2, R0, RZ ;  /* 0x0000000002027210 */ /* 0x002fc80007f1e0ff */
[----:B--2---:R-:W-:-:S05]  /*de60*/  IADD3.X R3, RZ, R3, RZ, P0, !PT ;  /* 0x00000003ff037210 */ /* 0x004fca00007fe4ff */
[----:B------:R1:W-:Y:S04]  /*de70*/  LDGSTS.E.BYPASS.LTC128B.128 [R21+0x22c00], desc[UR50][R2.64], !P1 ;  /* 0x22c0000002157fae */ /* 0x0003e8000c901d72 */
[----:B-1----:R-:W1:Y:S04]  /*de80*/  SHFL.IDX PT, R2, R20, 0x2, 0x181f ;  /* 0x00581f0014027f89 */ /* 0x002e6800000e0000 */
[----:B------:R-:W2:Y:S04]  /*de90*/  SHFL.IDX PT, R3, R27, 0x2, 0x181f ;  /* 0x00581f001b037f89 */ /* 0x000ea800000e0000 */
[----:B------:R-:W3:Y:S01]  /*dea0*/  SHFL.IDX PT, R27, R27, 0x3, 0x181f ;  /* 0x00781f001b1b7f89 */ /* 0x000ee200000e0000 */
[----:B-1----:R-:W-:-:S05]  /*deb0*/  IADD3 R2, P0, R2, R0, RZ ;  /* 0x0000000002027210 */ /* 0x002fca0007f1e0ff */
[----:B--2---:R-:W-:-:S05]  /*dec0*/  IMAD.X R3, RZ, RZ, R3, P0 ;  /* 0x000000ffff037224 */ /* 0x004fca00000e0603 */
[----:B------:R1:W-:Y:S04]  /*ded0*/  LDGSTS.E.BYPASS.LTC128B.128 [R21+0x23400], desc[UR50][R2.64], !P1 ;  /* 0x2340000002157fae */ /* 0x0003e8000c901d72 */
[----:B-1-3--:R1:W2:Y:S02]  /*dee0*/  SHFL.IDX PT, R2, R20, 0x3, 0x181f ;  /* 0x00781f0014027f89 */ /* 0x00a2a400000e0000 */
.L_x_531:
        /* <DEDUP_REMOVED lines=8> */
.L_x_446:
[----:B------:R-:W-:Y:S02]  /*df70*/  PLOP3.LUT P1, PT, P1, P0, PT, 0xa2, 0x0 ;  /* 0x000000000000781c */ /* 0x000fe40000f21472 */
[----:B------:R-:W-:-:S08]  /*df80*/  @P0 R2UR P1, UR4, R6 ;  /* 0x00000000060402ca */ /* 0x000fd00000020000 */
[----:B------:R-:W-:-:S05]  /*df90*/  @P0 PLOP3.LUT P0, PT, P1, PT, PT, 0x80, 0x0 ;  /* 0x000000000000081c */ /* 0x000fca0000f0f070 */
[----:B------:R-:W-:Y:S01]  /*dfa0*/  @!P1 SYNCS.ARRIVE.TRANS64.RED.A0T1 RZ, [UR4+0x28c30], RZ ;  /* 0x028c30ffffff99a7 */ /* 0x000fe20008200404 */
[----:B------:R-:W-:Y:S07]  /*dfb0*/  @!P1 ARRIVES.LDGSTSBAR.64.TRANSCNT [UR4+0x28c30] ;  /* 0x028c3000ff0099b0 */ /* 0x000fee0008000a84 */
[----:B------:R-:W-:Y:S05]  /*dfc0*/  @P0 BRA.U.ANY `(.L_x_446) ;  /* 0xfffffffd00e80947 */ /* 0x000fea000393ffff */
[----:B------:R-:W-:Y:S01]  /*dfd0*/  NOP ;  /* 0x0000000000007918 */ /* 0x000fe20000000000 */
[----:B--2---:R-:W-:-:S05]  /*dfe0*/  IMAD.U32 R2, RZ, RZ, UR36 ;  /* 0x00000024ff027e24 */ /* 0x004fca000f8e00ff */
[----:B------:R-:W-:-:S13]  /*dff0*/  ISETP.NE.AND P2, PT, R2, 0x3, PT ;  /* 0x000000030200780c */ /* 0x000fda0003f45270 */
[----:B------:R-:W-:Y:S05]  /*e000*/  @!P2 BRA `(.L_x_447) ;  /* 0x000000000004a947 */ /* 0x000fea0003800000 */
[----:B------:R-:W-:Y:S01]  /*e010*/  BPT.TRAP 0x1 ;  /* 0x000000040000795c */ /* 0x000fe20000300000 */
.L_x_447:
[----:B------:R2:W-:Y:S01]  /*e020*/  SYNCS.ARRIVE.TRANS64.A1T0 RZ, [R6+URZ+0x28c30], RZ ;  /* 0x028c30ff06ff79a7 */ /* 0x0005e2000810003f */
[----:B------:R-:W-:Y:S05]  /*e030*/  @!P2 BRA `(.L_x_448) ;  /* 0x000000000004a947 */ /* 0x000fea0003800000 */
[----:B------:R-:W-:Y:S01]  /*e040*/  BPT.TRAP 0x1 ;  /* 0x000000040000795c */ /* 0x000fe20000300000 */
.L_x_448:
[----:B------:R-:W3:Y:S01]  /*e050*/  SYNCS.PHASECHK.TRANS64.TRYWAIT P0, [R6+URZ+0x28c60], R17 ;  /* 0x028c6011060075a7 */ /* 0x000ee2000800017f */
[----:B------:R-:W-:Y:S04]  /*e060*/  BSSY B1, `(.L_x_449) ;  /* 0x0000002000017945 */ /* 0x000fe80003800000 */
[----:B---3--:R-:W-:Y:S05]  /*e070*/  @!P0 BRA `(.L_x_450) ;  /* 0x0000003000a48947 */ /* 0x008fea0003800000 */
.L_x_532:
[----:B------:R-:W-:Y:S05]  /*e080*/  BSYNC B1 ;  /* 0x0000000000017941 */ /* 0x000fea0003800000 */
.L_x_449:
[----:B------:R-:W-:Y:S01]  /*e090*/  ULDC.64 UR4, c[0x0][0x328] ;  /* 0x0000ca0000047ab9 */ /* 0x000fe20000000a00 */
[C---:B------:R-:W-:Y:S01]  /*e0a0*/  LOP3.LUT P5, RZ, R22.reuse, 0x8, RZ, 0xc0, !PT ;  /* 0x0000000816ff7812 */ /* 0x040fe200078ac0ff */
[----:B------:R-:W-:Y:S01]  /*e0b0*/  IMAD R9, R9, UR4, RZ ;  /* 0x0000000409097c24 */ /* 0x000fe2000f8e02ff */
[----:B------:R-:W-:Y:S01]  /*e0c0*/  LOP3.LUT P4, RZ, R22, 0x4, RZ, 0xc0, !PT ;  /* 0x0000000416ff7812 */ /* 0x000fe2000788c0ff */
[----:B------:R-:W-:-:S04]  /*e0d0*/  IMAD.WIDE.U32 R2, R5, UR4, RZ ;  /* 0x0000000405027c25 */ /* 0x000fc8000f8e00ff */
[----:B------:R-:W-:Y:S01]  /*e0e0*/  IMAD R9, R5, UR5, R9 ;  /* 0x0000000505097c24 */ /* 0x000fe2000f8e0209 */
[----:B------:R-:W-:Y:S01]  /*e0f0*/  ULDC.64 UR4, c[0x0][0x338] ;  /* 0x0000ce0000047ab9 */ /* 0x000fe20000000a00 */
[----:B0--3--:R-:W-:Y:S02]  /*e100*/  IMAD R17, R24, 0x7000, R8 ;  /* 0x0000700018117824 */ /* 0x009fe400078e0208 */
        /* <DEDUP_REMOVED lines=9> */
[----:B------:R-:W-:-:S04]  /*e1a0*/  ULDC.64 UR4, c[0x0][0x318] ;  /* 0x0000c60000047ab9 */ /* 0x000fc80000000a00 */
[----:B------:R-:W-:Y:S02]  /*e1b0*/  IADD3 R4, R4, R3, RZ ;  /* 0x0000000304047210 */ /* 0x000fe40007ffe0ff */
[----:B------:R-:W-:Y:S01]  /*e1c0*/  LEA R9, P0, R2, UR4, 0x1 ;  /* 0x0000000402097c11 */ /* 0x000fe2000f8008ff */
[----:B------:R-:W-:-:S03]  /*e1d0*/  UMOV UR4, 0xffffffff ;  /* 0xffffffff00047882 */ /* 0x000fc60000000000 */
[----:B------:R-:W-:Y:S01]  /*e1e0*/  LEA.HI.X R10, R2, UR5, R4, 0x1, P0 ;  /* 0x00000005020a7c11 */ /* 0x000fe200080f0c04 */
[----:B------:R-:W-:Y:S08]  /*e1f0*/  BRA.DIV UR4, `(.L_x_451) ;  /* 0x0000003204587947 */ /* 0x000ff0000b800000 */
[----:B------:R-:W0:Y:S01]  /*e200*/  SHFL.IDX PT, R2, R9, RZ, 0x181f ;  /* 0x00181fff09027589 */ /* 0x000e2200000e0000 */
[C---:B------:R-:W-:Y:S01]  /*e210*/  LOP3.LUT P1, RZ, R22.reuse, 0x80, RZ, 0xc0, !PT ;  /* 0x0000008016ff7812 */ /* 0x040fe2000782c0ff */
[----:B------:R-:W-:Y:S01]  /*e220*/  IMAD R17, R17, 0x2, R23 ;  /* 0x0000000211117824 */ /* 0x000fe200078e0217 */
[C---:B------:R-:W-:Y:S01]  /*e230*/  LOP3.LUT P2, RZ, R22.reuse, 0x40, RZ, 0xc0, !PT ;  /* 0x0000004016ff7812 */ /* 0x040fe2000784c0ff */
[----:B------:R-:W3:Y:S01]  /*e240*/  SHFL.IDX PT, R3, R10, RZ, 0x181f ;  /* 0x00181fff0a037589 */ /* 0x000ee200000e0000 */
[----:B------:R-:W-:-:S03]  /*e250*/  LOP3.LUT R22, R22, 0xffffbfff, RZ, 0xc0, !PT ;  /* 0xffffbfff16167812 */ /* 0x000fc600078ec0ff */
[----:B------:R-:W4:Y:S01]  /*e260*/  SHFL.IDX PT, R14, R9, 0x1, 0x181f ;  /* 0x00381f00090e7f89 */ /* 0x000f2200000e0000 */
[----:B------:R-:W-:-:S03]  /*e270*/  @P3 LOP3.LUT R22, R22, 0x4000, RZ, 0xfc, !PT ;  /* 0x0000400016163812 */ /* 0x000fc600078efcff */
[----:B------:R-:W5:Y:S01]  /*e280*/  SHFL.IDX PT, R5, R10, 0x1, 0x181f ;  /* 0x00381f000a057f89 */ /* 0x000f6200000e0000 */
[C---:B------:R-:W-:Y:S02]  /*e290*/  LOP3.LUT P3, RZ, R22.reuse, 0x20, RZ, 0xc0, !PT ;  /* 0x0000002016ff7812 */ /* 0x040fe4000786c0ff */
[C---:B------:R-:W-:Y:S01]  /*e2a0*/  LOP3.LUT P6, RZ, R22.reuse, 0x10, RZ, 0xc0, !PT ;  /* 0x0000001016ff7812 */ /* 0x040fe200078cc0ff */
[----:B------:R-:W-:Y:S01]  /*e2b0*/  SHFL.IDX PT, R8, R10, 0x2, 0x181f ;  /* 0x00581f000a087f89 */ /* 0x000fe200000e0000 */
[----:B------:R-:W-:-:S03]  /*e2c0*/  LOP3.LUT R22, R22, 0xfffeffff, RZ, 0xc0, !PT ;  /* 0xfffeffff16167812 */ /* 0x000fc600078ec0ff */
[----:B------:R-:W-:Y:S01]  /*e2d0*/  SHFL.IDX PT, R10, R10, 0x3, 0x181f ;  /* 0x00781f000a0a7f89 */ /* 0x000fe200000e0000 */
[----:B0-----:R-:W-:-:S05]  /*e2e0*/  IADD3 R2, P0, R2, R0, RZ ;  /* 0x0000000002027210 */ /* 0x001fca0007f1e0ff */
[----:B------:R-:W-:Y:S01]  /*e2f0*/  @P3 LOP3.LUT R22, R22, 0x10000, RZ, 0xfc, !PT ;  /* 0x0001000016163812 */ /* 0x000fe200078efcff */
[----:B---3--:R-:W-:Y:S01]  /*e300*/  IMAD.X R3, RZ, RZ, R3, P0 ;  /* 0x000000ffff037224 */ /* 0x008fe200000e0603 */
[----:B------:R-:W-:-:S04]  /*e310*/  ISETP.NE.U32.AND P0, PT, R30, RZ, PT ;  /* 0x000000ff1e00720c */ /* 0x000fc80003f05070 */
[----:B------:R-:W-:Y:S01]  /*e320*/  LDGSTS.E.BYPASS.LTC128B.128 [R17+0x400], desc[UR50][R2.64], !P1 ;  /* 0x0040000002117fae */ /* 0x000fe2000c901d72 */
[----:B------:R-:W-:-:S03]  /*e330*/  ISETP.NE.U32.AND P1, PT, R29, RZ, PT ;  /* 0x000000ff1d00720c */ /* 0x000fc60003f25070 */
[----:B------:R-:W-:Y:S01]  /*e340*/  LDGSTS.E.BYPASS.LTC128B.128 [R17+0x2400], desc[UR50][R2.64+0x80], !P2 ;  /* 0x0240008002117fae */ /* 0x000fe2000d101d72 */
[----:B----4-:R-:W-:-:S03]  /*e350*/  IADD3 R4, P2, R14, R0, RZ ;  /* 0x000000000e047210 */ /* 0x010fc60007f5e0ff */
[----:B------:R-:W-:Y:S01]  /*e360*/  LDGSTS.E.BYPASS.LTC128B.128 [R17+0x4400], desc[UR50][R2.64+0x100], !P3 ;  /* 0x0440010002117fae */ /* 0x000fe2000d901d72 */
[C---:B------:R-:W-:Y:S01]  /*e370*/  LOP3.LUT P3, RZ, R22.reuse, 0x80, RZ, 0xc0, !PT ;  /* 0x0000008016ff7812 */ /* 0x040fe2000786c0ff */
[----:B-----5:R-:W-:Y:S01]  /*e380*/  IMAD.X R5, RZ, RZ, R5, P2 ;  /* 0x000000ffff057224 */ /* 0x020fe200010e0605 */
[C---:B------:R-:W-:Y:S01]  /*e390*/  LOP3.LUT P2, RZ, R22.reuse, 0x40, RZ, 0xc0, !PT ;  /* 0x0000004016ff7812 */ /* 0x040fe2000784c0ff */
[----:B------:R-:W-:Y:S04]  /*e3a0*/  LDGSTS.E.BYPASS.LTC128B.128 [R17+0x6400], desc[UR50][R2.64+0x180], !P6 ;  /* 0x0640018002117fae */ /* 0x000fe8000f101d72 */
[----:B------:R-:W-:Y:S04]  /*e3b0*/  LDGSTS.E.BYPASS.LTC128B.128 [R17+0x8400], desc[UR50][R2.64+0x200], !P5 ;  /* 0x0840020002117fae */ /* 0x000fe8000e901d72 */
[----:B------:R-:W-:Y:S04]  /*e3c0*/  LDGSTS.E.BYPASS.LTC128B.128 [R17+0xa400], desc[UR50][R2.64+0x280], !P4 ;  /* 0x0a40028002117fae */ /* 0x000fe8000e101d72 */
[----:B------:R-:W0:Y:S04]  /*e3d0*/  SHFL.IDX PT, R14, R9, 0x2, 0x181f ;  /* 0x00581f00090e7f89 */ /* 0x000e2800000e0000 */
[----:B------:R-:W-:Y:S04]  /*e3e0*/  LDGSTS.E.BYPASS.LTC128B.128 [R17+0xc400], desc[UR50][R2.64+0x300], P0 ;  /* 0x0c40030002117fae */ /* 0x000fe80008101d72 */
[----:B------:R0:W-:Y:S04]  /*e3f0*/  LDGSTS.E.BYPASS.LTC128B.128 [R17+0xe400], desc[UR50][R2.64+0x380], P1 ;  /* 0x0e40038002117fae */ /* 0x0001e80008901d72 */
[----:B------:R3:W-:Y:S01]  /*e400*/  LDGSTS.E.BYPASS.LTC128B.128 [R17+0xc00], desc[UR50][R4.64], !P3 ;  /* 0x00c0000004117fae */ /* 0x0007e2000d901d72 */
[----:B------:R-:W-:-:S02]  /*e410*/  LOP3.LUT P3, RZ, R22, 0x10000, RZ, 0xc0, !PT ;  /* 0x0001000016ff7812 */ /* 0x000fc4000786c0ff */
[----:B------:R-:W-:Y:S01]  /*e420*/  LOP3.LUT R22, R22, 0xffff7fff, RZ, 0xc0, !PT ;  /* 0xffff7fff16167812 */ /* 0x000fe200078ec0ff */
[----:B------:R3:W-:Y:S01]  /*e430*/  LDGSTS.E.BYPASS.LTC128B.128 [R17+0x2c00], desc[UR50][R4.64+0x80], !P2 ;  /* 0x02c0008004117fae */ /* 0x0007e2000d101d72 */
[----:B0-----:R-:W-:-:S09]  /*e440*/  IADD3 R2, P2, R14, R0, RZ ;  /* 0x000000000e027210 */ /* 0x001fd20007f5e0ff */
[----:B------:R-:W-:Y:S01]  /*e450*/  @P3 LOP3.LUT R22, R22, 0x8000, RZ, 0xfc, !PT ;  /* 0x0000800016163812 */ /* 0x000fe200078efcff */
[----:B------:R3:W-:Y:S01]  /*e460*/  LDGSTS.E.BYPASS.LTC128B.128 [R17+0x4c00], desc[UR50][R4.64+0x100], !P3 ;  /* 0x04c0010004117fae */ /* 0x0007e2000d901d72 */
[----:B------:R-:W-:Y:S02]  /*e470*/  IMAD.X R3, RZ, RZ, R8, P2 ;  /* 0x000000ffff037224 */ /* 0x000fe400010e0608 */
[C---:B------:R-:W-:Y:S01]  /*e480*/  LOP3.LUT P3, RZ, R22.reuse, 0x80, RZ, 0xc0, !PT ;  /* 0x0000008016ff7812 */ /* 0x040fe2000786c0ff */
[----:B------:R3:W-:Y:S01]  /*e490*/  LDGSTS.E.BYPASS.LTC128B.128 [R17+0x6c00], desc[UR50][R4.64+0x180], !P6 ;  /* 0x06c0018004117fae */ /* 0x0007e2000f101d72 */
[----:B------:R-:W-:-:S03]  /*e4a0*/  LOP3.LUT P2, RZ, R22, 0x40, RZ, 0xc0, !PT ;  /* 0x0000004016ff7812 */ /* 0x000fc6000784c0ff */
[----:B------:R3:W-:Y:S04]  /*e4b0*/  LDGSTS.E.BYPASS.LTC128B.128 [R17+0x8c00], desc[UR50][R4.64+0x200], !P5 ;  /* 0x08c0020004117fae */ /* 0x0007e8000e901d72 */
[----:B------:R3:W-:Y:S04]  /*e4c0*/  LDGSTS.E.BYPASS.LTC128B.128 [R17+0xac00], desc[UR50][R4.64+0x280], !P4 ;  /* 0x0ac0028004117fae */ /* 0x0007e8000e101d72 */
[----:B------:R3:W-:Y:S04]  /*e4d0*/  LDGSTS.E.BYPASS.LTC128B.128 [R17+0xcc00], desc[UR50][R4.64+0x300], P0 ;  /* 0x0cc0030004117fae */ /* 0x0007e80008101d72 */
[----:B------:R3:W-:Y:S04]  /*e4e0*/  LDGSTS.E.BYPASS.LTC128B.128 [R17+0xec00], desc[UR50][R4.64+0x380], P1 ;  /* 0x0ec0038004117fae */ /* 0x0007e80008901d72 */
[----:B------:R3:W-:Y:S01]  /*e4f0*/  LDGSTS.E.BYPASS.LTC128B.128 [R17+0x1400], desc[UR50][R2.64], !P3 ;  /* 0x0140000002117fae */ /* 0x0007e2000d901d72 */
[----:B------:R-:W-:-:S03]  /*e500*/  LOP3.LUT P3, RZ, R22, 0x8000, RZ, 0xc0, !PT ;  /* 0x0000800016ff7812 */ /* 0x000fc6000786c0ff */
[----:B------:R3:W-:Y:S04]  /*e510*/  LDGSTS.E.BYPASS.LTC128B.128 [R17+0x3400], desc[UR50][R2.64+0x80], !P2 ;  /* 0x0340008002117fae */ /* 0x0007e8000d101d72 */
[----:B------:R3:W0:Y:S06]  /*e520*/  SHFL.IDX PT, R14, R9, 0x3, 0x181f ;  /* 0x00781f00090e7f89 */ /* 0x00062c00000e0000 */
[----:B------:R3:W-:Y:S01]  /*e530*/  LDGSTS.E.BYPASS.LTC128B.128 [R17+0x5400], desc[UR50][R2.64+0x100], !P3 ;  /* 0x0540010002117fae */ /* 0x0007e2000d901d72 */
[----:B------:R-:W-:-:S03]  /*e540*/  LOP3.LUT P3, RZ, R22, 0x4000, RZ, 0xc0, !PT ;  /* 0x0000400016ff7812 */ /* 0x000fc6000786c0ff */
[----:B------:R3:W-:Y:S04]  /*e550*/  LDGSTS.E.BYPASS.LTC128B.128 [R17+0x7400], desc[UR50][R2.64+0x180], !P6 ;  /* 0x0740018002117fae */ /* 0x0007e8000f101d72 */
[----:B------:R3:W-:Y:S04]  /*e560*/  LDGSTS.E.BYPASS.LTC128B.128 [R17+0x9400], desc[UR50][R2.64+0x200], !P5 ;  /* 0x0940020002117fae */ /* 0x0007e8000e901d72 */
[----:B------:R3:W-:Y:S04]  /*e570*/  LDGSTS.E.BYPASS.LTC128B.128 [R17+0xb400], desc[UR50][R2.64+0x280], !P4 ;  /* 0x0b40028002117fae */ /* 0x0007e8000e101d72 */
[----:B------:R3:W-:Y:S04]  /*e580*/  LDGSTS.E.BYPASS.LTC128B.128 [R17+0xd400], desc[UR50][R2.64+0x300], P0 ;  /* 0x0d40030002117fae */ /* 0x0007e80008101d72 */
[----:B0-----:R3:W-:Y:S02]  /*e590*/  LDGSTS.E.BYPASS.LTC128B.128 [R17+0xf400], desc[UR50][R2.64+0x380], P1 ;  /* 0x0f40038002117fae */ /* 0x0017e40008901d72 */
.L_x_542:
[----:B------:R-:W-:Y:S02]  /*e5a0*/  LOP3.LUT R22, R22, 0xffff7fff, RZ, 0xc0, !PT ;  /* 0xffff7fff16167812 */ /* 0x000fe400078ec0ff */
[----:B---3--:R-:W-:Y:S02]  /*e5b0*/  IADD3 R2, P2, R14, R0, RZ ;  /* 0x000000000e027210 */ /* 0x008fe40007f5e0ff */
[----:B------:R-:W-:-:S03]  /*e5c0*/  @P1 LOP3.LUT R22, R22, 0x8000, RZ, 0xfc, !PT ;  /* 0x0000800016161812 */ /* 0x000fc600078efcff */
[----:B------:R-:W-:Y:S01]  /*e5d0*/  IMAD.X R3, RZ, RZ, R10, P2 ;  /* 0x000000ffff037224 */ /* 0x000fe200010e060a */
[C---:B------:R-:W-:Y:S02]  /*e5e0*/  LOP3.LUT P1, RZ, R22.reuse, 0x80, RZ, 0xc0, !PT ;  /* 0x0000008016ff7812 */ /* 0x040fe4000782c0ff */
[----:B------:R-:W-:-:S04]  /*e5f0*/  LOP3.LUT R22, R22, 0xffffbfff, RZ, 0xc0, !PT ;  /* 0xffffbfff16167812 */ /* 0x000fc800078ec0ff */
[----:B------:R-:W-:-:S04]  /*e600*/  @P3 LOP3.LUT R22, R22, 0x4000, RZ, 0xfc, !PT ;  /* 0x0000400016163812 */ /* 0x000fc800078efcff */
[C---:B------:R-:W-:Y:S02]  /*e610*/  LOP3.LUT P3, RZ, R22.reuse, 0x40, RZ, 0xc0, !PT ;  /* 0x0000004016ff7812 */ /* 0x040fe4000786c0ff */
[C---:B------:R-:W-:Y:S01]  /*e620*/  LOP3.LUT P2, RZ, R22.reuse, 0x20, RZ, 0xc0, !PT ;  /* 0x0000002016ff7812 */ /* 0x040fe2000784c0ff */
[----:B------:R-:W-:Y:S01]  /*e630*/  @!PT LDS RZ, [RZ] ;  /* 0x00000000fffff984 */ /* 0x000fe20000000800 */
[----:B------:R-:W-:Y:S01]  /*e640*/  @!PT LDS RZ, [RZ] ;  /* 0x00000000fffff984 */ /* 0x000fe20000000800 */
[----:B------:R-:W-:Y:S01]  /*e650*/  @!PT LDS RZ, [RZ] ;  /* 0x00000000fffff984 */ /* 0x000fe20000000800 */
[----:B------:R0:W-:Y:S01]  /*e660*/  LDGSTS.E.BYPASS.LTC128B.128 [R17+0x1c00], desc[UR50][R2.64], !P1 ;  /* 0x01c0000002117fae */ /* 0x0001e2000c901d72 */
[C---:B------:R-:W-:Y:S02]  /*e670*/  LOP3.LUT P6, RZ, R22.reuse, 0x10, RZ, 0xc0, !PT ;  /* 0x0000001016ff7812 */ /* 0x040fe400078cc0ff */
[----:B------:R-:W-:-:S07]  /*e680*/  LOP3.LUT P1, RZ, R22, 0x8000, RZ, 0xc0, !PT ;  /* 0x0000800016ff7812 */ /* 0x000fce000782c0ff */
[----:B------:R0:W-:Y:S01]  /*e690*/  LDGSTS.E.BYPASS.LTC128B.128 [R17+0x3c00], desc[UR50][R2.64+0x80], !P3 ;  /* 0x03c0008002117fae */ /* 0x0001e2000d901d72 */
[----:B------:R-:W-:-:S03]  /*e6a0*/  LOP3.LUT P3, RZ, R22, 0x4000, RZ, 0xc0, !PT ;  /* 0x0000400016ff7812 */ /* 0x000fc6000786c0ff */
        /* <DEDUP_REMOVED lines=8> */
.L_x_452:
[----:B------:R-:W-:Y:S02]  /*e730*/  PLOP3.LUT P1, PT, P1, P0, PT, 0xa2, 0x0 ;  /* 0x000000000000781c */ /* 0x000fe40000f21472 */
[----:B------:R-:W-:-:S08]  /*e740*/  @P0 R2UR P1, UR4, R6 ;  /* 0x00000000060402ca */ /* 0x000fd00000020000 */
[----:B------:R-:W-:-:S05]  /*e750*/  @P0 PLOP3.LUT P0, PT, P1, PT, PT, 0x80, 0x0 ;  /* 0x000000000000081c */ /* 0x000fca0000f0f070 */
[----:B------:R-:W-:Y:S01]  /*e760*/  @!P1 SYNCS.ARRIVE.TRANS64.RED.A0T1 RZ, [UR4+0x28c50], RZ ;  /* 0x028c50ffffff99a7 */ /* 0x000fe20008200404 */
[----:B------:R-:W-:Y:S07]  /*e770*/  @!P1 ARRIVES.LDGSTSBAR.64.TRANSCNT [UR4+0x28c50] ;  /* 0x028c5000ff0099b0 */ /* 0x000fee0008000a84 */
[----:B------:R-:W-:Y:S05]  /*e780*/  @P0 BRA.U.ANY `(.L_x_452) ;  /* 0xfffffffd00e80947 */ /* 0x000fea000393ffff */
[----:B------:R-:W-:Y:S01]  /*e790*/  NOP ;  /* 0x0000000000007918 */ /* 0x000fe20000000000 */
[----:B0-----:R-:W-:-:S04]  /*e7a0*/  MOV R2, UR36 ;  /* 0x0000002400027c02 */ /* 0x001fc80008000f00 */
[----:B------:R-:W-:-:S13]  /*e7b0*/  ISETP.NE.AND P2, PT, R2, 0x3, PT ;  /* 0x000000030200780c */ /* 0x000fda0003f45270 */
[----:B------:R-:W-:Y:S05]  /*e7c0*/  @!P2 BRA `(.L_x_453) ;  /* 0x000000000004a947 */ /* 0x000fea0003800000 */
[----:B------:R-:W-:Y:S01]  /*e7d0*/  BPT.TRAP 0x1 ;  /* 0x000000040000795c */ /* 0x000fe20000300000 */
.L_x_453:
[----:B------:R3:W-:Y:S01]  /*e7e0*/  SYNCS.ARRIVE.TRANS64.A1T0 RZ, [R6+URZ+0x28c50], RZ ;  /* 0x028c50ff06ff79a7 */ /* 0x0007e2000810003f */
[----:B------:R-:W-:Y:S05]  /*e7f0*/  @P3 BRA `(.L_x_454) ;  /* 0xfffffff000543947 */ /* 0x000fea000383ffff */
.L_x_441:
[----:B------:R-:W-:Y:S05]  /*e800*/  BSYNC B0 ;  /* 0x0000000000007941 */ /* 0x000fea0003800000 */
.L_x_440:
[----:B------:R-:W4:Y:S01]  /*e810*/  S2R R2, SR_TID.X ;  /* 0x0000000000027919 */ /* 0x000f220000002100 */
[----:B------:R-:W-:Y:S01]  /*e820*/  VIADD R24, R24, 0x1 ;  /* 0x0000000118187836 */ /* 0x000fe20000000000 */
[----:B------:R-:W-:Y:S04]  /*e830*/  BSSY B0, `(.L_x_455) ;  /* 0x0000013000007945 */ /* 0x000fe80003800000 */
[----:B------:R-:W-:-:S04]  /*e840*/  ISETP.NE.AND P0, PT, R24, 0x2, PT ;  /* 0x000000021800780c */ /* 0x000fc80003f05270 */
[----:B------:R-:W-:-:S04]  /*e850*/  SEL R0, RZ, 0x1, P0 ;  /* 0x00000001ff007807 */ /* 0x000fc80000000000 */
[----:B------:R-:W-:Y:S02]  /*e860*/  LOP3.LUT R25, R25, R0, RZ, 0x3c, !PT ;  /* 0x0000000019197212 */ /* 0x000fe400078e3cff */
[----:B----4-:R-:W-:-:S04]  /*e870*/  LOP3.LUT R2, R2, 0x7f, RZ, 0xc0, !PT ;  /* 0x0000007f02027812 */ /* 0x010fc800078ec0ff */
[----:B------:R-:W-:-:S13]  /*e880*/  ISETP.NE.AND P1, PT, R2, RZ, PT ;  /* 0x000000ff0200720c */ /* 0x000fda0003f25270 */
[----:B------:R-:W-:Y:S05]  /*e890*/  @P1 BRA `(.L_x_456) ;  /* 0x0000000000301947 */ /* 0x000fea0003800000 */
[----:B------:R-:W4:Y:S01]  /*e8a0*/  S2R R5, SR_LANEID ;  /* 0x0000000000057919 */ /* 0x000f220000000000 */
[----:B------:R-:W-:Y:S01]  /*e8b0*/  VOTEU.ANY UR4, UPT, PT ;  /* 0x0000000000047886 */ /* 0x000fe200038e0100 */
[----:B------:R-:W5:Y:S01]  /*e8c0*/  LDC.64 R2, c[0x0][0xc60] ;  /* 0x00031800ff027b82 */ /* 0x000f620000000a00 */
[----:B------:R-:W4:Y:S02]  /*e8d0*/  FLO.U32 R0, UR4 ;  /* 0x0000000400007d00 */ /* 0x000f2400080e0000 */
[----:B----4-:R-:W-:-:S06]  /*e8e0*/  ISETP.EQ.U32.AND P1, PT, R0, R5, PT ;  /* 0x000000050000720c */ /* 0x010fcc0003f22070 */
[----:B------:R-:W5:Y:S07]  /*e8f0*/  POPC R5, UR4 ;  /* 0x0000000400057d09 */ /* 0x000f6e0008000000 */
[----:B-----5:R-:W4:Y:S01]  /*e900*/  @P1 ATOMG.E.ADD.STRONG.GPU PT, R3, desc[UR50][R2.64], R5 ;  /* 0x00000005020319a8 */ /* 0x020f2200081ee1f2 */
[----:B0-----:R-:W0:Y:S02]  /*e910*/  S2R R4, SR_LTMASK ;  /* 0x0000000000047919 */ /* 0x001e240000003900 */
[----:B0-----:R-:W-:-:S04]  /*e920*/  LOP3.LUT R4, R4, UR4, RZ, 0xc0, !PT ;  /* 0x0000000404047c12 */ /* 0x001fc8000f8ec0ff */
[----:B------:R-:W0:Y:S01]  /*e930*/  POPC R7, R4 ;  /* 0x0000000400077309 */ /* 0x000e220000000000 */
[----:B----4-:R-:W0:Y:S02]  /*e940*/  SHFL.IDX PT, R0, R3, R0, 0x1f ;  /* 0x00001f0003007589 */ /* 0x010e2400000e0000 */
[----:B0-----:R-:W-:-:S07]  /*e950*/  IADD3 R16, R0, UR37, R7 ;  /* 0x0000002500107c10 */ /* 0x001fce000fffe007 */
.L_x_456:
[----:B------:R-:W-:Y:S05]  /*e960*/  BSYNC B0 ;  /* 0x0000000000007941 */ /* 0x000fea0003800000 */
.L_x_455:
[----:B------:R-:W-:-:S07]  /*e970*/  SEL R24, R24, RZ, P0 ;  /* 0x000000ff18187207 */ /* 0x000fce0000000000 */
.L_x_415:
[----:B------:R-:W-:Y:S05]  /*e980*/  BSYNC B7 ;  /* 0x0000000000077941 */ /* 0x000fea0003800000 */
.L_x_413:
[----:B------:R-:W-:-:S13]  /*e990*/  LOP3.LUT P0, RZ, R22, 0x2000, RZ, 0xc0, !PT ;  /* 0x0000200016ff7812 */ /* 0x000fda000780c0ff */
[----:B------:R-:W-:Y:S05]  /*e9a0*/  @!P0 BRA `(.L_x_457) ;  /* 0x0000000000248947 */ /* 0x000fea0003800000 */
[----:B------:R-:W-:Y:S05]  /*e9b0*/  WARPSYNC.ALL ;  /* 0x0000000000007948 */ /* 0x000fea0003800000 */
[----:B------:R-:W4:Y:S08]  /*e9c0*/  S2UR UR5, SR_CgaCtaId ;  /* 0x00000000000579c3 */ /* 0x000f300000008800 */
[----:B------:R-:W-:Y:S06]  /*e9d0*/  BAR.SYNC.DEFER_BLOCKING 0x5, 0x180 ;  /* 0x0146000000007b1d */ /* 0x000fec0000010000 */
[----:B------:R-:W-:-:S02]  /*e9e0*/  UMOV UR4, 0x400 ;  /* 0x0000040000047882 */ /* 0x000fc40000000000 */
[----:B----4-:R-:W-:-:S06]  /*e9f0*/  ULEA UR4, UR5, UR4, 0x18 ;  /* 0x0000000405047291 */ /* 0x010fcc000f8ec03f */
[----:B------:R-:W-:-:S05]  /*ea00*/  IMAD.U32 R23, RZ, RZ, UR4 ;  /* 0x00000004ff177e24 */ /* 0x000fca000f8e00ff */
[----:B------:R4:W0:Y:S01]  /*ea10*/  LDS.128 R16, [R23+0x28cd0] ;  /* 0x028cd00017107984 */ /* 0x0008220000000c00 */
[----:B------:R-:W-:Y:S06]  /*ea20*/  BAR.ARV 0x4, 0x180 ;  /* 0x0106000000007b1d */ /* 0x000fec0000002000 */
[----:B------:R-:W-:Y:S05]  /*ea30*/  BRA `(.L_x_458) ;  /* 0x0000000800407947 */ /* 0x000fea0003800000 */
.L_x_457:
[----:B------:R-:W4:Y:S01]  /*ea40*/  S2R R0, SR_TID.X ;  /* 0x0000000000007919 */ /* 0x000f220000002100 */
[----:B------:R-:W-:Y:S01]  /*ea50*/  UMOV UR4, 0xffffffff ;  /* 0xffffffff00047882 */ /* 0x000fe20000000000 */
[----:B----4-:R-:W-:-:S04]  /*ea60*/  LOP3.LUT R8, R0, 0x1f, RZ, 0xc0, !PT ;  /* 0x0000001f00087812 */ /* 0x010fc800078ec0ff */
[----:B------:R-:W-:Y:S01]  /*ea70*/  ISETP.NE.AND P0, PT, R8, 0x1f, PT ;  /* 0x0000001f0800780c */ /* 0x000fe20003f05270 */
[----:B------:R-:W-:-:S12]  /*ea80*/  BRA.DIV UR4, `(.L_x_459) ;  /* 0x0000003204107947 */ /* 0x000fd8000b800000 */
[----:B------:R-:W-:Y:S01]  /*ea90*/  IMAD.IADD R5, R19, 0x1, R8 ;  /* 0x0000000113057824 */ /* 0x000fe200078e0208 */
[----:B------:R-:W-:-:S04]  /*eaa0*/  ULDC UR4, c[0x0][0xc3c] ;  /* 0x00030f0000047ab9 */ /* 0x000fc80000000800 */
[----:B------:R-:W-:-:S13]  /*eab0*/  ISETP.GE.OR P1, PT, R5, UR4, !P0 ;  /* 0x0000000405007c0c */ /* 0x000fda000c726670 */
[----:B------:R-:W4:Y:S02]  /*eac0*/  @!P1 LDC.64 R2, c[0x0][0xc80] ;  /* 0x00032000ff029b82 */ /* 0x000f240000000a00 */
[----:B----4-:R-:W-:-:S06]  /*ead0*/  @!P1 IMAD.WIDE R2, R5, 0x4, R2 ;  /* 0x0000000405029825 */ /* 0x010fcc00078e0202 */
[----:B------:R-:W4:Y:S01]  /*eae0*/  @!P1 LDG.E R2, desc[UR50][R2.64] ;  /* 0x0000003202029981 */ /* 0x000f22000c1e1900 */
[----:B------:R-:W-:Y:S01]  /*eaf0*/  IMAD.MOV.U32 R5, RZ, RZ, RZ ;  /* 0x000000ffff057224 */ /* 0x000fe200078e00ff */
[C---:B------:R-:W-:Y:S02]  /*eb00*/  ISETP.GE.U32.AND P2, PT, R8.reuse, 0x2, PT ;  /* 0x000000020800780c */ /* 0x040fe40003f46070 */
[C---:B------:R-:W-:Y:S01]  /*eb10*/  ISETP.GE.U32.AND P3, PT, R8.reuse, 0x4, PT ;  /* 0x000000040800780c */ /* 0x040fe20003f66070 */
[----:B------:R-:W-:Y:S01]  /*eb20*/  SHFL.IDX PT, R0, R16, RZ, 0x1f ;  /* 0x00001fff10007589 */ /* 0x000fe200000e0000 */
[C---:B------:R-:W-:Y:S02]  /*eb30*/  ISETP.GE.U32.AND P4, PT, R8.reuse, 0x8, PT ;  /* 0x000000080800780c */ /* 0x040fe40003f86070 */
[C---:B------:R-:W-:Y:S01]  /*eb40*/  ISETP.GE.U32.AND P5, PT, R8.reuse, 0x10, PT ;  /* 0x000000100800780c */ /* 0x040fe20003fa6070 */
[----:B0-----:R-:W-:Y:S01]  /*eb50*/  SHFL.IDX PT, R4, R16, 0x1, 0x1f ;  /* 0x00201f0010047f89 */ /* 0x001fe200000e0000 */
[----:B----4-:R-:W-:Y:S01]  /*eb60*/  @!P1 IMAD.MOV.U32 R5, RZ, RZ, R2 ;  /* 0x000000ffff059224 */ /* 0x010fe200078e0002 */
[----:B------:R-:W-:-:S04]  /*eb70*/  ISETP.NE.AND P1, PT, R8, RZ, PT ;  /* 0x000000ff0800720c */ /* 0x000fc80003f25270 */
[----:B------:R-:W2:Y:S02]  /*eb80*/  SHFL.UP PT, R14, R5, 0x1, RZ ;  /* 0x04200000050e7989 */ /* 0x000ea400000e00ff */
[----:B--23--:R-:W-:-:S04]  /*eb90*/  SEL R6, R14, RZ, P1 ;  /* 0x000000ff0e067207 */ /* 0x00cfc80000800000 */
[----:B------:R-:W-:-:S05]  /*eba0*/  IADD3 R6, R5, R6, RZ ;  /* 0x0000000605067210 */ /* 0x000fca0007ffe0ff */
        /* <DEDUP_REMOVED lines=12> */
[----:B------:R0:W2:Y:S02]  /*ec70*/  SHFL.IDX PT, R14, R2, 0x1f, 0x1f ;  /* 0x03e01f00020e7f89 */ /* 0x0000a400000e0000 */
.L_x_552:
[----:B------:R-:W-:Y:S02]  /*ec80*/  ULDC UR4, c[0x0][0xc38] ;  /* 0x00030e0000047ab9 */ /* 0x000fe40000000800 */
[----:B------:R-:W-:-:S04]  /*ec90*/  IMAD.U32 R7, RZ, RZ, UR4 ;  /* 0x00000004ff077e24 */ /* 0x000fc8000f8e00ff */
[----:B--2---:R-:W-:-:S05]  /*eca0*/  IMAD R14, R14, R7, RZ ;  /* 0x000000070e0e7224 */ /* 0x004fca00078e02ff */
[----:B------:R-:W-:-:S04]  /*ecb0*/  IADD3 R9, R4, R14, RZ ;  /* 0x0000000e04097210 */ /* 0x000fc80007ffe0ff */
[----:B------:R-:W-:-:S13]  /*ecc0*/  ISETP.GT.AND P6, PT, R9, R0, PT ;  /* 0x000000000900720c */ /* 0x000fda0003fc4270 */
[----:B------:R-:W-:Y:S05]  /*ecd0*/  @P6 BRA `(.L_x_460) ;  /* 0x00000000009c6947 */ /* 0x000fea0003800000 */
.L_x_465:
[----:B0-----:R-:W0:Y:S01]  /*ece0*/  LDC R2, c[0x0][0xc3c] ;  /* 0x00030f00ff027b82 */ /* 0x001e220000000800 */
[----:B------:R-:W-:-:S05]  /*ecf0*/  VIADD R19, R19, 0x1f ;  /* 0x0000001f13137836 */ /* 0x000fca0000000000 */
[----:B0-----:R-:W-:-:S13]  /*ed00*/  ISETP.GE.AND P6, PT, R19, R2, PT ;  /* 0x000000021300720c */ /* 0x001fda0003fc6270 */
[----:B------:R-:W-:Y:S05]  /*ed10*/  @P6 BRA `(.L_x_461) ;  /* 0x0000000400446947 */ /* 0x000fea0003800000 */
[----:B------:R-:W0:Y:S01]  /*ed20*/  S2R R3, SR_TID.X ;  /* 0x0000000000037919 */ /* 0x000e220000002100 */
[----:B------:R-:W-:Y:S01]  /*ed30*/  BSSY B0, `(.L_x_462) ;  /* 0x0000009000007945 */ /* 0x000fe20003800000 */
[----:B------:R-:W-:Y:S01]  /*ed40*/  IMAD.MOV.U32 R5, RZ, RZ, RZ ;  /* 0x000000ffff057224 */ /* 0x000fe200078e00ff */
[----:B0-----:R-:W-:-:S05]  /*ed50*/  LOP3.LUT R3, R3, 0x1f, RZ, 0xc0, !PT ;  /* 0x0000001f03037812 */ /* 0x001fca00078ec0ff */
[----:B------:R-:W-:-:S05]  /*ed60*/  IMAD.IADD R7, R19, 0x1, R3 ;  /* 0x0000000113077824 */ /* 0x000fca00078e0203 */
[----:B------:R-:W-:-:S13]  /*ed70*/  ISETP.GE.OR P6, PT, R7, R2, !P0 ;  /* 0x000000020700720c */ /* 0x000fda00047c6670 */
[----:B------:R-:W-:Y:S05]  /*ed80*/  @P6 BRA `(.L_x_463) ;  /* 0x00000000000c6947 */ /* 0x000fea0003800000 */
[----:B------:R-:W0:Y:S02]  /*ed90*/  LDC.64 R2, c[0x0][0xc80] ;  /* 0x00032000ff027b82 */ /* 0x000e240000000a00 */
[----:B0-----:R-:W-:-:S05]  /*eda0*/  IMAD.WIDE R2, R7, 0x4, R2 ;  /* 0x0000000407027825 */ /* 0x001fca00078e0202 */
[----:B------:R0:W5:Y:S02]  /*edb0*/  LDG.E R5, desc[UR50][R2.64] ;  /* 0x0000003202057981 */ /* 0x000164000c1e1900 */
.L_x_463:
[----:B------:R-:W-:Y:S05]  /*edc0*/  BSYNC B0 ;  /* 0x0000000000007941 */ /* 0x000fea0003800000 */
.L_x_462:
[----:B------:R-:W-:-:S03]  /*edd0*/  UMOV UR4, 0xffffffff ;  /* 0xffffffff00047882 */ /* 0x000fc60000000000 */
[----:B------:R-:W-:Y:S05]  /*ede0*/  BRA.DIV UR4, `(.L_x_464) ;  /* 0x00000032045c7947 */ /* 0x000fea000b800000 */
[----:B-----5:R-:W2:Y:S02]  /*edf0*/  SHFL.UP PT, R14, R5, 0x1, RZ ;  /* 0x04200000050e7989 */ /* 0x020ea400000e00ff */
[----:B--2---:R-:W-:-:S05]  /*ee00*/  SEL R14, R14, RZ, P1 ;  /* 0x000000ff0e0e7207 */ /* 0x004fca0000800000 */
        /* <DEDUP_REMOVED lines=10> */
[----:B------:R-:W0:Y:S02]  /*eeb0*/  SHFL.UP PT, R14, R4, 0x10, RZ ;  /* 0x06000000040e7989 */ /* 0x000e2400000e00ff */
[----:B0-----:R-:W-:-:S05]  /*eec0*/  SEL R7, R14, RZ, P5 ;  /* 0x000000ff0e077207 */ /* 0x001fca0002800000 */
[----:B------:R-:W-:-:S05]  /*eed0*/  IMAD.IADD R2, R4, 0x1, R7 ;  /* 0x0000000104027824 */ /* 0x000fca00078e0207 */
[----:B------:R0:W2:Y:S02]  /*eee0*/  SHFL.IDX PT, R14, R2, 0x1f, 0x1f ;  /* 0x03e01f00020e7f89 */ /* 0x0000a400000e0000 */
.L_x_560:
[----:B------:R-:W-:Y:S02]  /*eef0*/  ULDC UR4, c[0x0][0xc38] ;  /* 0x00030e0000047ab9 */ /* 0x000fe40000000800 */
[----:B------:R-:W-:-:S04]  /*ef00*/  IMAD.U32 R7, RZ, RZ, UR4 ;  /* 0x00000004ff077e24 */ /* 0x000fc8000f8e00ff */
[----:B--2---:R-:W-:-:S04]  /*ef10*/  IMAD R14, R14, R7, RZ ;  /* 0x000000070e0e7224 */ /* 0x004fc800078e02ff */
[----:B------:R-:W-:-:S05]  /*ef20*/  IMAD.IADD R9, R14, 0x1, R9 ;  /* 0x000000010e097824 */ /* 0x000fca00078e0209 */
[----:B------:R-:W-:-:S13]  /*ef30*/  ISETP.GT.AND P6, PT, R9, R0, PT ;  /* 0x000000000900720c */ /* 0x000fda0003fc4270 */
[----:B------:R-:W-:Y:S05]  /*ef40*/  @!P6 BRA `(.L_x_465) ;  /* 0xfffffffc0064e947 */ /* 0x000fea000383ffff */
.L_x_460:
[----:B------:R-:W-:Y:S01]  /*ef50*/  IMAD.IADD R16, R9, 0x1, -R14 ;  /* 0x0000000109107824 */ /* 0x000fe200078e0a0e */
[----:B------:R-:W-:-:S03]  /*ef60*/  UMOV UR4, 0xffffffff ;  /* 0xffffffff00047882 */ /* 0x000fc60000000000 */
[----:B------:R-:W-:-:S05]  /*ef70*/  IMAD R3, R2, R7, R16 ;  /* 0x0000000702037224 */ /* 0x000fca00078e0210 */
[----:B------:R-:W-:Y:S01]  /*ef80*/  ISETP.GT.AND P6, PT, R3, R0, PT ;  /* 0x000000000300720c */ /* 0x000fe20003fc4270 */
[----:B------:R-:W-:-:S12]  /*ef90*/  BRA.DIV UR4, `(.L_x_466) ;  /* 0x0000003204ac7947 */ /* 0x000fd8000b800000 */
[----:B------:R-:W-:-:S04]  /*efa0*/  VOTE.ANY R3, PT, !P6 ;  /* 0x0000000000037806 */ /* 0x000fc800070e0100 */
[----:B------:R-:W2:Y:S02]  /*efb0*/  POPC R4, R3 ;  /* 0x0000000300047309 */ /* 0x000ea40000000000 */
[----:B--2---:R2:W3:Y:S02]  /*efc0*/  SHFL.IDX PT, R5, R5, R4, 0x1f ;  /* 0x00001f0405057589 */ /* 0x0044e400000e0000 */
.L_x_564:
[----:B------:R-:W-:Y:S02]  /*efd0*/  ISETP.NE.AND P0, PT, R3, RZ, PT ;  /* 0x000000ff0300720c */ /* 0x000fe40003f05270 */
[----:B------:R-:W-:-:S11]  /*efe0*/  MOV R14, RZ ;  /* 0x000000ff000e7202 */ /* 0x000fd60000000f00 */
[----:B------:R-:W-:Y:S05]  /*eff0*/  @!P0 BRA `(.L_x_467) ;  /* 0x0000000000108947 */ /* 0x000fea0003800000 */
[----:B------:R-:W-:Y:S01]  /*f000*/  UMOV UR4, 0xffffffff ;  /* 0xffffffff00047882 */ /* 0x000fe20000000000 */
[----:B------:R-:W-:Y:S02]  /*f010*/  VIADD R12, R4, 0xffffffff ;  /* 0xffffffff040c7836 */ /* 0x000fe40000000000 */
[----:B------:R-:W-:Y:S05]  /*f020*/  BRA.DIV UR4, `(.L_x_468) ;  /* 0x0000003204d07947 */ /* 0x000fea000b800000 */
[----:B------:R4:W0:Y:S02]  /*f030*/  SHFL.IDX PT, R14, R2, R12, 0x1f ;  /* 0x00001f0c020e7589 */ /* 0x00082400000e0000 */
.L_x_467:
[----:B---3--:R-:W-:Y:S01]  /*f040*/  IABS R6, R5 ;  /* 0x0000000500067213 */ /* 0x008fe20000000000 */
[----:B0-----:R-:W-:Y:S01]  /*f050*/  IMAD R16, R14, R7, R16 ;  /* 0x000000070e107224 */ /* 0x001fe200078e0210 */
[----:B------:R-:W-:Y:S02]  /*f060*/  IADD3 R19, R4, R19, RZ ;  /* 0x0000001304137210 */ /* 0x000fe40007ffe0ff */
[----:B------:R-:W0:Y:S01]  /*f070*/  I2F.RP R8, R6 ;  /* 0x0000000600087306 */ /* 0x000e220000209400 */
[----:B------:R-:W-:-:S05]  /*f080*/  IMAD.IADD R10, R0, 0x1, -R16 ;  /* 0x00000001000a7824 */ /* 0x000fca00078e0a10 */
[----:B------:R-:W-:Y:S02]  /*f090*/  IABS R0, R10 ;  /* 0x0000000a00007213 */ /* 0x000fe40000000000 */
[----:B0-----:R-:W4:Y:S02]  /*f0a0*/  MUFU.RCP R8, R8 ;  /* 0x0000000800087308 */ /* 0x001f240000001000 */
[----:B----4-:R-:W-:-:S06]  /*f0b0*/  VIADD R2, R8, 0xffffffe ;  /* 0x0ffffffe08027836 */ /* 0x010fcc0000000000 */
[----:B------:R0:W3:Y:S02]  /*f0c0*/  F2I.FTZ.U32.TRUNC.NTZ R3, R2 ;  /* 0x0000000200037305 */ /* 0x0000e4000021f000 */
[----:B0-----:R-:W-:Y:S02]  /*f0d0*/  IMAD.MOV.U32 R2, RZ, RZ, RZ ;  /* 0x000000ffff027224 */ /* 0x001fe400078e00ff */
[----:B---3--:R-:W-:-:S04]  /*f0e0*/  IMAD.MOV R7, RZ, RZ, -R3 ;  /* 0x000000ffff077224 */ /* 0x008fc800078e0a03 */
[----:B------:R-:W-:-:S04]  /*f0f0*/  IMAD R7, R7, R6, RZ ;  /* 0x0000000607077224 */ /* 0x000fc800078e02ff */
[----:B------:R-:W-:Y:S01]  /*f100*/  IMAD.HI.U32 R3, R3, R7, R2 ;  /* 0x0000000703037227 */ /* 0x000fe200078e0002 */
[----:B------:R-:W-:-:S04]  /*f110*/  IABS R7, R5 ;  /* 0x0000000500077213 */ /* 0x000fc80000000000 */
[----:B------:R-:W-:Y:S01]  /*f120*/  IADD3 R7, RZ, -R7, RZ ;  /* 0x80000007ff077210 */ /* 0x000fe20007ffe0ff */
[----:B------:R-:W-:-:S04]  /*f130*/  IMAD.HI.U32 R3, R3, R0, RZ ;  /* 0x0000000003037227 */ /* 0x000fc800078e00ff */
[----:B------:R-:W-:Y:S01]  /*f140*/  IMAD R7, R3, R7, R0 ;  /* 0x0000000703077224 */ /* 0x000fe200078e0200 */
[----:B------:R-:W-:-:S04]  /*f150*/  LOP3.LUT R0, R10, R5, RZ, 0x3c, !PT ;  /* 0x000000050a007212 */ /* 0x000fc800078e3cff */
[----:B------:R-:W-:Y:S02]  /*f160*/  ISETP.GT.U32.AND P1, PT, R6, R7, PT ;  /* 0x000000070600720c */ /* 0x000fe40003f24070 */
[----:B------:R-:W-:-:S11]  /*f170*/  ISETP.GE.AND P2, PT, R0, RZ, PT ;  /* 0x000000ff0000720c */ /* 0x000fd60003f46270 */
[----:B------:R-:W-:Y:S02]  /*f180*/  @!P1 IMAD.IADD R7, R7, 0x1, -R6 ;  /* 0x0000000107079824 */ /* 0x000fe400078e0a06 */
[----:B------:R-:W-:Y:S01]  /*f190*/  @!P1 VIADD R3, R3, 0x1 ;  /* 0x0000000103039836 */ /* 0x000fe20000000000 */
[----:B------:R-:W-:Y:S02]  /*f1a0*/  ISETP.NE.AND P1, PT, R5, RZ, PT ;  /* 0x000000ff0500720c */ /* 0x000fe40003f25270 */
[----:B------:R-:W-:-:S13]  /*f1b0*/  ISETP.GE.U32.AND P0, PT, R7, R6, PT ;  /* 0x000000060700720c */ /* 0x000fda0003f06070 */
[----:B------:R-:W-:-:S04]  /*f1c0*/  @P0 VIADD R3, R3, 0x1 ;  /* 0x0000000103030836 */ /* 0x000fc80000000000 */
[----:B------:R-:W-:Y:S01]  /*f1d0*/  @!P2 IMAD.MOV R3, RZ, RZ, -R3 ;  /* 0x000000ffff03a224 */ /* 0x000fe200078e0a03 */
[----:B------:R-:W-:-:S05]  /*f1e0*/  @!P1 LOP3.LUT R3, RZ, R5, RZ, 0x33, !PT ;  /* 0x00000005ff039212 */ /* 0x000fca00078e33ff */
[--C-:B------:R-:W-:Y:S02]  /*f1f0*/  IMAD.MOV R0, RZ, RZ, -R3.reuse ;  /* 0x000000ffff007224 */ /* 0x100fe400078e0a03 */
[----:B------:R-:W-:Y:S02]  /*f200*/  IMAD.MOV.U32 R18, RZ, RZ, R3 ;  /* 0x000000ffff127224 */ /* 0x000fe400078e0003 */
[----:B------:R-:W-:Y:S01]  /*f210*/  IMAD R17, R5, R0, R10 ;  /* 0x0000000005117224 */ /* 0x000fe200078e020a */
[----:B------:R-:W-:Y:S06]  /*f220*/  BRA `(.L_x_469) ;  /* 0x00000000001c7947 */ /* 0x000fec0003800000 */
.L_x_461:
[----:B------:R-:W-:Y:S01]  /*f230*/  UMOV UR4, URZ ;  /* 0x0000003f00047c82 */ /* 0x000fe20008000000 */
[----:B------:R-:W-:Y:S01]  /*f240*/  UMOV UR5, URZ ;  /* 0x0000003f00057c82 */ /* 0x000fe20008000000 */
[----:B------:R-:W-:Y:S01]  /*f250*/  ULDC UR6, c[0x0][0xc3c] ;  /* 0x00030f0000067ab9 */ /* 0x000fe20000000800 */
[----:B------:R-:W-:Y:S02]  /*f260*/  IMAD.MOV.U32 R16, RZ, RZ, R0 ;  /* 0x000000ffff107224 */ /* 0x000fe400078e0000 */
[----:B------:R-:W-:Y:S02]  /*f270*/  IMAD.U32 R17, RZ, RZ, UR4 ;  /* 0x00000004ff117e24 */ /* 0x000fe4000f8e00ff */
[----:B------:R-:W-:Y:S02]  /*f280*/  IMAD.U32 R18, RZ, RZ, UR5 ;  /* 0x00000005ff127e24 */ /* 0x000fe4000f8e00ff */
[----:B------:R-:W-:-:S07]  /*f290*/  IMAD.U32 R19, RZ, RZ, UR6 ;  /* 0x00000006ff137e24 */ /* 0x000fce000f8e00ff */
.L_x_469:
[----:B------:R-:W0:Y:S01]  /*f2a0*/  S2R R0, SR_TID.X ;  /* 0x0000000000007919 */ /* 0x000e220000002100 */
[----:B------:R-:W-:Y:S05]  /*f2b0*/  WARPSYNC.ALL ;  /* 0x0000000000007948 */ /* 0x000fea0003800000 */
[----:B------:R-:W-:Y:S01]  /*f2c0*/  BAR.SYNC.DEFER_BLOCKING 0x4, 0x180 ;  /* 0x0106000000007b1d */ /* 0x000fe20000010000 */
[----:B0-----:R-:W-:-:S04]  /*f2d0*/  LOP3.LUT R0, R0, 0x1f, RZ, 0xc0, !PT ;  /* 0x0000001f00007812 */ /* 0x001fc800078ec0ff */
[----:B------:R-:W-:-:S13]  /*f2e0*/  ISETP.NE.AND P0, PT, R0, RZ, PT ;  /* 0x000000ff0000720c */ /* 0x000fda0003f05270 */
[----:B------:R-:W0:Y:S01]  /*f2f0*/  @!P0 S2R R3, SR_CgaCtaId ;  /* 0x0000000000038919 */ /* 0x000e220000008800 */
[----:B------:R-:W-:-:S04]  /*f300*/  @!P0 MOV R0, 0x400 ;  /* 0x0000040000008802 */ /* 0x000fc80000000f00 */
[----:B0-----:R-:W-:-:S05]  /*f310*/  @!P0 LEA R23, R3, R0, 0x18 ;  /* 0x0000000003178211 */ /* 0x001fca00078ec0ff */
[----:B------:R0:W-:Y:S01]  /*f320*/  @!P0 STS.128 [R23+0x28cd0], R16 ;  /* 0x028cd01017008388 */ /* 0x0001e20000000c00 */
[----:B------:R-:W-:Y:S06]  /*f330*/  BAR.ARV 0x5, 0x180 ;  /* 0x0146000000007b1d */ /* 0x000fec0000002000 */
.L_x_458:
[----:B------:R-:W-:Y:S02]  /*f340*/  ULDC UR4, c[0x0][0xc3c] ;  /* 0x00030f0000047ab9 */ /* 0x000fe40000000800 */
[----:B0-----:R-:W-:-:S13]  /*f350*/  ISETP.GE.AND P0, PT, R19, UR4, PT ;  /* 0x0000000413007c0c */ /* 0x001fda000bf06270 */
[----:B------:R-:W-:Y:S05]  /*f360*/  @!P0 BRA `(.L_x_470) ;  /* 0xffffffb800c48947 */ /* 0x000fea000383ffff */
[----:B------:R-:W-:Y:S05]  /*f370*/  BSYNC B8 ;  /* 0x0000000000087941 */ /* 0x000fea0003800000 */
.L_x_409:
[----:B-1----:R-:W5:Y:S01]  /*f380*/  LDL.LU R0, [R1+0x24] ;  /* 0x0000240001007983 */ /* 0x002f620000300800 */
[----:B------:R-:W-:Y:S01]  /*f390*/  BSSY B0, `(.L_x_471) ;  /* 0x000000b000007945 */ /* 0x000fe20003800000 */
[----:B------:R-:W0:Y:S01]  /*f3a0*/  S2R R5, SR_CgaCtaId ;  /* 0x0000000000057919 */ /* 0x000e220000008800 */
[----:B-----5:R-:W-:-:S04]  /*f3b0*/  IADD3 R0, R0, 0x1, RZ ;  /* 0x0000000100007810 */ /* 0x020fc80007ffe0ff */
[----:B------:R-:W-:-:S04]  /*f3c0*/  LEA.HI R2, R0, R0, RZ, 0x1 ;  /* 0x0000000000027211 */ /* 0x000fc800078f08ff */
[----:B------:R-:W-:Y:S02]  /*f3d0*/  LOP3.LUT R3, R2, 0xfffffffe, RZ, 0xc0, !PT ;  /* 0xfffffffe02037812 */ /* 0x000fe400078ec0ff */
[----:B------:R-:W-:-:S03]  /*f3e0*/  MOV R2, 0x400 ;  /* 0x0000040000027802 */ /* 0x000fc60000000f00 */
[----:B------:R-:W-:Y:S01]  /*f3f0*/  IMAD.IADD R0, R0, 0x1, -R3 ;  /* 0x0000000100007824 */ /* 0x000fe200078e0a03 */
[----:B0-----:R-:W-:-:S04]  /*f400*/  LEA R5, R5, R2, 0x18 ;  /* 0x0000000205057211 */ /* 0x001fc800078ec0ff */
[----:B------:R-:W-:-:S04]  /*f410*/  SHF.L.U32 R0, R0, 0x1f, RZ ;  /* 0x0000001f00007819 */ /* 0x000fc800000006ff */
[----:B------:R-:W0:Y:S02]  /*f420*/  SYNCS.PHASECHK.TRANS64.TRYWAIT P0, [R5+URZ+0x28c20], R0 ;  /* 0x028c2000050075a7 */ /* 0x000e24000800017f */
[----:B0-----:R-:W-:Y:S05]  /*f430*/  @!P0 BRA `(.L_x_472) ;  /* 0x0000002c00f08947 */ /* 0x001fea0003800000 */
.L_x_567:
[----:B------:R-:W-:Y:S05]  /*f440*/  BSYNC B0 ;  /* 0x0000000000007941 */ /* 0x000fea0003800000 */
.L_x_471:
[----:B------:R-:W-:-:S03]  /*f450*/  UMOV UR4, 0xffffffff ;  /* 0xffffffff00047882 */ /* 0x000fc60000000000 */
[----:B------:R-:W-:Y:S05]  /*f460*/  BRA.DIV UR4, `(.L_x_473) ;  /* 0x0000002e04f87947 */ /* 0x000fea000b800000 */
[----:B0-----:R-:W0:Y:S02]  /*f470*/  S2R R0, SR_TID.X ;  /* 0x0000000000007919 */ /* 0x001e240000002100 */
[----:B0-----:R-:W-:-:S04]  /*f480*/  SHF.R.U32.HI R0, RZ, 0x5, R0 ;  /* 0x00000005ff007819 */ /* 0x001fc80000011600 */
[----:B------:R-:W-:-:S05]  /*f490*/  LOP3.LUT R0, R0, 0x3, RZ, 0xc0, !PT ;  /* 0x0000000300007812 */ /* 0x000fca00078ec0ff */
[----:B------:R0:W1:Y:S02]  /*f4a0*/  SHFL.IDX PT, R14, R0, RZ, 0x1f ;  /* 0x00001fff000e7589 */ /* 0x00006400000e0000 */
.L_x_570:
[----:B-1----:R-:W-:Y:S01]  /*f4b0*/  ISETP.NE.AND P0, PT, R14, RZ, PT ;  /* 0x000000ff0e00720c */ /* 0x002fe20003f05270 */
[----:B------:R-:W-:-:S12]  /*f4c0*/  BSSY B0, `(.L_x_474) ;  /* 0x0000024000007945 */ /* 0x000fd80003800000 */
[----:B------:R-:W-:Y:S05]  /*f4d0*/  @P0 BRA `(.L_x_475) ;  /* 0x0000000000880947 */ /* 0x000fea0003800000 */
[----:B------:R-:W-:-:S03]  /*f4e0*/  UMOV UR4, 0xffffffff ;  /* 0xffffffff00047882 */ /* 0x000fc60000000000 */
[----:B------:R-:W-:Y:S05]  /*f4f0*/  BRA.DIV UR4, `(.L_x_476) ;  /* 0x0000003204087947 */ /* 0x000fea000b800000 */
[----:B------:R-:W-:-:S13]  /*f500*/  ELECT P6, URZ, PT ;  /* 0x00000000003f782f */ /* 0x000fda00038c0000 */
.L_x_573:
[----:B------:R-:W-:Y:S05]  /*f510*/  @!P6 BRA `(.L_x_475) ;  /* 0x000000000078e947 */ /* 0x000fea0003800000 */
[----:B------:R-:W-:-:S06]  /*f520*/  ULOP3.LUT UR4, UR39, 0x2, URZ, 0xfc, !UPT ;  /* 0x0000000227047892 */ /* 0x000fcc000f8efc3f */
[----:B0-----:R-:W-:-:S05]  /*f530*/  IMAD.U32 R0, RZ, RZ, UR4 ;  /* 0x00000004ff007e24 */ /* 0x001fca000f8e00ff */
[----:B------:R-:W-:-:S13]  /*f540*/  ISETP.NE.AND P0, PT, R0, 0x3, PT ;  /* 0x000000030000780c */ /* 0x000fda0003f05270 */
[----:B------:R-:W-:Y:S05]  /*f550*/  @!P0 BRA `(.L_x_477) ;  /* 0x0000000000048947 */ /* 0x000fea0003800000 */
[----:B------:R-:W-:Y:S01]  /*f560*/  BPT.TRAP 0x1 ;  /* 0x000000040000795c */ /* 0x000fe20000300000 */
.L_x_477:
[C---:B------:R-:W-:Y:S01]  /*f570*/  IMAD R3, R24.reuse, 0x8, R5 ;  /* 0x0000000818037824 */ /* 0x040fe200078e0205 */
[----:B------:R-:W-:Y:S01]  /*f580*/  SHF.L.U32 R2, R25, 0x1f, RZ ;  /* 0x0000001f19027819 */ /* 0x000fe200000006ff */
[----:B------:R-:W-:-:S03]  /*f590*/  VIADD R24, R24, 0x1 ;  /* 0x0000000118187836 */ /* 0x000fc60000000000 */
[----:B------:R-:W0:Y:S02]  /*f5a0*/  SYNCS.PHASECHK.TRANS64.TRYWAIT P1, [R3+URZ+0x28c40], R2 ;  /* 0x028c4002030075a7 */ /* 0x000e24000802017f */
[----:B------:R-:W-:-:S04]  /*f5b0*/  ISETP.NE.AND P2, PT, R24, 0x2, PT ;  /* 0x000000021800780c */ /* 0x000fc80003f45270 */
[----:B------:R-:W-:Y:S01]  /*f5c0*/  SEL R0, RZ, 0x1, P2 ;  /* 0x00000001ff007807 */ /* 0x000fe20001000000 */
[----:B0-----:R-:W-:Y:S08]  /*f5d0*/  @!P1 BRA `(.L_x_478) ;  /* 0x0000002c00f09947 */ /* 0x001ff00003800000 */
.L_x_574:
[----:B------:R-:W-:Y:S02]  /*f5e0*/  SEL R24, R24, RZ, P2 ;  /* 0x000000ff18187207 */ /* 0x000fe40001000000 */
[----:B------:R-:W-:Y:S01]  /*f5f0*/  LOP3.LUT R0, R25, R0, RZ, 0x3c, !PT ;  /* 0x0000000019007212 */ /* 0x000fe200078e3cff */
[----:B------:R-:W-:Y:S06]  /*f600*/  @!P0 BRA `(.L_x_479) ;  /* 0x0000000000048947 */ /* 0x000fec0003800000 */
[----:B------:R-:W-:Y:S01]  /*f610*/  BPT.TRAP 0x1 ;  /* 0x000000040000795c */ /* 0x000fe20000300000 */
.L_x_479:
[----:B------:R-:W-:Y:S01]  /*f620*/  IMAD R5, R24, 0x8, R5 ;  /* 0x0000000818057824 */ /* 0x000fe200078e0205 */
[----:B------:R-:W-:-:S04]  /*f630*/  SHF.L.U32 R0, R0, 0x1f, RZ ;  /* 0x0000001f00007819 */ /* 0x000fc800000006ff */
[----:B------:R-:W1:Y:S02]  /*f640*/  SYNCS.PHASECHK.TRANS64.TRYWAIT P1, [R5+URZ+0x28c40], R0 ;  /* 0x028c4000050075a7 */ /* 0x000e64000802017f */
[----:B-1----:R-:W-:Y:S05]  /*f650*/  @!P1 BRA `(.L_x_480) ;  /* 0x0000002c00e49947 */ /* 0x002fea0003800000 */
.L_x_575:
[----:B------:R-:W-:Y:S05]  /*f660*/  @!P0 BRA `(.L_x_481) ;  /* 0x0000000000048947 */ /* 0x000fea0003800000 */
[----:B------:R-:W-:Y:S01]  /*f670*/  BPT.TRAP 0x1 ;  /* 0x000000040000795c */ /* 0x000fe20000300000 */
.L_x_481:
[----:B------:R-:W5:Y:S02]  /*f680*/  SYNCS.PHASECHK.TRANS64.TRYWAIT P1, [R3+URZ+0x28c60], R2 ;  /* 0x028c6002030075a7 */ /* 0x000f64000802017f */
[----:B-----5:R-:W-:Y:S05]  /*f690*/  @!P1 BRA `(.L_x_482) ;  /* 0x0000002c00e89947 */ /* 0x020fea0003800000 */
.L_x_576:
[----:B------:R-:W-:Y:S05]  /*f6a0*/  @!P0 BRA `(.L_x_483) ;  /* 0x0000000000048947 */ /* 0x000fea0003800000 */
[----:B------:R-:W-:Y:S01]  /*f6b0*/  BPT.TRAP 0x1 ;  /* 0x000000040000795c */ /* 0x000fe20000300000 */
.L_x_483:
[----:B------:R0:W0:Y:S02]  /*f6c0*/  SYNCS.PHASECHK.TRANS64.TRYWAIT P0, [R5+URZ+0x28c60], R0 ;  /* 0x028c6000050075a7 */ /* 0x000024000800017f */
[----:B0-----:R-:W-:Y:S05]  /*f6d0*/  @!P0 NANOSLEEP.SYNCS 0x989680 ;  /* 0x009896800000895d */ /* 0x001fea0003900000 */
[----:B------:R-:W0:Y:S02]  /*f6e0*/  @!P0 SYNCS.PHASECHK.TRANS64 P0, [R5+URZ+0x28c60], R0 ;  /* 0x028c6000050085a7 */ /* 0x000e24000800007f */
[----:B0-----:R-:W-:Y:S05]  /*f6f0*/  @!P0 BRA `(.L_x_483) ;  /* 0xfffffffc00f08947 */ /* 0x001fea000383ffff */
.L_x_475:
[----:B------:R-:W-:Y:S05]  /*f700*/  BSYNC B0 ;  /* 0x0000000000007941 */ /* 0x000fea0003800000 */
.L_x_474:
[----:B------:R-:W-:Y:S05]  /*f710*/  EXIT ;  /* 0x000000000000794d */ /* 0x000fea0003800000 */
.L_x_354:
[----:B0-----:R-:W-:-:S04]  /*f720*/  MOV R3, UR16 ;  /* 0x0000001000037c02 */ /* 0x001fc80008000f00 */
[----:B------:R0:W1:Y:S03]  /*f730*/  SYNCS.PHASECHK.TRANS64.TRYWAIT P1, [R3+URZ+0x28c50], R0 ;  /* 0x028c5000030075a7 */ /* 0x000066000802017f */
[----:B-1----:R-:W-:Y:S05]  /*f740*/  @!P1 NANOSLEEP.SYNCS 0x989680 ;  /* 0x009896800000995d */ /* 0x002fea0003900000 */
[----:B------:R-:W1:Y:S02]  /*f750*/  @!P1 SYNCS.PHASECHK.TRANS64 P1, [R3+URZ+0x28c50], R0 ;  /* 0x028c5000030095a7 */ /* 0x000e64000802007f */
[----:B-1----:R-:W-:Y:S05]  /*f760*/  @!P1 BRA `(.L_x_354) ;  /* 0xfffffffc00ec9947 */ /* 0x002fea000383ffff */
[----:B------:R-:W-:Y:S05]  /*f770*/  BRA `(.L_x_484) ;  /* 0xffffff20005c7947 */ /* 0x000fea000383ffff */
.L_x_360:
[----:B-1----:R-:W-:-:S04]  /*f780*/  IMAD.U32 R4, RZ, RZ, UR21 ;  /* 0x00000015ff047e24 */ /* 0x002fc8000f8e00ff */
[----:B------:R1:W2:Y:S03]  /*f790*/  SYNCS.PHASECHK.TRANS64.TRYWAIT P1, [R4+URZ+0x28c50], R3 ;  /* 0x028c5003040075a7 */ /* 0x0002a6000802017f */
[----:B--2---:R-:W-:Y:S05]  /*f7a0*/  @!P1 NANOSLEEP.SYNCS 0x989680 ;  /* 0x009896800000995d */ /* 0x004fea0003900000 */
[----:B------:R-:W2:Y:S02]  /*f7b0*/  @!P1 SYNCS.PHASECHK.TRANS64 P1, [R4+URZ+0x28c50], R3 ;  /* 0x028c5003040095a7 */ /* 0x000ea4000802007f */
[----:B--2---:R-:W-:Y:S05]  /*f7c0*/  @!P1 BRA `(.L_x_360) ;  /* 0xfffffffc00ec9947 */ /* 0x004fea000383ffff */
[----:B------:R-:W-:Y:S05]  /*f7d0*/  BRA `(.L_x_359) ;  /* 0xffffff2c00647947 */ /* 0x000fea000383ffff */
.L_x_364:
[----:B0-----:R-:W-:-:S04]  /*f7e0*/  IMAD.U32 R3, RZ, RZ, UR41 ;  /* 0x00000029ff037e24 */ /* 0x001fc8000f8e00ff */
[----:B------:R0:W1:Y:S03]  /*f7f0*/  SYNCS.PHASECHK.TRANS64.TRYWAIT P1, [R3+URZ+0x28c00], R0 ;  /* 0x028c0000030075a7 */ /* 0x000066000802017f */
[----:B-1----:R-:W-:Y:S05]  /*f800*/  @!P1 NANOSLEEP.SYNCS 0x989680 ;  /* 0x009896800000995d */ /* 0x002fea0003900000 */
[----:B------:R-:W1:Y:S02]  /*f810*/  @!P1 SYNCS.PHASECHK.TRANS64 P1, [R3+URZ+0x28c00], R0 ;  /* 0x028c0000030095a7 */ /* 0x000e64000802007f */
[----:B-1----:R-:W-:Y:S05]  /*f820*/  @!P1 BRA `(.L_x_364) ;  /* 0xfffffffc00ec9947 */ /* 0x002fea000383ffff */
[----:B------:R-:W-:Y:S05]  /*f830*/  BRA `(.L_x_485) ;  /* 0xffffff3800bc7947 */ /* 0x000fea000383ffff */
.L_x_368:
[----:B--2---:R2:W3:Y:S02]  /*f840*/  SYNCS.PHASECHK.TRANS64.TRYWAIT P1, [R7+URZ+0x28c30], R8 ;  /* 0x028c3008070075a7 */ /* 0x0044e4000802017f */
[----:B---3--:R-:W-:Y:S05]  /*f850*/  @!P1 NANOSLEEP.SYNCS 0x989680 ;  /* 0x009896800000995d */ /* 0x008fea0003900000 */
[----:B------:R-:W3:Y:S02]  /*f860*/  @!P1 SYNCS.PHASECHK.TRANS64 P1, [R7+URZ+0x28c30], R8 ;  /* 0x028c3008070095a7 */ /* 0x000ee4000802007f */
[----:B---3--:R-:W-:Y:S05]  /*f870*/  @!P1 BRA `(.L_x_368) ;  /* 0xfffffffc00f09947 */ /* 0x008fea000383ffff */
[----:B------:R-:W-:Y:S05]  /*f880*/  BRA `(.L_x_367) ;  /* 0xffffff3800d87947 */ /* 0x000fea000383ffff */
.L_x_373:
[----:B---3--:R3:W0:Y:S02]  /*f890*/  SYNCS.PHASECHK.TRANS64.TRYWAIT P1, [R7+URZ+0x28c50], R8 ;  /* 0x028c5008070075a7 */ /* 0x008624000802017f */
[----:B0-----:R-:W-:Y:S05]  /*f8a0*/  @!P1 NANOSLEEP.SYNCS 0x989680 ;  /* 0x009896800000995d */ /* 0x001fea0003900000 */
[----:B------:R-:W0:Y:S02]  /*f8b0*/  @!P1 SYNCS.PHASECHK.TRANS64 P1, [R7+URZ+0x28c50], R8 ;  /* 0x028c5008070095a7 */ /* 0x000e24000802007f */
[----:B0-----:R-:W-:Y:S05]  /*f8c0*/  @!P1 BRA `(.L_x_373) ;  /* 0xfffffffc00f09947 */ /* 0x001fea000383ffff */
[----:B------:R-:W-:Y:S05]  /*f8d0*/  BRA `(.L_x_372) ;  /* 0xffffff4c00f07947 */ /* 0x000fea000383ffff */
.L_x_379:
[----:B-1----:R-:W-:-:S04]  /*f8e0*/  IMAD.U32 R4, RZ, RZ, UR21 ;  /* 0x00000015ff047e24 */ /* 0x002fc8000f8e00ff */
[----:B------:R1:W2:Y:S03]  /*f8f0*/  SYNCS.PHASECHK.TRANS64.TRYWAIT P2, [R4+URZ+0x28c30], R7 ;  /* 0x028c3007040075a7 */ /* 0x0002a6000804017f */
[----:B--2---:R-:W-:Y:S05]  /*f900*/  @!P2 NANOSLEEP.SYNCS 0x989680 ;  /* 0x009896800000a95d */ /* 0x004fea0003900000 */
[----:B------:R-:W2:Y:S02]  /*f910*/  @!P2 SYNCS.PHASECHK.TRANS64 P2, [R4+URZ+0x28c30], R7 ;  /* 0x028c30070400a5a7 */ /* 0x000ea4000804007f */
[----:B--2---:R-:W-:Y:S05]  /*f920*/  @!P2 BRA `(.L_x_379) ;  /* 0xfffffffc00eca947 */ /* 0x004fea000383ffff */
[----:B------:R-:W-:Y:S05]  /*f930*/  BRA `(.L_x_378) ;  /* 0xffffff5000e07947 */ /* 0x000fea000383ffff */
.L_x_384:
[----:B-1----:R-:W-:-:S04]  /*f940*/  IMAD.U32 R8, RZ, RZ, UR21 ;  /* 0x00000015ff087e24 */ /* 0x002fc8000f8e00ff */
[----:B------:R1:W2:Y:S03]  /*f950*/  SYNCS.PHASECHK.TRANS64.TRYWAIT P2, [R8+URZ+0x28c50], R7 ;  /* 0x028c5007080075a7 */ /* 0x0002a6000804017f */
[----:B--2---:R-:W-:Y:S05]  /*f960*/  @!P2 NANOSLEEP.SYNCS 0x989680 ;  /* 0x009896800000a95d */ /* 0x004fea0003900000 */
[----:B------:R-:W2:Y:S02]  /*f970*/  @!P2 SYNCS.PHASECHK.TRANS64 P2, [R8+URZ+0x28c50], R7 ;  /* 0x028c50070800a5a7 */ /* 0x000ea4000804007f */
[----:B--2---:R-:W-:Y:S05]  /*f980*/  @!P2 BRA `(.L_x_384) ;  /* 0xfffffffc00eca947 */ /* 0x004fea000383ffff */
[----:B------:R-:W-:Y:S05]  /*f990*/  BRA `(.L_x_383) ;  /* 0xffffff6c00147947 */ /* 0x000fea000383ffff */
.L_x_421:
[----:B------:R-:W-:Y:S01]  /*f9a0*/  SHF.R.U32.HI R2, RZ, 0x5, R2 ;  /* 0x00000005ff027819 */ /* 0x000fe20000011602 */
[----:B------:R-:W-:Y:S01]  /*f9b0*/  BSSY B0, `(.L_x_486) ;  /* 0x0000009000007945 */ /* 0x000fe20003800000 */
[----:B------:R-:W-:Y:S01]  /*f9c0*/  MOV R12, RZ ;  /* 0x000000ff000c7202 */ /* 0x000fe20000000f00 */
[----:B------:R-:W-:Y:S01]  /*f9d0*/  IMAD.MOV.U32 R11, RZ, RZ, 0x1f ;  /* 0x0000001fff0b7424 */ /* 0x000fe200078e00ff */
[----:B------:R-:W-:Y:S01]  /*f9e0*/  LOP3.LUT R2, R2, 0x3, RZ, 0xc0, !PT ;  /* 0x0000000302027812 */ /* 0x000fe200078ec0ff */
[----:B------:R-:W-:-:S04]  /*f9f0*/  IMAD.MOV.U32 R15, RZ, RZ, -0x1 ;  /* 0xffffffffff0f7424 */ /* 0x000fc800078e00ff */
[----:B------:R-:W-:-:S07]  /*fa00*/  IMAD.MOV.U32 R13, RZ, RZ, R2 ;  /* 0x000000ffff0d7224 */ /* 0x000fce00078e0002 */
[----:B0----5:R-:W-:Y:S05]  /*fa10*/  WARPSYNC.COLLECTIVE R15, `(.L_x_487) ;  /* 0x000000000f087348 */ /* 0x021fea0003c00000 */
[----:B------:R1:W2:Y:S02]  /*fa20*/  SHFL.IDX P6, R14, R13, R12, R11 ;  /* 0x0000000c0d0e7389 */ /* 0x0002a400000c000b */
[----:B012--5:R-:W-:Y:S01]  /*fa30*/  ENDCOLLECTIVE ;  /* 0x000000000000791b */ /* 0x027fe20003800000 */
.L_x_487:
[----:B------:R-:W-:Y:S05]  /*fa40*/  BSYNC B0 ;  /* 0x0000000000007941 */ /* 0x000fea0003800000 */
.L_x_486:
[----:B------:R-:W-:Y:S05]  /*fa50*/  BRA `(.L_x_488) ;  /* 0xffffffc000407947 */ /* 0x000fea000383ffff */
.L_x_424:
[----:B0-----:R0:W1:Y:S02]  /*fa60*/  SYNCS.PHASECHK.TRANS64.TRYWAIT P0, [R27+URZ+0x28c40], R0 ;  /* 0x028c40001b0075a7 */ /* 0x001064000800017f */
[----:B-1----:R-:W-:Y:S05]  /*fa70*/  @!P0 NANOSLEEP.SYNCS 0x989680 ;  /* 0x009896800000895d */ /* 0x002fea0003900000 */
[----:B------:R-:W1:Y:S02]  /*fa80*/  @!P0 SYNCS.PHASECHK.TRANS64 P0, [R27+URZ+0x28c40], R0 ;  /* 0x028c40001b0085a7 */ /* 0x000e64000800007f */
[----:B-1----:R-:W-:Y:S05]  /*fa90*/  @!P0 BRA `(.L_x_424) ;  /* 0xfffffffc00f08947 */ /* 0x002fea000383ffff */
[----:B------:R-:W-:Y:S05]  /*faa0*/  BRA `(.L_x_489) ;  /* 0xffffffc400107947 */ /* 0x000fea000383ffff */
.L_x_425:
        /* <DEDUP_REMOVED lines=8> */
.L_x_491:
[----:B------:R-:W-:Y:S05]  /*fb30*/  BSYNC B0 ;  /* 0x0000000000007941 */ /* 0x000fea0003800000 */
.L_x_490:
[----:B------:R-:W-:Y:S02]  /*fb40*/  IMAD.MOV.U32 R13, RZ, RZ, R0 ;  /* 0x000000ffff0d7224 */ /* 0x000fe400078e0000 */
[----:B------:R-:W-:Y:S02]  /*fb50*/  IMAD.MOV.U32 R12, RZ, RZ, RZ ;  /* 0x000000ffff0c7224 */ /* 0x000fe400078e00ff */
[----:B------:R-:W-:Y:S02]  /*fb60*/  IMAD.MOV.U32 R11, RZ, RZ, 0x181f ;  /* 0x0000181fff0b7424 */ /* 0x000fe400078e00ff */
[----:B------:R-:W-:Y:S02]  /*fb70*/  IMAD.MOV.U32 R15, RZ, RZ, -0x1 ;  /* 0xffffffffff0f7424 */ /* 0x000fe400078e00ff */
[----:B------:R-:W-:Y:S02]  /*fb80*/  IMAD.MOV.U32 R2, RZ, RZ, R14 ;  /* 0x000000ffff027224 */ /* 0x000fe400078e000e */
[----:B------:R-:W-:-:S07]  /*fb90*/  @P0 IMAD R6, R4, 0x2, R23 ;  /* 0x0000000204060824 */ /* 0x000fce00078e0217 */
[----:B------:R-:W-:Y:S05]  /*fba0*/  WARPSYNC.COLLECTIVE R15, `(.L_x_492) ;  /* 0x000000000f087348 */ /* 0x000fea0003c00000 */
[----:B------:R0:W1:Y:S02]  /*fbb0*/  SHFL.IDX P6, R14, R13, R12, R11 ;  /* 0x0000000c0d0e7389 */ /* 0x00006400000c000b */
[----:B01----:R-:W-:Y:S01]  /*fbc0*/  ENDCOLLECTIVE ;  /* 0x000000000000791b */ /* 0x003fe20003800000 */
.L_x_492:
[----:B------:R-:W-:Y:S02]  /*fbd0*/  IMAD.MOV.U32 R13, RZ, RZ, R5 ;  /* 0x000000ffff0d7224 */ /* 0x000fe400078e0005 */
[----:B------:R-:W-:Y:S01]  /*fbe0*/  IMAD.MOV.U32 R12, RZ, RZ, 0x1 ;  /* 0x00000001ff0c7424 */ /* 0x000fe200078e00ff */
[----:B------:R-:W-:-:S07]  /*fbf0*/  MOV R3, R14 ;  /* 0x0000000e00037202 */ /* 0x000fce0000000f00 */
[----:B------:R-:W-:Y:S05]  /*fc00*/  WARPSYNC.COLLECTIVE R15, `(.L_x_493) ;  /* 0x000000000f087348 */ /* 0x000fea0003c00000 */
[----:B------:R0:W1:Y:S02]  /*fc10*/  SHFL.IDX P6, R14, R13, R12, R11 ;  /* 0x0000000c0d0e7389 */ /* 0x00006400000c000b */
[----:B01----:R-:W-:Y:S01]  /*fc20*/  ENDCOLLECTIVE ;  /* 0x000000000000791b */ /* 0x003fe20003800000 */
.L_x_493:
        /* <DEDUP_REMOVED lines=15> */
.L_x_494:
[----:B------:R-:W-:Y:S02]  /*fd20*/  @P0 IMAD R6, R4, 0x2, R23 ;  /* 0x0000000204060824 */ /* 0x000fe400078e0217 */
[----:B------:R-:W-:Y:S02]  /*fd30*/  IMAD.MOV.U32 R13, RZ, RZ, R5 ;  /* 0x000000ffff0d7224 */ /* 0x000fe400078e0005 */
[----:B------:R-:W-:Y:S02]  /*fd40*/  IMAD.MOV.U32 R12, RZ, RZ, 0x2 ;  /* 0x00000002ff0c7424 */ /* 0x000fe400078e00ff */
[----:B------:R-:W-:-:S07]  /*fd50*/  IMAD.MOV.U32 R3, RZ, RZ, R14 ;  /* 0x000000ffff037224 */ /* 0x000fce00078e000e */
[----:B------:R-:W-:Y:S05]  /*fd60*/  WARPSYNC.COLLECTIVE R15, `(.L_x_495) ;  /* 0x000000000f087348 */ /* 0x000fea0003c00000 */
[----:B------:R0:W1:Y:S02]  /*fd70*/  SHFL.IDX P6, R14, R13, R12, R11 ;  /* 0x0000000c0d0e7389 */ /* 0x00006400000c000b */
[----:B01----:R-:W-:Y:S01]  /*fd80*/  ENDCOLLECTIVE ;  /* 0x000000000000791b */ /* 0x003fe20003800000 */
.L_x_495:
        /* <DEDUP_REMOVED lines=10> */
[----:B------:R-:W-:Y:S02]  /*fe30*/  ISETP.GE.AND P0, PT, R29, 0x21, PT ;  /* 0x000000211d00780c */ /* 0x000fe40003f06270 */
[----:B0-----:R-:W-:-:S11]  /*fe40*/  MOV R2, R14 ;  /* 0x0000000e00027202 */ /* 0x001fd60000000f00 */
[----:B------:R-:W-:Y:S05]  /*fe50*/  WARPSYNC.COLLECTIVE R15, `(.L_x_496) ;  /* 0x000000000f087348 */ /* 0x000fea0003c00000 */
[----:B------:R0:W1:Y:S02]  /*fe60*/  SHFL.IDX P6, R14, R13, R12, R11 ;  /* 0x0000000c0d0e7389 */ /* 0x00006400000c000b */
[----:B01----:R-:W-:Y:S01]  /*fe70*/  ENDCOLLECTIVE ;  /* 0x000000000000791b */ /* 0x003fe20003800000 */
.L_x_496:
[----:B------:R-:W-:Y:S02]  /*fe80*/  @P0 IMAD R6, R4, 0x2, R23 ;  /* 0x0000000204060824 */ /* 0x000fe400078e0217 */
[----:B------:R-:W-:Y:S01]  /*fe90*/  IMAD.MOV.U32 R13, RZ, RZ, R5 ;  /* 0x000000ffff0d7224 */ /* 0x000fe200078e0005 */
[----:B------:R-:W-:Y:S01]  /*fea0*/  MOV R12, 0x3 ;  /* 0x00000003000c7802 */ /* 0x000fe20000000f00 */
[----:B------:R-:W-:-:S07]  /*feb0*/  IMAD.MOV.U32 R3, RZ, RZ, R14 ;  /* 0x000000ffff037224 */ /* 0x000fce00078e000e */
[----:B------:R-:W-:Y:S05]  /*fec0*/  WARPSYNC.COLLECTIVE R15, `(.L_x_497) ;  /* 0x000000000f087348 */ /* 0x000fea0003c00000 */
[----:B------:R0:W1:Y:S02]  /*fed0*/  SHFL.IDX P6, R14, R13, R12, R11 ;  /* 0x0000000c0d0e7389 */ /* 0x00006400000c000b */
[----:B01----:R-:W-:Y:S01]  /*fee0*/  ENDCOLLECTIVE ;  /* 0x000000000000791b */ /* 0x003fe20003800000 */
.L_x_497:
        /* <DEDUP_REMOVED lines=10> */
.L_x_498:
[----:B------:R-:W-:Y:S01]  /*ff90*/  @!PT LDS RZ, [RZ] ;  /* 0x00000000fffff984 */ /* 0x000fe20000000800 */
[----:B------:R-:W-:Y:S01]  /*ffa0*/  @!PT LDS RZ, [RZ] ;  /* 0x00000000fffff984 */ /* 0x000fe20000000800 */
[----:B------:R-:W-:Y:S01]  /*ffb0*/  @!PT LDS RZ, [RZ] ;  /* 0x00000000fffff984 */ /* 0x000fe20000000800 */
[----:B------:R0:W-:Y:S01]  /*ffc0*/  @P0 LDGSTS.E.BYPASS.LTC128B.128 [R6+0x23400], desc[UR50][R2.64], !P2 ;  /* 0x2340000002060fae */ /* 0x0001e2000d101d72 */
[----:B------:R-:W-:Y:S01]  /*ffd0*/  IMAD.MOV.U32 R0, RZ, RZ, R14 ;  /* 0x000000ffff007224 */ /* 0x000fe200078e000e */
[----:B------:R-:W-:Y:S06]  /*ffe0*/  BRA `(.L_x_499) ;  /* 0xffffffc000cc7947 */ /* 0x000fec000383ffff */
.L_x_430:
[----:B------:R-:W-:Y:S01]  /*fff0*/  IMAD.MOV.U32 R13, RZ, RZ, R4 ;  /* 0x000000ffff0d7224 */ /* 0x000fe200078e0004 */
[----:B------:R-:W-:Y:S01]  /*10000*/  MOV R11, 0x181f ;  /* 0x0000181f000b7802 */ /* 0x000fe20000000f00 */
[----:B------:R-:W-:Y:S02]  /*10010*/  IMAD.MOV.U32 R12, RZ, RZ, RZ ;  /* 0x000000ffff0c7224 */ /* 0x000fe400078e00ff */
[----:B------:R-:W-:Y:S02]  /*10020*/  IMAD.MOV.U32 R15, RZ, RZ, -0x1 ;  /* 0xffffffffff0f7424 */ /* 0x000fe400078e00ff */
[----:B-----5:R-:W-:Y:S02]  /*10030*/  IMAD R5, R10, R7, RZ ;  /* 0x000000070a057224 */ /* 0x020fe400078e02ff */
[----:B------:R-:W-:-:S07]  /*10040*/  IMAD R17, R17, 0x40, R37 ;  /* 0x0000004011117824 */ /* 0x000fce00078e0225 */
[----:B------:R-:W-:Y:S05]  /*10050*/  WARPSYNC.COLLECTIVE R15, `(.L_x_500) ;  /* 0x000000000f087348 */ /* 0x000fea0003c00000 */
[----:B------:R0:W1:Y:S02]  /*10060*/  SHFL.IDX P6, R14, R13, R12, R11 ;  /* 0x0000000c0d0e7389 */ /* 0x00006400000c000b */
[----:B01----:R-:W-:Y:S01]  /*10070*/  ENDCOLLECTIVE ;  /* 0x000000000000791b */ /* 0x003fe20003800000 */
.L_x_500:
[C---:B------:R-:W-:Y:S01]  /*10080*/  VIADD R6, R17.reuse, 0x10 ;  /* 0x0000001011067836 */ /* 0x040fe20000000000 */
[----:B------:R-:W-:Y:S01]  /*10090*/  ISETP.GE.AND P0, PT, R17, R5, PT ;  /* 0x000000051100720c */ /* 0x000fe20003f06270 */
[----:B------:R-:W-:Y:S02]  /*100a0*/  IMAD.MOV.U32 R13, RZ, RZ, R0 ;  /* 0x000000ffff0d7224 */ /* 0x000fe400078e0000 */
[----:B------:R-:W-:-:S10]  /*100b0*/  IMAD.MOV.U32 R2, RZ, RZ, R14 ;  /* 0x000000ffff027224 */ /* 0x000fd400078e000e */
[----:B------:R-:W-:Y:S05]  /*100c0*/  WARPSYNC.COLLECTIVE R15, `(.L_x_501) ;  /* 0x000000000f087348 */ /* 0x000fea0003c00000 */
[----:B------:R0:W1:Y:S02]  /*100d0*/  SHFL.IDX P6, R14, R13, R12, R11 ;  /* 0x0000000c0d0e7389 */ /* 0x00006400000c000b */
[----:B01----:R-:W-:Y:S01]  /*100e0*/  ENDCOLLECTIVE ;  /* 0x000000000000791b */ /* 0x003fe20003800000 */
.L_x_501:
[----:B------:R-:W-:Y:S02]  /*100f0*/  IMAD.MOV.U32 R13, RZ, RZ, R4 ;  /* 0x000000ffff0d7224 */ /* 0x000fe400078e0004 */
[----:B------:R-:W-:Y:S02]  /*10100*/  IMAD.MOV.U32 R12, RZ, RZ, 0x1 ;  /* 0x00000001ff0c7424 */ /* 0x000fe400078e00ff */
[----:B------:R-:W-:-:S07]  /*10110*/  IMAD.MOV.U32 R3, RZ, RZ, R14 ;  /* 0x000000ffff037224 */ /* 0x000fce00078e000e */
[----:B------:R-:W-:Y:S05]  /*10120*/  WARPSYNC.COLLECTIVE R15, `(.L_x_502) ;  /* 0x000000000f087348 */ /* 0x000fea0003c00000 */
[----:B------:R0:W1:Y:S02]  /*10130*/  SHFL.IDX P6, R14, R13, R12, R11 ;  /* 0x0000000c0d0e7389 */ /* 0x00006400000c000b */
[----:B01----:R-:W-:Y:S01]  /*10140*/  ENDCOLLECTIVE ;  /* 0x000000000000791b */ /* 0x003fe20003800000 */
.L_x_502:
[----:B------:R-:W-:-:S04]  /*10150*/  @!P0 LEA R3, P2, R9, R3, 0x1 ;  /* 0x0000000309038211 */ /* 0x000fc800078408ff */
[----:B------:R-:W-:-:S04]  /*10160*/  @!P0 IADD3.X R2, RZ, R2, RZ, P2, !PT ;  /* 0x00000002ff028210 */ /* 0x000fc800017fe4ff */
[----:B------:R-:W-:Y:S01]  /*10170*/  @!P0 LOP3.LUT R3, R3, R2, RZ, 0x3c, !PT ;  /* 0x0000000203038212 */ /* 0x000fe200078e3cff */
[----:B------:R-:W-:-:S03]  /*10180*/  IMAD.MOV.U32 R13, RZ, RZ, R0 ;  /* 0x000000ffff0d7224 */ /* 0x000fc600078e0000 */
[----:B------:R-:W-:-:S04]  /*10190*/  @!P0 LOP3.LUT R2, R3, R2, RZ, 0x3c, !PT ;  /* 0x0000000203028212 */ /* 0x000fc800078e3cff */
[----:B------:R-:W-:-:S05]  /*101a0*/  @!P0 LOP3.LUT R3, R3, R2, RZ, 0x3c, !PT ;  /* 0x0000000203038212 */ /* 0x000fca00078e3cff */
[----:B------:R-:W-:Y:S01]  /*101b0*/  @!PT LDS RZ, [RZ] ;  /* 0x00000000fffff984 */ /* 0x000fe20000000800 */
[----:B------:R-:W-:Y:S01]  /*101c0*/  @!PT LDS RZ, [RZ] ;  /* 0x00000000fffff984 */ /* 0x000fe20000000800 */
[----:B------:R-:W-:Y:S01]  /*101d0*/  @!PT LDS RZ, [RZ] ;  /* 0x00000000fffff984 */ /* 0x000fe20000000800 */
[----:B------:R0:W-:Y:S01]  /*101e0*/  @!P0 LDGSTS.E.BYPASS.LTC128B.128 [R8+0x20400], desc[UR50][R2.64], !P1 ;  /* 0x2040000002088fae */ /* 0x0001e2000c901d72 */
[----:B------:R-:W-:Y:S01]  /*101f0*/  ISETP.GE.AND P0, PT, R6, R5, PT ;  /* 0x000000050600720c */ /* 0x000fe20003f06270 */
[----:B0-----:R-:W-:-:S12]  /*10200*/  IMAD.MOV.U32 R2, RZ, RZ, R14 ;  /* 0x000000ffff027224 */ /* 0x001fd800078e000e */
[----:B------:R-:W-:Y:S05]  /*10210*/  WARPSYNC.COLLECTIVE R15, `(.L_x_503) ;  /* 0x000000000f087348 */ /* 0x000fea0003c00000 */
[----:B------:R0:W1:Y:S02]  /*10220*/  SHFL.IDX P6, R14, R13, R12, R11 ;  /* 0x0000000c0d0e7389 */ /* 0x00006400000c000b */
[----:B01----:R-:W-:Y:S01]  /*10230*/  ENDCOLLECTIVE ;  /* 0x000000000000791b */ /* 0x003fe20003800000 */
.L_x_503:
[----:B------:R-:W-:Y:S02]  /*10240*/  IMAD.MOV.U32 R13, RZ, RZ, R4 ;  /* 0x000000ffff0d7224 */ /* 0x000fe400078e0004 */
[----:B------:R-:W-:Y:S01]  /*10250*/  IMAD.MOV.U32 R12, RZ, RZ, 0x2 ;  /* 0x00000002ff0c7424 */ /* 0x000fe200078e00ff */
[----:B------:R-:W-:-:S07]  /*10260*/  MOV R3, R14 ;  /* 0x0000000e00037202 */ /* 0x000fce0000000f00 */
[----:B------:R-:W-:Y:S05]  /*10270*/  WARPSYNC.COLLECTIVE R15, `(.L_x_504) ;  /* 0x000000000f087348 */ /* 0x000fea0003c00000 */
[----:B------:R0:W1:Y:S02]  /*10280*/  SHFL.IDX P6, R14, R13, R12, R11 ;  /* 0x0000000c0d0e7389 */ /* 0x00006400000c000b */
[----:B01----:R-:W-:Y:S01]  /*10290*/  ENDCOLLECTIVE ;  /* 0x000000000000791b */ /* 0x003fe20003800000 */
.L_x_504:
[----:B------:R-:W-:-:S05]  /*102a0*/  @!P0 LEA R3, P2, R9, R3, 0x1 ;  /* 0x0000000309038211 */ /* 0x000fca00078408ff */
[----:B------:R-:W-:-:S05]  /*102b0*/  @!P0 IMAD.X R2, RZ, RZ, R2, P2 ;  /* 0x000000ffff028224 */ /* 0x000fca00010e0602 */
[----:B------:R-:W-:Y:S02]  /*102c0*/  @!P0 LOP3.LUT R3, R3, R2, RZ, 0x3c, !PT ;  /* 0x0000000203038212 */ /* 0x000fe400078e3cff */
[----:B------:R-:W-:Y:S02]  /*102d0*/  MOV R13, R0 ;  /* 0x00000000000d7202 */ /* 0x000fe40000000f00 */
[----:B------:R-:W-:-:S04]  /*102e0*/  @!P0 LOP3.LUT R2, R3, R2, RZ, 0x3c, !PT ;  /* 0x0000000203028212 */ /* 0x000fc800078e3cff */
[----:B------:R-:W-:-:S05]  /*102f0*/  @!P0 LOP3.LUT R3, R3, R2, RZ, 0x3c, !PT ;  /* 0x0000000203038212 */ /* 0x000fca00078e3cff */
[----:B------:R-:W-:Y:S01]  /*10300*/  @!PT LDS RZ, [RZ] ;  /* 0x00000000fffff984 */ /* 0x000fe20000000800 */
[----:B------:R-:W-:Y:S01]  /*10310*/  @!PT LDS RZ, [RZ] ;  /* 0x00000000fffff984 */ /* 0x000fe20000000800 */
[----:B------:R-:W-:Y:S01]  /*10320*/  @!PT LDS RZ, [RZ] ;  /* 0x00000000fffff984 */ /* 0x000fe20000000800 */
[----:B------:R0:W-:Y:S02]  /*10330*/  @!P0 LDGSTS.E.BYPASS.LTC128B.128 [R8+0x20c00], desc[UR50][R2.64], !P1 ;  /* 0x20c0000002088fae */ /* 0x0001e4000c901d72 */
[----:B0-----:R-:W-:-:S05]  /*10340*/  VIADD R2, R17, 0x20 ;  /* 0x0000002011027836 */ /* 0x001fca0000000000 */
[----:B------:R-:W-:Y:S01]  /*10350*/  ISETP.GE.AND P0, PT, R2, R5, PT ;  /* 0x000000050200720c */ /* 0x000fe20003f06270 */
[----:B------:R-:W-:-:S12]  /*10360*/  IMAD.MOV.U32 R2, RZ, RZ, R14 ;  /* 0x000000ffff027224 */ /* 0x000fd800078e000e */
[----:B------:R-:W-:Y:S05]  /*10370*/  WARPSYNC.COLLECTIVE R15, `(.L_x_505) ;  /* 0x000000000f087348 */ /* 0x000fea0003c00000 */
[----:B------:R0:W1:Y:S02]  /*10380*/  SHFL.IDX P6, R14, R13, R12, R11 ;  /* 0x0000000c0d0e7389 */ /* 0x00006400000c000b */
[----:B01----:R-:W-:Y:S01]  /*10390*/  ENDCOLLECTIVE ;  /* 0x000000000000791b */ /* 0x003fe20003800000 */
.L_x_505:
[----:B------:R-:W-:Y:S02]  /*103a0*/  IMAD.MOV.U32 R13, RZ, RZ, R4 ;  /* 0x000000ffff0d7224 */ /* 0x000fe400078e0004 */
[----:B------:R-:W-:Y:S02]  /*103b0*/  IMAD.MOV.U32 R12, RZ, RZ, 0x3 ;  /* 0x00000003ff0c7424 */ /* 0x000fe400078e00ff */
[----:B------:R-:W-:-:S07]  /*103c0*/  IMAD.MOV.U32 R3, RZ, RZ, R14 ;  /* 0x000000ffff037224 */ /* 0x000fce00078e000e */
[----:B------:R-:W-:Y:S05]  /*103d0*/  WARPSYNC.COLLECTIVE R15, `(.L_x_506) ;  /* 0x000000000f087348 */ /* 0x000fea0003c00000 */
[----:B------:R0:W1:Y:S02]  /*103e0*/  SHFL.IDX P6, R14, R13, R12, R11 ;  /* 0x0000000c0d0e7389 */ /* 0x00006400000c000b */
[----:B01----:R-:W-:Y:S01]  /*103f0*/  ENDCOLLECTIVE ;  /* 0x000000000000791b */ /* 0x003fe20003800000 */
.L_x_506:
[----:B------:R-:W-:-:S05]  /*10400*/  @!P0 LEA R3, P2, R9, R3, 0x1 ;  /* 0x0000000309038211 */ /* 0x000fca00078408ff */
[----:B------:R-:W-:-:S05]  /*10410*/  @!P0 IMAD.X R2, RZ, RZ, R2, P2 ;  /* 0x000000ffff028224 */ /* 0x000fca00010e0602 */
[----:B------:R-:W-:Y:S02]  /*10420*/  @!P0 LOP3.LUT R3, R3, R2, RZ, 0x3c, !PT ;  /* 0x0000000203038212 */ /* 0x000fe400078e3cff */
[----:B------:R-:W-:Y:S02]  /*10430*/  MOV R13, R0 ;  /* 0x00000000000d7202 */ /* 0x000fe40000000f00 */
[----:B------:R-:W-:-:S04]  /*10440*/  @!P0 LOP3.LUT R2, R3, R2, RZ, 0x3c, !PT ;  /* 0x0000000203028212 */ /* 0x000fc800078e3cff */
[----:B------:R-:W-:Y:S01]  /*10450*/  @!P0 LOP3.LUT R3, R3, R2, RZ, 0x3c, !PT ;  /* 0x0000000203038212 */ /* 0x000fe200078e3cff */
[----:B------:R-:W-:-:S07]  /*10460*/  IMAD.MOV.U32 R4, RZ, RZ, R14 ;  /* 0x000000ffff047224 */ /* 0x000fce00078e000e */
[----:B------:R-:W-:Y:S05]  /*10470*/  WARPSYNC.COLLECTIVE R15, `(.L_x_507) ;  /* 0x000000000f087348 */ /* 0x000fea0003c00000 */
[----:B------:R0:W1:Y:S02]  /*10480*/  SHFL.IDX P6, R14, R13, R12, R11 ;  /* 0x0000000c0d0e7389 */ /* 0x00006400000c000b */
[----:B01----:R-:W-:Y:S01]  /*10490*/  ENDCOLLECTIVE ;  /* 0x000000000000791b */ /* 0x003fe20003800000 */
.L_x_507:
[----:B------:R-:W-:Y:S01]  /*104a0*/  @!PT LDS RZ, [RZ] ;  /* 0x00000000fffff984 */ /* 0x000fe20000000800 */
[----:B------:R-:W-:Y:S01]  /*104b0*/  @!PT LDS RZ, [RZ] ;  /* 0x00000000fffff984 */ /* 0x000fe20000000800 */
[----:B------:R-:W-:Y:S01]  /*104c0*/  @!PT LDS RZ, [RZ] ;  /* 0x00000000fffff984 */ /* 0x000fe20000000800 */
[----:B------:R1:W-:Y:S01]  /*104d0*/  @!P0 LDGSTS.E.BYPASS.LTC128B.128 [R8+0x21400], desc[UR50][R2.64], !P1 ;  /* 0x2140000002088fae */ /* 0x0003e2000c901d72 */
[----:B------:R-:W-:Y:S01]  /*104e0*/  IMAD.MOV.U32 R0, RZ, RZ, R14 ;  /* 0x000000ffff007224 */ /* 0x000fe200078e000e */
[----:B------:R-:W-:Y:S06]  /*104f0*/  BRA `(.L_x_508) ;  /* 0xffffffc400dc7947 */ /* 0x000fec000383ffff */
.L_x_433:
[----:B0-----:R0:W1:Y:S02]  /*10500*/  SYNCS.PHASECHK.TRANS64.TRYWAIT P0, [R23+URZ+0x28c20], R0 ;  /* 0x028c2000170075a7 */ /* 0x001064000800017f */
[----:B-1----:R-:W-:Y:S05]  /*10510*/  @!P0 NANOSLEEP.SYNCS 0x989680 ;  /* 0x009896800000895d */ /* 0x002fea0003900000 */
[----:B------:R-:W1:Y:S02]  /*10520*/  @!P0 SYNCS.PHASECHK.TRANS64 P0, [R23+URZ+0x28c20], R0 ;  /* 0x028c2000170085a7 */ /* 0x000e64000800007f */
[----:B-1----:R-:W-:Y:S05]  /*10530*/  @!P0 BRA `(.L_x_433) ;  /* 0xfffffffc00f08947 */ /* 0x002fea000383ffff */
[----:B------:R-:W-:Y:S05]  /*10540*/  BRA `(.L_x_509) ;  /* 0xffffffc800387947 */ /* 0x000fea000383ffff */
.L_x_436:
[----:B0-----:R0:W1:Y:S02]  /*10550*/  SYNCS.PHASECHK.TRANS64.TRYWAIT P0, [R27+URZ+0x28c60], R0 ;  /* 0x028c60001b0075a7 */ /* 0x001064000800017f */
[----:B-1----:R-:W-:Y:S05]  /*10560*/  @!P0 NANOSLEEP.SYNCS 0x989680 ;  /* 0x009896800000895d */ /* 0x002fea0003900000 */
[----:B------:R-:W1:Y:S02]  /*10570*/  @!P0 SYNCS.PHASECHK.TRANS64 P0, [R27+URZ+0x28c60], R0 ;  /* 0x028c60001b0085a7 */ /* 0x000e64000800007f */
[----:B-1----:R-:W-:Y:S05]  /*10580*/  @!P0 BRA `(.L_x_436) ;  /* 0xfffffffc00f08947 */ /* 0x002fea000383ffff */
[----:B------:R-:W-:Y:S05]  /*10590*/  BRA `(.L_x_510) ;  /* 0xffffffc800487947 */ /* 0x000fea000383ffff */
.L_x_437:
        /* <DEDUP_REMOVED lines=8> */
.L_x_512:
[----:B------:R-:W-:Y:S05]  /*10620*/  BSYNC B0 ;  /* 0x0000000000007941 */ /* 0x000fea0003800000 */
.L_x_511:
[----:B------:R0:W5:Y:S01]  /*10630*/  LDL R8, [R1+0x4] ;  /* 0x0000040001087983 */ /* 0x0001620000100800 */
[----:B------:R-:W-:Y:S01]  /*10640*/  IMAD.MOV.U32 R13, RZ, RZ, R4 ;  /* 0x000000ffff0d7224 */ /* 0x000fe200078e0004 */
[----:B------:R-:W-:Y:S01]  /*10650*/  MOV R3, R14 ;  /* 0x0000000e00037202 */ /* 0x000fe20000000f00 */
[----:B------:R-:W-:Y:S01]  /*10660*/  IMAD.MOV.U32 R12, RZ, RZ, RZ ;  /* 0x000000ffff0c7224 */ /* 0x000fe200078e00ff */
[----:B------:R-:W1:Y:S01]  /*10670*/  S2R R7, SR_TID.X ;  /* 0x0000000000077919 */ /* 0x000e620000002100 */
[----:B------:R-:W-:Y:S01]  /*10680*/  IMAD.MOV.U32 R11, RZ, RZ, 0x181f ;  /* 0x0000181fff0b7424 */ /* 0x000fe200078e00ff */
[C---:B------:R-:W-:Y:S01]  /*10690*/  LOP3.LUT P5, RZ, R30.reuse, 0x2, RZ, 0xc0, !PT ;  /* 0x000000021eff7812 */ /* 0x040fe200078ac0ff */
[----:B------:R-:W-:Y:S01]  /*106a0*/  IMAD.MOV.U32 R15, RZ, RZ, -0x1 ;  /* 0xffffffffff0f7424 */ /* 0x000fe200078e00ff */
[C---:B------:R-:W-:Y:S01]  /*106b0*/  LOP3.LUT P4, RZ, R30.reuse, 0x4, RZ, 0xc0, !PT ;  /* 0x000000041eff7812 */ /* 0x040fe2000788c0ff */
[----:B------:R-:W-:Y:S01]  /*106c0*/  IMAD R5, R5, 0x2, R23 ;  /* 0x0000000205057824 */ /* 0x000fe200078e0217 */
[----:B0-----:R-:W-:-:S13]  /*106d0*/  LOP3.LUT P3, RZ, R30, 0x8, RZ, 0xc0, !PT ;  /* 0x000000081eff7812 */ /* 0x001fda000786c0ff */
[----:B-1---5:R-:W-:Y:S05]  /*106e0*/  WARPSYNC.COLLECTIVE R15, `(.L_x_513) ;  /* 0x000000000f087348 */ /* 0x022fea0003c00000 */
[----:B------:R0:W2:Y:S02]  /*106f0*/  SHFL.IDX P6, R14, R13, R12, R11 ;  /* 0x0000000c0d0e7389 */ /* 0x0000a400000c000b */
[----:B012--5:R-:W-:Y:S01]  /*10700*/  ENDCOLLECTIVE ;  /* 0x000000000000791b */ /* 0x027fe20003800000 */
.L_x_513:
[----:B------:R-:W-:Y:S02]  /*10710*/  LOP3.LUT R22, R22, 0xfffffeff, RZ, 0xc0, !PT ;  /* 0xfffffeff16167812 */ /* 0x000fe400078ec0ff */
[----:B------:R-:W-:Y:S01]  /*10720*/  LOP3.LUT P2, RZ, R30, 0x10, RZ, 0xc0, !PT ;  /* 0x000000101eff7812 */ /* 0x000fe2000784c0ff */
[----:B------:R-:W-:Y:S02]  /*10730*/  IMAD.MOV.U32 R13, RZ, RZ, R6 ;  /* 0x000000ffff0d7224 */ /* 0x000fe400078e0006 */
[----:B------:R-:W-:Y:S02]  /*10740*/  IMAD.MOV.U32 R12, RZ, RZ, 0x1 ;  /* 0x00000001ff0c7424 */ /* 0x000fe400078e00ff */
[----:B------:R-:W-:Y:S01]  /*10750*/  IMAD.SHL.U32 R7, R7, 0x8, RZ ;  /* 0x0000000807077824 */ /* 0x000fe200078e00ff */
[----:B------:R-:W-:-:S04]  /*10760*/  MOV R2, R14 ;  /* 0x0000000e00027202 */ /* 0x000fc80000000f00 */
[----:B------:R-:W-:-:S05]  /*10770*/  LOP3.LUT R7, R7, 0x38, RZ, 0xc0, !PT ;  /* 0x0000003807077812 */ /* 0x000fca00078ec0ff */
[----:B------:R-:W-:Y:S01]  /*10780*/  IMAD.SHL.U32 R0, R7, 0x2, RZ ;  /* 0x0000000207007824 */ /* 0x000fe200078e00ff */
[----:B------:R-:W-:-:S04]  /*10790*/  LOP3.LUT R7, R30, 0x1, RZ, 0xc0, !PT ;  /* 0x000000011e077812 */ /* 0x000fc800078ec0ff */
[----:B------:R-:W-:Y:S02]  /*107a0*/  IADD3 R2, P0, R2, R0, RZ ;  /* 0x0000000002027210 */ /* 0x000fe40007f1e0ff */
[----:B------:R-:W-:-:S03]  /*107b0*/  ISETP.NE.U32.AND P1, PT, R7, 0x1, PT ;  /* 0x000000010700780c */ /* 0x000fc60003f25070 */
[----:B------:R-:W-:Y:S01]  /*107c0*/  IMAD.X R3, RZ, RZ, R3, P0 ;  /* 0x000000ffff037224 */ /* 0x000fe200000e0603 */
[----:B------:R-:W-:-:S09]  /*107d0*/  ISETP.LT.OR P0, PT, R29, 0x1, P1 ;  /* 0x000000011d00780c */ /* 0x000fd20000f01670 */
[----:B------:R-:W-:Y:S02]  /*107e0*/  @P1 LOP3.LUT R22, R22, 0x100, RZ, 0xfc, !PT ;  /* 0x0000010016161812 */ /* 0x000fe400078efcff */
[----:B------:R-:W-:Y:S02]  /*107f0*/  LOP3.LUT P1, RZ, R30, 0x20, RZ, 0xc0, !PT ;  /* 0x000000201eff7812 */ /* 0x000fe4000782c0ff */
[----:B------:R-:W-:Y:S01]  /*10800*/  @!PT LDS RZ, [RZ] ;  /* 0x00000000fffff984 */ /* 0x000fe20000000800 */
[----:B------:R-:W-:Y:S01]  /*10810*/  @!PT LDS RZ, [RZ] ;  /* 0x00000000fffff984 */ /* 0x000fe20000000800 */
[----:B------:R-:W-:Y:S01]  /*10820*/  @!PT LDS RZ, [RZ] ;  /* 0x00000000fffff984 */ /* 0x000fe20000000800 */
[----:B------:R0:W-:Y:S01]  /*10830*/  LDGSTS.E.BYPASS.LTC128B.128 [R5+0x400], desc[UR50][R2.64], !P0 ;  /* 0x0040000002057fae */ /* 0x0001e2000c101d72 */
[C---:B------:R-:W-:Y:S02]  /*10840*/  ISETP.LT.OR P0, PT, R29.reuse, 0x1, !P5 ;  /* 0x000000011d00780c */ /* 0x040fe40006f01670 */
[----:B------:R-:W-:Y:S02]  /*10850*/  ISETP.LT.OR P6, PT, R29, 0x1, !P1 ;  /* 0x000000011d00780c */ /* 0x000fe40004fc1670 */
[----:B------:R-:W-:-:S09]  /*10860*/  LOP3.LUT R22, R22, 0xfffffdff, RZ, 0xc0, !PT ;  /* 0xfffffdff16167812 */ /* 0x000fd200078ec0ff */
[----:B------:R0:W-:Y:S01]  /*10870*/  LDGSTS.E.BYPASS.LTC128B.128 [R5+0x2400], desc[UR50][R2.64+0x80], !P0 ;  /* 0x0240008002057fae */ /* 0x0001e2000c101d72 */
[----:B------:R-:W-:-:S13]  /*10880*/  ISETP.LT.OR P0, PT, R29, 0x1, !P4 ;  /* 0x000000011d00780c */ /* 0x000fda0006701670 */
[----:B------:R0:W-:Y:S01]  /*10890*/  LDGSTS.E.BYPASS.LTC128B.128 [R5+0x4400], desc[UR50][R2.64+0x100], !P0 ;  /* 0x0440010002057fae */ /* 0x0001e2000c101d72 */
[----:B------:R-:W-:-:S13]  /*108a0*/  ISETP.LT.OR P0, PT, R29, 0x1, !P3 ;  /* 0x000000011d00780c */ /* 0x000fda0005f01670 */
[----:B------:R0:W-:Y:S01]  /*108b0*/  LDGSTS.E.BYPASS.LTC128B.128 [R5+0x6400], desc[UR50][R2.64+0x180], !P0 ;  /* 0x0640018002057fae */ /* 0x0001e2000c101d72 */
[----:B------:R-:W-:-:S13]  /*108c0*/  ISETP.LT.OR P0, PT, R29, 0x1, !P2 ;  /* 0x000000011d00780c */ /* 0x000fda0005701670 */
[----:B------:R0:W-:Y:S01]  /*108d0*/  LDGSTS.E.BYPASS.LTC128B.128 [R5+0x8400], desc[UR50][R2.64+0x200], !P0 ;  /* 0x0840020002057fae */ /* 0x0001e2000c101d72 */
[----:B------:R-:W-:-:S03]  /*108e0*/  LOP3.LUT P0, RZ, R30, 0x40, RZ, 0xc0, !PT ;  /* 0x000000401eff7812 */ /* 0x000fc6000780c0ff */
[----:B------:R0:W-:Y:S01]  /*108f0*/  LDGSTS.E.BYPASS.LTC128B.128 [R5+0xa400], desc[UR50][R2.64+0x280], !P6 ;  /* 0x0a40028002057fae */ /* 0x0001e2000f101d72 */
[----:B------:R-:W-:-:S13]  /*10900*/  ISETP.LT.OR P6, PT, R29, 0x1, !P0 ;  /* 0x000000011d00780c */ /* 0x000fda00047c1670 */
[----:B------:R0:W-:Y:S01]  /*10910*/  LDGSTS.E.BYPASS.LTC128B.128 [R5+0xc400], desc[UR50][R2.64+0x300], !P6 ;  /* 0x0c40030002057fae */ /* 0x0001e2000f101d72 */
[----:B------:R-:W-:-:S04]  /*10920*/  PRMT R7, R8, 0x8880, RZ ;  /* 0x0000888008077816 */ /* 0x000fc800000000ff */
[----:B------:R-:W-:-:S13]  /*10930*/  ISETP.GT.AND P6, PT, R7, -0x1, PT ;  /* 0xffffffff0700780c */ /* 0x000fda0003fc4270 */
[----:B------:R-:W-:Y:S02]  /*10940*/  @P6 LOP3.LUT R22, R22, 0x200, RZ, 0xfc, !PT ;  /* 0x0000020016166812 */ /* 0x000fe400078efcff */
[----:B------:R-:W-:-:S13]  /*10950*/  ISETP.LT.OR P6, PT, R29, 0x1, P6 ;  /* 0x000000011d00780c */ /* 0x000fda00037c1670 */
[----:B------:R0:W-:Y:S02]  /*10960*/  LDGSTS.E.BYPASS.LTC128B.128 [R5+0xe400], desc[UR50][R2.64+0x380], !P6 ;  /* 0x0e40038002057fae */ /* 0x0001e4000f101d72 */
[----:B0-----:R-:W-:Y:S05]  /*10970*/  WARPSYNC.COLLECTIVE R15, `(.L_x_514) ;  /* 0x000000000f087348 */ /* 0x001fea0003c00000 */
[----:B------:R1:W2:Y:S02]  /*10980*/  SHFL.IDX P6, R14, R13, R12, R11 ;  /* 0x0000000c0d0e7389 */ /* 0x0002a400000c000b */
[----:B012---:R-:W-:Y:S01]  /*10990*/  ENDCOLLECTIVE ;  /* 0x000000000000791b */ /* 0x007fe20003800000 */
.L_x_514:
[----:B------:R-:W-:Y:S01]  /*109a0*/  IMAD.MOV.U32 R13, RZ, RZ, R4 ;  /* 0x000000ffff0d7224 */ /* 0x000fe200078e0004 */
[----:B------:R-:W-:-:S07]  /*109b0*/  MOV R3, R14 ;  /* 0x0000000e00037202 */ /* 0x000fce0000000f00 */
[----:B------:R-:W-:Y:S05]  /*109c0*/  WARPSYNC.COLLECTIVE R15, `(.L_x_515) ;  /* 0x000000000f087348 */ /* 0x000fea0003c00000 */
[----:B------:R0:W1:Y:S02]  /*109d0*/  SHFL.IDX P6, R14, R13, R12, R11 ;  /* 0x0000000c0d0e7389 */ /* 0x00006400000c000b */
[----:B01----:R-:W-:Y:S01]  /*109e0*/  ENDCOLLECTIVE ;  /* 0x000000000000791b */ /* 0x003fe20003800000 */
.L_x_515:
[----:B------:R-:W-:Y:S02]  /*109f0*/  IMAD.MOV.U32 R13, RZ, RZ, R6 ;  /* 0x000000ffff0d7224 */ /* 0x000fe400078e0006 */
[----:B------:R-:W-:Y:S02]  /*10a00*/  IMAD.MOV.U32 R12, RZ, RZ, 0x2 ;  /* 0x00000002ff0c7424 */ /* 0x000fe400078e00ff */
[----:B------:R-:W-:-:S05]  /*10a10*/  IMAD.MOV.U32 R2, RZ, RZ, R14 ;  /* 0x000000ffff027224 */ /* 0x000fca00078e000e */
[----:B------:R-:W-:-:S05]  /*10a20*/  IADD3 R2, P6, R2, R0, RZ ;  /* 0x0000000002027210 */ /* 0x000fca0007fde0ff */
[----:B------:R-:W-:Y:S01]  /*10a30*/  IMAD.X R3, RZ, RZ, R3, P6 ;  /* 0x000000ffff037224 */ /* 0x000fe200030e0603 */
[----:B------:R-:W-:-:S04]  /*10a40*/  LOP3.LUT P6, RZ, R22, 0x100, RZ, 0xc0, !PT ;  /* 0x0000010016ff7812 */ /* 0x000fc800078cc0ff */
[----:B------:R-:W-:-:S13]  /*10a50*/  ISETP.LT.OR P6, PT, R29, 0x11, P6 ;  /* 0x000000111d00780c */ /* 0x000fda00037c1670 */
[----:B------:R-:W-:Y:S01]  /*10a60*/  @!PT LDS RZ, [RZ] ;  /* 0x00000000fffff984 */ /* 0x000fe20000000800 */
[----:B------:R-:W-:Y:S01]  /*10a70*/  @!PT LDS RZ, [RZ] ;  /* 0x00000000fffff984 */ /* 0x000fe20000000800 */
[----:B------:R-:W-:Y:S01]  /*10a80*/  @!PT LDS RZ, [RZ] ;  /* 0x00000000fffff984 */ /* 0x000fe20000000800 */
[----:B------:R0:W-:Y:S01]  /*10a90*/  LDGSTS.E.BYPASS.LTC128B.128 [R5+0xc00], desc[UR50][R2.64], !P6 ;  /* 0x00c0000002057fae */ /* 0x0001e2000f101d72 */
[----:B------:R-:W-:-:S13]  /*10aa0*/  ISETP.LT.OR P6, PT, R29, 0x11, !P5 ;  /* 0x000000111d00780c */ /* 0x000fda0006fc1670 */
        /* <DEDUP_REMOVED lines=11> */
[----:B------:R-:W-:-:S04]  /*10b60*/  LOP3.LUT P6, RZ, R22, 0x200, RZ, 0xc0, !PT ;  /* 0x0000020016ff7812 */ /* 0x000fc800078cc0ff */
[----:B------:R-:W-:-:S13]  /*10b70*/  ISETP.LT.OR P6, PT, R29, 0x11, P6 ;  /* 0x000000111d00780c */ /* 0x000fda00037c1670 */
[----:B------:R0:W-:Y:S02]  /*10b80*/  LDGSTS.E.BYPASS.LTC128B.128 [R5+0xec00], desc[UR50][R2.64+0x380], !P6 ;  /* 0x0ec0038002057fae */ /* 0x0001e4000f101d72 */
[----:B0-----:R-:W-:Y:S05]  /*10b90*/  WARPSYNC.COLLECTIVE R15, `(.L_x_516) ;  /* 0x000000000f087348 */ /* 0x001fea0003c00000 */
[----:B------:R1:W2:Y:S02]  /*10ba0*/  SHFL.IDX P6, R14, R13, R12, R11 ;  /* 0x0000000c0d0e7389 */ /* 0x0002a400000c000b */
[----:B012---:R-:W-:Y:S01]  /*10bb0*/  ENDCOLLECTIVE ;  /* 0x000000000000791b */ /* 0x007fe20003800000 */
.L_x_516:
[----:B------:R-:W-:Y:S01]  /*10bc0*/  IMAD.MOV.U32 R13, RZ, RZ, R4 ;  /* 0x000000ffff0d7224 */ /* 0x000fe200078e0004 */
[----:B------:R-:W-:-:S07]  /*10bd0*/  MOV R7, R14 ;  /* 0x0000000e00077202 */ /* 0x000fce0000000f00 */
[----:B------:R-:W-:Y:S05]  /*10be0*/  WARPSYNC.COLLECTIVE R15, `(.L_x_517) ;  /* 0x000000000f087348 */ /* 0x000fea0003c00000 */
[----:B------:R0:W1:Y:S02]  /*10bf0*/  SHFL.IDX P6, R14, R13, R12, R11 ;  /* 0x0000000c0d0e7389 */ /* 0x00006400000c000b */
[----:B01----:R-:W-:Y:S01]  /*10c00*/  ENDCOLLECTIVE ;  /* 0x000000000000791b */ /* 0x003fe20003800000 */
.L_x_517:
        /* <DEDUP_REMOVED lines=29> */
.L_x_518:
[----:B------:R-:W-:Y:S01]  /*10de0*/  IMAD.MOV.U32 R13, RZ, RZ, R4 ;  /* 0x000000ffff0d7224 */ /* 0x000fe200078e0004 */
[----:B------:R-:W-:-:S07]  /*10df0*/  MOV R6, R14 ;  /* 0x0000000e00067202 */ /* 0x000fce0000000f00 */
[----:B------:R-:W-:Y:S05]  /*10e00*/  WARPSYNC.COLLECTIVE R15, `(.L_x_519) ;  /* 0x000000000f087348 */ /* 0x000fea0003c00000 */
[----:B------:R0:W1:Y:S02]  /*10e10*/  SHFL.IDX P6, R14, R13, R12, R11 ;  /* 0x0000000c0d0e7389 */ /* 0x00006400000c000b */
[----:B01----:R-:W-:Y:S01]  /*10e20*/  ENDCOLLECTIVE ;  /* 0x000000000000791b */ /* 0x003fe20003800000 */
.L_x_519:
[----:B------:R-:W-:Y:S01]  /*10e30*/  IMAD.MOV.U32 R2, RZ, RZ, R14 ;  /* 0x000000ffff027224 */ /* 0x000fe200078e000e */
[----:B------:R-:W-:Y:S06]  /*10e40*/  BRA `(.L_x_520) ;  /* 0xffffffc400dc7947 */ /* 0x000fec000383ffff */
.L_x_444:
[----:B0-----:R0:W1:Y:S02]  /*10e50*/  SYNCS.PHASECHK.TRANS64.TRYWAIT P0, [R6+URZ+0x28c40], R17 ;  /* 0x028c4011060075a7 */ /* 0x001064000800017f */
[----:B-1----:R-:W-:Y:S05]  /*10e60*/  @!P0 NANOSLEEP.SYNCS 0x989680 ;  /* 0x009896800000895d */ /* 0x002fea0003900000 */
[----:B------:R-:W1:Y:S02]  /*10e70*/  @!P0 SYNCS.PHASECHK.TRANS64 P0, [R6+URZ+0x28c40], R17 ;  /* 0x028c4011060085a7 */ /* 0x000e64000800007f */
[----:B-1----:R-:W-:Y:S05]  /*10e80*/  @!P0 BRA `(.L_x_444) ;  /* 0xfffffffc00f08947 */ /* 0x002fea000383ffff */
[----:B------:R-:W-:Y:S05]  /*10e90*/  BRA `(.L_x_521) ;  /* 0xffffffcc00687947 */ /* 0x000fea000383ffff */
.L_x_445:
[----:B------:R-:W-:Y:S01]  /*10ea0*/  BSSY B1, `(.L_x_522) ;  /* 0x0000008000017945 */ /* 0x000fe20003800000 */
[----:B------:R-:W-:Y:S01]  /*10eb0*/  IMAD.MOV.U32 R13, RZ, RZ, R27 ;  /* 0x000000ffff0d7224 */ /* 0x000fe200078e001b */
[----:B------:R-:W-:Y:S01]  /*10ec0*/  MOV R15, 0xffffffff ;  /* 0xffffffff000f7802 */ /* 0x000fe20000000f00 */
[----:B------:R-:W-:Y:S02]  /*10ed0*/  IMAD.MOV.U32 R12, RZ, RZ, RZ ;  /* 0x000000ffff0c7224 */ /* 0x000fe400078e00ff */
[----:B------:R-:W-:-:S07]  /*10ee0*/  IMAD.MOV.U32 R11, RZ, RZ, 0x181f ;  /* 0x0000181fff0b7424 */ /* 0x000fce00078e00ff */
[----:B0-----:R-:W-:Y:S05]  /*10ef0*/  WARPSYNC.COLLECTIVE R15, `(.L_x_523) ;  /* 0x000000000f087348 */ /* 0x001fea0003c00000 */
[----:B------:R1:W2:Y:S02]  /*10f00*/  SHFL.IDX P6, R14, R13, R12, R11 ;  /* 0x0000000c0d0e7389 */ /* 0x0002a400000c000b */
[----:B012---:R-:W-:Y:S01]  /*10f10*/  ENDCOLLECTIVE ;  /* 0x000000000000791b */ /* 0x007fe20003800000 */
.L_x_523:
[----:B------:R-:W-:Y:S05]  /*10f20*/  BSYNC B1 ;  /* 0x0000000000017941 */ /* 0x000fea0003800000 */
.L_x_522:
[----:B------:R-:W-:Y:S02]  /*10f30*/  IMAD.MOV.U32 R13, RZ, RZ, R20 ;  /* 0x000000ffff0d7224 */ /* 0x000fe400078e0014 */
[----:B------:R-:W-:Y:S02]  /*10f40*/  IMAD.MOV.U32 R12, RZ, RZ, RZ ;  /* 0x000000ffff0c7224 */ /* 0x000fe400078e00ff */
[----:B------:R-:W-:Y:S02]  /*10f50*/  IMAD.MOV.U32 R11, RZ, RZ, 0x181f ;  /* 0x0000181fff0b7424 */ /* 0x000fe400078e00ff */
[----:B------:R-:W-:Y:S02]  /*10f60*/  IMAD.MOV.U32 R15, RZ, RZ, -0x1 ;  /* 0xffffffffff0f7424 */ /* 0x000fe400078e00ff */
[----:B------:R-:W-:Y:S02]  /*10f70*/  IMAD.MOV.U32 R3, RZ, RZ, R14 ;  /* 0x000000ffff037224 */ /* 0x000fe400078e000e */
[----:B------:R-:W-:-:S07]  /*10f80*/  IMAD R21, R8, 0x2, R23 ;  /* 0x0000000208157824 */ /* 0x000fce00078e0217 */
[----:B------:R-:W-:Y:S05]  /*10f90*/  WARPSYNC.COLLECTIVE R15, `(.L_x_524) ;  /* 0x000000000f087348 */ /* 0x000fea0003c00000 */
[----:B------:R0:W1:Y:S02]  /*10fa0*/  SHFL.IDX P6, R14, R13, R12, R11 ;  /* 0x0000000c0d0e7389 */ /* 0x00006400000c000b */
[----:B01----:R-:W-:Y:S01]  /*10fb0*/  ENDCOLLECTIVE ;  /* 0x000000000000791b */ /* 0x003fe20003800000 */
.L_x_524:
[----:B------:R-:W-:Y:S02]  /*10fc0*/  IMAD.MOV.U32 R13, RZ, RZ, R27 ;  /* 0x000000ffff0d7224 */ /* 0x000fe400078e001b */
[----:B------:R-:W-:Y:S01]  /*10fd0*/  IMAD.MOV.U32 R12, RZ, RZ, 0x1 ;  /* 0x00000001ff0c7424 */ /* 0x000fe200078e00ff */
[----:B------:R-:W-:-:S07]  /*10fe0*/  MOV R2, R14 ;  /* 0x0000000e00027202 */ /* 0x000fce0000000f00 */
[----:B------:R-:W-:Y:S05]  /*10ff0*/  WARPSYNC.COLLECTIVE R15, `(.L_x_525) ;  /* 0x000000000f087348 */ /* 0x000fea0003c00000 */
[----:B------:R0:W1:Y:S02]  /*11000*/  SHFL.IDX P6, R14, R13, R12, R11 ;  /* 0x0000000c0d0e7389 */ /* 0x00006400000c000b */
[----:B01----:R-:W-:Y:S01]  /*11010*/  ENDCOLLECTIVE ;  /* 0x000000000000791b */ /* 0x003fe20003800000 */
.L_x_525:
[----:B------:R-:W-:-:S05]  /*11020*/  IADD3 R2, P0, R2, R0, RZ ;  /* 0x0000000002027210 */ /* 0x000fca0007f1e0ff */
[----:B------:R-:W-:-:S05]  /*11030*/  IMAD.X R3, RZ, RZ, R3, P0 ;  /* 0x000000ffff037224 */ /* 0x000fca00000e0603 */
[----:B------:R-:W-:Y:S01]  /*11040*/  @!PT LDS RZ, [RZ] ;  /* 0x00000000fffff984 */ /* 0x000fe20000000800 */
[----:B------:R-:W-:Y:S01]  /*11050*/  @!PT LDS RZ, [RZ] ;  /* 0x00000000fffff984 */ /* 0x000fe20000000800 */
[----:B------:R-:W-:Y:S01]  /*11060*/  @!PT LDS RZ, [RZ] ;  /* 0x00000000fffff984 */ /* 0x000fe20000000800 */
[----:B------:R0:W-:Y:S01]  /*11070*/  LDGSTS.E.BYPASS.LTC128B.128 [R21+0x22400], desc[UR50][R2.64], !P1 ;  /* 0x2240000002157fae */ /* 0x0001e2000c901d72 */
[----:B------:R-:W-:Y:S01]  /*11080*/  MOV R13, R20 ;  /* 0x00000014000d7202 */ /* 0x000fe20000000f00 */
[----:B0-----:R-:W-:-:S07]  /*11090*/  IMAD.MOV.U32 R3, RZ, RZ, R14 ;  /* 0x000000ffff037224 */ /* 0x001fce00078e000e */
[----:B------:R-:W-:Y:S05]  /*110a0*/  WARPSYNC.COLLECTIVE R15, `(.L_x_526) ;  /* 0x000000000f087348 */ /* 0x000fea0003c00000 */
[----:B------:R0:W1:Y:S02]  /*110b0*/  SHFL.IDX P6, R14, R13, R12, R11 ;  /* 0x0000000c0d0e7389 */ /* 0x00006400000c000b */
[----:B01----:R-:W-:Y:S01]  /*110c0*/  ENDCOLLECTIVE ;  /* 0x000000000000791b */ /* 0x003fe20003800000 */
.L_x_526:
[----:B------:R-:W-:Y:S02]  /*110d0*/  IMAD.MOV.U32 R13, RZ, RZ, R27 ;  /* 0x000000ffff0d7224 */ /* 0x000fe400078e001b */
[----:B------:R-:W-:Y:S02]  /*110e0*/  IMAD.MOV.U32 R12, RZ, RZ, 0x2 ;  /* 0x00000002ff0c7424 */ /* 0x000fe400078e00ff */
[----:B------:R-:W-:-:S07]  /*110f0*/  IMAD.MOV.U32 R2, RZ, RZ, R14 ;  /* 0x000000ffff027224 */ /* 0x000fce00078e000e */
[----:B------:R-:W-:Y:S05]  /*11100*/  WARPSYNC.COLLECTIVE R15, `(.L_x_527) ;  /* 0x000000000f087348 */ /* 0x000fea0003c00000 */
[----:B------:R0:W1:Y:S02]  /*11110*/  SHFL.IDX P6, R14, R13, R12, R11 ;  /* 0x0000000c0d0e7389 */ /* 0x00006400000c000b */
[----:B01----:R-:W-:Y:S01]  /*11120*/  ENDCOLLECTIVE ;  /* 0x000000000000791b */ /* 0x003fe20003800000 */
.L_x_527:
        /* <DEDUP_REMOVED lines=11> */
.L_x_528:
[----:B------:R-:W-:Y:S02]  /*111e0*/  IMAD.MOV.U32 R13, RZ, RZ, R27 ;  /* 0x000000ffff0d7224 */ /* 0x000fe400078e001b */
[----:B------:R-:W-:Y:S02]  /*111f0*/  IMAD.MOV.U32 R12, RZ, RZ, 0x3 ;  /* 0x00000003ff0c7424 */ /* 0x000fe400078e00ff */
[----:B------:R-:W-:-:S07]  /*11200*/  IMAD.MOV.U32 R2, RZ, RZ, R14 ;  /* 0x000000ffff027224 */ /* 0x000fce00078e000e */
[----:B------:R-:W-:Y:S05]  /*11210*/  WARPSYNC.COLLECTIVE R15, `(.L_x_529) ;  /* 0x000000000f087348 */ /* 0x000fea0003c00000 */
[----:B------:R0:W1:Y:S02]  /*11220*/  SHFL.IDX P6, R14, R13, R12, R11 ;  /* 0x0000000c0d0e7389 */ /* 0x00006400000c000b */
[----:B01----:R-:W-:Y:S01]  /*11230*/  ENDCOLLECTIVE ;  /* 0x000000000000791b */ /* 0x003fe20003800000 */
.L_x_529:
        /* <DEDUP_REMOVED lines=11> */
.L_x_530:
[----:B------:R-:W-:Y:S01]  /*112f0*/  IMAD.MOV.U32 R2, RZ, RZ, R14 ;  /* 0x000000ffff027224 */ /* 0x000fe200078e000e */
[----:B------:R-:W-:Y:S06]  /*11300*/  BRA `(.L_x_531) ;  /* 0xffffffc800f87947 */ /* 0x000fec000383ffff */
.L_x_450:
[----:B---3--:R3:W4:Y:S02]  /*11310*/  SYNCS.PHASECHK.TRANS64.TRYWAIT P0, [R6+URZ+0x28c60], R17 ;  /* 0x028c6011060075a7 */ /* 0x008724000800017f */
[----:B----4-:R-:W-:Y:S05]  /*11320*/  @!P0 NANOSLEEP.SYNCS 0x989680 ;  /* 0x009896800000895d */ /* 0x010fea0003900000 */
[----:B------:R-:W4:Y:S02]  /*11330*/  @!P0 SYNCS.PHASECHK.TRANS64 P0, [R6+URZ+0x28c60], R17 ;  /* 0x028c6011060085a7 */ /* 0x000f24000800007f */
[----:B----4-:R-:W-:Y:S05]  /*11340*/  @!P0 BRA `(.L_x_450) ;  /* 0xfffffffc00f08947 */ /* 0x010fea000383ffff */
[----:B------:R-:W-:Y:S05]  /*11350*/  BRA `(.L_x_532) ;  /* 0xffffffcc00487947 */ /* 0x000fea000383ffff */
.L_x_451:
[----:B------:R-:W-:Y:S01]  /*11360*/  BSSY B1, `(.L_x_533) ;  /* 0x0000008000017945 */ /* 0x000fe20003800000 */
[----:B------:R-:W-:Y:S02]  /*11370*/  IMAD.MOV.U32 R13, RZ, RZ, R10 ;  /* 0x000000ffff0d7224 */ /* 0x000fe400078e000a */
[----:B------:R-:W-:Y:S02]  /*11380*/  IMAD.MOV.U32 R12, RZ, RZ, RZ ;  /* 0x000000ffff0c7224 */ /* 0x000fe400078e00ff */
[----:B------:R-:W-:Y:S02]  /*11390*/  IMAD.MOV.U32 R11, RZ, RZ, 0x181f ;  /* 0x0000181fff0b7424 */ /* 0x000fe400078e00ff */
[----:B------:R-:W-:-:S07]  /*113a0*/  IMAD.MOV.U32 R15, RZ, RZ, -0x1 ;  /* 0xffffffffff0f7424 */ /* 0x000fce00078e00ff */
[----:B-12---:R-:W-:Y:S05]  /*113b0*/  WARPSYNC.COLLECTIVE R15, `(.L_x_534) ;  /* 0x000000000f087348 */ /* 0x006fea0003c00000 */
[----:B------:R0:W3:Y:S02]  /*113c0*/  SHFL.IDX P6, R14, R13, R12, R11 ;  /* 0x0000000c0d0e7389 */ /* 0x0000e400000c000b */
[----:B0123--:R-:W-:Y:S01]  /*113d0*/  ENDCOLLECTIVE ;  /* 0x000000000000791b */ /* 0x00ffe20003800000 */
.L_x_534:
[----:B------:R-:W-:Y:S05]  /*113e0*/  BSYNC B1 ;  /* 0x0000000000017941 */ /* 0x000fea0003800000 */
.L_x_533:
[----:B------:R-:W-:Y:S01]  /*113f0*/  IMAD.MOV.U32 R13, RZ, RZ, R9 ;  /* 0x000000ffff0d7224 */ /* 0x000fe200078e0009 */
[----:B------:R-:W-:Y:S01]  /*11400*/  MOV R3, R14 ;  /* 0x0000000e00037202 */ /* 0x000fe20000000f00 */
[----:B------:R-:W-:Y:S01]  /*11410*/  IMAD.MOV.U32 R12, RZ, RZ, RZ ;  /* 0x000000ffff0c7224 */ /* 0x000fe200078e00ff */
[C---:B------:R-:W-:Y:S01]  /*11420*/  LOP3.LUT P2, RZ, R22.reuse, 0x40, RZ, 0xc0, !PT ;  /* 0x0000004016ff7812 */ /* 0x040fe2000784c0ff */
[----:B------:R-:W-:Y:S01]  /*11430*/  IMAD.MOV.U32 R11, RZ, RZ, 0x181f ;  /* 0x0000181fff0b7424 */ /* 0x000fe200078e00ff */
[C---:B------:R-:W-:Y:S01]  /*11440*/  LOP3.LUT P1, RZ, R22.reuse, 0x20, RZ, 0xc0, !PT ;  /* 0x0000002016ff7812 */ /* 0x040fe2000782c0ff */
[----:B------:R-:W-:Y:S01]  /*11450*/  IMAD.MOV.U32 R15, RZ, RZ, -0x1 ;  /* 0xffffffffff0f7424 */ /* 0x000fe200078e00ff */
[----:B------:R-:W-:Y:S01]  /*11460*/  LOP3.LUT R22, R22, 0xffffbfff, RZ, 0xc0, !PT ;  /* 0xffffbfff16167812 */ /* 0x000fe200078ec0ff */
[----:B------:R-:W-:-:S10]  /*11470*/  IMAD R17, R17, 0x2, R23 ;  /* 0x0000000211117824 */ /* 0x000fd400078e0217 */
[----:B------:R-:W-:Y:S05]  /*11480*/  WARPSYNC.COLLECTIVE R15, `(.L_x_535) ;  /* 0x000000000f087348 */ /* 0x000fea0003c00000 */
[----:B------:R0:W1:Y:S02]  /*11490*/  SHFL.IDX P6, R14, R13, R12, R11 ;  /* 0x0000000c0d0e7389 */ /* 0x00006400000c000b */
[----:B01----:R-:W-:Y:S01]  /*114a0*/  ENDCOLLECTIVE ;  /* 0x000000000000791b */ /* 0x003fe20003800000 */
.L_x_535:
[----:B------:R-:W-:-:S04]  /*114b0*/  @P3 LOP3.LUT R22, R22, 0x4000, RZ, 0xfc, !PT ;  /* 0x0000400016163812 */ /* 0x000fc800078efcff */
[C---:B------:R-:W-:Y:S01]  /*114c0*/  LOP3.LUT P3, RZ, R22.reuse, 0x10, RZ, 0xc0, !PT ;  /* 0x0000001016ff7812 */ /* 0x040fe2000786c0ff */
[----:B------:R-:W-:Y:S02]  /*114d0*/  IMAD.MOV.U32 R13, RZ, RZ, R10 ;  /* 0x000000ffff0d7224 */ /* 0x000fe400078e000a */
[----:B------:R-:W-:Y:S02]  /*114e0*/  IMAD.MOV.U32 R12, RZ, RZ, 0x1 ;  /* 0x00000001ff0c7424 */ /* 0x000fe400078e00ff */
[----:B------:R-:W-:Y:S01]  /*114f0*/  IMAD.MOV.U32 R2, RZ, RZ, R14 ;  /* 0x000000ffff027224 */ /* 0x000fe200078e000e */
[C---:B------:R-:W-:Y:S02]  /*11500*/  LOP3.LUT P6, RZ, R22.reuse, 0x80, RZ, 0xc0, !PT ;  /* 0x0000008016ff7812 */ /* 0x040fe400078cc0ff */
[----:B------:R-:W-:Y:S02]  /*11510*/  LOP3.LUT R22, R22, 0xfffeffff, RZ, 0xc0, !PT ;  /* 0xfffeffff16167812 */ /* 0x000fe400078ec0ff */
[----:B------:R-:W-:-:S03]  /*11520*/  IADD3 R2, P0, R2, R0, RZ ;  /* 0x0000000002027210 */ /* 0x000fc60007f1e0ff */
[----:B------:R-:W-:Y:S02]  /*11530*/  @P3 LOP3.LUT R22, R22, 0x10000, RZ, 0xfc, !PT ;  /* 0x0001000016163812 */ /* 0x000fe400078efcff */
[----:B------:R-:W-:Y:S02]  /*11540*/  IADD3.X R3, RZ, R3, RZ, P0, !PT ;  /* 0x00000003ff037210 */ /* 0x000fe400007fe4ff */
[----:B------:R-:W-:-:S03]  /*11550*/  ISETP.NE.U32.AND P0, PT, R30, RZ, PT ;  /* 0x000000ff1e00720c */ /* 0x000fc60003f05070 */
[----:B------:R-:W-:Y:S01]  /*11560*/  @!PT LDS RZ, [RZ] ;  /* 0x00000000fffff984 */ /* 0x000fe20000000800 */
[----:B------:R-:W-:Y:S01]  /*11570*/  @!PT LDS RZ, [RZ] ;  /* 0x00000000fffff984 */ /* 0x000fe20000000800 */
[----:B------:R-:W-:Y:S01]  /*11580*/  @!PT LDS RZ, [RZ] ;  /* 0x00000000fffff984 */ /* 0x000fe20000000800 */
[----:B------:R0:W-:Y:S10]  /*11590*/  LDGSTS.E.BYPASS.LTC128B.128 [R17+0x400], desc[UR50][R2.64], !P6 ;  /* 0x0040000002117fae */ /* 0x0001f4000f101d72 */
[----:B0-----:R-:W-:Y:S05]  /*115a0*/  WARPSYNC.COLLECTIVE R15, `(.L_x_536) ;  /* 0x000000000f087348 */ /* 0x001fea0003c00000 */
[----:B------:R1:W2:Y:S02]  /*115b0*/  SHFL.IDX P6, R14, R13, R12, R11 ;  /* 0x0000000c0d0e7389 */ /* 0x0002a400000c000b */
[----:B012---:R-:W-:Y:S01]  /*115c0*/  ENDCOLLECTIVE ;  /* 0x000000000000791b */ /* 0x007fe20003800000 */
.L_x_536:
[----:B------:R-:W-:Y:S01]  /*115d0*/  @!PT LDS RZ, [RZ] ;  /* 0x00000000fffff984 */ /* 0x000fe20000000800 */
[----:B------:R-:W-:Y:S01]  /*115e0*/  @!PT LDS RZ, [RZ] ;  /* 0x00000000fffff984 */ /* 0x000fe20000000800 */
[----:B------:R-:W-:Y:S01]  /*115f0*/  @!PT LDS RZ, [RZ] ;  /* 0x00000000fffff984 */ /* 0x000fe20000000800 */
[----:B------:R0:W-:Y:S04]  /*11600*/  LDGSTS.E.BYPASS.LTC128B.128 [R17+0x2400], desc[UR50][R2.64+0x80], !P2 ;  /* 0x0240008002117fae */ /* 0x0001e8000d101d72 */
[----:B------:R0:W-:Y:S01]  /*11610*/  LDGSTS.E.BYPASS.LTC128B.128 [R17+0x4400], desc[UR50][R2.64+0x100], !P1 ;  /* 0x0440010002117fae */ /* 0x0001e2000c901d72 */
[----:B------:R-:W-:-:S03]  /*11620*/  ISETP.NE.U32.AND P1, PT, R29, RZ, PT ;  /* 0x000000ff1d00720c */ /* 0x000fc60003f25070 */
[----:B------:R0:W-:Y:S01]  /*11630*/  LDGSTS.E.BYPASS.LTC128B.128 [R17+0x6400], desc[UR50][R2.64+0x180], !P3 ;  /* 0x0640018002117fae */ /* 0x0001e2000d901d72 */
[----:B------:R-:W-:Y:S01]  /*11640*/  LOP3.LUT P3, RZ, R22, 0x80, RZ, 0xc0, !PT ;  /* 0x0000008016ff7812 */ /* 0x000fe2000786c0ff */
[----:B------:R-:W-:Y:S02]  /*11650*/  IMAD.MOV.U32 R13, RZ, RZ, R9 ;  /* 0x000000ffff0d7224 */ /* 0x000fe400078e0009 */
[----:B------:R0:W-:Y:S04]  /*11660*/  LDGSTS.E.BYPASS.LTC128B.128 [R17+0x8400], desc[UR50][R2.64+0x200], !P5 ;  /* 0x0840020002117fae */ /* 0x0001e8000e901d72 */
[----:B------:R0:W-:Y:S01]  /*11670*/  LDGSTS.E.BYPASS.LTC128B.128 [R17+0xa400], desc[UR50][R2.64+0x280], !P4 ;  /* 0x0a40028002117fae */ /* 0x0001e2000e101d72 */
[----:B------:R-:W-:-:S03]  /*11680*/  IMAD.MOV.U32 R5, RZ, RZ, R14 ;  /* 0x000000ffff057224 */ /* 0x000fc600078e000e */
[----:B------:R0:W-:Y:S04]  /*11690*/  LDGSTS.E.BYPASS.LTC128B.128 [R17+0xc400], desc[UR50][R2.64+0x300], P0 ;  /* 0x0c40030002117fae */ /* 0x0001e80008101d72 */
[----:B0-----:R-:W-:Y:S05]  /*116a0*/  WARPSYNC.COLLECTIVE R15, `(.L_x_537) ;  /* 0x000000000f087348 */ /* 0x001fea0003c00000 */
[----:B------:R1:W2:Y:S02]  /*116b0*/  SHFL.IDX P6, R14, R13, R12, R11 ;  /* 0x0000000c0d0e7389 */ /* 0x0002a400000c000b */
[----:B012---:R-:W-:Y:S01]  /*116c0*/  ENDCOLLECTIVE ;  /* 0x000000000000791b */ /* 0x007fe20003800000 */
.L_x_537:
[----:B------:R-:W-:Y:S01]  /*116d0*/  @!PT LDS RZ, [RZ] ;  /* 0x00000000fffff984 */ /* 0x000fe20000000800 */
[----:B------:R-:W-:Y:S01]  /*116e0*/  @!PT LDS RZ, [RZ] ;  /* 0x00000000fffff984 */ /* 0x000fe20000000800 */
[----:B------:R-:W-:Y:S01]  /*116f0*/  @!PT LDS RZ, [RZ] ;  /* 0x00000000fffff984 */ /* 0x000fe20000000800 */
[----:B------:R0:W-:Y:S01]  /*11700*/  LDGSTS.E.BYPASS.LTC128B.128 [R17+0xe400], desc[UR50][R2.64+0x380], P1 ;  /* 0x0e40038002117fae */ /* 0x0001e20008901d72 */
[----:B------:R-:W-:Y:S02]  /*11710*/  IMAD.MOV.U32 R13, RZ, RZ, R10 ;  /* 0x000000ffff0d7224 */ /* 0x000fe400078e000a */
[----:B------:R-:W-:Y:S01]  /*11720*/  IMAD.MOV.U32 R12, RZ, RZ, 0x2 ;  /* 0x00000002ff0c7424 */ /* 0x000fe200078e00ff */
[----:B0-----:R-:W-:Y:S02]  /*11730*/  IADD3 R2, P2, R14, R0, RZ ;  /* 0x000000000e027210 */ /* 0x001fe40007f5e0ff */
[C---:B------:R-:W-:Y:S02]  /*11740*/  LOP3.LUT P6, RZ, R22.reuse, 0x20, RZ, 0xc0, !PT ;  /* 0x0000002016ff7812 */ /* 0x040fe400078cc0ff */
[----:B------:R-:W-:Y:S02]  /*11750*/  IADD3.X R3, RZ, R5, RZ, P2, !PT ;  /* 0x00000005ff037210 */ /* 0x000fe400017fe4ff */
[----:B------:R-:W-:-:S03]  /*11760*/  LOP3.LUT P2, RZ, R22, 0x40, RZ, 0xc0, !PT ;  /* 0x0000004016ff7812 */ /* 0x000fc6000784c0ff */
[----:B------:R0:W-:Y:S01]  /*11770*/  LDGSTS.E.BYPASS.LTC128B.128 [R17+0xc00], desc[UR50][R2.64], !P3 ;  /* 0x00c0000002117fae */ /* 0x0001e2000d901d72 */
[C---:B------:R-:W-:Y:S02]  /*11780*/  LOP3.LUT P3, RZ, R22.reuse, 0x10000, RZ, 0xc0, !PT ;  /* 0x0001000016ff7812 */ /* 0x040fe4000786c0ff */
[----:B------:R-:W-:-:S07]  /*11790*/  LOP3.LUT R22, R22, 0xffff7fff, RZ, 0xc0, !PT ;  /* 0xffff7fff16167812 */ /* 0x000fce00078ec0ff */
[----:B------:R0:W-:Y:S04]  /*117a0*/  LDGSTS.E.BYPASS.LTC128B.128 [R17+0x2c00], desc[UR50][R2.64+0x80], !P2 ;  /* 0x02c0008002117fae */ /* 0x0001e8000d101d72 */
[----:B------:R0:W-:Y:S01]  /*117b0*/  LDGSTS.E.BYPASS.LTC128B.128 [R17+0x4c00], desc[UR50][R2.64+0x100], !P6 ;  /* 0x04c0010002117fae */ /* 0x0001e2000f101d72 */
[----:B------:R-:W-:-:S07]  /*117c0*/  @P3 LOP3.LUT R22, R22, 0x8000, RZ, 0xfc, !PT ;  /* 0x0000800016163812 */ /* 0x000fce00078efcff */
[----:B0-----:R-:W-:Y:S05]  /*117d0*/  WARPSYNC.COLLECTIVE R15, `(.L_x_538) ;  /* 0x000000000f087348 */ /* 0x001fea0003c00000 */
[----:B------:R1:W2:Y:S02]  /*117e0*/  SHFL.IDX P6, R14, R13, R12, R11 ;  /* 0x0000000c0d0e7389 */ /* 0x0002a400000c000b */
[----:B012---:R-:W-:Y:S01]  /*117f0*/  ENDCOLLECTIVE ;  /* 0x000000000000791b */ /* 0x007fe20003800000 */
.L_x_538:
[----:B------:R-:W-:Y:S01]  /*11800*/  @!PT LDS RZ, [RZ] ;  /* 0x00000000fffff984 */ /* 0x000fe20000000800 */
[----:B------:R-:W-:Y:S01]  /*11810*/  @!PT LDS RZ, [RZ] ;  /* 0x00000000fffff984 */ /* 0x000fe20000000800 */
[----:B------:R-:W-:Y:S01]  /*11820*/  @!PT LDS RZ, [RZ] ;  /* 0x00000000fffff984 */ /* 0x000fe20000000800 */
[----:B------:R0:W-:Y:S01]  /*11830*/  LDGSTS.E.BYPASS.LTC128B.128 [R17+0x6c00], desc[UR50][R2.64+0x180], !P3 ;  /* 0x06c0018002117fae */ /* 0x0001e2000d901d72 */
[----:B------:R-:W-:-:S03]  /*11840*/  LOP3.LUT P3, RZ, R22, 0x80, RZ, 0xc0, !PT ;  /* 0x0000008016ff7812 */ /* 0x000fc6000786c0ff */
        /* <DEDUP_REMOVED lines=9> */
.L_x_539:
[----:B------:R-:W-:Y:S01]  /*118e0*/  MOV R13, R10 ;  /* 0x0000000a000d7202 */ /* 0x000fe20000000f00 */
        /* <DEDUP_REMOVED lines=9> */
[----:B------:R-:W-:-:S08]  /*11980*/  LOP3.LUT P3, RZ, R22, 0x8000, RZ, 0xc0, !PT ;  /* 0x0000800016ff7812 */ /* 0x000fd0000786c0ff */
[----:B------:R0:W-:Y:S04]  /*11990*/  LDGSTS.E.BYPASS.LTC128B.128 [R17+0x3400], desc[UR50][R2.64+0x80], !P2 ;  /* 0x0340008002117fae */ /* 0x0001e8000d101d72 */
[----:B------:R0:W-:Y:S02]  /*119a0*/  LDGSTS.E.BYPASS.LTC128B.128 [R17+0x5400], desc[UR50][R2.64+0x100], !P6 ;  /* 0x0540010002117fae */ /* 0x0001e4000f101d72 */
[----:B0-----:R-:W-:Y:S05]  /*119b0*/  WARPSYNC.COLLECTIVE R15, `(.L_x_540) ;  /* 0x000000000f087348 */ /* 0x001fea0003c00000 */
[----:B------:R1:W2:Y:S02]  /*119c0*/  SHFL.IDX P6, R14, R13, R12, R11 ;  /* 0x0000000c0d0e7389 */ /* 0x0002a400000c000b */
[----:B012---:R-:W-:Y:S01]  /*119d0*/  ENDCOLLECTIVE ;  /* 0x000000000000791b */ /* 0x007fe20003800000 */
.L_x_540:
        /* <DEDUP_REMOVED lines=14> */
.L_x_541:
[----:B------:R-:W-:Y:S05]  /*11ac0*/  BRA `(.L_x_542) ;  /* 0xffffffc800b47947 */ /* 0x000fea000383ffff */
.L_x_459:
[----:B------:R-:W-:Y:S01]  /*11ad0*/  BSSY B0, `(.L_x_543) ;  /* 0x0000008000007945 */ /* 0x000fe20003800000 */
[----:B------:R-:W-:Y:S01]  /*11ae0*/  IMAD.MOV.U32 R13, RZ, RZ, R16 ;  /* 0x000000ffff0d7224 */ /* 0x000fe200078e0010 */
[----:B------:R-:W-:Y:S01]  /*11af0*/  MOV R11, 0x1f ;  /* 0x0000001f000b7802 */ /* 0x000fe20000000f00 */
[----:B------:R-:W-:Y:S02]  /*11b00*/  IMAD.MOV.U32 R12, RZ, RZ, RZ ;  /* 0x000000ffff0c7224 */ /* 0x000fe400078e00ff */
[----:B------:R-:W-:-:S07]  /*11b10*/  IMAD.MOV.U32 R15, RZ, RZ, -0x1 ;  /* 0xffffffffff0f7424 */ /* 0x000fce00078e00ff */
[----:B0123--:R-:W-:Y:S05]  /*11b20*/  WARPSYNC.COLLECTIVE R15, `(.L_x_544) ;  /* 0x000000000f087348 */ /* 0x00ffea0003c00000 */
[----:B------:R4:W0:Y:S02]  /*11b30*/  SHFL.IDX P6, R14, R13, R12, R11 ;  /* 0x0000000c0d0e7389 */ /* 0x00082400000c000b */
[----:B01234-:R-:W-:Y:S01]  /*11b40*/  ENDCOLLECTIVE ;  /* 0x000000000000791b */ /* 0x01ffe20003800000 */
.L_x_544:
[----:B------:R-:W-:Y:S05]  /*11b50*/  BSYNC B0 ;  /* 0x0000000000007941 */ /* 0x000fea0003800000 */
.L_x_543:
[----:B------:R-:W-:Y:S01]  /*11b60*/  IMAD.MOV.U32 R13, RZ, RZ, R16 ;  /* 0x000000ffff0d7224 */ /* 0x000fe200078e0010 */
[----:B------:R-:W-:Y:S01]  /*11b70*/  MOV R15, 0xffffffff ;  /* 0xffffffff000f7802 */ /* 0x000fe20000000f00 */
[----:B------:R-:W-:Y:S02]  /*11b80*/  IMAD.MOV.U32 R12, RZ, RZ, 0x1 ;  /* 0x00000001ff0c7424 */ /* 0x000fe400078e00ff */
[----:B------:R-:W-:Y:S02]  /*11b90*/  IMAD.MOV.U32 R11, RZ, RZ, 0x1f ;  /* 0x0000001fff0b7424 */ /* 0x000fe400078e00ff */
[----:B------:R-:W-:Y:S02]  /*11ba0*/  IMAD.IADD R5, R19, 0x1, R8 ;  /* 0x0000000113057824 */ /* 0x000fe400078e0208 */
[----:B------:R-:W-:-:S07]  /*11bb0*/  IMAD.MOV.U32 R0, RZ, RZ, R14 ;  /* 0x000000ffff007224 */ /* 0x000fce00078e000e */
[----:B------:R-:W-:Y:S05]  /*11bc0*/  WARPSYNC.COLLECTIVE R15, `(.L_x_545) ;  /* 0x000000000f087348 */ /* 0x000fea0003c00000 */
[----:B------:R0:W1:Y:S02]  /*11bd0*/  SHFL.IDX P6, R14, R13, R12, R11 ;  /* 0x0000000c0d0e7389 */ /* 0x00006400000c000b */
[----:B01----:R-:W-:Y:S01]  /*11be0*/  ENDCOLLECTIVE ;  /* 0x000000000000791b */ /* 0x003fe20003800000 */
.L_x_545:
[----:B------:R-:W-:Y:S02]  /*11bf0*/  ULDC UR4, c[0x0][0xc3c] ;  /* 0x00030f0000047ab9 */ /* 0x000fe40000000800 */
[----:B------:R-:W-:-:S13]  /*11c00*/  ISETP.GE.OR P1, PT, R5, UR4, !P0 ;  /* 0x0000000405007c0c */ /* 0x000fda000c726670 */
[----:B------:R-:W0:Y:S01]  /*11c10*/  @!P1 LDC.64 R2, c[0x0][0xc80] ;  /* 0x00032000ff029b82 */ /* 0x000e220000000a00 */
[----:B------:R-:W-:Y:S01]  /*11c20*/  MOV R11, RZ ;  /* 0x000000ff000b7202 */ /* 0x000fe20000000f00 */
[----:B------:R-:W-:Y:S02]  /*11c30*/  IMAD.MOV.U32 R4, RZ, RZ, R14 ;  /* 0x000000ffff047224 */ /* 0x000fe400078e000e */
[----:B0-----:R-:W-:-:S06]  /*11c40*/  @!P1 IMAD.WIDE R2, R5, 0x4, R2 ;  /* 0x0000000405029825 */ /* 0x001fcc00078e0202 */
[----:B------:R-:W2:Y:S01]  /*11c50*/  @!P1 LDG.E R2, desc[UR50][R2.64] ;  /* 0x0000003202029981 */ /* 0x000ea2000c1e1900 */
[----:B------:R-:W-:Y:S01]  /*11c60*/  IMAD.MOV.U32 R5, RZ, RZ, RZ ;  /* 0x000000ffff057224 */ /* 0x000fe200078e00ff */
[C---:B------:R-:W-:Y:S02]  /*11c70*/  ISETP.GE.U32.AND P2, PT, R8.reuse, 0x2, PT ;  /* 0x000000020800780c */ /* 0x040fe40003f46070 */
[C---:B------:R-:W-:Y:S02]  /*11c80*/  ISETP.GE.U32.AND P3, PT, R8.reuse, 0x4, PT ;  /* 0x000000040800780c */ /* 0x040fe40003f66070 */
[C---:B------:R-:W-:Y:S02]  /*11c90*/  ISETP.GE.U32.AND P4, PT, R8.reuse, 0x8, PT ;  /* 0x000000080800780c */ /* 0x040fe40003f86070 */
[C---:B------:R-:W-:Y:S01]  /*11ca0*/  ISETP.GE.U32.AND P5, PT, R8.reuse, 0x10, PT ;  /* 0x000000100800780c */ /* 0x040fe20003fa6070 */
[----:B--2---:R-:W-:Y:S01]  /*11cb0*/  @!P1 IMAD.MOV.U32 R5, RZ, RZ, R2 ;  /* 0x000000ffff059224 */ /* 0x004fe200078e0002 */
[----:B------:R-:W-:-:S03]  /*11cc0*/  ISETP.NE.AND P1, PT, R8, RZ, PT ;  /* 0x000000ff0800720c */ /* 0x000fc60003f25270 */
[----:B------:R-:W-:-:S10]  /*11cd0*/  IMAD.MOV.U32 R13, RZ, RZ, R5 ;  /* 0x000000ffff0d7224 */ /* 0x000fd400078e0005 */
[----:B------:R-:W-:Y:S05]  /*11ce0*/  WARPSYNC.COLLECTIVE R15, `(.L_x_546) ;  /* 0x000000000f087348 */ /* 0x000fea0003c00000 */
[----:B------:R0:W1:Y:S02]  /*11cf0*/  SHFL.UP P6, R14, R13, R12, R11 ;  /* 0x0400000c0d0e7389 */ /* 0x00006400000c000b */
[----:B01----:R-:W-:Y:S01]  /*11d00*/  ENDCOLLECTIVE ;  /* 0x000000000000791b */ /* 0x003fe20003800000 */
.L_x_546:
[----:B------:R-:W-:Y:S01]  /*11d10*/  IMAD.MOV.U32 R12, RZ, RZ, 0x2 ;  /* 0x00000002ff0c7424 */ /* 0x000fe200078e00ff */
[----:B------:R-:W-:-:S05]  /*11d20*/  SEL R6, R14, RZ, P1 ;  /* 0x000000ff0e067207 */ /* 0x000fca0000800000 */
[----:B------:R-:W-:-:S04]  /*11d30*/  IMAD.IADD R6, R5, 0x1, R6 ;  /* 0x0000000105067824 */ /* 0x000fc800078e0206 */
[----:B------:R-:W-:-:S07]  /*11d40*/  IMAD.MOV.U32 R13, RZ, RZ, R6 ;  /* 0x000000ffff0d7224 */ /* 0x000fce00078e0006 */
[----:B------:R-:W-:Y:S05]  /*11d50*/  WARPSYNC.COLLECTIVE R15, `(.L_x_547) ;  /* 0x000000000f087348 */ /* 0x000fea0003c00000 */
[----:B------:R0:W1:Y:S02]  /*11d60*/  SHFL.UP P6, R14, R13, R12, R11 ;  /* 0x0400000c0d0e7389 */ /* 0x00006400000c000b */
[----:B01----:R-:W-:Y:S01]  /*11d70*/  ENDCOLLECTIVE ;  /* 0x000000000000791b */ /* 0x003fe20003800000 */
.L_x_547:
[----:B------:R-:W-:Y:S02]  /*11d80*/  MOV R12, 0x4 ;  /* 0x00000004000c7802 */ /* 0x000fe40000000f00 */
[----:B------:R-:W-:-:S05]  /*11d90*/  SEL R7, R14, RZ, P2 ;  /* 0x000000ff0e077207 */ /* 0x000fca0001000000 */
[----:B------:R-:W-:-:S04]  /*11da0*/  IMAD.IADD R7, R6, 0x1, R7 ;  /* 0x0000000106077824 */ /* 0x000fc800078e0207 */
[----:B------:R-:W-:-:S07]  /*11db0*/  IMAD.MOV.U32 R13, RZ, RZ, R7 ;  /* 0x000000ffff0d7224 */ /* 0x000fce00078e0007 */
[----:B------:R-:W-:Y:S05]  /*11dc0*/  WARPSYNC.COLLECTIVE R15, `(.L_x_548) ;  /* 0x000000000f087348 */ /* 0x000fea0003c00000 */
[----:B------:R0:W1:Y:S02]  /*11dd0*/  SHFL.UP P6, R14, R13, R12, R11 ;  /* 0x0400000c0d0e7389 */ /* 0x00006400000c000b */
[----:B01----:R-:W-:Y:S01]  /*11de0*/  ENDCOLLECTIVE ;  /* 0x000000000000791b */ /* 0x003fe20003800000 */
.L_x_548:
[----:B------:R-:W-:Y:S01]  /*11df0*/  IMAD.MOV.U32 R12, RZ, RZ, 0x8 ;  /* 0x00000008ff0c7424 */ /* 0x000fe200078e00ff */
[----:B------:R-:W-:-:S05]  /*11e00*/  SEL R2, R14, RZ, P3 ;  /* 0x000000ff0e027207 */ /* 0x000fca0001800000 */
[----:B------:R-:W-:-:S04]  /*11e10*/  IMAD.IADD R2, R7, 0x1, R2 ;  /* 0x0000000107027824 */ /* 0x000fc800078e0202 */
[----:B------:R-:W-:-:S07]  /*11e20*/  IMAD.MOV.U32 R13, RZ, RZ, R2 ;  /* 0x000000ffff0d7224 */ /* 0x000fce00078e0002 */
[----:B------:R-:W-:Y:S05]  /*11e30*/  WARPSYNC.COLLECTIVE R15, `(.L_x_549) ;  /* 0x000000000f087348 */ /* 0x000fea0003c00000 */
[----:B------:R0:W1:Y:S02]  /*11e40*/  SHFL.UP P6, R14, R13, R12, R11 ;  /* 0x0400000c0d0e7389 */ /* 0x00006400000c000b */
[----:B01----:R-:W-:Y:S01]  /*11e50*/  ENDCOLLECTIVE ;  /* 0x000000000000791b */ /* 0x003fe20003800000 */
.L_x_549:
[----:B------:R-:W-:Y:S02]  /*11e60*/  MOV R12, 0x10 ;  /* 0x00000010000c7802 */ /* 0x000fe40000000f00 */
[----:B------:R-:W-:-:S05]  /*11e70*/  SEL R3, R14, RZ, P4 ;  /* 0x000000ff0e037207 */ /* 0x000fca0002000000 */
[----:B------:R-:W-:-:S04]  /*11e80*/  IMAD.IADD R3, R2, 0x1, R3 ;  /* 0x0000000102037824 */ /* 0x000fc800078e0203 */
[----:B------:R-:W-:-:S07]  /*11e90*/  IMAD.MOV.U32 R13, RZ, RZ, R3 ;  /* 0x000000ffff0d7224 */ /* 0x000fce00078e0003 */
[----:B------:R-:W-:Y:S05]  /*11ea0*/  WARPSYNC.COLLECTIVE R15, `(.L_x_550) ;  /* 0x000000000f087348 */ /* 0x000fea0003c00000 */
[----:B------:R0:W1:Y:S02]  /*11eb0*/  SHFL.UP P6, R14, R13, R12, R11 ;  /* 0x0400000c0d0e7389 */ /* 0x00006400000c000b */
[----:B01----:R-:W-:Y:S01]  /*11ec0*/  ENDCOLLECTIVE ;  /* 0x000000000000791b */ /* 0x003fe20003800000 */
.L_x_550:
[----:B------:R-:W-:Y:S02]  /*11ed0*/  IMAD.MOV.U32 R12, RZ, RZ, 0x1f ;  /* 0x0000001fff0c7424 */ /* 0x000fe400078e00ff */
[----:B------:R-:W-:Y:S01]  /*11ee0*/  IMAD.MOV.U32 R11, RZ, RZ, 0x1f ;  /* 0x0000001fff0b7424 */ /* 0x000fe200078e00ff */
[----:B------:R-:W-:-:S05]  /*11ef0*/  SEL R2, R14, RZ, P5 ;  /* 0x000000ff0e027207 */ /* 0x000fca0002800000 */
[----:B------:R-:W-:-:S04]  /*11f00*/  IMAD.IADD R2, R3, 0x1, R2 ;  /* 0x0000000103027824 */ /* 0x000fc800078e0202 */
[----:B------:R-:W-:-:S07]  /*11f10*/  IMAD.MOV.U32 R13, RZ, RZ, R2 ;  /* 0x000000ffff0d7224 */ /* 0x000fce00078e0002 */
[----:B------:R-:W-:Y:S05]  /*11f20*/  WARPSYNC.COLLECTIVE R15, `(.L_x_551) ;  /* 0x000000000f087348 */ /* 0x000fea0003c00000 */
[----:B------:R0:W1:Y:S02]  /*11f30*/  SHFL.IDX P6, R14, R13, R12, R11 ;  /* 0x0000000c0d0e7389 */ /* 0x00006400000c000b */
[----:B01----:R-:W-:Y:S01]  /*11f40*/  ENDCOLLECTIVE ;  /* 0x000000000000791b */ /* 0x003fe20003800000 */
.L_x_551:
[----:B------:R-:W-:Y:S05]  /*11f50*/  BRA `(.L_x_552) ;  /* 0xffffffcc00487947 */ /* 0x000fea000383ffff */
.L_x_464:
[----:B------:R-:W-:Y:S01]  /*11f60*/  BSSY B0, `(.L_x_553) ;  /* 0x0000008000007945 */ /* 0x000fe20003800000 */
[----:B-----5:R-:W-:Y:S01]  /*11f70*/  IMAD.MOV.U32 R13, RZ, RZ, R5 ;  /* 0x000000ffff0d7224 */ /* 0x020fe200078e0005 */
[----:B------:R-:W-:Y:S01]  /*11f80*/  MOV R12, 0x1 ;  /* 0x00000001000c7802 */ /* 0x000fe20000000f00 */
[----:B------:R-:W-:Y:S02]  /*11f90*/  IMAD.MOV.U32 R11, RZ, RZ, RZ ;  /* 0x000000ffff0b7224 */ /* 0x000fe400078e00ff */
[----:B------:R-:W-:-:S07]  /*11fa0*/  IMAD.MOV.U32 R15, RZ, RZ, -0x1 ;  /* 0xffffffffff0f7424 */ /* 0x000fce00078e00ff */
[----:B01----:R-:W-:Y:S05]  /*11fb0*/  WARPSYNC.COLLECTIVE R15, `(.L_x_554) ;  /* 0x000000000f087348 */ /* 0x003fea0003c00000 */
[----:B------:R2:W3:Y:S02]  /*11fc0*/  SHFL.UP P6, R14, R13, R12, R11 ;  /* 0x0400000c0d0e7389 */ /* 0x0004e400000c000b */
[----:B0123--:R-:W-:Y:S01]  /*11fd0*/  ENDCOLLECTIVE ;  /* 0x000000000000791b */ /* 0x00ffe20003800000 */
.L_x_554:
[----:B------:R-:W-:Y:S05]  /*11fe0*/  BSYNC B0 ;  /* 0x0000000000007941 */ /* 0x000fea0003800000 */
.L_x_553:
[----:B------:R-:W-:Y:S01]  /*11ff0*/  SEL R14, R14, RZ, P1 ;  /* 0x000000ff0e0e7207 */ /* 0x000fe20000800000 */
[----:B------:R-:W-:Y:S01]  /*12000*/  IMAD.MOV.U32 R12, RZ, RZ, 0x2 ;  /* 0x00000002ff0c7424 */ /* 0x000fe200078e00ff */
[----:B------:R-:W-:Y:S01]  /*12010*/  MOV R15, 0xffffffff ;  /* 0xffffffff000f7802 */ /* 0x000fe20000000f00 */
[----:B------:R-:W-:Y:S02]  /*12020*/  IMAD.MOV.U32 R11, RZ, RZ, RZ ;  /* 0x000000ffff0b7224 */ /* 0x000fe400078e00ff */
[----:B------:R-:W-:-:S07]  /*12030*/  IMAD.IADD R13, R5, 0x1, R14 ;  /* 0x00000001050d7824 */ /* 0x000fce00078e020e */
[----:B------:R-:W-:Y:S05]  /*12040*/  WARPSYNC.COLLECTIVE R15, `(.L_x_555) ;  /* 0x000000000f087348 */ /* 0x000fea0003c00000 */
[----:B------:R0:W1:Y:S02]  /*12050*/  SHFL.UP P6, R14, R13, R12, R11 ;  /* 0x0400000c0d0e7389 */ /* 0x00006400000c000b */
[----:B01----:R-:W-:Y:S01]  /*12060*/  ENDCOLLECTIVE ;  /* 0x000000000000791b */ /* 0x003fe20003800000 */
.L_x_555:
[----:B------:R-:W-:Y:S01]  /*12070*/  IMAD.MOV.U32 R12, RZ, RZ, 0x4 ;  /* 0x00000004ff0c7424 */ /* 0x000fe200078e00ff */
[----:B------:R-:W-:-:S05]  /*12080*/  SEL R2, R14, RZ, P2 ;  /* 0x000000ff0e027207 */ /* 0x000fca0001000000 */
[----:B------:R-:W-:-:S04]  /*12090*/  IMAD.IADD R2, R13, 0x1, R2 ;  /* 0x000000010d027824 */ /* 0x000fc800078e0202 */
[----:B------:R-:W-:-:S07]  /*120a0*/  IMAD.MOV.U32 R13, RZ, RZ, R2 ;  /* 0x000000ffff0d7224 */ /* 0x000fce00078e0002 */
[----:B------:R-:W-:Y:S05]  /*120b0*/  WARPSYNC.COLLECTIVE R15, `(.L_x_556) ;  /* 0x000000000f087348 */ /* 0x000fea0003c00000 */
[----:B------:R0:W1:Y:S02]  /*120c0*/  SHFL.UP P6, R14, R13, R12, R11 ;  /* 0x0400000c0d0e7389 */ /* 0x00006400000c000b */
[----:B01----:R-:W-:Y:S01]  /*120d0*/  ENDCOLLECTIVE ;  /* 0x000000000000791b */ /* 0x003fe20003800000 */
.L_x_556:
[----:B------:R-:W-:Y:S02]  /*120e0*/  MOV R12, 0x8 ;  /* 0x00000008000c7802 */ /* 0x000fe40000000f00 */
[----:B------:R-:W-:-:S05]  /*120f0*/  SEL R3, R14, RZ, P3 ;  /* 0x000000ff0e037207 */ /* 0x000fca0001800000 */
[----:B------:R-:W-:-:S04]  /*12100*/  IMAD.IADD R3, R2, 0x1, R3 ;  /* 0x0000000102037824 */ /* 0x000fc800078e0203 */
[----:B------:R-:W-:-:S07]  /*12110*/  IMAD.MOV.U32 R13, RZ, RZ, R3 ;  /* 0x000000ffff0d7224 */ /* 0x000fce00078e0003 */
[----:B------:R-:W-:Y:S05]  /*12120*/  WARPSYNC.COLLECTIVE R15, `(.L_x_557) ;  /* 0x000000000f087348 */ /* 0x000fea0003c00000 */
[----:B------:R0:W1:Y:S02]  /*12130*/  SHFL.UP P6, R14, R13, R12, R11 ;  /* 0x0400000c0d0e7389 */ /* 0x00006400000c000b */
[----:B01----:R-:W-:Y:S01]  /*12140*/  ENDCOLLECTIVE ;  /* 0x000000000000791b */ /* 0x003fe20003800000 */
.L_x_557:
[----:B------:R-:W-:Y:S01]  /*12150*/  IMAD.MOV.U32 R12, RZ, RZ, 0x10 ;  /* 0x00000010ff0c7424 */ /* 0x000fe200078e00ff */
[----:B------:R-:W-:-:S05]  /*12160*/  SEL R4, R14, RZ, P4 ;  /* 0x000000ff0e047207 */ /* 0x000fca0002000000 */
[----:B------:R-:W-:-:S04]  /*12170*/  IMAD.IADD R4, R3, 0x1, R4 ;  /* 0x0000000103047824 */ /* 0x000fc800078e0204 */
[----:B------:R-:W-:-:S07]  /*12180*/  IMAD.MOV.U32 R13, RZ, RZ, R4 ;  /* 0x000000ffff0d7224 */ /* 0x000fce00078e0004 */
[----:B------:R-:W-:Y:S05]  /*12190*/  WARPSYNC.COLLECTIVE R15, `(.L_x_558) ;  /* 0x000000000f087348 */ /* 0x000fea0003c00000 */
[----:B------:R0:W1:Y:S02]  /*121a0*/  SHFL.UP P6, R14, R13, R12, R11 ;  /* 0x0400000c0d0e7389 */ /* 0x00006400000c000b */
[----:B01----:R-:W-:Y:S01]  /*121b0*/  ENDCOLLECTIVE ;  /* 0x000000000000791b */ /* 0x003fe20003800000 */
.L_x_558:
[----:B------:R-:W-:Y:S01]  /*121c0*/  MOV R12, 0x1f ;  /* 0x0000001f000c7802 */ /* 0x000fe20000000f00 */
[----:B------:R-:W-:Y:S01]  /*121d0*/  IMAD.MOV.U32 R11, RZ, RZ, 0x1f ;  /* 0x0000001fff0b7424 */ /* 0x000fe200078e00ff */
[----:B------:R-:W-:-:S05]  /*121e0*/  SEL R3, R14, RZ, P5 ;  /* 0x000000ff0e037207 */ /* 0x000fca0002800000 */
[----:B------:R-:W-:-:S04]  /*121f0*/  IMAD.IADD R2, R4, 0x1, R3 ;  /* 0x0000000104027824 */ /* 0x000fc800078e0203 */
[----:B------:R-:W-:-:S07]  /*12200*/  IMAD.MOV.U32 R13, RZ, RZ, R2 ;  /* 0x000000ffff0d7224 */ /* 0x000fce00078e0002 */
[----:B------:R-:W-:Y:S05]  /*12210*/  WARPSYNC.COLLECTIVE R15, `(.L_x_559) ;  /* 0x000000000f087348 */ /* 0x000fea0003c00000 */
[----:B------:R0:W1:Y:S02]  /*12220*/  SHFL.IDX P6, R14, R13, R12, R11 ;  /* 0x0000000c0d0e7389 */ /* 0x00006400000c000b */
[----:B01----:R-:W-:Y:S01]  /*12230*/  ENDCOLLECTIVE ;  /* 0x000000000000791b */ /* 0x003fe20003800000 */
.L_x_559:
[----:B------:R-:W-:Y:S05]  /*12240*/  BRA `(.L_x_560) ;  /* 0xffffffcc00287947 */ /* 0x000fea000383ffff */
.L_x_466:
[----:B------:R-:W-:Y:S01]  /*12250*/  BSSY B0, `(.L_x_561) ;  /* 0x0000006000007945 */ /* 0x000fe20003800000 */
[----:B------:R-:W-:Y:S01]  /*12260*/  PLOP3.LUT P6, PT, P6, PT, PT, 0x8, 0x0 ;  /* 0x000000000000781c */ /* 0x000fe200037ce170 */
[----:B------:R-:W-:-:S12]  /*12270*/  IMAD.MOV.U32 R15, RZ, RZ, -0x1 ;  /* 0xffffffffff0f7424 */ /* 0x000fd800078e00ff */
[----:B01----:R-:W-:Y:S05]  /*12280*/  WARPSYNC.COLLECTIVE R15, `(.L_x_562) ;  /* 0x000000000f087348 */ /* 0x003fea0003c00000 */
[----:B------:R-:W-:Y:S01]  /*12290*/  VOTE.ANY R14, PT, P6 ;  /* 0x00000000000e7806 */ /* 0x000fe200030e0100 */
[----:B01----:R-:W-:Y:S06]  /*122a0*/  ENDCOLLECTIVE ;  /* 0x000000000000791b */ /* 0x003fec0003800000 */
.L_x_562:
[----:B------:R-:W-:Y:S05]  /*122b0*/  BSYNC B0 ;  /* 0x0000000000007941 */ /* 0x000fea0003800000 */
.L_x_561:
[----:B------:R-:W-:Y:S01]  /*122c0*/  IMAD.MOV.U32 R3, RZ, RZ, R14 ;  /* 0x000000ffff037224 */ /* 0x000fe200078e000e */
[----:B------:R-:W-:Y:S01]  /*122d0*/  MOV R11, 0x1f ;  /* 0x0000001f000b7802 */ /* 0x000fe20000000f00 */
[----:B------:R-:W-:Y:S02]  /*122e0*/  IMAD.MOV.U32 R13, RZ, RZ, R5 ;  /* 0x000000ffff0d7224 */ /* 0x000fe400078e0005 */
[----:B------:R-:W0:Y:S01]  /*122f0*/  POPC R4, R3 ;  /* 0x0000000300047309 */ /* 0x000e220000000000 */
[----:B------:R-:W-:Y:S02]  /*12300*/  IMAD.MOV.U32 R15, RZ, RZ, -0x1 ;  /* 0xffffffffff0f7424 */ /* 0x000fe400078e00ff */
[----:B0-----:R-:W-:-:S07]  /*12310*/  IMAD.MOV.U32 R12, RZ, RZ, R4 ;  /* 0x000000ffff0c7224 */ /* 0x001fce00078e0004 */
[----:B------:R-:W-:Y:S05]  /*12320*/  WARPSYNC.COLLECTIVE R15, `(.L_x_563) ;  /* 0x000000000f087348 */ /* 0x000fea0003c00000 */
[----:B------:R0:W1:Y:S02]  /*12330*/  SHFL.IDX P6, R14, R13, R12, R11 ;  /* 0x0000000c0d0e7389 */ /* 0x00006400000c000b */
[----:B01----:R-:W-:Y:S01]  /*12340*/  ENDCOLLECTIVE ;  /* 0x000000000000791b */ /* 0x003fe20003800000 */
.L_x_563:
[----:B------:R-:W-:Y:S01]  /*12350*/  IMAD.MOV.U32 R5, RZ, RZ, R14 ;  /* 0x000000ffff057224 */ /* 0x000fe200078e000e */
[----:B------:R-:W-:Y:S06]  /*12360*/  BRA `(.L_x_564) ;  /* 0xffffffcc00187947 */ /* 0x000fec000383ffff */
.L_x_468:
[----:B------:R-:W-:Y:S01]  /*12370*/  BSSY B0, `(.L_x_565) ;  /* 0x0000007000007945 */ /* 0x000fe20003800000 */
[----:B------:R-:W-:Y:S02]  /*12380*/  IMAD.MOV.U32 R13, RZ, RZ, R2 ;  /* 0x000000ffff0d7224 */ /* 0x000fe400078e0002 */
[----:B------:R-:W-:Y:S02]  /*12390*/  IMAD.MOV.U32 R11, RZ, RZ, 0x1f ;  /* 0x0000001fff0b7424 */ /* 0x000fe400078e00ff */
[----:B------:R-:W-:-:S07]  /*123a0*/  IMAD.MOV.U32 R15, RZ, RZ, -0x1 ;  /* 0xffffffffff0f7424 */ /* 0x000fce00078e00ff */
[----:B0123--:R-:W-:Y:S05]  /*123b0*/  WARPSYNC.COLLECTIVE R15, `(.L_x_566) ;  /* 0x000000000f087348 */ /* 0x00ffea0003c00000 */
[----:B------:R4:W0:Y:S02]  /*123c0*/  SHFL.IDX P6, R14, R13, R12, R11 ;  /* 0x0000000c0d0e7389 */ /* 0x00082400000c000b */
[----:B01234-:R-:W-:Y:S01]  /*123d0*/  ENDCOLLECTIVE ;  /* 0x000000000000791b */ /* 0x01ffe20003800000 */
.L_x_566:
[----:B------:R-:W-:Y:S05]  /*123e0*/  BSYNC B0 ;  /* 0x0000000000007941 */ /* 0x000fea0003800000 */
.L_x_565:
[----:B------:R-:W-:Y:S05]  /*123f0*/  BRA `(.L_x_467) ;  /* 0xffffffcc00107947 */ /* 0x000fea000383ffff */
.L_x_472:
[----:B0-----:R0:W1:Y:S02]  /*12400*/  SYNCS.PHASECHK.TRANS64.TRYWAIT P0, [R5+URZ+0x28c20], R0 ;  /* 0x028c2000050075a7 */ /* 0x001064000800017f */
[----:B-1----:R-:W-:Y:S05]  /*12410*/  @!P0 NANOSLEEP.SYNCS 0x989680 ;  /* 0x009896800000895d */ /* 0x002fea0003900000 */
[----:B------:R-:W1:Y:S02]  /*12420*/  @!P0 SYNCS.PHASECHK.TRANS64 P0, [R5+URZ+0x28c20], R0 ;  /* 0x028c2000050085a7 */ /* 0x000e64000800007f */
[----:B-1----:R-:W-:Y:S05]  /*12430*/  @!P0 BRA `(.L_x_472) ;  /* 0xfffffffc00f08947 */ /* 0x002fea000383ffff */
[----:B------:R-:W-:Y:S05]  /*12440*/  BRA `(.L_x_567) ;  /* 0xffffffcc00fc7947 */ /* 0x000fea000383ffff */
.L_x_473:
[----:B------:R-:W1:Y:S01]  /*12450*/  S2R R2, SR_TID.X ;  /* 0x0000000000027919 */ /* 0x000e620000002100 */
[----:B------:R-:W-:Y:S01]  /*12460*/  BSSY B0, `(.L_x_568) ;  /* 0x000000a000007945 */ /* 0x000fe20003800000 */
[----:B------:R-:W-:Y:S02]  /*12470*/  IMAD.MOV.U32 R12, RZ, RZ, RZ ;  /* 0x000000ffff0c7224 */ /* 0x000fe400078e00ff */
[----:B------:R-:W-:Y:S02]  /*12480*/  IMAD.MOV.U32 R11, RZ, RZ, 0x1f ;  /* 0x0000001fff0b7424 */ /* 0x000fe400078e00ff */
[----:B------:R-:W-:Y:S01]  /*12490*/  IMAD.MOV.U32 R15, RZ, RZ, -0x1 ;  /* 0xffffffffff0f7424 */ /* 0x000fe200078e00ff */
[----:B-1----:R-:W-:-:S04]  /*124a0*/  SHF.R.U32.HI R2, RZ, 0x5, R2 ;  /* 0x00000005ff027819 */ /* 0x002fc80000011602 */
[----:B------:R-:W-:-:S04]  /*124b0*/  LOP3.LUT R2, R2, 0x3, RZ, 0xc0, !PT ;  /* 0x0000000302027812 */ /* 0x000fc800078ec0ff */
[----:B------:R-:W-:-:S07]  /*124c0*/  MOV R13, R2 ;  /* 0x00000002000d7202 */ /* 0x000fce0000000f00 */
[----:B0-234-:R-:W-:Y:S05]  /*124d0*/  WARPSYNC.COLLECTIVE R15, `(.L_x_569) ;  /* 0x000000000f087348 */ /* 0x01dfea0003c00000 */
[----:B------:R1:W0:Y:S02]  /*124e0*/  SHFL.IDX P6, R14, R13, R12, R11 ;  /* 0x0000000c0d0e7389 */ /* 0x00022400000c000b */
[----:B01234-:R-:W-:Y:S01]  /*124f0*/  ENDCOLLECTIVE ;  /* 0x000000000000791b */ /* 0x01ffe20003800000 */
.L_x_569:
[----:B------:R-:W-:Y:S05]  /*12500*/  BSYNC B0 ;  /* 0x0000000000007941 */ /* 0x000fea0003800000 */
.L_x_568:
[----:B------:R-:W-:Y:S05]  /*12510*/  BRA `(.L_x_570) ;  /* 0xffffffcc00e47947 */ /* 0x000fea000383ffff */
.L_x_476:
[----:B------:R-:W-:Y:S01]  /*12520*/  BSSY B1, `(.L_x_571) ;  /* 0x0000006000017945 */ /* 0x000fe20003800000 */
[----:B------:R-:W-:-:S07]  /*12530*/  IMAD.MOV.U32 R15, RZ, RZ, -0x1 ;  /* 0xffffffffff0f7424 */ /* 0x000fce00078e00ff */
[----:B0-234-:R-:W-:Y:S05]  /*12540*/  WARPSYNC.COLLECTIVE R15, `(.L_x_572) ;  /* 0x000000000f0c7348 */ /* 0x01dfea0003c00000 */
[----:B------:R-:W-:Y:S02]  /*12550*/  ELECT P6, UR62, PT ;  /* 0x00000000003e782f */ /* 0x000fe400038c0000 */
[----:B------:R-:W-:Y:S01]  /*12560*/  MOV R14, UR62 ;  /* 0x0000003e000e7c02 */ /* 0x000fe20008000f00 */
[----:B0-234-:R-:W-:Y:S10]  /*12570*/  ENDCOLLECTIVE ;  /* 0x000000000000791b */ /* 0x01dff40003800000 */
.L_x_572:
[----:B------:R-:W-:Y:S05]  /*12580*/  BSYNC B1 ;  /* 0x0000000000017941 */ /* 0x000fea0003800000 */
.L_x_571:
[----:B------:R-:W-:Y:S05]  /*12590*/  BRA `(.L_x_573) ;  /* 0xffffffcc00dc7947 */ /* 0x000fea000383ffff */
.L_x_478:
[----:B0-----:R0:W1:Y:S02]  /*125a0*/  SYNCS.PHASECHK.TRANS64.TRYWAIT P1, [R3+URZ+0x28c40], R2 ;  /* 0x028c4002030075a7 */ /* 0x001064000802017f */
[----:B-1----:R-:W-:Y:S05]  /*125b0*/  @!P1 NANOSLEEP.SYNCS 0x989680 ;  /* 0x009896800000995d */ /* 0x002fea0003900000 */
[----:B------:R-:W1:Y:S02]  /*125c0*/  @!P1 SYNCS.PHASECHK.TRANS64 P1, [R3+URZ+0x28c40], R2 ;  /* 0x028c4002030095a7 */ /* 0x000e64000802007f */
[----:B-1----:R-:W-:Y:S05]  /*125d0*/  @!P1 BRA `(.L_x_478) ;  /* 0xfffffffc00f09947 */ /* 0x002fea000383ffff */
[----:B------:R-:W-:Y:S05]  /*125e0*/  BRA `(.L_x_574) ;  /* 0xffffffcc00fc7947 */ /* 0x000fea000383ffff */
.L_x_480:
[----:B-1----:R1:W0:Y:S02]  /*125f0*/  SYNCS.PHASECHK.TRANS64.TRYWAIT P1, [R5+URZ+0x28c40], R0 ;  /* 0x028c4000050075a7 */ /* 0x002224000802017f */
[----:B0-----:R-:W-:Y:S05]  /*12600*/  @!P1 NANOSLEEP.SYNCS 0x989680 ;  /* 0x009896800000995d */ /* 0x001fea0003900000 */
[----:B------:R-:W0:Y:S02]  /*12610*/  @!P1 SYNCS.PHASECHK.TRANS64 P1, [R5+URZ+0x28c40], R0 ;  /* 0x028c4000050095a7 */ /* 0x000e24000802007f */
[----:B0-----:R-:W-:Y:S05]  /*12620*/  @!P1 BRA `(.L_x_480) ;  /* 0xfffffffc00f09947 */ /* 0x001fea000383ffff */
[----:B------:R-:W-:Y:S05]  /*12630*/  BRA `(.L_x_575) ;  /* 0xffffffd000087947 */ /* 0x000fea000383ffff */
.L_x_482:
[----:B------:R0:W0:Y:S02]  /*12640*/  SYNCS.PHASECHK.TRANS64.TRYWAIT P1, [R3+URZ+0x28c60], R2 ;  /* 0x028c6002030075a7 */ /* 0x000024000802017f */
[----:B0-----:R-:W-:Y:S05]  /*12650*/  @!P1 NANOSLEEP.SYNCS 0x989680 ;  /* 0x009896800000995d */ /* 0x001fea0003900000 */
[----:B------:R-:W0:Y:S02]  /*12660*/  @!P1 SYNCS.PHASECHK.TRANS64 P1, [R3+URZ+0x28c60], R2 ;  /* 0x028c6002030095a7 */ /* 0x000e24000802007f */
[----:B0-----:R-:W-:Y:S05]  /*12670*/  @!P1 BRA `(.L_x_482) ;  /* 0xfffffffc00f09947 */ /* 0x001fea000383ffff */
[----:B------:R-:W-:Y:S05]  /*12680*/  BRA `(.L_x_576) ;  /* 0xffffffd000047947 */ /* 0x000fea000383ffff */
.L_x_577:
        /* <DEDUP_REMOVED lines=15> */
.L_x_5804:


//--------------------- .text._ZN7cutlass13device_kernelIN5flash11enable_sm90INS1_16FlashAttnFwdSm90INS1_25CollectiveMainloopFwdSm90ILi2EN4cute5tupleIJNS5_1CILi1EEES8_S8_EEENS6_IJNS7_ILi64EEESA_SA_EEELi512ENS_6half_tEfNS_4arch4Sm90ELb0ELb0ELb1ELb1ELb1ELb1ELb0ELb0ELb0ELb1ELb0ELb0EEENS1_21CollectiveEpilogueFwdINS6_IJSA_NS7_ILi512EEESA_EEES9_SC_SE_Li256ELb1ELb1ELb0ELb0EEENS1_36VarlenDynamicPersistentTileSchedulerILi64ELi64ELi256ELi128ELb0ELb1ELb1ELb0ELb1ELb1EEEEEEEEEvNT_6ParamsE --------------------------
	.section	.text._ZN7cutlass13device_kernelIN5flash11enable_sm90INS1_16FlashAttnFwdSm90INS1_25CollectiveMainloopFwdSm90ILi2EN4cute5tupleIJNS5_1CILi1EEES8_S8_EEENS6_IJNS7_ILi64EEESA_SA_EEELi512ENS_6half_tEfNS_4arch4Sm90ELb0ELb0ELb1ELb1ELb1ELb1ELb0ELb0ELb0ELb1ELb0ELb0EEENS1_21CollectiveEpilogueFwdINS6_IJSA_NS7_ILi512EEESA_EEES9_SC_SE_Li256ELb1ELb1ELb0ELb0EEENS1_36VarlenDynamicPersistentTileSchedulerILi64ELi64ELi256ELi128ELb0ELb1ELb1ELb0ELb1ELb1EEEEEEEEEvNT_6ParamsE,"ax",@progbits
	.align	128
.text._ZN7cutlass13device_kernelIN5flash11enable_sm90INS1_16FlashAttnFwdSm90INS1_25CollectiveMainloopFwdSm90ILi2EN4cute5tupleIJNS5_1CILi1EEES8_S8_EEENS6_IJNS7_ILi64EEESA_SA_EEELi512ENS_6half_tEfNS_4arch4Sm90ELb0ELb0ELb1ELb1ELb1ELb1ELb0ELb0ELb0ELb1ELb0ELb0EEENS1_21CollectiveEpilogueFwdINS6_IJSA_NS7_ILi512EEESA_EEES9_SC_SE_Li256ELb1ELb1ELb0ELb0EEENS1_36VarlenDynamicPersistentTileSchedulerILi64ELi64ELi256ELi128ELb0ELb1ELb1ELb0ELb1ELb1EEEEEEEEEvNT_6ParamsE:
        .type           _ZN7cutlass13device_kernelIN5flash11enable_sm90INS1_16FlashAttnFwdSm90INS1_25CollectiveMainloopFwdSm90ILi2EN4cute5tupleIJNS5_1CILi1EEES8_S8_EEENS6_IJNS7_ILi64EEESA_SA_EEELi512ENS_6half_tEfNS_4arch4Sm90ELb0ELb0ELb1ELb1ELb1ELb1ELb0ELb0ELb0ELb1ELb0ELb0EEENS1_21CollectiveEpilogueFwdINS6_IJSA_NS7_ILi512EEESA_EEES9_SC_SE_Li256ELb1ELb1ELb0ELb0EEENS1_36VarlenDynamicPersistentTileSchedulerILi64ELi64ELi256ELi128ELb0ELb1ELb1ELb0ELb1ELb1EEEEEEEEEvNT_6ParamsE,@function
        .size           _ZN7cutlass13device_kernelIN5flash11enable_sm90INS1_16FlashAttnFwdSm90INS1_25CollectiveMainloopFwdSm90ILi2EN4cute5tupleIJNS5_1CILi1EEES8_S8_EEENS6_IJNS7_ILi64EEESA_SA_EEELi512ENS_6half_tEfNS_4arch4Sm90ELb0ELb0ELb1ELb1ELb1ELb1ELb0ELb0ELb0ELb1ELb0ELb0EEENS1_21CollectiveEpilogueFwdINS6_IJSA_NS7_ILi512EEESA_EEES9_SC_SE_Li256ELb1ELb1ELb0ELb0EEENS1_36VarlenDynamicPersistentTileSchedulerILi64ELi64ELi256ELi128ELb0ELb1ELb1ELb0ELb1ELb1EEEEEEEEEvNT_6ParamsE,(.L_x_5805 - _ZN7cutlass13device_kernelIN5flash11enable_sm90INS1_16FlashAttnFwdSm90INS1_25CollectiveMainloopFwdSm90ILi2EN4cute5tupleIJNS5_1CILi1EEES8_S8_EEENS6_IJNS7_ILi64EEESA_SA_EEELi512ENS_6half_tEfNS_4arch4Sm90ELb0ELb0ELb1ELb1ELb1ELb1ELb0ELb0ELb0ELb1ELb0ELb0EEENS1_21CollectiveEpilogueFwdINS6_IJSA_NS7_ILi512EEESA_EEES9_SC_SE_Li256ELb1ELb1ELb0ELb0EEENS1_36VarlenDynamicPersistentTileSchedulerILi64ELi64ELi256ELi128ELb0ELb1ELb1ELb0ELb1ELb1EEEEEEEEEvNT_6ParamsE)
        .other          _ZN7cutlass13device_kernelIN5flash11enable_sm90INS1_16FlashAttnFwdSm90INS1_25CollectiveMainloopFwdSm90ILi2EN4cute5tupleIJNS5_1CILi1EEES8_S8_EEENS6_IJNS7_ILi64EEESA_SA_EEELi512ENS_6half_tEfNS_4arch4Sm90ELb0ELb0ELb1ELb1ELb1ELb1ELb0ELb0ELb0ELb1ELb0ELb0EEENS1_21CollectiveEpilogueFwdINS6_IJSA_NS7_ILi512EEESA_EEES9_SC_SE_Li256ELb1ELb1ELb0ELb0EEENS1_36VarlenDynamicPersistentTileSchedulerILi64ELi64ELi256ELi128ELb0ELb1ELb1ELb0ELb1ELb1EEEEEEEEEvNT_6ParamsE,@"STO_CUDA_ENTRY STV_DEFAULT"
_ZN7cutlass13device_kernelIN5flash11enable_sm90INS1_16FlashAttnFwdSm90INS1_25CollectiveMainloopFwdSm90ILi2EN4cute5tupleIJNS5_1CILi1EEES8_S8_EEENS6_IJNS7_ILi64EEESA_SA_EEELi512ENS_6half_tEfNS_4arch4Sm90ELb0ELb0ELb1ELb1ELb1ELb1ELb0ELb0ELb0ELb1ELb0ELb0EEENS1_21CollectiveEpilogueFwdINS6_IJSA_NS7_ILi512EEESA_EEES9_SC_SE_Li256ELb1ELb1ELb0ELb0EEENS1_36VarlenDynamicPersistentTileSchedulerILi64ELi64ELi256ELi128ELb0ELb1ELb1ELb0ELb1ELb1EEEEEEEEEvNT_6ParamsE:
[----:B------:R-:W0:Y:S02]  /*0000*/  LDC R1, c[0x0][0x28] ;  /* 0x00000a00ff017b82 */ /* 0x000e240000000800 */
[----:B0-----:R-:W-:Y:S01]  /*0010*/  VIADD R1, R1, 0xffffffa0 ;  /* 0xffffffa001017836 */ /* 0x001fe20000000000 */
[----:B------:R-:W0:Y:S01]  /*0020*/  S2R R0, SR_TID.X ;  /* 0x0000000000007919 */ /* 0x000e220000002100 */
[----:B------:R-:W-:Y:S01]  /*0030*/  ELECT P0, URZ, PT ;  /* 0x00000000003f782f */ /* 0x000fe20003800000 */
[----:B------:R-:W-:Y:S01]  /*0040*/  BSSY B0, `(.L_x_578) ;  /* 0x000000d000007945 */ /* 0x000fe20003800000 */
[----:B0-----:R-:W-:-:S05]  /*0050*/  SHF.R.U32.HI R2, RZ, 0x5, R0 ;  /* 0x00000005ff027819 */ /* 0x001fca0000011600 */
[----:B------:R-:W0:Y:S02]  /*0060*/  SHFL.IDX PT, R3, R2, RZ, 0x1f ;  /* 0x00001fff02037589 */ /* 0x000e2400000e0000 */
[----:B0-----:R-:W-:-:S13]  /*0070*/  ISETP.EQ.AND P0, PT, R3, RZ, P0 ;  /* 0x000000ff0300720c */ /* 0x001fda0000702270 */
[----:B------:R-:W-:Y:S05]  /*0080*/  @!P0 BRA `(.L_x_579) ;  /* 0x0000000000208947 */ /* 0x000fea0003800000 */
[----:B------:R-:W-:Y:S02]  /*0090*/  ULDC.64 UR4, c[0x0][0x198] ;  /* 0x0000660000047ab9 */ /* 0x000fe40000000a00 */
[----:B------:R-:W-:Y:S02]  /*00a0*/  UIADD3 UR6, UP0, UR4, 0x570, URZ ;  /* 0x0000057004067890 */ /* 0x000fe4000ff1e03f */
[----:B------:R-:W-:Y:S02]  /*00b0*/  UIADD3 UR4, UP1, UR4, 0x670, URZ ;  /* 0x0000067004047890 */ /* 0x000fe4000ff3e03f */
[----:B------:R-:W-:Y:S02]  /*00c0*/  UIADD3.X UR7, URZ, UR5, URZ, UP0, !UPT ;  /* 0x000000053f077290 */ /* 0x000fe400087fe43f */
[----:B------:R-:W-:-:S07]  /*00d0*/  UIADD3.X UR5, URZ, UR5, URZ, UP1, !UPT ;  /* 0x000000053f057290 */ /* 0x000fce0008ffe43f */
[----:B------:R0:W-:Y:S02]  /*00e0*/  UTMACCTL.PF [UR6] ;  /* 0x00000000060079b9 */ /* 0x0001e40008040000 */
[----:B------:R0:W-:Y:S02]  /*00f0*/  UTMACCTL.PF [UR4] ;  /* 0x00000000040079b9 */ /* 0x0001e40008040000 */
[----:B0-----:R-:W-:Y:S01]  /*0100*/  NOP ;  /* 0x0000000000007918 */ /* 0x001fe20000000000 */
.L_x_579:
[----:B------:R-:W-:Y:S05]  /*0110*/  BSYNC B0 ;  /* 0x0000000000007941 */ /* 0x000fea0003800000 */
.L_x_578:
[----:B------:R-:W-:Y:S01]  /*0120*/  SHF.R.U32.HI R4, RZ, 0x7, R0 ;  /* 0x00000007ff047819 */ /* 0x000fe20000011600 */
[----:B------:R-:W-:Y:S01]  /*0130*/  VOTEU.ANY UP0, P0 ;  /* 0x00000000003f7886 */ /* 0x000fe20000000100 */
[----:B------:R-:W0:Y:S01]  /*0140*/  SHFL.IDX PT, R3, R2, RZ, 0x1f ;  /* 0x00001fff02037589 */ /* 0x000e2200000e0000 */
[----:B------:R-:W-:Y:S01]  /*0150*/  UMOV UR4, 0x80 ;  /* 0x0000008000047882 */ /* 0x000fe20000000000 */
[----:B------:R-:W-:Y:S01]  /*0160*/  UMOV UR7, 0x100 ;  /* 0x0000010000077882 */ /* 0x000fe20000000000 */
[----:B------:R-:W-:Y:S01]  /*0170*/  VOTEU.ANY UP1, P0 ;  /* 0x00000000003f7886 */ /* 0x000fe20000020100 */
[----:B------:R-:W1:Y:S01]  /*0180*/  SHFL.IDX PT, R4, R4, RZ, 0x1f ;  /* 0x00001fff04047589 */ /* 0x000e6200000e0000 */
[----:B------:R-:W2:Y:S01]  /*0190*/  @UP0 S2UR UR8, SR_CgaCtaId ;  /* 0x00000000000809c3 */ /* 0x000ea20000008800 */
[----:B------:R-:W-:Y:S01]  /*01a0*/  @UP0 UMOV UR6, 0x400 ;  /* 0x0000040000060882 */ /* 0x000fe20000000000 */
[----:B------:R-:W-:-:S04]  /*01b0*/  @UP0 UIADD3 UR4, -UR4, 0x100000, URZ ;  /* 0x0010000004040890 */ /* 0x000fc8000fffe13f */
[----:B------:R-:W-:Y:S02]  /*01c0*/  @UP0 USHF.L.U32 UR5, UR4, 0xb, URZ ;  /* 0x0000000b04050899 */ /* 0x000fe4000800063f */
[----:B------:R-:W-:Y:S01]  /*01d0*/  @UP0 USHF.L.U32 UR4, UR4, 0x1, URZ ;  /* 0x0000000104040899 */ /* 0x000fe2000800063f */
[----:B0-----:R-:W-:Y:S01]  /*01e0*/  ISETP.NE.AND P1, PT, R3, RZ, PT ;  /* 0x000000ff0300720c */ /* 0x001fe20003f25270 */
[----:B-1----:R0:W-:Y:S01]  /*01f0*/  STL [R1+0x50], R4 ;  /* 0x0000500401007387 */ /* 0x0021e20000100800 */
[----:B--2---:R-:W-:Y:S02]  /*0200*/  @UP0 ULEA UR8, UR8, UR6, 0x18 ;  /* 0x0000000608080291 */ /* 0x004fe4000f8ec03f */
[----:B------:R-:W-:-:S04]  /*0210*/  @UP0 UIADD3 UR6, -UR7, 0x100000, URZ ;  /* 0x0010000007060890 */ /* 0x000fc8000fffe13f */
[----:B------:R-:W-:Y:S02]  /*0220*/  @UP0 USHF.L.U32 UR7, UR6, 0xb, URZ ;  /* 0x0000000b06070899 */ /* 0x000fe4000800063f */
[----:B------:R-:W-:Y:S01]  /*0230*/  @UP0 USHF.L.U32 UR6, UR6, 0x1, URZ ;  /* 0x0000000106060899 */ /* 0x000fe2000800063f */
[----:B------:R-:W-:Y:S01]  /*0240*/  VOTEU.ANY UP0, P0 ;  /* 0x00000000003f7886 */ /* 0x000fe20000000100 */
[----:B------:R-:W1:Y:S04]  /*0250*/  FENCE.VIEW.ASYNC.S ;  /* 0x00000000000073c6 */ /* 0x000e680000000000 */
[----:B-1----:R0:W1:Y:S06]  /*0260*/  @UP0 SYNCS.EXCH.64 URZ, [UR8+0x28c00], UR4 ;  /* 0x028c0004083f05b2 */ /* 0x00206c0008000100 */
[----:B------:R0:W2:Y:S02]  /*0270*/  @UP1 SYNCS.EXCH.64 URZ, [UR8+0x28c20], UR6 ;  /* 0x028c2006083f15b2 */ /* 0x0000a40008000100 */
        /* <DEDUP_REMOVED lines=10> */
[----:B0-----:R0:W3:Y:S01]  /*0320*/  SYNCS.EXCH.64 URZ, [UR6+0x28c30], UR4 ;  /* 0x028c3004063f75b2 */ /* 0x0010e20008000100 */
[----:B------:R0:W4:Y:S01]  /*0330*/  SYNCS.EXCH.64 URZ, [UR6+0x28c40], UR4 ;  /* 0x028c4004063f75b2 */ /* 0x0001220008000100 */
[----:B------:R0:W0:Y:S01]  /*0340*/  SYNCS.EXCH.64 URZ, [UR6+0x28c38], UR4 ;  /* 0x028c3804063f75b2 */ /* 0x0000220008000100 */
[----:B------:R0:W0:Y:S01]  /*0350*/  SYNCS.EXCH.64 URZ, [UR6+0x28c48], UR4 ;  /* 0x028c4804063f75b2 */ /* 0x0000220008000100 */
[----:B------:R-:W-:Y:S01]  /*0360*/  NOP ;  /* 0x0000000000007918 */ /* 0x000fe20000000000 */
.L_x_580:
        /* <DEDUP_REMOVED lines=22> */
.L_x_581:
        /* <DEDUP_REMOVED lines=18> */
.L_x_582:
        /* <DEDUP_REMOVED lines=22> */
.L_x_583:
        /* <DEDUP_REMOVED lines=22> */
.L_x_584:
[----:B------:R-:W-:Y:S01]  /*08b0*/  ISETP.NE.AND P0, PT, R4, RZ, PT ;  /* 0x000000ff0400720c */ /* 0x000fe20003f05270 */
[----:B------:R-:W-:Y:S01]  /*08c0*/  IMAD.MOV.U32 R37, RZ, RZ, 0x1 ;  /* 0x00000001ff257424 */ /* 0x000fe200078e00ff */
[----:B------:R-:W-:Y:S01]  /*08d0*/  NOP ;  /* 0x0000000000007918 */ /* 0x000fe20000000000 */
[----:B------:R-:W-:Y:S01]  /*08e0*/  ULDC.64 UR40, c[0x0][0x208] ;  /* 0x0000820000287ab9 */ /* 0x000fe20000000a00 */
[----:B------:R-:W-:Y:S02]  /*08f0*/  BSSY B9, `(.L_x_585) ;  /* 0x00016b9000097945 */ /* 0x000fe40003800000 */
[----:B------:R-:W-:Y:S01]  /*0900*/  SEL R37, R37, 0x2, !P0 ;  /* 0x0000000225257807 */ /* 0x000fe20004000000 */
[----:B01234-:R-:W-:Y:S06]  /*0910*/  BAR.SYNC.DEFER_BLOCKING 0x0 ;  /* 0x0000000000007b1d */ /* 0x01ffec0000010000 */
[----:B------:R-:W-:Y:S05]  /*0920*/  @!P0 BRA `(.L_x_586) ;  /* 0x000000f800d48947 */ /* 0x000fea0003800000 */
.L_x_587:
[----:B------:R-:W-:-:S08]  /*0930*/  NOP ;  /* 0x0000000000007918 */ /* 0x000fd00000000000 */
[----:B------:R-:W0:Y:S02]  /*0940*/  USETMAXREG.TRY_ALLOC.CTAPOOL UP0, 0xe8 ;  /* 0x000000e8000079c8 */ /* 0x000e240008000600 */
[----:B0-----:R-:W-:-:S13]  /*0950*/  PLOP3.LUT P0, PT, PT, PT, UP0, 0x80, 0x0 ;  /* 0x000000000000781c */ /* 0x001fda0003f0f008 */
[----:B------:R-:W-:Y:S05]  /*0960*/  @!P0 BRA `(.L_x_587) ;  /* 0xfffffffc00f08947 */ /* 0x000fea000383ffff */
[----:B------:R-:W-:Y:S01]  /*0970*/  SHF.R.U32.HI R2, RZ, 0x7, R0 ;  /* 0x00000007ff027819 */ /* 0x000fe20000011600 */
[----:B------:R-:W0:Y:S03]  /*0980*/  S2UR UR4, SR_CgaCtaId ;  /* 0x00000000000479c3 */ /* 0x000e260000008800 */
[----:B------:R-:W-:Y:S02]  /*0990*/  ISETP.NE.AND P0, PT, R2, 0x1, PT ;  /* 0x000000010200780c */ /* 0x000fe40003f05270 */
[----:B------:R-:W-:-:S11]  /*09a0*/  MOV R2, 0x400 ;  /* 0x0000040000027802 */ /* 0x000fd60000000f00 */
[----:B------:R-:W-:Y:S06]  /*09b0*/  @!P0 BAR.ARV 0x8, 0x100 ;  /* 0x0204000000008b1d */ /* 0x000fec0000002000 */
[----:B------:R-:W-:Y:S01]  /*09c0*/  ISETP.GE.U32.AND P0, PT, R0, 0x100, PT ;  /* 0x000001000000780c */ /* 0x000fe20003f06070 */
[----:B0-----:R-:W-:Y:S01]  /*09d0*/  IMAD.U32 R189, RZ, RZ, UR4 ;  /* 0x00000004ffbd7e24 */ /* 0x001fe2000f8e00ff */
[----:B------:R-:W-:-:S04]  /*09e0*/  ULDC UR4, c[0x0][0xc3c] ;  /* 0x00030f0000047ab9 */ /* 0x000fc80000000800 */
[----:B------:R-:W-:-:S07]  /*09f0*/  LEA R2, R189, R2, 0x18 ;  /* 0x00000002bd027211 */ /* 0x000fce00078ec0ff */
[----:B------:R-:W-:Y:S08]  /*0a00*/  @P0 BAR.ARV 0xf, 0x100 ;  /* 0x03c4000000000b1d */ /* 0x000ff00000002000 */
[----:B------:R-:W-:Y:S06]  /*0a10*/  BAR.SYNC.DEFER_BLOCKING 0x5, 0x180 ;  /* 0x0146000000007b1d */ /* 0x000fec0000010000 */
[----:B------:R-:W0:Y:S02]  /*0a20*/  LDS.128 R24, [R2+0x28cd0] ;  /* 0x028cd00002187984 */ /* 0x000e240000000c00 */
[----:B------:R-:W-:Y:S06]  /*0a30*/  BAR.ARV 0x4, 0x180 ;  /* 0x0106000000007b1d */ /* 0x000fec0000002000 */
[----:B0-----:R-:W-:-:S13]  /*0a40*/  ISETP.GE.AND P0, PT, R27, UR4, PT ;  /* 0x000000041b007c0c */ /* 0x001fda000bf06270 */
[----:B------:R-:W-:Y:S05]  /*0a50*/  @P0 BRA `(.L_x_588) ;  /* 0x0000016800880947 */ /* 0x000fea0003800000 */
[----:B------:R-:W-:Y:S01]  /*0a60*/  VIADD R19, R0, 0xffffff80 ;  /* 0xffffff8000137836 */ /* 0x000fe20000000000 */
[----:B------:R-:W-:Y:S01]  /*0a70*/  LOP3.LUT R185, R37, 0x1, RZ, 0xfc, !PT ;  /* 0x0000000125b97812 */ /* 0x000fe200078efcff */
[----:B------:R-:W-:Y:S01]  /*0a80*/  IMAD.MOV.U32 R214, RZ, RZ, 0x40 ;  /* 0x00000040ffd67424 */ /* 0x000fe200078e00ff */
[----:B------:R-:W-:Y:S01]  /*0a90*/  CS2R R22, SRZ ;  /* 0x0000000000167805 */ /* 0x000fe2000001ff00 */
[----:B------:R-:W-:Y:S01]  /*0aa0*/  IMAD.MOV.U32 R188, RZ, RZ, RZ ;  /* 0x000000ffffbc7224 */ /* 0x000fe200078e00ff */
[----:B------:R-:W-:Y:S01]  /*0ab0*/  SHF.R.S32.HI R0, RZ, 0x1f, R19 ;  /* 0x0000001fff007819 */ /* 0x000fe20000011413 */
[----:B------:R-:W-:-:S03]  /*0ac0*/  IMAD.MOV.U32 R18, RZ, RZ, RZ ;  /* 0x000000ffff127224 */ /* 0x000fc600078e00ff */
[CC--:B------:R-:W-:Y:S02]  /*0ad0*/  LEA.HI R3, R0.reuse, R19.reuse, RZ, 0x7 ;  /* 0x0000001300037211 */ /* 0x0c0fe400078f38ff */
[-C--:B------:R-:W-:Y:S02]  /*0ae0*/  LEA.HI R6, R0, R19.reuse, RZ, 0x4 ;  /* 0x0000001300067211 */ /* 0x080fe400078f20ff */
[----:B------:R-:W-:Y:S02]  /*0af0*/  LOP3.LUT R4, R3, 0xffffff80, RZ, 0xc0, !PT ;  /* 0xffffff8003047812 */ /* 0x000fe400078ec0ff */
[----:B------:R-:W-:Y:S02]  /*0b00*/  LOP3.LUT R5, R6, 0xfffffff0, RZ, 0xc0, !PT ;  /* 0xfffffff006057812 */ /* 0x000fe400078ec0ff */
[----:B------:R-:W-:Y:S01]  /*0b10*/  LEA.HI R7, R0, R19, RZ, 0x5 ;  /* 0x0000001300077211 */ /* 0x000fe200078f28ff */
[C---:B------:R-:W-:Y:S01]  /*0b20*/  IMAD.IADD R4, R19.reuse, 0x1, -R4 ;  /* 0x0000000113047824 */ /* 0x040fe200078e0a04 */
[----:B------:R-:W-:Y:S01]  /*0b30*/  SHF.R.S32.HI R11, RZ, 0x4, R6 ;  /* 0x00000004ff0b7819 */ /* 0x000fe20000011406 */
[----:B------:R-:W-:Y:S01]  /*0b40*/  IMAD.IADD R9, R19, 0x1, -R5 ;  /* 0x0000000113097824 */ /* 0x000fe200078e0a05 */
[----:B------:R-:W-:-:S02]  /*0b50*/  SHF.R.S32.HI R209, RZ, 0x5, R7 ;  /* 0x00000005ffd17819 */ /* 0x000fc40000011407 */
[----:B------:R-:W-:Y:S02]  /*0b60*/  SHF.R.S32.HI R12, RZ, 0x1f, R7 ;  /* 0x0000001fff0c7819 */ /* 0x000fe40000011407 */
[----:B------:R-:W-:Y:S02]  /*0b70*/  SHF.R.S32.HI R5, RZ, 0x1f, R4 ;  /* 0x0000001fff057819 */ /* 0x000fe40000011404 */
[----:B------:R-:W-:Y:S02]  /*0b80*/  SHF.R.S32.HI R8, RZ, 0x1f, R9 ;  /* 0x0000001fff087819 */ /* 0x000fe40000011409 */
[----:B------:R-:W-:Y:S02]  /*0b90*/  LEA.HI R7, R6, R11, RZ, 0x1 ;  /* 0x0000000b06077211 */ /* 0x000fe400078f08ff */
[----:B------:R-:W-:Y:S02]  /*0ba0*/  LEA.HI R6, R5, R4, RZ, 0x2 ;  /* 0x0000000405067211 */ /* 0x000fe400078f10ff */
[----:B------:R-:W-:-:S02]  /*0bb0*/  LEA.HI R13, R12, R209, RZ, 0x2 ;  /* 0x000000d10c0d7211 */ /* 0x000fc400078f10ff */
[-C--:B------:R-:W-:Y:S02]  /*0bc0*/  LEA.HI R10, R8, R9.reuse, RZ, 0x3 ;  /* 0x00000009080a7211 */ /* 0x080fe400078f18ff */
[----:B------:R-:W-:Y:S02]  /*0bd0*/  LOP3.LUT R14, R7, 0x1ffffffe, RZ, 0xc0, !PT ;  /* 0x1ffffffe070e7812 */ /* 0x000fe400078ec0ff */
[----:B------:R-:W-:Y:S02]  /*0be0*/  SHF.R.S32.HI R15, RZ, 0x7, R3 ;  /* 0x00000007ff0f7819 */ /* 0x000fe40000011403 */
[----:B------:R-:W-:Y:S01]  /*0bf0*/  SHF.R.S32.HI R7, RZ, 0x2, R6 ;  /* 0x00000002ff077819 */ /* 0x000fe20000011406 */
[----:B------:R-:W-:Y:S01]  /*0c00*/  IMAD.IADD R14, R11, 0x1, -R14 ;  /* 0x000000010b0e7824 */ /* 0x000fe200078e0a0e */
[----:B------:R-:W-:Y:S02]  /*0c10*/  SHF.R.S32.HI R8, RZ, 0x1f, R6 ;  /* 0x0000001fff087819 */ /* 0x000fe40000011406 */
[----:B------:R-:W-:Y:S01]  /*0c20*/  LOP3.LUT R16, R13, 0x3ffffc, RZ, 0xc0, !PT ;  /* 0x003ffffc0d107812 */ /* 0x000fe200078ec0ff */
[----:B------:R-:W-:Y:S01]  /*0c30*/  IMAD.SHL.U32 R14, R14, 0x8, RZ ;  /* 0x000000080e0e7824 */ /* 0x000fe200078e00ff */
[----:B------:R-:W-:-:S02]  /*0c40*/  LEA R13, R15, R9, 0x8 ;  /* 0x000000090f0d7211 */ /* 0x000fc400078e40ff */
[----:B------:R-:W-:Y:S01]  /*0c50*/  LEA.HI R8, R8, R7, RZ, 0x3 ;  /* 0x0000000708087211 */ /* 0x000fe200078f18ff */
[----:B------:R-:W-:Y:S01]  /*0c60*/  IMAD.IADD R16, R209, 0x1, -R16 ;  /* 0x00000001d1107824 */ /* 0x000fe200078e0a10 */
[C---:B------:R-:W-:Y:S01]  /*0c70*/  LOP3.LUT R12, R10.reuse, 0xfffffff8, RZ, 0xc0, !PT ;  /* 0xfffffff80a0c7812 */ /* 0x040fe200078ec0ff */
[----:B------:R-:W-:Y:S01]  /*0c80*/  IMAD.SHL.U32 R10, R10, 0x40, RZ ;  /* 0x000000400a0a7824 */ /* 0x000fe200078e00ff */
[----:B------:R-:W-:Y:S01]  /*0c90*/  LOP3.LUT R8, R8, 0xfffffff8, RZ, 0xc0, !PT ;  /* 0xfffffff808087812 */ /* 0x000fe200078ec0ff */
[----:B------:R-:W-:Y:S01]  /*0ca0*/  IMAD R13, R16, 0x10, R13 ;  /* 0x00000010100d7824 */ /* 0x000fe200078e020d */
[----:B------:R-:W-:Y:S01]  /*0cb0*/  LEA.HI R5, R5, R4, RZ, 0x5 ;  /* 0x0000000405057211 */ /* 0x000fe200078f28ff */
[----:B------:R-:W-:Y:S01]  /*0cc0*/  IMAD.IADD R12, R9, 0x1, -R12 ;  /* 0x00000001090c7824 */ /* 0x000fe200078e0a0c */
[----:B------:R-:W-:Y:S01]  /*0cd0*/  LOP3.LUT R10, R10, 0x7ffffe00, RZ, 0xc0, !PT ;  /* 0x7ffffe000a0a7812 */ /* 0x000fe200078ec0ff */
[----:B------:R-:W-:Y:S01]  /*0ce0*/  IMAD.IADD R8, R7, 0x1, -R8 ;  /* 0x0000000107087824 */ /* 0x000fe200078e0a08 */
[----:B------:R-:W-:Y:S01]  /*0cf0*/  LEA R7, R13, R14, 0x6 ;  /* 0x0000000e0d077211 */ /* 0x000fe200078e30ff */
[----:B------:R-:W-:Y:S01]  /*0d00*/  IMAD.SHL.U32 R9, R12, 0x40, RZ ;  /* 0x000000400c097824 */ /* 0x000fe200078e00ff */
[----:B------:R-:W-:Y:S01]  /*0d10*/  SHF.R.S32.HI R5, RZ, 0x5, R5 ;  /* 0x00000005ff057819 */ /* 0x000fe20000011405 */
[----:B------:R-:W-:Y:S01]  /*0d20*/  IMAD R10, R209, 0x400, R10 ;  /* 0x00000400d10a7824 */ /* 0x000fe200078e020a */
[----:B------:R-:W-:Y:S01]  /*0d30*/  LEA.HI R3, R3, R15, RZ, 0x1 ;  /* 0x0000000f03037211 */ /* 0x000fe200078f08ff */
[----:B------:R0:W-:Y:S01]  /*0d40*/  STL [R1+0x5c], R7 ;  /* 0x00005c0701007387 */ /* 0x0001e20000100800 */
[----:B------:R-:W-:Y:S01]  /*0d50*/  LOP3.LUT R9, R9, 0x1c0, RZ, 0xc0, !PT ;  /* 0x000001c009097812 */ /* 0x000fe200078ec0ff */
[----:B------:R-:W-:Y:S01]  /*0d60*/  IMAD R194, R5, 0x10, R8 ;  /* 0x0000001005c27824 */ /* 0x000fe200078e0208 */
[----:B------:R-:W-:Y:S01]  /*0d70*/  LOP3.LUT R3, R3, 0xfffffe, RZ, 0xc0, !PT ;  /* 0x00fffffe03037812 */ /* 0x000fe200078ec0ff */
[----:B------:R-:W-:Y:S01]  /*0d80*/  STL [R1+0x34], RZ ;  /* 0x000034ff01007387 */ /* 0x000fe20000100800 */
[----:B------:R-:W-:-:S02]  /*0d90*/  LOP3.LUT R14, R9, 0x8, R14, 0xf8, !PT ;  /* 0x00000008090e7812 */ /* 0x000fc400078ef80e */
[----:B------:R-:W-:Y:S01]  /*0da0*/  SHF.R.U32.HI R9, RZ, 0x3, R9 ;  /* 0x00000003ff097819 */ /* 0x000fe20000011609 */
[----:B------:R-:W-:Y:S01]  /*0db0*/  IMAD.IADD R3, R15, 0x1, -R3 ;  /* 0x000000010f037824 */ /* 0x000fe200078e0a03 */
[----:B------:R-:W-:Y:S02]  /*0dc0*/  R2P PR, R12, 0x6 ;  /* 0x000000060c007804 */ /* 0x000fe40000000000 */
[----:B0-----:R-:W-:Y:S02]  /*0dd0*/  LOP3.LUT R7, R6, 0x7ffffffc, RZ, 0xc0, !PT ;  /* 0x7ffffffc06077812 */ /* 0x001fe400078ec0ff */
[----:B------:R-:W-:Y:S02]  /*0de0*/  LOP3.LUT R9, R14, R9, RZ, 0x3c, !PT ;  /* 0x000000090e097212 */ /* 0x000fe400078e3cff */
[----:B------:R-:W-:Y:S01]  /*0df0*/  SHF.L.U32 R211, R3, 0x8, RZ ;  /* 0x0000000803d37819 */ /* 0x000fe200000006ff */
[----:B------:R-:W-:Y:S01]  /*0e00*/  IMAD.IADD R7, R4, 0x1, -R7 ;  /* 0x0000000104077824 */ /* 0x000fe200078e0a07 */
[-C--:B------:R-:W-:Y:S01]  /*0e10*/  LEA.HI R4, R0, R19.reuse, RZ, 0x3 ;  /* 0x0000001300047211 */ /* 0x080fe200078f18ff */
[----:B------:R-:W-:Y:S01]  /*0e20*/  IMAD.IADD R9, R10, 0x1, R9 ;  /* 0x000000010a097824 */ /* 0x000fe200078e0209 */
[----:B------:R-:W-:Y:S01]  /*0e30*/  LEA.HI R0, R0, R19, RZ, 0x2 ;  /* 0x0000001300007211 */ /* 0x000fe200078f10ff */
[----:B------:R-:W-:Y:S01]  /*0e40*/  IMAD.SHL.U32 R210, R7, 0x2, RZ ;  /* 0x0000000207d27824 */ /* 0x000fe200078e00ff */
[----:B------:R-:W-:Y:S01]  /*0e50*/  SHF.R.S32.HI R5, RZ, 0x3, R4 ;  /* 0x00000003ff057819 */ /* 0x000fe20000011404 */
[----:B------:R-:W-:Y:S01]  /*0e60*/  IMAD R212, R9, 0x2, R2 ;  /* 0x0000000209d47824 */ /* 0x000fe200078e0202 */
[----:B------:R-:W-:-:S02]  /*0e70*/  LOP3.LUT R4, R4, 0xfffffff8, RZ, 0xc0, !PT ;  /* 0xfffffff804047812 */ /* 0x000fc400078ec0ff */
[--C-:B------:R-:W-:Y:S01]  /*0e80*/  SHF.R.S32.HI R184, RZ, 0x2, R0.reuse ;  /* 0x00000002ffb87819 */ /* 0x100fe20000011400 */
[C---:B------:R-:W-:Y:S01]  /*0e90*/  VIADD R215, R212.reuse, 0x26800 ;  /* 0x00026800d4d77836 */ /* 0x040fe20000000000 */
[----:B------:R-:W-:Y:S01]  /*0ea0*/  IADD3 R11, R19, -R4, RZ ;  /* 0x80000004130b7210 */ /* 0x000fe20007ffe0ff */
[----:B------:R-:W-:Y:S01]  /*0eb0*/  VIADD R213, R212, 0x26820 ;  /* 0x00026820d4d57836 */ /* 0x000fe20000000000 */
[----:B------:R-:W-:Y:S01]  /*0ec0*/  SHF.R.S32.HI R5, RZ, 0x1f, R0 ;  /* 0x0000001fff057819 */ /* 0x000fe20000011400 */
[----:B------:R-:W-:Y:S01]  /*0ed0*/  VIADD R10, R184, 0x20 ;  /* 0x00000020b80a7836 */ /* 0x000fe20000000000 */
[----:B------:R-:W-:Y:S01]  /*0ee0*/  LOP3.LUT R0, R0, 0xfffffffc, RZ, 0xc0, !PT ;  /* 0xfffffffc00007812 */ /* 0x000fe200078ec0ff */
[----:B------:R-:W-:Y:S01]  /*0ef0*/  IMAD.SHL.U32 R192, R11, 0x8, RZ ;  /* 0x000000080bc07824 */ /* 0x000fe200078e00ff */
[----:B------:R-:W-:Y:S01]  /*0f00*/  LEA.HI R5, R5, R184, RZ, 0x3 ;  /* 0x000000b805057211 */ /* 0x000fe200078f18ff */
[----:B------:R-:W-:Y:S01]  /*0f10*/  IMAD.SHL.U32 R4, R10, 0x40, RZ ;  /* 0x000000400a047824 */ /* 0x000fe200078e00ff */
[----:B------:R-:W-:Y:S01]  /*0f20*/  SHF.R.S32.HI R6, RZ, 0x1f, R10 ;  /* 0x0000001fff067819 */ /* 0x000fe2000001140a */
[----:B------:R-:W-:Y:S01]  /*0f30*/  IMAD.IADD R8, R19, 0x1, -R0 ;  /* 0x0000000113087824 */ /* 0x000fe200078e0a00 */
[----:B------:R-:W-:Y:S01]  /*0f40*/  LOP3.LUT R5, R5, 0xfffffff8, RZ, 0xc0, !PT ;  /* 0xfffffff805057812 */ /* 0x000fe200078ec0ff */
[----:B------:R-:W-:Y:S01]  /*0f50*/  VIADD R30, R192, 0x40 ;  /* 0x00000040c01e7836 */ /* 0x000fe20000000000 */
[----:B------:R-:W-:Y:S01]  /*0f60*/  LEA.HI R6, R6, R10, RZ, 0x3 ;  /* 0x0000000a06067211 */ /* 0x000fe200078f18ff */
[----:B------:R-:W-:Y:S01]  /*0f70*/  VIADD R29, R192, 0x80 ;  /* 0x00000080c01d7836 */ /* 0x000fe20000000000 */
[----:B------:R-:W-:Y:S01]  /*0f80*/  LEA.HI R0, R8, R8, RZ, 0x1 ;  /* 0x0000000808007211 */ /* 0x000fe200078f08ff */
[C---:B------:R-:W-:Y:S01]  /*0f90*/  VIADD R28, R192.reuse, 0xc0 ;  /* 0x000000c0c01c7836 */ /* 0x040fe20000000000 */
[----:B------:R-:W-:Y:S01]  /*0fa0*/  SHF.R.S32.HI R31, RZ, 0x1f, R30 ;  /* 0x0000001fff1f7819 */ /* 0x000fe2000001141e */
[----:B------:R-:W-:Y:S01]  /*0fb0*/  VIADD R24, R192, 0x100 ;  /* 0x00000100c0187836 */ /* 0x000fe20000000000 */
[----:B------:R-:W-:Y:S01]  /*0fc0*/  SHF.R.S32.HI R30, RZ, 0x1f, R29 ;  /* 0x0000001fff1e7819 */ /* 0x000fe2000001141d */
[----:B------:R-:W-:Y:S01]  /*0fd0*/  IMAD.SHL.U32 R186, R8, 0x4, RZ ;  /* 0x0000000408ba7824 */ /* 0x000fe200078e00ff */
[----:B------:R-:W-:Y:S01]  /*0fe0*/  LOP3.LUT R0, R0, 0x1ffffffe, RZ, 0xc0, !PT ;  /* 0x1ffffffe00007812 */ /* 0x000fe200078ec0ff */
[----:B------:R-:W-:Y:S01]  /*0ff0*/  VIADD R21, R192, 0x140 ;  /* 0x00000140c0157836 */ /* 0x000fe20000000000 */
[----:B------:R-:W-:Y:S01]  /*1000*/  SHF.R.S32.HI R29, RZ, 0x1f, R28 ;  /* 0x0000001fff1d7819 */ /* 0x000fe2000001141c */
[----:B------:R-:W-:Y:S01]  /*1010*/  IMAD.SHL.U32 R16, R8, 0x8, RZ ;  /* 0x0000000808107824 */ /* 0x000fe200078e00ff */
[----:B------:R-:W-:Y:S01]  /*1020*/  SHF.R.S32.HI R28, RZ, 0x1f, R24 ;  /* 0x0000001fff1c7819 */ /* 0x000fe20000011418 */
[----:B------:R-:W-:Y:S01]  /*1030*/  VIADD R20, R192, 0x180 ;  /* 0x00000180c0147836 */ /* 0x000fe20000000000 */
[----:B------:R-:W-:Y:S01]  /*1040*/  LOP3.LUT R4, R4, 0x1c0, RZ, 0xc0, !PT ;  /* 0x000001c004047812 */ /* 0x000fe200078ec0ff */
[----:B------:R-:W-:Y:S01]  /*1050*/  VIADD R15, R192, 0x1c0 ;  /* 0x000001c0c00f7836 */ /* 0x000fe20000000000 */
[----:B------:R-:W-:Y:S01]  /*1060*/  SHF.R.S32.HI R24, RZ, 0x1f, R21 ;  /* 0x0000001fff187819 */ /* 0x000fe20000011415 */
[----:B------:R-:W-:Y:S01]  /*1070*/  VIADD R193, R186, 0x10 ;  /* 0x00000010bac17836 */ /* 0x000fe20000000000 */
[----:B------:R-:W-:Y:S01]  /*1080*/  SHF.R.S32.HI R21, RZ, 0x1f, R20 ;  /* 0x0000001fff157819 */ /* 0x000fe20000011414 */
[C---:B------:R-:W-:Y:S01]  /*1090*/  VIADD R204, R16.reuse, 0x80 ;  /* 0x0000008010cc7836 */ /* 0x040fe20000000000 */
[----:B------:R-:W-:Y:S01]  /*10a0*/  SHF.R.S32.HI R20, RZ, 0x1f, R15 ;  /* 0x0000001fff147819 */ /* 0x000fe2000001140f */
[----:B------:R-:W-:Y:S01]  /*10b0*/  VIADD R197, R16, 0x160 ;  /* 0x0000016010c57836 */ /* 0x000fe20000000000 */
[----:B------:R-:W-:Y:S01]  /*10c0*/  IADD3 R190, R184, -R5, RZ ;  /* 0x80000005b8be7210 */ /* 0x000fe20007ffe0ff */
[----:B------:R-:W-:Y:S01]  /*10d0*/  VIADD R196, R16, 0x180 ;  /* 0x0000018010c47836 */ /* 0x000fe20000000000 */
[----:B------:R-:W-:Y:S01]  /*10e0*/  SHF.R.U32.HI R14, RZ, 0x3, R4 ;  /* 0x00000003ff0e7819 */ /* 0x000fe20000011604 */
[----:B------:R-:W-:Y:S01]  /*10f0*/  IMAD.IADD R3, R8, 0x1, -R0 ;  /* 0x0000000108037824 */ /* 0x000fe200078e0a00 */
[----:B------:R-:W-:Y:S01]  /*1100*/  LOP3.LUT R0, R4, 0x38, R16, 0xf8, !PT ;  /* 0x0000003804007812 */ /* 0x000fe200078ef810 */
[----:B------:R-:W-:Y:S01]  /*1110*/  IMAD.SHL.U32 R6, R6, 0x40, RZ ;  /* 0x0000004006067824 */ /* 0x000fe200078e00ff */
[----:B------:R-:W-:Y:S01]  /*1120*/  SHF.R.S32.HI R5, RZ, 0x1f, R204 ;  /* 0x0000001fff057819 */ /* 0x000fe200000114cc */
[----:B------:R-:W-:Y:S01]  /*1130*/  IMAD.SHL.U32 R15, R193, 0x2, RZ ;  /* 0x00000002c10f7824 */ /* 0x000fe200078e00ff */
[----:B------:R-:W-:Y:S01]  /*1140*/  SHF.R.S32.HI R4, RZ, 0x1f, R197 ;  /* 0x0000001fff047819 */ /* 0x000fe200000114c5 */
[C---:B------:R-:W-:Y:S01]  /*1150*/  VIADD R195, R16.reuse, 0x1a0 ;  /* 0x000001a010c37836 */ /* 0x040fe20000000000 */
[----:B------:R-:W-:Y:S01]  /*1160*/  SHF.R.S32.HI R11, RZ, 0x1f, R196 ;  /* 0x0000001fff0b7819 */ /* 0x000fe200000114c4 */
[----:B------:R-:W-:Y:S01]  /*1170*/  VIADD R208, R16, 0x1c0 ;  /* 0x000001c010d07836 */ /* 0x000fe20000000000 */
[----:B------:R-:W-:Y:S01]  /*1180*/  LOP3.LUT R6, R6, 0xfffffe00, RZ, 0xc0, !PT ;  /* 0xfffffe0006067812 */ /* 0x000fe200078ec0ff */
[----:B------:R-:W-:Y:S01]  /*1190*/  VIADD R207, R16, 0x1e0 ;  /* 0x000001e010cf7836 */ /* 0x000fe20000000000 */
[----:B------:R0:W-:Y:S01]  /*11a0*/  STL [R1+0x48], R15 ;  /* 0x0000480f01007387 */ /* 0x0001e20000100800 */
[----:B------:R-:W-:Y:S01]  /*11b0*/  SHF.L.U64.HI R220, R204, 0x1, R5 ;  /* 0x00000001ccdc7819 */ /* 0x000fe20000010205 */
[----:B------:R-:W-:Y:S01]  /*11c0*/  VIADD R206, R16, 0x40 ;  /* 0x0000004010ce7836 */ /* 0x000fe20000000000 */
[----:B------:R-:W-:Y:S01]  /*11d0*/  SHF.R.S32.HI R8, RZ, 0x1f, R195 ;  /* 0x0000001fff087819 */ /* 0x000fe200000114c3 */
[----:B------:R-:W-:Y:S01]  /*11e0*/  STL [R1+0x54], R6 ;  /* 0x0000540601007387 */ /* 0x000fe20000100800 */
[----:B------:R-:W-:Y:S01]  /*11f0*/  SHF.L.U64.HI R5, R196, 0x1, R11 ;  /* 0x00000001c4057819 */ /* 0x000fe2000001020b */
[C---:B------:R-:W-:Y:S01]  /*1200*/  VIADD R205, R16.reuse, 0x60 ;  /* 0x0000006010cd7836 */ /* 0x040fe20000000000 */
[----:B------:R-:W-:Y:S01]  /*1210*/  SHF.R.S32.HI R13, RZ, 0x1f, R208 ;  /* 0x0000001fff0d7819 */ /* 0x000fe200000114d0 */
[C---:B------:R-:W-:Y:S01]  /*1220*/  VIADD R203, R16.reuse, 0xa0 ;  /* 0x000000a010cb7836 */ /* 0x040fe20000000000 */
[----:B------:R-:W-:Y:S01]  /*1230*/  SHF.R.S32.HI R10, RZ, 0x1f, R207 ;  /* 0x0000001fff0a7819 */ /* 0x000fe200000114cf */
[C---:B------:R-:W-:Y:S01]  /*1240*/  VIADD R202, R16.reuse, 0xc0 ;  /* 0x000000c010ca7836 */ /* 0x040fe20000000000 */
[----:B0-----:R-:W-:Y:S01]  /*1250*/  SHF.L.U64.HI R15, R197, 0x1, R4 ;  /* 0x00000001c50f7819 */ /* 0x001fe20000010204 */
[C---:B------:R-:W-:Y:S01]  /*1260*/  VIADD R201, R16.reuse, 0xe0 ;  /* 0x000000e010c97836 */ /* 0x040fe20000000000 */
[----:B------:R-:W-:Y:S01]  /*1270*/  SHF.L.U64.HI R4, R195, 0x1, R8 ;  /* 0x00000001c3047819 */ /* 0x000fe20000010208 */
[----:B------:R-:W-:Y:S01]  /*1280*/  VIADD R200, R16, 0x100 ;  /* 0x0000010010c87836 */ /* 0x000fe20000000000 */
[----:B------:R-:W-:Y:S01]  /*1290*/  SHF.L.U64.HI R8, R208, 0x1, R13 ;  /* 0x00000001d0087819 */ /* 0x000fe2000001020d */
[----:B------:R-:W-:Y:S01]  /*12a0*/  STL [R1], R15 ;  /* 0x0000000f01007387 */ /* 0x000fe20000100800 */
[----:B------:R-:W-:Y:S01]  /*12b0*/  SHF.R.S32.HI R12, RZ, 0x1f, R193 ;  /* 0x0000001fff0c7819 */ /* 0x000fe200000114c1 */
[C---:B------:R-:W-:Y:S01]  /*12c0*/  VIADD R198, R16.reuse, 0x140 ;  /* 0x0000014010c67836 */ /* 0x040fe20000000000 */
[----:B------:R-:W-:Y:S01]  /*12d0*/  IADD3 R199, R16, 0x120, RZ ;  /* 0x0000012010c77810 */ /* 0x000fe20007ffe0ff */
[----:B------:R0:W-:Y:S01]  /*12e0*/  STL [R1+0x4], R5 ;  /* 0x0000040501007387 */ /* 0x0001e20000100800 */
[----:B------:R-:W-:-:S02]  /*12f0*/  SEL R214, R214, 0xffffffc0, !P2 ;  /* 0xffffffc0d6d67807 */ /* 0x000fc40005000000 */
[C---:B------:R-:W-:Y:S01]  /*1300*/  @P1 IADD3 R213, R215.reuse, -0x20, RZ ;  /* 0xffffffe0d7d51810 */ /* 0x040fe20007ffe0ff */
[----:B------:R1:W-:Y:S01]  /*1310*/  STL [R1+0x8], R4 ;  /* 0x0000080401007387 */ /* 0x0003e20000100800 */
[----:B------:R-:W-:Y:S01]  /*1320*/  IADD3 R19, R16, 0x20, RZ ;  /* 0x0000002010137810 */ /* 0x000fe20007ffe0ff */
[----:B------:R-:W-:Y:S01]  /*1330*/  IMAD.IADD R215, R215, 0x1, R214 ;  /* 0x00000001d7d77824 */ /* 0x000fe200078e02d6 */
[----:B------:R-:W-:Y:S01]  /*1340*/  SHF.R.S32.HI R217, RZ, 0x1f, R206 ;  /* 0x0000001fffd97819 */ /* 0x000fe200000114ce */
[----:B------:R-:W-:Y:S01]  /*1350*/  STL [R1+0xc], R8 ;  /* 0x00000c0801007387 */ /* 0x000fe20000100800 */
[----:B------:R-:W-:Y:S01]  /*1360*/  SHF.R.S32.HI R218, RZ, 0x1f, R205 ;  /* 0x0000001fffda7819 */ /* 0x000fe200000114cd */
[----:B------:R-:W-:Y:S01]  /*1370*/  IMAD.IADD R214, R214, 0x1, R213 ;  /* 0x00000001d6d67824 */ /* 0x000fe200078e02d5 */
[----:B0-----:R-:W-:Y:S02]  /*1380*/  SHF.L.U64.HI R5, R207, 0x1, R10 ;  /* 0x00000001cf057819 */ /* 0x001fe4000001020a */
[----:B------:R-:W-:-:S02]  /*1390*/  SHF.R.S32.HI R224, RZ, 0x1f, R203 ;  /* 0x0000001fffe07819 */ /* 0x000fc400000114cb */
[----:B-1----:R-:W-:Y:S01]  /*13a0*/  SHF.L.U64.HI R4, R193, 0x1, R12 ;  /* 0x00000001c1047819 */ /* 0x002fe2000001020c */
[----:B------:R0:W-:Y:S01]  /*13b0*/  STL [R1+0x10], R5 ;  /* 0x0000100501007387 */ /* 0x0001e20000100800 */
[----:B------:R-:W-:Y:S02]  /*13c0*/  SHF.R.S32.HI R225, RZ, 0x1f, R202 ;  /* 0x0000001fffe17819 */ /* 0x000fe400000114ca */
[----:B------:R-:W-:Y:S01]  /*13d0*/  SHF.R.S32.HI R226, RZ, 0x1f, R201 ;  /* 0x0000001fffe27819 */ /* 0x000fe200000114c9 */
[----:B------:R1:W-:Y:S01]  /*13e0*/  STL [R1+0x44], R4 ;  /* 0x0000440401007387 */ /* 0x0003e20000100800 */
[----:B------:R-:W-:Y:S02]  /*13f0*/  SHF.R.S32.HI R227, RZ, 0x1f, R200 ;  /* 0x0000001fffe37819 */ /* 0x000fe400000114c8 */
[----:B------:R-:W-:Y:S02]  /*1400*/  SHF.R.S32.HI R228, RZ, 0x1f, R199 ;  /* 0x0000001fffe47819 */ /* 0x000fe400000114c7 */
[----:B------:R-:W-:-:S02]  /*1410*/  SHF.R.S32.HI R229, RZ, 0x1f, R198 ;  /* 0x0000001fffe57819 */ /* 0x000fc400000114c6 */
[----:B0-----:R-:W-:Y:S01]  /*1420*/  LOP3.LUT R5, R6, R0, R14, 0xf6, !PT ;  /* 0x0000000006057212 */ /* 0x001fe200078ef60e */
[----:B------:R-:W-:Y:S01]  /*1430*/  IMAD R0, R3, 0x8, R194 ;  /* 0x0000000803007824 */ /* 0x000fe200078e02c2 */
[----:B------:R-:W-:Y:S02]  /*1440*/  SHF.R.S32.HI R17, RZ, 0x1f, R16 ;  /* 0x0000001fff117819 */ /* 0x000fe40000011410 */
[----:B------:R-:W-:Y:S01]  /*1450*/  SHF.R.S32.HI R191, RZ, 0x1f, R19 ;  /* 0x0000001fffbf7819 */ /* 0x000fe20000011413 */
[----:B-1----:R-:W-:Y:S01]  /*1460*/  IMAD R4, R5, 0x2, R2 ;  /* 0x0000000205047824 */ /* 0x002fe200078e0202 */
[----:B------:R-:W-:Y:S02]  /*1470*/  SHF.L.U64.HI R217, R206, 0x1, R217 ;  /* 0x00000001ced97819 */ /* 0x000fe400000102d9 */
[----:B------:R-:W-:Y:S02]  /*1480*/  SHF.L.U64.HI R218, R205, 0x1, R218 ;  /* 0x00000001cdda7819 */ /* 0x000fe400000102da */
[----:B------:R0:W-:Y:S01]  /*1490*/  STL [R1+0x4c], R4 ;  /* 0x00004c0401007387 */ /* 0x0001e20000100800 */
[----:B------:R-:W-:-:S02]  /*14a0*/  SHF.L.U64.HI R224, R203, 0x1, R224 ;  /* 0x00000001cbe07819 */ /* 0x000fc400000102e0 */
[----:B------:R-:W-:Y:S01]  /*14b0*/  SHF.L.U64.HI R225, R202, 0x1, R225 ;  /* 0x00000001cae17819 */ /* 0x000fe200000102e1 */
[----:B------:R0:W-:Y:S01]  /*14c0*/  STL [R1+0x58], R0 ;  /* 0x0000580001007387 */ /* 0x0001e20000100800 */
[----:B------:R-:W-:Y:S02]  /*14d0*/  SHF.L.U64.HI R226, R201, 0x1, R226 ;  /* 0x00000001c9e27819 */ /* 0x000fe400000102e2 */
[----:B------:R-:W-:Y:S02]  /*14e0*/  SHF.L.U64.HI R227, R200, 0x1, R227 ;  /* 0x00000001c8e37819 */ /* 0x000fe400000102e3 */
[----:B------:R-:W-:Y:S02]  /*14f0*/  SHF.L.U64.HI R228, R199, 0x1, R228 ;  /* 0x00000001c7e47819 */ /* 0x000fe400000102e4 */
[----:B------:R-:W-:-:S07]  /*1500*/  SHF.L.U64.HI R229, R198, 0x1, R229 ;  /* 0x00000001c6e57819 */ /* 0x000fce00000102e5 */
.L_x_716:
[----:B0-2-4-:R-:W0:Y:S01]  /*1510*/  LDC.64 R4, c[0x0][0xc88] ;  /* 0x00032200ff047b82 */ /* 0x015e220000000a00 */
[----:B------:R-:W-:Y:S01]  /*1520*/  ULDC.64 UR4, c[0x0][0xa28] ;  /* 0x00028a0000047ab9 */ /* 0x000fe20000000a00 */
[----:B------:R-:W-:Y:S01]  /*1530*/  ULDC.64 UR8, c[0x0][0xa18] ;  /* 0x0002860000087ab9 */ /* 0x000fe20000000a00 */
[----:B------:R-:W-:Y:S01]  /*1540*/  ULDC.64 UR6, c[0x0][0xa08] ;  /* 0x0002820000067ab9 */ /* 0x000fe20000000a00 */
[----:B0-----:R-:W-:-:S05]  /*1550*/  IMAD.WIDE R4, R27, 0x4, R4 ;  /* 0x000000041b047825 */ /* 0x001fca00078e0204 */
[----:B------:R-:W2:Y:S01]  /*1560*/  LDG.E R0, desc[UR40][R4.64] ;  /* 0x0000002804007981 */ /* 0x000ea2000c1e1900 */
[----:B------:R-:W-:Y:S02]  /*1570*/  ISETP.NE.U32.AND P2, PT, RZ, UR4, PT ;  /* 0x00000004ff007c0c */ /* 0x000fe4000bf45070 */
[----:B------:R-:W-:Y:S02]  /*1580*/  ISETP.NE.U32.AND P1, PT, RZ, UR8, PT ;  /* 0x00000008ff007c0c */ /* 0x000fe4000bf25070 */
[----:B------:R-:W-:Y:S02]  /*1590*/  ISETP.NE.AND.EX P2, PT, RZ, UR5, PT, P2 ;  /* 0x00000005ff007c0c */ /* 0x000fe4000bf45320 */
[----:B------:R-:W-:Y:S02]  /*15a0*/  ISETP.NE.AND.EX P1, PT, RZ, UR9, PT, P1 ;  /* 0x00000009ff007c0c */ /* 0x000fe4000bf25310 */
[----:B------:R-:W-:Y:S02]  /*15b0*/  ISETP.NE.U32.AND P0, PT, RZ, UR6, PT ;  /* 0x00000006ff007c0c */ /* 0x000fe4000bf05070 */
[----:B------:R-:W-:-:S02]  /*15c0*/  MOV R29, RZ ;  /* 0x000000ff001d7202 */ /* 0x000fc40000000f00 */
[----:B------:R-:W-:Y:S02]  /*15d0*/  ISETP.NE.AND.EX P0, PT, RZ, UR7, PT, P0 ;  /* 0x00000007ff007c0c */ /* 0x000fe4000bf05300 */
[----:B--2---:R-:W-:Y:S01]  /*15e0*/  SHF.R.S32.HI R3, RZ, 0x1f, R0 ;  /* 0x0000001fff037819 */ /* 0x004fe20000011400 */
[----:B------:R-:W-:Y:S02]  /*15f0*/  STL [R1+0x20], R0 ;  /* 0x0000200001007387 */ /* 0x000fe40000100800 */
[C---:B------:R-:W-:Y:S01]  /*1600*/  @P2 LEA R4, P3, R0.reuse, UR4, 0x2 ;  /* 0x0000000400042c11 */ /* 0x040fe2000f8610ff */
[C---:B------:R-:W-:Y:S01]  /*1610*/  IMAD.SHL.U32 R31, R0.reuse, 0x4, RZ ;  /* 0x00000004001f7824 */ /* 0x040fe200078e00ff */
[C-C-:B------:R-:W-:Y:S01]  /*1620*/  SHF.L.U64.HI R30, R0.reuse, 0x2, R3.reuse ;  /* 0x00000002001e7819 */ /* 0x140fe20000010203 */
[----:B------:R0:W-:Y:S01]  /*1630*/  STL [R1+0x40], R3 ;  /* 0x0000400301007387 */ /* 0x0001e20000100800 */
[----:B------:R-:W-:Y:S01]  /*1640*/  @P2 LEA.HI.X R5, R0, UR5, R3, 0x2, P3 ;  /* 0x0000000500052c11 */ /* 0x000fe200098f1403 */
[----:B------:R-:W-:Y:S01]  /*1650*/  ULDC UR4, c[0x0][0x288] ;  /* 0x0000a20000047ab9 */ /* 0x000fe20000000800 */
[----:B------:R-:W-:Y:S01]  /*1660*/  IADD3 R8, P4, R31, UR6, RZ ;  /* 0x000000061f087c10 */ /* 0x000fe2000ff9e0ff */
[----:B-1----:R1:W-:Y:S01]  /*1670*/  STL [R1+0x18], R31 ;  /* 0x0000181f01007387 */ /* 0x0023e20000100800 */
[----:B0-----:R-:W-:-:S02]  /*1680*/  IMAD.MOV.U32 R3, RZ, RZ, RZ ;  /* 0x000000ffff037224 */ /* 0x001fc400078e00ff */
[----:B------:R-:W-:Y:S01]  /*1690*/  IADD3.X R9, R30, UR7, RZ, P4, !PT ;  /* 0x000000071e097c10 */ /* 0x000fe2000a7fe4ff */
[----:B------:R-:W-:Y:S01]  /*16a0*/  IMAD.U32 R24, RZ, RZ, UR4 ;  /* 0x00000004ff187e24 */ /* 0x000fe2000f8e00ff */
[----:B------:R1:W-:Y:S01]  /*16b0*/  STL [R1+0x1c], R30 ;  /* 0x00001c1e01007387 */ /* 0x0003e20000100800 */
[----:B------:R-:W-:-:S03]  /*16c0*/  ULDC.64 UR4, c[0x0][0x418] ;  /* 0x0001060000047ab9 */ /* 0x000fc60000000a00 */
[----:B------:R1:W5:Y:S01]  /*16d0*/  @P2 LDG.E R3, desc[UR40][R4.64] ;  /* 0x0000002804032981 */ /* 0x000362000c1e1900 */
[----:B------:R-:W-:-:S03]  /*16e0*/  @P1 IADD3 R6, P2, R31, UR8, RZ ;  /* 0x000000081f061c10 */ /* 0x000fc6000ff5e0ff */
[----:B------:R1:W5:Y:S01]  /*16f0*/  @P0 LDG.E R29, desc[UR40][R8.64] ;  /* 0x00000028081d0981 */ /* 0x000362000c1e1900 */
[----:B---3--:R-:W-:-:S03]  /*1700*/  @P1 IADD3.X R7, R30, UR9, RZ, P2, !PT ;  /* 0x000000091e071c10 */ /* 0x008fc600097fe4ff */
[----:B------:R1:W-:Y:S01]  /*1710*/  STL [R1+0x38], R25 ;  /* 0x0000381901007387 */ /* 0x0003e20000100800 */
[----:B------:R-:W-:Y:S01]  /*1720*/  UISETP.NE.U32.AND UP0, UPT, UR4, URZ, UPT ;  /* 0x0000003f0400728c */ /* 0x000fe2000bf05070 */
[----:B------:R-:W-:Y:S02]  /*1730*/  ULDC.64 UR8, c[0x0][0xa20] ;  /* 0x0002880000087ab9 */ /* 0x000fe40000000a00 */
[----:B------:R1:W5:Y:S01]  /*1740*/  @P1 LDG.E R24, desc[UR40][R6.64] ;  /* 0x0000002806181981 */ /* 0x000362000c1e1900 */
[----:B------:R-:W-:Y:S01]  /*1750*/  UISETP.NE.AND.EX UP0, UPT, UR5, URZ, UPT, UP0 ;  /* 0x0000003f0500728c */ /* 0x000fe2000bf05300 */
[----:B------:R-:W-:Y:S01]  /*1760*/  ISETP.NE.U32.AND P2, PT, RZ, UR8, PT ;  /* 0x00000008ff007c0c */ /* 0x000fe2000bf45070 */
[----:B------:R-:W-:Y:S01]  /*1770*/  ULDC UR4, c[0x0][0x424] ;  /* 0x0001090000047ab9 */ /* 0x000fe20000000800 */
[----:B------:R1:W-:Y:S01]  /*1780*/  STL [R1+0x14], R26 ;  /* 0x0000141a01007387 */ /* 0x0003e20000100800 */
[----:B------:R-:W-:Y:S01]  /*1790*/  USEL UR4, UR4, 0x1, UP0 ;  /* 0x0000000104047887 */ /* 0x000fe20008000000 */
[----:B------:R-:W-:Y:S01]  /*17a0*/  ISETP.NE.AND.EX P2, PT, RZ, UR9, PT, P2 ;  /* 0x00000009ff007c0c */ /* 0x000fe2000bf45320 */
[----:B------:R-:W-:Y:S01]  /*17b0*/  ULDC UR5, c[0x0][0x2f0] ;  /* 0x0000bc0000057ab9 */ /* 0x000fe20000000800 */
[----:B------:R-:W-:Y:S01]  /*17c0*/  IMAD.MOV.U32 R41, RZ, RZ, R0 ;  /* 0x000000ffff297224 */ /* 0x000fe200078e0000 */
[----:B------:R-:W-:-:S03]  /*17d0*/  UIMAD UR4, UR4, UR5, URZ ;  /* 0x00000005040472a4 */ /* 0x000fc6000f8e023f */
[----:B------:R-:W-:Y:S01]  /*17e0*/  ULDC UR5, c[0x0][0x348] ;  /* 0x0000d20000057ab9 */ /* 0x000fe20000000800 */
[----:B------:R-:W-:Y:S08]  /*17f0*/  @P1 BRA `(.L_x_589) ;  /* 0x0000000000241947 */ /* 0x000ff00003800000 */
[----:B------:R-:W-:Y:S02]  /*1800*/  ULDC.64 UR6, c[0x0][0xa00] ;  /* 0x0002800000067ab9 */ /* 0x000fe40000000a00 */
[----:B------:R-:W-:-:S04]  /*1810*/  ISETP.NE.U32.AND P1, PT, RZ, UR6, PT ;  /* 0x00000006ff007c0c */ /* 0x000fc8000bf25070 */
[----:B------:R-:W-:-:S13]  /*1820*/  ISETP.NE.AND.EX P1, PT, RZ, UR7, PT, P1 ;  /* 0x00000007ff007c0c */ /* 0x000fda000bf25310 */
[----:B------:R-:W-:Y:S05]  /*1830*/  @!P1 BRA `(.L_x_589) ;  /* 0x0000000000149947 */ /* 0x000fea0003800000 */
[----:B-1----:R-:W0:Y:S02]  /*1840*/  LDC.64 R4, c[0x0][0xa00] ;  /* 0x00028000ff047b82 */ /* 0x002e240000000a00 */
[----:B0-----:R-:W-:-:S05]  /*1850*/  IMAD.WIDE R4, R41, 0x4, R4 ;  /* 0x0000000429047825 */ /* 0x001fca00078e0204 */
[----:B-----5:R-:W2:Y:S04]  /*1860*/  LDG.E R24, desc[UR40][R4.64] ;  /* 0x0000002804187981 */ /* 0x020ea8000c1e1900 */
[----:B------:R-:W2:Y:S02]  /*1870*/  LDG.E R7, desc[UR40][R4.64+0x4] ;  /* 0x0000042804077981 */ /* 0x000ea4000c1e1900 */
[----:B--2---:R-:W-:-:S07]  /*1880*/  IMAD.IADD R24, R7, 0x1, -R24 ;  /* 0x0000000107187824 */ /* 0x004fce00078e0a18 */
.L_x_589:
[----:B------:R-:W-:Y:S02]  /*1890*/  IMAD.U32 R40, RZ, RZ, UR5 ;  /* 0x00000005ff287e24 */ /* 0x000fe4000f8e00ff */
[----:B------:R-:W-:Y:S01]  /*18a0*/  IMAD.U32 R28, RZ, RZ, UR4 ;  /* 0x00000004ff1c7e24 */ /* 0x000fe2000f8e00ff */
[----:B------:R-:W-:Y:S06]  /*18b0*/  @!P2 BRA `(.L_x_590) ;  /* 0x000000000010a947 */ /* 0x000fec0003800000 */
[----:B-1----:R-:W-:-:S04]  /*18c0*/  IADD3 R4, P0, R31, UR8, RZ ;  /* 0x000000081f047c10 */ /* 0x002fc8000ff1e0ff */
[----:B------:R-:W-:-:S05]  /*18d0*/  IADD3.X R5, R30, UR9, RZ, P0, !PT ;  /* 0x000000091e057c10 */ /* 0x000fca00087fe4ff */
[----:B------:R0:W5:Y:S01]  /*18e0*/  LDG.E R28, desc[UR40][R4.64] ;  /* 0x00000028041c7981 */ /* 0x000162000c1e1900 */
[----:B------:R-:W-:Y:S05]  /*18f0*/  BRA `(.L_x_591) ;  /* 0x0000000000107947 */ /* 0x000fea0003800000 */
.L_x_590:
[----:B------:R-:W-:Y:S05]  /*1900*/  @!P0 BRA `(.L_x_591) ;  /* 0x00000000000c8947 */ /* 0x000fea0003800000 */
[----:B-1----:R-:W2:Y:S04]  /*1910*/  LDG.E R5, desc[UR40][R8.64] ;  /* 0x0000002808057981 */ /* 0x002ea8000c1e1900 */
[----:B------:R-:W2:Y:S02]  /*1920*/  LDG.E R28, desc[UR40][R8.64+0x4] ;  /* 0x00000428081c7981 */ /* 0x000ea4000c1e1900 */
[----:B--2---:R-:W-:-:S07]  /*1930*/  IMAD.IADD R28, R28, 0x1, -R5 ;  /* 0x000000011c1c7824 */ /* 0x004fce00078e0a05 */
.L_x_591:
[----:B------:R-:W-:Y:S02]  /*1940*/  ULDC.64 UR4, c[0x0][0xa10] ;  /* 0x0002840000047ab9 */ /* 0x000fe40000000a00 */
[----:B------:R-:W-:-:S04]  /*1950*/  ISETP.NE.U32.AND P0, PT, RZ, UR4, PT ;  /* 0x00000004ff007c0c */ /* 0x000fc8000bf05070 */
[----:B------:R-:W-:Y:S01]  /*1960*/  ISETP.NE.AND.EX P0, PT, RZ, UR5, PT, P0 ;  /* 0x00000005ff007c0c */ /* 0x000fe2000bf05300 */
[----:B-----5:R-:W-:Y:S01]  /*1970*/  IMAD.IADD R11, R28, 0x1, -R3 ;  /* 0x000000011c0b7824 */ /* 0x020fe200078e0a03 */
[----:B------:R-:W-:-:S11]  /*1980*/  ULDC.64 UR4, c[0x0][0xa30] ;  /* 0x00028c0000047ab9 */ /* 0x000fd60000000a00 */
[----:B01----:R-:W0:Y:S02]  /*1990*/  @P0 LDC.64 R4, c[0x0][0xa10] ;  /* 0x00028400ff040b82 */ /* 0x003e240000000a00 */
[----:B0-----:R-:W-:-:S05]  /*19a0*/  @P0 IMAD.WIDE R4, R41, 0x4, R4 ;  /* 0x0000000429040825 */ /* 0x001fca00078e0204 */
[----:B------:R-:W2:Y:S04]  /*19b0*/  @P0 LDG.E R0, desc[UR40][R4.64] ;  /* 0x0000002804000981 */ /* 0x000ea8000c1e1900 */
[----:B------:R-:W2:Y:S01]  /*19c0*/  @P0 LDG.E R9, desc[UR40][R4.64+0x4] ;  /* 0x0000042804090981 */ /* 0x000ea2000c1e1900 */
[----:B------:R-:W-:Y:S01]  /*19d0*/  IMAD.MOV R39, RZ, RZ, -R11 ;  /* 0x000000ffff277224 */ /* 0x000fe200078e0a0b */
[----:B------:R-:W-:Y:S02]  /*19e0*/  ISETP.NE.U32.AND P1, PT, RZ, UR4, PT ;  /* 0x00000004ff007c0c */ /* 0x000fe4000bf25070 */
[----:B------:R-:W-:Y:S02]  /*19f0*/  MOV R27, R28 ;  /* 0x0000001c001b7202 */ /* 0x000fe40000000f00 */
[----:B------:R-:W-:-:S02]  /*1a00*/  VIMNMX R39, RZ, R39, !PT ;  /* 0x00000027ff277248 */ /* 0x000fc40007fe0100 */
[----:B------:R-:W-:-:S13]  /*1a10*/  ISETP.NE.AND.EX P1, PT, RZ, UR5, PT, P1 ;  /* 0x00000005ff007c0c */ /* 0x000fda000bf25310 */
[----:B------:R-:W-:-:S04]  /*1a20*/  @P1 IADD3 R6, P2, R31, UR4, RZ ;  /* 0x000000041f061c10 */ /* 0x000fc8000ff5e0ff */
[----:B------:R-:W-:-:S05]  /*1a30*/  @P1 IADD3.X R7, R30, UR5, RZ, P2, !PT ;  /* 0x000000051e071c10 */ /* 0x000fca00097fe4ff */
[----:B------:R0:W5:Y:S01]  /*1a40*/  @P1 LDG.E R27, desc[UR40][R6.64] ;  /* 0x00000028061b1981 */ /* 0x000162000c1e1900 */
[----:B--2---:R-:W-:-:S04]  /*1a50*/  @P0 IMAD.IADD R40, R9, 0x1, -R0 ;  /* 0x0000000109280824 */ /* 0x004fc800078e0a00 */
[----:B------:R-:W-:-:S04]  /*1a60*/  IMAD.IADD R171, R11, 0x1, R40 ;  /* 0x000000010bab7824 */ /* 0x000fc800078e0228 */
[----:B------:R-:W-:-:S05]  /*1a70*/  VIADD R0, R171, 0x3f ;  /* 0x0000003fab007836 */ /* 0x000fca0000000000 */
[----:B------:R-:W-:-:S04]  /*1a80*/  SHF.R.S32.HI R3, RZ, 0x1f, R0 ;  /* 0x0000001fff037819 */ /* 0x000fc80000011400 */
[----:B------:R-:W-:-:S04]  /*1a90*/  LEA.HI R3, R3, R0, RZ, 0x6 ;  /* 0x0000000003037211 */ /* 0x000fc800078f30ff */
[----:B------:R-:W-:Y:S02]  /*1aa0*/  LOP3.LUT R5, R3, 0xffffffc0, RZ, 0xc0, !PT ;  /* 0xffffffc003057812 */ /* 0x000fe400078ec0ff */
[----:B------:R-:W-:Y:S02]  /*1ab0*/  SHF.R.S32.HI R172, RZ, 0x6, R3 ;  /* 0x00000006ffac7819 */ /* 0x000fe40000011403 */
[----:B------:R-:W-:-:S04]  /*1ac0*/  VIADDMNMX R0, R5, -R11, R40, PT ;  /* 0x8000000b05007246 */ /* 0x000fc80003800128 */
[----:B------:R-:W-:Y:S02]  /*1ad0*/  ISETP.GT.AND P0, PT, R0, R39, PT ;  /* 0x000000270000720c */ /* 0x000fe40003f04270 */
[----:B------:R-:W-:-:S04]  /*1ae0*/  SHF.R.U32.HI R39, RZ, 0x6, R39 ;  /* 0x00000006ff277819 */ /* 0x000fc80000011627 */
[----:B------:R-:W-:-:S07]  /*1af0*/  MOV R38, R39 ;  /* 0x0000002700267202 */ /* 0x000fce0000000f00 */
[----:B------:R-:W-:-:S05]  /*1b00*/  @P0 VIADD R0, R0, 0x3f ;  /* 0x0000003f00000836 */ /* 0x000fca0000000000 */
[----:B------:R-:W-:-:S04]  /*1b10*/  @P0 SHF.R.S32.HI R5, RZ, 0x1f, R0 ;  /* 0x0000001fff050819 */ /* 0x000fc80000011400 */
[----:B------:R-:W-:-:S04]  /*1b20*/  @P0 LEA.HI R5, R5, R0, RZ, 0x6 ;  /* 0x0000000005050211 */ /* 0x000fc800078f30ff */
[----:B------:R-:W-:Y:S02]  /*1b30*/  @P0 SHF.R.S32.HI R38, RZ, 0x6, R5 ;  /* 0x00000006ff260819 */ /* 0x000fe40000011405 */
[----:B------:R-:W-:Y:S02]  /*1b40*/  PLOP3.LUT P0, PT, PT, PT, PT, 0x80, 0x0 ;  /* 0x000000000000781c */ /* 0x000fe40003f0f070 */
[----:B------:R-:W-:-:S13]  /*1b50*/  ISETP.GT.AND P1, PT, R38, R39, PT ;  /* 0x000000272600720c */ /* 0x000fda0003f24270 */
[----:B0-----:R-:W-:Y:S05]  /*1b60*/  @!P1 BRA `(.L_x_592) ;  /* 0x0000002c00389947 */ /* 0x001fea0003800000 */
[----:B------:R-:W-:Y:S01]  /*1b70*/  VIADD R0, R2, 0x22400 ;  /* 0x0002240002007836 */ /* 0x000fe20000000000 */
[----:B------:R-:W-:Y:S04]  /*1b80*/  BSSY B6, `(.L_x_593) ;  /* 0x0000013000067945 */ /* 0x000fe80003800000 */
[----:B------:R-:W-:-:S13]  /*1b90*/  LOP3.LUT P0, RZ, R0, 0x3ff, RZ, 0xc0, !PT ;  /* 0x000003ff00ff7812 */ /* 0x000fda000780c0ff */
        /* <DEDUP_REMOVED lines=16> */
[----:B-1---5:R-:W-:Y:S05]  /*1ca0*/  CALL.ABS.NOINC R14 ;  /* 0x000000000e007343 */ /* 0x022fea0003c00000 */
.L_x_594:
[----:B------:R-:W-:Y:S05]  /*1cb0*/  BSYNC B6 ;  /* 0x0000000000067941 */ /* 0x000fea0003800000 */
.L_x_593:
        /* <DEDUP_REMOVED lines=11> */
[----:B------:R-:W-:Y:S01]  /*1d70*/  MOV R6, UR6 ;  /* 0x0000000600067c02 */ /* 0x000fe20008000f00 */
        /* <DEDUP_REMOVED lines=8> */
.L_x_596:
[----:B------:R-:W-:Y:S05]  /*1e00*/  BSYNC B6 ;  /* 0x0000000000067941 */ /* 0x000fea0003800000 */
.L_x_595:
[----:B------:R-:W-:Y:S01]  /*1e10*/  ULDC.64 UR4, c[0x0][0x9f8] ;  /* 0x00027e0000047ab9 */ /* 0x000fe20000000a00 */
[----:B------:R-:W0:Y:S01]  /*1e20*/  LDC.64 R4, c[0x0][0x3f8] ;  /* 0x0000fe00ff047b82 */ /* 0x000e220000000a00 */
[----:B------:R-:W-:-:S04]  /*1e30*/  ISETP.NE.U32.AND P0, PT, RZ, UR4, PT ;  /* 0x00000004ff007c0c */ /* 0x000fc8000bf05070 */
[----:B------:R-:W-:-:S03]  /*1e40*/  ISETP.NE.AND.EX P0, PT, RZ, UR5, PT, P0 ;  /* 0x00000005ff007c0c */ /* 0x000fc6000bf05300 */
[----:B------:R-:W1:Y:S08]  /*1e50*/  LDC.64 R46, c[0x0][0x408] ;  /* 0x00010200ff2e7b82 */ /* 0x000e700000000a00 */
[----:B------:R-:W2:Y:S02]  /*1e60*/  LDC R51, c[0x0][0x3f4] ;  /* 0x0000fd00ff337b82 */ /* 0x000ea40000000800 */
[----:B------:R-:W-:-:S02]  /*1e70*/  @P0 IADD3 R6, P1, R31, UR4, RZ ;  /* 0x000000041f060c10 */ /* 0x000fc4000ff3e0ff */
[----:B------:R-:W-:Y:S01]  /*1e80*/  SHF.R.S32.HI R3, RZ, 0x1f, R184 ;  /* 0x0000001fff037819 */ /* 0x000fe200000114b8 */
[----:B------:R-:W3:Y:S01]  /*1e90*/  S2R R12, SR_TID.X ;  /* 0x00000000000c7919 */ /* 0x000ee20000002100 */
[----:B------:R-:W-:Y:S02]  /*1ea0*/  @P0 IADD3.X R7, R30, UR5, RZ, P1, !PT ;  /* 0x000000051e070c10 */ /* 0x000fe40008ffe4ff */
[----:B------:R-:W-:Y:S01]  /*1eb0*/  SHF.R.S32.HI R187, RZ, 0x1f, R186 ;  /* 0x0000001fffbb7819 */ /* 0x000fe200000114ba */
[----:B0-----:R-:W-:-:S04]  /*1ec0*/  IMAD.WIDE.U32 R32, R184, R4, R16 ;  /* 0x00000004b8207225 */ /* 0x001fc800078e0010 */
[----:B------:R-:W-:Y:S01]  /*1ed0*/  IMAD.SHL.U32 R44, R190, 0x40, RZ ;  /* 0x00000040be2c7824 */ /* 0x000fe200078e00ff */
[----:B------:R0:W4:Y:S01]  /*1ee0*/  @P0 LDG.E R41, desc[UR40][R6.64] ;  /* 0x0000002806290981 */ /* 0x000122000c1e1900 */
[C---:B------:R-:W-:Y:S01]  /*1ef0*/  IMAD R0, R3.reuse, R4, RZ ;  /* 0x0000000403007224 */ /* 0x040fe200078e02ff */
[----:B------:R-:W-:Y:S01]  /*1f00*/  SHF.L.U64.HI R42, R4, 0x6, R5 ;  /* 0x00000006042a7819 */ /* 0x000fe20000010205 */
[----:B-1----:R-:W-:Y:S01]  /*1f10*/  IMAD R3, R3, R46, RZ ;  /* 0x0000002e03037224 */ /* 0x002fe200078e02ff */
[----:B------:R-:W1:Y:S01]  /*1f20*/  S2R R30, SR_TID.X ;  /* 0x00000000001e7919 */ /* 0x000e620000002100 */
[----:B------:R-:W-:Y:S01]  /*1f30*/  IMAD R9, R184, R5, R0 ;  /* 0x00000005b8097224 */ /* 0x000fe200078e0200 */
[----:B------:R-:W-:Y:S01]  /*1f40*/  LOP3.LUT R44, R44, 0x1c0, RZ, 0xc0, !PT ;  /* 0x000001c02c2c7812 */ /* 0x000fe200078ec0ff */
[----:B------:R-:W-:Y:S01]  /*1f50*/  IMAD R11, R184, R47, R3 ;  /* 0x0000002fb80b7224 */ /* 0x000fe200078e0203 */
[----:B------:R-:W-:Y:S01]  /*1f60*/  SHF.L.U32 R43, R4, 0x6, RZ ;  /* 0x00000006042b7819 */ /* 0x000fe200000006ff */
[-C--:B------:R-:W-:Y:S01]  /*1f70*/  IMAD.WIDE.U32 R20, R184, R4.reuse, R186 ;  /* 0x00000004b8147225 */ /* 0x080fe200078e00ba */
[----:B--2---:R-:W-:Y:S01]  /*1f80*/  ISETP.GE.AND P3, PT, R16, R51, PT ;  /* 0x000000331000720c */ /* 0x004fe20003f66270 */
[----:B------:R-:W-:Y:S01]  /*1f90*/  ULDC UR4, c[0x0][0x2f4] ;  /* 0x0000bd0000047ab9 */ /* 0x000fe20000000800 */
[----:B0----5:R-:W-:Y:S01]  /*1fa0*/  SHF.R.S32.HI R7, RZ, 0x1f, R27 ;  /* 0x0000001fff077819 */ /* 0x021fe2000001141b */
[----:B------:R-:W-:Y:S01]  /*1fb0*/  IMAD.IADD R21, R21, 0x1, R9 ;  /* 0x0000000115157824 */ /* 0x000fe200078e0209 */
[----:B------:R-:W-:Y:S01]  /*1fc0*/  SEL R3, R51, RZ, P3 ;  /* 0x000000ff33037207 */ /* 0x000fe20001800000 */
[----:B------:R-:W-:Y:S01]  /*1fd0*/  IMAD.IADD R33, R9, 0x1, R33 ;  /* 0x0000000109217824 */ /* 0x000fe200078e0221 */
[----:B------:R-:W-:Y:S01]  /*1fe0*/  SHF.L.U64.HI R45, R46, 0x6, R47 ;  /* 0x000000062e2d7819 */ /* 0x000fe2000001022f */
[----:B------:R-:W-:Y:S01]  /*1ff0*/  IMAD R8, R7, R4, RZ ;  /* 0x0000000407087224 */ /* 0x000fe200078e02ff */
[----:B------:R-:W-:Y:S01]  /*2000*/  IADD3 R0, R29, R28, RZ ;  /* 0x0000001c1d007210 */ /* 0x000fe20007ffe0ff */
[C---:B------:R-:W-:Y:S01]  /*2010*/  IMAD.IADD R3, R16.reuse, 0x1, R3 ;  /* 0x0000000110037824 */ /* 0x040fe200078e0203 */
[----:B------:R-:W-:Y:S01]  /*2020*/  SHF.R.S32.HI R48, RZ, 0x1f, R26 ;  /* 0x0000001fff307819 */ /* 0x000fe2000001141a */
[----:B------:R-:W-:Y:S01]  /*2030*/  IMAD.WIDE.U32 R20, R27, R4, R20 ;  /* 0x000000041b147225 */ /* 0x000fe200078e0014 */
[----:B------:R-:W-:-:S02]  /*2040*/  ISETP.GE.AND P2, PT, R16, UR4, PT ;  /* 0x0000000410007c0c */ /* 0x000fc4000bf46270 */
[----:B------:R-:W-:Y:S01]  /*2050*/  SHF.R.S32.HI R6, RZ, 0x1f, R3 ;  /* 0x0000001fff067819 */ /* 0x000fe20000011403 */
[----:B------:R-:W-:Y:S01]  /*2060*/  IMAD.WIDE.U32 R32, R27, R4, R32 ;  /* 0x000000041b207225 */ /* 0x000fe200078e0020 */
[----:B------:R-:W-:Y:S02]  /*2070*/  LOP3.LUT R4, R44, 0x18, R16, 0xf8, !PT ;  /* 0x000000182c047812 */ /* 0x000fe400078ef810 */
[----:B------:R-:W-:Y:S01]  /*2080*/  LEA.HI R3, R6, R3, RZ, 0x3 ;  /* 0x0000000306037211 */ /* 0x000fe200078f18ff */
[-C--:B------:R-:W-:Y:S01]  /*2090*/  IMAD R6, R7, R46.reuse, RZ ;  /* 0x0000002e07067224 */ /* 0x080fe200078e02ff */
[----:B---3--:R-:W-:Y:S01]  /*20a0*/  SHF.R.U32.HI R12, RZ, 0x7, R12 ;  /* 0x00000007ff0c7819 */ /* 0x008fe2000001160c */
[-C--:B------:R-:W-:Y:S01]  /*20b0*/  IMAD.WIDE.U32 R34, R184, R46.reuse, R186 ;  /* 0x0000002eb8227225 */ /* 0x080fe200078e00ba */
[----:B------:R-:W-:Y:S02]  /*20c0*/  LOP3.LUT R58, R3, 0xfffffff8, RZ, 0xc0, !PT ;  /* 0xfffffff8033a7812 */ /* 0x000fe400078ec0ff */
[----:B------:R-:W-:Y:S01]  /*20d0*/  ISETP.GE.AND P1, PT, R19, UR4, PT ;  /* 0x0000000413007c0c */ /* 0x000fe2000bf26270 */
[----:B------:R-:W-:Y:S01]  /*20e0*/  IMAD R59, R27, R47, R6 ;  /* 0x0000002f1b3b7224 */ /* 0x000fe200078e0206 */
[----:B------:R-:W-:Y:S01]  /*20f0*/  SHF.R.U32.HI R47, RZ, 0x3, R44 ;  /* 0x00000003ff2f7819 */ /* 0x000fe2000001162c */
[----:B-1----:R-:W-:Y:S01]  /*2100*/  VIADD R30, R30, 0xffffff80 ;  /* 0xffffff801e1e7836 */ /* 0x002fe20000000000 */
[----:B------:R-:W-:Y:S01]  /*2110*/  SHF.R.S32.HI R61, RZ, 0x1f, R58 ;  /* 0x0000001fff3d7819 */ /* 0x000fe2000001143a */
[----:B------:R-:W-:Y:S01]  /*2120*/  IMAD.WIDE.U32 R36, R184, R46, R16 ;  /* 0x0000002eb8247225 */ /* 0x000fe200078e0010 */
[----:B------:R-:W-:-:S02]  /*2130*/  LOP3.LUT R4, R4, R47, RZ, 0x3c, !PT ;  /* 0x0000002f04047212 */ /* 0x000fc400078e3cff */
[----:B------:R-:W-:Y:S01]  /*2140*/  SHF.R.S32.HI R10, RZ, 0x1f, R30 ;  /* 0x0000001fff0a7819 */ /* 0x000fe2000001141e */
[----:B------:R-:W-:Y:S01]  /*2150*/  IMAD.IADD R35, R35, 0x1, R11 ;  /* 0x0000000123237824 */ /* 0x000fe200078e020b */
[----:B------:R-:W-:Y:S01]  /*2160*/  LEA R52, R209, R4, 0x9 ;  /* 0x00000004d1347211 */ /* 0x000fe200078e48ff */
[----:B------:R-:W-:Y:S01]  /*2170*/  IMAD.IADD R37, R11, 0x1, R37 ;  /* 0x000000010b257824 */ /* 0x000fe200078e0225 */
[----:B------:R-:W-:Y:S01]  /*2180*/  LEA.HI R10, R10, R30, RZ, 0x2 ;  /* 0x0000001e0a0a7211 */ /* 0x000fe200078f10ff */
[CC--:B------:R-:W-:Y:S01]  /*2190*/  IMAD.WIDE.U32 R34, R27.reuse, R46.reuse, R34 ;  /* 0x0000002e1b227225 */ /* 0x0c0fe200078e0022 */
[----:B------:R-:W-:Y:S02]  /*21a0*/  LOP3.LUT R4, R44, 0x38, R3, 0xf8, !PT ;  /* 0x000000382c047812 */ /* 0x000fe400078ef803 */
[----:B------:R-:W-:Y:S01]  /*21b0*/  LOP3.LUT R10, R10, 0xfffffffc, RZ, 0xc0, !PT ;  /* 0xfffffffc0a0a7812 */ /* 0x000fe200078ec0ff */
[C---:B------:R-:W-:Y:S01]  /*21c0*/  IMAD R9, R27.reuse, R5, R8 ;  /* 0x000000051b097224 */ /* 0x040fe200078e0208 */
[----:B------:R-:W-:Y:S01]  /*21d0*/  LOP3.LUT R4, R4, R47, RZ, 0x3c, !PT ;  /* 0x0000002f04047212 */ /* 0x000fe200078e3cff */
[----:B------:R-:W-:-:S04]  /*21e0*/  IMAD.WIDE.U32 R36, R27, R46, R36 ;  /* 0x0000002e1b247225 */ /* 0x000fc800078e0024 */
[----:B------:R-:W-:Y:S02]  /*21f0*/  IMAD.IADD R10, R30, 0x1, -R10 ;  /* 0x000000011e0a7824 */ /* 0x000fe400078e0a0a */
[----:B------:R-:W-:Y:S02]  /*2200*/  IMAD.IADD R55, R35, 0x1, R59 ;  /* 0x0000000123377824 */ /* 0x000fe400078e023b */
[----:B------:R-:W-:Y:S02]  /*2210*/  IMAD.SHL.U32 R46, R46, 0x40, RZ ;  /* 0x000000402e2e7824 */ /* 0x000fe400078e00ff */
[----:B------:R-:W-:Y:S02]  /*2220*/  VIADD R49, R12, 0x8 ;  /* 0x000000080c317836 */ /* 0x000fe40000000000 */
[----:B------:R-:W-:Y:S02]  /*2230*/  IMAD R50, R10, 0x40, R184 ;  /* 0x000000400a327824 */ /* 0x000fe400078e02b8 */
[----:B------:R-:W-:-:S02]  /*2240*/  IMAD.SHL.U32 R51, R51, 0x2, RZ ;  /* 0x0000000233337824 */ /* 0x000fc400078e00ff */
[----:B------:R-:W-:Y:S02]  /*2250*/  IMAD.IADD R53, R21, 0x1, R9 ;  /* 0x0000000115357824 */ /* 0x000fe400078e0209 */
[----:B------:R-:W-:Y:S02]  /*2260*/  IMAD.IADD R54, R9, 0x1, R33 ;  /* 0x0000000109367824 */ /* 0x000fe400078e0221 */
[----:B------:R-:W-:Y:S02]  /*2270*/  IMAD.IADD R59, R59, 0x1, R37 ;  /* 0x000000013b3b7824 */ /* 0x000fe400078e0225 */
[----:B------:R-:W-:Y:S01]  /*2280*/  IMAD R62, R209, 0x200, R4 ;  /* 0x00000200d13e7824 */ /* 0x000fe200078e0204 */
[----:B----4-:R-:W-:-:S07]  /*2290*/  SHF.R.S32.HI R60, RZ, 0x1f, R41 ;  /* 0x0000001fff3c7819 */ /* 0x010fce0000011429 */
.L_x_629:
[----:B0-----:R-:W0:Y:S01]  /*22a0*/  LDC R65, c[0x0][0x430] ;  /* 0x00010c00ff417b82 */ /* 0x001e220000000800 */
[----:B------:R-:W-:Y:S02]  /*22b0*/  VIADD R38, R38, 0xffffffff ;  /* 0xffffffff26267836 */ /* 0x000fe40000000000 */
[----:B------:R-:W-:-:S03]  /*22c0*/  IMAD.MOV.U32 R64, RZ, RZ, RZ ;  /* 0x000000ffff407224 */ /* 0x000fc600078e00ff */
[----:B------:R-:W-:Y:S02]  /*22d0*/  LEA R5, R38, R50, 0x6 ;  /* 0x0000003226057211 */ /* 0x000fe400078e30ff */
[----:B-1----:R-:W1:Y:S02]  /*22e0*/  LDC R73, c[0x0][0x3f4] ;  /* 0x0000fd00ff497b82 */ /* 0x002e640000000800 */
[----:B------:R-:W-:Y:S01]  /*22f0*/  ISETP.GE.AND P0, PT, R5, R40, PT ;  /* 0x000000280500720c */ /* 0x000fe20003f06270 */
[----:B------:R-:W-:-:S03]  /*2300*/  IMAD.IADD R12, R0, 0x1, R5 ;  /* 0x00000001000c7824 */ /* 0x000fc600078e0205 */
[----:B------:R-:W-:Y:S01]  /*2310*/  ISETP.GT.OR P0, PT, R50, 0x3f, P0 ;  /* 0x0000003f3200780c */ /* 0x000fe20000704670 */
[----:B------:R-:W-:Y:S01]  /*2320*/  IMAD.MOV.U32 R8, RZ, RZ, R12 ;  /* 0x000000ffff087224 */ /* 0x000fe200078e000c */
[----:B0-----:R-:W-:-:S11]  /*2330*/  ISETP.NE.AND P4, PT, R65, 0x1, PT ;  /* 0x000000014100780c */ /* 0x001fd60003f85270 */
[----:B------:R-:W0:Y:S08]  /*2340*/  @!P0 LDC.64 R6, c[0x0][0x428] ;  /* 0x00010a00ff068b82 */ /* 0x000e300000000a00 */
[----:B------:R-:W2:Y:S08]  /*2350*/  @!P0 LDC.64 R4, c[0x0][0x418] ;  /* 0x00010600ff048b82 */ /* 0x000eb00000000a00 */
[----:B---3--:R-:W3:Y:S08]  /*2360*/  @P4 LDC R9, c[0x0][0x434] ;  /* 0x00010d00ff094b82 */ /* 0x008ef00000000800 */
[----:B------:R-:W4:Y:S01]  /*2370*/  @P4 LDC R10, c[0x0][0x438] ;  /* 0x00010e00ff0a4b82 */ /* 0x000f220000000800 */
[----:B---3--:R-:W-:-:S05]  /*2380*/  @P4 IMAD.HI.U32 R9, R12, R9, RZ ;  /* 0x000000090c094227 */ /* 0x008fca00078e00ff */
[----:B----4-:R-:W-:Y:S01]  /*2390*/  @P4 SHF.R.U32.HI R8, RZ, R10, R9 ;  /* 0x0000000aff084219 */ /* 0x010fe20000011609 */
[----:B0-----:R-:W-:-:S03]  /*23a0*/  @!P0 IMAD R10, R60, R6, RZ ;  /* 0x000000063c0a8224 */ /* 0x001fc600078e02ff */
[----:B------:R-:W-:Y:S01]  /*23b0*/  @!P0 SHF.R.S32.HI R9, RZ, 0x1f, R8 ;  /* 0x0000001fff098819 */ /* 0x000fe20000011408 */
[C---:B------:R-:W-:Y:S02]  /*23c0*/  @!P0 IMAD R11, R41.reuse, R7, R10 ;  /* 0x00000007290b8224 */ /* 0x040fe400078e020a */
[----:B------:R-:W-:-:S04]  /*23d0*/  @!P0 IMAD.WIDE.U32 R6, R41, R6, R8 ;  /* 0x0000000629068225 */ /* 0x000fc800078e0008 */
[----:B------:R-:W-:Y:S01]  /*23e0*/  @!P0 IMAD.IADD R7, R7, 0x1, R11 ;  /* 0x0000000107078824 */ /* 0x000fe200078e020b */
[----:B--2---:R-:W-:-:S04]  /*23f0*/  @!P0 LEA R4, P4, R6, R4, 0x2 ;  /* 0x0000000406048211 */ /* 0x004fc800078810ff */
[----:B------:R-:W-:-:S05]  /*2400*/  @!P0 LEA.HI.X R5, R6, R5, R7, 0x2, P4 ;  /* 0x0000000506058211 */ /* 0x000fca00020f1407 */
[----:B------:R0:W5:Y:S01]  /*2410*/  @!P0 LDG.E R64, desc[UR40][R4.64] ;  /* 0x0000002804408981 */ /* 0x000162000c1e1900 */
[----:B-1----:R-:W-:Y:S01]  /*2420*/  ISETP.GE.AND P0, PT, R73, 0x1, PT ;  /* 0x000000014900780c */ /* 0x002fe20003f06270 */
[----:B------:R-:W-:Y:S01]  /*2430*/  IMAD.SHL.U32 R71, R22, 0x1000, RZ ;  /* 0x0000100016477824 */ /* 0x000fe200078e00ff */
[----:B------:R-:W-:Y:S05]  /*2440*/  YIELD ;  /* 0x0000000000007946 */ /* 0x000fea0003800000 */
[----:B------:R-:W-:Y:S01]  /*2450*/  IADD3 R75, R52, R71, RZ ;  /* 0x00000047344b7210 */ /* 0x000fe20007ffe0ff */
[----:B------:R-:W-:Y:S01]  /*2460*/  IMAD.MOV R6, RZ, RZ, -R8 ;  /* 0x000000ffff067224 */ /* 0x000fe200078e0a08 */
[----:B------:R-:W-:Y:S01]  /*2470*/  BSSY B0, `(.L_x_597) ;  /* 0x00001a2000007945 */ /* 0x000fe20003800000 */
[----:B------:R-:W-:-:S02]  /*2480*/  ISETP.GT.AND P4, PT, R38, R39, PT ;  /* 0x000000272600720c */ /* 0x000fc40003f84270 */
[----:B------:R-:W-:Y:S02]  /*2490*/  IMAD R65, R65, R6, R12 ;  /* 0x0000000641417224 */ /* 0x000fe400078e020c */
[----:B------:R-:W-:Y:S01]  /*24a0*/  IMAD R75, R75, 0x2, R2 ;  /* 0x000000024b4b7824 */ /* 0x000fe200078e0202 */
[----:B0-----:R-:W-:Y:S08]  /*24b0*/  @!P0 BRA `(.L_x_598) ;  /* 0x00000014009c8947 */ /* 0x001ff00003800000 */
[----:B------:R-:W-:Y:S01]  /*24c0*/  SHF.R.S32.HI R67, RZ, 0x1f, R65 ;  /* 0x0000001fff437819 */ /* 0x000fe20000011441 */
[----:B------:R-:W-:Y:S01]  /*24d0*/  ULDC.64 UR4, c[0x0][0x300] ;  /* 0x0000c00000047ab9 */ /* 0x000fe20000000a00 */
[----:B-----5:R-:W-:Y:S01]  /*24e0*/  SHF.R.S32.HI R66, RZ, 0x1f, R64 ;  /* 0x0000001fff427819 */ /* 0x020fe20000011440 */
[----:B------:R-:W-:Y:S01]  /*24f0*/  IMAD.WIDE.U32 R4, R65, UR4, RZ ;  /* 0x0000000441047c25 */ /* 0x000fe2000f8e00ff */
[----:B------:R-:W-:Y:S01]  /*2500*/  ULDC.U8 UR6, c[0x0][0x410] ;  /* 0x0001040000067ab9 */ /* 0x000fe20000000000 */
[----:B------:R-:W-:Y:S02]  /*2510*/  SHF.R.S32.HI R11, RZ, 0x1f, R38 ;  /* 0x0000001fff0b7819 */ /* 0x000fe40000011426 */
[----:B------:R-:W-:Y:S01]  /*2520*/  IMAD R6, R67, UR4, RZ ;  /* 0x0000000443067c24 */ /* 0x000fe2000f8e02ff */
[----:B------:R-:W-:Y:S01]  /*2530*/  ISETP.NE.AND P0, PT, RZ, UR6, PT ;  /* 0x00000006ff007c0c */ /* 0x000fe2000bf05270 */
[----:B------:R-:W-:Y:S02]  /*2540*/  IMAD R8, R42, R38, RZ ;  /* 0x000000262a087224 */ /* 0x000fe400078e02ff */
[----:B------:R-:W-:Y:S01]  /*2550*/  IMAD R7, R65, UR5, R6 ;  /* 0x0000000541077c24 */ /* 0x000fe2000f8e0206 */
[----:B------:R-:W-:-:S02]  /*2560*/  ULDC.64 UR4, c[0x0][0x310] ;  /* 0x0000c40000047ab9 */ /* 0x000fc40000000a00 */
[----:B------:R-:W-:Y:S02]  /*2570*/  IMAD R9, R66, UR4, RZ ;  /* 0x0000000442097c24 */ /* 0x000fe4000f8e02ff */
[----:B------:R-:W-:Y:S02]  /*2580*/  IMAD.IADD R5, R5, 0x1, R7 ;  /* 0x0000000105057824 */ /* 0x000fe400078e0207 */
[C---:B------:R-:W-:Y:S02]  /*2590*/  IMAD R9, R64.reuse, UR5, R9 ;  /* 0x0000000540097c24 */ /* 0x040fe4000f8e0209 */
[----:B------:R-:W-:Y:S01]  /*25a0*/  IMAD.WIDE.U32 R4, R64, UR4, R4 ;  /* 0x0000000440047c25 */ /* 0x000fe2000f8e0004 */
[----:B------:R-:W-:-:S03]  /*25b0*/  ULDC.64 UR4, c[0x0][0x308] ;  /* 0x0000c20000047ab9 */ /* 0x000fc60000000a00 */
[----:B------:R-:W-:Y:S02]  /*25c0*/  IMAD R7, R48, UR4, RZ ;  /* 0x0000000430077c24 */ /* 0x000fe4000f8e02ff */
[----:B------:R-:W-:Y:S02]  /*25d0*/  IMAD.IADD R5, R5, 0x1, R9 ;  /* 0x0000000105057824 */ /* 0x000fe400078e0209 */
[C---:B------:R-:W-:Y:S02]  /*25e0*/  IMAD R69, R26.reuse, UR5, R7 ;  /* 0x000000051a457c24 */ /* 0x040fe4000f8e0207 */
[----:B------:R-:W-:Y:S01]  /*25f0*/  IMAD.WIDE.U32 R6, R26, UR4, R4 ;  /* 0x000000041a067c25 */ /* 0x000fe2000f8e0004 */
[----:B------:R-:W-:-:S03]  /*2600*/  ULDC.64 UR4, c[0x0][0x2e8] ;  /* 0x0000ba0000047ab9 */ /* 0x000fc60000000a00 */
[----:B------:R-:W-:Y:S01]  /*2610*/  IMAD.IADD R69, R7, 0x1, R69 ;  /* 0x0000000107457824 */ /* 0x000fe200078e0245 */
[----:B------:R-:W-:Y:S01]  /*2620*/  LEA R70, P5, R6, UR4, 0x1 ;  /* 0x0000000406467c11 */ /* 0x000fe2000f8a08ff */
[----:B------:R-:W-:-:S03]  /*2630*/  IMAD.WIDE.U32 R4, R43, R38, RZ ;  /* 0x000000262b047225 */ /* 0x000fc600078e00ff */
[----:B------:R-:W-:Y:S01]  /*2640*/  LEA.HI.X R69, R6, UR5, R69, 0x1, P5 ;  /* 0x0000000506457c11 */ /* 0x000fe2000a8f0c45 */
[----:B------:R-:W-:-:S04]  /*2650*/  IMAD R9, R11, R43, R8 ;  /* 0x0000002b0b097224 */ /* 0x000fc800078e0208 */
[----:B------:R-:W-:Y:S01]  /*2660*/  IMAD.IADD R10, R5, 0x1, R9 ;  /* 0x00000001050a7824 */ /* 0x000fe200078e0209 */
[----:B------:R-:W-:Y:S06]  /*2670*/  @!P0 BRA `(.L_x_599) ;  /* 0x0000000800988947 */ /* 0x000fec0003800000 */
[----:B------:R-:W-:Y:S01]  /*2680*/  IMAD R68, R38, -0x40, R40 ;  /* 0xffffffc026447824 */ /* 0x000fe200078e0228 */
[----:B------:R-:W-:Y:S01]  /*2690*/  BSSY B1, `(.L_x_600) ;  /* 0x000001e000017945 */ /* 0x000fe20003800000 */
[----:B------:R-:W-:Y:S02]  /*26a0*/  CS2R R8, SRZ ;  /* 0x0000000000087805 */ /* 0x000fe4000001ff00 */
[----:B------:R-:W-:Y:S02]  /*26b0*/  CS2R R30, SRZ ;  /* 0x00000000001e7805 */ /* 0x000fe4000001ff00 */
[----:B------:R-:W-:Y:S02]  /*26c0*/  CS2R R28, SRZ ;  /* 0x00000000001c7805 */ /* 0x000fe4000001ff00 */
[----:B------:R-:W-:Y:S02]  /*26d0*/  VIMNMX R68, R68, 0x40, PT ;  /* 0x0000004044447848 */ /* 0x000fe40003fe0100 */
[----:B------:R-:W-:-:S02]  /*26e0*/  CS2R R56, SRZ ;  /* 0x0000000000387805 */ /* 0x000fc4000001ff00 */
[----:B------:R-:W-:-:S13]  /*26f0*/  ISETP.GE.AND P0, PT, R184, R68, PT ;  /* 0x00000044b800720c */ /* 0x000fda0003f06270 */
[----:B------:R-:W-:Y:S05]  /*2700*/  @P0 BRA `(.L_x_601) ;  /* 0x0000000000580947 */ /* 0x000fea0003800000 */
[----:B------:R-:W-:Y:S01]  /*2710*/  MOV R7, R55 ;  /* 0x0000003700077202 */ /* 0x000fe20000000f00 */
[----:B------:R-:W-:Y:S01]  /*2720*/  IMAD.MOV.U32 R6, RZ, RZ, R34 ;  /* 0x000000ffff067224 */ /* 0x000fe200078e0022 */
[----:B------:R-:W-:Y:S01]  /*2730*/  ULDC.64 UR4, c[0x0][0x3e8] ;  /* 0x0000fa0000047ab9 */ /* 0x000fe20000000a00 */
[----:B------:R-:W-:Y:S01]  /*2740*/  IMAD R5, R45, R38, RZ ;  /* 0x000000262d057224 */ /* 0x000fe200078e02ff */
[----:B------:R-:W-:Y:S01]  /*2750*/  ULDC.64 UR6, c[0x0][0x400] ;  /* 0x0001000000067ab9 */ /* 0x000fe20000000a00 */
[----:B------:R-:W-:Y:S01]  /*2760*/  IMAD.WIDE.U32 R8, R38, R46, R6 ;  /* 0x0000002e26087225 */ /* 0x000fe200078e0006 */
[----:B------:R-:W-:Y:S02]  /*2770*/  IADD3 R7, P5, R20, R4, RZ ;  /* 0x0000000414077210 */ /* 0x000fe40007fbe0ff */
[----:B------:R-:W-:Y:S01]  /*2780*/  CS2R R28, SRZ ;  /* 0x00000000001c7805 */ /* 0x000fe2000001ff00 */
[----:B------:R-:W-:Y:S01]  /*2790*/  IMAD R5, R11, R46, R5 ;  /* 0x0000002e0b057224 */ /* 0x000fe200078e0205 */
[----:B------:R-:W-:Y:S01]  /*27a0*/  LEA R4, P6, R8, UR6, 0x1 ;  /* 0x0000000608047c11 */ /* 0x000fe2000f8c08ff */
[----:B------:R-:W-:Y:S01]  /*27b0*/  IMAD.X R10, R10, 0x1, R53, P5 ;  /* 0x000000010a0a7824 */ /* 0x000fe200028e0635 */
[----:B------:R-:W-:Y:S01]  /*27c0*/  LEA R6, P5, R7, UR4, 0x1 ;  /* 0x0000000407067c11 */ /* 0x000fe2000f8a08ff */
[----:B------:R-:W-:-:S03]  /*27d0*/  IMAD.IADD R5, R9, 0x1, R5 ;  /* 0x0000000109057824 */ /* 0x000fc600078e0205 */
[----:B------:R-:W-:Y:S02]  /*27e0*/  LEA.HI.X R7, R7, UR5, R10, 0x1, P5 ;  /* 0x0000000507077c11 */ /* 0x000fe4000a8f0c0a */
[----:B------:R-:W-:Y:S02]  /*27f0*/  LEA.HI.X R5, R8, UR7, R5, 0x1, P6 ;  /* 0x0000000708057c11 */ /* 0x000fe4000b0f0c05 */
[----:B------:R-:W-:Y:S02]  /*2800*/  CS2R R8, SRZ ;  /* 0x0000000000087805 */ /* 0x000fe4000001ff00 */
[-C--:B------:R-:W-:Y:S02]  /*2810*/  ISETP.GE.AND P6, PT, R186, R73.reuse, PT ;  /* 0x00000049ba00720c */ /* 0x080fe40003fc6270 */
[----:B------:R-:W-:-:S11]  /*2820*/  ISETP.GE.AND P5, PT, R193, R73, PT ;  /* 0x00000049c100720c */ /* 0x000fd60003fa6270 */
[----:B------:R0:W5:Y:S04]  /*2830*/  @!P6 LDG.E.64 R30, desc[UR40][R6.64] ;  /* 0x00000028061ee981 */ /* 0x000168000c1e1b00 */
[----:B------:R0:W5:Y:S04]  /*2840*/  @!P5 LDG.E.64 R8, desc[UR40][R6.64+0x20] ;  /* 0x000020280608d981 */ /* 0x000168000c1e1b00 */
[----:B------:R0:W5:Y:S04]  /*2850*/  @!P6 LDG.E.64 R56, desc[UR40][R4.64] ;  /* 0x000000280438e981 */ /* 0x000168000c1e1b00 */
[----:B------:R0:W5:Y:S02]  /*2860*/  @!P5 LDG.E.64 R28, desc[UR40][R4.64+0x20] ;  /* 0x00002028041cd981 */ /* 0x000164000c1e1b00 */
.L_x_601:
[----:B------:R-:W-:Y:S05]  /*2870*/  BSYNC B1 ;  /* 0x0000000000017941 */ /* 0x000fea0003800000 */
.L_x_600:
[----:B------:R-:W-:Y:S01]  /*2880*/  ISETP.NE.AND P5, PT, R185, 0x3, PT ;  /* 0x00000003b900780c */ /* 0x000fe20003fa5270 */
[----:B0----5:R-:W-:Y:S02]  /*2890*/  IMAD.MOV.U32 R4, RZ, RZ, R8 ;  /* 0x000000ffff047224 */ /* 0x021fe400078e0008 */
[----:B------:R-:W-:Y:S02]  /*28a0*/  IMAD.MOV.U32 R5, RZ, RZ, R9 ;  /* 0x000000ffff057224 */ /* 0x000fe400078e0009 */
[----:B------:R-:W-:Y:S02]  /*28b0*/  IMAD.MOV.U32 R6, RZ, RZ, R30 ;  /* 0x000000ffff067224 */ /* 0x000fe400078e001e */
[----:B------:R-:W-:Y:S01]  /*28c0*/  IMAD.MOV.U32 R7, RZ, RZ, R31 ;  /* 0x000000ffff077224 */ /* 0x000fe200078e001f */
[----:B------:R-:W-:Y:S01]  /*28d0*/  PRMT R77, R4, 0x5410, R5 ;  /* 0x00005410044d7816 */ /* 0x000fe20000000005 */
[----:B------:R-:W-:Y:S01]  /*28e0*/  IMAD.MOV.U32 R5, RZ, RZ, R29 ;  /* 0x000000ffff057224 */ /* 0x000fe200078e001d */
[----:B------:R-:W-:-:S02]  /*28f0*/  MOV R4, R28 ;  /* 0x0000001c00047202 */ /* 0x000fc40000000f00 */
[----:B------:R-:W-:Y:S01]  /*2900*/  PRMT R78, R6, 0x5410, R7 ;  /* 0x00005410064e7816 */ /* 0x000fe20000000007 */
[----:B------:R-:W-:Y:S01]  /*2910*/  IMAD.MOV.U32 R6, RZ, RZ, R56 ;  /* 0x000000ffff067224 */ /* 0x000fe200078e0038 */
[----:B------:R-:W-:Y:S01]  /*2920*/  PRMT R79, R4, 0x5410, R5 ;  /* 0x00005410044f7816 */ /* 0x000fe20000000005 */
[----:B------:R-:W-:-:S05]  /*2930*/  IMAD.MOV.U32 R7, RZ, RZ, R57 ;  /* 0x000000ffff077224 */ /* 0x000fca00078e0039 */
[----:B------:R-:W-:Y:S01]  /*2940*/  PRMT R80, R6, 0x5410, R7 ;  /* 0x0000541006507816 */ /* 0x000fe20000000007 */
[----:B------:R-:W-:Y:S06]  /*2950*/  @!P5 BRA `(.L_x_602) ;  /* 0x000000000004d947 */ /* 0x000fec0003800000 */
[----:B------:R-:W-:Y:S01]  /*2960*/  BPT.TRAP 0x1 ;  /* 0x000000040000795c */ /* 0x000fe20000300000 */
.L_x_602:
[----:B------:R-:W-:Y:S01]  /*2970*/  IMAD R63, R22, 0x8, R2 ;  /* 0x00000008163f7824 */ /* 0x000fe200078e0202 */
[----:B------:R-:W-:Y:S01]  /*2980*/  SHF.L.U32 R74, R188, 0x1f, RZ ;  /* 0x0000001fbc4a7819 */ /* 0x000fe200000006ff */
[----:B------:R-:W-:Y:S03]  /*2990*/  BSSY B1, `(.L_x_603) ;  /* 0x0000003000017945 */ /* 0x000fe60003800000 */
[----:B------:R-:W0:Y:S02]  /*29a0*/  SYNCS.PHASECHK.TRANS64.TRYWAIT P6, [R63+URZ+0x28c90], R74 ;  /* 0x028c904a3f0075a7 */ /* 0x000e2400080c017f */
[----:B0-----:R-:W-:Y:S05]  /*29b0*/  @!P6 BRA `(.L_x_604) ;  /* 0x0000014800b8e947 */ /* 0x001fea0003800000 */
.L_x_845:
[----:B------:R-:W-:Y:S05]  /*29c0*/  BSYNC B1 ;  /* 0x0000000000017941 */ /* 0x000fea0003800000 */
.L_x_603:
[----:B------:R-:W-:-:S03]  /*29d0*/  UMOV UR4, 0xffffffff ;  /* 0xffffffff00047882 */ /* 0x000fc60000000000 */
[----:B------:R-:W-:Y:S05]  /*29e0*/  BRA.DIV UR4, `(.L_x_605) ;  /* 0x0000014a04c07947 */ /* 0x000fea000b800000 */
[----:B------:R1:W2:Y:S04]  /*29f0*/  SHFL.IDX PT, R72, R69, RZ, 0x1c1f ;  /* 0x001c1fff45487589 */ /* 0x0002a800000e0000 */
[----:B------:R1:W3:Y:S02]  /*2a00*/  SHFL.IDX PT, R14, R70, RZ, 0x1c1f ;  /* 0x001c1fff460e7589 */ /* 0x0002e400000e0000 */
.L_x_849:
[----:B------:R-:W-:Y:S05]  /*2a10*/  @P0 BRA `(.L_x_606) ;  /* 0x00000014001c0947 */ /* 0x000fea0003800000 */
[----:B------:R-:W-:Y:S04]  /*2a20*/  BSSY B1, `(.L_x_607) ;  /* 0x0000033000017945 */ /* 0x000fe80003800000 */
[----:B------:R-:W-:Y:S05]  /*2a30*/  @P2 BRA `(.L_x_608) ;  /* 0x0000000000c42947 */ /* 0x000fea0003800000 */
[----:B------:R4:W0:Y:S01]  /*2a40*/  LDS.128 R4, [R75+0x22400] ;  /* 0x022400004b047984 */ /* 0x0008220000000c00 */
[----:B------:R-:W-:Y:S01]  /*2a50*/  ISETP.GE.AND P6, PT, R186, R73, PT ;  /* 0x00000049ba00720c */ /* 0x000fe20003fc6270 */
[----:B------:R-:W-:Y:S01]  /*2a60*/  BSSY B2, `(.L_x_609) ;  /* 0x000002d000027945 */ /* 0x000fe20003800000 */
[----:B---3--:R-:W-:-:S04]  /*2a70*/  LEA R10, P0, R16, R14, 0x1 ;  /* 0x0000000e100a7211 */ /* 0x008fc800078008ff */
[----:B--2---:R-:W-:-:S07]  /*2a80*/  LEA.HI.X R11, R16, R72, R17, 0x1, P0 ;  /* 0x00000048100b7211 */ /* 0x004fce00000f0c11 */
[----:B----4-:R-:W-:Y:S05]  /*2a90*/  @P6 BRA `(.L_x_610) ;  /* 0x0000000000a46947 */ /* 0x010fea0003800000 */
[--C-:B------:R-:W-:Y:S01]  /*2aa0*/  SHF.R.U64 R15, R30, 0x10, R31.reuse ;  /* 0x000000101e0f7819 */ /* 0x100fe2000000121f */
[----:B0-----:R-:W-:Y:S01]  /*2ab0*/  IMAD.MOV.U32 R12, RZ, RZ, R6 ;  /* 0x000000ffff0c7224 */ /* 0x001fe200078e0006 */
[----:B------:R-:W-:Y:S01]  /*2ac0*/  SHF.R.U32.HI R30, RZ, 0x10, R31 ;  /* 0x00000010ff1e7819 */ /* 0x000fe2000001161f */
[--C-:B------:R-:W-:Y:S01]  /*2ad0*/  HADD2.F32 R6, -RZ, R5.reuse.H1_H1 ;  /* 0x30000005ff067230 */ /* 0x100fe20000004100 */
[--C-:B------:R-:W-:Y:S01]  /*2ae0*/  SHF.R.U64 R31, R56, 0x10, R57.reuse ;  /* 0x00000010381f7819 */ /* 0x100fe20000001239 */
[----:B------:R-:W-:Y:S01]  /*2af0*/  HADD2.F32 R5, -RZ, R5.H0_H0 ;  /* 0x20000005ff057230 */ /* 0x000fe20000004100 */
[----:B------:R-:W-:Y:S01]  /*2b00*/  SHF.R.U32.HI R56, RZ, 0x10, R57 ;  /* 0x00000010ff387819 */ /* 0x000fe20000011639 */
[----:B------:R-:W-:Y:S02]  /*2b10*/  HADD2.F32 R15, -RZ, R15.H0_H0 ;  /* 0x2000000fff0f7230 */ /* 0x000fe40000004100 */
[----:B------:R-:W-:Y:S02]  /*2b20*/  HADD2.F32 R31, -RZ, R31.H0_H0 ;  /* 0x2000001fff1f7230 */ /* 0x000fe40000004100 */
[----:B------:R-:W-:-:S02]  /*2b30*/  HADD2.F32 R56, -RZ, R56.H0_H0 ;  /* 0x20000038ff387230 */ /* 0x000fc40000004100 */
[--C-:B------:R-:W-:Y:S02]  /*2b40*/  HADD2.F32 R13, -RZ, R7.reuse.H1_H1 ;  /* 0x30000007ff0d7230 */ /* 0x100fe40000004100 */
[CC--:B-1----:R-:W-:Y:S01]  /*2b50*/  FMUL.FTZ R70, R6.reuse, R31.reuse ;  /* 0x0000001f06467220 */ /* 0x0c2fe20000410000 */
[----:B------:R-:W-:Y:S02]  /*2b60*/  HADD2.F32 R7, -RZ, R7.H0_H0 ;  /* 0x20000007ff077230 */ /* 0x000fe40000004100 */
[C---:B------:R-:W-:Y:S01]  /*2b70*/  FMUL.FTZ R31, R5.reuse, R31 ;  /* 0x0000001f051f7220 */ /* 0x040fe20000410000 */
[----:B------:R-:W-:Y:S02]  /*2b80*/  HADD2.F32 R30, -RZ, R30.H0_H0 ;  /* 0x2000001eff1e7230 */ /* 0x000fe40000004100 */
[-C--:B------:R-:W-:Y:S01]  /*2b90*/  FFMA.FTZ R70, R5, R15.reuse, -R70 ;  /* 0x0000000f05467223 */ /* 0x080fe20000010846 */
[----:B------:R-:W-:Y:S01]  /*2ba0*/  FMUL.FTZ R76, R13, R56 ;  /* 0x000000380d4c7220 */ /* 0x000fe20000410000 */
[----:B------:R-:W-:Y:S01]  /*2bb0*/  FFMA.FTZ R69, R6, R15, R31 ;  /* 0x0000000f06457223 */ /* 0x000fe2000001001f */
[----:B------:R-:W-:-:S02]  /*2bc0*/  HADD2.F32 R5, -RZ, R4.H1_H1 ;  /* 0x30000004ff057230 */ /* 0x000fc40000004100 */
[C---:B------:R-:W-:Y:S01]  /*2bd0*/  FMUL.FTZ R56, R7.reuse, R56 ;  /* 0x0000003807387220 */ /* 0x040fe20000410000 */
[----:B------:R-:W-:Y:S02]  /*2be0*/  HADD2.F32 R15, -RZ, R80.H0_H0 ;  /* 0x20000050ff0f7230 */ /* 0x000fe40000004100 */
[-C--:B------:R-:W-:Y:S01]  /*2bf0*/  FFMA.FTZ R76, R7, R30.reuse, -R76 ;  /* 0x0000001e074c7223 */ /* 0x080fe2000001084c */
[----:B------:R-:W-:Y:S02]  /*2c00*/  HADD2.F32 R4, -RZ, R4.H0_H0 ;  /* 0x20000004ff047230 */ /* 0x000fe40000004100 */
[----:B------:R-:W-:Y:S01]  /*2c10*/  FFMA.FTZ R75, R13, R30, R56 ;  /* 0x0000001e0d4b7223 */ /* 0x000fe20000010038 */
[----:B------:R-:W-:Y:S02]  /*2c20*/  HADD2.F32 R31, -RZ, R80.H1_H1 ;  /* 0x30000050ff1f7230 */ /* 0x000fe40000004100 */
[----:B------:R-:W-:Y:S01]  /*2c30*/  FMUL.FTZ R57, R5, R15 ;  /* 0x0000000f05397220 */ /* 0x000fe20000410000 */
[----:B------:R-:W-:-:S02]  /*2c40*/  HADD2.F32 R6, -RZ, R12.H1_H1 ;  /* 0x3000000cff067230 */ /* 0x000fc40000004100 */
[----:B------:R-:W-:Y:S01]  /*2c50*/  FMUL.FTZ R30, R4, R15 ;  /* 0x0000000f041e7220 */ /* 0x000fe20000410000 */
[----:B------:R-:W-:Y:S02]  /*2c60*/  HADD2.F32 R12, -RZ, R12.H0_H0 ;  /* 0x2000000cff0c7230 */ /* 0x000fe40000004100 */
[--C-:B------:R-:W-:Y:S02]  /*2c70*/  HADD2.F32 R7, -RZ, R78.reuse.H0_H0 ;  /* 0x2000004eff077230 */ /* 0x100fe40000004100 */
[-C--:B------:R-:W-:Y:S01]  /*2c80*/  FMUL.FTZ R15, R6, R31.reuse ;  /* 0x0000001f060f7220 */ /* 0x080fe20000410000 */
[----:B------:R-:W-:Y:S02]  /*2c90*/  HADD2.F32 R13, -RZ, R78.H1_H1 ;  /* 0x3000004eff0d7230 */ /* 0x000fe40000004100 */
[----:B------:R-:W-:Y:S01]  /*2ca0*/  FMUL.FTZ R31, R12, R31 ;  /* 0x0000001f0c1f7220 */ /* 0x000fe20000410000 */
[-C--:B------:R-:W-:Y:S01]  /*2cb0*/  FFMA.FTZ R57, R4, R7.reuse, -R57 ;  /* 0x0000000704397223 */ /* 0x080fe20000010839 */
[----:B------:R-:W-:Y:S01]  /*2cc0*/  FFMA.FTZ R30, R5, R7, R30 ;  /* 0x00000007051e7223 */ /* 0x000fe2000001001e */
[-C--:B------:R-:W-:Y:S01]  /*2cd0*/  FFMA.FTZ R15, R12, R13.reuse, -R15 ;  /* 0x0000000d0c0f7223 */ /* 0x080fe2000001080f */
[----:B------:R-:W-:Y:S01]  /*2ce0*/  FFMA.FTZ R6, R6, R13, R31 ;  /* 0x0000000d06067223 */ /* 0x000fe2000001001f */
[----:B------:R-:W-:-:S02]  /*2cf0*/  F2FP.F16.F32.PACK_AB R5, R69, R70 ;  /* 0x000000464505723e */ /* 0x000fc400000000ff */
[----:B------:R-:W-:Y:S02]  /*2d00*/  F2FP.F16.F32.PACK_AB R7, R75, R76 ;  /* 0x0000004c4b07723e */ /* 0x000fe400000000ff */
[----:B------:R-:W-:Y:S02]  /*2d10*/  F2FP.F16.F32.PACK_AB R4, R30, R57 ;  /* 0x000000391e04723e */ /* 0x000fe400000000ff */
[----:B------:R-:W-:-:S07]  /*2d20*/  F2FP.F16.F32.PACK_AB R6, R6, R15 ;  /* 0x0000000f0606723e */ /* 0x000fce00000000ff */
.L_x_610:
[----:B------:R-:W-:Y:S05]  /*2d30*/  BSYNC B2 ;  /* 0x0000000000027941 */ /* 0x000fea0003800000 */
.L_x_609:
[----:B0-----:R4:W-:Y:S02]  /*2d40*/  ST.E.128 desc[UR40][R10.64], R4 ;  /* 0x000000040a007985 */ /* 0x0019e4000c101d28 */
.L_x_608:
[----:B------:R-:W-:Y:S05]  /*2d50*/  BSYNC B1 ;  /* 0x0000000000017941 */ /* 0x000fea0003800000 */
.L_x_607:
[----:B------:R-:W-:Y:S05]  /*2d60*/  @P1 BRA `(.L_x_606) ;  /* 0x0000001000481947 */ /* 0x000fea0003800000 */
[----:B----4-:R-:W-:Y:S01]  /*2d70*/  IMAD.MOV.U32 R4, RZ, RZ, 0x20 ;  /* 0x00000020ff047424 */ /* 0x010fe200078e00ff */
[----:B------:R-:W-:Y:S01]  /*2d80*/  LOP3.LUT P0, RZ, R190, 0x4, RZ, 0xc0, !PT ;  /* 0x00000004beff7812 */ /* 0x000fe2000780c0ff */
[----:B------:R-:W-:Y:S01]  /*2d90*/  BSSY B1, `(.L_x_611) ;  /* 0x0000032000017945 */ /* 0x000fe20003800000 */
[----:B------:R-:W-:Y:S02]  /*2da0*/  ISETP.GE.AND P6, PT, R193, R73, PT ;  /* 0x00000049c100720c */ /* 0x000fe40003fc6270 */
[----:B------:R-:W-:Y:S02]  /*2db0*/  SEL R4, R4, 0xffffffe0, !P0 ;  /* 0xffffffe004047807 */ /* 0x000fe40004000000 */
[C---:B---3--:R-:W-:Y:S02]  /*2dc0*/  LEA R10, P0, R19.reuse, R14, 0x1 ;  /* 0x0000000e130a7211 */ /* 0x048fe400078008ff */
[----:B------:R-:W-:Y:S02]  /*2dd0*/  IADD3 R71, R4, R52, R71 ;  /* 0x0000003404477210 */ /* 0x000fe40007ffe047 */
[----:B--2---:R-:W-:-:S02]  /*2de0*/  LEA.HI.X R11, R19, R72, R191, 0x1, P0 ;  /* 0x00000048130b7211 */ /* 0x004fc400000f0cbf */
[----:B------:R-:W-:-:S06]  /*2df0*/  LEA R4, R71, R2, 0x1 ;  /* 0x0000000247047211 */ /* 0x000fcc00078e08ff */
[----:B------:R-:W2:Y:S01]  /*2e00*/  LDS.128 R4, [R4+0x22400] ;  /* 0x0224000004047984 */ /* 0x000ea20000000c00 */
[----:B------:R-:W-:Y:S05]  /*2e10*/  @P6 BRA `(.L_x_612) ;  /* 0x0000000000a46947 */ /* 0x000fea0003800000 */
[----:B------:R-:W-:Y:S02]  /*2e20*/  SHF.R.U64 R13, R28, 0x10, R29 ;  /* 0x000000101c0d7819 */ /* 0x000fe4000000121d */
[----:B------:R-:W-:Y:S01]  /*2e30*/  SHF.R.U64 R12, R8, 0x10, R9 ;  /* 0x00000010080c7819 */ /* 0x000fe20000001209 */
[----:B--2---:R-:W-:Y:S01]  /*2e40*/  IMAD.MOV.U32 R8, RZ, RZ, R6 ;  /* 0x000000ffff087224 */ /* 0x004fe200078e0006 */
[----:B------:R-:W-:Y:S01]  /*2e50*/  SHF.R.U32.HI R28, RZ, 0x10, R29 ;  /* 0x00000010ff1c7819 */ /* 0x000fe2000001161d */
[----:B------:R-:W-:Y:S01]  /*2e60*/  HADD2.F32 R13, -RZ, R13.H0_H0 ;  /* 0x2000000dff0d7230 */ /* 0x000fe20000004100 */
[----:B------:R-:W-:Y:S01]  /*2e70*/  SHF.R.U32.HI R14, RZ, 0x10, R9 ;  /* 0x00000010ff0e7819 */ /* 0x000fe20000011609 */
[--C-:B------:R-:W-:Y:S02]  /*2e80*/  HADD2.F32 R6, -RZ, R5.reuse.H1_H1 ;  /* 0x30000005ff067230 */ /* 0x100fe40000004100 */
[----:B------:R-:W-:Y:S02]  /*2e90*/  HADD2.F32 R5, -RZ, R5.H0_H0 ;  /* 0x20000005ff057230 */ /* 0x000fe40000004100 */
[----:B------:R-:W-:-:S02]  /*2ea0*/  HADD2.F32 R12, -RZ, R12.H0_H0 ;  /* 0x2000000cff0c7230 */ /* 0x000fc40000004100 */
[CC--:B------:R-:W-:Y:S01]  /*2eb0*/  FMUL.FTZ R30, R6.reuse, R13.reuse ;  /* 0x0000000d061e7220 */ /* 0x0c0fe20000410000 */
[----:B------:R-:W-:Y:S02]  /*2ec0*/  HADD2.F32 R28, -RZ, R28.H0_H0 ;  /* 0x2000001cff1c7230 */ /* 0x000fe40000004100 */
[C---:B------:R-:W-:Y:S01]  /*2ed0*/  FMUL.FTZ R13, R5.reuse, R13 ;  /* 0x0000000d050d7220 */ /* 0x040fe20000410000 */
[--C-:B------:R-:W-:Y:S02]  /*2ee0*/  HADD2.F32 R9, -RZ, R7.reuse.H1_H1 ;  /* 0x30000007ff097230 */ /* 0x100fe40000004100 */
[-C--:B------:R-:W-:Y:S01]  /*2ef0*/  FFMA.FTZ R30, R5, R12.reuse, -R30 ;  /* 0x0000000c051e7223 */ /* 0x080fe2000001081e */
[----:B------:R-:W-:Y:S02]  /*2f00*/  HADD2.F32 R7, -RZ, R7.H0_H0 ;  /* 0x20000007ff077230 */ /* 0x000fe40000004100 */
[----:B------:R-:W-:Y:S01]  /*2f10*/  FFMA.FTZ R29, R6, R12, R13 ;  /* 0x0000000c061d7223 */ /* 0x000fe2000001000d */
[----:B------:R-:W-:-:S02]  /*2f20*/  HADD2.F32 R14, -RZ, R14.H0_H0 ;  /* 0x2000000eff0e7230 */ /* 0x000fc40000004100 */
[-C--:B------:R-:W-:Y:S01]  /*2f30*/  FMUL.FTZ R56, R9, R28.reuse ;  /* 0x0000001c09387220 */ /* 0x080fe20000410000 */
[--C-:B------:R-:W-:Y:S02]  /*2f40*/  HADD2.F32 R12, -RZ, R79.reuse.H0_H0 ;  /* 0x2000004fff0c7230 */ /* 0x100fe40000004100 */
[C---:B------:R-:W-:Y:S01]  /*2f50*/  FMUL.FTZ R28, R7.reuse, R28 ;  /* 0x0000001c071c7220 */ /* 0x040fe20000410000 */
[----:B------:R-:W-:Y:S02]  /*2f60*/  HADD2.F32 R13, -RZ, R79.H1_H1 ;  /* 0x3000004fff0d7230 */ /* 0x000fe40000004100 */
[-C--:B------:R-:W-:Y:S01]  /*2f70*/  FFMA.FTZ R56, R7, R14.reuse, -R56 ;  /* 0x0000000e07387223 */ /* 0x080fe20000010838 */
[----:B------:R-:W-:Y:S02]  /*2f80*/  HADD2.F32 R5, -RZ, R4.H1_H1 ;  /* 0x30000004ff057230 */ /* 0x000fe40000004100 */
[----:B------:R-:W-:Y:S01]  /*2f90*/  FFMA.FTZ R57, R9, R14, R28 ;  /* 0x0000000e09397223 */ /* 0x000fe2000001001c */
[----:B------:R-:W-:-:S02]  /*2fa0*/  HADD2.F32 R6, -RZ, R8.H1_H1 ;  /* 0x30000008ff067230 */ /* 0x000fc40000004100 */
[----:B------:R-:W-:Y:S02]  /*2fb0*/  HADD2.F32 R4, -RZ, R4.H0_H0 ;  /* 0x20000004ff047230 */ /* 0x000fe40000004100 */
[CC--:B------:R-:W-:Y:S01]  /*2fc0*/  FMUL.FTZ R15, R5.reuse, R12.reuse ;  /* 0x0000000c050f7220 */ /* 0x0c0fe20000410000 */
[----:B------:R-:W-:Y:S02]  /*2fd0*/  HADD2.F32 R8, -RZ, R8.H0_H0 ;  /* 0x20000008ff087230 */ /* 0x000fe40000004100 */
[-C--:B------:R-:W-:Y:S01]  /*2fe0*/  FMUL.FTZ R31, R6, R13.reuse ;  /* 0x0000000d061f7220 */ /* 0x080fe20000410000 */
[--C-:B------:R-:W-:Y:S02]  /*2ff0*/  HADD2.F32 R7, -RZ, R77.reuse.H0_H0 ;  /* 0x2000004dff077230 */ /* 0x100fe40000004100 */
[----:B------:R-:W-:Y:S01]  /*3000*/  FMUL.FTZ R12, R4, R12 ;  /* 0x0000000c040c7220 */ /* 0x000fe20000410000 */
        /* <DEDUP_REMOVED lines=10> */
.L_x_612:
[----:B------:R-:W-:Y:S05]  /*30b0*/  BSYNC B1 ;  /* 0x0000000000017941 */ /* 0x000fea0003800000 */
.L_x_611:
[----:B--2---:R2:W-:Y:S01]  /*30c0*/  ST.E.128 desc[UR40][R10.64], R4 ;  /* 0x000000040a007985 */ /* 0x0045e2000c101d28 */
[----:B------:R-:W-:Y:S05]  /*30d0*/  BRA `(.L_x_606) ;  /* 0x0000000c006c7947 */ /* 0x000fea0003800000 */
.L_x_599:
[----:B------:R-:W-:Y:S01]  /*30e0*/  IMAD R68, R38, -0x40, R40 ;  /* 0xffffffc026447824 */ /* 0x000fe200078e0228 */
[----:B------:R-:W-:-:S04]  /*30f0*/  ISETP.GE.AND P0, PT, R16, R73, PT ;  /* 0x000000491000720c */ /* 0x000fc80003f06270 */
[----:B------:R-:W-:-:S04]  /*3100*/  VIMNMX R68, R68, 0x40, PT ;  /* 0x0000004044447848 */ /* 0x000fc80003fe0100 */
[----:B------:R-:W-:-:S13]  /*3110*/  ISETP.GE.OR P5, PT, R184, R68, P0 ;  /* 0x00000044b800720c */ /* 0x000fda00007a6670 */
[----:B------:R-:W0:Y:S01]  /*3120*/  @!P5 LDC.64 R12, c[0x0][0x3e8] ;  /* 0x0000fa00ff0cdb82 */ /* 0x000e220000000a00 */
[----:B------:R-:W-:Y:S01]  /*3130*/  @!P5 IADD3 R6, P6, R32, R4, RZ ;  /* 0x000000042006d210 */ /* 0x000fe20007fde0ff */
[----:B------:R-:W-:Y:S02]  /*3140*/  @!P5 IMAD R4, R45, R38, RZ ;  /* 0x000000262d04d224 */ /* 0x000fe400078e02ff */
[----:B------:R-:W-:Y:S02]  /*3150*/  @!P5 IMAD.MOV.U32 R5, RZ, RZ, R59 ;  /* 0x000000ffff05d224 */ /* 0x000fe400078e003b */
[----:B------:R-:W-:Y:S02]  /*3160*/  @!P5 IMAD R15, R11, R46, R4 ;  /* 0x0000002e0b0fd224 */ /* 0x000fe400078e0204 */
[----:B------:R-:W1:Y:S01]  /*3170*/  @!P5 LDC.64 R8, c[0x0][0x400] ;  /* 0x00010000ff08db82 */ /* 0x000e620000000a00 */
[----:B------:R-:W-:Y:S02]  /*3180*/  @!P5 IMAD.X R7, R10, 0x1, R54, P6 ;  /* 0x000000010a07d824 */ /* 0x000fe400030e0636 */
[----:B------:R-:W-:-:S04]  /*3190*/  @!P5 IMAD.MOV.U32 R4, RZ, RZ, R36 ;  /* 0x000000ffff04d224 */ /* 0x000fc800078e0024 */
[----:B------:R-:W-:Y:S01]  /*31a0*/  @!P5 IMAD.WIDE.U32 R10, R38, R46, R4 ;  /* 0x0000002e260ad225 */ /* 0x000fe200078e0004 */
[----:B------:R-:W-:-:S03]  /*31b0*/  CS2R R4, SRZ ;  /* 0x0000000000047805 */ /* 0x000fc6000001ff00 */
[----:B------:R-:W-:Y:S01]  /*31c0*/  @!P5 IMAD.IADD R11, R15, 0x1, R11 ;  /* 0x000000010f0bd824 */ /* 0x000fe200078e020b */
[----:B0-----:R-:W-:-:S04]  /*31d0*/  @!P5 LEA R12, P6, R6, R12, 0x1 ;  /* 0x0000000c060cd211 */ /* 0x001fc800078c08ff */
[----:B------:R-:W-:Y:S02]  /*31e0*/  @!P5 LEA.HI.X R13, R6, R13, R7, 0x1, P6 ;  /* 0x0000000d060dd211 */ /* 0x000fe400030f0c07 */
[----:B------:R-:W-:Y:S02]  /*31f0*/  CS2R R6, SRZ ;  /* 0x0000000000067805 */ /* 0x000fe4000001ff00 */
[C---:B-1----:R-:W-:Y:S02]  /*3200*/  @!P5 LEA R8, P6, R10.reuse, R8, 0x1 ;  /* 0x000000080a08d211 */ /* 0x042fe400078c08ff */
[----:B------:R-:W-:Y:S02]  /*3210*/  CS2R R30, SRZ ;  /* 0x00000000001e7805 */ /* 0x000fe4000001ff00 */
[----:B------:R-:W-:Y:S01]  /*3220*/  CS2R R28, SRZ ;  /* 0x00000000001c7805 */ /* 0x000fe2000001ff00 */
[----:B------:R-:W2:Y:S01]  /*3230*/  @!P5 LDG.E.128 R4, desc[UR40][R12.64] ;  /* 0x000000280c04d981 */ /* 0x000ea2000c1e1d00 */
[----:B------:R-:W-:-:S05]  /*3240*/  @!P5 LEA.HI.X R9, R10, R9, R11, 0x1, P6 ;  /* 0x000000090a09d211 */ /* 0x000fca00030f0c0b */
[----:B------:R-:W3:Y:S01]  /*3250*/  @!P5 LDG.E.128 R28, desc[UR40][R8.64] ;  /* 0x00000028081cd981 */ /* 0x000ee2000c1e1d00 */
[----:B------:R-:W-:Y:S01]  /*3260*/  ISETP.NE.AND P5, PT, R185, 0x3, PT ;  /* 0x00000003b900780c */ /* 0x000fe20003fa5270 */
[----:B--2---:R-:W-:Y:S01]  /*3270*/  IMAD.MOV.U32 R10, RZ, RZ, R6 ;  /* 0x000000ffff0a7224 */ /* 0x004fe200078e0006 */
[----:B------:R-:W-:Y:S01]  /*3280*/  MOV R11, R7 ;  /* 0x00000007000b7202 */ /* 0x000fe20000000f00 */
[----:B------:R-:W-:Y:S02]  /*3290*/  IMAD.MOV.U32 R14, RZ, RZ, R4 ;  /* 0x000000ffff0e7224 */ /* 0x000fe400078e0004 */
[----:B------:R-:W-:Y:S01]  /*32a0*/  IMAD.MOV.U32 R15, RZ, RZ, R5 ;  /* 0x000000ffff0f7224 */ /* 0x000fe200078e0005 */
[----:B------:R-:W-:Y:S01]  /*32b0*/  PRMT R79, R79, 0x5410, R11 ;  /* 0x000054104f4f7816 */ /* 0x000fe2000000000b */
[----:B---3--:R-:W-:Y:S01]  /*32c0*/  IMAD.MOV.U32 R8, RZ, RZ, R31 ;  /* 0x000000ffff087224 */ /* 0x008fe200078e001f */
[----:B------:R-:W-:Y:S01]  /*32d0*/  PRMT R87, R10, 0x5410, R14 ;  /* 0x000054100a577816 */ /* 0x000fe2000000000e */
[----:B------:R-:W-:Y:S01]  /*32e0*/  IMAD.MOV.U32 R10, RZ, RZ, R30 ;  /* 0x000000ffff0a7224 */ /* 0x000fe200078e001e */
[----:B------:R-:W-:Y:S01]  /*32f0*/  PRMT R76, R76, 0x5410, R15 ;  /* 0x000054104c4c7816 */ /* 0x000fe2000000000f */
[----:B------:R-:W-:Y:S01]  /*3300*/  IMAD.MOV.U32 R9, RZ, RZ, R28 ;  /* 0x000000ffff097224 */ /* 0x000fe200078e001c */
[----:B------:R-:W-:Y:S01]  /*3310*/  PRMT R79, R8, 0x7610, R79 ;  /* 0x00007610084f7816 */ /* 0x000fe2000000004f */
[----:B------:R-:W-:-:S03]  /*3320*/  IMAD.MOV.U32 R11, RZ, RZ, R29 ;  /* 0x000000ffff0b7224 */ /* 0x000fc600078e001d */
[----:B------:R-:W-:Y:S02]  /*3330*/  PRMT R86, R10, 0x5410, R9 ;  /* 0x000054100a567816 */ /* 0x000fe40000000009 */
[----:B------:R-:W-:Y:S01]  /*3340*/  PRMT R76, R11, 0x7610, R76 ;  /* 0x000076100b4c7816 */ /* 0x000fe2000000004c */
[----:B------:R-:W-:Y:S06]  /*3350*/  @!P5 BRA `(.L_x_613) ;  /* 0x000000000004d947 */ /* 0x000fec0003800000 */
[----:B------:R-:W-:Y:S01]  /*3360*/  BPT.TRAP 0x1 ;  /* 0x000000040000795c */ /* 0x000fe20000300000 */
.L_x_613:
[----:B------:R-:W-:Y:S01]  /*3370*/  LEA R63, R22, R2, 0x3 ;  /* 0x00000002163f7211 */ /* 0x000fe200078e18ff */
[----:B------:R-:W-:Y:S01]  /*3380*/  BSSY B1, `(.L_x_614) ;  /* 0x0000004000017945 */ /* 0x000fe20003800000 */
[----:B------:R-:W-:-:S04]  /*3390*/  SHF.L.U32 R74, R188, 0x1f, RZ ;  /* 0x0000001fbc4a7819 */ /* 0x000fc800000006ff */
[----:B------:R-:W0:Y:S02]  /*33a0*/  SYNCS.PHASECHK.TRANS64.TRYWAIT P6, [R63+URZ+0x28c90], R74 ;  /* 0x028c904a3f0075a7 */ /* 0x000e2400080c017f */
[----:B0-----:R-:W-:Y:S05]  /*33b0*/  @!P6 BRA `(.L_x_615) ;  /* 0x000001400094e947 */ /* 0x001fea0003800000 */
.L_x_850:
[----:B------:R-:W-:Y:S05]  /*33c0*/  BSYNC B1 ;  /* 0x0000000000017941 */ /* 0x000fea0003800000 */
.L_x_614:
[----:B------:R-:W-:-:S03]  /*33d0*/  UMOV UR4, 0xffffffff ;  /* 0xffffffff00047882 */ /* 0x000fc60000000000 */
[----:B------:R-:W-:Y:S05]  /*33e0*/  BRA.DIV UR4, `(.L_x_616) ;  /* 0x00000142049c7947 */ /* 0x000fea000b800000 */
[----:B------:R-:W1:Y:S04]  /*33f0*/  SHFL.IDX PT, R69, R69, RZ, 0x1c1f ;  /* 0x001c1fff45457589 */ /* 0x000e6800000e0000 */
[----:B------:R-:W2:Y:S02]  /*3400*/  SHFL.IDX PT, R70, R70, RZ, 0x1c1f ;  /* 0x001c1fff46467589 */ /* 0x000ea400000e0000 */
.L_x_854:
[----:B------:R-:W-:-:S13]  /*3410*/  ISETP.GE.OR P6, PT, R184, R68, P2 ;  /* 0x00000044b800720c */ /* 0x000fda00017c6670 */
[----:B------:R-:W-:Y:S05]  /*3420*/  @P6 BRA `(.L_x_606) ;  /* 0x0000000800986947 */ /* 0x000fea0003800000 */
[----:B------:R-:W3:Y:S01]  /*3430*/  LDC R72, c[0x0][0x2f4] ;  /* 0x0000bd00ff487b82 */ /* 0x000ee20000000800 */
[C---:B--2---:R-:W-:Y:S01]  /*3440*/  LEA R56, P6, R58.reuse, R70, 0x1 ;  /* 0x000000463a387211 */ /* 0x044fe200078c08ff */
[----:B------:R-:W-:Y:S03]  /*3450*/  BSSY B1, `(.L_x_617) ;  /* 0x0000065000017945 */ /* 0x000fe60003800000 */
[----:B-1----:R-:W-:Y:S01]  /*3460*/  LEA.HI.X R57, R58, R69, R61, 0x1, P6 ;  /* 0x000000453a397211 */ /* 0x002fe200030f0c3d */
[----:B---3--:R-:W-:-:S05]  /*3470*/  IMAD.IADD R8, R72, 0x1, -R51 ;  /* 0x0000000148087824 */ /* 0x008fca00078e0a33 */
[----:B------:R-:W-:-:S04]  /*3480*/  SEL R8, R51, R8, !P3 ;  /* 0x0000000833087207 */ /* 0x000fc80005800000 */
[----:B------:R-:W-:-:S04]  /*3490*/  SHF.R.S32.HI R9, RZ, 0x1f, R8 ;  /* 0x0000001fff097819 */ /* 0x000fc80000011408 */
[----:B------:R-:W-:-:S04]  /*34a0*/  LEA.HI R9, R9, R8, RZ, 0x4 ;  /* 0x0000000809097211 */ /* 0x000fc800078f20ff */
[----:B------:R-:W-:Y:S01]  /*34b0*/  SHF.R.S32.HI R8, RZ, 0x4, R9 ;  /* 0x00000004ff087819 */ /* 0x000fe20000011409 */
[----:B------:R-:W-:-:S03]  /*34c0*/  IMAD.IADD R9, R62, 0x1, R71 ;  /* 0x000000013e097824 */ /* 0x000fc600078e0247 */
[----:B------:R-:W-:Y:S01]  /*34d0*/  LEA.HI.SX32 R8, R3, R8, 0x1d ;  /* 0x0000000803087211 */ /* 0x000fe200078feaff */
[----:B------:R-:W-:-:S04]  /*34e0*/  IMAD R9, R9, 0x2, R2 ;  /* 0x0000000209097824 */ /* 0x000fc800078e0202 */
[----:B------:R-:W-:-:S05]  /*34f0*/  IMAD.SHL.U32 R73, R8, 0x8, RZ ;  /* 0x0000000808497824 */ /* 0x000fca00078e00ff */
[----:B------:R-:W-:-:S04]  /*3500*/  LOP3.LUT R8, R44, 0x38, R73, 0xf8, !PT ;  /* 0x000000382c087812 */ /* 0x000fc800078ef849 */
[----:B------:R-:W-:-:S05]  /*3510*/  LOP3.LUT R8, R8, R47, RZ, 0x3c, !PT ;  /* 0x0000002f08087212 */ /* 0x000fca00078e3cff */
[----:B------:R-:W-:-:S04]  /*3520*/  IMAD R8, R209, 0x200, R8 ;  /* 0x00000200d1087824 */ /* 0x000fc800078e0208 */
[----:B------:R-:W-:Y:S02]  /*3530*/  IMAD.IADD R71, R71, 0x1, R8 ;  /* 0x0000000147477824 */ /* 0x000fe400078e0208 */
[----:B------:R-:W1:Y:S03]  /*3540*/  LDS.128 R8, [R9+0x22400] ;  /* 0x0224000009087984 */ /* 0x000e660000000c00 */
[----:B------:R-:W-:-:S05]  /*3550*/  LEA R71, R71, R2, 0x1 ;  /* 0x0000000247477211 */ /* 0x000fca00078e08ff */
[----:B------:R2:W3:Y:S01]  /*3560*/  LDS.128 R12, [R71+0x22400] ;  /* 0x02240000470c7984 */ /* 0x0004e20000000c00 */
[----:B------:R-:W-:Y:S05]  /*3570*/  @P0 BRA `(.L_x_618) ;  /* 0x0000000400480947 */ /* 0x000fea0003800000 */
[--C-:B------:R-:W-:Y:S02]  /*3580*/  SHF.R.U64 R83, R28, 0x10, R29.reuse ;  /* 0x000000101c537819 */ /* 0x100fe4000000121d */
[----:B------:R-:W-:Y:S01]  /*3590*/  SHF.R.U32.HI R28, RZ, 0x10, R29 ;  /* 0x00000010ff1c7819 */ /* 0x000fe2000001161d */
[----:B------:R-:W-:Y:S01]  /*35a0*/  HADD2.F32 R29, -RZ, R76.H0_H0 ;  /* 0x2000004cff1d7230 */ /* 0x000fe20000004100 */
[----:B------:R-:W-:Y:S02]  /*35b0*/  SHF.R.U64 R85, R4, 0x10, R5 ;  /* 0x0000001004557819 */ /* 0x000fe40000001205 */
[----:B------:R-:W-:Y:S01]  /*35c0*/  SHF.R.U64 R4, R6, 0x10, R7 ;  /* 0x0000001006047819 */ /* 0x000fe20000001207 */
[--C-:B---3--:R-:W-:Y:S01]  /*35d0*/  HADD2.F32 R6, -RZ, R13.reuse.H0_H0 ;  /* 0x2000000dff067230 */ /* 0x108fe20000004100 */
[----:B--2---:R-:W-:Y:S01]  /*35e0*/  SHF.R.U32.HI R71, RZ, 0x10, R5 ;  /* 0x00000010ff477819 */ /* 0x004fe20000011605 */
[----:B------:R-:W-:Y:S01]  /*35f0*/  HADD2.F32 R13, -RZ, R13.H1_H1 ;  /* 0x3000000dff0d7230 */ /* 0x000fe20000004100 */
[----:B------:R-:W-:Y:S01]  /*3600*/  SHF.R.U64 R81, R30, 0x10, R31 ;  /* 0x000000101e517819 */ /* 0x000fe2000000121f */
[--C-:B-1----:R-:W-:Y:S01]  /*3610*/  HADD2.F32 R5, -RZ, R9.reuse.H0_H0 ;  /* 0x20000009ff057230 */ /* 0x102fe20000004100 */
[----:B------:R-:W-:Y:S01]  /*3620*/  SHF.R.U32.HI R77, RZ, 0x10, R7 ;  /* 0x00000010ff4d7819 */ /* 0x000fe20000011607 */
[----:B------:R-:W-:Y:S01]  /*3630*/  HADD2.F32 R30, -RZ, R28.H0_H0 ;  /* 0x2000001cff1e7230 */ /* 0x000fe20000004100 */
[----:B------:R-:W-:Y:S01]  /*3640*/  SHF.R.U32.HI R75, RZ, 0x10, R31 ;  /* 0x00000010ff4b7819 */ /* 0x000fe2000001161f */
[----:B------:R-:W-:-:S02]  /*3650*/  HADD2.F32 R9, -RZ, R9.H1_H1 ;  /* 0x30000009ff097230 */ /* 0x000fc40000004100 */
[----:B------:R-:W-:Y:S02]  /*3660*/  HADD2.F32 R7, -RZ, R76.H1_H1 ;  /* 0x3000004cff077230 */ /* 0x000fe40000004100 */
[CC--:B------:R-:W-:Y:S01]  /*3670*/  FMUL.FTZ R76, R6.reuse, R29.reuse ;  /* 0x0000001d064c7220 */ /* 0x0c0fe20000410000 */
[----:B------:R-:W-:Y:S02]  /*3680*/  HADD2.F32 R28, -RZ, R71.H0_H0 ;  /* 0x20000047ff1c7230 */ /* 0x000fe40000004100 */
[----:B------:R-:W-:Y:S01]  /*3690*/  FMUL.FTZ R29, R5, R29 ;  /* 0x0000001d051d7220 */ /* 0x000fe20000410000 */
[-C--:B------:R-:W-:Y:S01]  /*36a0*/  FMUL.FTZ R78, R13, R30.reuse ;  /* 0x0000001e0d4e7220 */ /* 0x080fe20000410000 */
[----:B------:R-:W-:Y:S01]  /*36b0*/  FMUL.FTZ R30, R9, R30 ;  /* 0x0000001e091e7220 */ /* 0x000fe20000410000 */
[-C--:B------:R-:W-:Y:S01]  /*36c0*/  FFMA.FTZ R76, R5, R7.reuse, -R76 ;  /* 0x00000007054c7223 */ /* 0x080fe2000001084c */
[----:B------:R-:W-:Y:S01]  /*36d0*/  FFMA.FTZ R31, R6, R7, R29 ;  /* 0x00000007061f7223 */ /* 0x000fe2000001001d */
[-C--:B------:R-:W-:Y:S01]  /*36e0*/  FFMA.FTZ R71, R9, R28.reuse, -R78 ;  /* 0x0000001c09477223 */ /* 0x080fe2000001084e */
[----:B------:R-:W-:Y:S01]  /*36f0*/  FFMA.FTZ R78, R13, R28, R30 ;  /* 0x0000001c0d4e7223 */ /* 0x000fe2000001001e */
[----:B------:R-:W-:-:S02]  /*3700*/  HADD2.F32 R9, -RZ, R79.H0_H0 ;  /* 0x2000004fff097230 */ /* 0x000fc40000004100 */
[--C-:B------:R-:W-:Y:S02]  /*3710*/  HADD2.F32 R6, -RZ, R15.reuse.H0_H0 ;  /* 0x2000000fff067230 */ /* 0x100fe40000004100 */
[----:B------:R-:W-:Y:S01]  /*3720*/  HADD2.F32 R15, -RZ, R15.H1_H1 ;  /* 0x3000000fff0f7230 */ /* 0x000fe20000004100 */
[----:B------:R-:W-:Y:S01]  /*3730*/  F2FP.F16.F32.PACK_AB R31, R78, R31 ;  /* 0x0000001f4e1f723e */ /* 0x000fe200000000ff */
[----:B------:R-:W-:Y:S02]  /*3740*/  HADD2.F32 R5, -RZ, R11.H0_H0 ;  /* 0x2000000bff057230 */ /* 0x000fe40000004100 */
[-C--:B------:R-:W-:Y:S01]  /*3750*/  FMUL.FTZ R80, R6, R9.reuse ;  /* 0x0000000906507220 */ /* 0x080fe20000410000 */
[----:B------:R-:W-:Y:S02]  /*3760*/  HADD2.F32 R30, -RZ, R75.H0_H0 ;  /* 0x2000004bff1e7230 */ /* 0x000fe40000004100 */
[----:B------:R-:W-:Y:S02]  /*3770*/  HADD2.F32 R11, -RZ, R11.H1_H1 ;  /* 0x3000000bff0b7230 */ /* 0x000fe40000004100 */
[----:B------:R-:W-:Y:S01]  /*3780*/  FMUL.FTZ R9, R5, R9 ;  /* 0x0000000905097220 */ /* 0x000fe20000410000 */
[----:B------:R-:W-:-:S02]  /*3790*/  HADD2.F32 R7, -RZ, R79.H1_H1 ;  /* 0x3000004fff077230 */ /* 0x000fc40000004100 */
[-C--:B------:R-:W-:Y:S01]  /*37a0*/  FMUL.FTZ R82, R15, R30.reuse ;  /* 0x0000001e0f527220 */ /* 0x080fe20000410000 */
[----:B------:R-:W-:Y:S02]  /*37b0*/  HADD2.F32 R28, -RZ, R77.H0_H0 ;  /* 0x2000004dff1c7230 */ /* 0x000fe40000004100 */
[----:B------:R-:W-:Y:S01]  /*37c0*/  FMUL.FTZ R84, R11, R30 ;  /* 0x0000001e0b547220 */ /* 0x000fe20000410000 */
[----:B------:R-:W-:Y:S02]  /*37d0*/  HADD2.F32 R13, -RZ, R83.H0_H0 ;  /* 0x20000053ff0d7230 */ /* 0x000fe40000004100 */
[-C--:B------:R-:W-:Y:S01]  /*37e0*/  FFMA.FTZ R30, R6, R7.reuse, R9 ;  /* 0x00000007061e7223 */ /* 0x080fe20000010009 */
[----:B------:R-:W-:Y:S01]  /*37f0*/  FFMA.FTZ R80, R5, R7, -R80 ;  /* 0x0000000705507223 */ /* 0x000fe20000010850 */
[-C--:B------:R-:W-:Y:S01]  /*3800*/  FFMA.FTZ R77, R11, R28.reuse, -R82 ;  /* 0x0000001c0b4d7223 */ /* 0x080fe20000010852 */
[----:B------:R-:W-:Y:S02]  /*3810*/  HADD2.F32 R11, -RZ, R86.H1_H1 ;  /* 0x30000056ff0b7230 */ /* 0x000fe40000004100 */
[----:B------:R-:W-:Y:S01]  /*3820*/  FFMA.FTZ R79, R15, R28, R84 ;  /* 0x0000001c0f4f7223 */ /* 0x000fe20000010054 */
[----:B------:R-:W-:-:S02]  /*3830*/  HADD2.F32 R6, -RZ, R12.H0_H0 ;  /* 0x2000000cff067230 */ /* 0x000fc40000004100 */
[----:B------:R-:W-:Y:S02]  /*3840*/  HADD2.F32 R5, -RZ, R8.H0_H0 ;  /* 0x20000008ff057230 */ /* 0x000fe40000004100 */
[----:B------:R-:W-:Y:S02]  /*3850*/  HADD2.F32 R12, -RZ, R12.H1_H1 ;  /* 0x3000000cff0c7230 */ /* 0x000fe40000004100 */
[-C--:B------:R-:W-:Y:S01]  /*3860*/  FMUL.FTZ R28, R6, R11.reuse ;  /* 0x0000000b061c7220 */ /* 0x080fe20000410000 */
[----:B------:R-:W-:Y:S02]  /*3870*/  HADD2.F32 R8, -RZ, R8.H1_H1 ;  /* 0x30000008ff087230 */ /* 0x000fe40000004100 */
[----:B------:R-:W-:Y:S01]  /*3880*/  FMUL.FTZ R11, R5, R11 ;  /* 0x0000000b050b7220 */ /* 0x000fe20000410000 */
[----:B------:R-:W-:Y:S02]  /*3890*/  HADD2.F32 R7, -RZ, R87.H1_H1 ;  /* 0x30000057ff077230 */ /* 0x000fe40000004100 */
[----:B------:R-:W-:Y:S01]  /*38a0*/  FMUL.FTZ R15, R12, R13 ;  /* 0x0000000d0c0f7220 */ /* 0x000fe20000410000 */
[----:B------:R-:W-:-:S02]  /*38b0*/  HADD2.F32 R9, -RZ, R85.H0_H0 ;  /* 0x20000055ff097230 */ /* 0x000fc40000004100 */
[----:B------:R-:W-:Y:S01]  /*38c0*/  FMUL.FTZ R29, R8, R13 ;  /* 0x0000000d081d7220 */ /* 0x000fe20000410000 */
[----:B------:R-:W-:Y:S01]  /*38d0*/  F2FP.F16.F32.PACK_AB R30, R79, R30 ;  /* 0x0000001e4f1e723e */ /* 0x000fe200000000ff */
[-C--:B------:R-:W-:Y:S01]  /*38e0*/  FFMA.FTZ R13, R6, R7.reuse, R11 ;  /* 0x00000007060d7223 */ /* 0x080fe2000001000b */
[----:B------:R-:W-:Y:S01]  /*38f0*/  FFMA.FTZ R28, R5, R7, -R28 ;  /* 0x00000007051c7223 */ /* 0x000fe2000001081c */
[----:B------:R-:W-:Y:S02]  /*3900*/  HADD2.F32 R6, -RZ, R14.H0_H0 ;  /* 0x2000000eff067230 */ /* 0x000fe40000004100 */
[-C--:B------:R-:W-:Y:S01]  /*3910*/  FFMA.FTZ R15, R8, R9.reuse, -R15 ;  /* 0x00000009080f7223 */ /* 0x080fe2000001080f */
[----:B------:R-:W-:Y:S02]  /*3920*/  HADD2.F32 R11, -RZ, R81.H0_H0 ;  /* 0x20000051ff0b7230 */ /* 0x000fe40000004100 */
[----:B------:R-:W-:Y:S01]  /*3930*/  FFMA.FTZ R12, R12, R9, R29 ;  /* 0x000000090c0c7223 */ /* 0x000fe2000001001d */
[----:B------:R-:W-:-:S02]  /*3940*/  HADD2.F32 R5, -RZ, R10.H0_H0 ;  /* 0x2000000aff057230 */ /* 0x000fc40000004100 */
[----:B------:R-:W-:Y:S02]  /*3950*/  HADD2.F32 R14, -RZ, R14.H1_H1 ;  /* 0x3000000eff0e7230 */ /* 0x000fe40000004100 */
[----:B------:R-:W-:Y:S01]  /*3960*/  HADD2.F32 R8, -RZ, R86.H0_H0 ;  /* 0x20000056ff087230 */ /* 0x000fe20000004100 */
[----:B------:R-:W-:Y:S01]  /*3970*/  F2FP.F16.F32.PACK_AB R12, R12, R13 ;  /* 0x0000000d0c0c723e */ /* 0x000fe200000000ff */
[----:B------:R-:W-:Y:S02]  /*3980*/  HADD2.F32 R10, -RZ, R10.H1_H1 ;  /* 0x3000000aff0a7230 */ /* 0x000fe40000004100 */
[----:B------:R-:W-:Y:S01]  /*3990*/  FMUL.FTZ R75, R14, R11 ;  /* 0x0000000b0e4b7220 */ /* 0x000fe20000410000 */
[----:B------:R-:W-:Y:S02]  /*39a0*/  HADD2.F32 R7, -RZ, R87.H0_H0 ;  /* 0x20000057ff077230 */ /* 0x000fe40000004100 */
[----:B------:R-:W-:Y:S01]  /*39b0*/  FMUL.FTZ R29, R5, R8 ;  /* 0x00000008051d7220 */ /* 0x000fe20000410000 */
[----:B------:R-:W-:-:S02]  /*39c0*/  HADD2.F32 R9, -RZ, R4.H0_H0 ;  /* 0x20000004ff097230 */ /* 0x000fc40000004100 */
[----:B------:R-:W-:Y:S01]  /*39d0*/  FMUL.FTZ R4, R6, R8 ;  /* 0x0000000806047220 */ /* 0x000fe20000410000 */
[----:B------:R-:W-:Y:S01]  /*39e0*/  FMUL.FTZ R11, R10, R11 ;  /* 0x0000000b0a0b7220 */ /* 0x000fe20000410000 */
[-C--:B------:R-:W-:Y:S01]  /*39f0*/  FFMA.FTZ R29, R6, R7.reuse, R29 ;  /* 0x00000007061d7223 */ /* 0x080fe2000001001d */
[----:B------:R-:W-:Y:S01]  /*3a00*/  F2FP.F16.F32.PACK_AB R8, R15, R28 ;  /* 0x0000001c0f08723e */ /* 0x000fe200000000ff */
[----:B------:R-:W-:Y:S01]  /*3a10*/  FFMA.FTZ R4, R5, R7, -R4 ;  /* 0x0000000705047223 */ /* 0x000fe20000010804 */
[-C--:B------:R-:W-:Y:S01]  /*3a20*/  FFMA.FTZ R75, R10, R9.reuse, -R75 ;  /* 0x000000090a4b7223 */ /* 0x080fe2000001084b */
[----:B------:R-:W-:Y:S01]  /*3a30*/  FFMA.FTZ R14, R14, R9, R11 ;  /* 0x000000090e0e7223 */ /* 0x000fe2000001000b */
[----:B------:R-:W-:Y:S01]  /*3a40*/  F2FP.F16.F32.PACK_AB R9, R71, R76 ;  /* 0x0000004c4709723e */ /* 0x000fe200000000ff */
[----:B------:R-:W-:Y:S01]  /*3a50*/  IMAD.MOV.U32 R13, RZ, RZ, R31 ;  /* 0x000000ffff0d7224 */ /* 0x000fe200078e001f */
[----:B------:R-:W-:Y:S01]  /*3a60*/  F2FP.F16.F32.PACK_AB R11, R77, R80 ;  /* 0x000000504d0b723e */ /* 0x000fe200000000ff */
[----:B------:R-:W-:Y:S01]  /*3a70*/  IMAD.MOV.U32 R15, RZ, RZ, R30 ;  /* 0x000000ffff0f7224 */ /* 0x000fe200078e001e */
[----:B------:R-:W-:-:S02]  /*3a80*/  F2FP.F16.F32.PACK_AB R10, R75, R4 ;  /* 0x000000044b0a723e */ /* 0x000fc400000000ff */
[----:B------:R-:W-:-:S07]  /*3a90*/  F2FP.F16.F32.PACK_AB R14, R14, R29 ;  /* 0x0000001d0e0e723e */ /* 0x000fce00000000ff */
.L_x_618:
[----:B------:R-:W-:Y:S05]  /*3aa0*/  BSYNC B1 ;  /* 0x0000000000017941 */ /* 0x000fea0003800000 */
.L_x_617:
[----:B-1----:R1:W-:Y:S01]  /*3ab0*/  ST.E.128 desc[UR40][R56.64], R8 ;  /* 0x0000000838007985 */ /* 0x0023e2000c101d28 */
[----:B------:R-:W-:Y:S01]  /*3ac0*/  ISETP.GE.AND P0, PT, R73, R72, PT ;  /* 0x000000484900720c */ /* 0x000fe20003f06270 */
[----:B------:R-:W-:Y:S02]  /*3ad0*/  IMAD.MOV.U32 R4, RZ, RZ, R70 ;  /* 0x000000ffff047224 */ /* 0x000fe400078e0046 */
[----:B------:R-:W-:-:S10]  /*3ae0*/  IMAD.MOV.U32 R5, RZ, RZ, R69 ;  /* 0x000000ffff057224 */ /* 0x000fd400078e0045 */
[----:B------:R-:W-:Y:S05]  /*3af0*/  @P0 BRA `(.L_x_606) ;  /* 0x0000000000e40947 */ /* 0x000fea0003800000 */
[----:B------:R-:W-:-:S05]  /*3b00*/  IMAD.WIDE R4, R73, 0x2, R4 ;  /* 0x0000000249047825 */ /* 0x000fca00078e0204 */
[----:B---3--:R3:W-:Y:S01]  /*3b10*/  ST.E.128 desc[UR40][R4.64], R12 ;  /* 0x0000000c04007985 */ /* 0x0087e2000c101d28 */
[----:B------:R-:W-:Y:S05]  /*3b20*/  BRA `(.L_x_606) ;  /* 0x0000000000d87947 */ /* 0x000fea0003800000 */
.L_x_598:
[----:B------:R-:W-:-:S13]  /*3b30*/  ISETP.NE.AND P5, PT, R185, 0x3, PT ;  /* 0x00000003b900780c */ /* 0x000fda0003fa5270 */
[----:B------:R-:W-:Y:S05]  /*3b40*/  @!P5 BRA `(.L_x_619) ;  /* 0x000000000004d947 */ /* 0x000fea0003800000 */
[----:B------:R-:W-:Y:S01]  /*3b50*/  BPT.TRAP 0x1 ;  /* 0x000000040000795c */ /* 0x000fe20000300000 */
.L_x_619:
[----:B------:R-:W-:Y:S01]  /*3b60*/  IMAD R63, R22, 0x8, R2 ;  /* 0x00000008163f7824 */ /* 0x000fe200078e0202 */
[----:B------:R-:W-:Y:S01]  /*3b70*/  SHF.L.U32 R74, R188, 0x1f, RZ ;  /* 0x0000001fbc4a7819 */ /* 0x000fe200000006ff */
[----:B------:R-:W-:Y:S01]  /*3b80*/  BSSY B1, `(.L_x_620) ;  /* 0x0000004000017945 */ /* 0x000fe20003800000 */
[----:B------:R-:W-:Y:S02]  /*3b90*/  SHF.R.S32.HI R67, RZ, 0x1f, R65 ;  /* 0x0000001fff437819 */ /* 0x000fe40000011441 */
[----:B------:R-:W0:Y:S02]  /*3ba0*/  SYNCS.PHASECHK.TRANS64.TRYWAIT P0, [R63+URZ+0x28c90], R74 ;  /* 0x028c904a3f0075a7 */ /* 0x000e24000800017f */
[----:B0-----:R-:W-:Y:S05]  /*3bb0*/  @!P0 BRA `(.L_x_621) ;  /* 0x0000013800f48947 */ /* 0x001fea0003800000 */
.L_x_855:
[----:B------:R-:W-:Y:S05]  /*3bc0*/  BSYNC B1 ;  /* 0x0000000000017941 */ /* 0x000fea0003800000 */
.L_x_620:
[----:B------:R-:W-:Y:S01]  /*3bd0*/  ULDC.64 UR4, c[0x0][0x300] ;  /* 0x0000c00000047ab9 */ /* 0x000fe20000000a00 */
[----:B-----5:R-:W-:Y:S01]  /*3be0*/  SHF.R.S32.HI R66, RZ, 0x1f, R64 ;  /* 0x0000001fff427819 */ /* 0x020fe20000011440 */
[----:B------:R-:W-:Y:S02]  /*3bf0*/  IMAD R6, R67, UR4, RZ ;  /* 0x0000000443067c24 */ /* 0x000fe4000f8e02ff */
[----:B------:R-:W-:-:S04]  /*3c00*/  IMAD.WIDE.U32 R4, R65, UR4, RZ ;  /* 0x0000000441047c25 */ /* 0x000fc8000f8e00ff */
[----:B------:R-:W-:Y:S01]  /*3c10*/  IMAD R7, R65, UR5, R6 ;  /* 0x0000000541077c24 */ /* 0x000fe2000f8e0206 */
[----:B------:R-:W-:Y:S01]  /*3c20*/  ULDC.64 UR4, c[0x0][0x310] ;  /* 0x0000c40000047ab9 */ /* 0x000fe20000000a00 */
[----:B------:R-:W-:Y:S02]  /*3c30*/  IMAD R68, R38, -0x40, R40 ;  /* 0xffffffc026447824 */ /* 0x000fe400078e0228 */
[----:B------:R-:W-:Y:S02]  /*3c40*/  IMAD R9, R66, UR4, RZ ;  /* 0x0000000442097c24 */ /* 0x000fe4000f8e02ff */
[----:B------:R-:W-:Y:S01]  /*3c50*/  IMAD.IADD R5, R5, 0x1, R7 ;  /* 0x0000000105057824 */ /* 0x000fe200078e0207 */
[----:B------:R-:W-:Y:S01]  /*3c60*/  VIMNMX R68, R68, 0x40, PT ;  /* 0x0000004044447848 */ /* 0x000fe20003fe0100 */
[C---:B------:R-:W-:Y:S02]  /*3c70*/  IMAD R9, R64.reuse, UR5, R9 ;  /* 0x0000000540097c24 */ /* 0x040fe4000f8e0209 */
[----:B------:R-:W-:Y:S01]  /*3c80*/  IMAD.WIDE.U32 R4, R64, UR4, R4 ;  /* 0x0000000440047c25 */ /* 0x000fe2000f8e0004 */
[----:B------:R-:W-:Y:S01]  /*3c90*/  ULDC.64 UR4, c[0x0][0x308] ;  /* 0x0000c20000047ab9 */ /* 0x000fe20000000a00 */
[----:B------:R-:W-:-:S02]  /*3ca0*/  ISETP.GT.AND P0, PT, R68, R184, PT ;  /* 0x000000b84400720c */ /* 0x000fc40003f04270 */
[----:B------:R-:W-:Y:S01]  /*3cb0*/  IMAD R7, R48, UR4, RZ ;  /* 0x0000000430077c24 */ /* 0x000fe2000f8e02ff */
[----:B------:R-:W-:-:S03]  /*3cc0*/  IADD3 R5, R5, R9, RZ ;  /* 0x0000000905057210 */ /* 0x000fc60007ffe0ff */
        /* <DEDUP_REMOVED lines=8> */
[----:B------:R1:W2:Y:S04]  /*3d50*/  SHFL.IDX PT, R10, R13, RZ, 0x1c1f ;  /* 0x001c1fff0d0a7589 */ /* 0x0002a800000e0000 */
[----:B------:R1:W3:Y:S02]  /*3d60*/  SHFL.IDX PT, R14, R6, RZ, 0x1c1f ;  /* 0x001c1fff060e7589 */ /* 0x0002e400000e0000 */
.L_x_859:
[----:B------:R-:W-:Y:S05]  /*3d70*/  @!P0 BRA `(.L_x_606) ;  /* 0x0000000000448947 */ /* 0x000fea0003800000 */
[----:B------:R-:W-:Y:S02]  /*3d80*/  ULDC UR4, c[0x0][0x2f4] ;  /* 0x0000bd0000047ab9 */ /* 0x000fe40000000800 */
[----:B------:R-:W-:-:S13]  /*3d90*/  ISETP.GE.AND P0, PT, R16, UR4, PT ;  /* 0x0000000410007c0c */ /* 0x000fda000bf06270 */
[----:B-1----:R-:W1:Y:S01]  /*3da0*/  @!P0 LDS.128 R4, [R75+0x22400] ;  /* 0x022400004b048984 */ /* 0x002e620000000c00 */
[----:B---3--:R-:W-:-:S04]  /*3db0*/  @!P0 LEA R8, P6, R16, R14, 0x1 ;  /* 0x0000000e10088211 */ /* 0x008fc800078c08ff */
[----:B--2---:R-:W-:-:S05]  /*3dc0*/  @!P0 LEA.HI.X R9, R16, R10, R17, 0x1, P6 ;  /* 0x0000000a10098211 */ /* 0x004fca00030f0c11 */
[----:B-1----:R4:W-:Y:S01]  /*3dd0*/  @!P0 ST.E.128 desc[UR40][R8.64], R4 ;  /* 0x0000000408008985 */ /* 0x0029e2000c101d28 */
[----:B------:R-:W-:-:S13]  /*3de0*/  ISETP.GE.AND P0, PT, R19, UR4, PT ;  /* 0x0000000413007c0c */ /* 0x000fda000bf06270 */
[----:B------:R-:W-:Y:S05]  /*3df0*/  @P0 BRA `(.L_x_606) ;  /* 0x0000000000240947 */ /* 0x000fea0003800000 */
[----:B------:R-:W-:Y:S01]  /*3e00*/  LOP3.LUT P0, RZ, R190, 0x4, RZ, 0xc0, !PT ;  /* 0x00000004beff7812 */ /* 0x000fe2000780c0ff */
[----:B----4-:R-:W-:-:S12]  /*3e10*/  VIADD R4, R52, 0x20 ;  /* 0x0000002034047836 */ /* 0x010fd80000000000 */
[----:B------:R-:W-:Y:S01]  /*3e20*/  @P0 VIADD R4, R52, 0xffffffe0 ;  /* 0xffffffe034040836 */ /* 0x000fe20000000000 */
[----:B------:R-:W-:-:S03]  /*3e30*/  LEA R8, P0, R19, R14, 0x1 ;  /* 0x0000000e13087211 */ /* 0x000fc600078008ff */
[----:B------:R-:W-:Y:S01]  /*3e40*/  IMAD.IADD R71, R71, 0x1, R4 ;  /* 0x0000000147477824 */ /* 0x000fe200078e0204 */
[----:B------:R-:W-:-:S03]  /*3e50*/  LEA.HI.X R9, R19, R10, R191, 0x1, P0 ;  /* 0x0000000a13097211 */ /* 0x000fc600000f0cbf */
[----:B------:R-:W-:-:S06]  /*3e60*/  IMAD R4, R71, 0x2, R2 ;  /* 0x0000000247047824 */ /* 0x000fcc00078e0202 */
[----:B------:R-:W1:Y:S04]  /*3e70*/  LDS.128 R4, [R4+0x22400] ;  /* 0x0224000004047984 */ /* 0x000e680000000c00 */
[----:B-1----:R1:W-:Y:S02]  /*3e80*/  ST.E.128 desc[UR40][R8.64], R4 ;  /* 0x0000000408007985 */ /* 0x0023e4000c101d28 */
.L_x_606:
[----:B------:R-:W-:Y:S05]  /*3e90*/  BSYNC B0 ;  /* 0x0000000000007941 */ /* 0x000fea0003800000 */
.L_x_597:
[----:B-1234-:R-:W1:Y:S01]  /*3ea0*/  S2R R4, SR_TID.X ;  /* 0x0000000000047919 */ /* 0x01ee620000002100 */
[----:B------:R-:W-:Y:S01]  /*3eb0*/  @!PT LDS RZ, [RZ] ;  /* 0x00000000fffff984 */ /* 0x000fe20000000800 */
[----:B------:R-:W-:Y:S01]  /*3ec0*/  @!PT LDS RZ, [RZ] ;  /* 0x00000000fffff984 */ /* 0x000fe20000000800 */
[----:B------:R-:W-:Y:S01]  /*3ed0*/  @!PT LDS RZ, [RZ] ;  /* 0x00000000fffff984 */ /* 0x000fe20000000800 */
[----:B------:R-:W-:Y:S01]  /*3ee0*/  @!PT LDS RZ, [RZ] ;  /* 0x00000000fffff984 */ /* 0x000fe20000000800 */
[----:B------:R2:W-:Y:S06]  /*3ef0*/  MEMBAR.ALL.CTA ;  /* 0x0000000000007992 */ /* 0x0005ec0000008000 */
[----:B--2---:R-:W2:Y:S01]  /*3f00*/  FENCE.VIEW.ASYNC.S ;  /* 0x00000000000073c6 */ /* 0x004ea20000000000 */
[----:B------:R-:W-:Y:S05]  /*3f10*/  WARPSYNC.ALL ;  /* 0x0000000000007948 */ /* 0x000fea0003800000 */
[----:B------:R-:W-:Y:S01]  /*3f20*/  BSSY B0, `(.L_x_623) ;  /* 0x0000009000007945 */ /* 0x000fe20003800000 */
[----:B-1----:R-:W-:Y:S01]  /*3f30*/  LOP3.LUT R4, R4, 0x7f, RZ, 0xc0, !PT ;  /* 0x0000007f04047812 */ /* 0x002fe200078ec0ff */
[----:B--2---:R1:W-:Y:S03]  /*3f40*/  BAR.SYNC.DEFER_BLOCKING R49, 0x80 ;  /* 0x000200310000751d */ /* 0x0043e60000010000 */
[----:B------:R-:W-:-:S13]  /*3f50*/  ISETP.NE.AND P0, PT, R4, RZ, PT ;  /* 0x000000ff0400720c */ /* 0x000fda0003f05270 */
[----:B------:R-:W-:-:S05]  /*3f60*/  @!P0 VIADD R4, R63, 0x28ca0 ;  /* 0x00028ca03f048836 */ /* 0x000fca0000000000 */
[----:B------:R-:W-:-:S04]  /*3f70*/  @!P0 PRMT R4, RZ, 0x654, R4 ;  /* 0x00000654ff048816 */ /* 0x000fc80000000004 */
[----:B------:R1:W-:Y:S01]  /*3f80*/  @!P0 SYNCS.ARRIVE.TRANS64.RED.A1T0 RZ, [R4+URZ], RZ ;  /* 0x000000ff04ff89a7 */ /* 0x0003e2000810043f */
[----:B------:R-:W-:Y:S05]  /*3f90*/  @!P5 BRA `(.L_x_624) ;  /* 0x000000000004d947 */ /* 0x000fea0003800000 */
[----:B------:R-:W-:Y:S01]  /*3fa0*/  BPT.TRAP 0x1 ;  /* 0x000000040000795c */ /* 0x000fe20000300000 */
.L_x_624:
[----:B------:R-:W-:Y:S05]  /*3fb0*/  BSYNC B0 ;  /* 0x0000000000007941 */ /* 0x000fea0003800000 */
.L_x_623:
[----:B------:R-:W2:Y:S01]  /*3fc0*/  SYNCS.PHASECHK.TRANS64.TRYWAIT P5, [R63+URZ+0x28cb0], R74 ;  /* 0x028cb04a3f0075a7 */ /* 0x000ea200080a017f */
[----:B------:R-:W-:Y:S04]  /*3fd0*/  BSSY B0, `(.L_x_625) ;  /* 0x0000002000007945 */ /* 0x000fe80003800000 */
[----:B--2---:R-:W-:Y:S05]  /*3fe0*/  @!P5 BRA `(.L_x_626) ;  /* 0x000001380040d947 */ /* 0x004fea0003800000 */
.L_x_860:
[----:B------:R-:W-:Y:S05]  /*3ff0*/  BSYNC B0 ;  /* 0x0000000000007941 */ /* 0x000fea0003800000 */
.L_x_625:
[----:B------:R-:W-:Y:S01]  /*4000*/  ULDC.64 UR4, c[0x0][0x328] ;  /* 0x0000ca0000047ab9 */ /* 0x000fe20000000a00 */
[----:B------:R-:W-:Y:S01]  /*4010*/  BSSY B0, `(.L_x_627) ;  /* 0x0000072000007945 */ /* 0x000fe20003800000 */
[----:B------:R-:W-:Y:S02]  /*4020*/  IMAD R6, R67, UR4, RZ ;  /* 0x0000000443067c24 */ /* 0x000fe4000f8e02ff */
[----:B-1----:R-:W-:-:S04]  /*4030*/  IMAD.WIDE.U32 R4, R65, UR4, RZ ;  /* 0x0000000441047c25 */ /* 0x002fc8000f8e00ff */
[----:B------:R-:W-:Y:S01]  /*4040*/  IMAD R65, R65, UR5, R6 ;  /* 0x0000000541417c24 */ /* 0x000fe2000f8e0206 */
[----:B------:R-:W-:Y:S02]  /*4050*/  ULDC.64 UR4, c[0x0][0x338] ;  /* 0x0000ce0000047ab9 */ /* 0x000fe40000000a00 */
[----:B------:R-:W-:Y:S02]  /*4060*/  IMAD R7, R66, UR4, RZ ;  /* 0x0000000442077c24 */ /* 0x000fe4000f8e02ff */
[----:B------:R-:W-:Y:S02]  /*4070*/  IADD3 R5, R5, R65, RZ ;  /* 0x0000004105057210 */ /* 0x000fe40007ffe0ff */
        /* <DEDUP_REMOVED lines=9> */
[----:B------:R-:W-:-:S04]  /*4110*/  LEA R11, P5, R4, UR4, 0x1 ;  /* 0x00000004040b7c11 */ /* 0x000fc8000f8a08ff */
[----:B------:R-:W-:Y:S02]  /*4120*/  LEA.HI.X R10, R4, UR5, R5, 0x1, P5 ;  /* 0x00000005040a7c11 */ /* 0x000fe4000a8f0c05 */
[----:B------:R-:W-:Y:S01]  /*4130*/  ISETP.GT.AND P5, PT, R68, R184, PT ;  /* 0x000000b84400720c */ /* 0x000fe20003fa4270 */
[----:B------:R-:W1:Y:S04]  /*4140*/  SHFL.IDX PT, R11, R11, RZ, 0x1c1f ;  /* 0x001c1fff0b0b7589 */ /* 0x000e6800000e0000 */
[----:B------:R-:W3:Y:S08]  /*4150*/  SHFL.IDX PT, R10, R10, RZ, 0x1c1f ;  /* 0x001c1fff0a0a7589 */ /* 0x000ef000000e0000 */
[----:B------:R-:W-:Y:S05]  /*4160*/  @!P5 BRA `(.L_x_628) ;  /* 0x000000040070d947 */ /* 0x000fea0003800000 */
[----:B------:R-:W-:Y:S01]  /*4170*/  ULDC UR4, c[0x0][0x320] ;  /* 0x0000c80000047ab9 */ /* 0x000fe20000000800 */
[----:B------:R-:W4:Y:S01]  /*4180*/  LDL R30, [R1] ;  /* 0x00000000011e7983 */ /* 0x000f220000100800 */
[----:B------:R-:W-:Y:S01]  /*4190*/  ISETP.GE.AND P6, PT, R16, UR4, PT ;  /* 0x0000000410007c0c */ /* 0x000fe2000bfc6270 */
[----:B------:R-:W-:Y:S02]  /*41a0*/  IMAD R9, R22, 0x8000, R52 ;  /* 0x0000800016097824 */ /* 0x000fe400078e0234 */
[----:B------:R-:W5:Y:S02]  /*41b0*/  LDL R29, [R1+0x4] ;  /* 0x00000400011d7983 */ /* 0x000f640000100800 */
[C---:B------:R-:W-:Y:S02]  /*41c0*/  IMAD R12, R9.reuse, 0x2, R2 ;  /* 0x00000002090c7824 */ /* 0x040fe400078e0202 */
[----:B------:R-:W2:Y:S04]  /*41d0*/  LDL R28, [R1+0x8] ;  /* 0x00000800011c7983 */ /* 0x000ea80000100800 */
[----:B------:R-:W2:Y:S04]  /*41e0*/  LDL R15, [R1+0xc] ;  /* 0x00000c00010f7983 */ /* 0x000ea80000100800 */
[----:B------:R-:W0:Y:S01]  /*41f0*/  @!P6 LDS.128 R4, [R12+0x400] ;  /* 0x000400000c04e984 */ /* 0x000e220000000c00 */
[----:B------:R-:W-:Y:S01]  /*4200*/  LOP3.LUT P5, RZ, R190, 0x4, RZ, 0xc0, !PT ;  /* 0x00000004beff7812 */ /* 0x000fe200078ac0ff */
[----:B------:R-:W-:-:S02]  /*4210*/  VIADD R13, R9, 0x20 ;  /* 0x00000020090d7836 */ /* 0x000fc40000000000 */
[----:B------:R-:W2:Y:S10]  /*4220*/  LDL R14, [R1+0x10] ;  /* 0x00001000010e7983 */ /* 0x000eb40000100800 */
[----:B------:R-:W-:Y:S01]  /*4230*/  @P5 VIADD R13, R9, 0xffffffe0 ;  /* 0xffffffe0090d5836 */ /* 0x000fe20000000000 */
[----:B-1----:R-:W-:-:S04]  /*4240*/  @!P6 LEA R8, P5, R16, R11, 0x1 ;  /* 0x0000000b1008e211 */ /* 0x002fc800078a08ff */
[----:B---3--:R-:W-:Y:S02]  /*4250*/  @!P6 LEA.HI.X R9, R16, R10, R17, 0x1, P5 ;  /* 0x0000000a1009e211 */ /* 0x008fe400028f0c11 */
[----:B------:R-:W-:Y:S02]  /*4260*/  ISETP.GE.AND P5, PT, R19, UR4, PT ;  /* 0x0000000413007c0c */ /* 0x000fe4000bfa6270 */
[----:B------:R-:W-:Y:S01]  /*4270*/  LEA R13, R13, R2, 0x1 ;  /* 0x000000020d0d7211 */ /* 0x000fe200078e08ff */
[----:B0-----:R0:W-:Y:S10]  /*4280*/  @!P6 ST.E.128 desc[UR40][R8.64], R4 ;  /* 0x000000040800e985 */ /* 0x0011f4000c101d28 */
[----:B------:R-:W1:Y:S01]  /*4290*/  @!P5 LDS.128 R4, [R13+0x400] ;  /* 0x000400000d04d984 */ /* 0x000e620000000c00 */
[----:B0-----:R-:W-:-:S04]  /*42a0*/  @!P5 LEA R8, P6, R19, R11, 0x1 ;  /* 0x0000000b1308d211 */ /* 0x001fc800078c08ff */
[----:B------:R-:W-:Y:S02]  /*42b0*/  @!P5 LEA.HI.X R9, R19, R10, R191, 0x1, P6 ;  /* 0x0000000a1309d211 */ /* 0x000fe400030f0cbf */
[----:B------:R-:W-:-:S03]  /*42c0*/  ISETP.GE.AND P6, PT, R206, UR4, PT ;  /* 0x00000004ce007c0c */ /* 0x000fc6000bfc6270 */
[----:B-1----:R0:W-:Y:S10]  /*42d0*/  @!P5 ST.E.128 desc[UR40][R8.64], R4 ;  /* 0x000000040800d985 */ /* 0x0021f4000c101d28 */
[----:B------:R-:W1:Y:S01]  /*42e0*/  @!P6 LDS.128 R4, [R12+0x2400] ;  /* 0x002400000c04e984 */ /* 0x000e620000000c00 */
[----:B0-----:R-:W-:-:S05]  /*42f0*/  @!P6 LEA R8, P5, R206, R11, 0x1 ;  /* 0x0000000bce08e211 */ /* 0x001fca00078a08ff */
[----:B------:R-:W-:Y:S01]  /*4300*/  @!P6 IMAD.X R9, R10, 0x1, R217, P5 ;  /* 0x000000010a09e824 */ /* 0x000fe200028e06d9 */
[----:B------:R-:W-:-:S04]  /*4310*/  ISETP.GE.AND P5, PT, R205, UR4, PT ;  /* 0x00000004cd007c0c */ /* 0x000fc8000bfa6270 */
[----:B-1----:R0:W-:Y:S09]  /*4320*/  @!P6 ST.E.128 desc[UR40][R8.64], R4 ;  /* 0x000000040800e985 */ /* 0x0021f2000c101d28 */
        /* <DEDUP_REMOVED lines=26> */
[----:B0-----:R-:W-:-:S04]  /*44d0*/  @!P6 LEA R8, P5, R200, R11, 0x1 ;  /* 0x0000000bc808e211 */ /* 0x001fc800078a08ff */
[----:B------:R-:W-:Y:S02]  /*44e0*/  @!P6 IADD3.X R9, R10, R227, RZ, P5, !PT ;  /* 0x000000e30a09e210 */ /* 0x000fe40002ffe4ff */
        /* <DEDUP_REMOVED lines=14> */
[----:B----4-:R-:W-:Y:S01]  /*45d0*/  @!P5 IMAD.X R9, R10, 0x1, R30, P6 ;  /* 0x000000010a09d824 */ /* 0x010fe200030e061e */
[----:B------:R-:W-:-:S04]  /*45e0*/  ISETP.GE.AND P6, PT, R196, UR4, PT ;  /* 0x00000004c4007c0c */ /* 0x000fc8000bfc6270 */
[----:B-1----:R0:W-:Y:S09]  /*45f0*/  @!P5 ST.E.128 desc[UR40][R8.64], R4 ;  /* 0x000000040800d985 */ /* 0x0021f2000c101d28 */
[----:B------:R-:W1:Y:S01]  /*4600*/  @!P6 LDS.128 R4, [R12+0xc400] ;  /* 0x00c400000c04e984 */ /* 0x000e620000000c00 */
[----:B0-----:R-:W-:-:S05]  /*4610*/  @!P6 LEA R8, P5, R196, R11, 0x1 ;  /* 0x0000000bc408e211 */ /* 0x001fca00078a08ff */
[----:B-----5:R-:W-:Y:S01]  /*4620*/  @!P6 IMAD.X R9, R10, 0x1, R29, P5 ;  /* 0x000000010a09e824 */ /* 0x020fe200028e061d */
[----:B------:R-:W-:-:S04]  /*4630*/  ISETP.GE.AND P5, PT, R195, UR4, PT ;  /* 0x00000004c3007c0c */ /* 0x000fc8000bfa6270 */
[----:B-1----:R0:W-:Y:S09]  /*4640*/  @!P6 ST.E.128 desc[UR40][R8.64], R4 ;  /* 0x000000040800e985 */ /* 0x0021f2000c101d28 */
[----:B------:R-:W1:Y:S01]  /*4650*/  @!P5 LDS.128 R4, [R13+0xc400] ;  /* 0x00c400000d04d984 */ /* 0x000e620000000c00 */
[----:B0-----:R-:W-:-:S05]  /*4660*/  @!P5 LEA R8, P6, R195, R11, 0x1 ;  /* 0x0000000bc308d211 */ /* 0x001fca00078c08ff */
[----:B--2---:R-:W-:Y:S01]  /*4670*/  @!P5 IMAD.X R9, R10, 0x1, R28, P6 ;  /* 0x000000010a09d824 */ /* 0x004fe200030e061c */
        /* <DEDUP_REMOVED lines=9> */
[----:B------:R-:W-:-:S05]  /*4710*/  @!P5 IADD3.X R9, R10, R14, RZ, P6, !PT ;  /* 0x0000000e0a09d210 */ /* 0x000fca00037fe4ff */
[----:B-1----:R4:W-:Y:S04]  /*4720*/  @!P5 ST.E.128 desc[UR40][R8.64], R4 ;  /* 0x000000040800d985 */ /* 0x0029e8000c101d28 */
.L_x_628:
[----:B------:R-:W-:Y:S05]  /*4730*/  BSYNC B0 ;  /* 0x0000000000007941 */ /* 0x000fea0003800000 */
.L_x_627:
[----:B------:R-:W-:Y:S01]  /*4740*/  @!PT LDS RZ, [RZ] ;  /* 0x00000000fffff984 */ /* 0x000fe20000000800 */
[----:B------:R-:W-:Y:S01]  /*4750*/  @!PT LDS RZ, [RZ] ;  /* 0x00000000fffff984 */ /* 0x000fe20000000800 */
[----:B------:R-:W-:Y:S01]  /*4760*/  @!PT LDS RZ, [RZ] ;  /* 0x00000000fffff984 */ /* 0x000fe20000000800 */
[----:B------:R-:W-:Y:S01]  /*4770*/  @!PT LDS RZ, [RZ] ;  /* 0x00000000fffff984 */ /* 0x000fe20000000800 */
[----:B------:R5:W-:Y:S06]  /*4780*/  MEMBAR.ALL.CTA ;  /* 0x0000000000007992 */ /* 0x000bec0000008000 */
[----:B-----5:R-:W5:Y:S01]  /*4790*/  FENCE.VIEW.ASYNC.S ;  /* 0x00000000000073c6 */ /* 0x020f620000000000 */
[----:B------:R-:W-:Y:S02]  /*47a0*/  VIADD R22, R22, 0x1 ;  /* 0x0000000116167836 */ /* 0x000fe40000000000 */
[----:B0-2---:R-:W-:Y:S01]  /*47b0*/  @!P0 VIADD R63, R63, 0x28cc0 ;  /* 0x00028cc03f3f8836 */ /* 0x005fe20000000000 */
[----:B-----5:R0:W-:Y:S02]  /*47c0*/  BAR.SYNC.DEFER_BLOCKING R49, 0x80 ;  /* 0x000200310000751d */ /* 0x0201e40000010000 */
[----:B------:R-:W-:-:S02]  /*47d0*/  ISETP.NE.AND P5, PT, R22, 0x2, PT ;  /* 0x000000021600780c */ /* 0x000fc40003fa5270 */
[----:B------:R-:W-:Y:S02]  /*47e0*/  @!P0 PRMT R63, RZ, 0x654, R63 ;  /* 0x00000654ff3f8816 */ /* 0x000fe4000000003f */
[----:B----4-:R-:W-:Y:S02]  /*47f0*/  SEL R5, RZ, 0x1, P5 ;  /* 0x00000001ff057807 */ /* 0x010fe40002800000 */
[----:B------:R-:W-:Y:S02]  /*4800*/  SEL R22, R22, RZ, P5 ;  /* 0x000000ff16167207 */ /* 0x000fe40002800000 */
[----:B------:R-:W-:Y:S01]  /*4810*/  LOP3.LUT R188, R188, R5, RZ, 0x3c, !PT ;  /* 0x00000005bcbc7212 */ /* 0x000fe200078e3cff */
[----:B------:R0:W-:Y:S01]  /*4820*/  @!P0 SYNCS.ARRIVE.TRANS64.RED.A1T0 RZ, [R63+URZ], RZ ;  /* 0x000000ff3fff89a7 */ /* 0x0001e2000810043f */
[----:B------:R-:W-:Y:S01]  /*4830*/  PLOP3.LUT P0, PT, PT, PT, PT, 0x8, 0x0 ;  /* 0x000000000000781c */ /* 0x000fe20003f0e170 */
[----:B------:R-:W-:-:S12]  /*4840*/  @P4 BRA `(.L_x_629) ;  /* 0xffffffd800944947 */ /* 0x000fd8000383ffff */
.L_x_592:
[----:B------:R-:W2:Y:S01]  /*4850*/  LDL R4, [R1+0x50] ;  /* 0x0000500001047983 */ /* 0x000ea20000100800 */
[----:B------:R-:W-:Y:S01]  /*4860*/  BSSY B0, `(.L_x_630) ;  /* 0x0000047000007945 */ /* 0x000fe20003800000 */
[----:B------:R-:W-:Y:S01]  /*4870*/  IMAD.MOV.U32 R0, RZ, RZ, RZ ;  /* 0x000000ffff007224 */ /* 0x000fe200078e00ff */
[----:B------:R-:W-:Y:S01]  /*4880*/  CS2R R150, SRZ ;  /* 0x0000000000967805 */ /* 0x000fe2000001ff00 */
[----:B------:R-:W-:Y:S01]  /*4890*/  IMAD.MOV.U32 R3, RZ, RZ, RZ ;  /* 0x000000ffff037224 */ /* 0x000fe200078e00ff */
        /* <DEDUP_REMOVED lines=24> */
[----:B------:R-:W-:Y:S01]  /*4a20*/  CS2R R100, SRZ ;  /* 0x0000000000647805 */ /* 0x000fe2000001ff00 */
[----:B------:R-:W-:Y:S01]  /*4a30*/  IMAD.MOV.U32 R99, RZ, RZ, RZ ;  /* 0x000000ffff637224 */ /* 0x000fe200078e00ff */
[----:B------:R-:W-:Y:S01]  /*4a40*/  CS2R R40, SRZ ;  /* 0x0000000000287805 */ /* 0x000fe2000001ff00 */
[----:B------:R-:W-:Y:S01]  /*4a50*/  IMAD.MOV.U32 R96, RZ, RZ, RZ ;  /* 0x000000ffff607224 */ /* 0x000fe200078e00ff */
[----:B------:R-:W-:Y:S02]  /*4a60*/  CS2R R94, SRZ ;  /* 0x00000000005e7805 */ /* 0x000fe4000001ff00 */
[----:B------:R-:W-:-:S02]  /*4a70*/  CS2R R92, SRZ ;  /* 0x00000000005c7805 */ /* 0x000fc4000001ff00 */
[----:B------:R-:W-:Y:S02]  /*4a80*/  MOV R91, RZ ;  /* 0x000000ff005b7202 */ /* 0x000fe40000000f00 */
[----:B------:R-:W-:Y:S02]  /*4a90*/  CS2R R36, SRZ ;  /* 0x0000000000247805 */ /* 0x000fe4000001ff00 */
[----:B------:R-:W-:Y:S02]  /*4aa0*/  CS2R R88, SRZ ;  /* 0x0000000000587805 */ /* 0x000fe4000001ff00 */
[----:B------:R-:W-:Y:S02]  /*4ab0*/  CS2R R86, SRZ ;  /* 0x0000000000567805 */ /* 0x000fe4000001ff00 */
[----:B------:R-:W-:Y:S01]  /*4ac0*/  CS2R R84, SRZ ;  /* 0x0000000000547805 */ /* 0x000fe2000001ff00 */
[----:B------:R-:W-:Y:S01]  /*4ad0*/  IMAD.MOV.U32 R83, RZ, RZ, RZ ;  /* 0x000000ffff537224 */ /* 0x000fe200078e00ff */
[----:B------:R-:W-:-:S02]  /*4ae0*/  CS2R R32, SRZ ;  /* 0x0000000000207805 */ /* 0x000fc4000001ff00 */
[----:B------:R-:W-:Y:S02]  /*4af0*/  CS2R R80, SRZ ;  /* 0x0000000000507805 */ /* 0x000fe4000001ff00 */
[----:B------:R-:W-:Y:S02]  /*4b00*/  CS2R R78, SRZ ;  /* 0x00000000004e7805 */ /* 0x000fe4000001ff00 */
[----:B------:R-:W-:Y:S01]  /*4b10*/  CS2R R76, SRZ ;  /* 0x00000000004c7805 */ /* 0x000fe2000001ff00 */
[----:B------:R-:W-:Y:S01]  /*4b20*/  IMAD.MOV.U32 R75, RZ, RZ, RZ ;  /* 0x000000ffff4b7224 */ /* 0x000fe200078e00ff */
        /* <DEDUP_REMOVED lines=8> */
[----:B0-----:R-:W-:-:S02]  /*4bb0*/  CS2R R62, SRZ ;  /* 0x00000000003e7805 */ /* 0x001fc4000001ff00 */
[----:B------:R-:W-:Y:S02]  /*4bc0*/  CS2R R60, SRZ ;  /* 0x00000000003c7805 */ /* 0x000fe4000001ff00 */
[----:B------:R-:W-:Y:S02]  /*4bd0*/  CS2R R58, SRZ ;  /* 0x00000000003a7805 */ /* 0x000fe4000001ff00 */
[----:B------:R-:W-:Y:S02]  /*4be0*/  MOV R157, RZ ;  /* 0x000000ff009d7202 */ /* 0x000fe40000000f00 */
[----:B------:R-:W-:Y:S02]  /*4bf0*/  CS2R R158, SRZ ;  /* 0x00000000009e7805 */ /* 0x000fe4000001ff00 */
[----:B------:R-:W-:Y:S02]  /*4c00*/  CS2R R54, SRZ ;  /* 0x0000000000367805 */ /* 0x000fe4000001ff00 */
[----:B------:R-:W-:-:S02]  /*4c10*/  CS2R R160, SRZ ;  /* 0x0000000000a07805 */ /* 0x000fc4000001ff00 */
[----:B------:R-:W-:Y:S01]  /*4c20*/  CS2R R50, SRZ ;  /* 0x0000000000327805 */ /* 0x000fe2000001ff00 */
[----:B------:R-:W-:Y:S01]  /*4c30*/  IMAD.MOV.U32 R162, RZ, RZ, RZ ;  /* 0x000000ffffa27224 */ /* 0x000fe200078e00ff */
[----:B------:R-:W-:Y:S02]  /*4c40*/  CS2R R46, SRZ ;  /* 0x00000000002e7805 */ /* 0x000fe4000001ff00 */
[----:B------:R-:W-:Y:S01]  /*4c50*/  CS2R R42, SRZ ;  /* 0x00000000002a7805 */ /* 0x000fe2000001ff00 */
[----:B------:R-:W-:Y:S02]  /*4c60*/  IMAD.MOV.U32 R155, RZ, RZ, RZ ;  /* 0x000000ffff9b7224 */ /* 0x000fe400078e00ff */
[----:B------:R-:W-:Y:S02]  /*4c70*/  IMAD.MOV.U32 R39, RZ, RZ, RZ ;  /* 0x000000ffff277224 */ /* 0x000fe400078e00ff */
[----:B-1----:R-:W-:Y:S01]  /*4c80*/  IMAD.MOV.U32 R11, RZ, RZ, RZ ;  /* 0x000000ffff0b7224 */ /* 0x002fe200078e00ff */
[----:B--2---:R-:W-:Y:S01]  /*4c90*/  ISETP.NE.AND P1, PT, R4, 0x1, PT ;  /* 0x000000010400780c */ /* 0x004fe20003f25270 */
[----:B------:R-:W-:-:S12]  /*4ca0*/  @P0 BRA `(.L_x_631) ;  /* 0x0000000000080947 */ /* 0x000fd80003800000 */
[----:B------:R-:W0:Y:S02]  /*4cb0*/  FENCE.VIEW.ASYNC.G ;  /* 0x00000000000073c6 */ /* 0x000e240000000100 */
[----:B0-----:R-:W-:Y:S06]  /*4cc0*/  BAR.ARV 0xc, 0x180 ;  /* 0x0306000000007b1d */ /* 0x001fec0000002000 */
.L_x_631:
[----:B------:R-:W-:Y:S05]  /*4cd0*/  BSYNC B0 ;  /* 0x0000000000007941 */ /* 0x000fea0003800000 */
.L_x_630:
[----:B------:R-:W-:Y:S01]  /*4ce0*/  BSSY B7, `(.L_x_632) ;  /* 0x000084a000077945 */ /* 0x000fe20003800000 */
[----:B------:R-:W-:Y:S01]  /*4cf0*/  IMAD.MOV.U32 R28, RZ, RZ, RZ ;  /* 0x000000ffff1c7224 */ /* 0x000fe200078e00ff */
[----:B------:R-:W-:Y:S01]  /*4d00*/  MOV R35, RZ ;  /* 0x000000ff00237202 */ /* 0x000fe20000000f00 */
[----:B------:R-:W-:Y:S01]  /*4d10*/  IMAD.MOV.U32 R154, RZ, RZ, RZ ;  /* 0x000000ffff9a7224 */ /* 0x000fe200078e00ff */
[----:B------:R-:W-:Y:S01]  /*4d20*/  CS2R R8, SRZ ;  /* 0x0000000000087805 */ /* 0x000fe2000001ff00 */
[----:B------:R-:W-:Y:S01]  /*4d30*/  IMAD.MOV.U32 R14, RZ, RZ, RZ ;  /* 0x000000ffff0e7224 */ /* 0x000fe200078e00ff */
[----:B------:R-:W-:Y:S01]  /*4d40*/  CS2R R152, SRZ ;  /* 0x0000000000987805 */ /* 0x000fe2000001ff00 */
[----:B------:R-:W-:Y:S01]  /*4d50*/  IMAD.MOV.U32 R31, RZ, RZ, RZ ;  /* 0x000000ffff1f7224 */ /* 0x000fe200078e00ff */
[----:B------:R-:W-:Y:S01]  /*4d60*/  CS2R R6, SRZ ;  /* 0x0000000000067805 */ /* 0x000fe2000001ff00 */
[----:B------:R-:W-:Y:S02]  /*4d70*/  IMAD.MOV.U32 R156, RZ, RZ, RZ ;  /* 0x000000ffff9c7224 */ /* 0x000fe400078e00ff */
[----:B------:R-:W-:-:S02]  /*4d80*/  IMAD.MOV.U32 R5, RZ, RZ, RZ ;  /* 0x000000ffff057224 */ /* 0x000fc400078e00ff */
[----:B---3--:R-:W-:Y:S01]  /*4d90*/  IMAD.MOV.U32 R10, RZ, RZ, RZ ;  /* 0x000000ffff0a7224 */ /* 0x008fe200078e00ff */
[----:B------:R-:W-:Y:S06]  /*4da0*/  @!P1 BRA `(.L_x_633) ;  /* 0x0000001800b89947 */ /* 0x000fec0003800000 */
[----:B------:R-:W-:Y:S02]  /*4db0*/  ISETP.GE.AND P1, PT, R171, 0x1, PT ;  /* 0x00000001ab00780c */ /* 0x000fe40003f26270 */
[----:B------:R-:W-:-:S11]  /*4dc0*/  PLOP3.LUT P0, PT, PT, PT, PT, 0x80, 0x0 ;  /* 0x000000000000781c */ /* 0x000fd60003f0f070 */
[----:B------:R-:W-:Y:S05]  /*4dd0*/  @!P1 BRA `(.L_x_634) ;  /* 0x0000008000e89947 */ /* 0x000fea0003800000 */
[----:B------:R-:W0:Y:S01]  /*4de0*/  S2R R20, SR_TID.X ;  /* 0x0000000000147919 */ /* 0x000e220000002100 */
[----:B------:R-:W-:Y:S01]  /*4df0*/  ISETP.NE.AND P0, PT, R185, 0x3, PT ;  /* 0x00000003b900780c */ /* 0x000fe20003f05270 */
[----:B0-----:R-:W-:-:S05]  /*4e00*/  VIADD R20, R20, 0xffffff80 ;  /* 0xffffff8014147836 */ /* 0x001fca0000000000 */
[----:B------:R-:W-:-:S04]  /*4e10*/  SHF.R.S32.HI R4, RZ, 0x1f, R20 ;  /* 0x0000001fff047819 */ /* 0x000fc80000011414 */
[----:B------:R-:W-:-:S04]  /*4e20*/  LEA.HI R4, R4, R20, RZ, 0x7 ;  /* 0x0000001404047211 */ /* 0x000fc800078f38ff */
[----:B------:R-:W-:-:S05]  /*4e30*/  SHF.R.S32.HI R4, RZ, 0x7, R4 ;  /* 0x00000007ff047819 */ /* 0x000fca0000011404 */
[----:B------:R-:W0:Y:S02]  /*4e40*/  SHFL.IDX PT, R0, R4, RZ, 0x1f ;  /* 0x00001fff04007589 */ /* 0x000e2400000e0000 */
[----:B0-----:R-:W-:-:S04]  /*4e50*/  LEA.HI R3, R0, R0, RZ, 0x1 ;  /* 0x0000000000037211 */ /* 0x001fc800078f08ff */
[----:B------:R-:W-:-:S04]  /*4e60*/  LOP3.LUT R3, R3, 0x1fffe, RZ, 0xc0, !PT ;  /* 0x0001fffe03037812 */ /* 0x000fc800078ec0ff */
[----:B------:R-:W-:-:S05]  /*4e70*/  IADD3 R3, R0, -R3, RZ ;  /* 0x8000000300037210 */ /* 0x000fca0007ffe0ff */
[----:B------:R-:W-:-:S04]  /*4e80*/  IMAD R3, R3, 0x8000, R2 ;  /* 0x0000800003037824 */ /* 0x000fc800078e0202 */
[----:B------:R-:W-:-:S05]  /*4e90*/  VIADD R3, R3, 0x400 ;  /* 0x0000040003037836 */ /* 0x000fca0000000000 */
[----:B------:R-:W-:-:S04]  /*4ea0*/  SHF.R.U32.HI R3, RZ, 0x4, R3 ;  /* 0x00000004ff037819 */ /* 0x000fc80000011603 */
[----:B------:R-:W-:-:S04]  /*4eb0*/  LOP3.LUT R0, R3, 0x3fff, RZ, 0xc0, !PT ;  /* 0x00003fff03007812 */ /* 0x000fc800078ec0ff */
[----:B------:R-:W-:Y:S01]  /*4ec0*/  LOP3.LUT R0, R0, 0x2000000, RZ, 0xfc, !PT ;  /* 0x0200000000007812 */ /* 0x000fe200078efcff */
[----:B------:R-:W-:Y:S06]  /*4ed0*/  @!P0 BRA `(.L_x_635) ;  /* 0x0000000000048947 */ /* 0x000fec0003800000 */
[----:B------:R-:W-:Y:S01]  /*4ee0*/  BPT.TRAP 0x1 ;  /* 0x000000040000795c */ /* 0x000fe20000300000 */
.L_x_635:
[----:B------:R-:W-:Y:S01]  /*4ef0*/  IMAD R3, R18, 0x8, R2 ;  /* 0x0000000812037824 */ /* 0x000fe200078e0202 */
[----:B------:R-:W-:Y:S01]  /*4f00*/  SHF.L.U32 R6, R23, 0x1f, RZ ;  /* 0x0000001f17067819 */ /* 0x000fe200000006ff */
[----:B------:R-:W-:Y:S01]  /*4f10*/  VIADD R4, R2, 0x26800 ;  /* 0x0002680002047836 */ /* 0x000fe20000000000 */
[----:B------:R-:W-:Y:S02]  /*4f20*/  BSSY B0, `(.L_x_636) ;  /* 0x0000008000007945 */ /* 0x000fe40003800000 */
[----:B------:R-:W0:Y:S02]  /*4f30*/  SYNCS.PHASECHK.TRANS64.TRYWAIT P1, [R3+URZ+0x28c50], R6 ;  /* 0x028c5006030075a7 */ /* 0x000e24000802017f */
[----:B------:R-:W-:Y:S01]  /*4f40*/  SHF.R.U32.HI R5, RZ, 0x4, R4 ;  /* 0x00000004ff057819 */ /* 0x000fe20000011604 */
[----:B------:R-:W-:-:S03]  /*4f50*/  IMAD R4, R18, 0x1000, R0 ;  /* 0x0000100012047824 */ /* 0x000fc600078e0200 */
[----:B------:R-:W-:-:S04]  /*4f60*/  LOP3.LUT R5, R5, 0x3fff, RZ, 0xc0, !PT ;  /* 0x00003fff05057812 */ /* 0x000fc800078ec0ff */
[----:B------:R-:W-:Y:S01]  /*4f70*/  LOP3.LUT R10, R5, 0x10000, RZ, 0xfc, !PT ;  /* 0x00010000050a7812 */ /* 0x000fe200078efcff */
[----:B------:R-:W-:Y:S01]  /*4f80*/  IMAD.MOV.U32 R5, RZ, RZ, 0x40000040 ;  /* 0x40000040ff057424 */ /* 0x000fe200078e00ff */
[----:B0-----:R-:W-:Y:S06]  /*4f90*/  @!P1 BRA `(.L_x_637) ;  /* 0x0000012800689947 */ /* 0x001fec0003800000 */
.L_x_861:
[----:B------:R-:W-:Y:S05]  /*4fa0*/  BSYNC B0 ;  /* 0x0000000000007941 */ /* 0x000fea0003800000 */
.L_x_636:
[----:B------:R-:W-:Y:S01]  /*4fb0*/  BAR.SYNC.DEFER_BLOCKING 0xe, 0x100 ;  /* 0x0384000000007b1d */ /* 0x000fe20000010000 */
[----:B------:R-:W-:Y:S01]  /*4fc0*/  MOV R11, 0x40000040 ;  /* 0x40000040000b7802 */ /* 0x000fe20000000f00 */
[C---:B0-----:R-:W-:Y:S01]  /*4fd0*/  VIADD R6, R4.reuse, 0x80 ;  /* 0x0000008004067836 */ /* 0x041fe20000000000 */
[----:B------:R-:W-:Y:S01]  /*4fe0*/  R2UR UR6, R4 ;  /* 0x00000000040672ca */ /* 0x000fe200000e0000 */
[----:B------:R-:W-:Y:S01]  /*4ff0*/  IMAD.MOV.U32 R7, RZ, RZ, 0x40000040 ;  /* 0x40000040ff077424 */ /* 0x000fe200078e00ff */
[----:B------:R-:W-:Y:S01]  /*5000*/  R2UR UR7, R5 ;  /* 0x00000000050772ca */ /* 0x000fe200000e0000 */
[----:B------:R-:W-:Y:S01]  /*5010*/  IMAD.MOV.U32 R9, RZ, RZ, 0x40000040 ;  /* 0x40000040ff097424 */ /* 0x000fe200078e00ff */
[C---:B------:R-:W-:Y:S01]  /*5020*/  R2UR UR4, R10.reuse ;  /* 0x000000000a0472ca */ /* 0x040fe200000e0000 */
[----:B------:R-:W-:Y:S01]  /*5030*/  IMAD.MOV.U32 R5, RZ, RZ, 0x40000040 ;  /* 0x40000040ff057424 */ /* 0x000fe200078e00ff */
[----:B------:R-:W-:Y:S02]  /*5040*/  R2UR UR5, R11 ;  /* 0x000000000b0572ca */ /* 0x000fe400000e0000 */
[----:B------:R-:W-:-:S02]  /*5050*/  IADD3 R8, R10, 0x2, RZ ;  /* 0x000000020a087810 */ /* 0x000fc40007ffe0ff */
[----:B------:R-:W-:Y:S01]  /*5060*/  R2UR UR15, R5 ;  /* 0x00000000050f72ca */ /* 0x000fe200000e0000 */
[----:B------:R-:W-:-:S05]  /*5070*/  IMAD.MOV.U32 R5, RZ, RZ, 0x40000040 ;  /* 0x40000040ff057424 */ /* 0x000fca00078e00ff */
[----:B------:R-:W-:Y:S01]  /*5080*/  R2UR UR13, R5 ;  /* 0x00000000050d72ca */ /* 0x000fe200000e0000 */
[----:B-----5:R-:W-:-:S06]  /*5090*/  WARPGROUP.ARRIVE ;  /* 0x00000000000079c5 */ /* 0x020fcc0000000000 */
[----:B------:R-:W-:Y:S01]  /*50a0*/  HGMMA.64x256x16.F32 R24, gdesc[UR4].tnspB, RZ, !UPT, gsb0 ;  /* 0x43e00000041879f0 */ /* 0x000fe2000c0008ff */
[----:B------:R-:W-:Y:S01]  /*50b0*/  R2UR UR6, R6 ;  /* 0x00000000060672ca */ /* 0x000fe200000e0000 */
[----:B------:R-:W-:Y:S01]  /*50c0*/  VIADD R6, R4, 0x100 ;  /* 0x0000010004067836 */ /* 0x000fe20000000000 */
[----:B------:R-:W-:Y:S01]  /*50d0*/  R2UR UR7, R7 ;  /* 0x00000000070772ca */ /* 0x000fe200000e0000 */
[----:B------:R-:W-:Y:S01]  /*50e0*/  IMAD.MOV.U32 R7, RZ, RZ, 0x40000040 ;  /* 0x40000040ff077424 */ /* 0x000fe200078e00ff */
[----:B------:R-:W-:Y:S01]  /*50f0*/  R2UR UR4, R8 ;  /* 0x00000000080472ca */ /* 0x000fe200000e0000 */
[----:B------:R-:W-:Y:S01]  /*5100*/  VIADD R4, R4, 0x180 ;  /* 0x0000018004047836 */ /* 0x000fe20000000000 */
[----:B------:R-:W-:Y:S02]  /*5110*/  R2UR UR5, R9 ;  /* 0x00000000090572ca */ /* 0x000fe400000e0000 */
[----:B------:R-:W-:Y:S01]  /*5120*/  R2UR UR10, R6 ;  /* 0x00000000060a72ca */ /* 0x000fe200000e0000 */
[----:B------:R-:W-:Y:S01]  /*5130*/  VIADD R6, R10, 0x4 ;  /* 0x000000040a067836 */ /* 0x000fe20000000000 */
[----:B------:R-:W-:Y:S01]  /*5140*/  R2UR UR11, R7 ;  /* 0x00000000070b72ca */ /* 0x000fe200000e0000 */
[----:B------:R-:W-:Y:S01]  /*5150*/  IMAD.MOV.U32 R7, RZ, RZ, 0x40000040 ;  /* 0x40000040ff077424 */ /* 0x000fe200078e00ff */
[----:B------:R-:W-:Y:S01]  /*5160*/  R2UR UR14, R4 ;  /* 0x00000000040e72ca */ /* 0x000fe200000e0000 */
[----:B------:R-:W-:Y:S01]  /*5170*/  VIADD R4, R10, 0x6 ;  /* 0x000000060a047836 */ /* 0x000fe20000000000 */
[----:B------:R-:W-:-:S02]  /*5180*/  R2UR UR8, R6 ;  /* 0x00000000060872ca */ /* 0x000fc400000e0000 */
[----:B------:R-:W-:Y:S02]  /*5190*/  R2UR UR9, R7 ;  /* 0x00000000070972ca */ /* 0x000fe400000e0000 */
[----:B------:R-:W-:Y:S01]  /*51a0*/  R2UR UR12, R4 ;  /* 0x00000000040c72ca */ /* 0x000fe200000e0000 */
[----:B------:R-:W-:Y:S02]  /*51b0*/  WARPGROUP.DEPBAR.LE gsb0, 0x0 ;  /* 0x00008000000079c5 */ /* 0x000fe40000010000 */
        /* <DEDUP_REMOVED lines=14> */
.L_x_638:
[----:B------:R-:W-:Y:S01]  /*52a0*/  ISETP.GE.AND P1, PT, R171, 0x41, PT ;  /* 0x00000041ab00780c */ /* 0x000fe20003f26270 */
[----:B------:R-:W-:Y:S01]  /*52b0*/  VIADD R10, R3, 0x28c60 ;  /* 0x00028c60030a7836 */ /* 0x000fe20000000000 */
[----:B------:R-:W-:Y:S04]  /*52c0*/  BSSY B0, `(.L_x_639) ;  /* 0x00000cd000007945 */ /* 0x000fe80003800000 */
[----:B------:R-:W-:-:S04]  /*52d0*/  PRMT R10, R189, 0x654, R10 ;  /* 0x00000654bd0a7816 */ /* 0x000fc8000000000a */
[----:B------:R0:W-:Y:S03]  /*52e0*/  SYNCS.ARRIVE.TRANS64.RED.A1T0 RZ, [R10+URZ], RZ ;  /* 0x000000ff0aff79a7 */ /* 0x0001e6000810043f */
[----:B------:R-:W-:Y:S05]  /*52f0*/  @!P1 BRA `(.L_x_640) ;  /* 0x0000000c00249947 */ /* 0x000fea0003800000 */
[----:B------:R-:W-:-:S07]  /*5300*/  IADD3 R172, R172, -0x2, RZ ;  /* 0xfffffffeacac7810 */ /* 0x000fce0007ffe0ff */
.L_x_647:
[----:B------:R-:W-:Y:S01]  /*5310*/  BAR.SYNC.DEFER_BLOCKING 0xe, 0x100 ;  /* 0x0384000000007b1d */ /* 0x000fe20000010000 */
[----:B------:R-:W-:Y:S01]  /*5320*/  IMAD R3, R18, 0x40, R194 ;  /* 0x0000004012037824 */ /* 0x000fe200078e02c2 */
[----:B------:R-:W-:Y:S01]  /*5330*/  ISETP.GT.AND P2, PT, R172, RZ, PT ;  /* 0x000000ffac00720c */ /* 0x000fe20003f44270 */
[----:B------:R-:W-:Y:S02]  /*5340*/  VIADD R18, R18, 0x1 ;  /* 0x0000000112127836 */ /* 0x000fe40000000000 */
[----:B------:R-:W-:Y:S02]  /*5350*/  IMAD R3, R3, 0x4, R2 ;  /* 0x0000000403037824 */ /* 0x000fe400078e0202 */
[----:B------:R-:W-:Y:S01]  /*5360*/  VIADD R172, R172, 0xffffffff ;  /* 0xffffffffacac7836 */ /* 0x000fe20000000000 */
[----:B------:R-:W-:-:S04]  /*5370*/  ISETP.NE.AND P1, PT, R18, 0x2, PT ;  /* 0x000000021200780c */ /* 0x000fc80003f25270 */
[----:B------:R-:W-:Y:S01]  /*5380*/  SEL R18, R18, RZ, P1 ;  /* 0x000000ff12127207 */ /* 0x000fe20000800000 */
[----:B01----:R-:W0:Y:S04]  /*5390*/  LDS R10, [R3+0x28800] ;  /* 0x02880000030a7984 */ /* 0x003e280000000800 */
        /* <DEDUP_REMOVED lines=65> */
[----:B------:R-:W-:Y:S01]  /*57b0*/  SEL R10, RZ, 0x1, P1 ;  /* 0x00000001ff0a7807 */ /* 0x000fe20000800000 */
        /* <DEDUP_REMOVED lines=64> */
[----:B------:R-:W-:Y:S01]  /*5bc0*/  LOP3.LUT R23, R23, R10, RZ, 0x3c, !PT ;  /* 0x0000000a17177212 */ /* 0x000fe200078e3cff */
[----:B------:R-:W-:Y:S06]  /*5bd0*/  @!P0 BRA `(.L_x_641) ;  /* 0x0000000000048947 */ /* 0x000fec0003800000 */
[----:B------:R-:W-:Y:S01]  /*5be0*/  BPT.TRAP 0x1 ;  /* 0x000000040000795c */ /* 0x000fe20000300000 */
.L_x_641:
[----:B------:R-:W-:Y:S01]  /*5bf0*/  IMAD R3, R18, 0x8, R2 ;  /* 0x0000000812037824 */ /* 0x000fe200078e0202 */
[----:B------:R-:W-:-:S04]  /*5c00*/  SHF.L.U32 R10, R23, 0x1f, RZ ;  /* 0x0000001f170a7819 */ /* 0x000fc800000006ff */
[----:B------:R0:W1:Y:S01]  /*5c10*/  SYNCS.PHASECHK.TRANS64.TRYWAIT P1, [R3+URZ+0x28c50], R10 ;  /* 0x028c500a030075a7 */ /* 0x000062000802017f */
[----:B------:R-:W-:Y:S05]  /*5c20*/  @!P0 BRA `(.L_x_642) ;  /* 0x0000000000048947 */ /* 0x000fea0003800000 */
[----:B------:R-:W-:Y:S01]  /*5c30*/  BPT.TRAP 0x1 ;  /* 0x000000040000795c */ /* 0x000fe20000300000 */
.L_x_642:
[----:B------:R-:W-:Y:S04]  /*5c40*/  BSSY B1, `(.L_x_643) ;  /* 0x0000004000017945 */ /* 0x000fe80003800000 */
[----:B-1----:R-:W-:Y:S05]  /*5c50*/  @P1 BRA `(.L_x_644) ;  /* 0x0000000000081947 */ /* 0x002fea0003800000 */
[----:B------:R-:W1:Y:S02]  /*5c60*/  SYNCS.PHASECHK.TRANS64.TRYWAIT P1, [R3+URZ+0x28c50], R10 ;  /* 0x028c500a030075a7 */ /* 0x000e64000802017f */
[----:B-1----:R-:W-:Y:S05]  /*5c70*/  @!P1 BRA `(.L_x_645) ;  /* 0x0000011c00449947 */ /* 0x002fea0003800000 */
.L_x_644:
[----:B------:R-:W-:Y:S05]  /*5c80*/  BSYNC B1 ;  /* 0x0000000000017941 */ /* 0x000fea0003800000 */
.L_x_643:
[----:B01----:R-:W-:Y:S01]  /*5c90*/  IMAD R10, R18, 0x1000, R0 ;  /* 0x00001000120a7824 */ /* 0x003fe200078e0200 */
[----:B------:R-:W-:Y:S01]  /*5ca0*/  MOV R11, 0x40000040 ;  /* 0x40000040000b7802 */ /* 0x000fe20000000f00 */
[----:B------:R-:W-:Y:S01]  /*5cb0*/  WARPGROUP.ARRIVE ;  /* 0x00000000000079c5 */ /* 0x000fe20000000000 */
[----:B------:R-:W-:Y:S01]  /*5cc0*/  IMAD.MOV.U32 R13, RZ, RZ, 0x40000040 ;  /* 0x40000040ff0d7424 */ /* 0x000fe200078e00ff */
[----:B------:R-:W-:Y:S01]  /*5cd0*/  R2UR UR8, R8 ;  /* 0x00000000080872ca */ /* 0x000fe200000e0000 */
[C---:B------:R-:W-:Y:S01]  /*5ce0*/  VIADD R12, R10.reuse, 0x80 ;  /* 0x000000800a0c7836 */ /* 0x040fe20000000000 */
[----:B------:R-:W-:Y:S02]  /*5cf0*/  R2UR UR6, R10 ;  /* 0x000000000a0672ca */ /* 0x000fe400000e0000 */
[C---:B------:R-:W-:Y:S02]  /*5d00*/  R2UR UR7, R11.reuse ;  /* 0x000000000b0772ca */ /* 0x040fe400000e0000 */
[----:B------:R-:W-:Y:S01]  /*5d10*/  R2UR UR10, R12 ;  /* 0x000000000c0a72ca */ /* 0x000fe200000e0000 */
[C---:B------:R-:W-:Y:S01]  /*5d20*/  VIADD R12, R10.reuse, 0x100 ;  /* 0x000001000a0c7836 */ /* 0x040fe20000000000 */
[----:B------:R-:W-:Y:S01]  /*5d30*/  R2UR UR5, R11 ;  /* 0x000000000b0572ca */ /* 0x000fe200000e0000 */
[----:B------:R-:W-:Y:S01]  /*5d40*/  VIADD R10, R10, 0x180 ;  /* 0x000001800a0a7836 */ /* 0x000fe20000000000 */
[----:B------:R-:W-:-:S02]  /*5d50*/  R2UR UR11, R13 ;  /* 0x000000000d0b72ca */ /* 0x000fc400000e0000 */
[----:B------:R-:W-:Y:S02]  /*5d60*/  R2UR UR9, R9 ;  /* 0x00000000090972ca */ /* 0x000fe400000e0000 */
[----:B------:R-:W-:Y:S01]  /*5d70*/  R2UR UR18, R10 ;  /* 0x000000000a1272ca */ /* 0x000fe200000e0000 */
[----:B------:R-:W-:Y:S01]  /*5d80*/  VIADD R10, R2, 0x26800 ;  /* 0x00026800020a7836 */ /* 0x000fe20000000000 */
[----:B------:R-:W-:Y:S02]  /*5d90*/  R2UR UR14, R12 ;  /* 0x000000000c0e72ca */ /* 0x000fe400000e0000 */
[----:B------:R-:W-:Y:S02]  /*5da0*/  R2UR UR15, R13 ;  /* 0x000000000d0f72ca */ /* 0x000fe400000e0000 */
[----:B------:R-:W-:Y:S02]  /*5db0*/  SHF.R.U32.HI R10, RZ, 0x4, R10 ;  /* 0x00000004ff0a7819 */ /* 0x000fe4000001160a */
[----:B------:R-:W-:-:S02]  /*5dc0*/  R2UR UR12, R6 ;  /* 0x00000000060c72ca */ /* 0x000fc400000e0000 */
[----:B------:R-:W-:Y:S02]  /*5dd0*/  LOP3.LUT R10, R10, 0x3fff, RZ, 0xc0, !PT ;  /* 0x00003fff0a0a7812 */ /* 0x000fe400078ec0ff */
[----:B------:R-:W-:Y:S02]  /*5de0*/  R2UR UR13, R7 ;  /* 0x00000000070d72ca */ /* 0x000fe400000e0000 */
[----:B------:R-:W-:Y:S02]  /*5df0*/  LOP3.LUT R10, R10, 0x10000, RZ, 0xfc, !PT ;  /* 0x000100000a0a7812 */ /* 0x000fe400078efcff */
[----:B------:R-:W-:Y:S02]  /*5e00*/  R2UR UR19, R11 ;  /* 0x000000000b1372ca */ /* 0x000fe400000e0000 */
[----:B------:R-:W-:Y:S02]  /*5e10*/  R2UR UR4, R10 ;  /* 0x000000000a0472ca */ /* 0x000fe400000e0000 */
[----:B------:R-:W-:-:S02]  /*5e20*/  R2UR UR16, R4 ;  /* 0x00000000041072ca */ /* 0x000fc400000e0000 */
[----:B------:R-:W-:-:S09]  /*5e30*/  R2UR UR17, R5 ;  /* 0x00000000051172ca */ /* 0x000fd200000e0000 */
        /* <DEDUP_REMOVED lines=17> */
.L_x_646:
[----:B------:R-:W-:-:S05]  /*5f50*/  VIADD R10, R3, 0x28c60 ;  /* 0x00028c60030a7836 */ /* 0x000fca0000000000 */
[----:B------:R-:W-:-:S04]  /*5f60*/  PRMT R10, R189, 0x654, R10 ;  /* 0x00000654bd0a7816 */ /* 0x000fc8000000000a */
[----:B------:R1:W-:Y:S01]  /*5f70*/  SYNCS.ARRIVE.TRANS64.RED.A1T0 RZ, [R10+URZ], RZ ;  /* 0x000000ff0aff79a7 */ /* 0x0003e2000810043f */
[----:B------:R-:W-:Y:S05]  /*5f80*/  @P2 BRA `(.L_x_647) ;  /* 0xfffffff000e02947 */ /* 0x000fea000383ffff */
.L_x_640:
[----:B------:R-:W-:Y:S05]  /*5f90*/  BSYNC B0 ;  /* 0x0000000000007941 */ /* 0x000fea0003800000 */
.L_x_639:
[----:B------:R-:W-:Y:S01]  /*5fa0*/  BAR.SYNC.DEFER_BLOCKING 0xe, 0x100 ;  /* 0x0384000000007b1d */ /* 0x000fe20000010000 */
[C---:B------:R-:W-:Y:S01]  /*5fb0*/  LEA R3, R18.reuse, R194, 0x6 ;  /* 0x000000c212037211 */ /* 0x040fe200078e30ff */
[----:B------:R-:W-:Y:S01]  /*5fc0*/  VIADD R18, R18, 0x1 ;  /* 0x0000000112127836 */ /* 0x000fe20000000000 */
[----:B------:R-:W-:-:S03]  /*5fd0*/  PLOP3.LUT P0, PT, PT, PT, PT, 0x8, 0x0 ;  /* 0x000000000000781c */ /* 0x000fc60003f0e170 */
[----:B------:R-:W-:Y:S01]  /*5fe0*/  IMAD R3, R3, 0x4, R2 ;  /* 0x0000000403037824 */ /* 0x000fe200078e0202 */
[----:B------:R-:W-:-:S04]  /*5ff0*/  ISETP.NE.AND P1, PT, R18, 0x2, PT ;  /* 0x000000021200780c */ /* 0x000fc80003f25270 */
[----:B------:R-:W-:Y:S01]  /*6000*/  SEL R18, R18, RZ, P1 ;  /* 0x000000ff12127207 */ /* 0x000fe20000800000 */
[----:B------:R-:W2:Y:S04]  /*6010*/  LDS R2, [R3+0x28800] ;  /* 0x0288000003027984 */ /* 0x000ea80000000800 */
[----:B------:R3:W4:Y:S02]  /*6020*/  LDS R0, [R3+0x28820] ;  /* 0x0288200003007984 */ /* 0x0007240000000800 */
[----:B---3--:R-:W-:Y:S02]  /*6030*/  IMAD.MOV.U32 R3, RZ, RZ, RZ ;  /* 0x000000ffff037224 */ /* 0x008fe400078e00ff */
[-C--:B--2---:R-:W-:Y:S01]  /*6040*/  FMUL.FTZ R156, R28, R2.reuse ;  /* 0x000000021c9c7220 */ /* 0x084fe20000410000 */
[-C--:B------:R-:W-:Y:S01]  /*6050*/  FMUL.FTZ R153, R32, R2.reuse ;  /* 0x0000000220997220 */ /* 0x080fe20000410000 */
[-C--:B------:R-:W-:Y:S01]  /*6060*/  FMUL.FTZ R152, R29, R2.reuse ;  /* 0x000000021d987220 */ /* 0x080fe20000410000 */
[-C--:B------:R-:W-:Y:S01]  /*6070*/  FMUL.FTZ R14, R33, R2.reuse ;  /* 0x00000002210e7220 */ /* 0x080fe20000410000 */
[-C--:B------:R-:W-:Y:S01]  /*6080*/  FMUL.FTZ R28, R37, R2.reuse ;  /* 0x00000002251c7220 */ /* 0x080fe20000410000 */
[----:B------:R-:W-:Y:S01]  /*6090*/  FMUL.FTZ R32, R41, R2 ;  /* 0x0000000229207220 */ /* 0x000fe20000410000 */
[-C--:B----4-:R-:W-:Y:S01]  /*60a0*/  FMUL.FTZ R5, R26, R0.reuse ;  /* 0x000000001a057220 */ /* 0x090fe20000410000 */
        /* <DEDUP_REMOVED lines=64> */
[-C--:B------:R-:W-:Y:S01]  /*64b0*/  FMUL.FTZ R154, R36, R2.reuse ;  /* 0x00000002249a7220 */ /* 0x080fe20000410000 */
[-C--:B------:R-:W-:Y:S01]  /*64c0*/  FMUL.FTZ R155, R40, R2.reuse ;  /* 0x00000002289b7220 */ /* 0x080fe20000410000 */
[----:B01----:R-:W-:Y:S01]  /*64d0*/  FMUL.FTZ R10, R24, R2 ;  /* 0x00000002180a7220 */ /* 0x003fe20000410000 */
[----:B------:R-:W-:Y:S01]  /*64e0*/  LOP3.LUT R23, R23, R0, RZ, 0x3c, !PT ;  /* 0x0000000017177212 */ /* 0x000fe200078e3cff */
        /* <DEDUP_REMOVED lines=58> */
.L_x_633:
[----:B------:R-:W-:Y:S02]  /*6890*/  ISETP.GE.AND P1, PT, R171, 0x1, PT ;  /* 0x00000001ab00780c */ /* 0x000fe40003f26270 */
[----:B------:R-:W-:-:S11]  /*68a0*/  PLOP3.LUT P0, PT, PT, PT, PT, 0x80, 0x0 ;  /* 0x000000000000781c */ /* 0x000fd60003f0f070 */
[----:B------:R-:W-:Y:S05]  /*68b0*/  @!P1 BRA `(.L_x_634) ;  /* 0x0000006800309947 */ /* 0x000fea0003800000 */
[----:B------:R-:W0:Y:S01]  /*68c0*/  S2R R20, SR_TID.X ;  /* 0x0000000000147919 */ /* 0x000e220000002100 */
[----:B------:R-:W-:Y:S01]  /*68d0*/  BSSY B6, `(.L_x_648) ;  /* 0x0000020000067945 */ /* 0x000fe20003800000 */
[----:B0-----:R-:W-:-:S05]  /*68e0*/  VIADD R20, R20, 0xffffff80 ;  /* 0xffffff8014147836 */ /* 0x001fca0000000000 */
[----:B------:R-:W-:-:S04]  /*68f0*/  SHF.R.S32.HI R4, RZ, 0x1f, R20 ;  /* 0x0000001fff047819 */ /* 0x000fc80000011414 */
[----:B------:R-:W-:-:S04]  /*6900*/  LEA.HI R4, R4, R20, RZ, 0x7 ;  /* 0x0000001404047211 */ /* 0x000fc800078f38ff */
[----:B------:R-:W-:-:S05]  /*6910*/  SHF.R.S32.HI R4, RZ, 0x7, R4 ;  /* 0x00000007ff047819 */ /* 0x000fca0000011404 */
[----:B------:R-:W0:Y:S02]  /*6920*/  SHFL.IDX PT, R0, R4, RZ, 0x1f ;  /* 0x00001fff04007589 */ /* 0x000e2400000e0000 */
[----:B0-----:R-:W-:-:S04]  /*6930*/  LEA.HI R3, R0, R0, RZ, 0x1 ;  /* 0x0000000000037211 */ /* 0x001fc800078f08ff */
[----:B------:R-:W-:-:S05]  /*6940*/  LOP3.LUT R3, R3, 0x1fffe, RZ, 0xc0, !PT ;  /* 0x0001fffe03037812 */ /* 0x000fca00078ec0ff */
[----:B------:R-:W-:Y:S02]  /*6950*/  IMAD.IADD R3, R0, 0x1, -R3 ;  /* 0x0000000100037824 */ /* 0x000fe400078e0a03 */
[----:B------:R-:W-:-:S03]  /*6960*/  VIADD R0, R2, 0x26800 ;  /* 0x0002680002007836 */ /* 0x000fc60000000000 */
[----:B------:R-:W-:Y:S02]  /*6970*/  LEA R3, R3, R2, 0xf ;  /* 0x0000000203037211 */ /* 0x000fe400078e78ff */
[----:B------:R-:W-:-:S03]  /*6980*/  LOP3.LUT P0, RZ, R0, 0x3ff, RZ, 0xc0, !PT ;  /* 0x000003ff00ff7812 */ /* 0x000fc6000780c0ff */
[----:B------:R-:W-:-:S05]  /*6990*/  VIADD R3, R3, 0x400 ;  /* 0x0000040003037836 */ /* 0x000fca0000000000 */
[----:B------:R-:W-:-:S04]  /*69a0*/  SHF.R.U32.HI R3, RZ, 0x4, R3 ;  /* 0x00000004ff037819 */ /* 0x000fc80000011603 */
[----:B------:R-:W-:Y:S01]  /*69b0*/  LOP3.LUT R56, R3, 0x3fff, RZ, 0xc0, !PT ;  /* 0x00003fff03387812 */ /* 0x000fe200078ec0ff */
[----:B------:R-:W-:Y:S06]  /*69c0*/  @!P0 BRA `(.L_x_649) ;  /* 0x0000000000408947 */ /* 0x000fec0003800000 */
        /* <DEDUP_REMOVED lines=16> */
.L_x_649:
[----:B------:R-:W-:Y:S05]  /*6ad0*/  BSYNC B6 ;  /* 0x0000000000067941 */ /* 0x000fea0003800000 */
.L_x_648:
[----:B------:R-:W-:Y:S02]  /*6ae0*/  ULDC UR4, c[0x0][0x3f4] ;  /* 0x0000fd0000047ab9 */ /* 0x000fe40000000800 */
[----:B------:R-:W-:-:S13]  /*6af0*/  ISETP.LT.AND P0, PT, RZ, UR4, PT ;  /* 0x00000004ff007c0c */ /* 0x000fda000bf01270 */
[----:B------:R-:W-:Y:S05]  /*6b00*/  @P0 BRA `(.L_x_650) ;  /* 0x0000000000400947 */ /* 0x000fea0003800000 */
[----:B------:R-:W2:Y:S02]  /*6b10*/  LDL R20, [R1+0x34] ;  /* 0x0000340001147983 */ /* 0x000ea40000100800 */
[----:B--2---:R-:W-:-:S04]  /*6b20*/  LEA.HI R0, R20, R20, RZ, 0x1 ;  /* 0x0000001414007211 */ /* 0x004fc800078f08ff */
[----:B------:R-:W-:-:S05]  /*6b30*/  LOP3.LUT R0, R0, 0xfffffffe, RZ, 0xc0, !PT ;  /* 0xfffffffe00007812 */ /* 0x000fca00078ec0ff */
[----:B------:R-:W-:-:S05]  /*6b40*/  IMAD.IADD R0, R20, 0x1, -R0 ;  /* 0x0000000114007824 */ /* 0x000fca00078e0a00 */
[----:B------:R-:W-:-:S04]  /*6b50*/  SHF.L.U32 R3, R0, 0x1f, RZ ;  /* 0x0000001f00037819 */ /* 0x000fc800000006ff */
[----:B------:R0:W1:Y:S03]  /*6b60*/  SYNCS.PHASECHK.TRANS64.TRYWAIT P0, [R2+URZ+0x28c00], R3 ;  /* 0x028c0003020075a7 */ /* 0x000066000800017f */
[----:B-1----:R-:W-:Y:S05]  /*6b70*/  @!P0 NANOSLEEP.SYNCS 0x989680 ;  /* 0x009896800000895d */ /* 0x002fea0003900000 */
[----:B------:R-:W1:Y:S01]  /*6b80*/  @!P0 SYNCS.PHASECHK.TRANS64 P0, [R2+URZ+0x28c00], R3 ;  /* 0x028c0003020085a7 */ /* 0x000e62000800007f */
[----:B------:R-:W-:Y:S04]  /*6b90*/  BSSY B0, `(.L_x_651) ;  /* 0x0000006000007945 */ /* 0x000fe80003800000 */
[----:B-1----:R-:W-:Y:S05]  /*6ba0*/  @P0 BRA `(.L_x_652) ;  /* 0x0000000000100947 */ /* 0x002fea0003800000 */
.L_x_653:
[----:B-1----:R1:W2:Y:S02]  /*6bb0*/  SYNCS.PHASECHK.TRANS64.TRYWAIT P0, [R2+URZ+0x28c00], R3 ;  /* 0x028c0003020075a7 */ /* 0x0022a4000800017f */
[----:B--2---:R-:W-:Y:S05]  /*6bc0*/  @!P0 NANOSLEEP.SYNCS 0x989680 ;  /* 0x009896800000895d */ /* 0x004fea0003900000 */
[----:B------:R-:W2:Y:S02]  /*6bd0*/  @!P0 SYNCS.PHASECHK.TRANS64 P0, [R2+URZ+0x28c00], R3 ;  /* 0x028c0003020085a7 */ /* 0x000ea4000800007f */
[----:B--2---:R-:W-:Y:S05]  /*6be0*/  @!P0 BRA `(.L_x_653) ;  /* 0xfffffffc00f08947 */ /* 0x004fea000383ffff */
.L_x_652:
[----:B------:R-:W-:Y:S05]  /*6bf0*/  BSYNC B0 ;  /* 0x0000000000007941 */ /* 0x000fea0003800000 */
.L_x_651:
[----:B------:R-:W-:Y:S05]  /*6c00*/  BRA `(.L_x_654) ;  /* 0x0000002000b87947 */ /* 0x000fea0003800000 */
.L_x_650:
[----:B-----5:R-:W-:Y:S01]  /*6c10*/  SHF.R.S32.HI R0, RZ, 0x1f, R27 ;  /* 0x0000001fff007819 */ /* 0x020fe2000001141b */
[----:B------:R-:W-:Y:S01]  /*6c20*/  VIADD R3, R2, 0x20400 ;  /* 0x0002040002037836 */ /* 0x000fe20000000000 */
[----:B------:R-:W-:Y:S01]  /*6c30*/  ULDC.64 UR4, c[0x0][0x3f8] ;  /* 0x0000fe0000047ab9 */ /* 0x000fe20000000a00 */
[----:B------:R-:W-:Y:S01]  /*6c40*/  ULDC.64 UR6, c[0x0][0x408] ;  /* 0x0001020000067ab9 */ /* 0x000fe20000000a00 */
[----:B------:R-:W-:Y:S01]  /*6c50*/  IMAD.WIDE.U32 R4, R27, UR4, RZ ;  /* 0x000000041b047c25 */ /* 0x000fe2000f8e00ff */
[----:B------:R-:W-:Y:S01]  /*6c60*/  BSSY B6, `(.L_x_655) ;  /* 0x0000020000067945 */ /* 0x000fe20003800000 */
[----:B------:R-:W-:Y:S02]  /*6c70*/  LOP3.LUT P0, RZ, R3, 0x3ff, RZ, 0xc0, !PT ;  /* 0x000003ff03ff7812 */ /* 0x000fe4000780c0ff */
[C---:B------:R-:W-:Y:S02]  /*6c80*/  IMAD R6, R0.reuse, UR4, RZ ;  /* 0x0000000400067c24 */ /* 0x040fe4000f8e02ff */
[----:B------:R-:W-:-:S02]  /*6c90*/  IMAD R0, R0, UR6, RZ ;  /* 0x0000000600007c24 */ /* 0x000fc4000f8e02ff */
[C---:B------:R-:W-:Y:S01]  /*6ca0*/  IMAD R3, R27.reuse, UR5, R6 ;  /* 0x000000051b037c24 */ /* 0x040fe2000f8e0206 */
[----:B------:R-:W-:Y:S01]  /*6cb0*/  ULDC.64 UR4, c[0x0][0x3e8] ;  /* 0x0000fa0000047ab9 */ /* 0x000fe20000000a00 */
[----:B------:R-:W-:Y:S01]  /*6cc0*/  IMAD.WIDE.U32 R6, R27, UR6, RZ ;  /* 0x000000061b067c25 */ /* 0x000fe2000f8e00ff */
[----:B------:R-:W-:-:S03]  /*6cd0*/  LEA R26, P1, R4, UR4, 0x1 ;  /* 0x00000004041a7c11 */ /* 0x000fc6000f8208ff */
[----:B------:R-:W-:Y:S01]  /*6ce0*/  IMAD R29, R27, UR7, R0 ;  /* 0x000000071b1d7c24 */ /* 0x000fe2000f8e0200 */
[----:B------:R-:W-:Y:S01]  /*6cf0*/  ULDC.64 UR6, c[0x0][0x400] ;  /* 0x0001000000067ab9 */ /* 0x000fe20000000a00 */
[----:B------:R-:W-:Y:S02]  /*6d00*/  IADD3 R27, R3, R5, RZ ;  /* 0x00000005031b7210 */ /* 0x000fe40007ffe0ff */
[----:B------:R-:W-:Y:S01]  /*6d10*/  IMAD.IADD R29, R29, 0x1, R7 ;  /* 0x000000011d1d7824 */ /* 0x000fe200078e0207 */
[----:B------:R-:W-:Y:S02]  /*6d20*/  LEA R28, P2, R6, UR6, 0x1 ;  /* 0x00000006061c7c11 */ /* 0x000fe4000f8408ff */
[----:B------:R-:W-:Y:S02]  /*6d30*/  LEA.HI.X R27, R4, UR5, R27, 0x1, P1 ;  /* 0x00000005041b7c11 */ /* 0x000fe400088f0c1b */
[----:B------:R-:W-:Y:S01]  /*6d40*/  LEA.HI.X R29, R6, UR7, R29, 0x1, P2 ;  /* 0x00000007061d7c11 */ /* 0x000fe200090f0c1d */
[----:B------:R-:W-:Y:S08]  /*6d50*/  @!P0 BRA `(.L_x_656) ;  /* 0x0000000000408947 */ /* 0x000ff00003800000 */
        /* <DEDUP_REMOVED lines=16> */
.L_x_656:
[----:B------:R-:W-:Y:S05]  /*6e60*/  BSYNC B6 ;  /* 0x0000000000067941 */ /* 0x000fea0003800000 */
.L_x_655:
[----:B------:R-:W-:Y:S01]  /*6e70*/  ULDC.U8 UR4, c[0x0][0x410] ;  /* 0x0001040000047ab9 */ /* 0x000fe20000000000 */
[----:B------:R-:W-:Y:S01]  /*6e80*/  BSSY B0, `(.L_x_657) ;  /* 0x00001fe000007945 */ /* 0x000fe20003800000 */
[----:B------:R-:W-:Y:S01]  /*6e90*/  ISETP.NE.AND P0, PT, RZ, UR4, PT ;  /* 0x00000004ff007c0c */ /* 0x000fe2000bf05270 */
[----:B------:R-:W-:-:S12]  /*6ea0*/  IMAD R4, R25, 0x40, R184 ;  /* 0x0000004019047824 */ /* 0x000fd800078e02b8 */
[----:B------:R-:W-:Y:S05]  /*6eb0*/  @!P0 BRA `(.L_x_658) ;  /* 0x0000001000088947 */ /* 0x000fea0003800000 */
[----:B------:R-:W-:-:S03]  /*6ec0*/  UMOV UR4, 0xffffffff ;  /* 0xffffffff00047882 */ /* 0x000fc60000000000 */
[----:B------:R-:W-:Y:S05]  /*6ed0*/  BRA.DIV UR4, `(.L_x_659) ;  /* 0x0000010a04c07947 */ /* 0x000fea000b800000 */
[----:B------:R0:W1:Y:S04]  /*6ee0*/  SHFL.IDX PT, R3, R27, RZ, 0x1c1f ;  /* 0x001c1fff1b037589 */ /* 0x00006800000e0000 */
[----:B------:R0:W2:Y:S04]  /*6ef0*/  SHFL.IDX PT, R0, R26, RZ, 0x1c1f ;  /* 0x001c1fff1a007589 */ /* 0x0000a800000e0000 */
[----:B------:R0:W3:Y:S04]  /*6f00*/  SHFL.IDX PT, R5, R29, RZ, 0x1c1f ;  /* 0x001c1fff1d057589 */ /* 0x0000e800000e0000 */
[----:B------:R0:W4:Y:S02]  /*6f10*/  SHFL.IDX PT, R14, R28, RZ, 0x1c1f ;  /* 0x001c1fff1c0e7589 */ /* 0x00012400000e0000 */
.L_x_867:
[----:B------:R-:W5:Y:S01]  /*6f20*/  LDL R10, [R1+0x34] ;  /* 0x00003400010a7983 */ /* 0x000f620000100800 */
[----:B------:R-:W-:Y:S01]  /*6f30*/  ULDC UR4, c[0x0][0x448] ;  /* 0x0001120000047ab9 */ /* 0x000fe20000000800 */
[----:B------:R-:W-:Y:S01]  /*6f40*/  IMAD.SHL.U32 R6, R190, 0x40, RZ ;  /* 0x00000040be067824 */ /* 0x000fe200078e00ff */
[----:B------:R-:W-:Y:S01]  /*6f50*/  BSSY B1, `(.L_x_660) ;  /* 0x0000026000017945 */ /* 0x000fe20003800000 */
[----:B------:R-:W-:Y:S01]  /*6f60*/  IMAD R24, R24, UR4, RZ ;  /* 0x0000000418187c24 */ /* 0x000fe2000f8e02ff */
[----:B------:R-:W-:Y:S02]  /*6f70*/  CS2R R12, SRZ ;  /* 0x00000000000c7805 */ /* 0x000fe4000001ff00 */
[----:B------:R-:W-:Y:S01]  /*6f80*/  LOP3.LUT R7, R6, 0x1c0, RZ, 0xc0, !PT ;  /* 0x000001c006077812 */ /* 0x000fe200078ec0ff */
[----:B0-----:R-:W-:Y:S01]  /*6f90*/  IMAD R26, R25, -0x40, R24 ;  /* 0xffffffc0191a7824 */ /* 0x001fe200078e0218 */
[----:B------:R-:W-:Y:S02]  /*6fa0*/  ISETP.GE.AND P0, PT, R4, R24, PT ;  /* 0x000000180400720c */ /* 0x000fe40003f06270 */
[----:B------:R-:W-:-:S02]  /*6fb0*/  LOP3.LUT R8, R7, 0x18, R16, 0xf8, !PT ;  /* 0x0000001807087812 */ /* 0x000fc400078ef810 */
[----:B------:R-:W-:-:S04]  /*6fc0*/  SHF.R.U32.HI R7, RZ, 0x3, R7 ;  /* 0x00000003ff077819 */ /* 0x000fc80000011607 */
[----:B------:R-:W-:Y:S02]  /*6fd0*/  LOP3.LUT R28, R8, R7, RZ, 0x3c, !PT ;  /* 0x00000007081c7212 */ /* 0x000fe400078e3cff */
[----:B------:R-:W-:Y:S02]  /*6fe0*/  CS2R R8, SRZ ;  /* 0x0000000000087805 */ /* 0x000fe4000001ff00 */
[----:B-----5:R-:W-:-:S04]  /*6ff0*/  LEA.HI R6, R10, R10, RZ, 0x1 ;  /* 0x0000000a0a067211 */ /* 0x020fc800078f08ff */
[----:B------:R-:W-:Y:S02]  /*7000*/  LOP3.LUT R4, R6, 0xfffffffe, RZ, 0xc0, !PT ;  /* 0xfffffffe06047812 */ /* 0x000fe400078ec0ff */
[----:B------:R-:W-:-:S03]  /*7010*/  CS2R R6, SRZ ;  /* 0x0000000000067805 */ /* 0x000fc6000001ff00 */
[----:B------:R-:W-:Y:S01]  /*7020*/  IMAD.IADD R27, R10, 0x1, -R4 ;  /* 0x000000010a1b7824 */ /* 0x000fe200078e0a04 */
[----:B------:R-:W-:Y:S01]  /*7030*/  CS2R R10, SRZ ;  /* 0x00000000000a7805 */ /* 0x000fe2000001ff00 */
[----:B------:R-:W-:Y:S06]  /*7040*/  @P0 BRA `(.L_x_661) ;  /* 0x0000000000580947 */ /* 0x000fec0003800000 */
[----:B------:R-:W4:Y:S01]  /*7050*/  LDL R30, [R1+0x48] ;  /* 0x00004800011e7983 */ /* 0x000f220000100800 */
[----:B------:R-:W-:-:S03]  /*7060*/  ULDC UR4, c[0x0][0x3f4] ;  /* 0x0000fd0000047ab9 */ /* 0x000fc60000000800 */
[----:B------:R-:W4:Y:S01]  /*7070*/  LDL R29, [R1+0x44] ;  /* 0x00004400011d7983 */ /* 0x000f220000100800 */
[----:B------:R-:W-:Y:S01]  /*7080*/  ISETP.GE.AND P3, PT, R193, UR4, PT ;  /* 0x00000004c1007c0c */ /* 0x000fe2000bf66270 */
[----:B-1----:R-:W-:Y:S01]  /*7090*/  IMAD.MOV.U32 R7, RZ, RZ, R3 ;  /* 0x000000ffff077224 */ /* 0x002fe200078e0003 */
[----:B------:R-:W-:Y:S01]  /*70a0*/  ISETP.GE.AND P2, PT, R186, UR4, PT ;  /* 0x00000004ba007c0c */ /* 0x000fe2000bf46270 */
[----:B---3--:R-:W-:Y:S01]  /*70b0*/  IMAD.MOV.U32 R15, RZ, RZ, R5 ;  /* 0x000000ffff0f7224 */ /* 0x008fe200078e0005 */
[----:B--2---:R-:W-:Y:S02]  /*70c0*/  MOV R6, R0 ;  /* 0x0000000000067202 */ /* 0x004fe40000000f00 */
[----:B------:R-:W-:Y:S02]  /*70d0*/  CS2R R12, SRZ ;  /* 0x00000000000c7805 */ /* 0x000fe4000001ff00 */
[----:B------:R-:W-:Y:S02]  /*70e0*/  CS2R R8, SRZ ;  /* 0x0000000000087805 */ /* 0x000fe4000001ff00 */
[----:B------:R-:W-:-:S05]  /*70f0*/  CS2R R10, SRZ ;  /* 0x00000000000a7805 */ /* 0x000fca000001ff00 */
[----:B------:R-:W-:Y:S01]  /*7100*/  @!P2 IMAD.WIDE R20, R186, 0x2, R6 ;  /* 0x00000002ba14a825 */ /* 0x000fe200078e0206 */
[----:B------:R-:W-:-:S04]  /*7110*/  CS2R R6, SRZ ;  /* 0x0000000000067805 */ /* 0x000fc8000001ff00 */
[----:B------:R0:W5:Y:S01]  /*7120*/  @!P2 LD.E.64 R12, desc[UR40][R20.64] ;  /* 0x00000028140ca980 */ /* 0x000162000c101b00 */
[-C--:B----4-:R-:W-:Y:S02]  /*7130*/  @!P3 IADD3 R24, P0, R0, R30.reuse, RZ ;  /* 0x0000001e0018b210 */ /* 0x090fe40007f1e0ff */
[----:B------:R-:W-:Y:S01]  /*7140*/  @!P3 IADD3 R4, P1, R14, R30, RZ ;  /* 0x0000001e0e04b210 */ /* 0x000fe20007f3e0ff */
[----:B------:R-:W-:-:S04]  /*7150*/  @!P2 IMAD.WIDE R14, R186, 0x2, R14 ;  /* 0x00000002ba0ea825 */ /* 0x000fc800078e020e */
[--C-:B------:R-:W-:Y:S01]  /*7160*/  @!P3 IMAD.X R25, R3, 0x1, R29.reuse, P0 ;  /* 0x000000010319b824 */ /* 0x100fe200000e061d */
[----:B------:R0:W5:Y:S01]  /*7170*/  @!P2 LD.E.64 R8, desc[UR40][R14.64] ;  /* 0x000000280e08a980 */ /* 0x000162000c101b00 */
[----:B------:R-:W-:-:S03]  /*7180*/  @!P3 IMAD.X R5, R5, 0x1, R29, P1 ;  /* 0x000000010505b824 */ /* 0x000fc600008e061d */
[----:B------:R0:W5:Y:S04]  /*7190*/  @!P3 LD.E.64 R10, desc[UR40][R24.64] ;  /* 0x00000028180ab980 */ /* 0x000168000c101b00 */
[----:B------:R0:W5:Y:S02]  /*71a0*/  @!P3 LD.E.64 R6, desc[UR40][R4.64] ;  /* 0x000000280406b980 */ /* 0x000164000c101b00 */
.L_x_661:
[----:B------:R-:W-:Y:S05]  /*71b0*/  BSYNC B1 ;  /* 0x0000000000017941 */ /* 0x000fea0003800000 */
.L_x_660:
[----:B0--3--:R-:W-:Y:S01]  /*71c0*/  SHF.L.U32 R5, R27, 0x1f, RZ ;  /* 0x0000001f1b057819 */ /* 0x009fe200000006ff */
[----:B-----5:R-:W-:Y:S01]  /*71d0*/  IMAD.MOV.U32 R30, RZ, RZ, R12 ;  /* 0x000000ffff1e7224 */ /* 0x020fe200078e000c */
[----:B-1----:R-:W-:Y:S01]  /*71e0*/  LEA R3, R209, R28, 0x9 ;  /* 0x0000001cd1037211 */ /* 0x002fe200078e48ff */
[----:B------:R-:W-:Y:S01]  /*71f0*/  IMAD.MOV.U32 R31, RZ, RZ, R10 ;  /* 0x000000ffff1f7224 */ /* 0x000fe200078e000a */
[----:B------:R-:W0:Y:S01]  /*7200*/  SYNCS.PHASECHK.TRANS64.TRYWAIT P0, [R2+URZ+0x28c00], R5 ;  /* 0x028c0005020075a7 */ /* 0x000e22000800017f */
[----:B------:R-:W-:Y:S01]  /*7210*/  LOP3.LUT P1, RZ, R190, 0x4, RZ, 0xc0, !PT ;  /* 0x00000004beff7812 */ /* 0x000fe2000782c0ff */
[----:B------:R-:W-:Y:S01]  /*7220*/  IMAD.MOV.U32 R28, RZ, RZ, R8 ;  /* 0x000000ffff1c7224 */ /* 0x000fe200078e0008 */
[----:B------:R-:W-:Y:S01]  /*7230*/  SHF.R.U64 R32, R12, 0x10, R13 ;  /* 0x000000100c207819 */ /* 0x000fe2000000120d */
[----:B------:R-:W-:Y:S01]  /*7240*/  IMAD R3, R3, 0x2, R2 ;  /* 0x0000000203037824 */ /* 0x000fe200078e0202 */
[----:B------:R-:W-:Y:S01]  /*7250*/  SHF.R.U64 R33, R10, 0x10, R11 ;  /* 0x000000100a217819 */ /* 0x000fe2000000120b */
[----:B----4-:R-:W-:Y:S01]  /*7260*/  IMAD.MOV.U32 R14, RZ, RZ, R13 ;  /* 0x000000ffff0e7224 */ /* 0x010fe200078e000d */
[----:B------:R-:W-:Y:S01]  /*7270*/  SHF.R.U64 R34, R8, 0x10, R9 ;  /* 0x0000001008227819 */ /* 0x000fe20000001209 */
[----:B------:R-:W-:Y:S01]  /*7280*/  IMAD.MOV.U32 R12, RZ, RZ, R11 ;  /* 0x000000ffff0c7224 */ /* 0x000fe200078e000b */
[C---:B------:R-:W-:Y:S01]  /*7290*/  IADD3 R4, R3.reuse, 0x20400, RZ ;  /* 0x0002040003047810 */ /* 0x040fe20007ffe0ff */
[----:B------:R-:W-:Y:S01]  /*72a0*/  IMAD.MOV.U32 R10, RZ, RZ, R9 ;  /* 0x000000ffff0a7224 */ /* 0x000fe200078e0009 */
[----:B------:R-:W-:Y:S01]  /*72b0*/  SHF.R.U32.HI R13, RZ, 0x10, R13 ;  /* 0x00000010ff0d7819 */ /* 0x000fe2000001160d */
[----:B------:R-:W-:Y:S01]  /*72c0*/  IMAD.MOV.U32 R29, RZ, RZ, R6 ;  /* 0x000000ffff1d7224 */ /* 0x000fe200078e0006 */
[----:B------:R-:W-:Y:S01]  /*72d0*/  SHF.R.U32.HI R11, RZ, 0x10, R11 ;  /* 0x00000010ff0b7819 */ /* 0x000fe2000001160b */
[----:B------:R-:W-:Y:S01]  /*72e0*/  IMAD.MOV.U32 R8, RZ, RZ, R7 ;  /* 0x000000ffff087224 */ /* 0x000fe200078e0007 */
[----:B------:R-:W-:Y:S01]  /*72f0*/  SHF.R.U32.HI R9, RZ, 0x10, R9 ;  /* 0x00000010ff097819 */ /* 0x000fe20000011609 */
[----:B------:R-:W-:Y:S01]  /*7300*/  BSSY B1, `(.L_x_662) ;  /* 0x000000f000017945 */ /* 0x000fe20003800000 */
[----:B------:R-:W-:Y:S01]  /*7310*/  VIMNMX R27, R26, 0x40, PT ;  /* 0x000000401a1b7848 */ /* 0x000fe20003fe0100 */
[----:B--2---:R-:W-:Y:S01]  /*7320*/  VIADD R0, R3, 0x20440 ;  /* 0x0002044003007836 */ /* 0x004fe20000000000 */
[--C-:B------:R-:W-:Y:S01]  /*7330*/  SHF.R.U64 R35, R6, 0x10, R7.reuse ;  /* 0x0000001006237819 */ /* 0x100fe20000001207 */
[----:B------:R-:W-:Y:S01]  /*7340*/  @P1 VIADD R0, R4, 0xffffffc0 ;  /* 0xffffffc004001836 */ /* 0x000fe20000000000 */
[----:B------:R-:W-:-:S02]  /*7350*/  SHF.R.U32.HI R6, RZ, 0x10, R7 ;  /* 0x00000010ff067819 */ /* 0x000fc40000011607 */
[----:B------:R-:W-:Y:S02]  /*7360*/  PRMT R30, R30, 0x5410, R14 ;  /* 0x000054101e1e7816 */ /* 0x000fe4000000000e */
[----:B------:R-:W-:Y:S02]  /*7370*/  PRMT R32, R32, 0x5410, R13 ;  /* 0x0000541020207816 */ /* 0x000fe4000000000d */
[----:B------:R-:W-:Y:S02]  /*7380*/  PRMT R31, R31, 0x5410, R12 ;  /* 0x000054101f1f7816 */ /* 0x000fe4000000000c */
[----:B------:R-:W-:Y:S02]  /*7390*/  PRMT R33, R33, 0x5410, R11 ;  /* 0x0000541021217816 */ /* 0x000fe4000000000b */
[----:B------:R-:W-:Y:S02]  /*73a0*/  ISETP.GE.AND P1, PT, R184, R27, PT ;  /* 0x0000001bb800720c */ /* 0x000fe40003f26270 */
[----:B------:R-:W-:-:S02]  /*73b0*/  PRMT R28, R28, 0x5410, R10 ;  /* 0x000054101c1c7816 */ /* 0x000fc4000000000a */
[----:B------:R-:W-:Y:S02]  /*73c0*/  PRMT R34, R34, 0x5410, R9 ;  /* 0x0000541022227816 */ /* 0x000fe40000000009 */
[----:B------:R-:W-:Y:S01]  /*73d0*/  PRMT R29, R29, 0x5410, R8 ;  /* 0x000054101d1d7816 */ /* 0x000fe20000000008 */
[----:B0-----:R-:W-:Y:S06]  /*73e0*/  @!P0 BRA `(.L_x_663) ;  /* 0x0000010400ec8947 */ /* 0x001fec0003800000 */
.L_x_868:
[----:B------:R-:W-:Y:S05]  /*73f0*/  BSYNC B1 ;  /* 0x0000000000017941 */ /* 0x000fea0003800000 */
.L_x_662:
[----:B------:R-:W-:Y:S01]  /*7400*/  BSSY B1, `(.L_x_664) ;  /* 0x0000056000017945 */ /* 0x000fe20003800000 */
[----:B------:R-:W-:-:S03]  /*7410*/  PRMT R35, R35, 0x5410, R6 ;  /* 0x0000541023237816 */ /* 0x000fc60000000006 */
[----:B------:R-:W-:Y:S05]  /*7420*/  @P1 BRA `(.L_x_665) ;  /* 0x00000004004c1947 */ /* 0x000fea0003800000 */
[----:B------:R-:W1:Y:S01]  /*7430*/  LDC R4, c[0x0][0x3f4] ;  /* 0x0000fd00ff047b82 */ /* 0x000e620000000800 */
[----:B------:R-:W-:Y:S01]  /*7440*/  BSSY B2, `(.L_x_666) ;  /* 0x000002a000027945 */ /* 0x000fe20003800000 */
[-C--:B-1----:R-:W-:Y:S02]  /*7450*/  ISETP.GE.AND P0, PT, R186, R4.reuse, PT ;  /* 0x00000004ba00720c */ /* 0x082fe40003f06270 */
[----:B------:R-:W-:-:S11]  /*7460*/  ISETP.GE.AND P1, PT, R193, R4, PT ;  /* 0x00000004c100720c */ /* 0x000fd60003f26270 */
[----:B------:R-:W-:Y:S05]  /*7470*/  @P0 BRA `(.L_x_667) ;  /* 0x0000000000980947 */ /* 0x000fea0003800000 */
[----:B0-----:R-:W0:Y:S01]  /*7480*/  LDS.128 R4, [R3+0x20400] ;  /* 0x0204000003047984 */ /* 0x001e220000000c00 */
[----:B------:R-:W-:Y:S02]  /*7490*/  HADD2.F32 R15, -RZ, R28.H0_H0 ;  /* 0x2000001cff0f7230 */ /* 0x000fe40000004100 */
[----:B------:R-:W-:Y:S02]  /*74a0*/  HADD2.F32 R13, -RZ, R30.H0_H0 ;  /* 0x2000001eff0d7230 */ /* 0x000fe40000004100 */
[----:B------:R-:W-:Y:S02]  /*74b0*/  HADD2.F32 R12, -RZ, R32.H0_H0 ;  /* 0x20000020ff0c7230 */ /* 0x000fe40000004100 */
[----:B------:R-:W-:Y:S02]  /*74c0*/  HADD2.F32 R14, -RZ, R34.H0_H0 ;  /* 0x20000022ff0e7230 */ /* 0x000fe40000004100 */
[--C-:B0-----:R-:W-:Y:S02]  /*74d0*/  HADD2.F32 R8, -RZ, R4.reuse.H0_H0 ;  /* 0x20000004ff087230 */ /* 0x101fe40000004100 */
[----:B------:R-:W-:-:S02]  /*74e0*/  HADD2.F32 R4, -RZ, R4.H1_H1 ;  /* 0x30000004ff047230 */ /* 0x000fc40000004100 */
[--C-:B------:R-:W-:Y:S02]  /*74f0*/  HADD2.F32 R9, -RZ, R5.reuse.H0_H0 ;  /* 0x20000005ff097230 */ /* 0x100fe40000004100 */
[----:B------:R-:W-:Y:S02]  /*7500*/  HADD2.F32 R5, -RZ, R5.H1_H1 ;  /* 0x30000005ff057230 */ /* 0x000fe40000004100 */
[C---:B------:R-:W-:Y:S01]  /*7510*/  FMUL.FTZ R21, R4.reuse, R15 ;  /* 0x0000000f04157220 */ /* 0x040fe20000410000 */
[-C--:B------:R-:W-:Y:S01]  /*7520*/  FMUL.FTZ R4, R4, R13.reuse ;  /* 0x0000000d04047220 */ /* 0x080fe20000410000 */
[--C-:B------:R-:W-:Y:S02]  /*7530*/  HADD2.F32 R10, -RZ, R6.reuse.H0_H0 ;  /* 0x20000006ff0a7230 */ /* 0x100fe40000004100 */
[----:B------:R-:W-:Y:S02]  /*7540*/  HADD2.F32 R11, -RZ, R7.H0_H0 ;  /* 0x20000007ff0b7230 */ /* 0x000fe40000004100 */
[C---:B------:R-:W-:Y:S01]  /*7550*/  FMUL.FTZ R24, R5.reuse, R14 ;  /* 0x0000000e05187220 */ /* 0x040fe20000410000 */
[C---:B------:R-:W-:Y:S01]  /*7560*/  FFMA.FTZ R21, R8.reuse, R13, -R21 ;  /* 0x0000000d08157223 */ /* 0x040fe20000010815 */
[----:B------:R-:W-:Y:S01]  /*7570*/  FFMA.FTZ R20, R8, R15, R4 ;  /* 0x0000000f08147223 */ /* 0x000fe20000010004 */
[----:B------:R-:W-:Y:S01]  /*7580*/  FMUL.FTZ R26, R5, R12 ;  /* 0x0000000c051a7220 */ /* 0x000fe20000410000 */
[----:B------:R-:W-:-:S02]  /*7590*/  HADD2.F32 R6, -RZ, R6.H1_H1 ;  /* 0x30000006ff067230 */ /* 0x000fc40000004100 */
[C---:B------:R-:W-:Y:S01]  /*75a0*/  FFMA.FTZ R24, R9.reuse, R12, -R24 ;  /* 0x0000000c09187223 */ /* 0x040fe20000010818 */
[----:B------:R-:W-:Y:S02]  /*75b0*/  HADD2.F32 R7, -RZ, R7.H1_H1 ;  /* 0x30000007ff077230 */ /* 0x000fe40000004100 */
[----:B------:R-:W-:Y:S01]  /*75c0*/  FFMA.FTZ R9, R9, R14, R26 ;  /* 0x0000000e09097223 */ /* 0x000fe2000001001a */
[----:B------:R-:W-:Y:S02]  /*75d0*/  HADD2.F32 R13, -RZ, R28.H1_H1 ;  /* 0x3000001cff0d7230 */ /* 0x000fe40000004100 */
[----:B------:R-:W-:Y:S02]  /*75e0*/  HADD2.F32 R5, -RZ, R30.H1_H1 ;  /* 0x3000001eff057230 */ /* 0x000fe40000004100 */
[----:B------:R-:W-:Y:S02]  /*75f0*/  HADD2.F32 R8, -RZ, R34.H1_H1 ;  /* 0x30000022ff087230 */ /* 0x000fe40000004100 */
[----:B------:R-:W-:Y:S01]  /*7600*/  FMUL.FTZ R15, R6, R13 ;  /* 0x0000000d060f7220 */ /* 0x000fe20000410000 */
[----:B------:R-:W-:-:S02]  /*7610*/  HADD2.F32 R4, -RZ, R32.H1_H1 ;  /* 0x30000020ff047230 */ /* 0x000fc40000004100 */
[-C--:B------:R-:W-:Y:S01]  /*7620*/  FMUL.FTZ R12, R6, R5.reuse ;  /* 0x00000005060c7220 */ /* 0x080fe20000410000 */
[C---:B------:R-:W-:Y:S01]  /*7630*/  FMUL.FTZ R14, R7.reuse, R8 ;  /* 0x00000008070e7220 */ /* 0x040fe20000410000 */
[C---:B------:R-:W-:Y:S01]  /*7640*/  FFMA.FTZ R6, R10.reuse, R5, -R15 ;  /* 0x000000050a067223 */ /* 0x040fe2000001080f */
[-C--:B------:R-:W-:Y:S01]  /*7650*/  FMUL.FTZ R25, R7, R4.reuse ;  /* 0x0000000407197220 */ /* 0x080fe20000410000 */
[----:B------:R-:W-:Y:S01]  /*7660*/  FFMA.FTZ R13, R10, R13, R12 ;  /* 0x0000000d0a0d7223 */ /* 0x000fe2000001000c */
[C---:B------:R-:W-:Y:S01]  /*7670*/  FFMA.FTZ R7, R11.reuse, R4, -R14 ;  /* 0x000000040b077223 */ /* 0x040fe2000001080e */
[----:B------:R-:W-:Y:S01]  /*7680*/  F2FP.F16.F32.PACK_AB R4, R20, R21 ;  /* 0x000000151404723e */ /* 0x000fe200000000ff */
[----:B------:R-:W-:Y:S01]  /*7690*/  FFMA.FTZ R8, R11, R8, R25 ;  /* 0x000000080b087223 */ /* 0x000fe20000010019 */
[----:B------:R-:W-:Y:S02]  /*76a0*/  F2FP.F16.F32.PACK_AB R5, R9, R24 ;  /* 0x000000180905723e */ /* 0x000fe400000000ff */
[----:B------:R-:W-:-:S02]  /*76b0*/  F2FP.F16.F32.PACK_AB R6, R13, R6 ;  /* 0x000000060d06723e */ /* 0x000fc400000000ff */
[----:B------:R-:W-:-:S05]  /*76c0*/  F2FP.F16.F32.PACK_AB R7, R8, R7 ;  /* 0x000000070807723e */ /* 0x000fca00000000ff */
[----:B------:R1:W-:Y:S02]  /*76d0*/  STS.128 [R3+0x20400], R4 ;  /* 0x0204000403007388 */ /* 0x0003e40000000c00 */
.L_x_667:
[----:B------:R-:W-:Y:S05]  /*76e0*/  BSYNC B2 ;  /* 0x0000000000027941 */ /* 0x000fea0003800000 */
.L_x_666:
[----:B------:R-:W-:Y:S05]  /*76f0*/  @P1 BRA `(.L_x_665) ;  /* 0x0000000000981947 */ /* 0x000fea0003800000 */
[----:B01----:R-:W0:Y:S01]  /*7700*/  LDS.128 R4, [R0] ;  /* 0x0000000000047984 */ /* 0x003e220000000c00 */
        /* <DEDUP_REMOVED lines=36> */
[----:B------:R2:W-:Y:S02]  /*7950*/  STS.128 [R0], R4 ;  /* 0x0000000400007388 */ /* 0x0005e40000000c00 */
.L_x_665:
[----:B------:R-:W-:Y:S05]  /*7960*/  BSYNC B1 ;  /* 0x0000000000017941 */ /* 0x000fea0003800000 */
.L_x_664:
[----:B-12---:R-:W-:-:S05]  /*7970*/  VIADD R4, R184, 0x20 ;  /* 0x00000020b8047836 */ /* 0x006fca0000000000 */
[----:B------:R-:W-:-:S13]  /*7980*/  ISETP.GE.AND P0, PT, R4, R27, PT ;  /* 0x0000001b0400720c */ /* 0x000fda0003f06270 */
        /* <DEDUP_REMOVED lines=11> */
[----:B------:R-:W-:Y:S02]  /*7a40*/  HADD2.F32 R24, -RZ, R28.H1_H1 ;  /* 0x3000001cff187230 */ /* 0x000fe40000004100 */
[----:B------:R-:W-:-:S02]  /*7a50*/  HADD2.F32 R27, -RZ, R34.H1_H1 ;  /* 0x30000022ff1b7230 */ /* 0x000fc40000004100 */
[--C-:B0-----:R-:W-:Y:S02]  /*7a60*/  HADD2.F32 R8, -RZ, R4.reuse.H0_H0 ;  /* 0x20000004ff087230 */ /* 0x101fe40000004100 */
[----:B------:R-:W-:Y:S02]  /*7a70*/  HADD2.F32 R4, -RZ, R4.H1_H1 ;  /* 0x30000004ff047230 */ /* 0x000fe40000004100 */
[--C-:B------:R-:W-:Y:S02]  /*7a80*/  HADD2.F32 R9, -RZ, R5.reuse.H0_H0 ;  /* 0x20000005ff097230 */ /* 0x100fe40000004100 */
[----:B------:R-:W-:Y:S02]  /*7a90*/  HADD2.F32 R5, -RZ, R5.H1_H1 ;  /* 0x30000005ff057230 */ /* 0x000fe40000004100 */
[-C--:B------:R-:W-:Y:S01]  /*7aa0*/  FMUL.FTZ R13, R20, R4.reuse ;  /* 0x00000004140d7220 */ /* 0x080fe20000410000 */
[----:B------:R-:W-:Y:S01]  /*7ab0*/  FMUL.FTZ R15, R14, R4 ;  /* 0x000000040e0f7220 */ /* 0x000fe20000410000 */
[----:B------:R-:W-:-:S02]  /*7ac0*/  HADD2.F32 R10, -RZ, R6.H0_H0 ;  /* 0x20000006ff0a7230 */ /* 0x000fc40000004100 */
[-C--:B------:R-:W-:Y:S01]  /*7ad0*/  FMUL.FTZ R12, R25, R5.reuse ;  /* 0x00000005190c7220 */ /* 0x080fe20000410000 */
[-C--:B------:R-:W-:Y:S01]  /*7ae0*/  FFMA.FTZ R4, R14, R8.reuse, -R13 ;  /* 0x000000080e047223 */ /* 0x080fe2000001080d */
[----:B------:R-:W-:Y:S01]  /*7af0*/  FFMA.FTZ R15, R20, R8, R15 ;  /* 0x00000008140f7223 */ /* 0x000fe2000001000f */
[C---:B------:R-:W-:Y:S01]  /*7b00*/  FMUL.FTZ R8, R21.reuse, R5 ;  /* 0x0000000515087220 */ /* 0x040fe20000410000 */
[--C-:B------:R-:W-:Y:S02]  /*7b10*/  HADD2.F32 R11, -RZ, R7.reuse.H0_H0 ;  /* 0x20000007ff0b7230 */ /* 0x100fe40000004100 */
[-C--:B------:R-:W-:Y:S01]  /*7b20*/  FFMA.FTZ R5, R21, R9.reuse, -R12 ;  /* 0x0000000915057223 */ /* 0x080fe2000001080c */
[----:B------:R-:W-:Y:S02]  /*7b30*/  HADD2.F32 R6, -RZ, R6.H1_H1 ;  /* 0x30000006ff067230 */ /* 0x000fe40000004100 */
[----:B------:R-:W-:Y:S01]  /*7b40*/  FFMA.FTZ R8, R25, R9, R8 ;  /* 0x0000000919087223 */ /* 0x000fe20000010008 */
[----:B------:R-:W-:Y:S01]  /*7b50*/  HADD2.F32 R7, -RZ, R7.H1_H1 ;  /* 0x30000007ff077230 */ /* 0x000fe20000004100 */
[----:B------:R-:W-:Y:S01]  /*7b60*/  F2FP.F16.F32.PACK_AB R4, R15, R4 ;  /* 0x000000040f04723e */ /* 0x000fe200000000ff */
[----:B------:R-:W-:-:S02]  /*7b70*/  HADD2.F32 R20, -RZ, R30.H1_H1 ;  /* 0x3000001eff147230 */ /* 0x000fc40000004100 */
[-C--:B------:R-:W-:Y:S01]  /*7b80*/  FMUL.FTZ R9, R24, R6.reuse ;  /* 0x0000000618097220 */ /* 0x080fe20000410000 */
[----:B------:R-:W-:Y:S02]  /*7b90*/  HADD2.F32 R21, -RZ, R32.H1_H1 ;  /* 0x30000020ff157230 */ /* 0x000fe40000004100 */
[----:B------:R-:W-:Y:S01]  /*7ba0*/  FMUL.FTZ R12, R27, R7 ;  /* 0x000000071b0c7220 */ /* 0x000fe20000410000 */
[----:B------:R-:W-:Y:S01]  /*7bb0*/  F2FP.F16.F32.PACK_AB R5, R8, R5 ;  /* 0x000000050805723e */ /* 0x000fe200000000ff */
[C---:B------:R-:W-:Y:S01]  /*7bc0*/  FMUL.FTZ R13, R20.reuse, R6 ;  /* 0x00000006140d7220 */ /* 0x040fe20000410000 */
[-C--:B------:R-:W-:Y:S01]  /*7bd0*/  FFMA.FTZ R6, R20, R10.reuse, -R9 ;  /* 0x0000000a14067223 */ /* 0x080fe20000010809 */
[C---:B------:R-:W-:Y:S01]  /*7be0*/  FMUL.FTZ R14, R21.reuse, R7 ;  /* 0x00000007150e7220 */ /* 0x040fe20000410000 */
[-C--:B------:R-:W-:Y:S01]  /*7bf0*/  FFMA.FTZ R7, R21, R11.reuse, -R12 ;  /* 0x0000000b15077223 */ /* 0x080fe2000001080c */
[----:B------:R-:W-:Y:S02]  /*7c00*/  FFMA.FTZ R13, R24, R10, R13 ;  /* 0x0000000a180d7223 */ /* 0x000fe4000001000d */
[----:B------:R-:W-:-:S03]  /*7c10*/  FFMA.FTZ R14, R27, R11, R14 ;  /* 0x0000000b1b0e7223 */ /* 0x000fc6000001000e */
[----:B------:R-:W-:Y:S02]  /*7c20*/  F2FP.F16.F32.PACK_AB R6, R13, R6 ;  /* 0x000000060d06723e */ /* 0x000fe400000000ff */
[----:B------:R-:W-:-:S05]  /*7c30*/  F2FP.F16.F32.PACK_AB R7, R14, R7 ;  /* 0x000000070e07723e */ /* 0x000fca00000000ff */
[----:B------:R1:W-:Y:S02]  /*7c40*/  STS.128 [R3+0x21400], R4 ;  /* 0x0214000403007388 */ /* 0x0003e40000000c00 */
.L_x_670:
[----:B------:R-:W-:Y:S05]  /*7c50*/  BSYNC B1 ;  /* 0x0000000000017941 */ /* 0x000fea0003800000 */
.L_x_669:
[----:B------:R-:W-:Y:S05]  /*7c60*/  @P1 BRA `(.L_x_668) ;  /* 0x00000010007c1947 */ /* 0x000fea0003800000 */
[----:B01----:R-:W0:Y:S01]  /*7c70*/  LDS.128 R4, [R0+0x1000] ;  /* 0x0010000000047984 */ /* 0x003e220000000c00 */
        /* <DEDUP_REMOVED lines=13> */
[----:B------:R-:W-:Y:S01]  /*7d50*/  FMUL.FTZ R11, R24, R5 ;  /* 0x00000005180b7220 */ /* 0x000fe20000410000 */
[----:B------:R-:W-:Y:S01]  /*7d60*/  FFMA.FTZ R4, R13, R3, -R12 ;  /* 0x000000030d047223 */ /* 0x000fe2000001080c */
[--C-:B------:R-:W-:Y:S02]  /*7d70*/  HADD2.F32 R10, -RZ, R7.reuse.H0_H0 ;  /* 0x20000007ff0a7230 */ /* 0x100fe40000004100 */
[C---:B------:R-:W-:Y:S01]  /*7d80*/  FMUL.FTZ R13, R20.reuse, R5 ;  /* 0x00000005140d7220 */ /* 0x040fe20000410000 */
[----:B------:R-:W-:Y:S02]  /*7d90*/  HADD2.F32 R6, -RZ, R6.H1_H1 ;  /* 0x30000006ff067230 */ /* 0x000fe40000004100 */
[----:B------:R-:W-:Y:S01]  /*7da0*/  FFMA.FTZ R3, R15, R3, R14 ;  /* 0x000000030f037223 */ /* 0x000fe2000001000e */
[----:B------:R-:W-:Y:S02]  /*7db0*/  HADD2.F32 R7, -RZ, R7.H1_H1 ;  /* 0x30000007ff077230 */ /* 0x000fe40000004100 */
[----:B------:R-:W-:Y:S01]  /*7dc0*/  FFMA.FTZ R5, R20, R8, -R11 ;  /* 0x0000000814057223 */ /* 0x000fe2000001080b */
[----:B------:R-:W-:-:S02]  /*7dd0*/  HADD2.F32 R15, -RZ, R31.H1_H1 ;  /* 0x3000001fff0f7230 */ /* 0x000fc40000004100 */
[----:B------:R-:W-:Y:S01]  /*7de0*/  FFMA.FTZ R8, R24, R8, R13 ;  /* 0x0000000818087223 */ /* 0x000fe2000001000d */
[----:B------:R-:W-:Y:S02]  /*7df0*/  HADD2.F32 R20, -RZ, R33.H1_H1 ;  /* 0x30000021ff147230 */ /* 0x000fe40000004100 */
[-C--:B------:R-:W-:Y:S01]  /*7e00*/  FMUL.FTZ R12, R21, R6.reuse ;  /* 0x00000006150c7220 */ /* 0x080fe20000410000 */
[-C--:B------:R-:W-:Y:S01]  /*7e10*/  FMUL.FTZ R11, R26, R7.reuse ;  /* 0x000000071a0b7220 */ /* 0x080fe20000410000 */
[----:B------:R-:W-:Y:S01]  /*7e20*/  FMUL.FTZ R14, R15, R6 ;  /* 0x000000060f0e7220 */ /* 0x000fe20000410000 */
[----:B------:R-:W-:Y:S01]  /*7e30*/  F2FP.F16.F32.PACK_AB R4, R3, R4 ;  /* 0x000000040304723e */ /* 0x000fe200000000ff */
[C---:B------:R-:W-:Y:S01]  /*7e40*/  FMUL.FTZ R13, R20.reuse, R7 ;  /* 0x00000007140d7220 */ /* 0x040fe20000410000 */
[-C--:B------:R-:W-:Y:S01]  /*7e50*/  FFMA.FTZ R6, R15, R9.reuse, -R12 ;  /* 0x000000090f067223 */ /* 0x080fe2000001080c */
[-C--:B------:R-:W-:Y:S01]  /*7e60*/  FFMA.FTZ R7, R20, R10.reuse, -R11 ;  /* 0x0000000a14077223 */ /* 0x080fe2000001080b */
[----:B------:R-:W-:Y:S01]  /*7e70*/  FFMA.FTZ R9, R21, R9, R14 ;  /* 0x0000000915097223 */ /* 0x000fe2000001000e */
[----:B------:R-:W-:Y:S01]  /*7e80*/  FFMA.FTZ R10, R26, R10, R13 ;  /* 0x0000000a1a0a7223 */ /* 0x000fe2000001000d */
[----:B------:R-:W-:-:S03]  /*7e90*/  F2FP.F16.F32.PACK_AB R5, R8, R5 ;  /* 0x000000050805723e */ /* 0x000fc600000000ff */
[----:B------:R-:W-:Y:S02]  /*7ea0*/  F2FP.F16.F32.PACK_AB R6, R9, R6 ;  /* 0x000000060906723e */ /* 0x000fe400000000ff */
[----:B------:R-:W-:-:S05]  /*7eb0*/  F2FP.F16.F32.PACK_AB R7, R10, R7 ;  /* 0x000000070a07723e */ /* 0x000fca00000000ff */
[----:B------:R4:W-:Y:S01]  /*7ec0*/  STS.128 [R0+0x1000], R4 ;  /* 0x0010000400007388 */ /* 0x0009e20000000c00 */
[----:B------:R-:W-:Y:S05]  /*7ed0*/  BRA `(.L_x_668) ;  /* 0x0000000c00e07947 */ /* 0x000fea0003800000 */
.L_x_658:
[----:B------:R-:W-:-:S03]  /*7ee0*/  UMOV UR4, 0xffffffff ;  /* 0xffffffff00047882 */ /* 0x000fc60000000000 */
[----:B------:R-:W-:Y:S05]  /*7ef0*/  BRA.DIV UR4, `(.L_x_671) ;  /* 0x000000fe043c7947 */ /* 0x000fea000b800000 */
[----:B------:R0:W1:Y:S04]  /*7f00*/  SHFL.IDX PT, R0, R27, RZ, 0x1c1f ;  /* 0x001c1fff1b007589 */ /* 0x00006800000e0000 */
[----:B------:R0:W2:Y:S04]  /*7f10*/  SHFL.IDX PT, R3, R26, RZ, 0x1c1f ;  /* 0x001c1fff1a037589 */ /* 0x0000a800000e0000 */
[----:B------:R0:W3:Y:S04]  /*7f20*/  SHFL.IDX PT, R20, R29, RZ, 0x1c1f ;  /* 0x001c1fff1d147589 */ /* 0x0000e800000e0000 */
[----:B------:R0:W4:Y:S02]  /*7f30*/  SHFL.IDX PT, R14, R28, RZ, 0x1c1f ;  /* 0x001c1fff1c0e7589 */ /* 0x00012400000e0000 */
.L_x_874:
[----:B------:R-:W5:Y:S01]  /*7f40*/  LDL R6, [R1+0x34] ;  /* 0x0000340001067983 */ /* 0x000f620000100800 */
[----:B------:R-:W-:Y:S01]  /*7f50*/  ULDC UR4, c[0x0][0x448] ;  /* 0x0001120000047ab9 */ /* 0x000fe20000000800 */
[----:B------:R-:W-:Y:S01]  /*7f60*/  BSSY B1, `(.L_x_672) ;  /* 0x0000019000017945 */ /* 0x000fe20003800000 */
[----:B------:R-:W-:Y:S01]  /*7f70*/  IMAD R21, R24, UR4, RZ ;  /* 0x0000000418157c24 */ /* 0x000fe2000f8e02ff */
[----:B------:R-:W-:Y:S02]  /*7f80*/  CS2R R10, SRZ ;  /* 0x00000000000a7805 */ /* 0x000fe4000001ff00 */
[----:B------:R-:W-:Y:S02]  /*7f90*/  CS2R R8, SRZ ;  /* 0x0000000000087805 */ /* 0x000fe4000001ff00 */
[----:B------:R-:W-:Y:S01]  /*7fa0*/  ISETP.GE.AND P0, PT, R4, R21, PT ;  /* 0x000000150400720c */ /* 0x000fe20003f06270 */
[----:B------:R-:W-:Y:S01]  /*7fb0*/  IMAD R21, R25, -0x40, R21 ;  /* 0xffffffc019157824 */ /* 0x000fe200078e0215 */
[----:B-----5:R-:W-:-:S04]  /*7fc0*/  LEA.HI R5, R6, R6, RZ, 0x1 ;  /* 0x0000000606057211 */ /* 0x020fc800078f08ff */
[----:B------:R-:W-:-:S05]  /*7fd0*/  LOP3.LUT R5, R5, 0xfffffffe, RZ, 0xc0, !PT ;  /* 0xfffffffe05057812 */ /* 0x000fca00078ec0ff */
[----:B------:R-:W-:Y:S01]  /*7fe0*/  IMAD.IADD R25, R6, 0x1, -R5 ;  /* 0x0000000106197824 */ /* 0x000fe200078e0a05 */
[----:B------:R-:W-:Y:S02]  /*7ff0*/  CS2R R6, SRZ ;  /* 0x0000000000067805 */ /* 0x000fe4000001ff00 */
[----:B------:R-:W-:Y:S02]  /*8000*/  CS2R R4, SRZ ;  /* 0x0000000000047805 */ /* 0x000fe4000001ff00 */
[----:B------:R-:W-:Y:S01]  /*8010*/  SHF.L.U32 R25, R25, 0x1f, RZ ;  /* 0x0000001f19197819 */ /* 0x000fe200000006ff */
[----:B------:R-:W-:Y:S06]  /*8020*/  @P0 BRA `(.L_x_673) ;  /* 0x0000000000300947 */ /* 0x000fec0003800000 */
[----:B------:R-:W-:Y:S01]  /*8030*/  ULDC UR4, c[0x0][0x3f4] ;  /* 0x0000fd0000047ab9 */ /* 0x000fe20000000800 */
[C---:B------:R-:W-:Y:S01]  /*8040*/  IMAD.SHL.U32 R15, R16.reuse, 0x2, RZ ;  /* 0x00000002100f7824 */ /* 0x040fe200078e00ff */
[C---:B------:R-:W-:Y:S02]  /*8050*/  ISETP.GE.AND P2, PT, R16.reuse, UR4, PT ;  /* 0x0000000410007c0c */ /* 0x040fe4000bf46270 */
[----:B------:R-:W-:Y:S02]  /*8060*/  SHF.L.U64.HI R7, R16, 0x1, R17 ;  /* 0x0000000110077819 */ /* 0x000fe40000010211 */
[-C--:B----4-:R-:W-:Y:S02]  /*8070*/  IADD3 R14, P1, R14, R15.reuse, RZ ;  /* 0x0000000f0e0e7210 */ /* 0x090fe40007f3e0ff */
[----:B--2---:R-:W-:-:S03]  /*8080*/  IADD3 R12, P0, R3, R15, RZ ;  /* 0x0000000f030c7210 */ /* 0x004fc60007f1e0ff */
[----:B---3--:R-:W-:Y:S01]  /*8090*/  IMAD.X R15, R20, 0x1, R7, P1 ;  /* 0x00000001140f7824 */ /* 0x008fe200008e0607 */
[----:B-1----:R-:W-:Y:S02]  /*80a0*/  IADD3.X R13, R0, R7, RZ, P0, !PT ;  /* 0x00000007000d7210 */ /* 0x002fe400007fe4ff */
[----:B------:R-:W-:Y:S01]  /*80b0*/  CS2R R6, SRZ ;  /* 0x0000000000067805 */ /* 0x000fe2000001ff00 */
[----:B------:R-:W-:Y:S06]  /*80c0*/  @P2 BRA `(.L_x_673) ;  /* 0x0000000000082947 */ /* 0x000fec0003800000 */
[----:B------:R1:W5:Y:S04]  /*80d0*/  LD.E.128 R8, desc[UR40][R12.64] ;  /* 0x000000280c087980 */ /* 0x000368000c101d00 */
[----:B------:R1:W5:Y:S02]  /*80e0*/  LD.E.128 R4, desc[UR40][R14.64] ;  /* 0x000000280e047980 */ /* 0x000364000c101d00 */
.L_x_673:
[----:B------:R-:W-:Y:S05]  /*80f0*/  BSYNC B1 ;  /* 0x0000000000017941 */ /* 0x000fea0003800000 */
.L_x_672:
[----:B------:R-:W0:Y:S01]  /*8100*/  SYNCS.PHASECHK.TRANS64.TRYWAIT P1, [R2+URZ+0x28c00], R25 ;  /* 0x028c0019020075a7 */ /* 0x000e22000802017f */
[----:B-1---5:R-:W-:Y:S01]  /*8110*/  IMAD.MOV.U32 R12, RZ, RZ, R8 ;  /* 0x000000ffff0c7224 */ /* 0x022fe200078e0008 */
[--C-:B------:R-:W-:Y:S01]  /*8120*/  SHF.R.U64 R13, R8, 0x10, R9.reuse ;  /* 0x00000010080d7819 */ /* 0x100fe20000001209 */
[--C-:B------:R-:W-:Y:S01]  /*8130*/  IMAD.MOV.U32 R41, RZ, RZ, R9.reuse ;  /* 0x000000ffff297224 */ /* 0x100fe200078e0009 */
[----:B------:R-:W-:Y:S01]  /*8140*/  SHF.R.U32.HI R42, RZ, 0x10, R9 ;  /* 0x00000010ff2a7819 */ /* 0x000fe20000011609 */
[----:B------:R-:W-:Y:S01]  /*8150*/  IMAD.MOV.U32 R39, RZ, RZ, R4 ;  /* 0x000000ffff277224 */ /* 0x000fe200078e0004 */
[----:B------:R-:W-:Y:S01]  /*8160*/  SHF.R.U64 R43, R4, 0x10, R5 ;  /* 0x00000010042b7819 */ /* 0x000fe20000001205 */
[----:B------:R-:W-:Y:S01]  /*8170*/  IMAD.MOV.U32 R40, RZ, RZ, R10 ;  /* 0x000000ffff287224 */ /* 0x000fe200078e000a */
[--C-:B------:R-:W-:Y:S01]  /*8180*/  SHF.R.U64 R9, R10, 0x10, R11.reuse ;  /* 0x000000100a097819 */ /* 0x100fe2000000120b */
[----:B------:R-:W-:Y:S01]  /*8190*/  IMAD.MOV.U32 R0, RZ, RZ, R11 ;  /* 0x000000ffff007224 */ /* 0x000fe200078e000b */
[----:B------:R-:W-:Y:S01]  /*81a0*/  MOV R8, R5 ;  /* 0x0000000500087202 */ /* 0x000fe20000000f00 */
[----:B------:R-:W-:Y:S01]  /*81b0*/  IMAD.MOV.U32 R38, RZ, RZ, R6 ;  /* 0x000000ffff267224 */ /* 0x000fe200078e0006 */
[--C-:B------:R-:W-:Y:S01]  /*81c0*/  SHF.R.U64 R44, R6, 0x10, R7.reuse ;  /* 0x00000010062c7819 */ /* 0x100fe20000001207 */
[----:B------:R-:W-:Y:S01]  /*81d0*/  IMAD.MOV.U32 R4, RZ, RZ, R7 ;  /* 0x000000ffff047224 */ /* 0x000fe200078e0007 */
[----:B------:R-:W-:Y:S01]  /*81e0*/  VIMNMX R21, R21, 0x40, PT ;  /* 0x0000004015157848 */ /* 0x000fe20003fe0100 */
[----:B----4-:R-:W-:Y:S01]  /*81f0*/  VIADD R14, R184, 0x20 ;  /* 0x00000020b80e7836 */ /* 0x010fe20000000000 */
[----:B--2---:R-:W1:Y:S01]  /*8200*/  LDC R3, c[0x0][0x3f4] ;  /* 0x0000fd00ff037b82 */ /* 0x004e620000000800 */
[----:B------:R-:W-:Y:S01]  /*8210*/  SHF.R.U32.HI R10, RZ, 0x10, R11 ;  /* 0x00000010ff0a7819 */ /* 0x000fe2000001160b */
[----:B------:R-:W-:Y:S01]  /*8220*/  BSSY B1, `(.L_x_674) ;  /* 0x0000010000017945 */ /* 0x000fe20003800000 */
[----:B------:R-:W-:-:S02]  /*8230*/  SHF.R.U32.HI R5, RZ, 0x10, R5 ;  /* 0x00000010ff057819 */ /* 0x000fc40000011605 */
[----:B------:R-:W-:Y:S02]  /*8240*/  SHF.R.U32.HI R6, RZ, 0x10, R7 ;  /* 0x00000010ff067819 */ /* 0x000fe40000011607 */
[----:B------:R-:W-:Y:S02]  /*8250*/  PRMT R40, R40, 0x5410, R12 ;  /* 0x0000541028287816 */ /* 0x000fe4000000000c */
[----:B------:R-:W-:Y:S02]  /*8260*/  PRMT R41, R41, 0x5410, R13 ;  /* 0x0000541029297816 */ /* 0x000fe4000000000d */
[----:B------:R-:W-:Y:S02]  /*8270*/  PRMT R0, R10, 0x5410, R0 ;  /* 0x000054100a007816 */ /* 0x000fe40000000000 */
[----:B------:R-:W-:Y:S02]  /*8280*/  PRMT R42, R42, 0x5410, R9 ;  /* 0x000054102a2a7816 */ /* 0x000fe40000000009 */
[----:B------:R-:W-:-:S02]  /*8290*/  PRMT R39, R39, 0x5410, R8 ;  /* 0x0000541027277816 */ /* 0x000fc40000000008 */
[----:B------:R-:W-:Y:S02]  /*82a0*/  PRMT R43, R43, 0x5410, R5 ;  /* 0x000054102b2b7816 */ /* 0x000fe40000000005 */
[----:B------:R-:W-:Y:S02]  /*82b0*/  PRMT R38, R38, 0x5410, R4 ;  /* 0x0000541026267816 */ /* 0x000fe40000000004 */
[----:B------:R-:W-:Y:S02]  /*82c0*/  PRMT R44, R44, 0x5410, R6 ;  /* 0x000054102c2c7816 */ /* 0x000fe40000000006 */
[C---:B-1----:R-:W-:Y:S01]  /*82d0*/  ISETP.GE.AND P0, PT, R16.reuse, R3, PT ;  /* 0x000000031000720c */ /* 0x042fe20003f06270 */
[----:B------:R-:W-:-:S03]  /*82e0*/  IMAD.IADD R3, R16, 0x1, R3 ;  /* 0x0000000110037824 */ /* 0x000fc600078e0203 */
[-C--:B------:R-:W-:Y:S02]  /*82f0*/  ISETP.GE.OR P2, PT, R184, R21.reuse, P0 ;  /* 0x00000015b800720c */ /* 0x080fe40000746670 */
[----:B------:R-:W-:Y:S01]  /*8300*/  ISETP.GE.OR P0, PT, R14, R21, P0 ;  /* 0x000000150e00720c */ /* 0x000fe20000706670 */
[----:B0-----:R-:W-:-:S12]  /*8310*/  @!P1 BRA `(.L_x_675) ;  /* 0x000000f800a49947 */ /* 0x001fd80003800000 */
.L_x_875:
[----:B------:R-:W-:Y:S05]  /*8320*/  BSYNC B1 ;  /* 0x0000000000017941 */ /* 0x000fea0003800000 */
.L_x_674:
[----:B------:R-:W-:Y:S01]  /*8330*/  BSSY B1, `(.L_x_676) ;  /* 0x0000059000017945 */ /* 0x000fe20003800000 */
[----:B------:R-:W-:-:S03]  /*8340*/  LOP3.LUT R3, R3, 0x38, RZ, 0xc0, !PT ;  /* 0x0000003803037812 */ /* 0x000fc600078ec0ff */
[----:B------:R-:W-:Y:S05]  /*8350*/  @P2 BRA `(.L_x_677) ;  /* 0x0000000400582947 */ /* 0x000fea0003800000 */
[----:B------:R-:W-:Y:S02]  /*8360*/  IMAD.SHL.U32 R4, R190, 0x40, RZ ;  /* 0x00000040be047824 */ /* 0x000fe400078e00ff */
[----:B------:R-:W-:Y:S02]  /*8370*/  HADD2.F32 R29, -RZ, R39.H0_H0 ;  /* 0x20000027ff1d7230 */ /* 0x000fe40000004100 */
[----:B------:R-:W-:Y:S01]  /*8380*/  HADD2.F32 R27, -RZ, R40.H1_H1 ;  /* 0x30000028ff1b7230 */ /* 0x000fe20000004100 */
[----:B------:R-:W-:Y:S01]  /*8390*/  LOP3.LUT R8, R4, 0x1c0, RZ, 0xc0, !PT ;  /* 0x000001c004087812 */ /* 0x000fe200078ec0ff */
[----:B------:R-:W-:-:S03]  /*83a0*/  HADD2.F32 R31, -RZ, R43.H0_H0 ;  /* 0x2000002bff1f7230 */ /* 0x000fc60000004100 */
[----:B------:R-:W-:Y:S02]  /*83b0*/  SHF.R.U32.HI R7, RZ, 0x3, R8 ;  /* 0x00000003ff077819 */ /* 0x000fe40000011608 */
[----:B------:R-:W-:Y:S02]  /*83c0*/  LOP3.LUT R4, R8, 0x38, R16, 0xf8, !PT ;  /* 0x0000003808047812 */ /* 0x000fe400078ef810 */
[----:B------:R-:W-:Y:S02]  /*83d0*/  LOP3.LUT R8, R7, R3, R8, 0x1e, !PT ;  /* 0x0000000307087212 */ /* 0x000fe400078e1e08 */
[----:B------:R-:W-:-:S03]  /*83e0*/  LOP3.LUT R4, R4, R7, RZ, 0x3c, !PT ;  /* 0x0000000704047212 */ /* 0x000fc600078e3cff */
[C---:B------:R-:W-:Y:S02]  /*83f0*/  IMAD R9, R209.reuse, 0x200, R8 ;  /* 0x00000200d1097824 */ /* 0x040fe400078e0208 */
[----:B------:R-:W-:Y:S02]  /*8400*/  IMAD R5, R209, 0x200, R4 ;  /* 0x00000200d1057824 */ /* 0x000fe400078e0204 */
[----:B------:R-:W-:-:S03]  /*8410*/  IMAD R36, R9, 0x2, R2 ;  /* 0x0000000209247824 */ /* 0x000fc600078e0202 */
[----:B------:R-:W-:Y:S02]  /*8420*/  LEA R34, R5, R2, 0x1 ;  /* 0x0000000205227211 */ /* 0x000fe400078e08ff */
[----:B------:R-:W3:Y:S04]  /*8430*/  LDS.128 R8, [R36+0x20400] ;  /* 0x0204000024087984 */ /* 0x000ee80000000c00 */
[----:B------:R-:W1:Y:S01]  /*8440*/  LDS.128 R4, [R34+0x20400] ;  /* 0x0204000022047984 */ /* 0x000e620000000c00 */
[--C-:B---3--:R-:W-:Y:S02]  /*8450*/  HADD2.F32 R20, -RZ, R8.reuse.H0_H0 ;  /* 0x20000008ff147230 */ /* 0x108fe40000004100 */
[----:B------:R-:W-:Y:S02]  /*8460*/  HADD2.F32 R8, -RZ, R8.H1_H1 ;  /* 0x30000008ff087230 */ /* 0x000fe40000004100 */
[----:B-1----:R-:W-:-:S02]  /*8470*/  HADD2.F32 R12, -RZ, R4.H0_H0 ;  /* 0x20000004ff0c7230 */ /* 0x002fc40000004100 */
[C---:B------:R-:W-:Y:S01]  /*8480*/  FMUL.FTZ R33, R20.reuse, R29 ;  /* 0x0000001d14217220 */ /* 0x040fe20000410000 */
[----:B------:R-:W-:Y:S01]  /*8490*/  FMUL.FTZ R35, R20, R27 ;  /* 0x0000001b14237220 */ /* 0x000fe20000410000 */
[----:B------:R-:W-:Y:S02]  /*84a0*/  HADD2.F32 R21, -RZ, R9.H0_H0 ;  /* 0x20000009ff157230 */ /* 0x000fe40000004100 */
[----:B------:R-:W-:Y:S01]  /*84b0*/  FMUL.FTZ R37, R8, R31 ;  /* 0x0000001f08257220 */ /* 0x000fe20000410000 */
[C---:B------:R-:W-:Y:S01]  /*84c0*/  FFMA.FTZ R33, R12.reuse, R27, -R33 ;  /* 0x0000001b0c217223 */ /* 0x040fe20000010821 */
[----:B------:R-:W-:Y:S02]  /*84d0*/  HADD2.F32 R27, -RZ, R41.H1_H1 ;  /* 0x30000029ff1b7230 */ /* 0x000fe40000004100 */
[----:B------:R-:W-:Y:S01]  /*84e0*/  FFMA.FTZ R35, R12, R29, R35 ;  /* 0x0000001d0c237223 */ /* 0x000fe20000010023 */
[----:B------:R-:W-:Y:S02]  /*84f0*/  HADD2.F32 R20, -RZ, R39.H1_H1 ;  /* 0x30000027ff147230 */ /* 0x000fe40000004100 */
[----:B------:R-:W-:-:S02]  /*8500*/  HADD2.F32 R12, -RZ, R41.H0_H0 ;  /* 0x20000029ff0c7230 */ /* 0x000fc40000004100 */
[-C--:B------:R-:W-:Y:S01]  /*8510*/  FMUL.FTZ R29, R8, R27.reuse ;  /* 0x0000001b081d7220 */ /* 0x080fe20000410000 */
[----:B------:R-:W-:Y:S02]  /*8520*/  HADD2.F32 R4, -RZ, R4.H1_H1 ;  /* 0x30000004ff047230 */ /* 0x000fe40000004100 */
[C---:B------:R-:W-:Y:S01]  /*8530*/  FMUL.FTZ R30, R21.reuse, R20 ;  /* 0x00000014151e7220 */ /* 0x040fe20000410000 */
[----:B------:R-:W-:Y:S02]  /*8540*/  HADD2.F32 R13, -RZ, R5.H0_H0 ;  /* 0x20000005ff0d7230 */ /* 0x000fe40000004100 */
[----:B------:R-:W-:Y:S01]  /*8550*/  FMUL.FTZ R21, R21, R12 ;  /* 0x0000000c15157220 */ /* 0x000fe20000410000 */
[----:B------:R-:W-:Y:S02]  /*8560*/  HADD2.F32 R9, -RZ, R9.H1_H1 ;  /* 0x30000009ff097230 */ /* 0x000fe40000004100 */
[C---:B------:R-:W-:Y:S01]  /*8570*/  FFMA.FTZ R26, R4.reuse, R27, -R37 ;  /* 0x0000001b041a7223 */ /* 0x040fe20000010825 */
[----:B------:R-:W-:Y:S01]  /*8580*/  FFMA.FTZ R28, R4, R31, R29 ;  /* 0x0000001f041c7223 */ /* 0x000fe2000001001d */
[----:B------:R-:W-:-:S02]  /*8590*/  HADD2.F32 R8, -RZ, R43.H1_H1 ;  /* 0x3000002bff087230 */ /* 0x000fc40000004100 */
[C---:B------:R-:W-:Y:S01]  /*85a0*/  FFMA.FTZ R20, R13.reuse, R20, R21 ;  /* 0x000000140d147223 */ /* 0x040fe20000010015 */
[----:B------:R-:W-:Y:S02]  /*85b0*/  HADD2.F32 R4, -RZ, R42.H0_H0 ;  /* 0x2000002aff047230 */ /* 0x000fe40000004100 */
[----:B------:R-:W-:Y:S01]  /*85c0*/  FFMA.FTZ R30, R13, R12, -R30 ;  /* 0x0000000c0d1e7223 */ /* 0x000fe2000001081e */
[----:B------:R-:W-:Y:S02]  /*85d0*/  HADD2.F32 R24, -RZ, R10.H0_H0 ;  /* 0x2000000aff187230 */ /* 0x000fe40000004100 */
[C---:B------:R-:W-:Y:S01]  /*85e0*/  FMUL.FTZ R12, R9.reuse, R8 ;  /* 0x00000008090c7220 */ /* 0x040fe20000410000 */
[----:B------:R-:W-:Y:S02]  /*85f0*/  HADD2.F32 R21, -RZ, R38.H0_H0 ;  /* 0x20000026ff157230 */ /* 0x000fe40000004100 */
[----:B------:R-:W-:Y:S01]  /*8600*/  FMUL.FTZ R32, R9, R4 ;  /* 0x0000000409207220 */ /* 0x000fe20000410000 */
[----:B------:R-:W-:-:S02]  /*8610*/  HADD2.F32 R5, -RZ, R5.H1_H1 ;  /* 0x30000005ff057230 */ /* 0x000fc40000004100 */
[----:B------:R-:W-:Y:S02]  /*8620*/  HADD2.F32 R14, -RZ, R6.H0_H0 ;  /* 0x20000006ff0e7230 */ /* 0x000fe40000004100 */
[C---:B------:R-:W-:Y:S01]  /*8630*/  FMUL.FTZ R37, R24.reuse, R21 ;  /* 0x0000001518257220 */ /* 0x040fe20000410000 */
[----:B------:R-:W-:Y:S02]  /*8640*/  HADD2.F32 R13, -RZ, R40.H0_H0 ;  /* 0x20000028ff0d7230 */ /* 0x000fe40000004100 */
[C---:B------:R-:W-:Y:S01]  /*8650*/  FFMA.FTZ R29, R5.reuse, R4, -R12 ;  /* 0x00000004051d7223 */ /* 0x040fe2000001080c */
[----:B------:R-:W-:Y:S02]  /*8660*/  HADD2.F32 R10, -RZ, R10.H1_H1 ;  /* 0x3000000aff0a7230 */ /* 0x000fe40000004100 */
[----:B------:R-:W-:Y:S01]  /*8670*/  FFMA.FTZ R31, R5, R8, R32 ;  /* 0x00000008051f7223 */ /* 0x000fe20000010020 */
[----:B------:R-:W-:Y:S02]  /*8680*/  HADD2.F32 R27, -RZ, R44.H0_H0 ;  /* 0x2000002cff1b7230 */ /* 0x000fe40000004100 */
[----:B------:R-:W-:Y:S01]  /*8690*/  FMUL.FTZ R24, R24, R13 ;  /* 0x0000000d18187220 */ /* 0x000fe20000410000 */
[----:B------:R-:W-:-:S02]  /*86a0*/  HADD2.F32 R9, -RZ, R42.H1_H1 ;  /* 0x3000002aff097230 */ /* 0x000fc40000004100 */
[----:B------:R-:W-:Y:S01]  /*86b0*/  FFMA.FTZ R37, R14, R13, -R37 ;  /* 0x0000000d0e257223 */ /* 0x000fe20000010825 */
[----:B------:R-:W-:Y:S02]  /*86c0*/  HADD2.F32 R6, -RZ, R6.H1_H1 ;  /* 0x30000006ff067230 */ /* 0x000fe40000004100 */
[C---:B------:R-:W-:Y:S01]  /*86d0*/  FMUL.FTZ R5, R10.reuse, R27 ;  /* 0x0000001b0a057220 */ /* 0x040fe20000410000 */
[--C-:B0-----:R-:W-:Y:S02]  /*86e0*/  HADD2.F32 R25, -RZ, R11.reuse.H0_H0 ;  /* 0x2000000bff197230 */ /* 0x101fe40000004100 */
[----:B------:R-:W-:Y:S01]  /*86f0*/  FMUL.FTZ R13, R10, R9 ;  /* 0x000000090a0d7220 */ /* 0x000fe20000410000 */
[----:B------:R-:W-:Y:S02]  /*8700*/  HADD2.F32 R11, -RZ, R11.H1_H1 ;  /* 0x3000000bff0b7230 */ /* 0x000fe40000004100 */
[----:B------:R-:W-:Y:S01]  /*8710*/  FFMA.FTZ R24, R14, R21, R24 ;  /* 0x000000150e187223 */ /* 0x000fe20000010018 */
[----:B------:R-:W-:-:S02]  /*8720*/  HADD2.F32 R10, -RZ, R38.H1_H1 ;  /* 0x30000026ff0a7230 */ /* 0x000fc40000004100 */
[C---:B------:R-:W-:Y:S01]  /*8730*/  FFMA.FTZ R14, R6.reuse, R9, -R5 ;  /* 0x00000009060e7223 */ /* 0x040fe20000010805 */
[----:B------:R-:W-:Y:S02]  /*8740*/  HADD2.F32 R12, -RZ, R44.H1_H1 ;  /* 0x3000002cff0c7230 */ /* 0x000fe40000004100 */
[----:B------:R-:W-:Y:S01]  /*8750*/  FFMA.FTZ R13, R6, R27, R13 ;  /* 0x0000001b060d7223 */ /* 0x000fe2000001000d */
[--C-:B------:R-:W-:Y:S02]  /*8760*/  HADD2.F32 R4, -RZ, R0.reuse.H1_H1 ;  /* 0x30000000ff047230 */ /* 0x100fe40000004100 */
[----:B------:R-:W-:Y:S01]  /*8770*/  FMUL.FTZ R6, R25, R10 ;  /* 0x0000000a19067220 */ /* 0x000fe20000410000 */
[----:B------:R-:W-:Y:S02]  /*8780*/  HADD2.F32 R8, -RZ, R0.H0_H0 ;  /* 0x20000000ff087230 */ /* 0x000fe40000004100 */
[----:B------:R-:W-:Y:S01]  /*8790*/  FMUL.FTZ R32, R11, R12 ;  /* 0x0000000c0b207220 */ /* 0x000fe20000410000 */
[----:B------:R-:W-:-:S02]  /*87a0*/  HADD2.F32 R15, -RZ, R7.H0_H0 ;  /* 0x20000007ff0f7230 */ /* 0x000fc40000004100 */
[----:B------:R-:W-:Y:S01]  /*87b0*/  FMUL.FTZ R25, R25, R4 ;  /* 0x0000000419197220 */ /* 0x000fe20000410000 */
[----:B------:R-:W-:Y:S02]  /*87c0*/  HADD2.F32 R7, -RZ, R7.H1_H1 ;  /* 0x30000007ff077230 */ /* 0x000fe40000004100 */
[----:B------:R-:W-:Y:S01]  /*87d0*/  FMUL.FTZ R5, R11, R8 ;  /* 0x000000080b057220 */ /* 0x000fe20000410000 */
[----:B------:R-:W-:Y:S01]  /*87e0*/  F2FP.F16.F32.PACK_AB R9, R31, R20 ;  /* 0x000000141f09723e */ /* 0x000fe200000000ff */
[C---:B------:R-:W-:Y:S01]  /*87f0*/  FFMA.FTZ R11, R15.reuse, R4, -R6 ;  /* 0x000000040f0b7223 */ /* 0x040fe20000010806 */
[----:B------:R-:W-:Y:S01]  /*8800*/  FFMA.FTZ R25, R15, R10, R25 ;  /* 0x0000000a0f197223 */ /* 0x000fe20000010019 */
[C---:B------:R-:W-:Y:S01]  /*8810*/  FFMA.FTZ R32, R7.reuse, R8, -R32 ;  /* 0x0000000807207223 */ /* 0x040fe20000010820 */
[----:B------:R-:W-:Y:S01]  /*8820*/  FFMA.FTZ R12, R7, R12, R5 ;  /* 0x0000000c070c7223 */ /* 0x000fe20000010005 */
[----:B------:R-:W-:Y:S02]  /*8830*/  F2FP.F16.F32.PACK_AB R4, R26, R33 ;  /* 0x000000211a04723e */ /* 0x000fe400000000ff */
[----:B------:R-:W-:-:S02]  /*8840*/  F2FP.F16.F32.PACK_AB R5, R29, R30 ;  /* 0x0000001e1d05723e */ /* 0x000fc400000000ff */
[----:B------:R-:W-:Y:S02]  /*8850*/  F2FP.F16.F32.PACK_AB R6, R14, R37 ;  /* 0x000000250e06723e */ /* 0x000fe400000000ff */
[----:B------:R-:W-:Y:S02]  /*8860*/  F2FP.F16.F32.PACK_AB R7, R32, R11 ;  /* 0x0000000b2007723e */ /* 0x000fe400000000ff */
[----:B------:R-:W-:Y:S02]  /*8870*/  F2FP.F16.F32.PACK_AB R8, R28, R35 ;  /* 0x000000231c08723e */ /* 0x000fe400000000ff */
[----:B------:R-:W-:Y:S01]  /*8880*/  F2FP.F16.F32.PACK_AB R10, R13, R24 ;  /* 0x000000180d0a723e */ /* 0x000fe200000000ff */
[----:B------:R1:W-:Y:S01]  /*8890*/  STS.128 [R34+0x20400], R4 ;  /* 0x0204000422007388 */ /* 0x0003e20000000c00 */
[----:B------:R-:W-:-:S05]  /*88a0*/  F2FP.F16.F32.PACK_AB R11, R12, R25 ;  /* 0x000000190c0b723e */ /* 0x000fca00000000ff */
[----:B------:R1:W-:Y:S02]  /*88b0*/  STS.128 [R36+0x20400], R8 ;  /* 0x0204000824007388 */ /* 0x0003e40000000c00 */
.L_x_677:
[----:B------:R-:W-:Y:S05]  /*88c0*/  BSYNC B1 ;  /* 0x0000000000017941 */ /* 0x000fea0003800000 */
.L_x_676:
[----:B------:R-:W-:Y:S05]  /*88d0*/  @P0 BRA `(.L_x_668) ;  /* 0x0000000400600947 */ /* 0x000fea0003800000 */
[----:B-1----:R-:W2:Y:S01]  /*88e0*/  LDL R8, [R1+0x54] ;  /* 0x0000540001087983 */ /* 0x002ea20000100800 */
[C---:B------:R-:W-:Y:S02]  /*88f0*/  VIADD R4, R184.reuse, 0x20 ;  /* 0x00000020b8047836 */ /* 0x040fe40000000000 */
[----:B------:R-:W-:Y:S01]  /*8900*/  VIADD R5, R184, 0x20 ;  /* 0x00000020b8057836 */ /* 0x000fe20000000000 */
[----:B------:R-:W4:Y:S01]  /*8910*/  LDL R36, [R1+0x4c] ;  /* 0x00004c0001247983 */ /* 0x000f220000100800 */
[----:B------:R-:W-:Y:S02]  /*8920*/  IMAD.SHL.U32 R4, R4, 0x40, RZ ;  /* 0x0000004004047824 */ /* 0x000fe400078e00ff */
[----:B------:R-:W-:-:S03]  /*8930*/  IMAD.SHL.U32 R5, R5, 0x40, RZ ;  /* 0x0000004005057824 */ /* 0x000fc600078e00ff */
[----:B------:R-:W-:Y:S02]  /*8940*/  LOP3.LUT R4, R4, 0x1c0, RZ, 0xc0, !PT ;  /* 0x000001c004047812 */ /* 0x000fe400078ec0ff */
[----:B------:R-:W-:Y:S02]  /*8950*/  LOP3.LUT R5, R5, 0x1c0, RZ, 0xc0, !PT ;  /* 0x000001c005057812 */ /* 0x000fe400078ec0ff */
[----:B------:R-:W-:-:S04]  /*8960*/  SHF.R.U32.HI R4, RZ, 0x3, R4 ;  /* 0x00000003ff047819 */ /* 0x000fc80000011604 */
[----:B------:R-:W-:Y:S01]  /*8970*/  LOP3.LUT R3, R4, R3, R5, 0x1e, !PT ;  /* 0x0000000304037212 */ /* 0x000fe200078e1e05 */
[----:B------:R-:W-:Y:S02]  /*8980*/  HADD2.F32 R26, -RZ, R40.H1_H1 ;  /* 0x30000028ff1a7230 */ /* 0x000fe40000004100 */
[----:B------:R-:W-:Y:S02]  /*8990*/  HADD2.F32 R28, -RZ, R39.H0_H0 ;  /* 0x20000027ff1c7230 */ /* 0x000fe40000004100 */
[----:B------:R-:W-:Y:S02]  /*89a0*/  HADD2.F32 R30, -RZ, R43.H0_H0 ;  /* 0x2000002bff1e7230 */ /* 0x000fe40000004100 */
[----:B------:R-:W-:Y:S02]  /*89b0*/  HADD2.F32 R37, -RZ, R39.H1_H1 ;  /* 0x30000027ff257230 */ /* 0x000fe40000004100 */
[----:B------:R-:W-:Y:S02]  /*89c0*/  HADD2.F32 R35, -RZ, R41.H0_H0 ;  /* 0x20000029ff237230 */ /* 0x000fe40000004100 */
[----:B------:R-:W-:-:S02]  /*89d0*/  HADD2.F32 R39, -RZ, R43.H1_H1 ;  /* 0x3000002bff277230 */ /* 0x000fc40000004100 */
[----:B------:R-:W-:Y:S02]  /*89e0*/  HADD2.F32 R34, -RZ, R44.H0_H0 ;  /* 0x2000002cff227230 */ /* 0x000fe40000004100 */
[----:B------:R-:W-:Y:S01]  /*89f0*/  HADD2.F32 R32, -RZ, R38.H0_H0 ;  /* 0x20000026ff207230 */ /* 0x000fe20000004100 */
[----:B--2---:R-:W-:Y:S01]  /*8a00*/  IADD3 R3, R8, R3, RZ ;  /* 0x0000000308037210 */ /* 0x004fe20007ffe0ff */
[----:B----4-:R-:W1:Y:S04]  /*8a10*/  LDS.128 R4, [R36+0x20400] ;  /* 0x0204000024047984 */ /* 0x010e680000000c00 */
[----:B------:R-:W-:-:S05]  /*8a20*/  IMAD R3, R3, 0x2, R2 ;  /* 0x0000000203037824 */ /* 0x000fca00078e0202 */
[----:B------:R-:W3:Y:S01]  /*8a30*/  LDS.128 R8, [R3+0x20400] ;  /* 0x0204000003087984 */ /* 0x000ee20000000c00 */
[----:B-1----:R-:W-:Y:S02]  /*8a40*/  HADD2.F32 R12, -RZ, R4.H0_H0 ;  /* 0x20000004ff0c7230 */ /* 0x002fe40000004100 */
[--C-:B---3--:R-:W-:Y:S02]  /*8a50*/  HADD2.F32 R20, -RZ, R8.reuse.H0_H0 ;  /* 0x20000008ff147230 */ /* 0x108fe40000004100 */
[----:B------:R-:W-:-:S03]  /*8a60*/  HADD2.F32 R8, -RZ, R8.H1_H1 ;  /* 0x30000008ff087230 */ /* 0x000fc60000004100 */
[-C--:B------:R-:W-:Y:S01]  /*8a70*/  FMUL.FTZ R27, R28, R20.reuse ;  /* 0x000000141c1b7220 */ /* 0x080fe20000410000 */
[----:B------:R-:W-:Y:S01]  /*8a80*/  FMUL.FTZ R29, R26, R20 ;  /* 0x000000141a1d7220 */ /* 0x000fe20000410000 */
[----:B------:R-:W-:Y:S02]  /*8a90*/  HADD2.F32 R20, -RZ, R41.H1_H1 ;  /* 0x30000029ff147230 */ /* 0x000fe40000004100 */
[-C--:B------:R-:W-:Y:S01]  /*8aa0*/  FMUL.FTZ R31, R30, R8.reuse ;  /* 0x000000081e1f7220 */ /* 0x080fe20000410000 */
[----:B------:R-:W-:Y:S02]  /*8ab0*/  HADD2.F32 R4, -RZ, R4.H1_H1 ;  /* 0x30000004ff047230 */ /* 0x000fe40000004100 */
[--C-:B------:R-:W-:Y:S02]  /*8ac0*/  HADD2.F32 R21, -RZ, R9.reuse.H0_H0 ;  /* 0x20000009ff157230 */ /* 0x100fe40000004100 */
[----:B------:R-:W-:Y:S01]  /*8ad0*/  FMUL.FTZ R33, R20, R8 ;  /* 0x0000000814217220 */ /* 0x000fe20000410000 */
[----:B------:R-:W-:-:S02]  /*8ae0*/  HADD2.F32 R9, -RZ, R9.H1_H1 ;  /* 0x30000009ff097230 */ /* 0x000fc40000004100 */
[----:B------:R-:W-:Y:S01]  /*8af0*/  FFMA.FTZ R27, R26, R12, -R27 ;  /* 0x0000000c1a1b7223 */ /* 0x000fe2000001081b */
[----:B------:R-:W-:Y:S01]  /*8b00*/  FFMA.FTZ R8, R20, R4, -R31 ;  /* 0x0000000414087223 */ /* 0x000fe2000001081f */
[-C--:B------:R-:W-:Y:S01]  /*8b10*/  FMUL.FTZ R20, R37, R21.reuse ;  /* 0x0000001525147220 */ /* 0x080fe20000410000 */
[----:B------:R-:W-:Y:S01]  /*8b20*/  FMUL.FTZ R26, R35, R21 ;  /* 0x00000015231a7220 */ /* 0x000fe20000410000 */
[----:B------:R-:W-:Y:S02]  /*8b30*/  HADD2.F32 R21, -RZ, R42.H0_H0 ;  /* 0x2000002aff157230 */ /* 0x000fe40000004100 */
[----:B------:R-:W-:Y:S01]  /*8b40*/  FFMA.FTZ R29, R28, R12, R29 ;  /* 0x0000000c1c1d7223 */ /* 0x000fe2000001001d */
[--C-:B------:R-:W-:Y:S02]  /*8b50*/  HADD2.F32 R13, -RZ, R5.reuse.H0_H0 ;  /* 0x20000005ff0d7230 */ /* 0x100fe40000004100 */
[----:B------:R-:W-:Y:S01]  /*8b60*/  FFMA.FTZ R12, R30, R4, R33 ;  /* 0x000000041e0c7223 */ /* 0x000fe20000010021 */
[----:B------:R-:W-:-:S02]  /*8b70*/  HADD2.F32 R5, -RZ, R5.H1_H1 ;  /* 0x30000005ff057230 */ /* 0x000fc40000004100 */
[-C--:B------:R-:W-:Y:S01]  /*8b80*/  FMUL.FTZ R4, R39, R9.reuse ;  /* 0x0000000927047220 */ /* 0x080fe20000410000 */
[--C-:B------:R-:W-:Y:S02]  /*8b90*/  HADD2.F32 R24, -RZ, R10.reuse.H0_H0 ;  /* 0x2000000aff187230 */ /* 0x100fe40000004100 */
[C---:B------:R-:W-:Y:S01]  /*8ba0*/  FMUL.FTZ R28, R21.reuse, R9 ;  /* 0x00000009151c7220 */ /* 0x040fe20000410000 */
[----:B------:R-:W-:Y:S02]  /*8bb0*/  HADD2.F32 R10, -RZ, R10.H1_H1 ;  /* 0x3000000aff0a7230 */ /* 0x000fe40000004100 */
[----:B------:R-:W-:Y:S01]  /*8bc0*/  FFMA.FTZ R9, R21, R5, -R4 ;  /* 0x0000000515097223 */ /* 0x000fe20000010804 */
[----:B------:R-:W-:Y:S02]  /*8bd0*/  HADD2.F32 R14, -RZ, R6.H0_H0 ;  /* 0x20000006ff0e7230 */ /* 0x000fe40000004100 */
[-C--:B------:R-:W-:Y:S01]  /*8be0*/  FFMA.FTZ R20, R35, R13.reuse, -R20 ;  /* 0x0000000d23147223 */ /* 0x080fe20000010814 */
[----:B------:R-:W-:Y:S01]  /*8bf0*/  FFMA.FTZ R26, R37, R13, R26 ;  /* 0x0000000d251a7223 */ /* 0x000fe2000001001a */
[----:B------:R-:W-:-:S02]  /*8c00*/  HADD2.F32 R4, -RZ, R42.H1_H1 ;  /* 0x3000002aff047230 */ /* 0x000fc40000004100 */
[----:B------:R-:W-:Y:S01]  /*8c10*/  FFMA.FTZ R13, R39, R5, R28 ;  /* 0x00000005270d7223 */ /* 0x000fe2000001001c */
[----:B------:R-:W-:Y:S02]  /*8c20*/  HADD2.F32 R6, -RZ, R6.H1_H1 ;  /* 0x30000006ff067230 */ /* 0x000fe40000004100 */
[-C--:B------:R-:W-:Y:S01]  /*8c30*/  FMUL.FTZ R5, R34, R10.reuse ;  /* 0x0000000a22057220 */ /* 0x080fe20000410000 */
[----:B------:R-:W-:Y:S02]  /*8c40*/  HADD2.F32 R30, -RZ, R40.H0_H0 ;  /* 0x20000028ff1e7230 */ /* 0x000fe40000004100 */
[----:B------:R-:W-:Y:S01]  /*8c50*/  FMUL.FTZ R33, R4, R10 ;  /* 0x0000000a04217220 */ /* 0x000fe20000410000 */
[--C-:B0-----:R-:W-:Y:S02]  /*8c60*/  HADD2.F32 R25, -RZ, R11.reuse.H0_H0 ;  /* 0x2000000bff197230 */ /* 0x101fe40000004100 */
[----:B------:R-:W-:Y:S01]  /*8c70*/  FMUL.FTZ R21, R32, R24 ;  /* 0x0000001820157220 */ /* 0x000fe20000410000 */
[----:B------:R-:W-:-:S02]  /*8c80*/  HADD2.F32 R11, -RZ, R11.H1_H1 ;  /* 0x3000000bff0b7230 */ /* 0x000fc40000004100 */
[----:B------:R-:W-:Y:S01]  /*8c90*/  FMUL.FTZ R31, R30, R24 ;  /* 0x000000181e1f7220 */ /* 0x000fe20000410000 */
[----:B------:R-:W-:Y:S01]  /*8ca0*/  FFMA.FTZ R10, R4, R6, -R5 ;  /* 0x00000006040a7223 */ /* 0x000fe20000010805 */
[----:B------:R-:W-:Y:S02]  /*8cb0*/  HADD2.F32 R37, -RZ, R38.H1_H1 ;  /* 0x30000026ff257230 */ /* 0x000fe40000004100 */
[----:B------:R-:W-:Y:S02]  /*8cc0*/  HADD2.F32 R39, -RZ, R44.H1_H1 ;  /* 0x3000002cff277230 */ /* 0x000fe40000004100 */
[--C-:B------:R-:W-:Y:S02]  /*8cd0*/  HADD2.F32 R5, -RZ, R0.reuse.H1_H1 ;  /* 0x30000000ff057230 */ /* 0x100fe40000004100 */
[----:B------:R-:W-:Y:S02]  /*8ce0*/  HADD2.F32 R35, -RZ, R0.H0_H0 ;  /* 0x20000000ff237230 */ /* 0x000fe40000004100 */
[----:B------:R-:W-:Y:S01]  /*8cf0*/  FFMA.FTZ R21, R30, R14, -R21 ;  /* 0x0000000e1e157223 */ /* 0x000fe20000010815 */
[----:B------:R-:W-:-:S02]  /*8d00*/  HADD2.F32 R15, -RZ, R7.H0_H0 ;  /* 0x20000007ff0f7230 */ /* 0x000fc40000004100 */
[----:B------:R-:W-:Y:S01]  /*8d10*/  FFMA.FTZ R31, R32, R14, R31 ;  /* 0x0000000e201f7223 */ /* 0x000fe2000001001f */
[----:B------:R-:W-:Y:S02]  /*8d20*/  HADD2.F32 R7, -RZ, R7.H1_H1 ;  /* 0x30000007ff077230 */ /* 0x000fe40000004100 */
[----:B------:R-:W-:Y:S01]  /*8d30*/  FFMA.FTZ R0, R34, R6, R33 ;  /* 0x0000000622007223 */ /* 0x000fe20000010021 */
[----:B------:R-:W-:Y:S01]  /*8d40*/  FMUL.FTZ R4, R37, R25 ;  /* 0x0000001925047220 */ /* 0x000fe20000410000 */
[----:B------:R-:W-:Y:S01]  /*8d50*/  FMUL.FTZ R14, R39, R11 ;  /* 0x0000000b270e7220 */ /* 0x000fe20000410000 */
[----:B------:R-:W-:Y:S01]  /*8d60*/  FMUL.FTZ R6, R5, R25 ;  /* 0x0000001905067220 */ /* 0x000fe20000410000 */
[----:B------:R-:W-:Y:S01]  /*8d70*/  FMUL.FTZ R24, R35, R11 ;  /* 0x0000000b23187220 */ /* 0x000fe20000410000 */
[----:B------:R-:W-:Y:S01]  /*8d80*/  FFMA.FTZ R11, R5, R15, -R4 ;  /* 0x0000000f050b7223 */ /* 0x000fe20000010804 */
[----:B------:R-:W-:Y:S01]  /*8d90*/  FFMA.FTZ R14, R35, R7, -R14 ;  /* 0x00000007230e7223 */ /* 0x000fe2000001080e */
[----:B------:R-:W-:Y:S01]  /*8da0*/  FFMA.FTZ R15, R37, R15, R6 ;  /* 0x0000000f250f7223 */ /* 0x000fe20000010006 */
[----:B------:R-:W-:Y:S01]  /*8db0*/  FFMA.FTZ R24, R39, R7, R24 ;  /* 0x0000000727187223 */ /* 0x000fe20000010018 */
[----:B------:R-:W-:-:S02]  /*8dc0*/  F2FP.F16.F32.PACK_AB R4, R8, R27 ;  /* 0x0000001b0804723e */ /* 0x000fc400000000ff */
[----:B------:R-:W-:Y:S02]  /*8dd0*/  F2FP.F16.F32.PACK_AB R5, R9, R20 ;  /* 0x000000140905723e */ /* 0x000fe400000000ff */
[----:B------:R-:W-:Y:S02]  /*8de0*/  F2FP.F16.F32.PACK_AB R6, R10, R21 ;  /* 0x000000150a06723e */ /* 0x000fe400000000ff */
[----:B------:R-:W-:Y:S02]  /*8df0*/  F2FP.F16.F32.PACK_AB R7, R14, R11 ;  /* 0x0000000b0e07723e */ /* 0x000fe400000000ff */
[----:B------:R-:W-:Y:S02]  /*8e00*/  F2FP.F16.F32.PACK_AB R8, R12, R29 ;  /* 0x0000001d0c08723e */ /* 0x000fe400000000ff */
[----:B------:R-:W-:Y:S02]  /*8e10*/  F2FP.F16.F32.PACK_AB R9, R13, R26 ;  /* 0x0000001a0d09723e */ /* 0x000fe400000000ff */
[----:B------:R-:W-:-:S02]  /*8e20*/  F2FP.F16.F32.PACK_AB R10, R0, R31 ;  /* 0x0000001f000a723e */ /* 0x000fc400000000ff */
[----:B------:R-:W-:Y:S01]  /*8e30*/  F2FP.F16.F32.PACK_AB R11, R24, R15 ;  /* 0x0000000f180b723e */ /* 0x000fe200000000ff */
[----:B------:R2:W-:Y:S04]  /*8e40*/  STS.128 [R36+0x20400], R4 ;  /* 0x0204000424007388 */ /* 0x0005e80000000c00 */
[----:B------:R2:W-:Y:S02]  /*8e50*/  STS.128 [R3+0x20400], R8 ;  /* 0x0204000803007388 */ /* 0x0005e40000000c00 */
.L_x_668:
[----:B------:R-:W-:Y:S05]  /*8e60*/  BSYNC B0 ;  /* 0x0000000000007941 */ /* 0x000fea0003800000 */
.L_x_657:
[----:B------:R-:W-:Y:S01]  /*8e70*/  @!PT LDS RZ, [RZ] ;  /* 0x00000000fffff984 */ /* 0x000fe20000000800 */
[----:B------:R-:W-:Y:S01]  /*8e80*/  @!PT LDS RZ, [RZ] ;  /* 0x00000000fffff984 */ /* 0x000fe20000000800 */
[----:B------:R-:W-:Y:S01]  /*8e90*/  @!PT LDS RZ, [RZ] ;  /* 0x00000000fffff984 */ /* 0x000fe20000000800 */
[----:B------:R-:W-:Y:S01]  /*8ea0*/  @!PT LDS RZ, [RZ] ;  /* 0x00000000fffff984 */ /* 0x000fe20000000800 */
[----:B------:R5:W-:Y:S06]  /*8eb0*/  MEMBAR.ALL.CTA ;  /* 0x0000000000007992 */ /* 0x000bec0000008000 */
[----:B-----5:R-:W5:Y:S01]  /*8ec0*/  FENCE.VIEW.ASYNC.S ;  /* 0x00000000000073c6 */ /* 0x020f620000000000 */
[----:B------:R-:W-:Y:S05]  /*8ed0*/  WARPSYNC.ALL ;  /* 0x0000000000007948 */ /* 0x000fea0003800000 */
[----:B-----5:R-:W-:Y:S06]  /*8ee0*/  BAR.SYNC.DEFER_BLOCKING 0xd, 0x80 ;  /* 0x0342000000007b1d */ /* 0x020fec0000010000 */
.L_x_654:
[----:B------:R-:W-:-:S13]  /*8ef0*/  ISETP.NE.AND P0, PT, R185, 0x3, PT ;  /* 0x00000003b900780c */ /* 0x000fda0003f05270 */
[----:B------:R-:W-:Y:S05]  /*8f00*/  @!P0 BRA `(.L_x_678) ;  /* 0x0000000000048947 */ /* 0x000fea0003800000 */
[----:B------:R-:W-:Y:S01]  /*8f10*/  BPT.TRAP 0x1 ;  /* 0x000000040000795c */ /* 0x000fe20000300000 */
.L_x_678:
[----:B------:R-:W-:Y:S01]  /*8f20*/  IMAD R12, R18, 0x8, R2 ;  /* 0x00000008120c7824 */ /* 0x000fe200078e0202 */
[----:B------:R-:W-:-:S04]  /*8f30*/  SHF.L.U32 R13, R23, 0x1f, RZ ;  /* 0x0000001f170d7819 */ /* 0x000fc800000006ff */
[----:B------:R0:W0:Y:S01]  /*8f40*/  SYNCS.PHASECHK.TRANS64.TRYWAIT P1, [R12+URZ+0x28c30], R13 ;  /* 0x028c300d0c0075a7 */ /* 0x000022000802017f */
[----:B------:R-:W-:Y:S05]  /*8f50*/  @!P0 BRA `(.L_x_679) ;  /* 0x0000000000048947 */ /* 0x000fea0003800000 */
[----:B------:R-:W-:Y:S01]  /*8f60*/  BPT.TRAP 0x1 ;  /* 0x000000040000795c */ /* 0x000fe20000300000 */
.L_x_679:
[C---:B----4-:R-:W-:Y:S02]  /*8f70*/  VIADD R0, R2.reuse, 0x22400 ;  /* 0x0002240002007836 */ /* 0x050fe40000000000 */
[----:B012---:R-:W-:-:S03]  /*8f80*/  VIADD R3, R2, 0x20400 ;  /* 0x0002040002037836 */ /* 0x007fc60000000000 */
[----:B------:R-:W-:Y:S02]  /*8f90*/  SHF.R.U32.HI R0, RZ, 0x4, R0 ;  /* 0x00000004ff007819 */ /* 0x000fe40000011600 */
[----:B------:R-:W-:Y:S02]  /*8fa0*/  SHF.R.U32.HI R3, RZ, 0x4, R3 ;  /* 0x00000004ff037819 */ /* 0x000fe40000011603 */
[----:B------:R-:W-:Y:S02]  /*8fb0*/  LOP3.LUT R0, R0, 0x3fff, RZ, 0xc0, !PT ;  /* 0x00003fff00007812 */ /* 0x000fe400078ec0ff */
[----:B------:R-:W-:Y:S02]  /*8fc0*/  LOP3.LUT R3, R3, 0x3fff, RZ, 0xc0, !PT ;  /* 0x00003fff03037812 */ /* 0x000fe400078ec0ff */
[----:B------:R-:W-:Y:S01]  /*8fd0*/  LOP3.LUT R11, R0, 0x10000, RZ, 0xfc, !PT ;  /* 0x00010000000b7812 */ /* 0x000fe200078efcff */
[----:B------:R-:W-:Y:S06]  /*8fe0*/  @P1 BRA `(.L_x_680) ;  /* 0x0000000000081947 */ /* 0x000fec0003800000 */
[----:B------:R-:W0:Y:S02]  /*8ff0*/  SYNCS.PHASECHK.TRANS64.TRYWAIT P1, [R12+URZ+0x28c30], R13 ;  /* 0x028c300d0c0075a7 */ /* 0x000e24000802017f */
[----:B0-----:R-:W-:Y:S05]  /*9000*/  @!P1 BRA `(.L_x_681) ;  /* 0x000000ec007c9947 */ /* 0x001fea0003800000 */
.L_x_680:
[----:B------:R-:W-:Y:S01]  /*9010*/  IMAD R14, R18, 0x200, R11 ;  /* 0x00000200120e7824 */ /* 0x000fe200078e020b */
[----:B------:R-:W-:Y:S01]  /*9020*/  LOP3.LUT R4, R3, 0x10000, RZ, 0xfc, !PT ;  /* 0x0001000003047812 */ /* 0x000fe200078efcff */
[----:B------:R-:W-:Y:S01]  /*9030*/  IMAD.MOV.U32 R5, RZ, RZ, 0x40000040 ;  /* 0x40000040ff057424 */ /* 0x000fe200078e00ff */
[----:B------:R-:W-:Y:S01]  /*9040*/  MOV R15, 0x40000040 ;  /* 0x40000040000f7802 */ /* 0x000fe20000000f00 */
[----:B------:R-:W-:Y:S05]  /*9050*/  WARPSYNC.ALL ;  /* 0x0000000000007948 */ /* 0x000fea0003800000 */
[C---:B------:R-:W-:Y:S01]  /*9060*/  R2UR UR4, R4.reuse ;  /* 0x00000000040472ca */ /* 0x040fe200000e0000 */
[----:B-----5:R-:W-:Y:S01]  /*9070*/  WARPGROUP.ARRIVE ;  /* 0x00000000000079c5 */ /* 0x020fe20000000000 */
[----:B------:R-:W-:Y:S01]  /*9080*/  R2UR UR5, R5 ;  /* 0x00000000050572ca */ /* 0x000fe200000e0000 */
[----:B------:R-:W-:Y:S01]  /*9090*/  VIADD R8, R4, 0x2 ;  /* 0x0000000204087836 */ /* 0x000fe20000000000 */
[C---:B------:R-:W-:Y:S01]  /*90a0*/  R2UR UR6, R14.reuse ;  /* 0x000000000e0672ca */ /* 0x040fe200000e0000 */
[----:B------:R-:W-:Y:S01]  /*90b0*/  VIADD R6, R14, 0x2 ;  /* 0x000000020e067836 */ /* 0x000fe20000000000 */
[----:B------:R-:W-:Y:S01]  /*90c0*/  R2UR UR7, R15 ;  /* 0x000000000f0772ca */ /* 0x000fe200000e0000 */
[----:B------:R-:W-:-:S02]  /*90d0*/  IMAD.MOV.U32 R9, RZ, RZ, 0x40000040 ;  /* 0x40000040ff097424 */ /* 0x000fc400078e00ff */
[----:B------:R-:W-:Y:S02]  /*90e0*/  IMAD.MOV.U32 R7, RZ, RZ, 0x40000040 ;  /* 0x40000040ff077424 */ /* 0x000fe400078e00ff */
[C---:B---3--:R-:W-:Y:S02]  /*90f0*/  VIADD R20, R14.reuse, 0x4 ;  /* 0x000000040e147836 */ /* 0x048fe40000000000 */
[----:B------:R-:W-:Y:S02]  /*9100*/  IMAD.MOV.U32 R21, RZ, RZ, 0x40000040 ;  /* 0x40000040ff157424 */ /* 0x000fe400078e00ff */
[----:B------:R-:W-:Y:S02]  /*9110*/  VIADD R14, R14, 0x6 ;  /* 0x000000060e0e7836 */ /* 0x000fe40000000000 */
[----:B------:R-:W-:Y:S02]  /*9120*/  IMAD.MOV.U32 R5, RZ, RZ, 0x40000040 ;  /* 0x40000040ff057424 */ /* 0x000fe400078e00ff */
[----:B------:R-:W-:Y:S01]  /*9130*/  HGMMA.64x64x16.F32 R24, gdesc[UR4], RZ, !UPT, gsb0 ;  /* 0x00e00000041879f0 */ /* 0x000fe2000c0008ff */
[----:B------:R-:W-:Y:S01]  /*9140*/  R2UR UR4, R8 ;  /* 0x00000000080472ca */ /* 0x000fe200000e0000 */
[----:B------:R-:W-:Y:S01]  /*9150*/  IMAD.MOV.U32 R15, RZ, RZ, 0x40000040 ;  /* 0x40000040ff0f7424 */ /* 0x000fe200078e00ff */
[----:B------:R-:W-:-:S02]  /*9160*/  R2UR UR5, R9 ;  /* 0x00000000090572ca */ /* 0x000fc400000e0000 */
[----:B------:R-:W-:Y:S01]  /*9170*/  R2UR UR6, R6 ;  /* 0x00000000060672ca */ /* 0x000fe200000e0000 */
[C---:B------:R-:W-:Y:S01]  /*9180*/  VIADD R6, R4.reuse, 0x4 ;  /* 0x0000000404067836 */ /* 0x040fe20000000000 */
[----:B------:R-:W-:Y:S01]  /*9190*/  R2UR UR7, R7 ;  /* 0x00000000070772ca */ /* 0x000fe200000e0000 */
[----:B------:R-:W-:Y:S01]  /*91a0*/  VIADD R4, R4, 0x6 ;  /* 0x0000000604047836 */ /* 0x000fe20000000000 */
[----:B------:R-:W-:Y:S01]  /*91b0*/  MOV R7, 0x40000040 ;  /* 0x4000004000077802 */ /* 0x000fe20000000f00 */
[----:B------:R-:W-:Y:S02]  /*91c0*/  WARPGROUP.DEPBAR.LE gsb0, 0x0 ;  /* 0x00008000000079c5 */ /* 0x000fe40000010000 */
[----:B------:R-:W-:-:S08]  /*91d0*/  WARPGROUP.ARRIVE ;  /* 0x00000000000079c5 */ /* 0x000fd00000000000 */
[----:B------:R-:W-:Y:S01]  /*91e0*/  HGMMA.64x64x16.F32 R24, gdesc[UR4], R24, gsb0 ;  /* 0x00e00000041879f0 */ /* 0x000fe20008000818 */
[----:B------:R-:W-:Y:S02]  /*91f0*/  R2UR UR4, R6 ;  /* 0x00000000060472ca */ /* 0x000fe400000e0000 */
[----:B------:R-:W-:Y:S02]  /*9200*/  R2UR UR5, R7 ;  /* 0x00000000070572ca */ /* 0x000fe400000e0000 */
[----:B------:R-:W-:Y:S02]  /*9210*/  R2UR UR6, R20 ;  /* 0x00000000140672ca */ /* 0x000fe400000e0000 */
[----:B------:R-:W-:Y:S01]  /*9220*/  R2UR UR7, R21 ;  /* 0x00000000150772ca */ /* 0x000fe200000e0000 */
[----:B------:R-:W-:Y:S02]  /*9230*/  WARPGROUP.DEPBAR.LE gsb0, 0x0 ;  /* 0x00008000000079c5 */ /* 0x000fe40000010000 */
[----:B------:R-:W-:-:S10]  /*9240*/  WARPGROUP.ARRIVE ;  /* 0x00000000000079c5 */ /* 0x000fd40000000000 */
[----:B------:R-:W-:Y:S01]  /*9250*/  HGMMA.64x64x16.F32 R24, gdesc[UR4], R24, gsb0 ;  /* 0x00e00000041879f0 */ /* 0x000fe20008000818 */
[----:B------:R-:W-:Y:S02]  /*9260*/  R2UR UR4, R4 ;  /* 0x00000000040472ca */ /* 0x000fe400000e0000 */
[----:B------:R-:W-:Y:S02]  /*9270*/  R2UR UR5, R5 ;  /* 0x00000000050572ca */ /* 0x000fe400000e0000 */
[----:B------:R-:W-:Y:S02]  /*9280*/  R2UR UR6, R14 ;  /* 0x000000000e0672ca */ /* 0x000fe400000e0000 */
[----:B------:R-:W-:Y:S01]  /*9290*/  R2UR UR7, R15 ;  /* 0x000000000f0772ca */ /* 0x000fe200000e0000 */
[----:B------:R-:W-:Y:S02]  /*92a0*/  WARPGROUP.DEPBAR.LE gsb0, 0x0 ;  /* 0x00008000000079c5 */ /* 0x000fe40000010000 */
[----:B------:R-:W-:-:S10]  /*92b0*/  WARPGROUP.ARRIVE ;  /* 0x00000000000079c5 */ /* 0x000fd40000000000 */
[----:B------:R-:W-:Y:S03]  /*92c0*/  HGMMA.64x64x16.F32 R24, gdesc[UR4], R24, gsb0 ;  /* 0x00e00000041879f0 */ /* 0x000fe60008000818 */
[----:B------:R-:W-:Y:S02]  /*92d0*/  WARPGROUP.DEPBAR.LE gsb0, 0x0 ;  /* 0x00008000000079c5 */ /* 0x000fe40000010000 */
[----:B------:R-:W-:Y:S05]  /*92e0*/  @!P0 BRA `(.L_x_682) ;  /* 0x0000000000048947 */ /* 0x000fea0003800000 */
[----:B------:R-:W-:Y:S01]  /*92f0*/  BPT.TRAP 0x1 ;  /* 0x000000040000795c */ /* 0x000fe20000300000 */
.L_x_682:
[----:B------:R-:W-:Y:S01]  /*9300*/  ULDC UR4, c[0x0][0x9d8] ;  /* 0x0002760000047ab9 */ /* 0x000fe20000000800 */
[----:B------:R-:W-:Y:S02]  /*9310*/  IMAD R15, R172, -0x40, R171 ;  /* 0xffffffc0ac0f7824 */ /* 0x000fe400078e02ab */
[----:B------:R-:W-:Y:S01]  /*9320*/  FMUL.FTZ R24, R24, UR4 ;  /* 0x0000000418187c20 */ /* 0x000fe20008410000 */
[----:B------:R-:W-:Y:S01]  /*9330*/  FMUL.FTZ R25, R25, UR4 ;  /* 0x0000000419197c20 */ /* 0x000fe20008410000 */
[----:B------:R-:W-:Y:S01]  /*9340*/  FMUL.FTZ R28, R28, UR4 ;  /* 0x000000041c1c7c20 */ /* 0x000fe20008410000 */
[----:B------:R-:W-:Y:S01]  /*9350*/  FMUL.FTZ R29, R29, UR4 ;  /* 0x000000041d1d7c20 */ /* 0x000fe20008410000 */
[----:B------:R-:W-:Y:S01]  /*9360*/  FMUL.FTZ R32, R32, UR4 ;  /* 0x0000000420207c20 */ /* 0x000fe20008410000 */
[----:B------:R-:W-:Y:S01]  /*9370*/  IADD3 R15, -R210, 0x40, R15 ;  /* 0x00000040d20f7810 */ /* 0x000fe20007ffe10f */
[----:B------:R-:W-:Y:S01]  /*9380*/  MUFU.TANH R24, R24 ;  /* 0x0000001800187308 */ /* 0x000fe20000002400 */
[----:B------:R-:W-:Y:S01]  /*9390*/  FMUL.FTZ R33, R33, UR4 ;  /* 0x0000000421217c20 */ /* 0x000fe20008410000 */
[----:B------:R-:W-:Y:S01]  /*93a0*/  FMUL.FTZ R26, R26, UR4 ;  /* 0x000000041a1a7c20 */ /* 0x000fe20008410000 */
[----:B------:R-:W-:Y:S01]  /*93b0*/  FMUL.FTZ R34, R34, UR4 ;  /* 0x0000000422227c20 */ /* 0x000fe20008410000 */
[C---:B------:R-:W-:Y:S01]  /*93c0*/  ISETP.GT.AND P5, PT, R15.reuse, RZ, PT ;  /* 0x000000ff0f00720c */ /* 0x040fe20003fa4270 */
[----:B------:R-:W-:Y:S01]  /*93d0*/  FMUL.FTZ R36, R36, UR4 ;  /* 0x0000000424247c20 */ /* 0x000fe20008410000 */
[----:B------:R-:W-:Y:S01]  /*93e0*/  ISETP.GT.AND P4, PT, R15, 0x1, PT ;  /* 0x000000010f00780c */ /* 0x000fe20003f84270 */
[----:B------:R-:W-:Y:S01]  /*93f0*/  FMUL.FTZ R27, R27, UR4 ;  /* 0x000000041b1b7c20 */ /* 0x000fe20008410000 */
[----:B------:R-:W1:Y:S01]  /*9400*/  MUFU.TANH R25, R25 ;  /* 0x0000001900197308 */ /* 0x000e620000002400 */
[----:B------:R-:W-:Y:S01]  /*9410*/  FMUL.FTZ R38, R38, UR4 ;  /* 0x0000000426267c20 */ /* 0x000fe20008410000 */
[----:B------:R-:W-:Y:S01]  /*9420*/  ISETP.GT.AND P3, PT, R15, 0x8, PT ;  /* 0x000000080f00780c */ /* 0x000fe20003f64270 */
[----:B------:R-:W-:Y:S01]  /*9430*/  FMUL.FTZ R30, R30, UR4 ;  /* 0x000000041e1e7c20 */ /* 0x000fe20008410000 */
[----:B------:R-:W-:Y:S01]  /*9440*/  FMUL.FTZ R37, R37, UR4 ;  /* 0x0000000425257c20 */ /* 0x000fe20008410000 */
[----:B------:R-:W-:Y:S01]  /*9450*/  FMUL.FTZ R42, R42, UR4 ;  /* 0x000000042a2a7c20 */ /* 0x000fe20008410000 */
[----:B------:R-:W-:Y:S01]  /*9460*/  ISETP.GT.AND P2, PT, R15, 0x9, PT ;  /* 0x000000090f00780c */ /* 0x000fe20003f44270 */
[----:B------:R-:W-:Y:S01]  /*9470*/  FMUL.FTZ R40, R40, UR4 ;  /* 0x0000000428287c20 */ /* 0x000fe20008410000 */
[----:B------:R-:W-:Y:S01]  /*9480*/  MUFU.TANH R28, R28 ;  /* 0x0000001c001c7308 */ /* 0x000fe20000002400 */
[----:B------:R-:W-:Y:S01]  /*9490*/  FMUL.FTZ R31, R31, UR4 ;  /* 0x000000041f1f7c20 */ /* 0x000fe20008410000 */
[----:B------:R-:W-:Y:S01]  /*94a0*/  ISETP.GT.AND P1, PT, R15, 0x10, PT ;  /* 0x000000100f00780c */ /* 0x000fe20003f24270 */
[----:B------:R-:W-:Y:S01]  /*94b0*/  FMUL.FTZ R41, R41, UR4 ;  /* 0x0000000429297c20 */ /* 0x000fe20008410000 */
[----:B------:R-:W-:Y:S01]  /*94c0*/  FMUL.FTZ R35, R35, UR4 ;  /* 0x0000000423237c20 */ /* 0x000fe20008410000 */
[----:B------:R-:W-:Y:S01]  /*94d0*/  ISETP.GT.AND P6, PT, R15, 0x11, PT ;  /* 0x000000110f00780c */ /* 0x000fe20003fc4270 */
[----:B------:R-:W-:Y:S01]  /*94e0*/  FMUL.FTZ R44, R44, UR4 ;  /* 0x000000042c2c7c20 */ /* 0x000fe20008410000 */
[----:B------:R-:W-:Y:S01]  /*94f0*/  FMUL.FTZ R45, R45, UR4 ;  /* 0x000000042d2d7c20 */ /* 0x000fe20008410000 */
[----:B------:R-:W-:Y:S01]  /*9500*/  MUFU.TANH R29, R29 ;  /* 0x0000001d001d7308 */ /* 0x000fe20000002400 */
[----:B-1----:R-:W-:Y:S01]  /*9510*/  FSEL R25, R25, -INF , P4 ;  /* 0xff80000019197808 */ /* 0x002fe20002000000 */
        /* <DEDUP_REMOVED lines=12> */
[----:B------:R-:W-:Y:S01]  /*95e0*/  ULDC UR5, c[0x0][0x988] ;  /* 0x0002620000057ab9 */ /* 0x000fe20000000800 */
[----:B------:R-:W-:Y:S01]  /*95f0*/  FMUL.FTZ R55, R55, UR4 ;  /* 0x0000000437377c20 */ /* 0x000fe20008410000 */
[----:B------:R-:W2:Y:S01]  /*9600*/  MUFU.TANH R0, R26 ;  /* 0x0000001a00007308 */ /* 0x000ea20000002400 */
[----:B------:R-:W-:-:S07]  /*9610*/  IMAD.U32 R169, RZ, RZ, UR5 ;  /* 0x00000005ffa97e24 */ /* 0x000fce000f8e00ff */
[----:B------:R-:W3:Y:S01]  /*9620*/  MUFU.TANH R33, R33 ;  /* 0x0000002100217308 */ /* 0x000ee20000002400 */
[----:B-1----:R-:W-:-:S07]  /*9630*/  FSEL R58, R32, -INF , P1 ;  /* 0xff800000203a7808 */ /* 0x002fce0000800000 */
[----:B------:R1:W4:Y:S01]  /*9640*/  MUFU.TANH R20, R34 ;  /* 0x0000002200147308 */ /* 0x0003220000002400 */
[----:B--2---:R-:W-:-:S07]  /*9650*/  FSEL R0, R0, -INF , P5 ;  /* 0xff80000000007808 */ /* 0x004fce0002800000 */
[----:B------:R-:W2:Y:S01]  /*9660*/  MUFU.TANH R3, R27 ;  /* 0x0000001b00037308 */ /* 0x000ea20000002400 */
[----:B-1----:R-:W-:Y:S02]  /*9670*/  FSEL R34, R24, -INF , P5 ;  /* 0xff80000018227808 */ /* 0x002fe40002800000 */
[----:B------:R-:W-:Y:S02]  /*9680*/  ISETP.GT.AND P5, PT, R15, 0x18, PT ;  /* 0x000000180f00780c */ /* 0x000fe40003fa4270 */
[----:B------:R-:W-:Y:S02]  /*9690*/  FMNMX.FTZ R21, R34, R25, !PT ;  /* 0x0000001922157209 */ /* 0x000fe40007810000 */
[----:B---3--:R-:W-:Y:S01]  /*96a0*/  FSEL R60, R33, -INF , P6 ;  /* 0xff800000213c7808 */ /* 0x008fe20003000000 */
[----:B------:R-:W1:Y:S01]  /*96b0*/  MUFU.TANH R36, R36 ;  /* 0x0000002400247308 */ /* 0x000e620000002400 */
[----:B----4-:R-:W-:Y:S02]  /*96c0*/  FSEL R20, R20, -INF , P1 ;  /* 0xff80000014147808 */ /* 0x010fe40000800000 */
[----:B------:R-:W-:-:S05]  /*96d0*/  ISETP.GT.AND P1, PT, R15, 0x28, PT ;  /* 0x000000280f00780c */ /* 0x000fca0003f24270 */
[----:B------:R3:W4:Y:S01]  /*96e0*/  MUFU.TANH R26, R38 ;  /* 0x00000026001a7308 */ /* 0x0007220000002400 */
[----:B--2---:R-:W-:Y:S02]  /*96f0*/  FSEL R3, R3, -INF , P4 ;  /* 0xff80000003037808 */ /* 0x004fe40002000000 */
[----:B------:R-:W-:-:S05]  /*9700*/  ISETP.GT.AND P4, PT, R15, 0x19, PT ;  /* 0x000000190f00780c */ /* 0x000fca0003f84270 */
[----:B------:R-:W2:Y:S01]  /*9710*/  MUFU.TANH R10, R30 ;  /* 0x0000001e000a7308 */ /* 0x000ea20000002400 */
[----:B---3--:R-:W-:Y:S02]  /*9720*/  FSEL R38, R28, -INF , P3 ;  /* 0xff8000001c267808 */ /* 0x008fe40001800000 */
[----:B-1----:R-:W-:Y:S02]  /*9730*/  FSEL R36, R36, -INF , P5 ;  /* 0xff80000024247808 */ /* 0x002fe40002800000 */
[----:B------:R-:W-:-:S03]  /*9740*/  FMNMX.FTZ R21, R38, R21, !PT ;  /* 0x0000001526157209 */ /* 0x000fc60007810000 */
        /* <DEDUP_REMOVED lines=11> */
[----:B------:R-:W-:Y:S02]  /*9800*/  FMNMX.FTZ R21, R58, R21, !PT ;  /* 0x000000153a157209 */ /* 0x000fe40007810000 */
[----:B----4-:R-:W-:Y:S02]  /*9810*/  FSEL R30, R30, -INF , P3 ;  /* 0xff8000001e1e7808 */ /* 0x010fe40001800000 */
[----:B------:R-:W-:-:S03]  /*9820*/  FMNMX.FTZ R21, R60, R21, !PT ;  /* 0x000000153c157209 */ /* 0x000fc60007810000 */
[----:B------:R-:W3:Y:S01]  /*9830*/  MUFU.TANH R41, R41 ;  /* 0x0000002900297308 */ /* 0x000ee20000002400 */
[----:B------:R-:W-:Y:S02]  /*9840*/  FMNMX.FTZ R21, R36, R21, !PT ;  /* 0x0000001524157209 */ /* 0x000fe40007810000 */
[----:B--2---:R-:W-:Y:S02]  /*9850*/  FSEL R14, R14, -INF , P2 ;  /* 0xff8000000e0e7808 */ /* 0x004fe40001000000 */
[C---:B------:R-:W-:Y:S02]  /*9860*/  ISETP.GT.AND P2, PT, R15.reuse, 0x21, PT ;  /* 0x000000210f00780c */ /* 0x040fe40003f44270 */
[----:B------:R-:W-:Y:S01]  /*9870*/  FMNMX.FTZ R21, R62, R21, !PT ;  /* 0x000000153e157209 */ /* 0x000fe20007810000 */
[----:B------:R-:W2:Y:S01]  /*9880*/  MUFU.TANH R35, R35 ;  /* 0x0000002300237308 */ /* 0x000ea20000002400 */
[----:B-1----:R-:W-:Y:S02]  /*9890*/  FSEL R40, R40, -INF , P3 ;  /* 0xff80000028287808 */ /* 0x002fe40001800000 */
[----:B------:R-:W-:-:S02]  /*98a0*/  ISETP.GT.AND P3, PT, R15, 0x38, PT ;  /* 0x000000380f00780c */ /* 0x000fc40003f64270 */
[----:B------:R-:W-:-:S03]  /*98b0*/  FMNMX.FTZ R21, R40, R21, !PT ;  /* 0x0000001528157209 */ /* 0x000fc60007810000 */
[----:B------:R-:W1:Y:S01]  /*98c0*/  MUFU.TANH R44, R44 ;  /* 0x0000002c002c7308 */ /* 0x000e620000002400 */
[----:B---3--:R-:W-:-:S04]  /*98d0*/  FSEL R64, R41, -INF , P2 ;  /* 0xff80000029407808 */ /* 0x008fc80001000000 */
[----:B------:R-:W-:-:S03]  /*98e0*/  FMNMX.FTZ R21, R64, R21, !PT ;  /* 0x0000001540157209 */ /* 0x000fc60007810000 */
[----:B------:R-:W3:Y:S01]  /*98f0*/  MUFU.TANH R45, R45 ;  /* 0x0000002d002d7308 */ /* 0x000ee20000002400 */
[----:B--2---:R-:W-:Y:S02]  /*9900*/  FSEL R24, R35, -INF , P6 ;  /* 0xff80000023187808 */ /* 0x004fe40003000000 */
[----:B------:R-:W-:-:S05]  /*9910*/  ISETP.GT.AND P6, PT, R15, 0x29, PT ;  /* 0x000000290f00780c */ /* 0x000fca0003fc4270 */
[----:B------:R-:W2:Y:S01]  /*9920*/  MUFU.TANH R39, R39 ;  /* 0x0000002700277308 */ /* 0x000ea20000002400 */
[----:B-1----:R-:W-:-:S04]  /*9930*/  FSEL R44, R44, -INF , P1 ;  /* 0xff8000002c2c7808 */ /* 0x002fc80000800000 */
        /* <DEDUP_REMOVED lines=15> */
[----:B------:R-:W-:Y:S02]  /*9a30*/  ISETP.GT.AND P2, PT, R15, 0x39, PT ;  /* 0x000000390f00780c */ /* 0x000fe40003f44270 */
[----:B------:R-:W-:-:S03]  /*9a40*/  FMNMX.FTZ R15, R0, R3, !PT ;  /* 0x00000003000f7209 */ /* 0x000fc60007810000 */
[----:B------:R-:W2:Y:S01]  /*9a50*/  MUFU.TANH R46, R46 ;  /* 0x0000002e002e7308 */ /* 0x000ea20000002400 */
[----:B-1----:R-:W-:Y:S02]  /*9a60*/  FSEL R52, R52, -INF , P3 ;  /* 0xff80000034347808 */ /* 0x002fe40001800000 */
[----:B------:R-:W-:Y:S02]  /*9a70*/  FMNMX.FTZ R15, R10, R15, !PT ;  /* 0x0000000f0a0f7209 */ /* 0x000fe40007810000 */
[----:B------:R-:W-:Y:S02]  /*9a80*/  FMNMX.FTZ R21, R52, R21, !PT ;  /* 0x0000001534157209 */ /* 0x000fe40007810000 */
[----:B------:R-:W-:Y:S01]  /*9a90*/  FMNMX.FTZ R15, R14, R15, !PT ;  /* 0x0000000f0e0f7209 */ /* 0x000fe20007810000 */
[----:B------:R-:W-:Y:S01]  /*9aa0*/  MUFU.TANH R47, R47 ;  /* 0x0000002f002f7308 */ /* 0x000fe20000002400 */
[----:B---3--:R-:W-:Y:S02]  /*9ab0*/  FSEL R74, R53, -INF , P2 ;  /* 0xff800000354a7808 */ /* 0x008fe40001000000 */
[----:B------:R-:W-:-:S02]  /*9ac0*/  FMNMX.FTZ R15, R20, R15, !PT ;  /* 0x0000000f140f7209 */ /* 0x000fc40007810000 */
[----:B------:R-:W-:Y:S02]  /*9ad0*/  FMNMX.FTZ R21, R74, R21, !PT ;  /* 0x000000154a157209 */ /* 0x000fe40007810000 */
[----:B------:R-:W-:Y:S01]  /*9ae0*/  FMNMX.FTZ R15, R24, R15, !PT ;  /* 0x0000000f180f7209 */ /* 0x000fe20007810000 */
[----:B------:R-:W1:Y:S01]  /*9af0*/  MUFU.TANH R50, R50 ;  /* 0x0000003200327308 */ /* 0x000e620000002400 */
[----:B--2---:R-:W-:Y:S01]  /*9b00*/  FSEL R46, R46, -INF , P1 ;  /* 0xff8000002e2e7808 */ /* 0x004fe20000800000 */
[----:B------:R-:W2:Y:S01]  /*9b10*/  SHFL.BFLY PT, R48, R21, 0x2, 0x1f ;  /* 0x0c401f0015307f89 */ /* 0x000ea200000e0000 */
[----:B------:R-:W-:-:S04]  /*9b20*/  FMNMX.FTZ R15, R26, R15, !PT ;  /* 0x0000000f1a0f7209 */ /* 0x000fc80007810000 */
[----:B------:R-:W-:Y:S01]  /*9b30*/  FMNMX.FTZ R15, R28, R15, !PT ;  /* 0x0000000f1c0f7209 */ /* 0x000fe20007810000 */
[----:B------:R-:W-:Y:S03]  /*9b40*/  MUFU.TANH R51, R51 ;  /* 0x0000003300337308 */ /* 0x000fe60000002400 */
[----:B------:R-:W-:-:S04]  /*9b50*/  FMNMX.FTZ R15, R30, R15, !PT ;  /* 0x0000000f1e0f7209 */ /* 0x000fc80007810000 */
[----:B------:R-:W-:Y:S01]  /*9b60*/  FMNMX.FTZ R15, R32, R15, !PT ;  /* 0x0000000f200f7209 */ /* 0x000fe20007810000 */
[----:B------:R-:W3:Y:S01]  /*9b70*/  MUFU.TANH R54, R54 ;  /* 0x0000003600367308 */ /* 0x000ee20000002400 */
[----:B-1----:R-:W-:Y:S02]  /*9b80*/  FSEL R50, R50, -INF , P5 ;  /* 0xff80000032327808 */ /* 0x002fe40002800000 */
[----:B------:R-:W-:-:S05]  /*9b90*/  FMNMX.FTZ R15, R46, R15, !PT ;  /* 0x0000000f2e0f7209 */ /* 0x000fca0007810000 */
[----:B------:R-:W1:Y:S01]  /*9ba0*/  MUFU.TANH R55, R55 ;  /* 0x0000003700377308 */ /* 0x000e620000002400 */
[----:B--2---:R-:W-:-:S05]  /*9bb0*/  FMNMX.FTZ R48, R21, R48, !PT ;  /* 0x0000003015307209 */ /* 0x004fca0007810000 */
[----:B------:R-:W2:Y:S01]  /*9bc0*/  SHFL.BFLY PT, R27, R48, 0x1, 0x1f ;  /* 0x0c201f00301b7f89 */ /* 0x000ea200000e0000 */
[----:B---3--:R-:W-:Y:S02]  /*9bd0*/  FSEL R54, R54, -INF , P3 ;  /* 0xff80000036367808 */ /* 0x008fe40001800000 */
[----:B-1----:R-:W-:Y:S02]  /*9be0*/  FSEL R72, R55, -INF , P2 ;  /* 0xff80000037487808 */ /* 0x002fe40001000000 */
[----:B--2---:R-:W-:Y:S02]  /*9bf0*/  FMNMX.FTZ R168, R48, R27, !PT ;  /* 0x0000001b30a87209 */ /* 0x004fe40007810000 */
[----:B------:R-:W-:Y:S02]  /*9c00*/  FSEL R48, R47, -INF , P6 ;  /* 0xff8000002f307808 */ /* 0x000fe40003000000 */
[C---:B------:R-:W-:Y:S01]  /*9c10*/  FSETP.NEU.FTZ.AND P1, PT, R168.reuse, -INF , PT ;  /* 0xff800000a800780b */ /* 0x040fe20003f3d000 */
[----:B------:R-:W-:Y:S01]  /*9c20*/  FMUL.FTZ R21, R168, R169 ;  /* 0x000000a9a8157220 */ /* 0x000fe20000410000 */
[----:B------:R-:W-:-:S04]  /*9c30*/  FMNMX.FTZ R15, R48, R15, !PT ;  /* 0x0000000f300f7209 */ /* 0x000fc80007810000 */
[----:B------:R-:W-:Y:S02]  /*9c40*/  FSEL R21, R21, RZ, P1 ;  /* 0x000000ff15157208 */ /* 0x000fe40000800000 */
[----:B------:R-:W-:-:S03]  /*9c50*/  FMNMX.FTZ R15, R50, R15, !PT ;  /* 0x0000000f320f7209 */ /* 0x000fc60007810000 */
[-CC-:B------:R-:W-:Y:S01]  /*9c60*/  FFMA.FTZ R27, R34, R169.reuse, -R21.reuse ;  /* 0x000000a9221b7223 */ /* 0x180fe20000010815 */
[----:B------:R-:W-:Y:S01]  /*9c70*/  FSEL R34, R51, -INF , P4 ;  /* 0xff80000033227808 */ /* 0x000fe20002000000 */
[-CC-:B------:R-:W-:Y:S01]  /*9c80*/  FFMA.FTZ R29, R38, R169.reuse, -R21.reuse ;  /* 0x000000a9261d7223 */ /* 0x180fe20000010815 */
[-CC-:B------:R-:W-:Y:S01]  /*9c90*/  FFMA.FTZ R25, R25, R169.reuse, -R21.reuse ;  /* 0x000000a919197223 */ /* 0x180fe20000010815 */
[--C-:B------:R-:W-:Y:S01]  /*9ca0*/  FFMA.FTZ R42, R42, R169, -R21.reuse ;  /* 0x000000a92a2a7223 */ /* 0x100fe20000010815 */
[----:B------:R-:W-:Y:S01]  /*9cb0*/  FMNMX.FTZ R15, R34, R15, !PT ;  /* 0x0000000f220f7209 */ /* 0x000fe20007810000 */
[----:B------:R-:W-:Y:S01]  /*9cc0*/  MUFU.EX2 R27, R27 ;  /* 0x0000001b001b7308 */ /* 0x000fe20000000800 */
[-CC-:B------:R-:W-:Y:S01]  /*9cd0*/  FFMA.FTZ R58, R58, R169.reuse, -R21.reuse ;  /* 0x000000a93a3a7223 */ /* 0x180fe20000010815 */
[--C-:B------:R-:W-:Y:S01]  /*9ce0*/  FFMA.FTZ R60, R60, R169, -R21.reuse ;  /* 0x000000a93c3c7223 */ /* 0x100fe20000010815 */
[----:B------:R-:W-:Y:S01]  /*9cf0*/  FMNMX.FTZ R15, R54, R15, !PT ;  /* 0x0000000f360f7209 */ /* 0x000fe20007810000 */
[-CC-:B------:R-:W-:Y:S01]  /*9d00*/  FFMA.FTZ R36, R36, R169.reuse, -R21.reuse ;  /* 0x000000a924247223 */ /* 0x180fe20000010815 */
[-CC-:B------:R-:W-:Y:S01]  /*9d10*/  FFMA.FTZ R62, R62, R169.reuse, -R21.reuse ;  /* 0x000000a93e3e7223 */ /* 0x180fe20000010815 */
[--C-:B------:R-:W-:Y:S01]  /*9d20*/  FFMA.FTZ R40, R40, R169, -R21.reuse ;  /* 0x000000a928287223 */ /* 0x100fe20000010815 */
[----:B------:R-:W-:Y:S01]  /*9d30*/  FMNMX.FTZ R15, R72, R15, !PT ;  /* 0x0000000f480f7209 */ /* 0x000fe20007810000 */
[----:B------:R-:W-:Y:S01]  /*9d40*/  MUFU.EX2 R152, R25 ;  /* 0x0000001900987308 */ /* 0x000fe20000000800 */
[-CC-:B------:R-:W-:Y:S01]  /*9d50*/  FFMA.FTZ R64, R64, R169.reuse, -R21.reuse ;  /* 0x000000a940407223 */ /* 0x180fe20000010815 */
[-CC-:B------:R-:W-:Y:S01]  /*9d60*/  FFMA.FTZ R44, R44, R169.reuse, -R21.reuse ;  /* 0x000000a92c2c7223 */ /* 0x180fe20000010815 */
[-CC-:B------:R-:W-:Y:S01]  /*9d70*/  FFMA.FTZ R66, R66, R169.reuse, -R21.reuse ;  /* 0x000000a942427223 */ /* 0x180fe20000010815 */
[----:B------:R-:W1:Y:S01]  /*9d80*/  SHFL.BFLY PT, R38, R15, 0x2, 0x1f ;  /* 0x0c401f000f267f89 */ /* 0x000e6200000e0000 */
[-CC-:B------:R-:W-:Y:S01]  /*9d90*/  FFMA.FTZ R68, R68, R169.reuse, -R21.reuse ;  /* 0x000000a944447223 */ /* 0x180fe20000010815 */
[-CC-:B------:R-:W-:Y:S01]  /*9da0*/  FFMA.FTZ R70, R70, R169.reuse, -R21.reuse ;  /* 0x000000a946467223 */ /* 0x180fe20000010815 */
[-CC-:B------:R-:W-:Y:S01]  /*9db0*/  FFMA.FTZ R52, R52, R169.reuse, -R21.reuse ;  /* 0x000000a934347223 */ /* 0x180fe20000010815 */
[----:B------:R-:W-:Y:S01]  /*9dc0*/  MUFU.EX2 R29, R29 ;  /* 0x0000001d001d7308 */ /* 0x000fe20000000800 */
[----:B------:R-:W-:-:S07]  /*9dd0*/  FFMA.FTZ R21, R74, R169, -R21 ;  /* 0x000000a94a157223 */ /* 0x000fce0000010815 */
[----:B------:R-:W2:Y:S08]  /*9de0*/  MUFU.EX2 R42, R42 ;  /* 0x0000002a002a7308 */ /* 0x000eb00000000800 */
[----:B------:R-:W-:Y:S01]  /*9df0*/  MUFU.EX2 R58, R58 ;  /* 0x0000003a003a7308 */ /* 0x000fe20000000800 */
[----:B-1----:R-:W-:-:S07]  /*9e00*/  FMNMX.FTZ R38, R15, R38, !PT ;  /* 0x000000260f267209 */ /* 0x002fce0007810000 */
[----:B------:R-:W1:Y:S01]  /*9e10*/  MUFU.EX2 R25, R60 ;  /* 0x0000003c00197308 */ /* 0x000e620000000800 */
[----:B------:R-:W3:Y:S01]  /*9e20*/  SHFL.BFLY PT, R15, R38, 0x1, 0x1f ;  /* 0x0c201f00260f7f89 */ /* 0x000ee200000e0000 */
[----:B--2---:R-:W-:-:S06]  /*9e30*/  F2FP.F16.F32.PACK_AB R154, R42, R29 ;  /* 0x0000001d2a9a723e */ /* 0x004fcc00000000ff */
[----:B------:R-:W-:Y:S08]  /*9e40*/  MUFU.EX2 R36, R36 ;  /* 0x0000002400247308 */ /* 0x000ff00000000800 */
[----:B------:R-:W2:Y:S01]  /*9e50*/  MUFU.EX2 R31, R62 ;  /* 0x0000003e001f7308 */ /* 0x000ea20000000800 */
[----:B-1----:R-:W-:-:S07]  /*9e60*/  F2FP.F16.F32.PACK_AB R156, R25, R58 ;  /* 0x0000003a199c723e */ /* 0x002fce00000000ff */
[----:B------:R-:W-:Y:S01]  /*9e70*/  MUFU.EX2 R40, R40 ;  /* 0x0000002800287308 */ /* 0x000fe20000000800 */
[----:B---3--:R-:W-:-:S04]  /*9e80*/  FMNMX.FTZ R170, R38, R15, !PT ;  /* 0x0000000f26aa7209 */ /* 0x008fc80007810000 */
[C---:B------:R-:W-:Y:S01]  /*9e90*/  FSETP.NEU.FTZ.AND P1, PT, R170.reuse, -INF , PT ;  /* 0xff800000aa00780b */ /* 0x040fe20003f3d000 */
[----:B------:R-:W-:Y:S02]  /*9ea0*/  FMUL.FTZ R37, R170, R169 ;  /* 0x000000a9aa257220 */ /* 0x000fe40000410000 */
[----:B------:R-:W1:Y:S01]  /*9eb0*/  MUFU.EX2 R33, R64 ;  /* 0x0000004000217308 */ /* 0x000e620000000800 */
[----:B--2---:R-:W-:Y:S02]  /*9ec0*/  F2FP.F16.F32.PACK_AB R158, R31, R36 ;  /* 0x000000241f9e723e */ /* 0x004fe400000000ff */
[----:B------:R-:W-:-:S05]  /*9ed0*/  FSEL R37, R37, RZ, P1 ;  /* 0x000000ff25257208 */ /* 0x000fca0000800000 */
[-CC-:B------:R-:W-:Y:S01]  /*9ee0*/  FFMA.FTZ R0, R0, R169.reuse, -R37.reuse ;  /* 0x000000a900007223 */ /* 0x180fe20000010825 */
[-CC-:B------:R-:W-:Y:S01]  /*9ef0*/  FFMA.FTZ R3, R3, R169.reuse, -R37.reuse ;  /* 0x000000a903037223 */ /* 0x180fe20000010825 */
[-CC-:B------:R-:W-:Y:S01]  /*9f00*/  FFMA.FTZ R10, R10, R169.reuse, -R37.reuse ;  /* 0x000000a90a0a7223 */ /* 0x180fe20000010825 */
[-CC-:B------:R-:W-:Y:S01]  /*9f10*/  FFMA.FTZ R14, R14, R169.reuse, -R37.reuse ;  /* 0x000000a90e0e7223 */ /* 0x180fe20000010825 */
[----:B------:R2:W-:Y:S01]  /*9f20*/  MUFU.EX2 R153, R0 ;  /* 0x0000000000997308 */ /* 0x0005e20000000800 */
[-CC-:B------:R-:W-:Y:S01]  /*9f30*/  FFMA.FTZ R20, R20, R169.reuse, -R37.reuse ;  /* 0x000000a914147223 */ /* 0x180fe20000010825 */
[-CC-:B------:R-:W-:Y:S01]  /*9f40*/  FFMA.FTZ R24, R24, R169.reuse, -R37.reuse ;  /* 0x000000a918187223 */ /* 0x180fe20000010825 */
[-CC-:B------:R-:W-:Y:S01]  /*9f50*/  FFMA.FTZ R26, R26, R169.reuse, -R37.reuse ;  /* 0x000000a91a1a7223 */ /* 0x180fe20000010825 */
[-CC-:B------:R-:W-:Y:S01]  /*9f60*/  FFMA.FTZ R28, R28, R169.reuse, -R37.reuse ;  /* 0x000000a91c1c7223 */ /* 0x180fe20000010825 */
[-CC-:B------:R-:W-:Y:S01]  /*9f70*/  FFMA.FTZ R30, R30, R169.reuse, -R37.reuse ;  /* 0x000000a91e1e7223 */ /* 0x180fe20000010825 */
[-CC-:B------:R-:W-:Y:S01]  /*9f80*/  FFMA.FTZ R32, R32, R169.reuse, -R37.reuse ;  /* 0x000000a920207223 */ /* 0x180fe20000010825 */
[--C-:B------:R-:W-:Y:S01]  /*9f90*/  FFMA.FTZ R46, R46, R169, -R37.reuse ;  /* 0x000000a92e2e7223 */ /* 0x100fe20000010825 */
[----:B------:R-:W3:Y:S01]  /*9fa0*/  MUFU.EX2 R38, R3 ;  /* 0x0000000300267308 */ /* 0x000ee20000000800 */
[----:B--2---:R-:W-:Y:S01]  /*9fb0*/  FADD.FTZ R0, R27, R152 ;  /* 0x000000981b007221 */ /* 0x004fe20000010000 */
[----:B------:R-:W-:Y:S01]  /*9fc0*/  F2FP.F16.F32.PACK_AB R152, R152, R27 ;  /* 0x0000001b9898723e */ /* 0x000fe200000000ff */
[-CC-:B------:R-:W-:Y:S01]  /*9fd0*/  FFMA.FTZ R48, R48, R169.reuse, -R37.reuse ;  /* 0x000000a930307223 */ /* 0x180fe20000010825 */
[-CC-:B------:R-:W-:Y:S01]  /*9fe0*/  FFMA.FTZ R50, R50, R169.reuse, -R37.reuse ;  /* 0x000000a932327223 */ /* 0x180fe20000010825 */
[----:B------:R-:W-:Y:S01]  /*9ff0*/  FADD.FTZ R41, R29, R0 ;  /* 0x000000001d297221 */ /* 0x000fe20000010000 */
[----:B------:R-:W-:Y:S01]  /*a000*/  IADD3 R0, R12, 0x28c40, RZ ;  /* 0x00028c400c007810 */ /* 0x000fe20007ffe0ff */
[-C--:B------:R-:W-:Y:S01]  /*a010*/  FFMA.FTZ R34, R34, R169.reuse, -R37 ;  /* 0x000000a922227223 */ /* 0x080fe20000010825 */
[----:B------:R-:W2:Y:S01]  /*a020*/  MUFU.EX2 R10, R10 ;  /* 0x0000000a000a7308 */ /* 0x000ea20000000800 */
[----:B------:R-:W-:Y:S01]  /*a030*/  FADD.FTZ R41, R42, R41 ;  /* 0x000000292a297221 */ /* 0x000fe20000010000 */
[----:B------:R-:W-:Y:S01]  /*a040*/  PRMT R0, R189, 0x654, R0 ;  /* 0x00000654bd007816 */ /* 0x000fe20000000000 */
[-CC-:B------:R-:W-:Y:S01]  /*a050*/  FFMA.FTZ R54, R54, R169.reuse, -R37.reuse ;  /* 0x000000a936367223 */ /* 0x180fe20000010825 */
[----:B------:R-:W-:Y:S01]  /*a060*/  FFMA.FTZ R37, R72, R169, -R37 ;  /* 0x000000a948257223 */ /* 0x000fe20000010825 */
[----:B-1----:R-:W-:Y:S01]  /*a070*/  F2FP.F16.F32.PACK_AB R160, R33, R40 ;  /* 0x0000002821a0723e */ /* 0x002fe200000000ff */
[----:B------:R1:W-:Y:S02]  /*a080*/  SYNCS.ARRIVE.TRANS64.RED.A1T0 RZ, [R0+URZ], RZ ;  /* 0x000000ff00ff79a7 */ /* 0x0003e4000810043f */
[----:B------:R2:W4:Y:S01]  /*a090*/  MUFU.EX2 R155, R14 ;  /* 0x0000000e009b7308 */ /* 0x0005220000000800 */
[----:B---3--:R-:W-:Y:S01]  /*a0a0*/  FADD.FTZ R39, R153, R38 ;  /* 0x0000002699277221 */ /* 0x008fe20000010000 */
[----:B------:R-:W-:-:S06]  /*a0b0*/  F2FP.F16.F32.PACK_AB R153, R38, R153 ;  /* 0x000000992699723e */ /* 0x000fcc00000000ff */
[----:B------:R-:W1:Y:S01]  /*a0c0*/  MUFU.EX2 R20, R20 ;  /* 0x0000001400147308 */ /* 0x000e620000000800 */
[----:B--2---:R-:W-:-:S07]  /*a0d0*/  FADD.FTZ R14, R10, R39 ;  /* 0x000000270a0e7221 */ /* 0x004fce0000010000 */
[----:B------:R2:W3:Y:S08]  /*a0e0*/  MUFU.EX2 R157, R24 ;  /* 0x00000018009d7308 */ /* 0x0004f00000000800 */
[----:B------:R-:W5:Y:S01]  /*a0f0*/  MUFU.EX2 R26, R26 ;  /* 0x0000001a001a7308 */ /* 0x000f620000000800 */
[----:B--2---:R-:W-:Y:S01]  /*a100*/  FADD.FTZ R24, R58, R41 ;  /* 0x000000293a187221 */ /* 0x004fe20000010000 */
[C---:B----4-:R-:W-:Y:S01]  /*a110*/  FADD.FTZ R41, R155.reuse, R14 ;  /* 0x0000000e9b297221 */ /* 0x050fe20000010000 */
[----:B------:R-:W-:Y:S01]  /*a120*/  F2FP.F16.F32.PACK_AB R155, R155, R10 ;  /* 0x0000000a9b9b723e */ /* 0x000fe200000000ff */
[----:B------:R-:W-:Y:S01]  /*a130*/  BAR.SYNC.DEFER_BLOCKING 0xf, 0x100 ;  /* 0x03c4000000007b1d */ /* 0x000fe20000010000 */
[----:B------:R-:W-:Y:S01]  /*a140*/  FADD.FTZ R43, R25, R24 ;  /* 0x00000018192b7221 */ /* 0x000fe20000010000 */
[----:B-1----:R-:W-:-:S03]  /*a150*/  FADD.FTZ R0, R20, R41 ;  /* 0x0000002914007221 */ /* 0x002fc60000010000 */
[----:B------:R-:W-:Y:S01]  /*a160*/  FADD.FTZ R14, R36, R43 ;  /* 0x0000002b240e7221 */ /* 0x000fe20000010000 */
[----:B------:R-:W1:Y:S01]  /*a170*/  MUFU.EX2 R159, R28 ;  /* 0x0000001c009f7308 */ /* 0x000e620000000800 */
[C---:B---3--:R-:W-:Y:S01]  /*a180*/  FADD.FTZ R27, R157.reuse, R0 ;  /* 0x000000009d1b7221 */ /* 0x048fe20000010000 */
[----:B------:R-:W-:Y:S01]  /*a190*/  F2FP.F16.F32.PACK_AB R157, R157, R20 ;  /* 0x000000149d9d723e */ /* 0x000fe200000000ff */
[----:B------:R-:W-:Y:S02]  /*a1a0*/  FADD.FTZ R41, R31, R14 ;  /* 0x0000000e1f297221 */ /* 0x000fe40000010000 */
[----:B-----5:R-:W-:-:S03]  /*a1b0*/  FADD.FTZ R0, R26, R27 ;  /* 0x0000001b1a007221 */ /* 0x020fc60000010000 */
[----:B------:R-:W2:Y:S01]  /*a1c0*/  MUFU.EX2 R30, R30 ;  /* 0x0000001e001e7308 */ /* 0x000ea20000000800 */
[----:B------:R-:W-:-:S04]  /*a1d0*/  FADD.FTZ R14, R40, R41 ;  /* 0x00000029280e7221 */ /* 0x000fc80000010000 */
[----:B------:R-:W-:-:S03]  /*a1e0*/  FADD.FTZ R27, R33, R14 ;  /* 0x0000000e211b7221 */ /* 0x000fc60000010000 */
[----:B------:R-:W3:Y:S01]  /*a1f0*/  MUFU.EX2 R161, R32 ;  /* 0x0000002000a17308 */ /* 0x000ee20000000800 */
[C---:B-1----:R-:W-:Y:S01]  /*a200*/  FADD.FTZ R25, R159.reuse, R0 ;  /* 0x000000009f197221 */ /* 0x042fe20000010000 */
[----:B------:R-:W-:Y:S01]  /*a210*/  F2FP.F16.F32.PACK_AB R159, R159, R26 ;  /* 0x0000001a9f9f723e */ /* 0x000fe200000000ff */
[----:B------:R1:W-:Y:S04]  /*a220*/  STSM.16.M88.4 [R212+0x26800], R152 ;  /* 0x02680098d4007844 */ /* 0x0003e80000000200 */
[----:B------:R1:W-:Y:S01]  /*a230*/  STSM.16.M88.4 [R213], R156 ;  /* 0x0000009cd5007844 */ /* 0x0003e20000000200 */
[----:B------:R-:W4:Y:S01]  /*a240*/  MUFU.EX2 R44, R44 ;  /* 0x0000002c002c7308 */ /* 0x000f220000000800 */
[----:B--2---:R-:W-:-:S07]  /*a250*/  FADD.FTZ R0, R30, R25 ;  /* 0x000000191e007221 */ /* 0x004fce0000010000 */
[----:B------:R-:W2:Y:S01]  /*a260*/  MUFU.EX2 R46, R46 ;  /* 0x0000002e002e7308 */ /* 0x000ea20000000800 */
[C---:B---3--:R-:W-:Y:S01]  /*a270*/  FADD.FTZ R25, R161.reuse, R0 ;  /* 0x00000000a1197221 */ /* 0x048fe20000010000 */
[----:B------:R-:W-:-:S06]  /*a280*/  F2FP.F16.F32.PACK_AB R161, R161, R30 ;  /* 0x0000001ea1a1723e */ /* 0x000fcc00000000ff */
[----:B------:R-:W3:Y:S01]  /*a290*/  MUFU.EX2 R35, R66 ;  /* 0x0000004200237308 */ /* 0x000ee20000000800 */
[----:B----4-:R-:W-:-:S07]  /*a2a0*/  FADD.FTZ R0, R44, R27 ;  /* 0x0000001b2c007221 */ /* 0x010fce0000010000 */
[----:B------:R-:W4:Y:S01]  /*a2b0*/  MUFU.EX2 R3, R48 ;  /* 0x0000003000037308 */ /* 0x000f220000000800 */
[----:B--2---:R-:W-:-:S07]  /*a2c0*/  FADD.FTZ R10, R46, R25 ;  /* 0x000000192e0a7221 */ /* 0x004fce0000010000 */
[----:B------:R-:W-:Y:S01]  /*a2d0*/  MUFU.EX2 R68, R68 ;  /* 0x0000004400447308 */ /* 0x000fe20000000800 */
[C---:B---3--:R-:W-:Y:S01]  /*a2e0*/  F2FP.F16.F32.PACK_AB R162, R35.reuse, R44 ;  /* 0x0000002c23a2723e */ /* 0x048fe200000000ff */
[----:B------:R-:W-:-:S06]  /*a2f0*/  FADD.FTZ R35, R35, R0 ;  /* 0x0000000023237221 */ /* 0x000fcc0000010000 */
[----:B------:R-:W2:Y:S01]  /*a300*/  MUFU.EX2 R15, R70 ;  /* 0x00000046000f7308 */ /* 0x000ea20000000800 */
[C---:B----4-:R-:W-:Y:S01]  /*a310*/  F2FP.F16.F32.PACK_AB R163, R3.reuse, R46 ;  /* 0x0000002e03a3723e */ /* 0x050fe200000000ff */
[----:B------:R-:W-:-:S04]  /*a320*/  FADD.FTZ R3, R3, R10 ;  /* 0x0000000a03037221 */ /* 0x000fc80000010000 */
[----:B------:R1:W-:Y:S02]  /*a330*/  STSM.16.M88.4 [R215], R160 ;  /* 0x000000a0d7007844 */ /* 0x0003e40000000200 */
[----:B------:R-:W-:Y:S08]  /*a340*/  MUFU.EX2 R50, R50 ;  /* 0x0000003200327308 */ /* 0x000ff00000000800 */
[----:B------:R-:W3:Y:S01]  /*a350*/  MUFU.EX2 R39, R34 ;  /* 0x0000002200277308 */ /* 0x000ee20000000800 */
[----:B--2---:R-:W-:Y:S01]  /*a360*/  F2FP.F16.F32.PACK_AB R164, R15, R68 ;  /* 0x000000440fa4723e */ /* 0x004fe200000000ff */
[----:B------:R-:W-:-:S04]  /*a370*/  FADD.FTZ R68, R68, R35 ;  /* 0x0000002344447221 */ /* 0x000fc80000010000 */
[----:B------:R-:W-:Y:S02]  /*a380*/  FADD.FTZ R15, R15, R68 ;  /* 0x000000440f0f7221 */ /* 0x000fe40000010000 */
[----:B------:R-:W2:Y:S08]  /*a390*/  MUFU.EX2 R52, R52 ;  /* 0x0000003400347308 */ /* 0x000eb00000000800 */
[----:B------:R-:W4:Y:S01]  /*a3a0*/  MUFU.EX2 R21, R21 ;  /* 0x0000001500157308 */ /* 0x000f220000000800 */
[----:B---3--:R-:W-:Y:S01]  /*a3b0*/  F2FP.F16.F32.PACK_AB R165, R39, R50 ;  /* 0x0000003227a5723e */ /* 0x008fe200000000ff */
[----:B------:R-:W-:-:S04]  /*a3c0*/  FADD.FTZ R50, R50, R3 ;  /* 0x0000000332327221 */ /* 0x000fc80000010000 */
[----:B------:R-:W-:Y:S02]  /*a3d0*/  FADD.FTZ R39, R39, R50 ;  /* 0x0000003227277221 */ /* 0x000fe40000010000 */
[----:B------:R-:W-:Y:S01]  /*a3e0*/  MUFU.EX2 R54, R54 ;  /* 0x0000003600367308 */ /* 0x000fe20000000800 */
[----:B--2---:R-:W-:-:S07]  /*a3f0*/  FADD.FTZ R0, R52, R15 ;  /* 0x0000000f34007221 */ /* 0x004fce0000010000 */
[----:B------:R-:W2:Y:S01]  /*a400*/  MUFU.EX2 R37, R37 ;  /* 0x0000002500257308 */ /* 0x000ea20000000800 */
[C---:B----4-:R-:W-:Y:S01]  /*a410*/  F2FP.F16.F32.PACK_AB R166, R21.reuse, R52 ;  /* 0x0000003415a6723e */ /* 0x050fe200000000ff */
[----:B------:R-:W-:Y:S01]  /*a420*/  FADD.FTZ R0, R21, R0 ;  /* 0x0000000015007221 */ /* 0x000fe20000010000 */
[----:B--2---:R-:W-:Y:S01]  /*a430*/  F2FP.F16.F32.PACK_AB R167, R37, R54 ;  /* 0x0000003625a7723e */ /* 0x004fe200000000ff */
[----:B------:R-:W-:-:S04]  /*a440*/  FADD.FTZ R54, R54, R39 ;  /* 0x0000002736367221 */ /* 0x000fc80000010000 */
[----:B------:R1:W-:Y:S01]  /*a450*/  STSM.16.M88.4 [R214], R164 ;  /* 0x000000a4d6007844 */ /* 0x0003e20000000200 */
[----:B------:R-:W-:Y:S01]  /*a460*/  FADD.FTZ R3, R37, R54 ;  /* 0x0000003625037221 */ /* 0x000fe20000010000 */
[----:B------:R-:W-:Y:S06]  /*a470*/  @!P0 BRA `(.L_x_683) ;  /* 0x0000000000048947 */ /* 0x000fec0003800000 */
[----:B------:R-:W-:Y:S01]  /*a480*/  BPT.TRAP 0x1 ;  /* 0x000000040000795c */ /* 0x000fe20000300000 */
.L_x_683:
[----:B------:R2:W3:Y:S01]  /*a490*/  SYNCS.PHASECHK.TRANS64.TRYWAIT P1, [R12+URZ+0x28c50], R13 ;  /* 0x028c500d0c0075a7 */ /* 0x0004e2000802017f */
[----:B------:R-:W-:Y:S05]  /*a4a0*/  @!P0 BRA `(.L_x_684) ;  /* 0x0000000000048947 */ /* 0x000fea0003800000 */
[----:B------:R-:W-:Y:S01]  /*a4b0*/  BPT.TRAP 0x1 ;  /* 0x000000040000795c */ /* 0x000fe20000300000 */
.L_x_684:
[----:B------:R-:W-:Y:S01]  /*a4c0*/  LOP3.LUT R10, R56, 0x2000000, RZ, 0xfc, !PT ;  /* 0x02000000380a7812 */ /* 0x000fe200078efcff */
[----:B------:R-:W-:Y:S01]  /*a4d0*/  ULDC UR37, c[0x0][0x9d8] ;  /* 0x0002760000257ab9 */ /* 0x000fe20000000800 */
[----:B------:R-:W-:Y:S01]  /*a4e0*/  ULDC UR36, c[0x0][0x988] ;  /* 0x0002620000247ab9 */ /* 0x000fe20000000800 */
[----:B------:R-:W-:Y:S01]  /*a4f0*/  BSSY B0, `(.L_x_685) ;  /* 0x0000006000007945 */ /* 0x000fe20003800000 */
[----:B------:R-:W-:Y:S02]  /*a500*/  IMAD.MOV.U32 R15, RZ, RZ, 0x40000040 ;  /* 0x40000040ff0f7424 */ /* 0x000fe400078e00ff */
[----:B------:R-:W-:Y:S01]  /*a510*/  IMAD R14, R18, 0x1000, R10 ;  /* 0x00001000120e7824 */ /* 0x000fe200078e020a */
[----:B---3--:R-:W-:Y:S06]  /*a520*/  @P1 BRA `(.L_x_686) ;  /* 0x0000000000081947 */ /* 0x008fec0003800000 */
[----:B------:R-:W3:Y:S02]  /*a530*/  SYNCS.PHASECHK.TRANS64.TRYWAIT P1, [R12+URZ+0x28c50], R13 ;  /* 0x028c500d0c0075a7 */ /* 0x000ee4000802017f */
[----:B---3--:R-:W-:Y:S05]  /*a540*/  @!P1 BRA `(.L_x_687) ;  /* 0x000000d800409947 */ /* 0x008fea0003800000 */
.L_x_686:
[----:B------:R-:W-:Y:S05]  /*a550*/  BSYNC B0 ;  /* 0x0000000000007941 */ /* 0x000fea0003800000 */
.L_x_685:
[C---:B------:R-:W-:Y:S01]  /*a560*/  R2UR UR6, R14.reuse ;  /* 0x000000000e0672ca */ /* 0x040fe200000e0000 */
[C---:B------:R-:W-:Y:S01]  /*a570*/  VIADD R24, R14.reuse, 0x100 ;  /* 0x000001000e187836 */ /* 0x040fe20000000000 */
[----:B------:R-:W-:Y:S01]  /*a580*/  R2UR UR7, R15 ;  /* 0x000000000f0772ca */ /* 0x000fe200000e0000 */
[----:B------:R-:W-:Y:S01]  /*a590*/  VIADD R20, R14, 0x80 ;  /* 0x000000800e147836 */ /* 0x000fe20000000000 */
[----:B------:R-:W-:Y:S01]  /*a5a0*/  MOV R25, 0x40000040 ;  /* 0x4000004000197802 */ /* 0x000fe20000000f00 */
[----:B------:R-:W-:Y:S01]  /*a5b0*/  IMAD.MOV.U32 R21, RZ, RZ, 0x40000040 ;  /* 0x40000040ff157424 */ /* 0x000fe200078e00ff */
[----:B------:R-:W-:Y:S01]  /*a5c0*/  R2UR UR14, R24 ;  /* 0x00000000180e72ca */ /* 0x000fe200000e0000 */
[----:B------:R-:W-:Y:S01]  /*a5d0*/  VIADD R14, R14, 0x180 ;  /* 0x000001800e0e7836 */ /* 0x000fe20000000000 */
[----:B------:R-:W-:Y:S01]  /*a5e0*/  R2UR UR15, R25 ;  /* 0x00000000190f72ca */ /* 0x000fe200000e0000 */
[----:B------:R-:W-:Y:S01]  /*a5f0*/  IMAD.MOV.U32 R15, RZ, RZ, 0x40000040 ;  /* 0x40000040ff0f7424 */ /* 0x000fe200078e00ff */
[----:B------:R-:W-:Y:S01]  /*a600*/  WARPGROUP.ARRIVE ;  /* 0x00000000000079c5 */ /* 0x000fe20000000000 */
[----:B------:R-:W-:-:S02]  /*a610*/  R2UR UR10, R20 ;  /* 0x00000000140a72ca */ /* 0x000fc400000e0000 */
[----:B------:R-:W-:Y:S02]  /*a620*/  R2UR UR11, R21 ;  /* 0x00000000150b72ca */ /* 0x000fe400000e0000 */
[----:B------:R-:W-:Y:S01]  /*a630*/  R2UR UR18, R14 ;  /* 0x000000000e1272ca */ /* 0x000fe200000e0000 */
[----:B------:R-:W-:Y:S01]  /*a640*/  HGMMA.64x256x16.F32 R24, R152, gdesc[UR4].tnspB, RZ, !UPT, gsb0 ;  /* 0x43e0000498187df0 */ /* 0x000fe2000c0008ff */
[----:B------:R-:W-:Y:S02]  /*a650*/  R2UR UR19, R15 ;  /* 0x000000000f1372ca */ /* 0x000fe400000e0000 */
[----:B------:R-:W-:Y:S02]  /*a660*/  WARPGROUP.DEPBAR.LE gsb0, 0x0 ;  /* 0x00008000000079c5 */ /* 0x000fe40000010000 */
[----:B------:R-:W-:-:S15]  /*a670*/  WARPGROUP.ARRIVE ;  /* 0x00000000000079c5 */ /* 0x000fde0000000000 */
[----:B------:R-:W-:-:S08]  /*a680*/  NOP ;  /* 0x0000000000007918 */ /* 0x000fd00000000000 */
[----:B------:R-:W-:Y:S03]  /*a690*/  HGMMA.64x256x16.F32 R24, R156, gdesc[UR8].tnspB, R24, gsb0 ;  /* 0x43e000089c187df0 */ /* 0x000fe60008000818 */
        /* <DEDUP_REMOVED lines=19> */
.L_x_688:
[----:B------:R-:W-:Y:S01]  /*a7d0*/  ISETP.GE.AND P1, PT, R171, 0x41, PT ;  /* 0x00000041ab00780c */ /* 0x000fe20003f26270 */
[----:B0-23--:R-:W-:Y:S01]  /*a7e0*/  VIADD R12, R12, 0x28c60 ;  /* 0x00028c600c0c7836 */ /* 0x00dfe20000000000 */
[----:B------:R-:W-:Y:S04]  /*a7f0*/  BSSY B0, `(.L_x_689) ;  /* 0x00001ef000007945 */ /* 0x000fe80003800000 */
[----:B------:R-:W-:-:S04]  /*a800*/  PRMT R12, R189, 0x654, R12 ;  /* 0x00000654bd0c7816 */ /* 0x000fc8000000000c */
[----:B------:R0:W-:Y:S03]  /*a810*/  SYNCS.ARRIVE.TRANS64.RED.A1T0 RZ, [R12+URZ], RZ ;  /* 0x000000ff0cff79a7 */ /* 0x0001e6000810043f */
[----:B------:R-:W-:Y:S05]  /*a820*/  @!P1 BRA `(.L_x_690) ;  /* 0x0000001c00ac9947 */ /* 0x000fea0003800000 */
[----:B------:R-:W-:Y:S02]  /*a830*/  VIADD R13, R172, 0xfffffffe ;  /* 0xfffffffeac0d7836 */ /* 0x000fe40000000000 */
[----:B------:R-:W-:Y:S02]  /*a840*/  IMAD.MOV.U32 R15, RZ, RZ, R170 ;  /* 0x000000ffff0f7224 */ /* 0x000fe400078e00aa */
[----:B------:R-:W-:Y:S02]  /*a850*/  IMAD.MOV.U32 R219, RZ, RZ, R168 ;  /* 0x000000ffffdb7224 */ /* 0x000fe400078e00a8 */
[----:B------:R-:W-:-:S07]  /*a860*/  IMAD.MOV.U32 R216, RZ, RZ, R18 ;  /* 0x000000ffffd87224 */ /* 0x000fce00078e0012 */
.L_x_703:
[----:B------:R-:W-:Y:S01]  /*a870*/  VIADD R18, R216, 0x1 ;  /* 0x00000001d8127836 */ /* 0x000fe20000000000 */
[----:B0-2---:R-:W-:Y:S01]  /*a880*/  MOV R12, R13 ;  /* 0x0000000d000c7202 */ /* 0x005fe20000000f00 */
[----:B------:R-:W-:-:S03]  /*a890*/  VIADD R13, R13, 0xffffffff ;  /* 0xffffffff0d0d7836 */ /* 0x000fc60000000000 */
[----:B------:R-:W-:Y:S02]  /*a8a0*/  ISETP.NE.AND P2, PT, R18, 0x2, PT ;  /* 0x000000021200780c */ /* 0x000fe40003f45270 */
[----:B------:R-:W-:Y:S02]  /*a8b0*/  ISETP.GT.AND P1, PT, R12, RZ, PT ;  /* 0x000000ff0c00720c */ /* 0x000fe40003f24270 */
[----:B------:R-:W-:Y:S02]  /*a8c0*/  SEL R12, RZ, 0x1, P2 ;  /* 0x00000001ff0c7807 */ /* 0x000fe40001000000 */
[----:B------:R-:W-:Y:S02]  /*a8d0*/  SEL R18, R18, RZ, P2 ;  /* 0x000000ff12127207 */ /* 0x000fe40001000000 */
[----:B------:R-:W-:Y:S01]  /*a8e0*/  LOP3.LUT R23, R23, R12, RZ, 0x3c, !PT ;  /* 0x0000000c17177212 */ /* 0x000fe200078e3cff */
[----:B------:R-:W-:Y:S06]  /*a8f0*/  @!P0 BRA `(.L_x_691) ;  /* 0x0000000000048947 */ /* 0x000fec0003800000 */
[----:B------:R-:W-:Y:S01]  /*a900*/  BPT.TRAP 0x1 ;  /* 0x000000040000795c */ /* 0x000fe20000300000 */
.L_x_691:
[----:B------:R-:W-:Y:S01]  /*a910*/  IMAD R12, R18, 0x8, R2 ;  /* 0x00000008120c7824 */ /* 0x000fe200078e0202 */
[----:B------:R-:W-:-:S04]  /*a920*/  SHF.L.U32 R14, R23, 0x1f, RZ ;  /* 0x0000001f170e7819 */ /* 0x000fc800000006ff */
[----:B------:R0:W2:Y:S01]  /*a930*/  SYNCS.PHASECHK.TRANS64.TRYWAIT P2, [R12+URZ+0x28c30], R14 ;  /* 0x028c300e0c0075a7 */ /* 0x0000a2000804017f */
[----:B------:R-:W-:Y:S05]  /*a940*/  @!P0 BRA `(.L_x_692) ;  /* 0x0000000000048947 */ /* 0x000fea0003800000 */
[----:B------:R-:W-:Y:S01]  /*a950*/  BPT.TRAP 0x1 ;  /* 0x000000040000795c */ /* 0x000fe20000300000 */
.L_x_692:
[----:B------:R-:W-:Y:S01]  /*a960*/  VIADD R20, R2, 0x20400 ;  /* 0x0002040002147836 */ /* 0x000fe20000000000 */
[----:B------:R-:W-:Y:S01]  /*a970*/  BSSY B1, `(.L_x_693) ;  /* 0x0000009000017945 */ /* 0x000fe20003800000 */
[----:B-1----:R-:W-:Y:S02]  /*a980*/  IMAD R154, R18, 0x200, R11 ;  /* 0x00000200129a7824 */ /* 0x002fe400078e020b */
[----:B------:R-:W-:Y:S01]  /*a990*/  IMAD.MOV.U32 R155, RZ, RZ, 0x40000040 ;  /* 0x40000040ff9b7424 */ /* 0x000fe200078e00ff */
[----:B------:R-:W-:-:S04]  /*a9a0*/  SHF.R.U32.HI R20, RZ, 0x4, R20 ;  /* 0x00000004ff147819 */ /* 0x000fc80000011614 */
[----:B------:R-:W-:-:S04]  /*a9b0*/  LOP3.LUT R20, R20, 0x3fff, RZ, 0xc0, !PT ;  /* 0x00003fff14147812 */ /* 0x000fc800078ec0ff */
[----:B------:R-:W-:Y:S01]  /*a9c0*/  LOP3.LUT R20, R20, 0x10000, RZ, 0xfc, !PT ;  /* 0x0001000014147812 */ /* 0x000fe200078efcff */
[----:B--2---:R-:W-:Y:S06]  /*a9d0*/  @P2 BRA `(.L_x_694) ;  /* 0x0000000000082947 */ /* 0x004fec0003800000 */
[----:B------:R-:W1:Y:S02]  /*a9e0*/  SYNCS.PHASECHK.TRANS64.TRYWAIT P2, [R12+URZ+0x28c30], R14 ;  /* 0x028c300e0c0075a7 */ /* 0x000e64000804017f */
[----:B-1----:R-:W-:Y:S05]  /*a9f0*/  @!P2 BRA `(.L_x_695) ;  /* 0x000000d40028a947 */ /* 0x002fea0003800000 */
.L_x_694:
[----:B------:R-:W-:Y:S05]  /*aa00*/  BSYNC B1 ;  /* 0x0000000000017941 */ /* 0x000fea0003800000 */
.L_x_693:
[----:B------:R-:W-:Y:S01]  /*aa10*/  MOV R21, 0x40000040 ;  /* 0x4000004000157802 */ /* 0x000fe20000000f00 */
[----:B------:R-:W-:Y:S01]  /*aa20*/  VIADD R152, R154, 0x2 ;  /* 0x000000029a987836 */ /* 0x000fe20000000000 */
[----:B------:R-:W-:Y:S01]  /*aa30*/  R2UR UR4, R20 ;  /* 0x00000000140472ca */ /* 0x000fe200000e0000 */
[C---:B------:R-:W-:Y:S01]  /*aa40*/  VIADD R20, R154.reuse, 0x4 ;  /* 0x000000049a147836 */ /* 0x040fe20000000000 */
[C---:B------:R-:W-:Y:S01]  /*aa50*/  R2UR UR6, R154.reuse ;  /* 0x000000009a0672ca */ /* 0x040fe200000e0000 */
[----:B------:R-:W-:Y:S01]  /*aa60*/  VIADD R154, R154, 0x6 ;  /* 0x000000069a9a7836 */ /* 0x000fe20000000000 */
[----:B------:R-:W-:Y:S01]  /*aa70*/  R2UR UR7, R155 ;  /* 0x000000009b0772ca */ /* 0x000fe200000e0000 */
[----:B------:R-:W-:Y:S01]  /*aa80*/  IMAD.MOV.U32 R153, RZ, RZ, 0x40000040 ;  /* 0x40000040ff997424 */ /* 0x000fe200078e00ff */
[----:B------:R-:W-:Y:S01]  /*aa90*/  R2UR UR5, R21 ;  /* 0x00000000150572ca */ /* 0x000fe200000e0000 */
[----:B------:R-:W-:Y:S01]  /*aaa0*/  IMAD.MOV.U32 R155, RZ, RZ, 0x40000040 ;  /* 0x40000040ff9b7424 */ /* 0x000fe200078e00ff */
[----:B------:R-:W-:-:S02]  /*aab0*/  R2UR UR10, R152 ;  /* 0x00000000980a72ca */ /* 0x000fc400000e0000 */
[----:B------:R-:W-:Y:S02]  /*aac0*/  R2UR UR11, R153 ;  /* 0x00000000990b72ca */ /* 0x000fe400000e0000 */
[----:B------:R-:W-:Y:S02]  /*aad0*/  R2UR UR18, R154 ;  /* 0x000000009a1272ca */ /* 0x000fe400000e0000 */
[----:B------:R-:W-:Y:S02]  /*aae0*/  R2UR UR19, R155 ;  /* 0x000000009b1372ca */ /* 0x000fe400000e0000 */
[----:B------:R-:W-:Y:S01]  /*aaf0*/  WARPGROUP.ARRIVE ;  /* 0x00000000000079c5 */ /* 0x000fe20000000000 */
[----:B------:R-:W-:Y:S02]  /*ab00*/  R2UR UR8, R8 ;  /* 0x00000000080872ca */ /* 0x000fe400000e0000 */
[----:B------:R-:W-:Y:S02]  /*ab10*/  R2UR UR9, R9 ;  /* 0x00000000090972ca */ /* 0x000fe400000e0000 */
[----:B------:R-:W-:Y:S01]  /*ab20*/  R2UR UR14, R20 ;  /* 0x00000000140e72ca */ /* 0x000fe200000e0000 */
[----:B------:R-:W-:Y:S01]  /*ab30*/  HGMMA.64x64x16.F32 R152, gdesc[UR4], RZ, !UPT, gsb0 ;  /* 0x00e00000049879f0 */ /* 0x000fe2000c0008ff */
[----:B------:R-:W-:-:S02]  /*ab40*/  R2UR UR15, R21 ;  /* 0x00000000150f72ca */ /* 0x000fc400000e0000 */
[----:B------:R-:W-:Y:S02]  /*ab50*/  R2UR UR12, R6 ;  /* 0x00000000060c72ca */ /* 0x000fe400000e0000 */
[----:B------:R-:W-:Y:S02]  /*ab60*/  R2UR UR13, R7 ;  /* 0x00000000070d72ca */ /* 0x000fe400000e0000 */
[----:B------:R-:W-:Y:S02]  /*ab70*/  R2UR UR16, R4 ;  /* 0x00000000041072ca */ /* 0x000fe400000e0000 */
[----:B------:R-:W-:Y:S01]  /*ab80*/  R2UR UR17, R5 ;  /* 0x00000000051172ca */ /* 0x000fe200000e0000 */
        /* <DEDUP_REMOVED lines=12> */
.L_x_696:
        /* <DEDUP_REMOVED lines=15> */
[----:B------:R-:W-:Y:S01]  /*ad40*/  FMUL.FTZ R221, R177, UR37 ;  /* 0x00000025b1dd7c20 */ /* 0x000fe20008410000 */
[----:B------:R-:W-:Y:S01]  /*ad50*/  FMUL.FTZ R180, R180, UR37 ;  /* 0x00000025b4b47c20 */ /* 0x000fe20008410000 */
[----:B------:R-:W-:Y:S01]  /*ad60*/  FMUL.FTZ R181, R181, UR37 ;  /* 0x00000025b5b57c20 */ /* 0x000fe20008410000 */
[----:B------:R-:W-:Y:S01]  /*ad70*/  FMUL.FTZ R177, R154, UR37 ;  /* 0x000000259ab17c20 */ /* 0x000fe20008410000 */
[----:B------:R-:W-:Y:S01]  /*ad80*/  FMUL.FTZ R155, R155, UR37 ;  /* 0x000000259b9b7c20 */ /* 0x000fe20008410000 */
[----:B------:R-:W-:Y:S01]  /*ad90*/  FMUL.FTZ R158, R158, UR37 ;  /* 0x000000259e9e7c20 */ /* 0x000fe20008410000 */
[----:B------:R-:W-:Y:S01]  /*ada0*/  FMUL.FTZ R159, R159, UR37 ;  /* 0x000000259f9f7c20 */ /* 0x000fe20008410000 */
[----:B------:R-:W4:Y:S01]  /*adb0*/  MUFU.TANH R152, R152 ;  /* 0x0000009800987308 */ /* 0x000f220000002400 */
[----:B--2---:R-:W-:Y:S01]  /*adc0*/  FMNMX.FTZ R168, R20, R219, !PT ;  /* 0x000000db14a87209 */ /* 0x004fe20007810000 */
[----:B------:R-:W-:Y:S01]  /*add0*/  FMUL.FTZ R162, R162, UR37 ;  /* 0x00000025a2a27c20 */ /* 0x000fe20008410000 */
[----:B------:R-:W-:-:S05]  /*ade0*/  FMUL.FTZ R170, R170, UR37 ;  /* 0x00000025aaaa7c20 */ /* 0x000fca0008410000 */
[----:B------:R-:W2:Y:S01]  /*adf0*/  MUFU.TANH R153, R153 ;  /* 0x0000009900997308 */ /* 0x000ea20000002400 */
[----:B---3--:R-:W-:-:S07]  /*ae00*/  FMNMX.FTZ R168, R21, R168, !PT ;  /* 0x000000a815a87209 */ /* 0x008fce0007810000 */
[----:B------:R-:W3:Y:S01]  /*ae10*/  MUFU.TANH R156, R156 ;  /* 0x0000009c009c7308 */ /* 0x000ee20000002400 */
[----:B----4-:R-:W-:-:S07]  /*ae20*/  FMNMX.FTZ R168, R152, R168, !PT ;  /* 0x000000a898a87209 */ /* 0x010fce0007810000 */
[----:B------:R-:W4:Y:S01]  /*ae30*/  MUFU.TANH R157, R157 ;  /* 0x0000009d009d7308 */ /* 0x000f220000002400 */
[----:B--2---:R-:W-:-:S07]  /*ae40*/  FMNMX.FTZ R168, R153, R168, !PT ;  /* 0x000000a899a87209 */ /* 0x004fce0007810000 */
        /* <DEDUP_REMOVED lines=20> */
[----:B------:R-:W-:Y:S01]  /*af90*/  MUFU.TANH R177, R177 ;  /* 0x000000b100b17308 */ /* 0x000fe20000002400 */
[----:B----4-:R-:W-:-:S07]  /*afa0*/  FMNMX.FTZ R168, R180, R168, !PT ;  /* 0x000000a8b4a87209 */ /* 0x010fce0007810000 */
[----:B------:R-:W-:Y:S01]  /*afb0*/  MUFU.TANH R155, R155 ;  /* 0x0000009b009b7308 */ /* 0x000fe20000002400 */
[----:B--2---:R-:W-:-:S05]  /*afc0*/  FMNMX.FTZ R168, R181, R168, !PT ;  /* 0x000000a8b5a87209 */ /* 0x004fca0007810000 */
[----:B------:R-:W2:Y:S02]  /*afd0*/  SHFL.BFLY PT, R169, R168, 0x2, 0x1f ;  /* 0x0c401f00a8a97f89 */ /* 0x000ea400000e0000 */
[----:B------:R-:W-:Y:S08]  /*afe0*/  MUFU.TANH R158, R158 ;  /* 0x0000009e009e7308 */ /* 0x000ff00000002400 */
[----:B------:R-:W-:Y:S08]  /*aff0*/  MUFU.TANH R159, R159 ;  /* 0x0000009f009f7308 */ /* 0x000ff00000002400 */
[----:B------:R-:W-:Y:S01]  /*b000*/  MUFU.TANH R162, R162 ;  /* 0x000000a200a27308 */ /* 0x000fe20000002400 */
[----:B--2---:R-:W-:-:S05]  /*b010*/  FMNMX.FTZ R168, R168, R169, !PT ;  /* 0x000000a9a8a87209 */ /* 0x004fca0007810000 */
[----:B------:R-:W2:Y:S02]  /*b020*/  SHFL.BFLY PT, R169, R168, 0x1, 0x1f ;  /* 0x0c201f00a8a97f89 */ /* 0x000ea400000e0000 */
[----:B--2---:R-:W-:Y:S01]  /*b030*/  FMNMX.FTZ R168, R168, R169, !PT ;  /* 0x000000a9a8a87209 */ /* 0x004fe20007810000 */
[----:B------:R-:W-:-:S04]  /*b040*/  IMAD.U32 R169, RZ, RZ, UR36 ;  /* 0x00000024ffa97e24 */ /* 0x000fc8000f8e00ff */
[C---:B------:R-:W-:Y:S01]  /*b050*/  FADD.FTZ R222, -R168.reuse, R219 ;  /* 0x000000dba8de7221 */ /* 0x040fe20000010100 */
[----:B------:R-:W-:-:S03]  /*b060*/  FMUL.FTZ R154, R168, R169 ;  /* 0x000000a9a89a7220 */ /* 0x000fc60000410000 */
[-C--:B------:R-:W-:Y:S01]  /*b070*/  FMUL.FTZ R222, R222, R169.reuse ;  /* 0x000000a9dede7220 */ /* 0x080fe20000410000 */
[-CC-:B------:R-:W-:Y:S01]  /*b080*/  FFMA.FTZ R219, R20, R169.reuse, -R154.reuse ;  /* 0x000000a914db7223 */ /* 0x180fe2000001089a */
[-CC-:B------:R-:W-:Y:S01]  /*b090*/  FFMA.FTZ R223, R21, R169.reuse, -R154.reuse ;  /* 0x000000a915df7223 */ /* 0x180fe2000001089a */
[-CC-:B------:R-:W-:Y:S01]  /*b0a0*/  FFMA.FTZ R21, R152, R169.reuse, -R154.reuse ;  /* 0x000000a998157223 */ /* 0x180fe2000001089a */
[----:B------:R-:W2:Y:S01]  /*b0b0*/  MUFU.EX2 R20, R222 ;  /* 0x000000de00147308 */ /* 0x000ea20000000800 */
[-CC-:B------:R-:W-:Y:S01]  /*b0c0*/  FFMA.FTZ R153, R153, R169.reuse, -R154.reuse ;  /* 0x000000a999997223 */ /* 0x180fe2000001089a */
[-CC-:B------:R-:W-:Y:S01]  /*b0d0*/  FFMA.FTZ R156, R156, R169.reuse, -R154.reuse ;  /* 0x000000a99c9c7223 */ /* 0x180fe2000001089a */
[-CC-:B------:R-:W-:Y:S01]  /*b0e0*/  FFMA.FTZ R157, R157, R169.reuse, -R154.reuse ;  /* 0x000000a99d9d7223 */ /* 0x180fe2000001089a */
[-CC-:B------:R-:W-:Y:S01]  /*b0f0*/  FFMA.FTZ R160, R160, R169.reuse, -R154.reuse ;  /* 0x000000a9a0a07223 */ /* 0x180fe2000001089a */
[-CC-:B------:R-:W-:Y:S01]  /*b100*/  FFMA.FTZ R161, R161, R169.reuse, -R154.reuse ;  /* 0x000000a9a1a17223 */ /* 0x180fe2000001089a */
[-CC-:B------:R-:W-:Y:S01]  /*b110*/  FFMA.FTZ R164, R164, R169.reuse, -R154.reuse ;  /* 0x000000a9a4a47223 */ /* 0x180fe2000001089a */
[-CC-:B------:R-:W-:Y:S01]  /*b120*/  FFMA.FTZ R165, R165, R169.reuse, -R154.reuse ;  /* 0x000000a9a5a57223 */ /* 0x180fe2000001089a */
[----:B------:R-:W3:Y:S01]  /*b130*/  MUFU.EX2 R152, R219 ;  /* 0x000000db00987308 */ /* 0x000ee20000000800 */
[-CC-:B------:R-:W-:Y:S01]  /*b140*/  FFMA.FTZ R172, R172, R169.reuse, -R154.reuse ;  /* 0x000000a9acac7223 */ /* 0x180fe2000001089a */
[-CC-:B------:R-:W-:Y:S01]  /*b150*/  FFMA.FTZ R173, R173, R169.reuse, -R154.reuse ;  /* 0x000000a9adad7223 */ /* 0x180fe2000001089a */
[-CC-:B------:R-:W-:Y:S01]  /*b160*/  FFMA.FTZ R176, R176, R169.reuse, -R154.reuse ;  /* 0x000000a9b0b07223 */ /* 0x180fe2000001089a */
[-CC-:B------:R-:W-:Y:S01]  /*b170*/  FFMA.FTZ R221, R221, R169.reuse, -R154.reuse ;  /* 0x000000a9dddd7223 */ /* 0x180fe2000001089a */
[-CC-:B------:R-:W-:Y:S01]  /*b180*/  FFMA.FTZ R180, R180, R169.reuse, -R154.reuse ;  /* 0x000000a9b4b47223 */ /* 0x180fe2000001089a */
[----:B------:R-:W-:-:S02]  /*b190*/  FFMA.FTZ R181, R181, R169, -R154 ;  /* 0x000000a9b5b57223 */ /* 0x000fc4000001089a */
[----:B------:R-:W4:Y:S01]  /*b1a0*/  MUFU.EX2 R223, R223 ;  /* 0x000000df00df7308 */ /* 0x000f220000000800 */
[-C--:B--2---:R-:W-:Y:S01]  /*b1b0*/  FMUL.FTZ R24, R24, R20.reuse ;  /* 0x0000001418187220 */ /* 0x084fe20000410000 */
[-C--:B------:R-:W-:Y:S01]  /*b1c0*/  FMUL.FTZ R25, R25, R20.reuse ;  /* 0x0000001419197220 */ /* 0x080fe20000410000 */
[-C--:B------:R-:W-:Y:S01]  /*b1d0*/  FMUL.FTZ R28, R28, R20.reuse ;  /* 0x000000141c1c7220 */ /* 0x080fe20000410000 */
[-C--:B------:R-:W-:Y:S01]  /*b1e0*/  FMUL.FTZ R29, R29, R20.reuse ;  /* 0x000000141d1d7220 */ /* 0x080fe20000410000 */
[-C--:B------:R-:W-:Y:S01]  /*b1f0*/  FMUL.FTZ R32, R32, R20.reuse ;  /* 0x0000001420207220 */ /* 0x080fe20000410000 */
[-C--:B------:R-:W-:Y:S01]  /*b200*/  FMUL.FTZ R33, R33, R20.reuse ;  /* 0x0000001421217220 */ /* 0x080fe20000410000 */
[----:B------:R-:W-:Y:S01]  /*b210*/  FMUL.FTZ R36, R36, R20 ;  /* 0x0000001424247220 */ /* 0x000fe20000410000 */
[----:B------:R2:W5:Y:S01]  /*b220*/  MUFU.EX2 R219, R21 ;  /* 0x0000001500db7308 */ /* 0x0005620000000800 */
[----:B---3--:R-:W-:Y:S01]  /*b230*/  FFMA.FTZ R154, R20, R0, R152 ;  /* 0x00000000149a7223 */ /* 0x008fe20000010098 */
[----:B------:R-:W-:Y:S01]  /*b240*/  FMUL.FTZ R0, R163, UR37 ;  /* 0x00000025a3007c20 */ /* 0x000fe20008410000 */
[-C--:B------:R-:W-:Y:S01]  /*b250*/  FMUL.FTZ R37, R37, R20.reuse ;  /* 0x0000001425257220 */ /* 0x080fe20000410000 */
[-C--:B------:R-:W-:Y:S01]  /*b260*/  FMUL.FTZ R40, R40, R20.reuse ;  /* 0x0000001428287220 */ /* 0x080fe20000410000 */
[-C--:B------:R-:W-:Y:S01]  /*b270*/  FMUL.FTZ R41, R41, R20.reuse ;  /* 0x0000001429297220 */ /* 0x080fe20000410000 */
[-C--:B------:R-:W-:Y:S01]  /*b280*/  FMUL.FTZ R44, R44, R20.reuse ;  /* 0x000000142c2c7220 */ /* 0x080fe20000410000 */
[----:B------:R-:W-:Y:S01]  /*b290*/  FMUL.FTZ R45, R45, R20 ;  /* 0x000000142d2d7220 */ /* 0x000fe20000410000 */
[----:B------:R-:W3:Y:S01]  /*b2a0*/  MUFU.EX2 R153, R153 ;  /* 0x0000009900997308 */ /* 0x000ee20000000800 */
[C---:B----4-:R-:W-:Y:S01]  /*b2b0*/  FADD.FTZ R154, R223.reuse, R154 ;  /* 0x0000009adf9a7221 */ /* 0x050fe20000010000 */
[----:B--2---:R-:W-:Y:S01]  /*b2c0*/  FMUL.FTZ R21, R166, UR37 ;  /* 0x00000025a6157c20 */ /* 0x004fe20008410000 */
[----:B------:R-:W-:Y:S01]  /*b2d0*/  F2FP.F16.F32.PACK_AB R152, R223, R152 ;  /* 0x00000098df98723e */ /* 0x000fe200000000ff */
[-C--:B------:R-:W-:Y:S01]  /*b2e0*/  FMUL.FTZ R48, R48, R20.reuse ;  /* 0x0000001430307220 */ /* 0x080fe20000410000 */
[-C--:B------:R-:W-:Y:S01]  /*b2f0*/  FMUL.FTZ R49, R49, R20.reuse ;  /* 0x0000001431317220 */ /* 0x080fe20000410000 */
[-C--:B------:R-:W-:Y:S01]  /*b300*/  FMUL.FTZ R52, R52, R20.reuse ;  /* 0x0000001434347220 */ /* 0x080fe20000410000 */
[-C--:B------:R-:W-:Y:S01]  /*b310*/  FMUL.FTZ R53, R53, R20.reuse ;  /* 0x0000001435357220 */ /* 0x080fe20000410000 */
[----:B------:R-:W2:Y:S01]  /*b320*/  MUFU.TANH R0, R0 ;  /* 0x0000000000007308 */ /* 0x000ea20000002400 */
[----:B-----5:R-:W-:Y:S01]  /*b330*/  FADD.FTZ R154, R219, R154 ;  /* 0x0000009adb9a7221 */ /* 0x020fe20000010000 */
[-C--:B------:R-:W-:Y:S01]  /*b340*/  FMUL.FTZ R56, R56, R20.reuse ;  /* 0x0000001438387220 */ /* 0x080fe20000410000 */
[-C--:B------:R-:W-:Y:S01]  /*b350*/  FMUL.FTZ R57, R57, R20.reuse ;  /* 0x0000001439397220 */ /* 0x080fe20000410000 */
[-C--:B------:R-:W-:Y:S01]  /*b360*/  FMUL.FTZ R60, R60, R20.reuse ;  /* 0x000000143c3c7220 */ /* 0x080fe20000410000 */
[-C--:B------:R-:W-:Y:S01]  /*b370*/  FMUL.FTZ R61, R61, R20.reuse ;  /* 0x000000143d3d7220 */ /* 0x080fe20000410000 */
[-C--:B------:R-:W-:Y:S01]  /*b380*/  FMUL.FTZ R64, R64, R20.reuse ;  /* 0x0000001440407220 */ /* 0x080fe20000410000 */
[-C--:B------:R-:W-:Y:S01]  /*b390*/  FMUL.FTZ R65, R65, R20.reuse ;  /* 0x0000001441417220 */ /* 0x080fe20000410000 */
[----:B------:R-:W4:Y:S01]  /*b3a0*/  MUFU.TANH R21, R21 ;  /* 0x0000001500157308 */ /* 0x000f220000002400 */
[C---:B---3--:R-:W-:Y:S01]  /*b3b0*/  FADD.FTZ R163, R153.reuse, R154 ;  /* 0x0000009a99a37221 */ /* 0x048fe20000010000 */
[----:B------:R-:W-:Y:S01]  /*b3c0*/  F2FP.F16.F32.PACK_AB R154, R153, R219 ;  /* 0x000000db999a723e */ /* 0x000fe200000000ff */
[----:B------:R-:W-:Y:S01]  /*b3d0*/  FMUL.FTZ R153, R167, UR37 ;  /* 0x00000025a7997c20 */ /* 0x000fe20008410000 */
[----:B------:R-:W-:Y:S01]  /*b3e0*/  FMUL.FTZ R167, R174, UR37 ;  /* 0x00000025aea77c20 */ /* 0x000fe20008410000 */
[----:B------:R-:W-:Y:S01]  /*b3f0*/  FMUL.FTZ R174, R178, UR37 ;  /* 0x00000025b2ae7c20 */ /* 0x000fe20008410000 */
        /* <DEDUP_REMOVED lines=10> */
[----:B------:R-:W5:Y:S01]  /*b4a0*/  MUFU.TANH R153, R153 ;  /* 0x0000009900997308 */ /* 0x000f620000002400 */
[----:B---3--:R-:W-:Y:S01]  /*b4b0*/  IADD3 R157, -R211, RZ, RZ ;  /* 0x000000ffd39d7210 */ /* 0x008fe20007ffe1ff */
[-C--:B------:R-:W-:Y:S01]  /*b4c0*/  FMUL.FTZ R85, R85, R20.reuse ;  /* 0x0000001455557220 */ /* 0x080fe20000410000 */
[-C--:B------:R-:W-:Y:S01]  /*b4d0*/  FMUL.FTZ R88, R88, R20.reuse ;  /* 0x0000001458587220 */ /* 0x080fe20000410000 */
[----:B------:R-:W-:Y:S01]  /*b4e0*/  FMUL.FTZ R89, R89, R20 ;  /* 0x0000001459597220 */ /* 0x000fe20000410000 */
[----:B------:R-:W-:Y:S01]  /*b4f0*/  ISETP.NE.AND P2, PT, R210, R157, PT ;  /* 0x0000009dd200720c */ /* 0x000fe20003f45270 */
[----:B------:R-:W-:-:S02]  /*b500*/  VIADD R157, R12, 0x28c40 ;  /* 0x00028c400c9d7836 */ /* 0x000fc40000000000 */
[-C--:B------:R-:W-:Y:S01]  /*b510*/  FMUL.FTZ R92, R92, R20.reuse ;  /* 0x000000145c5c7220 */ /* 0x080fe20000410000 */
[----:B------:R-:W-:Y:S01]  /*b520*/  MUFU.TANH R167, R167 ;  /* 0x000000a700a77308 */ /* 0x000fe20000002400 */
[-C--:B------:R-:W-:Y:S01]  /*b530*/  FMUL.FTZ R93, R93, R20.reuse ;  /* 0x000000145d5d7220 */ /* 0x080fe20000410000 */
[-C--:B------:R-:W-:Y:S01]  /*b540*/  FMUL.FTZ R96, R96, R20.reuse ;  /* 0x0000001460607220 */ /* 0x080fe20000410000 */
[----:B------:R-:W-:Y:S01]  /*b550*/  PRMT R166, R189, 0x654, R157 ;  /* 0x00000654bda67816 */ /* 0x000fe2000000009d */
[-C--:B------:R-:W-:Y:S01]  /*b560*/  FMUL.FTZ R97, R97, R20.reuse ;  /* 0x0000001461617220 */ /* 0x080fe20000410000 */
[-C--:B------:R-:W-:Y:S01]  /*b570*/  FMUL.FTZ R100, R100, R20.reuse ;  /* 0x0000001464647220 */ /* 0x080fe20000410000 */
[-C--:B------:R-:W-:Y:S01]  /*b580*/  FMUL.FTZ R101, R101, R20.reuse ;  /* 0x0000001465657220 */ /* 0x080fe20000410000 */
[----:B------:R3:W-:Y:S01]  /*b590*/  SYNCS.ARRIVE.TRANS64.RED.A1T0 RZ, [R166+URZ], RZ ;  /* 0x000000ffa6ff79a7 */ /* 0x0007e2000810043f */
[----:B------:R0:W1:Y:S01]  /*b5a0*/  MUFU.TANH R157, R170 ;  /* 0x000000aa009d7308 */ /* 0x0000620000002400 */
[-C--:B------:R-:W-:Y:S01]  /*b5b0*/  FMUL.FTZ R104, R104, R20.reuse ;  /* 0x0000001468687220 */ /* 0x080fe20000410000 */
[-C--:B------:R-:W-:Y:S01]  /*b5c0*/  FMUL.FTZ R105, R105, R20.reuse ;  /* 0x0000001469697220 */ /* 0x080fe20000410000 */
[-C--:B------:R-:W-:Y:S01]  /*b5d0*/  FMUL.FTZ R108, R108, R20.reuse ;  /* 0x000000146c6c7220 */ /* 0x080fe20000410000 */
[-C--:B------:R-:W-:Y:S01]  /*b5e0*/  FMUL.FTZ R109, R109, R20.reuse ;  /* 0x000000146d6d7220 */ /* 0x080fe20000410000 */
[-C--:B------:R-:W-:Y:S01]  /*b5f0*/  FMUL.FTZ R112, R112, R20.reuse ;  /* 0x0000001470707220 */ /* 0x080fe20000410000 */
[----:B------:R-:W-:Y:S01]  /*b600*/  FMUL.FTZ R113, R113, R20 ;  /* 0x0000001471717220 */ /* 0x000fe20000410000 */
[----:B---3--:R-:W-:Y:S01]  /*b610*/  FMUL.FTZ R166, R171, UR37 ;  /* 0x00000025aba67c20 */ /* 0x008fe20008410000 */
[----:B------:R-:W-:Y:S01]  /*b620*/  FMUL.FTZ R171, R175, UR37 ;  /* 0x00000025afab7c20 */ /* 0x000fe20008410000 */
[----:B0-----:R-:W-:Y:S01]  /*b630*/  FMNMX.FTZ R170, R177, R15, !PT ;  /* 0x0000000fb1aa7209 */ /* 0x001fe20007810000 */
[----:B------:R-:W-:Y:S01]  /*b640*/  FMUL.FTZ R175, R179, UR37 ;  /* 0x00000025b3af7c20 */ /* 0x000fe20008410000 */
[----:B------:R-:W-:Y:S01]  /*b650*/  MUFU.TANH R174, R174 ;  /* 0x000000ae00ae7308 */ /* 0x000fe20000002400 */
[----:B------:R-:W-:Y:S01]  /*b660*/  FMUL.FTZ R179, R182, UR37 ;  /* 0x00000025b6b37c20 */ /* 0x000fe20008410000 */
[----:B------:R-:W-:Y:S01]  /*b670*/  FMNMX.FTZ R170, R155, R170, !PT ;  /* 0x000000aa9baa7209 */ /* 0x000fe20007810000 */
[----:B------:R-:W-:Y:S01]  /*b680*/  FMUL.FTZ R182, R183, UR37 ;  /* 0x00000025b7b67c20 */ /* 0x000fe20008410000 */
[-C--:B------:R-:W-:Y:S01]  /*b690*/  FMUL.FTZ R116, R116, R20.reuse ;  /* 0x0000001474747220 */ /* 0x080fe20000410000 */
[----:B------:R-:W-:Y:S01]  /*b6a0*/  FMUL.FTZ R117, R117, R20 ;  /* 0x0000001475757220 */ /* 0x000fe20000410000 */
[----:B------:R-:W-:Y:S01]  /*b6b0*/  FMNMX.FTZ R170, R158, R170, !PT ;  /* 0x000000aa9eaa7209 */ /* 0x000fe20007810000 */
[-C--:B------:R-:W-:Y:S01]  /*b6c0*/  FMUL.FTZ R120, R120, R20.reuse ;  /* 0x0000001478787220 */ /* 0x080fe20000410000 */
[----:B------:R-:W0:Y:S01]  /*b6d0*/  MUFU.TANH R166, R166 ;  /* 0x000000a600a67308 */ /* 0x000e220000002400 */
[----:B------:R-:W-:Y:S01]  /*b6e0*/  FMUL.FTZ R121, R121, R20 ;  /* 0x0000001479797220 */ /* 0x000fe20000410000 */
[----:B------:R-:W-:Y:S01]  /*b6f0*/  FMNMX.FTZ R170, R159, R170, !PT ;  /* 0x000000aa9faa7209 */ /* 0x000fe20007810000 */
[-C--:B------:R-:W-:Y:S01]  /*b700*/  FMUL.FTZ R124, R124, R20.reuse ;  /* 0x000000147c7c7220 */ /* 0x080fe20000410000 */
[-C--:B------:R-:W-:Y:S01]  /*b710*/  FMUL.FTZ R125, R125, R20.reuse ;  /* 0x000000147d7d7220 */ /* 0x080fe20000410000 */
[----:B------:R-:W-:Y:S01]  /*b720*/  FMUL.FTZ R128, R128, R20 ;  /* 0x0000001480807220 */ /* 0x000fe20000410000 */
[----:B------:R-:W-:Y:S01]  /*b730*/  FMNMX.FTZ R170, R162, R170, !PT ;  /* 0x000000aaa2aa7209 */ /* 0x000fe20007810000 */
[-C--:B------:R-:W-:Y:S01]  /*b740*/  FMUL.FTZ R129, R129, R20.reuse ;  /* 0x0000001481817220 */ /* 0x080fe20000410000 */
[----:B------:R-:W3:Y:S01]  /*b750*/  MUFU.TANH R171, R171 ;  /* 0x000000ab00ab7308 */ /* 0x000ee20000002400 */
[----:B------:R-:W-:Y:S01]  /*b760*/  FMUL.FTZ R132, R132, R20 ;  /* 0x0000001484847220 */ /* 0x000fe20000410000 */
[----:B--2---:R-:W-:Y:S01]  /*b770*/  FMNMX.FTZ R170, R0, R170, !PT ;  /* 0x000000aa00aa7209 */ /* 0x004fe20007810000 */
[-C--:B------:R-:W-:Y:S01]  /*b780*/  FMUL.FTZ R133, R133, R20.reuse ;  /* 0x0000001485857220 */ /* 0x080fe20000410000 */
[-C--:B------:R-:W-:Y:S01]  /*b790*/  FMUL.FTZ R136, R136, R20.reuse ;  /* 0x0000001488887220 */ /* 0x080fe20000410000 */
[----:B------:R-:W-:Y:S01]  /*b7a0*/  FMUL.FTZ R137, R137, R20 ;  /* 0x0000001489897220 */ /* 0x000fe20000410000 */
[----:B----4-:R-:W-:Y:S01]  /*b7b0*/  FMNMX.FTZ R170, R21, R170, !PT ;  /* 0x000000aa15aa7209 */ /* 0x010fe20007810000 */
[-C--:B------:R-:W-:Y:S01]  /*b7c0*/  FMUL.FTZ R140, R140, R20.reuse ;  /* 0x000000148c8c7220 */ /* 0x080fe20000410000 */
[----:B------:R-:W2:Y:S01]  /*b7d0*/  MUFU.TANH R175, R175 ;  /* 0x000000af00af7308 */ /* 0x000ea20000002400 */
[----:B------:R-:W-:Y:S01]  /*b7e0*/  FMUL.FTZ R141, R141, R20 ;  /* 0x000000148d8d7220 */ /* 0x000fe20000410000 */
[----:B-----5:R-:W-:Y:S01]  /*b7f0*/  FMNMX.FTZ R170, R153, R170, !PT ;  /* 0x000000aa99aa7209 */ /* 0x020fe20007810000 */
[-C--:B------:R-:W-:Y:S01]  /*b800*/  FMUL.FTZ R144, R144, R20.reuse ;  /* 0x0000001490907220 */ /* 0x080fe20000410000 */
[-C--:B------:R-:W-:Y:S01]  /*b810*/  FMUL.FTZ R145, R145, R20.reuse ;  /* 0x0000001491917220 */ /* 0x080fe20000410000 */
[----:B------:R-:W-:Y:S01]  /*b820*/  FMUL.FTZ R148, R148, R20 ;  /* 0x0000001494947220 */ /* 0x000fe20000410000 */
[----:B-1----:R-:W-:Y:S01]  /*b830*/  FMNMX.FTZ R170, R157, R170, !PT ;  /* 0x000000aa9daa7209 */ /* 0x002fe20007810000 */
[----:B------:R-:W-:Y:S01]  /*b840*/  FMUL.FTZ R149, R149, R20 ;  /* 0x0000001495957220 */ /* 0x000fe20000410000 */
[----:B------:R-:W1:Y:S02]  /*b850*/  MUFU.TANH R179, R179 ;  /* 0x000000b300b37308 */ /* 0x000e640000002400 */
[----:B0-----:R-:W-:-:S04]  /*b860*/  FMNMX.FTZ R170, R166, R170, !PT ;  /* 0x000000aaa6aa7209 */ /* 0x001fc80007810000 */
[----:B------:R-:W-:Y:S02]  /*b870*/  FMNMX.FTZ R170, R167, R170, !PT ;  /* 0x000000aaa7aa7209 */ /* 0x000fe40007810000 */
[----:B------:R-:W0:Y:S02]  /*b880*/  MUFU.TANH R182, R182 ;  /* 0x000000b600b67308 */ /* 0x000e240000002400 */
[----:B---3--:R-:W-:-:S04]  /*b890*/  FMNMX.FTZ R170, R171, R170, !PT ;  /* 0x000000aaabaa7209 */ /* 0x008fc80007810000 */
[----:B------:R-:W-:Y:S02]  /*b8a0*/  FMNMX.FTZ R170, R174, R170, !PT ;  /* 0x000000aaaeaa7209 */ /* 0x000fe40007810000 */
[----:B------:R-:W3:Y:S02]  /*b8b0*/  MUFU.EX2 R156, R156 ;  /* 0x0000009c009c7308 */ /* 0x000ee40000000800 */
[----:B--2---:R-:W-:-:S04]  /*b8c0*/  FMNMX.FTZ R170, R175, R170, !PT ;  /* 0x000000aaafaa7209 */ /* 0x004fc80007810000 */
[----:B-1----:R-:W-:Y:S02]  /*b8d0*/  FMNMX.FTZ R170, R179, R170, !PT ;  /* 0x000000aab3aa7209 */ /* 0x002fe40007810000 */
[----:B------:R-:W-:Y:S02]  /*b8e0*/  MUFU.EX2 R161, R161 ;  /* 0x000000a100a17308 */ /* 0x000fe40000000800 */
[----:B0-----:R-:W-:-:S05]  /*b8f0*/  FMNMX.FTZ R170, R182, R170, !PT ;  /* 0x000000aab6aa7209 */ /* 0x001fca0007810000 */
[----:B------:R-:W0:Y:S01]  /*b900*/  SHFL.BFLY PT, R178, R170, 0x2, 0x1f ;  /* 0x0c401f00aab27f89 */ /* 0x000e2200000e0000 */
[----:B------:R-:W-:Y:S01]  /*b910*/  MUFU.EX2 R165, R165 ;  /* 0x000000a500a57308 */ /* 0x000fe20000000800 */
[----:B---3--:R-:W-:Y:S01]  /*b920*/  FADD.FTZ R163, R156, R163 ;  /* 0x000000a39ca37221 */ /* 0x008fe20000010000 */
[----:B------:R-:W-:-:S03]  /*b930*/  F2FP.F16.F32.PACK_AB R156, R219, R156 ;  /* 0x0000009cdb9c723e */ /* 0x000fc600000000ff */
[----:B------:R-:W-:-:S03]  /*b940*/  FADD.FTZ R163, R219, R163 ;  /* 0x000000a3dba37221 */ /* 0x000fc60000010000 */
[----:B------:R-:W-:Y:S08]  /*b950*/  MUFU.EX2 R172, R172 ;  /* 0x000000ac00ac7308 */ /* 0x000ff00000000800 */
[----:B------:R-:W-:Y:S01]  /*b960*/  MUFU.EX2 R173, R173 ;  /* 0x000000ad00ad7308 */ /* 0x000fe20000000800 */
[----:B0-----:R-:W-:-:S07]  /*b970*/  FMNMX.FTZ R170, R170, R178, !PT ;  /* 0x000000b2aaaa7209 */ /* 0x001fce0007810000 */
[----:B------:R-:W-:Y:S01]  /*b980*/  MUFU.EX2 R221, R221 ;  /* 0x000000dd00dd7308 */ /* 0x000fe20000000800 */
[----:B------:R-:W0:Y:S07]  /*b990*/  SHFL.BFLY PT, R183, R170, 0x1, 0x1f ;  /* 0x0c201f00aab77f89 */ /* 0x000e2e00000e0000 */
[----:B------:R-:W-:Y:S08]  /*b9a0*/  MUFU.EX2 R178, R160 ;  /* 0x000000a000b27308 */ /* 0x000ff00000000800 */
[----:B------:R-:W-:Y:S08]  /*b9b0*/  MUFU.EX2 R160, R164 ;  /* 0x000000a400a07308 */ /* 0x000ff00000000800 */
[----:B------:R1:W-:Y:S01]  /*b9c0*/  MUFU.EX2 R164, R176 ;  /* 0x000000b000a47308 */ /* 0x0003e20000000800 */
[----:B0-----:R-:W-:-:S07]  /*b9d0*/  FMNMX.FTZ R170, R170, R183, !PT ;  /* 0x000000b7aaaa7209 */ /* 0x001fce0007810000 */
[----:B------:R-:W-:Y:S01]  /*b9e0*/  MUFU.EX2 R180, R180 ;  /* 0x000000b400b47308 */ /* 0x000fe20000000800 */
[----:B------:R-:W-:Y:S01]  /*b9f0*/  FADD.FTZ R15, -R170, R15 ;  /* 0x0000000faa0f7221 */ /* 0x000fe20000010100 */
[----:B-1----:R-:W-:-:S03]  /*ba00*/  @!P2 IMAD R176, R216, 0x40, R194 ;  /* 0x00000040d8b0a824 */ /* 0x002fc600078e02c2 */
[----:B------:R-:W-:Y:S01]  /*ba10*/  FMUL.FTZ R15, R15, R169 ;  /* 0x000000a90f0f7220 */ /* 0x000fe20000410000 */
[----:B------:R-:W-:Y:S02]  /*ba20*/  @!P2 IMAD R176, R176, 0x4, R2 ;  /* 0x00000004b0b0a824 */ /* 0x000fe400078e0202 */
[----:B------:R-:W-:Y:S03]  /*ba30*/  MUFU.EX2 R181, R181 ;  /* 0x000000b500b57308 */ /* 0x000fe60000000800 */
[----:B------:R-:W-:Y:S05]  /*ba40*/  @!P2 STS [R176+0x28800], R20 ;  /* 0x02880014b000a388 */ /* 0x000fea0000000800 */
[----:B------:R-:W0:Y:S02]  /*ba50*/  MUFU.EX2 R15, R15 ;  /* 0x0000000f000f7308 */ /* 0x000e240000000800 */
[----:B0-----:R0:W-:Y:S01]  /*ba60*/  @!P2 STS [R176+0x28820], R15 ;  /* 0x0288200fb000a388 */ /* 0x0011e20000000800 */
        /* <DEDUP_REMOVED lines=9> */
[----:B0-----:R-:W-:Y:S01]  /*bb00*/  FMUL.FTZ R176, R170, R169 ;  /* 0x000000a9aab07220 */ /* 0x001fe20000410000 */
[-C--:B------:R-:W-:Y:S01]  /*bb10*/  FMUL.FTZ R43, R43, R15.reuse ;  /* 0x0000000f2b2b7220 */ /* 0x080fe20000410000 */
[-C--:B------:R-:W-:Y:S01]  /*bb20*/  FMUL.FTZ R46, R46, R15.reuse ;  /* 0x0000000f2e2e7220 */ /* 0x080fe20000410000 */
[----:B------:R-:W-:Y:S01]  /*bb30*/  FMUL.FTZ R47, R47, R15 ;  /* 0x0000000f2f2f7220 */ /* 0x000fe20000410000 */
[-CC-:B------:R-:W-:Y:S01]  /*bb40*/  FFMA.FTZ R177, R177, R169.reuse, -R176.reuse ;  /* 0x000000a9b1b17223 */ /* 0x180fe200000108b0 */
[-CC-:B------:R-:W-:Y:S01]  /*bb50*/  FFMA.FTZ R155, R155, R169.reuse, -R176.reuse ;  /* 0x000000a99b9b7223 */ /* 0x180fe200000108b0 */
[-CC-:B------:R-:W-:Y:S01]  /*bb60*/  FFMA.FTZ R158, R158, R169.reuse, -R176.reuse ;  /* 0x000000a99e9e7223 */ /* 0x180fe200000108b0 */
[-CC-:B------:R-:W-:Y:S01]  /*bb70*/  FFMA.FTZ R159, R159, R169.reuse, -R176.reuse ;  /* 0x000000a99f9f7223 */ /* 0x180fe200000108b0 */
[-CC-:B------:R-:W-:Y:S01]  /*bb80*/  FFMA.FTZ R162, R162, R169.reuse, -R176.reuse ;  /* 0x000000a9a2a27223 */ /* 0x180fe200000108b0 */
[-CC-:B------:R-:W-:Y:S01]  /*bb90*/  FFMA.FTZ R183, R0, R169.reuse, -R176.reuse ;  /* 0x000000a900b77223 */ /* 0x180fe200000108b0 */
[----:B------:R-:W0:Y:S01]  /*bba0*/  MUFU.EX2 R177, R177 ;  /* 0x000000b100b17308 */ /* 0x000e220000000800 */
[-CC-:B------:R-:W-:Y:S01]  /*bbb0*/  FFMA.FTZ R0, R21, R169.reuse, -R176.reuse ;  /* 0x000000a915007223 */ /* 0x180fe200000108b0 */
[-CC-:B------:R-:W-:Y:S01]  /*bbc0*/  FFMA.FTZ R216, R153, R169.reuse, -R176.reuse ;  /* 0x000000a999d87223 */ /* 0x180fe200000108b0 */
[-CC-:B------:R-:W-:Y:S01]  /*bbd0*/  FFMA.FTZ R21, R157, R169.reuse, -R176.reuse ;  /* 0x000000a99d157223 */ /* 0x180fe200000108b0 */
[-CC-:B------:R-:W-:Y:S01]  /*bbe0*/  FFMA.FTZ R166, R166, R169.reuse, -R176.reuse ;  /* 0x000000a9a6a67223 */ /* 0x180fe200000108b0 */
[-CC-:B------:R-:W-:Y:S01]  /*bbf0*/  FFMA.FTZ R167, R167, R169.reuse, -R176.reuse ;  /* 0x000000a9a7a77223 */ /* 0x180fe200000108b0 */
[-CC-:B------:R-:W-:Y:S01]  /*bc00*/  FFMA.FTZ R171, R171, R169.reuse, -R176.reuse ;  /* 0x000000a9abab7223 */ /* 0x180fe200000108b0 */
[-CC-:B------:R-:W-:Y:S01]  /*bc10*/  FFMA.FTZ R174, R174, R169.reuse, -R176.reuse ;  /* 0x000000a9aeae7223 */ /* 0x180fe200000108b0 */
[----:B------:R-:W1:Y:S01]  /*bc20*/  MUFU.EX2 R155, R155 ;  /* 0x0000009b009b7308 */ /* 0x000e620000000800 */
[-CC-:B------:R-:W-:Y:S01]  /*bc30*/  FFMA.FTZ R175, R175, R169.reuse, -R176.reuse ;  /* 0x000000a9afaf7223 */ /* 0x180fe200000108b0 */
[-CC-:B------:R-:W-:Y:S01]  /*bc40*/  FFMA.FTZ R179, R179, R169.reuse, -R176.reuse ;  /* 0x000000a9b3b37223 */ /* 0x180fe200000108b0 */
[----:B------:R-:W-:Y:S01]  /*bc50*/  FFMA.FTZ R176, R182, R169, -R176 ;  /* 0x000000a9b6b07223 */ /* 0x000fe200000108b0 */
        /* <DEDUP_REMOVED lines=13> */
[----:B-1----:R-:W-:Y:S01]  /*bd30*/  FADD.FTZ R153, R155, R3 ;  /* 0x000000039b997221 */ /* 0x002fe20000010000 */
[-C--:B------:R-:W-:Y:S01]  /*bd40*/  FMUL.FTZ R70, R70, R15.reuse ;  /* 0x0000000f46467220 */ /* 0x080fe20000410000 */
[-C--:B------:R-:W-:Y:S01]  /*bd50*/  FMUL.FTZ R71, R71, R15.reuse ;  /* 0x0000000f47477220 */ /* 0x080fe20000410000 */
[-C--:B------:R-:W-:Y:S01]  /*bd60*/  FMUL.FTZ R74, R74, R15.reuse ;  /* 0x0000000f4a4a7220 */ /* 0x080fe20000410000 */
[-C--:B------:R-:W-:Y:S01]  /*bd70*/  FMUL.FTZ R75, R75, R15.reuse ;  /* 0x0000000f4b4b7220 */ /* 0x080fe20000410000 */
[-C--:B------:R-:W-:Y:S01]  /*bd80*/  FMUL.FTZ R78, R78, R15.reuse ;  /* 0x0000000f4e4e7220 */ /* 0x080fe20000410000 */
[----:B------:R-:W-:Y:S01]  /*bd90*/  FMUL.FTZ R79, R79, R15 ;  /* 0x0000000f4f4f7220 */ /* 0x000fe20000410000 */
[----:B------:R-:W1:Y:S01]  /*bda0*/  MUFU.EX2 R162, R162 ;  /* 0x000000a200a27308 */ /* 0x000e620000000800 */
[----:B--2---:R-:W-:Y:S01]  /*bdb0*/  FADD.FTZ R157, R158, R153 ;  /* 0x000000999e9d7221 */ /* 0x004fe20000010000 */
[----:B------:R-:W-:Y:S01]  /*bdc0*/  F2FP.F16.F32.PACK_AB R153, R155, R177 ;  /* 0x000000b19b99723e */ /* 0x000fe200000000ff */
[-C--:B------:R-:W-:Y:S01]  /*bdd0*/  FMUL.FTZ R82, R82, R15.reuse ;  /* 0x0000000f52527220 */ /* 0x080fe20000410000 */
[-C--:B------:R-:W-:Y:S01]  /*bde0*/  FMUL.FTZ R83, R83, R15.reuse ;  /* 0x0000000f53537220 */ /* 0x080fe20000410000 */
[-C--:B------:R-:W-:Y:S01]  /*bdf0*/  FMUL.FTZ R86, R86, R15.reuse ;  /* 0x0000000f56567220 */ /* 0x080fe20000410000 */
[-C--:B------:R-:W-:Y:S01]  /*be00*/  FMUL.FTZ R87, R87, R15.reuse ;  /* 0x0000000f57577220 */ /* 0x080fe20000410000 */
[-C--:B------:R-:W-:Y:S01]  /*be10*/  FMUL.FTZ R90, R90, R15.reuse ;  /* 0x0000000f5a5a7220 */ /* 0x080fe20000410000 */
[----:B------:R-:W2:Y:S01]  /*be20*/  MUFU.EX2 R183, R183 ;  /* 0x000000b700b77308 */ /* 0x000ea20000000800 */
[C---:B0-----:R-:W-:Y:S01]  /*be30*/  FADD.FTZ R157, R159.reuse, R157 ;  /* 0x0000009d9f9d7221 */ /* 0x041fe20000010000 */
[----:B------:R-:W-:Y:S01]  /*be40*/  F2FP.F16.F32.PACK_AB R155, R159, R158 ;  /* 0x0000009e9f9b723e */ /* 0x000fe200000000ff */
[----:B------:R-:W-:Y:S01]  /*be50*/  BAR.SYNC.DEFER_BLOCKING 0xf, 0x100 ;  /* 0x03c4000000007b1d */ /* 0x000fe20000010000 */
        /* <DEDUP_REMOVED lines=12> */
[-C--:B------:R-:W-:Y:S01]  /*bf20*/  FMUL.FTZ R111, R111, R15.reuse ;  /* 0x0000000f6f6f7220 */ /* 0x080fe20000410000 */
[----:B------:R-:W1:Y:S01]  /*bf30*/  MUFU.EX2 R216, R216 ;  /* 0x000000d800d87308 */ /* 0x000e620000000800 */
[C---:B--2---:R-:W-:Y:S01]  /*bf40*/  FADD.FTZ R158, R183.reuse, R157 ;  /* 0x0000009db79e7221 */ /* 0x044fe20000010000 */
[----:B------:R-:W-:Y:S01]  /*bf50*/  F2FP.F16.F32.PACK_AB R157, R183, R162 ;  /* 0x000000a2b79d723e */ /* 0x000fe200000000ff */
[----:B------:R-:W-:Y:S01]  /*bf60*/  FADD.FTZ R162, R178, R163 ;  /* 0x000000a3b2a27221 */ /* 0x000fe20000010000 */
[-C--:B------:R-:W-:Y:S01]  /*bf70*/  FMUL.FTZ R114, R114, R15.reuse ;  /* 0x0000000f72727220 */ /* 0x080fe20000410000 */
[-C--:B------:R-:W-:Y:S01]  /*bf80*/  FMUL.FTZ R115, R115, R15.reuse ;  /* 0x0000000f73737220 */ /* 0x080fe20000410000 */
[-C--:B------:R-:W-:Y:S01]  /*bf90*/  FMUL.FTZ R118, R118, R15.reuse ;  /* 0x0000000f76767220 */ /* 0x080fe20000410000 */
[C---:B------:R-:W-:Y:S01]  /*bfa0*/  FADD.FTZ R162, R161.reuse, R162 ;  /* 0x000000a2a1a27221 */ /* 0x040fe20000010000 */
[----:B------:R-:W2:Y:S01]  /*bfb0*/  MUFU.EX2 R21, R21 ;  /* 0x0000001500157308 */ /* 0x000ea20000000800 */
[----:B0-----:R-:W-:Y:S01]  /*bfc0*/  FADD.FTZ R159, R0, R158 ;  /* 0x0000009e009f7221 */ /* 0x001fe20000010000 */
[----:B------:R-:W-:Y:S01]  /*bfd0*/  F2FP.F16.F32.PACK_AB R158, R161, R178 ;  /* 0x000000b2a19e723e */ /* 0x000fe200000000ff */
[----:B------:R0:W-:Y:S01]  /*bfe0*/  STSM.16.M88.4 [R212+0x26800], R152 ;  /* 0x02680098d4007844 */ /* 0x0001e20000000200 */
[-C--:B------:R-:W-:Y:S01]  /*bff0*/  FMUL.FTZ R119, R119, R15.reuse ;  /* 0x0000000f77777220 */ /* 0x080fe20000410000 */
[-C--:B------:R-:W-:Y:S01]  /*c000*/  FMUL.FTZ R122, R122, R15.reuse ;  /* 0x0000000f7a7a7220 */ /* 0x080fe20000410000 */
[-C--:B------:R-:W-:Y:S01]  /*c010*/  FMUL.FTZ R123, R123, R15.reuse ;  /* 0x0000000f7b7b7220 */ /* 0x080fe20000410000 */
[-C--:B------:R-:W-:Y:S01]  /*c020*/  FMUL.FTZ R126, R126, R15.reuse ;  /* 0x0000000f7e7e7220 */ /* 0x080fe20000410000 */
[----:B------:R-:W3:Y:S01]  /*c030*/  MUFU.EX2 R166, R166 ;  /* 0x000000a600a67308 */ /* 0x000ee20000000800 */
[C---:B-1----:R-:W-:Y:S01]  /*c040*/  FADD.FTZ R161, R216.reuse, R159 ;  /* 0x0000009fd8a17221 */ /* 0x042fe20000010000 */
[----:B------:R-:W-:Y:S01]  /*c050*/  F2FP.F16.F32.PACK_AB R159, R216, R0 ;  /* 0x00000000d89f723e */ /* 0x000fe200000000ff */
[----:B------:R-:W-:Y:S01]  /*c060*/  FADD.FTZ R0, R160, R162 ;  /* 0x000000a2a0007221 */ /* 0x000fe20000010000 */
[----:B------:R-:W-:Y:S01]  /*c070*/  F2FP.F16.F32.PACK_AB R160, R165, R160 ;  /* 0x000000a0a5a0723e */ /* 0x000fe200000000ff */
[-C--:B------:R-:W-:Y:S01]  /*c080*/  FMUL.FTZ R127, R127, R15.reuse ;  /* 0x0000000f7f7f7220 */ /* 0x080fe20000410000 */
[-C--:B------:R-:W-:Y:S01]  /*c090*/  FMUL.FTZ R130, R130, R15.reuse ;  /* 0x0000000f82827220 */ /* 0x080fe20000410000 */
[----:B------:R-:W-:Y:S01]  /*c0a0*/  FADD.FTZ R0, R165, R0 ;  /* 0x00000000a5007221 */ /* 0x000fe20000010000 */
[----:B------:R-:W1:Y:S01]  /*c0b0*/  MUFU.EX2 R3, R167 ;  /* 0x000000a700037308 */ /* 0x000e620000000800 */
[----:B--2---:R-:W-:Y:S01]  /*c0c0*/  FADD.FTZ R161, R21, R161 ;  /* 0x000000a115a17221 */ /* 0x004fe20000010000 */
[----:B------:R0:W-:Y:S01]  /*c0d0*/  STSM.16.M88.4 [R213], R156 ;  /* 0x0000009cd5007844 */ /* 0x0001e20000000200 */
[----:B------:R-:W-:Y:S01]  /*c0e0*/  FADD.FTZ R0, R172, R0 ;  /* 0x00000000ac007221 */ /* 0x000fe20000010000 */
[-C--:B------:R-:W-:Y:S01]  /*c0f0*/  FMUL.FTZ R131, R131, R15.reuse ;  /* 0x0000000f83837220 */ /* 0x080fe20000410000 */
[-C--:B------:R-:W-:Y:S01]  /*c100*/  FMUL.FTZ R134, R134, R15.reuse ;  /* 0x0000000f86867220 */ /* 0x080fe20000410000 */
[----:B------:R-:W-:Y:S01]  /*c110*/  FMUL.FTZ R135, R135, R15 ;  /* 0x0000000f87877220 */ /* 0x000fe20000410000 */
[----:B------:R-:W-:Y:S01]  /*c120*/  FADD.FTZ R0, R173, R0 ;  /* 0x00000000ad007221 */ /* 0x000fe20000010000 */
[----:B------:R-:W2:Y:S01]  /*c130*/  MUFU.EX2 R171, R171 ;  /* 0x000000ab00ab7308 */ /* 0x000ea20000000800 */
[C---:B---3--:R-:W-:Y:S01]  /*c140*/  FADD.FTZ R162, R166.reuse, R161 ;  /* 0x000000a1a6a27221 */ /* 0x048fe20000010000 */
[----:B------:R-:W-:Y:S01]  /*c150*/  F2FP.F16.F32.PACK_AB R161, R166, R21 ;  /* 0x00000015a6a1723e */ /* 0x000fe200000000ff */
[----:B------:R-:W-:Y:S01]  /*c160*/  FADD.FTZ R0, R164, R0 ;  /* 0x00000000a4007221 */ /* 0x000fe20000010000 */
[----:B------:R-:W-:Y:S01]  /*c170*/  F2FP.F16.F32.PACK_AB R164, R221, R164 ;  /* 0x000000a4dda4723e */ /* 0x000fe200000000ff */
[-C--:B------:R-:W-:Y:S01]  /*c180*/  FMUL.FTZ R138, R138, R15.reuse ;  /* 0x0000000f8a8a7220 */ /* 0x080fe20000410000 */
[----:B------:R-:W-:Y:S01]  /*c190*/  F2FP.F16.F32.PACK_AB R166, R181, R180 ;  /* 0x000000b4b5a6723e */ /* 0x000fe200000000ff */
[----:B------:R-:W-:Y:S01]  /*c1a0*/  FADD.FTZ R0, R221, R0 ;  /* 0x00000000dd007221 */ /* 0x000fe20000010000 */
[----:B------:R-:W3:Y:S01]  /*c1b0*/  MUFU.EX2 R174, R174 ;  /* 0x000000ae00ae7308 */ /* 0x000ee20000000800 */
[----:B-1----:R-:W-:Y:S01]  /*c1c0*/  FADD.FTZ R21, R3, R162 ;  /* 0x000000a203157221 */ /* 0x002fe20000010000 */
[----:B------:R-:W-:Y:S01]  /*c1d0*/  F2FP.F16.F32.PACK_AB R162, R173, R172 ;  /* 0x000000acada2723e */ /* 0x000fe200000000ff */
[----:B------:R-:W-:Y:S01]  /*c1e0*/  FADD.FTZ R0, R180, R0 ;  /* 0x00000000b4007221 */ /* 0x000fe20000010000 */
[-C--:B------:R-:W-:Y:S01]  /*c1f0*/  FMUL.FTZ R139, R139, R15.reuse ;  /* 0x0000000f8b8b7220 */ /* 0x080fe20000410000 */
[-C--:B------:R-:W-:Y:S01]  /*c200*/  FMUL.FTZ R142, R142, R15.reuse ;  /* 0x0000000f8e8e7220 */ /* 0x080fe20000410000 */
[----:B------:R-:W-:Y:S01]  /*c210*/  FMUL.FTZ R143, R143, R15 ;  /* 0x0000000f8f8f7220 */ /* 0x000fe20000410000 */
[----:B------:R-:W-:Y:S01]  /*c220*/  FADD.FTZ R0, R181, R0 ;  /* 0x00000000b5007221 */ /* 0x000fe20000010000 */
[----:B------:R-:W1:Y:S01]  /*c230*/  MUFU.EX2 R175, R175 ;  /* 0x000000af00af7308 */ /* 0x000e620000000800 */
[C---:B--2---:R-:W-:Y:S01]  /*c240*/  FADD.FTZ R21, R171.reuse, R21 ;  /* 0x00000015ab157221 */ /* 0x044fe20000010000 */
[----:B------:R-:W-:Y:S01]  /*c250*/  F2FP.F16.F32.PACK_AB R163, R171, R3 ;  /* 0x00000003aba3723e */ /* 0x000fe200000000ff */
[-C--:B------:R-:W-:Y:S01]  /*c260*/  FMUL.FTZ R146, R146, R15.reuse ;  /* 0x0000000f92927220 */ /* 0x080fe20000410000 */
[-C--:B------:R-:W-:Y:S01]  /*c270*/  FMUL.FTZ R147, R147, R15.reuse ;  /* 0x0000000f93937220 */ /* 0x080fe20000410000 */
[-C--:B------:R-:W-:Y:S01]  /*c280*/  FMUL.FTZ R150, R150, R15.reuse ;  /* 0x0000000f96967220 */ /* 0x080fe20000410000 */
[----:B------:R-:W-:Y:S01]  /*c290*/  FMUL.FTZ R151, R151, R15 ;  /* 0x0000000f97977220 */ /* 0x000fe20000410000 */
[----:B------:R0:W-:Y:S01]  /*c2a0*/  STSM.16.M88.4 [R215], R160 ;  /* 0x000000a0d7007844 */ /* 0x0001e20000000200 */
[----:B------:R-:W2:Y:S01]  /*c2b0*/  MUFU.EX2 R167, R179 ;  /* 0x000000b300a77308 */ /* 0x000ea20000000800 */
[----:B---3--:R-:W-:-:S07]  /*c2c0*/  FADD.FTZ R21, R174, R21 ;  /* 0x00000015ae157221 */ /* 0x008fce0000010000 */
[----:B------:R-:W3:Y:S01]  /*c2d0*/  MUFU.EX2 R176, R176 ;  /* 0x000000b000b07308 */ /* 0x000ee20000000800 */
[C---:B-1----:R-:W-:Y:S01]  /*c2e0*/  FADD.FTZ R21, R175.reuse, R21 ;  /* 0x00000015af157221 */ /* 0x042fe20000010000 */
[----:B------:R-:W-:-:S03]  /*c2f0*/  F2FP.F16.F32.PACK_AB R165, R175, R174 ;  /* 0x000000aeafa5723e */ /* 0x000fc600000000ff */
[----:B--2---:R-:W-:Y:S01]  /*c300*/  FADD.FTZ R21, R167, R21 ;  /* 0x00000015a7157221 */ /* 0x004fe20000010000 */
[----:B---3--:R-:W-:-:S03]  /*c310*/  F2FP.F16.F32.PACK_AB R167, R176, R167 ;  /* 0x000000a7b0a7723e */ /* 0x008fc600000000ff */
[----:B------:R-:W-:Y:S02]  /*c320*/  FADD.FTZ R3, R176, R21 ;  /* 0x00000015b0037221 */ /* 0x000fe40000010000 */
[----:B------:R0:W-:Y:S01]  /*c330*/  STSM.16.M88.4 [R214], R164 ;  /* 0x000000a4d6007844 */ /* 0x0001e20000000200 */
[----:B------:R-:W-:Y:S05]  /*c340*/  @!P0 BRA `(.L_x_697) ;  /* 0x0000000000048947 */ /* 0x000fea0003800000 */
[----:B------:R-:W-:Y:S01]  /*c350*/  BPT.TRAP 0x1 ;  /* 0x000000040000795c */ /* 0x000fe20000300000 */
.L_x_697:
[----:B------:R1:W2:Y:S01]  /*c360*/  SYNCS.PHASECHK.TRANS64.TRYWAIT P2, [R12+URZ+0x28c50], R14 ;  /* 0x028c500e0c0075a7 */ /* 0x0002a2000804017f */
[----:B------:R-:W-:Y:S05]  /*c370*/  @!P0 BRA `(.L_x_698) ;  /* 0x0000000000048947 */ /* 0x000fea0003800000 */
[----:B------:R-:W-:Y:S01]  /*c380*/  BPT.TRAP 0x1 ;  /* 0x000000040000795c */ /* 0x000fe20000300000 */
.L_x_698:
[----:B------:R-:W-:Y:S04]  /*c390*/  BSSY B1, `(.L_x_699) ;  /* 0x0000004000017945 */ /* 0x000fe80003800000 */
[----:B--2---:R-:W-:Y:S05]  /*c3a0*/  @P2 BRA `(.L_x_700) ;  /* 0x0000000000082947 */ /* 0x004fea0003800000 */
[----:B------:R-:W2:Y:S02]  /*c3b0*/  SYNCS.PHASECHK.TRANS64.TRYWAIT P2, [R12+URZ+0x28c50], R14 ;  /* 0x028c500e0c0075a7 */ /* 0x000ea4000804017f */
[----:B--2---:R-:W-:Y:S05]  /*c3c0*/  @!P2 BRA `(.L_x_701) ;  /* 0x000000b800c8a947 */ /* 0x004fea0003800000 */
.L_x_700:
[----:B------:R-:W-:Y:S05]  /*c3d0*/  BSYNC B1 ;  /* 0x0000000000017941 */ /* 0x000fea0003800000 */
.L_x_699:
[----:B-12---:R-:W-:Y:S01]  /*c3e0*/  IMAD R14, R18, 0x1000, R10 ;  /* 0x00001000120e7824 */ /* 0x006fe200078e020a */
[----:B------:R-:W-:Y:S01]  /*c3f0*/  WARPGROUP.ARRIVE ;  /* 0x00000000000079c5 */ /* 0x000fe20000000000 */
[----:B------:R-:W-:Y:S01]  /*c400*/  IMAD.MOV.U32 R15, RZ, RZ, 0x40000040 ;  /* 0x40000040ff0f7424 */ /* 0x000fe200078e00ff */
[----:B------:R-:W-:Y:S01]  /*c410*/  MOV R21, 0x40000040 ;  /* 0x4000004000157802 */ /* 0x000fe20000000f00 */
[C---:B------:R-:W-:Y:S01]  /*c420*/  VIADD R20, R14.reuse, 0x80 ;  /* 0x000000800e147836 */ /* 0x040fe20000000000 */
[----:B------:R-:W-:Y:S02]  /*c430*/  R2UR UR6, R14 ;  /* 0x000000000e0672ca */ /* 0x000fe400000e0000 */
[----:B------:R-:W-:Y:S01]  /*c440*/  R2UR UR7, R15 ;  /* 0x000000000f0772ca */ /* 0x000fe200000e0000 */
[----:B------:R-:W-:-:S12]  /*c450*/  IMAD.MOV.U32 R15, RZ, RZ, 0x40000040 ;  /* 0x40000040ff0f7424 */ /* 0x000fd800078e00ff */
[----:B------:R-:W-:Y:S01]  /*c460*/  HGMMA.64x256x16.F32 R24, R152, gdesc[UR4].tnspB, R24, gsb0 ;  /* 0x43e0000498187df0 */ /* 0x000fe20008000818 */
[----:B------:R-:W-:Y:S01]  /*c470*/  R2UR UR6, R20 ;  /* 0x00000000140672ca */ /* 0x000fe200000e0000 */
[C---:B------:R-:W-:Y:S01]  /*c480*/  VIADD R20, R14.reuse, 0x100 ;  /* 0x000001000e147836 */ /* 0x040fe20000000000 */
[----:B------:R-:W-:Y:S01]  /*c490*/  R2UR UR7, R21 ;  /* 0x00000000150772ca */ /* 0x000fe200000e0000 */
[----:B------:R-:W-:Y:S02]  /*c4a0*/  IMAD.MOV.U32 R21, RZ, RZ, 0x40000040 ;  /* 0x40000040ff157424 */ /* 0x000fe400078e00ff */
[----:B------:R-:W-:Y:S01]  /*c4b0*/  VIADD R14, R14, 0x180 ;  /* 0x000001800e0e7836 */ /* 0x000fe20000000000 */
[----:B------:R-:W-:Y:S02]  /*c4c0*/  WARPGROUP.DEPBAR.LE gsb0, 0x0 ;  /* 0x00008000000079c5 */ /* 0x000fe40000010000 */
[----:B------:R-:W-:-:S15]  /*c4d0*/  WARPGROUP.ARRIVE ;  /* 0x00000000000079c5 */ /* 0x000fde0000000000 */
[----:B------:R-:W-:-:S04]  /*c4e0*/  NOP ;  /* 0x0000000000007918 */ /* 0x000fc80000000000 */
[----:B------:R-:W-:Y:S01]  /*c4f0*/  HGMMA.64x256x16.F32 R24, R156, gdesc[UR4].tnspB, R24, gsb0 ;  /* 0x43e000049c187df0 */ /* 0x000fe20008000818 */
[----:B------:R-:W-:Y:S02]  /*c500*/  R2UR UR6, R20 ;  /* 0x00000000140672ca */ /* 0x000fe400000e0000 */
[----:B------:R-:W-:Y:S01]  /*c510*/  R2UR UR7, R21 ;  /* 0x00000000150772ca */ /* 0x000fe200000e0000 */
[----:B------:R-:W-:Y:S02]  /*c520*/  WARPGROUP.DEPBAR.LE gsb0, 0x0 ;  /* 0x00008000000079c5 */ /* 0x000fe40000010000 */
[----:B------:R-:W-:-:S15]  /*c530*/  WARPGROUP.ARRIVE ;  /* 0x00000000000079c5 */ /* 0x000fde0000000000 */
[----:B------:R-:W-:-:S07]  /*c540*/  NOP ;  /* 0x0000000000007918 */ /* 0x000fce0000000000 */
[----:B------:R-:W-:Y:S01]  /*c550*/  HGMMA.64x256x16.F32 R24, R160, gdesc[UR4].tnspB, R24, gsb0 ;  /* 0x43e00004a0187df0 */ /* 0x000fe20008000818 */
[----:B------:R-:W-:Y:S02]  /*c560*/  R2UR UR6, R14 ;  /* 0x000000000e0672ca */ /* 0x000fe400000e0000 */
[----:B------:R-:W-:Y:S01]  /*c570*/  R2UR UR7, R15 ;  /* 0x000000000f0772ca */ /* 0x000fe200000e0000 */
[----:B------:R-:W-:Y:S02]  /*c580*/  WARPGROUP.DEPBAR.LE gsb0, 0x0 ;  /* 0x00008000000079c5 */ /* 0x000fe40000010000 */
[----:B------:R-:W-:-:S15]  /*c590*/  WARPGROUP.ARRIVE ;  /* 0x00000000000079c5 */ /* 0x000fde0000000000 */
[----:B------:R-:W-:-:S07]  /*c5a0*/  NOP ;  /* 0x0000000000007918 */ /* 0x000fce0000000000 */
        /* <DEDUP_REMOVED lines=10> */
[----:B------:R-:W-:Y:S05]  /*c650*/  @!P0 BRA `(.L_x_702) ;  /* 0x0000000000048947 */ /* 0x000fea0003800000 */
[----:B------:R-:W-:Y:S01]  /*c660*/  BPT.TRAP 0x1 ;  /* 0x000000040000795c */ /* 0x000fe20000300000 */
.L_x_702:
[----:B------:R-:W-:Y:S01]  /*c670*/  VIADD R12, R12, 0x28c60 ;  /* 0x00028c600c0c7836 */ /* 0x000fe20000000000 */
[----:B------:R-:W-:Y:S01]  /*c680*/  MOV R219, R168 ;  /* 0x000000a800db7202 */ /* 0x000fe20000000f00 */
[----:B------:R-:W-:Y:S02]  /*c690*/  IMAD.MOV.U32 R15, RZ, RZ, R170 ;  /* 0x000000ffff0f7224 */ /* 0x000fe400078e00aa */
[----:B------:R-:W-:Y:S01]  /*c6a0*/  IMAD.MOV.U32 R216, RZ, RZ, R18 ;  /* 0x000000ffffd87224 */ /* 0x000fe200078e0012 */
[----:B------:R-:W-:-:S04]  /*c6b0*/  PRMT R12, R189, 0x654, R12 ;  /* 0x00000654bd0c7816 */ /* 0x000fc8000000000c */
[----:B------:R2:W-:Y:S01]  /*c6c0*/  SYNCS.ARRIVE.TRANS64.RED.A1T0 RZ, [R12+URZ], RZ ;  /* 0x000000ff0cff79a7 */ /* 0x0005e2000810043f */
[----:B------:R-:W-:Y:S05]  /*c6d0*/  @P1 BRA `(.L_x_703) ;  /* 0xffffffe000641947 */ /* 0x000fea000383ffff */
.L_x_690:
[----:B------:R-:W-:Y:S05]  /*c6e0*/  BSYNC B0 ;  /* 0x0000000000007941 */ /* 0x000fea0003800000 */
.L_x_689:
[----:B------:R-:W3:Y:S04]  /*c6f0*/  LDL.LU R20, [R1+0x34] ;  /* 0x0000340001147983 */ /* 0x000ee80000300800 */
[----:B------:R-:W4:Y:S04]  /*c700*/  SHFL.BFLY PT, R4, R3, 0x2, 0x1f ;  /* 0x0c401f0003047f89 */ /* 0x000f2800000e0000 */
[----:B------:R-:W5:Y:S01]  /*c710*/  SHFL.BFLY PT, R5, R0, 0x2, 0x1f ;  /* 0x0c401f0000057f89 */ /* 0x000f6200000e0000 */
[----:B----4-:R-:W-:Y:S01]  /*c720*/  FADD.FTZ R4, R4, R3 ;  /* 0x0000000304047221 */ /* 0x010fe20000010000 */
[----:B------:R-:W-:-:S02]  /*c730*/  IMAD.MOV.U32 R3, RZ, RZ, -0x800000 ;  /* 0xff800000ff037424 */ /* 0x000fc400078e00ff */
[----:B-----5:R-:W-:Y:S02]  /*c740*/  FADD.FTZ R5, R5, R0 ;  /* 0x0000000005057221 */ /* 0x020fe40000010000 */
[----:B------:R-:W4:Y:S04]  /*c750*/  SHFL.BFLY PT, R7, R4, 0x1, 0x1f ;  /* 0x0c201f0004077f89 */ /* 0x000f2800000e0000 */
[----:B------:R-:W5:Y:S01]  /*c760*/  SHFL.BFLY PT, R6, R5, 0x1, 0x1f ;  /* 0x0c201f0005067f89 */ /* 0x000f6200000e0000 */
[----:B----4-:R-:W-:Y:S01]  /*c770*/  FADD.FTZ R7, R4, R7 ;  /* 0x0000000704077221 */ /* 0x010fe20000010000 */
[----:B-----5:R-:W-:Y:S01]  /*c780*/  FADD.FTZ R6, R5, R6 ;  /* 0x0000000605067221 */ /* 0x020fe20000010000 */
[----:B------:R-:W-:Y:S08]  /*c790*/  BAR.ARV 0x8, 0x100 ;  /* 0x0204000000007b1d */ /* 0x000ff00000002000 */
[----:B------:R-:W-:Y:S01]  /*c7a0*/  BAR.SYNC.DEFER_BLOCKING 0xf, 0x100 ;  /* 0x03c4000000007b1d */ /* 0x000fe20000010000 */
[----:B------:R-:W-:-:S02]  /*c7b0*/  FSETP.NE.FTZ.AND P1, PT, R7, RZ, PT ;  /* 0x000000ff0700720b */ /* 0x000fc40003f35000 */
[----:B------:R-:W-:-:S11]  /*c7c0*/  FSETP.NE.FTZ.AND P0, PT, R6, RZ, PT ;  /* 0x000000ff0600720b */ /* 0x000fd60003f15000 */
[----:B------:R-:W4:Y:S01]  /*c7d0*/  @P1 MUFU.LG2 R0, R7 ;  /* 0x0000000700001308 */ /* 0x000f220000000c00 */
[C---:B------:R-:W-:Y:S01]  /*c7e0*/  @P1 FMUL.FTZ R4, R169.reuse, 0.69314718246459960938 ;  /* 0x3f317218a9041820 */ /* 0x040fe20000410000 */
[----:B------:R-:W-:-:S06]  /*c7f0*/  @P0 FMUL.FTZ R9, R169, 0.69314718246459960938 ;  /* 0x3f317218a9090820 */ /* 0x000fcc0000410000 */
[----:B------:R-:W5:Y:S01]  /*c800*/  @P0 MUFU.LG2 R8, R6 ;  /* 0x0000000600080308 */ /* 0x000f620000000c00 */
[----:B----4-:R-:W-:Y:S01]  /*c810*/  @P1 FMUL.FTZ R5, R0, 0.69314718246459960938 ;  /* 0x3f31721800051820 */ /* 0x010fe20000410000 */
[----:B------:R-:W-:-:S03]  /*c820*/  IMAD.MOV.U32 R0, RZ, RZ, -0x800000 ;  /* 0xff800000ff007424 */ /* 0x000fc600078e00ff */
[----:B------:R-:W-:Y:S01]  /*c830*/  @P1 FFMA.FTZ R0, R4, R170, R5 ;  /* 0x000000aa04001223 */ /* 0x000fe20000010005 */
[----:B------:R-:W-:Y:S02]  /*c840*/  IMAD.MOV R5, RZ, RZ, -R211 ;  /* 0x000000ffff057224 */ /* 0x000fe400078e0ad3 */
[----:B-----5:R-:W-:-:S03]  /*c850*/  @P0 FMUL.FTZ R8, R8, 0.69314718246459960938 ;  /* 0x3f31721808080820 */ /* 0x020fc60000410000 */
[----:B------:R-:W-:Y:S02]  /*c860*/  ISETP.NE.AND P2, PT, R210, R5, PT ;  /* 0x00000005d200720c */ /* 0x000fe40003f45270 */
[----:B------:R-:W-:Y:S01]  /*c870*/  CS2R R4, SRZ ;  /* 0x0000000000047805 */ /* 0x000fe2000001ff00 */
[----:B------:R-:W-:-:S05]  /*c880*/  @P0 FFMA.FTZ R3, R9, R168, R8 ;  /* 0x000000a809030223 */ /* 0x000fca0000010008 */
[----:B------:R-:W4:Y:S01]  /*c890*/  @P0 MUFU.RCP R5, R6 ;  /* 0x0000000600050308 */ /* 0x000f220000001000 */
[----:B------:R-:W-:-:S04]  /*c8a0*/  PLOP3.LUT P0, PT, PT, PT, PT, 0x8, 0x0 ;  /* 0x000000000000781c */ /* 0x000fc80003f0e170 */
[C---:B------:R-:W-:Y:S01]  /*c8b0*/  @!P2 IMAD R9, R18.reuse, 0x40, R194 ;  /* 0x000000401209a824 */ /* 0x040fe200078e02c2 */
[----:B------:R-:W-:Y:S02]  /*c8c0*/  IADD3 R18, R18, 0x1, RZ ;  /* 0x0000000112127810 */ /* 0x000fe40007ffe0ff */
[----:B------:R-:W5:Y:S01]  /*c8d0*/  @P1 MUFU.RCP R4, R7 ;  /* 0x0000000700041308 */ /* 0x000f620000001000 */
[----:B------:R-:W-:Y:S01]  /*c8e0*/  @!P2 IMAD R9, R9, 0x4, R2 ;  /* 0x000000040909a824 */ /* 0x000fe200078e0202 */
[----:B------:R-:W-:-:S04]  /*c8f0*/  ISETP.NE.AND P1, PT, R18, 0x2, PT ;  /* 0x000000021200780c */ /* 0x000fc80003f25270 */
[----:B------:R-:W-:Y:S01]  /*c900*/  SEL R2, RZ, 0x1, P1 ;  /* 0x00000001ff027807 */ /* 0x000fe20000800000 */
[----:B----4-:R4:W-:Y:S01]  /*c910*/  @!P2 STS [R9+0x28800], R5 ;  /* 0x028800050900a388 */ /* 0x0109e20000000800 */
[-C--:B01----:R-:W-:Y:S01]  /*c920*/  FMUL.FTZ R156, R28, R5.reuse ;  /* 0x000000051c9c7220 */ /* 0x083fe20000410000 */
[-C--:B------:R-:W-:Y:S01]  /*c930*/  FMUL.FTZ R153, R32, R5.reuse ;  /* 0x0000000520997220 */ /* 0x080fe20000410000 */
[-C--:B------:R-:W-:Y:S01]  /*c940*/  FMUL.FTZ R154, R36, R5.reuse ;  /* 0x00000005249a7220 */ /* 0x080fe20000410000 */
[-C--:B------:R-:W-:Y:S01]  /*c950*/  FMUL.FTZ R155, R40, R5.reuse ;  /* 0x00000005289b7220 */ /* 0x080fe20000410000 */
[-C--:B------:R-:W-:Y:S01]  /*c960*/  FMUL.FTZ R10, R24, R5.reuse ;  /* 0x00000005180a7220 */ /* 0x080fe20000410000 */
[-C--:B------:R-:W-:Y:S01]  /*c970*/  FMUL.FTZ R8, R25, R5.reuse ;  /* 0x0000000519087220 */ /* 0x080fe20000410000 */
[-C--:B------:R-:W-:Y:S01]  /*c980*/  FMUL.FTZ R152, R29, R5.reuse ;  /* 0x000000051d987220 */ /* 0x080fe20000410000 */
[----:B-----5:R0:W-:Y:S01]  /*c990*/  @!P2 STS [R9+0x28820], R4 ;  /* 0x028820040900a388 */ /* 0x0201e20000000800 */
[-C--:B------:R-:W-:Y:S01]  /*c9a0*/  FMUL.FTZ R14, R33, R5.reuse ;  /* 0x00000005210e7220 */ /* 0x080fe20000410000 */
[-C--:B------:R-:W-:Y:S01]  /*c9b0*/  FMUL.FTZ R28, R37, R5.reuse ;  /* 0x00000005251c7220 */ /* 0x080fe20000410000 */
[-C--:B------:R-:W-:Y:S01]  /*c9c0*/  FMUL.FTZ R32, R41, R5.reuse ;  /* 0x0000000529207220 */ /* 0x080fe20000410000 */
[-C--:B------:R-:W-:Y:S01]  /*c9d0*/  FMUL.FTZ R36, R44, R5.reuse ;  /* 0x000000052c247220 */ /* 0x080fe20000410000 */
        /* <DEDUP_REMOVED lines=117> */
[----:B------:R-:W-:-:S02]  /*d130*/  LOP3.LUT R23, R23, R2, RZ, 0x3c, !PT ;  /* 0x0000000217177212 */ /* 0x000fc400078e3cff */
[----:B------:R-:W-:Y:S01]  /*d140*/  SEL R18, R18, RZ, P1 ;  /* 0x000000ff12127207 */ /* 0x000fe20000800000 */
[----:B---3--:R-:W-:-:S05]  /*d150*/  VIADD R20, R20, 0x1 ;  /* 0x0000000114147836 */ /* 0x008fca0000000000 */
[----:B------:R0:W-:Y:S01]  /*d160*/  STL [R1+0x34], R20 ;  /* 0x0000341401007387 */ /* 0x0001e20000100800 */
[----:B------:R-:W-:Y:S06]  /*d170*/  BAR.ARV 0xe, 0x100 ;  /* 0x0384000000007b1d */ /* 0x000fec0000002000 */
.L_x_634:
[----:B------:R-:W-:Y:S05]  /*d180*/  BSYNC B7 ;  /* 0x0000000000077941 */ /* 0x000fea0003800000 */
.L_x_632:
[----:B------:R-:W1:Y:S08]  /*d190*/  S2UR UR4, SR_CgaCtaId ;  /* 0x00000000000479c3 */ /* 0x000e700000008800 */
[----:B------:R-:W-:Y:S01]  /*d1a0*/  BAR.SYNC.DEFER_BLOCKING 0x5, 0x180 ;  /* 0x0146000000007b1d */ /* 0x000fe20000010000 */
[----:B------:R-:W-:-:S05]  /*d1b0*/  MOV R2, 0x400 ;  /* 0x0000040000027802 */ /* 0x000fca0000000f00 */
[----:B------:R-:W-:Y:S01]  /*d1c0*/  BSSY B0, `(.L_x_704) ;  /* 0x0000327000007945 */ /* 0x000fe20003800000 */
[----:B-1----:R-:W-:-:S05]  /*d1d0*/  IMAD.U32 R189, RZ, RZ, UR4 ;  /* 0x00000004ffbd7e24 */ /* 0x002fca000f8e00ff */
[----:B------:R-:W-:-:S05]  /*d1e0*/  LEA R2, R189, R2, 0x18 ;  /* 0x00000002bd027211 */ /* 0x000fca00078ec0ff */
[----:B-----5:R1:W2:Y:S01]  /*d1f0*/  LDS.128 R24, [R2+0x28cd0] ;  /* 0x028cd00002187984 */ /* 0x0202a20000000c00 */
[----:B------:R-:W-:Y:S06]  /*d200*/  BAR.ARV 0x4, 0x180 ;  /* 0x0106000000007b1d */ /* 0x000fec0000002000 */
[----:B------:R-:W-:Y:S05]  /*d210*/  @P0 BRA `(.L_x_705) ;  /* 0x0000002000a00947 */ /* 0x000fea0003800000 */
[----:B------:R-:W3:Y:S01]  /*d220*/  LDL R30, [R1+0x5c] ;  /* 0x00005c00011e7983 */ /* 0x000ee20000100800 */
[----:B------:R-:W4:Y:S01]  /*d230*/  S2R R45, SR_SWINHI ;  /* 0x00000000002d7919 */ /* 0x000f220000002f00 */
[----:B------:R-:W-:Y:S01]  /*d240*/  F2FP.F16.F32.PACK_AB R7, R31, R7 ;  /* 0x000000071f07723e */ /* 0x000fe200000000ff */
[----:B------:R-:W-:Y:S01]  /*d250*/  ULDC.64 UR4, c[0x0][0xc00] ;  /* 0x0003000000047ab9 */ /* 0x000fe20000000a00 */
[----:B------:R-:W-:Y:S01]  /*d260*/  F2FP.F16.F32.PACK_AB R5, R6, R5 ;  /* 0x000000050605723e */ /* 0x000fe200000000ff */
[----:B------:R-:W2:Y:S01]  /*d270*/  LDL.LU R70, [R1+0x18] ;  /* 0x0000180001467983 */ /* 0x000ea20000300800 */
[----:B------:R-:W-:-:S03]  /*d280*/  F2FP.F16.F32.PACK_AB R4, R8, R10 ;  /* 0x0000000a0804723e */ /* 0x000fc600000000ff */
[----:B------:R-:W2:Y:S01]  /*d290*/  LDL.LU R66, [R1+0x1c] ;  /* 0x00001c0001427983 */ /* 0x000ea20000300800 */
[----:B------:R-:W-:Y:S02]  /*d2a0*/  F2FP.F16.F32.PACK_AB R6, R152, R156 ;  /* 0x0000009c9806723e */ /* 0x000fe400000000ff */
[----:B0-----:R-:W-:Y:S02]  /*d2b0*/  MOV R20, R2 ;  /* 0x0000000200147202 */ /* 0x001fe40000000f00 */
[----:B----4-:R-:W-:Y:S02]  /*d2c0*/  MOV R21, R45 ;  /* 0x0000002d00157202 */ /* 0x010fe40000000f00 */
[----:B------:R-:W-:Y:S02]  /*d2d0*/  F2FP.F16.F32.PACK_AB R8, R14, R153 ;  /* 0x000000990e08723e */ /* 0x000fe400000000ff */
[----:B------:R-:W-:Y:S02]  /*d2e0*/  F2FP.F16.F32.PACK_AB R9, R35, R9 ;  /* 0x000000092309723e */ /* 0x000fe400000000ff */
        /* <DEDUP_REMOVED lines=8> */
[----:B------:R-:W-:Y:S01]  /*d370*/  BAR.SYNC.DEFER_BLOCKING 0x1, 0x100 ;  /* 0x0044000000007b1d */ /* 0x000fe20000010000 */
[----:B---3--:R-:W-:-:S03]  /*d380*/  IMAD.WIDE R44, R30, 0x2, R20 ;  /* 0x000000021e2c7825 */ /* 0x008fc600078e0214 */
[----:B------:R-:W-:Y:S01]  /*d390*/  LOP3.LUT R49, R44, 0x380, RZ, 0xc0, !PT ;  /* 0x000003802c317812 */ /* 0x000fe200078ec0ff */
[----:B------:R-:W-:-:S03]  /*d3a0*/  IMAD.MOV.U32 R31, RZ, RZ, R45 ;  /* 0x000000ffff1f7224 */ /* 0x000fc600078e002d */
[----:B------:R-:W-:-:S04]  /*d3b0*/  SHF.R.U64 R49, R49, 0x3, RZ ;  /* 0x0000000331317819 */ /* 0x000fc800000012ff */
[----:B------:R-:W-:-:S04]  /*d3c0*/  LOP3.LUT R30, R49, R44, RZ, 0x3c, !PT ;  /* 0x0000002c311e7212 */ /* 0x000fc800078e3cff */
[----:B------:R-:W-:Y:S02]  /*d3d0*/  MOV R30, R30 ;  /* 0x0000001e001e7202 */ /* 0x000fe40000000f00 */
[----:B------:R-:W-:-:S03]  /*d3e0*/  IADD3 R31, P0, R44, 0x20, RZ ;  /* 0x000000202c1f7810 */ /* 0x000fc60007f1e0ff */
[----:B------:R0:W-:Y:S01]  /*d3f0*/  STSM.16.M88.4 [R30], R4 ;  /* 0x000000041e007844 */ /* 0x0001e20000000200 */
[----:B------:R-:W-:Y:S02]  /*d400*/  LOP3.LUT R10, R31, 0x380, RZ, 0xc0, !PT ;  /* 0x000003801f0a7812 */ /* 0x000fe400078ec0ff */
[C---:B------:R-:W-:Y:S01]  /*d410*/  IADD3 R49, P6, R44.reuse, 0x2040, RZ ;  /* 0x000020402c317810 */ /* 0x040fe20007fde0ff */
[----:B0-----:R-:W-:Y:S01]  /*d420*/  IMAD.X R5, RZ, RZ, R45, P0 ;  /* 0x000000ffff057224 */ /* 0x001fe200000e062d */
[----:B------:R-:W-:-:S04]  /*d430*/  IADD3 R7, P0, R44, 0x40, RZ ;  /* 0x000000402c077810 */ /* 0x000fc80007f1e0ff */
[----:B------:R-:W-:-:S04]  /*d440*/  LOP3.LUT R6, R7, 0x380, RZ, 0xc0, !PT ;  /* 0x0000038007067812 */ /* 0x000fc800078ec0ff */
[----:B------:R-:W-:Y:S02]  /*d450*/  SHF.R.U64 R6, R6, 0x3, RZ ;  /* 0x0000000306067819 */ /* 0x000fe400000012ff */
[----:B------:R-:W-:Y:S02]  /*d460*/  SHF.R.U64 R10, R10, 0x3, RZ ;  /* 0x000000030a0a7819 */ /* 0x000fe400000012ff */
[----:B------:R-:W-:Y:S01]  /*d470*/  LOP3.LUT R6, R6, R7, RZ, 0x3c, !PT ;  /* 0x0000000706067212 */ /* 0x000fe200078e3cff */
[----:B------:R-:W-:Y:S01]  /*d480*/  IMAD.X R7, RZ, RZ, R45, P0 ;  /* 0x000000ffff077224 */ /* 0x000fe200000e062d */
[----:B------:R-:W-:Y:S02]  /*d490*/  LOP3.LUT R4, R10, R31, RZ, 0x3c, !PT ;  /* 0x0000001f0a047212 */ /* 0x000fe400078e3cff */
[----:B------:R-:W-:Y:S02]  /*d4a0*/  LOP3.LUT R48, R49, 0x380, RZ, 0xc0, !PT ;  /* 0x0000038031307812 */ /* 0x000fe400078ec0ff */
[----:B------:R-:W-:-:S02]  /*d4b0*/  MOV R14, R6 ;  /* 0x00000006000e7202 */ /* 0x000fc40000000f00 */
[----:B--2---:R-:W-:Y:S02]  /*d4c0*/  MOV R24, R4 ;  /* 0x0000000400187202 */ /* 0x004fe40000000f00 */
[----:B------:R-:W-:Y:S02]  /*d4d0*/  F2FP.F16.F32.PACK_AB R10, R28, R154 ;  /* 0x0000009a1c0a723e */ /* 0x000fe400000000ff */
[----:B------:R-:W-:Y:S02]  /*d4e0*/  F2FP.F16.F32.PACK_AB R7, R47, R46 ;  /* 0x0000002e2f07723e */ /* 0x000fe400000000ff */
[----:B------:R-:W-:Y:S02]  /*d4f0*/  F2FP.F16.F32.PACK_AB R4, R32, R155 ;  /* 0x0000009b2004723e */ /* 0x000fe400000000ff */
[----:B------:R-:W-:Y:S02]  /*d500*/  F2FP.F16.F32.PACK_AB R5, R43, R42 ;  /* 0x0000002a2b05723e */ /* 0x000fe400000000ff */
[----:B------:R-:W-:-:S02]  /*d510*/  IADD3 R57, P4, R44, 0x60, RZ ;  /* 0x000000602c397810 */ /* 0x000fc40007f9e0ff */
[----:B------:R-:W-:Y:S02]  /*d520*/  F2FP.F16.F32.PACK_AB R6, R12, R36 ;  /* 0x000000240c06723e */ /* 0x000fe400000000ff */
[C---:B------:R-:W-:Y:S02]  /*d530*/  IADD3 R39, P3, R44.reuse, 0x2000, RZ ;  /* 0x000020002c277810 */ /* 0x040fe40007f7e0ff */
[C---:B------:R-:W-:Y:S02]  /*d540*/  IADD3 R53, P2, R44.reuse, 0x2020, RZ ;  /* 0x000020202c357810 */ /* 0x040fe40007f5e0ff */
[----:B------:R-:W-:Y:S02]  /*d550*/  IADD3 R47, P5, R44, 0x2060, RZ ;  /* 0x000020602c2f7810 */ /* 0x000fe40007fbe0ff */
[----:B------:R-:W-:Y:S02]  /*d560*/  SHF.R.U64 R48, R48, 0x3, RZ ;  /* 0x0000000330307819 */ /* 0x000fe400000012ff */
[----:B------:R-:W-:Y:S01]  /*d570*/  IADD3 R43, P1, R44, 0x4000, RZ ;  /* 0x000040002c2b7810 */ /* 0x000fe20007f3e0ff */
[----:B------:R-:W-:Y:S01]  /*d580*/  STSM.16.M88.4 [R24], R8 ;  /* 0x0000000818007844 */ /* 0x000fe20000000200 */
[----:B------:R-:W-:-:S02]  /*d590*/  LOP3.LUT R56, R57, 0x380, RZ, 0xc0, !PT ;  /* 0x0000038039387812 */ /* 0x000fc400078ec0ff */
[----:B------:R-:W-:Y:S01]  /*d5a0*/  LOP3.LUT R38, R39, 0x380, RZ, 0xc0, !PT ;  /* 0x0000038027267812 */ /* 0x000fe200078ec0ff */
[----:B------:R0:W-:Y:S01]  /*d5b0*/  STSM.16.M88.4 [R14], R4 ;  /* 0x000000040e007844 */ /* 0x0001e20000000200 */
[----:B------:R-:W-:Y:S02]  /*d5c0*/  LOP3.LUT R52, R53, 0x380, RZ, 0xc0, !PT ;  /* 0x0000038035347812 */ /* 0x000fe400078ec0ff */
[----:B------:R-:W-:Y:S02]  /*d5d0*/  LOP3.LUT R46, R47, 0x380, RZ, 0xc0, !PT ;  /* 0x000003802f2e7812 */ /* 0x000fe400078ec0ff */
[----:B------:R-:W-:Y:S01]  /*d5e0*/  LOP3.LUT R48, R48, R49, RZ, 0x3c, !PT ;  /* 0x0000003130307212 */ /* 0x000fe200078e3cff */
[----:B------:R-:W-:Y:S01]  /*d5f0*/  IMAD.X R49, RZ, RZ, R45, P6 ;  /* 0x000000ffff317224 */ /* 0x000fe200030e062d */
[----:B------:R-:W-:Y:S02]  /*d600*/  LOP3.LUT R42, R43, 0x380, RZ, 0xc0, !PT ;  /* 0x000003802b2a7812 */ /* 0x000fe400078ec0ff */
[----:B------:R-:W-:-:S02]  /*d610*/  SHF.R.U64 R56, R56, 0x3, RZ ;  /* 0x0000000338387819 */ /* 0x000fc400000012ff */
[----:B------:R-:W-:Y:S02]  /*d620*/  SHF.R.U64 R38, R38, 0x3, RZ ;  /* 0x0000000326267819 */ /* 0x000fe400000012ff */
[----:B------:R-:W-:Y:S02]  /*d630*/  SHF.R.U64 R52, R52, 0x3, RZ ;  /* 0x0000000334347819 */ /* 0x000fe400000012ff */
[----:B0-----:R-:W-:Y:S02]  /*d640*/  IADD3 R6, P6, R44, 0x6020, RZ ;  /* 0x000060202c067810 */ /* 0x001fe40007fde0ff */
[----:B------:R-:W-:Y:S02]  /*d650*/  SHF.R.U64 R46, R46, 0x3, RZ ;  /* 0x000000032e2e7819 */ /* 0x000fe400000012ff */
[----:B------:R-:W-:Y:S02]  /*d660*/  SHF.R.U64 R42, R42, 0x3, RZ ;  /* 0x000000032a2a7819 */ /* 0x000fe400000012ff */
[----:B------:R-:W-:-:S02]  /*d670*/  LOP3.LUT R7, R6, 0x380, RZ, 0xc0, !PT ;  /* 0x0000038006077812 */ /* 0x000fc400078ec0ff */
[----:B------:R-:W-:Y:S01]  /*d680*/  LOP3.LUT R56, R56, R57, RZ, 0x3c, !PT ;  /* 0x0000003938387212 */ /* 0x000fe200078e3cff */
[--C-:B------:R-:W-:Y:S01]  /*d690*/  IMAD.X R57, RZ, RZ, R45.reuse, P4 ;  /* 0x000000ffff397224 */ /* 0x100fe200020e062d */
[----:B------:R-:W-:Y:S02]  /*d6a0*/  LOP3.LUT R38, R38, R39, RZ, 0x3c, !PT ;  /* 0x0000002726267212 */ /* 0x000fe400078e3cff */
        /* <DEDUP_REMOVED lines=11> */
[----:B------:R-:W-:Y:S02]  /*d760*/  SHF.R.U64 R7, R7, 0x3, RZ ;  /* 0x0000000307077819 */ /* 0x000fe400000012ff */
[----:B------:R-:W-:-:S02]  /*d770*/  IADD3 R4, P5, R44, 0x6040, RZ ;  /* 0x000060402c047810 */ /* 0x000fc40007fbe0ff */
[----:B------:R-:W-:Y:S02]  /*d780*/  IADD3 R44, P1, R44, 0x6060, RZ ;  /* 0x000060602c2c7810 */ /* 0x000fe40007f3e0ff */
[----:B------:R-:W-:Y:S02]  /*d790*/  LOP3.LUT R6, R7, R6, RZ, 0x3c, !PT ;  /* 0x0000000607067212 */ /* 0x000fe400078e3cff */
[----:B------:R-:W-:Y:S02]  /*d7a0*/  LOP3.LUT R7, R4, 0x380, RZ, 0xc0, !PT ;  /* 0x0000038004077812 */ /* 0x000fe400078ec0ff */
[----:B------:R-:W-:Y:S02]  /*d7b0*/  LOP3.LUT R5, R44, 0x380, RZ, 0xc0, !PT ;  /* 0x000003802c057812 */ /* 0x000fe400078ec0ff */
[----:B------:R-:W-:Y:S02]  /*d7c0*/  LOP3.LUT R8, R9, 0x380, RZ, 0xc0, !PT ;  /* 0x0000038009087812 */ /* 0x000fe400078ec0ff */
[----:B------:R-:W-:-:S02]  /*d7d0*/  LOP3.LUT R10, R11, 0x380, RZ, 0xc0, !PT ;  /* 0x000003800b0a7812 */ /* 0x000fc400078ec0ff */
[----:B------:R-:W-:Y:S02]  /*d7e0*/  LOP3.LUT R30, R31, 0x380, RZ, 0xc0, !PT ;  /* 0x000003801f1e7812 */ /* 0x000fe400078ec0ff */
[----:B------:R-:W-:Y:S02]  /*d7f0*/  SHF.R.U64 R7, R7, 0x3, RZ ;  /* 0x0000000307077819 */ /* 0x000fe400000012ff */
[----:B------:R-:W-:Y:S02]  /*d800*/  SHF.R.U64 R5, R5, 0x3, RZ ;  /* 0x0000000305057819 */ /* 0x000fe400000012ff */
[----:B------:R-:W-:Y:S02]  /*d810*/  SHF.R.U64 R8, R8, 0x3, RZ ;  /* 0x0000000308087819 */ /* 0x000fe400000012ff */
[----:B------:R-:W-:Y:S02]  /*d820*/  SHF.R.U64 R10, R10, 0x3, RZ ;  /* 0x000000030a0a7819 */ /* 0x000fe400000012ff */
[----:B------:R-:W-:-:S02]  /*d830*/  LOP3.LUT R34, R35, 0x380, RZ, 0xc0, !PT ;  /* 0x0000038023227812 */ /* 0x000fc400078ec0ff */
        /* <DEDUP_REMOVED lines=9> */
[----:B------:R-:W-:-:S02]  /*d8d0*/  SHF.R.U64 R34, R34, 0x3, RZ ;  /* 0x0000000322227819 */ /* 0x000fc400000012ff */
[----:B------:R-:W-:Y:S02]  /*d8e0*/  LOP3.LUT R30, R30, R31, RZ, 0x3c, !PT ;  /* 0x0000001f1e1e7212 */ /* 0x000fe400078e3cff */
[----:B------:R-:W-:Y:S02]  /*d8f0*/  MOV R56, R56 ;  /* 0x0000003800387202 */ /* 0x000fe40000000f00 */
[----:B------:R-:W-:Y:S02]  /*d900*/  MOV R38, R38 ;  /* 0x0000002600267202 */ /* 0x000fe40000000f00 */
[----:B------:R-:W-:Y:S02]  /*d910*/  MOV R39, R48 ;  /* 0x0000003000277202 */ /* 0x000fe40000000f00 */
[----:B------:R-:W-:Y:S02]  /*d920*/  MOV R57, R46 ;  /* 0x0000002e00397202 */ /* 0x000fe40000000f00 */
[----:B------:R-:W-:-:S02]  /*d930*/  IADD3.X R31, RZ, R45, RZ, P3, !PT ;  /* 0x0000002dff1f7210 */ /* 0x000fc40001ffe4ff */
[----:B------:R-:W-:Y:S02]  /*d940*/  MOV R36, R52 ;  /* 0x0000003400247202 */ /* 0x000fe40000000f00 */
[----:B------:R-:W-:Y:S02]  /*d950*/  MOV R46, R6 ;  /* 0x00000006002e7202 */ /* 0x000fe40000000f00 */
[----:B------:R-:W-:Y:S02]  /*d960*/  MOV R48, R4 ;  /* 0x0000000400307202 */ /* 0x000fe40000000f00 */
[----:B------:R-:W-:Y:S02]  /*d970*/  MOV R47, R8 ;  /* 0x00000008002f7202 */ /* 0x000fe40000000f00 */
[----:B------:R-:W-:Y:S02]  /*d980*/  MOV R53, R10 ;  /* 0x0000000a00357202 */ /* 0x000fe40000000f00 */
[----:B------:R-:W-:-:S02]  /*d990*/  F2FP.F16.F32.PACK_AB R4, R160, R162 ;  /* 0x000000a2a004723e */ /* 0x000fc400000000ff */
[----:B------:R-:W-:Y:S02]  /*d9a0*/  F2FP.F16.F32.PACK_AB R5, R51, R50 ;  /* 0x000000323305723e */ /* 0x000fe400000000ff */
[----:B------:R-:W-:Y:S02]  /*d9b0*/  F2FP.F16.F32.PACK_AB R6, R158, R161 ;  /* 0x000000a19e06723e */ /* 0x000fe400000000ff */
[----:B------:R-:W-:Y:S02]  /*d9c0*/  F2FP.F16.F32.PACK_AB R7, R55, R54 ;  /* 0x000000363707723e */ /* 0x000fe400000000ff */
[----:B------:R-:W-:Y:S01]  /*d9d0*/  LOP3.LUT R34, R34, R35, RZ, 0x3c, !PT ;  /* 0x0000002322227212 */ /* 0x000fe200078e3cff */
[----:B------:R-:W-:Y:S01]  /*d9e0*/  IMAD.X R35, RZ, RZ, R45, P4 ;  /* 0x000000ffff237224 */ /* 0x000fe200020e062d */
[----:B------:R-:W-:Y:S02]  /*d9f0*/  F2FP.F16.F32.PACK_AB R8, R157, R159 ;  /* 0x0000009f9d08723e */ /* 0x000fe400000000ff */
[----:B------:R-:W-:-:S02]  /*da00*/  F2FP.F16.F32.PACK_AB R9, R59, R58 ;  /* 0x0000003a3b09723e */ /* 0x000fc400000000ff */
[----:B------:R-:W-:Y:S02]  /*da10*/  F2FP.F16.F32.PACK_AB R10, R61, R60 ;  /* 0x0000003c3d0a723e */ /* 0x000fe400000000ff */
[----:B------:R-:W-:Y:S02]  /*da20*/  F2FP.F16.F32.PACK_AB R11, R63, R62 ;  /* 0x0000003e3f0b723e */ /* 0x000fe400000000ff */
[----:B------:R-:W-:Y:S02]  /*da30*/  MOV R52, R30 ;  /* 0x0000001e00347202 */ /* 0x000fe40000000f00 */
[----:B------:R-:W-:Y:S02]  /*da40*/  F2FP.F16.F32.PACK_AB R12, R65, R64 ;  /* 0x00000040410c723e */ /* 0x000fe400000000ff */
[----:B------:R-:W-:Y:S02]  /*da50*/  F2FP.F16.F32.PACK_AB R14, R69, R68 ;  /* 0x00000044450e723e */ /* 0x000fe400000000ff */
[----:B------:R-:W-:-:S02]  /*da60*/  F2FP.F16.F32.PACK_AB R28, R73, R72 ;  /* 0x00000048491c723e */ /* 0x000fc400000000ff */
[----:B------:R-:W-:Y:S02]  /*da70*/  F2FP.F16.F32.PACK_AB R30, R77, R76 ;  /* 0x0000004c4d1e723e */ /* 0x000fe400000000ff */
[----:B------:R-:W-:Y:S01]  /*da80*/  F2FP.F16.F32.PACK_AB R31, R79, R78 ;  /* 0x0000004e4f1f723e */ /* 0x000fe200000000ff */
[----:B------:R0:W-:Y:S01]  /*da90*/  STSM.16.M88.4 [R56], R4 ;  /* 0x0000000438007844 */ /* 0x0001e20000000200 */
[----:B------:R-:W-:-:S03]  /*daa0*/  MOV R49, R34 ;  /* 0x0000002200317202 */ /* 0x000fc60000000f00 */
[----:B------:R2:W-:Y:S01]  /*dab0*/  STSM.16.M88.4 [R38], R8 ;  /* 0x0000000826007844 */ /* 0x0005e20000000200 */
[----:B------:R-:W-:Y:S02]  /*dac0*/  F2FP.F16.F32.PACK_AB R32, R81, R80 ;  /* 0x000000505120723e */ /* 0x000fe400000000ff */
[----:B------:R-:W-:Y:S01]  /*dad0*/  F2FP.F16.F32.PACK_AB R34, R85, R84 ;  /* 0x000000545522723e */ /* 0x000fe200000000ff */
[----:B------:R3:W-:Y:S01]  /*dae0*/  STSM.16.M88.4 [R36], R12 ;  /* 0x0000000c24007844 */ /* 0x0007e20000000200 */
[----:B------:R-:W-:Y:S02]  /*daf0*/  F2FP.F16.F32.PACK_AB R35, R87, R86 ;  /* 0x000000565723723e */ /* 0x000fe400000000ff */
[----:B------:R-:W-:Y:S01]  /*db00*/  MOV R24, R42 ;  /* 0x0000002a00187202 */ /* 0x000fe20000000f00 */
[----:B------:R4:W-:Y:S01]  /*db10*/  STSM.16.M88.4 [R39], R28 ;  /* 0x0000001c27007844 */ /* 0x0009e20000000200 */
[----:B------:R-:W-:Y:S02]  /*db20*/  F2FP.F16.F32.PACK_AB R42, R101, R100 ;  /* 0x00000064652a723e */ /* 0x000fe400000000ff */
[----:B------:R-:W-:-:S02]  /*db30*/  F2FP.F16.F32.PACK_AB R43, R103, R102 ;  /* 0x00000066672b723e */ /* 0x000fc400000000ff */
[----:B0-----:R-:W-:Y:S02]  /*db40*/  F2FP.F16.F32.PACK_AB R4, R105, R104 ;  /* 0x000000686904723e */ /* 0x001fe400000000ff */
[----:B--2---:R-:W-:Y:S02]  /*db50*/  F2FP.F16.F32.PACK_AB R38, R93, R92 ;  /* 0x0000005c5d26723e */ /* 0x004fe400000000ff */
[----:B------:R-:W-:Y:S02]  /*db60*/  F2FP.F16.F32.PACK_AB R5, R107, R106 ;  /* 0x0000006a6b05723e */ /* 0x000fe400000000ff */
[----:B---3--:R-:W-:Y:S02]  /*db70*/  F2FP.F16.F32.PACK_AB R36, R89, R88 ;  /* 0x000000585924723e */ /* 0x008fe400000000ff */
[----:B------:R-:W-:Y:S02]  /*db80*/  F2FP.F16.F32.PACK_AB R6, R109, R108 ;  /* 0x0000006c6d06723e */ /* 0x000fe400000000ff */
[----:B----4-:R-:W-:-:S02]  /*db90*/  F2FP.F16.F32.PACK_AB R39, R95, R94 ;  /* 0x0000005e5f27723e */ /* 0x010fc400000000ff */
[----:B------:R-:W-:Y:S01]  /*dba0*/  F2FP.F16.F32.PACK_AB R7, R111, R110 ;  /* 0x0000006e6f07723e */ /* 0x000fe200000000ff */
[----:B------:R0:W-:Y:S01]  /*dbb0*/  STSM.16.M88.4 [R57], R32 ;  /* 0x0000002039007844 */ /* 0x0001e20000000200 */
[----:B------:R-:W-:Y:S02]  /*dbc0*/  F2FP.F16.F32.PACK_AB R8, R113, R112 ;  /* 0x000000707108723e */ /* 0x000fe400000000ff */
[----:B------:R-:W-:Y:S02]  /*dbd0*/  F2FP.F16.F32.PACK_AB R9, R115, R114 ;  /* 0x000000727309723e */ /* 0x000fe400000000ff */
[----:B------:R-:W-:Y:S02]  /*dbe0*/  F2FP.F16.F32.PACK_AB R10, R117, R116 ;  /* 0x00000074750a723e */ /* 0x000fe400000000ff */
[----:B------:R-:W-:Y:S01]  /*dbf0*/  F2FP.F16.F32.PACK_AB R11, R119, R118 ;  /* 0x00000076770b723e */ /* 0x000fe200000000ff */
[----:B------:R-:W-:Y:S01]  /*dc00*/  STSM.16.M88.4 [R24], R36 ;  /* 0x0000002418007844 */ /* 0x000fe20000000200 */
[----:B------:R-:W-:-:S03]  /*dc10*/  IMAD.X R45, RZ, RZ, R45, P1 ;  /* 0x000000ffff2d7224 */ /* 0x000fc600008e062d */
[----:B------:R-:W-:Y:S01]  /*dc20*/  STSM.16.M88.4 [R47], R40 ;  /* 0x000000282f007844 */ /* 0x000fe20000000200 */
[----:B------:R-:W-:-:S03]  /*dc30*/  F2FP.F16.F32.PACK_AB R12, R121, R120 ;  /* 0x00000078790c723e */ /* 0x000fc600000000ff */
[----:B------:R-:W-:Y:S01]  /*dc40*/  STSM.16.M88.4 [R49], R4 ;  /* 0x0000000431007844 */ /* 0x000fe20000000200 */
[----:B------:R-:W-:Y:S02]  /*dc50*/  F2FP.F16.F32.PACK_AB R13, R123, R122 ;  /* 0x0000007a7b0d723e */ /* 0x000fe400000000ff */
[----:B------:R-:W-:Y:S01]  /*dc60*/  F2FP.F16.F32.PACK_AB R14, R125, R124 ;  /* 0x0000007c7d0e723e */ /* 0x000fe200000000ff */
[----:B------:R2:W-:Y:S01]  /*dc70*/  STSM.16.M88.4 [R52], R8 ;  /* 0x0000000834007844 */ /* 0x0005e20000000200 */
[----:B------:R-:W-:Y:S02]  /*dc80*/  F2FP.F16.F32.PACK_AB R15, R127, R126 ;  /* 0x0000007e7f0f723e */ /* 0x000fe400000000ff */
[----:B------:R-:W-:Y:S02]  /*dc90*/  ISETP.NE.U32.AND P0, PT, RZ, UR4, PT ;  /* 0x00000004ff007c0c */ /* 0x000fe4000bf05070 */
[----:B------:R-:W-:Y:S02]  /*dca0*/  F2FP.F16.F32.PACK_AB R28, R129, R128 ;  /* 0x00000080811c723e */ /* 0x000fe400000000ff */
[----:B------:R-:W-:-:S02]  /*dcb0*/  F2FP.F16.F32.PACK_AB R29, R131, R130 ;  /* 0x00000082831d723e */ /* 0x000fc400000000ff */
[----:B------:R-:W-:Y:S02]  /*dcc0*/  F2FP.F16.F32.PACK_AB R30, R133, R132 ;  /* 0x00000084851e723e */ /* 0x000fe400000000ff */
[----:B------:R-:W-:Y:S02]  /*dcd0*/  F2FP.F16.F32.PACK_AB R31, R135, R134 ;  /* 0x00000086871f723e */ /* 0x000fe400000000ff */
[----:B0-----:R-:W-:Y:S02]  /*dce0*/  F2FP.F16.F32.PACK_AB R32, R137, R136 ;  /* 0x000000888920723e */ /* 0x001fe400000000ff */
[----:B--2---:R-:W-:Y:S02]  /*dcf0*/  IADD3 R8, P1, R70, UR4, RZ ;  /* 0x0000000446087c10 */ /* 0x004fe4000ff3e0ff */
[----:B------:R-:W-:Y:S02]  /*dd00*/  F2FP.F16.F32.PACK_AB R33, R139, R138 ;  /* 0x0000008a8b21723e */ /* 0x000fe400000000ff */
[----:B------:R-:W-:-:S02]  /*dd10*/  F2FP.F16.F32.PACK_AB R34, R141, R140 ;  /* 0x0000008c8d22723e */ /* 0x000fc400000000ff */
[----:B------:R-:W-:Y:S02]  /*dd20*/  F2FP.F16.F32.PACK_AB R35, R143, R142 ;  /* 0x0000008e8f23723e */ /* 0x000fe400000000ff */
[----:B------:R-:W-:Y:S02]  /*dd30*/  MOV R44, R44 ;  /* 0x0000002c002c7202 */ /* 0x000fe40000000f00 */
[----:B------:R-:W-:Y:S02]  /*dd40*/  F2FP.F16.F32.PACK_AB R4, R145, R144 ;  /* 0x000000909104723e */ /* 0x000fe400000000ff */
[----:B------:R-:W-:Y:S02]  /*dd50*/  F2FP.F16.F32.PACK_AB R5, R147, R146 ;  /* 0x000000929305723e */ /* 0x000fe400000000ff */
[----:B------:R-:W-:Y:S02]  /*dd60*/  F2FP.F16.F32.PACK_AB R6, R149, R148 ;  /* 0x000000949506723e */ /* 0x000fe400000000ff */
[----:B------:R-:W-:Y:S01]  /*dd70*/  F2FP.F16.F32.PACK_AB R7, R151, R150 ;  /* 0x000000969707723e */ /* 0x000fe200000000ff */
[----:B------:R-:W-:Y:S01]  /*dd80*/  STSM.16.M88.4 [R53], R12 ;  /* 0x0000000c35007844 */ /* 0x000fe20000000200 */
[----:B------:R-:W-:-:S02]  /*dd90*/  ISETP.NE.AND.EX P0, PT, RZ, UR5, PT, P0 ;  /* 0x00000005ff007c0c */ /* 0x000fc4000bf05300 */
[----:B------:R-:W-:Y:S01]  /*dda0*/  IADD3.X R9, R66, UR5, RZ, P1, !PT ;  /* 0x0000000542097c10 */ /* 0x000fe20008ffe4ff */
[----:B------:R-:W-:Y:S01]  /*ddb0*/  ULDC.64 UR4, c[0x0][0xc08] ;  /* 0x0003020000047ab9 */ /* 0x000fe20000000a00 */
[----:B------:R-:W-:Y:S01]  /*ddc0*/  STSM.16.M88.4 [R46], R28 ;  /* 0x0000001c2e007844 */ /* 0x000fe20000000200 */
[----:B------:R-:W-:-:S03]  /*ddd0*/  ISETP.NE.U32.AND P6, PT, RZ, UR4, PT ;  /* 0x00000004ff007c0c */ /* 0x000fc6000bfc5070 */
[----:B------:R-:W-:Y:S01]  /*dde0*/  STSM.16.M88.4 [R48], R32 ;  /* 0x0000002030007844 */ /* 0x000fe20000000200 */
[----:B------:R-:W-:-:S03]  /*ddf0*/  ISETP.NE.AND.EX P6, PT, RZ, UR5, PT, P6 ;  /* 0x00000005ff007c0c */ /* 0x000fc6000bfc5360 */
[----:B------:R0:W-:Y:S01]  /*de00*/  STSM.16.M88.4 [R44], R4 ;  /* 0x000000042c007844 */ /* 0x0001e20000000200 */
[----:B------:R-:W-:Y:S01]  /*de10*/  IMAD.MOV.U32 R80, RZ, RZ, RZ ;  /* 0x000000ffff507224 */ /* 0x000fe200078e00ff */
[----:B------:R-:W-:Y:S08]  /*de20*/  BAR.SYNC.DEFER_BLOCKING 0x1, 0x100 ;  /* 0x0044000000007b1d */ /* 0x000ff00000010000 */
[----:B0-----:R-:W-:Y:S01]  /*de30*/  @P6 IADD3 R4, P4, R70, UR4, RZ ;  /* 0x0000000446046c10 */ /* 0x001fe2000ff9e0ff */
[----:B------:R-:W-:-:S02]  /*de40*/  ULDC UR4, c[0x0][0xa88] ;  /* 0x0002a20000047ab9 */ /* 0x000fc40000000800 */
[----:B------:R-:W-:Y:S01]  /*de50*/  IMAD.U32 R24, RZ, RZ, UR4 ;  /* 0x00000004ff187e24 */ /* 0x000fe2000f8e00ff */
[----:B------:R-:W-:Y:S01]  /*de60*/  @P6 IADD3.X R5, R66, UR5, RZ, P4, !PT ;  /* 0x0000000542056c10 */ /* 0x000fe2000a7fe4ff */
[----:B------:R0:W5:Y:S04]  /*de70*/  @P0 LDG.E R80, desc[UR40][R8.64] ;  /* 0x0000002808500981 */ /* 0x000168000c1e1900 */
[----:B------:R0:W5:Y:S01]  /*de80*/  @P6 LDG.E R24, desc[UR40][R4.64] ;  /* 0x0000002804186981 */ /* 0x000162000c1e1900 */
[----:B------:R-:W2:Y:S02]  /*de90*/  S2R R90, SR_TID.X ;  /* 0x00000000005a7919 */ /* 0x000ea40000002100 */
[----:B--2---:R-:W-:-:S05]  /*dea0*/  VIADD R90, R90, 0xffffff80 ;  /* 0xffffff805a5a7836 */ /* 0x004fca0000000000 */
[----:B------:R-:W-:-:S04]  /*deb0*/  SHF.R.S32.HI R97, RZ, 0x1f, R90 ;  /* 0x0000001fff617819 */ /* 0x000fc8000001145a */
[----:B------:R-:W-:-:S04]  /*dec0*/  LEA.HI R97, R97, R90, RZ, 0x3 ;  /* 0x0000005a61617211 */ /* 0x000fc800078f18ff */
[----:B------:R-:W-:-:S04]  /*ded0*/  SHF.R.S32.HI R97, RZ, 0x3, R97 ;  /* 0x00000003ff617819 */ /* 0x000fc80000011461 */
[----:B------:R-:W-:-:S05]  /*dee0*/  LEA R11, R97, R192, 0x6 ;  /* 0x000000c0610b7211 */ /* 0x000fca00078e30ff */
[----:B------:R-:W-:-:S03]  /*def0*/  IMAD.WIDE R20, R11, 0x2, R20 ;  /* 0x000000020b147825 */ /* 0x000fc600078e0214 */
[C---:B------:R-:W-:Y:S02]  /*df00*/  IADD3 R11, P1, R20.reuse, 0x1000, RZ ;  /* 0x00001000140b7810 */ /* 0x040fe40007f3e0ff */
[C---:B------:R-:W-:Y:S02]  /*df10*/  IADD3 R13, P2, R20.reuse, 0x2000, RZ ;  /* 0x00002000140d7810 */ /* 0x040fe40007f5e0ff */
[C---:B------:R-:W-:Y:S02]  /*df20*/  IADD3 R29, P3, R20.reuse, 0x3000, RZ ;  /* 0x00003000141d7810 */ /* 0x040fe40007f7e0ff */
[----:B------:R-:W-:Y:S02]  /*df30*/  IADD3 R33, P4, R20, 0x4000, RZ ;  /* 0x0000400014217810 */ /* 0x000fe40007f9e0ff */
[----:B------:R-:W-:Y:S02]  /*df40*/  LOP3.LUT R10, R11, 0x380, RZ, 0xc0, !PT ;  /* 0x000003800b0a7812 */ /* 0x000fe400078ec0ff */
[----:B------:R-:W-:-:S02]  /*df50*/  LOP3.LUT R12, R13, 0x380, RZ, 0xc0, !PT ;  /* 0x000003800d0c7812 */ /* 0x000fc400078ec0ff */
[----:B------:R-:W-:Y:S02]  /*df60*/  LOP3.LUT R28, R29, 0x380, RZ, 0xc0, !PT ;  /* 0x000003801d1c7812 */ /* 0x000fe400078ec0ff */
[----:B------:R-:W-:Y:S02]  /*df70*/  LOP3.LUT R32, R33, 0x380, RZ, 0xc0, !PT ;  /* 0x0000038021207812 */ /* 0x000fe400078ec0ff */
[----:B------:R-:W-:Y:S02]  /*df80*/  SHF.R.U64 R10, R10, 0x3, RZ ;  /* 0x000000030a0a7819 */ /* 0x000fe400000012ff */
[----:B------:R-:W-:Y:S02]  /*df90*/  SHF.R.U64 R12, R12, 0x3, RZ ;  /* 0x000000030c0c7819 */ /* 0x000fe400000012ff */
[----:B------:R-:W-:Y:S02]  /*dfa0*/  SHF.R.U64 R28, R28, 0x3, RZ ;  /* 0x000000031c1c7819 */ /* 0x000fe400000012ff */
[----:B------:R-:W-:-:S02]  /*dfb0*/  SHF.R.U64 R32, R32, 0x3, RZ ;  /* 0x0000000320207819 */ /* 0x000fc400000012ff */
[----:B------:R-:W-:Y:S02]  /*dfc0*/  IADD3 R37, P5, R20, 0x5000, RZ ;  /* 0x0000500014257810 */ /* 0x000fe40007fbe0ff */
        /* <DEDUP_REMOVED lines=8> */
[----:B------:R-:W-:-:S02]  /*e050*/  P2R R6, PR, RZ, 0x20 ;  /* 0x00000020ff067803 */ /* 0x000fc40000000000 */
[C---:B------:R-:W-:Y:S02]  /*e060*/  IADD3 R41, P1, R20.reuse, 0x6000, RZ ;  /* 0x0000600014297810 */ /* 0x040fe40007f3e0ff */
[C---:B------:R-:W-:Y:S02]  /*e070*/  IADD3 R45, P2, R20.reuse, 0x7000, RZ ;  /* 0x00007000142d7810 */ /* 0x040fe40007f5e0ff */
[C---:B------:R-:W-:Y:S02]  /*e080*/  IADD3 R49, P3, R20.reuse, 0x8000, RZ ;  /* 0x0000800014317810 */ /* 0x040fe40007f7e0ff */
[C---:B------:R-:W-:Y:S02]  /*e090*/  IADD3 R53, P4, R20.reuse, 0x9000, RZ ;  /* 0x0000900014357810 */ /* 0x040fe40007f9e0ff */
[----:B------:R-:W-:Y:S02]  /*e0a0*/  IADD3 R57, P5, R20, 0xa000, RZ ;  /* 0x0000a00014397810 */ /* 0x000fe40007fbe0ff */
[----:B------:R-:W-:-:S02]  /*e0b0*/  LOP3.LUT R36, R37, 0x380, RZ, 0xc0, !PT ;  /* 0x0000038025247812 */ /* 0x000fc400078ec0ff */
[----:B------:R-:W-:Y:S02]  /*e0c0*/  LOP3.LUT R40, R41, 0x380, RZ, 0xc0, !PT ;  /* 0x0000038029287812 */ /* 0x000fe400078ec0ff */
[----:B------:R-:W-:Y:S02]  /*e0d0*/  LOP3.LUT R44, R45, 0x380, RZ, 0xc0, !PT ;  /* 0x000003802d2c7812 */ /* 0x000fe400078ec0ff */
[----:B------:R-:W-:Y:S02]  /*e0e0*/  LOP3.LUT R48, R49, 0x380, RZ, 0xc0, !PT ;  /* 0x0000038031307812 */ /* 0x000fe400078ec0ff */
[----:B------:R-:W-:Y:S02]  /*e0f0*/  LOP3.LUT R52, R53, 0x380, RZ, 0xc0, !PT ;  /* 0x0000038035347812 */ /* 0x000fe400078ec0ff */
[----:B------:R-:W-:Y:S02]  /*e100*/  LOP3.LUT R56, R57, 0x380, RZ, 0xc0, !PT ;  /* 0x0000038039387812 */ /* 0x000fe400078ec0ff */
[----:B------:R-:W-:-:S02]  /*e110*/  SHF.R.U64 R36, R36, 0x3, RZ ;  /* 0x0000000324247819 */ /* 0x000fc400000012ff */
[----:B------:R-:W-:Y:S02]  /*e120*/  SHF.R.U64 R40, R40, 0x3, RZ ;  /* 0x0000000328287819 */ /* 0x000fe400000012ff */
[----:B------:R-:W-:Y:S02]  /*e130*/  SHF.R.U64 R44, R44, 0x3, RZ ;  /* 0x000000032c2c7819 */ /* 0x000fe400000012ff */
[----:B------:R-:W-:Y:S02]  /*e140*/  SHF.R.U64 R48, R48, 0x3, RZ ;  /* 0x0000000330307819 */ /* 0x000fe400000012ff */
[----:B------:R-:W-:Y:S02]  /*e150*/  SHF.R.U64 R52, R52, 0x3, RZ ;  /* 0x0000000334347819 */ /* 0x000fe400000012ff */
[----:B------:R-:W-:Y:S02]  /*e160*/  SHF.R.U64 R56, R56, 0x3, RZ ;  /* 0x0000000338387819 */ /* 0x000fe400000012ff */
[----:B------:R-:W-:-:S02]  /*e170*/  LOP3.LUT R36, R36, R37, RZ, 0x3c, !PT ;  /* 0x0000002524247212 */ /* 0x000fc400078e3cff */
[----:B------:R-:W-:Y:S02]  /*e180*/  LOP3.LUT R40, R40, R41, RZ, 0x3c, !PT ;  /* 0x0000002928287212 */ /* 0x000fe400078e3cff */
[----:B------:R-:W-:Y:S02]  /*e190*/  LOP3.LUT R44, R44, R45, RZ, 0x3c, !PT ;  /* 0x0000002d2c2c7212 */ /* 0x000fe400078e3cff */
[----:B------:R-:W-:Y:S02]  /*e1a0*/  LOP3.LUT R48, R48, R49, RZ, 0x3c, !PT ;  /* 0x0000003130307212 */ /* 0x000fe400078e3cff */
[----:B------:R-:W-:Y:S02]  /*e1b0*/  LOP3.LUT R52, R52, R53, RZ, 0x3c, !PT ;  /* 0x0000003534347212 */ /* 0x000fe400078e3cff */
[----:B------:R-:W-:Y:S01]  /*e1c0*/  LOP3.LUT R56, R56, R57, RZ, 0x3c, !PT ;  /* 0x0000003938387212 */ /* 0x000fe200078e3cff */
[----:B0-----:R-:W-:Y:S06]  /*e1d0*/  @P6 BRA `(.L_x_706) ;  /* 0x0000000000106947 */ /* 0x001fec0003800000 */
[----:B------:R-:W-:Y:S05]  /*e1e0*/  @!P0 BRA `(.L_x_706) ;  /* 0x00000000000c8947 */ /* 0x000fea0003800000 */
[----:B------:R-:W2:Y:S04]  /*e1f0*/  LDG.E R5, desc[UR40][R8.64] ;  /* 0x0000002808057981 */ /* 0x000ea8000c1e1900 */
[----:B-----5:R-:W2:Y:S02]  /*e200*/  LDG.E R24, desc[UR40][R8.64+0x4] ;  /* 0x0000042808187981 */ /* 0x020ea4000c1e1900 */
[----:B--2---:R-:W-:-:S07]  /*e210*/  IMAD.IADD R24, R24, 0x1, -R5 ;  /* 0x0000000118187824 */ /* 0x004fce00078e0a05 */
.L_x_706:
[----:B------:R-:W2:Y:S01]  /*e220*/  LDL.LU R9, [R1+0x20] ;  /* 0x0000200001097983 */ /* 0x000ea20000300800 */
[----:B------:R-:W-:-:S03]  /*e230*/  ISETP.NE.AND P6, PT, R6, RZ, PT ;  /* 0x000000ff0600720c */ /* 0x000fc60003fc5270 */
[----:B------:R-:W3:Y:S01]  /*e240*/  LDL.LU R8, [R1+0x40] ;  /* 0x0000400001087983 */ /* 0x000ee20000300800 */
[----:B------:R-:W0:Y:S01]  /*e250*/  S2R R5, SR_TID.X ;  /* 0x0000000000057919 */ /* 0x000e220000002100 */
[--C-:B------:R-:W-:Y:S02]  /*e260*/  IMAD.X R57, RZ, RZ, R21.reuse, P5 ;  /* 0x000000ffff397224 */ /* 0x100fe400028e0615 */
[----:B------:R-:W-:Y:S01]  /*e270*/  IMAD.X R37, RZ, RZ, R21, P6 ;  /* 0x000000ffff257224 */ /* 0x000fe200030e0615 */
[----:B------:R-:W4:Y:S04]  /*e280*/  LDL R86, [R1+0x14] ;  /* 0x0000140001567983 */ /* 0x000f280000100800 */
[----:B------:R0:W5:Y:S02]  /*e290*/  LDL R84, [R1+0x38] ;  /* 0x0000380001547983 */ /* 0x0001640000100800 */
[----:B0-----:R-:W-:-:S04]  /*e2a0*/  IADD3 R5, R5, -0x80, RZ ;  /* 0xffffff8005057810 */ /* 0x001fc80007ffe0ff */
[----:B------:R-:W-:-:S04]  /*e2b0*/  SHF.R.S32.HI R4, RZ, 0x1f, R5 ;  /* 0x0000001fff047819 */ /* 0x000fc80000011405 */
[----:B------:R-:W-:-:S04]  /*e2c0*/  LEA.HI R4, R4, R5, RZ, 0x7 ;  /* 0x0000000504047211 */ /* 0x000fc800078f38ff */
[----:B------:R-:W-:-:S06]  /*e2d0*/  SHF.R.S32.HI R4, RZ, 0x7, R4 ;  /* 0x00000007ff047819 */ /* 0x000fcc0000011404 */
[----:B------:R-:W0:Y:S01]  /*e2e0*/  SHFL.IDX PT, R4, R4, RZ, 0x1f ;  /* 0x00001fff04047589 */ /* 0x000e2200000e0000 */
[--C-:B------:R-:W-:Y:S01]  /*e2f0*/  IMAD.X R41, RZ, RZ, R21.reuse, P1 ;  /* 0x000000ffff297224 */ /* 0x100fe200008e0615 */
[C---:B------:R-:W-:Y:S01]  /*e300*/  IADD3 R61, P6, R20.reuse, 0xb000, RZ ;  /* 0x0000b000143d7810 */ /* 0x040fe20007fde0ff */
[--C-:B------:R-:W-:Y:S01]  /*e310*/  IMAD.X R45, RZ, RZ, R21.reuse, P2 ;  /* 0x000000ffff2d7224 */ /* 0x100fe200010e0615 */
[C---:B------:R-:W-:Y:S01]  /*e320*/  IADD3 R65, P1, R20.reuse, 0xc000, RZ ;  /* 0x0000c00014417810 */ /* 0x040fe20007f3e0ff */
[--C-:B------:R-:W-:Y:S01]  /*e330*/  IMAD.X R49, RZ, RZ, R21.reuse, P3 ;  /* 0x000000ffff317224 */ /* 0x100fe200018e0615 */
[C---:B------:R-:W-:Y:S01]  /*e340*/  IADD3 R69, P2, R20.reuse, 0xd000, RZ ;  /* 0x0000d00014457810 */ /* 0x040fe20007f5e0ff */
[----:B------:R-:W-:Y:S01]  /*e350*/  IMAD.X R53, RZ, RZ, R21, P4 ;  /* 0x000000ffff357224 */ /* 0x000fe200020e0615 */
[C---:B------:R-:W-:Y:S02]  /*e360*/  IADD3 R73, P3, R20.reuse, 0xe000, RZ ;  /* 0x0000e00014497810 */ /* 0x040fe40007f7e0ff */
[----:B------:R-:W-:-:S02]  /*e370*/  IADD3 R7, P4, R20, 0xf000, RZ ;  /* 0x0000f00014077810 */ /* 0x000fc40007f9e0ff */
[----:B------:R-:W-:Y:S02]  /*e380*/  LOP3.LUT R60, R61, 0x380, RZ, 0xc0, !PT ;  /* 0x000003803d3c7812 */ /* 0x000fe400078ec0ff */
[----:B------:R-:W-:Y:S02]  /*e390*/  LOP3.LUT R64, R65, 0x380, RZ, 0xc0, !PT ;  /* 0x0000038041407812 */ /* 0x000fe400078ec0ff */
[----:B------:R-:W-:Y:S02]  /*e3a0*/  LOP3.LUT R68, R69, 0x380, RZ, 0xc0, !PT ;  /* 0x0000038045447812 */ /* 0x000fe400078ec0ff */
[----:B------:R-:W-:Y:S02]  /*e3b0*/  LOP3.LUT R72, R73, 0x380, RZ, 0xc0, !PT ;  /* 0x0000038049487812 */ /* 0x000fe400078ec0ff */
[----:B0-----:R-:W-:Y:S02]  /*e3c0*/  ISETP.NE.AND P5, PT, R4, RZ, PT ;  /* 0x000000ff0400720c */ /* 0x001fe40003fa5270 */
[----:B------:R-:W-:-:S02]  /*e3d0*/  LOP3.LUT R5, R20, 0x380, RZ, 0xc0, !PT ;  /* 0x0000038014057812 */ /* 0x000fc400078ec0ff */
[----:B------:R-:W-:Y:S02]  /*e3e0*/  LOP3.LUT R6, R7, 0x380, RZ, 0xc0, !PT ;  /* 0x0000038007067812 */ /* 0x000fe400078ec0ff */
[----:B------:R-:W-:Y:S02]  /*e3f0*/  SHF.R.U64 R60, R60, 0x3, RZ ;  /* 0x000000033c3c7819 */ /* 0x000fe400000012ff */
[----:B------:R-:W-:Y:S02]  /*e400*/  SHF.R.U64 R64, R64, 0x3, RZ ;  /* 0x0000000340407819 */ /* 0x000fe400000012ff */
[----:B------:R-:W-:Y:S02]  /*e410*/  SHF.R.U64 R68, R68, 0x3, RZ ;  /* 0x0000000344447819 */ /* 0x000fe400000012ff */
[----:B------:R-:W-:Y:S02]  /*e420*/  SHF.R.U64 R72, R72, 0x3, RZ ;  /* 0x0000000348487819 */ /* 0x000fe400000012ff */
[----:B------:R-:W-:-:S02]  /*e430*/  SHF.R.U64 R5, R5, 0x3, RZ ;  /* 0x0000000305057819 */ /* 0x000fc400000012ff */
[----:B------:R-:W-:Y:S01]  /*e440*/  SHF.R.U64 R6, R6, 0x3, RZ ;  /* 0x0000000306067819 */ /* 0x000fe200000012ff */
[--C-:B------:R-:W-:Y:S01]  /*e450*/  IMAD.X R77, RZ, RZ, R21.reuse, P4 ;  /* 0x000000ffff4d7224 */ /* 0x100fe200020e0615 */
[----:B------:R-:W-:Y:S02]  /*e460*/  LOP3.LUT R60, R60, R61, RZ, 0x3c, !PT ;  /* 0x0000003d3c3c7212 */ /* 0x000fe400078e3cff */
[----:B------:R-:W-:Y:S01]  /*e470*/  LOP3.LUT R64, R64, R65, RZ, 0x3c, !PT ;  /* 0x0000004140407212 */ /* 0x000fe200078e3cff */
[--C-:B------:R-:W-:Y:S01]  /*e480*/  IMAD.X R65, RZ, RZ, R21.reuse, P1 ;  /* 0x000000ffff417224 */ /* 0x100fe200008e0615 */
[----:B------:R-:W-:Y:S01]  /*e490*/  LOP3.LUT R68, R68, R69, RZ, 0x3c, !PT ;  /* 0x0000004544447212 */ /* 0x000fe200078e3cff */
[--C-:B------:R-:W-:Y:S01]  /*e4a0*/  IMAD.X R69, RZ, RZ, R21.reuse, P2 ;  /* 0x000000ffff457224 */ /* 0x100fe200010e0615 */
[----:B------:R-:W-:Y:S01]  /*e4b0*/  LOP3.LUT R72, R72, R73, RZ, 0x3c, !PT ;  /* 0x0000004948487212 */ /* 0x000fe200078e3cff */
[--C-:B------:R-:W-:Y:S01]  /*e4c0*/  IMAD.X R73, RZ, RZ, R21.reuse, P3 ;  /* 0x000000ffff497224 */ /* 0x100fe200018e0615 */
[----:B------:R-:W-:Y:S01]  /*e4d0*/  LOP3.LUT R4, R5, R20, RZ, 0x3c, !PT ;  /* 0x0000001405047212 */ /* 0x000fe200078e3cff */
[----:B------:R-:W-:Y:S01]  /*e4e0*/  IMAD.MOV.U32 R5, RZ, RZ, R21 ;  /* 0x000000ffff057224 */ /* 0x000fe200078e0015 */
[----:B------:R-:W-:-:S02]  /*e4f0*/  IADD3.X R61, RZ, R21, RZ, P6, !PT ;  /* 0x00000015ff3d7210 */ /* 0x000fc400037fe4ff */
[----:B------:R-:W-:Y:S02]  /*e500*/  LOP3.LUT R76, R6, R7, RZ, 0x3c, !PT ;  /* 0x00000007064c7212 */ /* 0x000fe400078e3cff */
[----:B-----5:R-:W-:Y:S02]  /*e510*/  SHF.R.S32.HI R21, RZ, 0x1f, R80 ;  /* 0x0000001fff157819 */ /* 0x020fe40000011450 */
[----:B--2---:R-:W-:Y:S02]  /*e520*/  SEL R81, R9, RZ, !P0 ;  /* 0x000000ff09517207 */ /* 0x004fe40004000000 */
[----:B---3--:R-:W-:Y:S02]  /*e530*/  SEL R82, R8, RZ, !P0 ;  /* 0x000000ff08527207 */ /* 0x008fe40004000000 */
[----:B----4-:R-:W-:Y:S01]  /*e540*/  SHF.R.S32.HI R83, RZ, 0x1f, R86 ;  /* 0x0000001fff537819 */ /* 0x010fe20000011456 */
[----:B------:R-:W-:Y:S06]  /*e550*/  @P5 BRA `(.L_x_707) ;  /* 0x0000000000bc5947 */ /* 0x000fec0003800000 */
[----:B------:R-:W2:Y:S01]  /*e560*/  LDL R8, [R1+0x58] ;  /* 0x0000580001087983 */ /* 0x000ea20000100800 */
[----:B------:R-:W0:Y:S01]  /*e570*/  LDC R35, c[0x0][0xbe8] ;  /* 0x0002fa00ff237b82 */ /* 0x000e220000000800 */
[----:B------:R-:W-:Y:S01]  /*e580*/  ULDC.64 UR4, c[0x0][0xb90] ;  /* 0x0002e40000047ab9 */ /* 0x000fe20000000a00 */
[----:B------:R-:W-:Y:S01]  /*e590*/  MOV R6, R80 ;  /* 0x0000005000067202 */ /* 0x000fe20000000f00 */
[----:B------:R-:W-:Y:S01]  /*e5a0*/  IMAD.MOV.U32 R7, RZ, RZ, R21 ;  /* 0x000000ffff077224 */ /* 0x000fe200078e0015 */
[----:B------:R-:W-:-:S03]  /*e5b0*/  LEA R30, R84, R194, 0x6 ;  /* 0x000000c2541e7211 */ /* 0x000fc600078e30ff */
[----:B------:R-:W-:Y:S01]  /*e5c0*/  IMAD.WIDE.U32 R6, R86, UR4, R6 ;  /* 0x0000000456067c25 */ /* 0x000fe2000f8e0006 */
[----:B0-----:R-:W-:-:S13]  /*e5d0*/  ISETP.NE.AND P0, PT, R35, 0x1, PT ;  /* 0x000000012300780c */ /* 0x001fda0003f05270 */
[----:B------:R-:W0:Y:S08]  /*e5e0*/  @P0 LDC R9, c[0x0][0xbec] ;  /* 0x0002fb00ff090b82 */ /* 0x000e300000000800 */
[----:B------:R-:W3:Y:S01]  /*e5f0*/  @P0 LDC R31, c[0x0][0xbf0] ;  /* 0x0002fc00ff1f0b82 */ /* 0x000ee20000000800 */
[----:B--2---:R-:W-:Y:S02]  /*e600*/  IMAD R20, R84, 0x40, R8 ;  /* 0x0000004054147824 */ /* 0x004fe400078e0208 */
[----:B------:R-:W-:-:S04]  /*e610*/  IMAD R8, R83, UR4, RZ ;  /* 0x0000000453087c24 */ /* 0x000fc8000f8e02ff */
[----:B------:R-:W-:Y:S01]  /*e620*/  IMAD R15, R86, UR5, R8 ;  /* 0x00000005560f7c24 */ /* 0x000fe2000f8e0208 */
[----:B------:R-:W-:Y:S01]  /*e630*/  ULDC.64 UR4, c[0x0][0xb98] ;  /* 0x0002e60000047ab9 */ /* 0x000fe20000000a00 */
[----:B0-----:R-:W-:-:S04]  /*e640*/  @P0 IMAD.HI.U32 R8, R20, R9, RZ ;  /* 0x0000000914080227 */ /* 0x001fc800078e00ff */
[----:B------:R-:W-:Y:S01]  /*e650*/  IMAD.MOV.U32 R9, RZ, RZ, R20 ;  /* 0x000000ffff097224 */ /* 0x000fe200078e0014 */
[----:B---3--:R-:W-:Y:S01]  /*e660*/  @P0 SHF.R.U32.HI R9, RZ, R31, R8 ;  /* 0x0000001fff090219 */ /* 0x008fe20000011608 */
[----:B------:R-:W-:Y:S02]  /*e670*/  IMAD.IADD R7, R7, 0x1, R15 ;  /* 0x0000000107077824 */ /* 0x000fe400078e020f */
[----:B------:R-:W-:Y:S01]  /*e680*/  IMAD R8, R82, UR4, RZ ;  /* 0x0000000452087c24 */ /* 0x000fe2000f8e02ff */
[--C-:B------:R-:W-:Y:S01]  /*e690*/  SHF.R.S32.HI R31, RZ, 0x1f, R9.reuse ;  /* 0x0000001fff1f7819 */ /* 0x100fe20000011409 */
[----:B------:R-:W-:Y:S02]  /*e6a0*/  IMAD.MOV R14, RZ, RZ, -R9 ;  /* 0x000000ffff0e7224 */ /* 0x000fe400078e0a09 */
[----:B------:R-:W-:-:S04]  /*e6b0*/  IMAD.WIDE.U32 R6, R81, UR4, R6 ;  /* 0x0000000451067c25 */ /* 0x000fc8000f8e0006 */
[----:B------:R-:W-:Y:S01]  /*e6c0*/  IMAD R15, R35, R14, R20 ;  /* 0x0000000e230f7224 */ /* 0x000fe200078e0214 */
[----:B------:R-:W-:Y:S01]  /*e6d0*/  IADD3 R6, P0, R9, R6, RZ ;  /* 0x0000000609067210 */ /* 0x000fe20007f1e0ff */
[----:B------:R-:W-:Y:S01]  /*e6e0*/  IMAD R14, R81, UR5, R8 ;  /* 0x00000005510e7c24 */ /* 0x000fe2000f8e0208 */
[----:B------:R-:W-:Y:S01]  /*e6f0*/  ULDC.64 UR4, c[0x0][0xb88] ;  /* 0x0002e20000047ab9 */ /* 0x000fe20000000a00 */
[----:B------:R-:W-:Y:S01]  /*e700*/  IMAD R35, R24, R35, RZ ;  /* 0x0000002318237224 */ /* 0x000fe200078e02ff */
[----:B------:R-:W-:Y:S02]  /*e710*/  SHF.R.S32.HI R8, RZ, 0x1f, R15 ;  /* 0x0000001fff087819 */ /* 0x000fe4000001140f */
[----:B------:R-:W-:Y:S01]  /*e720*/  IADD3.X R7, R31, R7, R14, P0, !PT ;  /* 0x000000071f077210 */ /* 0x000fe200007fe40e */
[----:B------:R-:W-:Y:S02]  /*e730*/  IMAD.MOV R31, RZ, RZ, -R211 ;  /* 0x000000ffff1f7224 */ /* 0x000fe400078e0ad3 */
[----:B------:R-:W-:-:S02]  /*e740*/  IMAD R8, R8, UR4, RZ ;  /* 0x0000000408087c24 */ /* 0x000fc4000f8e02ff */
[----:B------:R-:W-:-:S04]  /*e750*/  IMAD.WIDE.U32 R6, R15, UR4, R6 ;  /* 0x000000040f067c25 */ /* 0x000fc8000f8e0006 */
[----:B------:R-:W-:Y:S01]  /*e760*/  IMAD R15, R15, UR5, R8 ;  /* 0x000000050f0f7c24 */ /* 0x000fe2000f8e0208 */
[----:B------:R-:W-:Y:S01]  /*e770*/  ULDC.64 UR4, c[0x0][0xb50] ;  /* 0x0002d40000047ab9 */ /* 0x000fe20000000a00 */
[----:B------:R-:W-:Y:S02]  /*e780*/  VIADD R14, R30, 0x8 ;  /* 0x000000081e0e7836 */ /* 0x000fe40000000000 */
[----:B------:R-:W-:Y:S01]  /*e790*/  IMAD.IADD R7, R7, 0x1, R15 ;  /* 0x0000000107077824 */ /* 0x000fe200078e020f */
[----:B------:R-:W-:-:S04]  /*e7a0*/  LEA R15, P0, R6, UR4, 0x2 ;  /* 0x00000004060f7c11 */ /* 0x000fc8000f8010ff */
[----:B------:R-:W-:Y:S01]  /*e7b0*/  LEA.HI.X R20, R6, UR5, R7, 0x2, P0 ;  /* 0x0000000506147c11 */ /* 0x000fe200080f1407 */
[----:B------:R-:W-:Y:S01]  /*e7c0*/  SHFL.IDX PT, R8, R15, 0x1, 0x1c1f ;  /* 0x003c1f000f087f89 */ /* 0x000fe200000e0000 */
[----:B------:R-:W-:-:S03]  /*e7d0*/  ISETP.NE.AND P0, PT, R210, R31, PT ;  /* 0x0000001fd200720c */ /* 0x000fc60003f05270 */
[----:B------:R-:W-:Y:S01]  /*e7e0*/  SHFL.IDX PT, R6, R15, RZ, 0x1c1f ;  /* 0x001c1fff0f067589 */ /* 0x000fe200000e0000 */
[-C--:B------:R-:W-:Y:S02]  /*e7f0*/  ISETP.GE.OR P1, PT, R30, R35.reuse, P0 ;  /* 0x000000231e00720c */ /* 0x080fe40000726670 */
[----:B------:R-:W-:Y:S01]  /*e800*/  ISETP.GE.OR P0, PT, R14, R35, P0 ;  /* 0x000000230e00720c */ /* 0x000fe20000706670 */
[----:B------:R-:W0:Y:S04]  /*e810*/  SHFL.IDX PT, R7, R20, RZ, 0x1c1f ;  /* 0x001c1fff14077589 */ /* 0x000e2800000e0000 */
[----:B------:R-:W2:Y:S06]  /*e820*/  SHFL.IDX PT, R9, R20, 0x1, 0x1c1f ;  /* 0x003c1f0014097f89 */ /* 0x000eac00000e0000 */
[----:B0-----:R0:W-:Y:S04]  /*e830*/  @!P1 ST.E desc[UR40][R6.64], R3 ;  /* 0x0000000306009985 */ /* 0x0011e8000c101928 */
[----:B--2---:R0:W-:Y:S02]  /*e840*/  @!P0 ST.E desc[UR40][R8.64], R0 ;  /* 0x0000000008008985 */ /* 0x0041e4000c101928 */
.L_x_707:
[----:B------:R-:W2:Y:S01]  /*e850*/  LDC R87, c[0x0][0xbe8] ;  /* 0x0002fa00ff577b82 */ /* 0x000ea20000000800 */
[----:B------:R-:W-:Y:S01]  /*e860*/  ULDC.64 UR4, c[0x0][0xaa0] ;  /* 0x0002a80000047ab9 */ /* 0x000fe20000000a00 */
[----:B0-----:R-:W5:Y:S01]  /*e870*/  LD.E.128 R4, desc[UR40][R4.64] ;  /* 0x0000002804047980 */ /* 0x001f62000c101d00 */
[----:B------:R-:W-:-:S03]  /*e880*/  IMAD R21, R21, UR4, RZ ;  /* 0x0000000415157c24 */ /* 0x000fc6000f8e02ff */
[----:B------:R-:W5:Y:S01]  /*e890*/  LD.E.128 R8, desc[UR40][R10.64] ;  /* 0x000000280a087980 */ /* 0x000f62000c101d00 */
[C---:B------:R-:W-:Y:S02]  /*e8a0*/  IMAD R3, R80.reuse, UR5, R21 ;  /* 0x0000000550037c24 */ /* 0x040fe4000f8e0215 */
[----:B------:R-:W-:Y:S01]  /*e8b0*/  IMAD.WIDE.U32 R20, R80, UR4, RZ ;  /* 0x0000000450147c25 */ /* 0x000fe2000f8e00ff */
[----:B------:R-:W-:Y:S01]  /*e8c0*/  SHF.R.S32.HI R0, RZ, 0x1f, R90 ;  /* 0x0000001fff007819 */ /* 0x000fe2000001145a */
[----:B------:R-:W-:Y:S01]  /*e8d0*/  ULDC.64 UR4, c[0x0][0xae8] ;  /* 0x0002ba0000047ab9 */ /* 0x000fe20000000a00 */
[----:B------:R-:W5:Y:S04]  /*e8e0*/  LD.E.128 R12, desc[UR40][R12.64] ;  /* 0x000000280c0c7980 */ /* 0x000f68000c101d00 */
[----:B------:R-:W5:Y:S04]  /*e8f0*/  LD.E.128 R28, desc[UR40][R28.64] ;  /* 0x000000281c1c7980 */ /* 0x000f68000c101d00 */
[----:B------:R-:W5:Y:S01]  /*e900*/  LD.E.128 R32, desc[UR40][R32.64] ;  /* 0x0000002820207980 */ /* 0x000f62000c101d00 */
[----:B--2---:R-:W-:Y:S01]  /*e910*/  ISETP.NE.AND P1, PT, R87, 0x1, PT ;  /* 0x000000015700780c */ /* 0x004fe20003f25270 */
[----:B------:R-:W-:-:S02]  /*e920*/  IMAD.IADD R21, R21, 0x1, R3 ;  /* 0x0000000115157824 */ /* 0x000fc400078e0203 */
[----:B------:R-:W5:Y:S01]  /*e930*/  LD.E.128 R36, desc[UR40][R36.64] ;  /* 0x0000002824247980 */ /* 0x000f62000c101d00 */
[----:B------:R-:W0:Y:S01]  /*e940*/  LDC R3, c[0x0][0xac8] ;  /* 0x0002b200ff037b82 */ /* 0x000e220000000800 */
[----:B------:R-:W-:Y:S01]  /*e950*/  LEA.HI R0, R0, R90, RZ, 0x3 ;  /* 0x0000005a00007211 */ /* 0x000fe200078f18ff */
[----:B------:R-:W-:Y:S01]  /*e960*/  IMAD R83, R83, UR4, RZ ;  /* 0x0000000453537c24 */ /* 0x000fe2000f8e02ff */
[----:B------:R-:W5:Y:S04]  /*e970*/  LD.E.128 R40, desc[UR40][R40.64] ;  /* 0x0000002828287980 */ /* 0x000f68000c101d00 */
[----:B------:R-:W5:Y:S02]  /*e980*/  LD.E.128 R44, desc[UR40][R44.64] ;  /* 0x000000282c2c7980 */ /* 0x000f64000c101d00 */
[----:B------:R-:W2:Y:S01]  /*e990*/  @P1 LDC R85, c[0x0][0xbec] ;  /* 0x0002fb00ff551b82 */ /* 0x000ea20000000800 */
[----:B------:R-:W-:Y:S01]  /*e9a0*/  LOP3.LUT R0, R0, 0xfffffff8, RZ, 0xc0, !PT ;  /* 0xfffffff800007812 */ /* 0x000fe200078ec0ff */
[----:B------:R-:W5:Y:S04]  /*e9b0*/  LD.E.128 R48, desc[UR40][R48.64] ;  /* 0x0000002830307980 */ /* 0x000f68000c101d00 */
[----:B------:R-:W5:Y:S02]  /*e9c0*/  LD.E.128 R52, desc[UR40][R52.64] ;  /* 0x0000002834347980 */ /* 0x000f64000c101d00 */
[----:B------:R-:W3:Y:S01]  /*e9d0*/  @P1 LDC R89, c[0x0][0xbf0] ;  /* 0x0002fc00ff591b82 */ /* 0x000ee20000000800 */
[C---:B------:R-:W-:Y:S01]  /*e9e0*/  IMAD R83, R86.reuse, UR5, R83 ;  /* 0x0000000556537c24 */ /* 0x040fe2000f8e0253 */
[----:B------:R-:W5:Y:S01]  /*e9f0*/  LD.E.128 R56, desc[UR40][R56.64] ;  /* 0x0000002838387980 */ /* 0x000f62000c101d00 */
[----:B------:R-:W-:Y:S01]  /*ea00*/  IMAD.WIDE.U32 R20, R86, UR4, R20 ;  /* 0x0000000456147c25 */ /* 0x000fe2000f8e0014 */
[----:B------:R-:W-:-:S02]  /*ea10*/  ULDC.64 UR4, c[0x0][0xaf0] ;  /* 0x0002bc0000047ab9 */ /* 0x000fc40000000a00 */
[----:B------:R-:W5:Y:S01]  /*ea20*/  LD.E.128 R60, desc[UR40][R60.64] ;  /* 0x000000283c3c7980 */ /* 0x000f62000c101d00 */
[----:B------:R-:W-:Y:S02]  /*ea30*/  IMAD.IADD R0, R90, 0x1, -R0 ;  /* 0x000000015a007824 */ /* 0x000fe400078e0a00 */
[----:B------:R-:W-:Y:S01]  /*ea40*/  IMAD R82, R82, UR4, RZ ;  /* 0x0000000452527c24 */ /* 0x000fe2000f8e02ff */
[----:B------:R-:W5:Y:S01]  /*ea50*/  LD.E.128 R64, desc[UR40][R64.64] ;  /* 0x0000002840407980 */ /* 0x000f62000c101d00 */
[----:B------:R-:W-:Y:S02]  /*ea60*/  IMAD R0, R0, 0x20, R97 ;  /* 0x0000002000007824 */ /* 0x000fe400078e0261 */
[----:B------:R-:W-:Y:S01]  /*ea70*/  IMAD.IADD R21, R21, 0x1, R83 ;  /* 0x0000000115157824 */ /* 0x000fe200078e0253 */
[----:B------:R-:W-:Y:S01]  /*ea80*/  IADD3 R100, R192, 0x40, RZ ;  /* 0x00000040c0647810 */ /* 0x000fe20007ffe0ff */
[----:B------:R-:W-:Y:S01]  /*ea90*/  IMAD R83, R81, UR5, R82 ;  /* 0x0000000551537c24 */ /* 0x000fe2000f8e0252 */
[----:B------:R-:W5:Y:S01]  /*eaa0*/  LD.E.128 R68, desc[UR40][R68.64] ;  /* 0x0000002844447980 */ /* 0x000f62000c101d00 */
[----:B------:R-:W-:Y:S01]  /*eab0*/  IMAD R82, R84, 0x40, R0 ;  /* 0x0000004054527824 */ /* 0x000fe200078e0200 */
[----:B0-----:R-:W-:Y:S01]  /*eac0*/  ISETP.GE.AND P0, PT, R100, R3, PT ;  /* 0x000000036400720c */ /* 0x001fe20003f06270 */
[----:B------:R-:W-:Y:S01]  /*ead0*/  VIADD R98, R192, 0x80 ;  /* 0x00000080c0627836 */ /* 0x000fe20000000000 */
[----:B------:R-:W5:Y:S01]  /*eae0*/  LD.E.128 R72, desc[UR40][R72.64] ;  /* 0x0000002848487980 */ /* 0x000f62000c101d00 */
[----:B--2---:R-:W-:Y:S01]  /*eaf0*/  @P1 IMAD.HI.U32 R0, R82, R85, RZ ;  /* 0x0000005552001227 */ /* 0x004fe200078e00ff */
[----:B------:R-:W-:-:S02]  /*eb00*/  SEL R80, RZ, 0xffffffff, P0 ;  /* 0xffffffffff507807 */ /* 0x000fc40000000000 */
[----:B------:R-:W5:Y:S01]  /*eb10*/  LD.E.128 R76, desc[UR40][R76.64] ;  /* 0x000000284c4c7980 */ /* 0x000f62000c101d00 */
[----:B------:R-:W-:Y:S01]  /*eb20*/  IMAD.WIDE.U32 R20, R81, UR4, R20 ;  /* 0x0000000451147c25 */ /* 0x000fe2000f8e0014 */
[----:B------:R-:W-:Y:S01]  /*eb30*/  ISETP.GE.AND P0, PT, R98, R3, PT ;  /* 0x000000036200720c */ /* 0x000fe20003f06270 */
[----:B------:R-:W-:Y:S01]  /*eb40*/  ULDC.64 UR4, c[0x0][0xae0] ;  /* 0x0002b80000047ab9 */ /* 0x000fe20000000a00 */
[C---:B------:R-:W-:Y:S01]  /*eb50*/  IADD3 R94, R192.reuse, 0x100, RZ ;  /* 0x00000100c05e7810 */ /* 0x040fe20007ffe0ff */
[----:B------:R-:W-:Y:S01]  /*eb60*/  IMAD.MOV.U32 R81, RZ, RZ, R82 ;  /* 0x000000ffff517224 */ /* 0x000fe200078e0052 */
[----:B---3--:R-:W-:Y:S01]  /*eb70*/  @P1 SHF.R.U32.HI R81, RZ, R89, R0 ;  /* 0x00000059ff511219 */ /* 0x008fe20000011600 */
[C---:B------:R-:W-:Y:S01]  /*eb80*/  VIADD R96, R192.reuse, 0xc0 ;  /* 0x000000c0c0607836 */ /* 0x040fe20000000000 */
[-C--:B------:R-:W-:Y:S01]  /*eb90*/  ISETP.GE.AND P1, PT, R192, R3.reuse, PT ;  /* 0x00000003c000720c */ /* 0x080fe20003f26270 */
[----:B------:R-:W-:Y:S01]  /*eba0*/  IMAD.SHL.U32 R85, R80, 0x2, RZ ;  /* 0x0000000250557824 */ /* 0x000fe200078e00ff */
[----:B------:R-:W-:Y:S01]  /*ebb0*/  SEL R80, RZ, 0xffffffff, P0 ;  /* 0xffffffffff507807 */ /* 0x000fe20000000000 */
[----:B------:R-:W-:Y:S01]  /*ebc0*/  IMAD.IADD R21, R21, 0x1, R83 ;  /* 0x0000000115157824 */ /* 0x000fe200078e0253 */
[----:B------:R-:W-:Y:S01]  /*ebd0*/  SEL R0, RZ, 0x1, P1 ;  /* 0x00000001ff007807 */ /* 0x000fe20000800000 */
[--C-:B------:R-:W-:Y:S01]  /*ebe0*/  IMAD.MOV R83, RZ, RZ, -R81.reuse ;  /* 0x000000ffff537224 */ /* 0x100fe200078e0a51 */
[----:B------:R-:W-:Y:S01]  /*ebf0*/  ISETP.GE.AND P0, PT, R96, R3, PT ;  /* 0x000000036000720c */ /* 0x000fe20003f06270 */
[----:B------:R-:W-:Y:S01]  /*ec00*/  VIADD R92, R192, 0x140 ;  /* 0x00000140c05c7836 */ /* 0x000fe20000000000 */
[----:B------:R-:W-:Y:S01]  /*ec10*/  LOP3.LUT R0, R85, 0x2, R0, 0xe2, !PT ;  /* 0x0000000255007812 */ /* 0x000fe200078ee200 */
[----:B------:R-:W-:Y:S01]  /*ec20*/  IMAD.SHL.U32 R85, R80, 0x4, RZ ;  /* 0x0000000450557824 */ /* 0x000fe200078e00ff */
[----:B------:R-:W-:Y:S01]  /*ec30*/  SEL R80, RZ, 0xffffffff, P0 ;  /* 0xffffffffff507807 */ /* 0x000fe20000000000 */
[----:B------:R-:W-:Y:S01]  /*ec40*/  IMAD R83, R87, R83, R82 ;  /* 0x0000005357537224 */ /* 0x000fe200078e0252 */
[-C--:B------:R-:W-:Y:S01]  /*ec50*/  ISETP.GE.AND P0, PT, R94, R3.reuse, PT ;  /* 0x000000035e00720c */ /* 0x080fe20003f06270 */
[----:B------:R-:W-:Y:S01]  /*ec60*/  @!PT LDS RZ, [RZ] ;  /* 0x00000000fffff984 */ /* 0x000fe20000000800 */
[----:B------:R-:W-:Y:S01]  /*ec70*/  @!PT LDS RZ, [RZ] ;  /* 0x00000000fffff984 */ /* 0x000fe20000000800 */
[----:B------:R-:W-:Y:S01]  /*ec80*/  @!PT LDS RZ, [RZ] ;  /* 0x00000000fffff984 */ /* 0x000fe20000000800 */
[----:B------:R-:W-:Y:S01]  /*ec90*/  @!PT LDS RZ, [RZ] ;  /* 0x00000000fffff984 */ /* 0x000fe20000000800 */
[----:B------:R0:W-:Y:S06]  /*eca0*/  MEMBAR.ALL.CTA ;  /* 0x0000000000007992 */ /* 0x0001ec0000008000 */
[----:B0-----:R-:W0:Y:S01]  /*ecb0*/  FENCE.VIEW.ASYNC.S ;  /* 0x00000000000073c6 */ /* 0x001e220000000000 */
[----:B------:R-:W-:Y:S01]  /*ecc0*/  LOP3.LUT R0, R85, 0x4, R0, 0xe2, !PT ;  /* 0x0000000455007812 */ /* 0x000fe200078ee200 */
[----:B------:R-:W-:Y:S01]  /*ecd0*/  IMAD.SHL.U32 R85, R80, 0x8, RZ ;  /* 0x0000000850557824 */ /* 0x000fe200078e00ff */
[----:B------:R-:W-:Y:S01]  /*ece0*/  SHF.R.S32.HI R82, RZ, 0x1f, R81 ;  /* 0x0000001fff527819 */ /* 0x000fe20000011451 */
[----:B------:R-:W-:Y:S01]  /*ecf0*/  VIADD R90, R192, 0x180 ;  /* 0x00000180c05a7836 */ /* 0x000fe20000000000 */
[----:B------:R-:W-:Y:S01]  /*ed00*/  SEL R80, RZ, 0xffffffff, P0 ;  /* 0xffffffffff507807 */ /* 0x000fe20000000000 */
[----:B------:R-:W-:Y:S01]  /*ed10*/  IMAD.WIDE.U32 R20, R81, UR4, R20 ;  /* 0x0000000451147c25 */ /* 0x000fe2000f8e0014 */
[-C--:B------:R-:W-:Y:S01]  /*ed20*/  ISETP.GE.AND P0, PT, R92, R3.reuse, PT ;  /* 0x000000035c00720c */ /* 0x080fe20003f06270 */
[----:B------:R-:W-:Y:S01]  /*ed30*/  BSSY B1, `(.L_x_708) ;  /* 0x0000050000017945 */ /* 0x000fe20003800000 */
[----:B------:R-:W-:Y:S01]  /*ed40*/  LOP3.LUT R0, R85, 0x8, R0, 0xe2, !PT ;  /* 0x0000000855007812 */ /* 0x000fe200078ee200 */
[----:B------:R-:W-:Y:S01]  /*ed50*/  IMAD R82, R82, UR4, RZ ;  /* 0x0000000452527c24 */ /* 0x000fe2000f8e02ff */
[----:B------:R-:W-:Y:S01]  /*ed60*/  IADD3 R93, R192, 0x140, RZ ;  /* 0x00000140c05d7810 */ /* 0x000fe20007ffe0ff */
[----:B------:R-:W-:Y:S01]  /*ed70*/  IMAD.SHL.U32 R89, R80, 0x10, RZ ;  /* 0x0000001050597824 */ /* 0x000fe200078e00ff */
[----:B------:R-:W-:Y:S01]  /*ed80*/  SEL R80, RZ, 0xffffffff, P0 ;  /* 0xffffffffff507807 */ /* 0x000fe20000000000 */
[----:B------:R-:W-:Y:S01]  /*ed90*/  IMAD R85, R81, UR5, R82 ;  /* 0x0000000551557c24 */ /* 0x000fe2000f8e0252 */
[----:B------:R-:W-:Y:S01]  /*eda0*/  SHF.R.S32.HI R81, RZ, 0x1f, R83 ;  /* 0x0000001fff517819 */ /* 0x000fe20000011453 */
[----:B------:R-:W-:Y:S01]  /*edb0*/  ULDC.64 UR4, c[0x0][0xad8] ;  /* 0x0002b60000047ab9 */ /* 0x000fe20000000a00 */
[----:B------:R-:W-:Y:S01]  /*edc0*/  LOP3.LUT R0, R89, 0x10, R0, 0xe2, !PT ;  /* 0x0000001059007812 */ /* 0x000fe200078ee200 */
[----:B------:R-:W-:Y:S01]  /*edd0*/  IMAD.SHL.U32 R89, R80, 0x20, RZ ;  /* 0x0000002050597824 */ /* 0x000fe200078e00ff */
[----:B------:R-:W-:Y:S01]  /*ede0*/  ISETP.GE.AND P0, PT, R90, R3, PT ;  /* 0x000000035a00720c */ /* 0x000fe20003f06270 */
[----:B------:R-:W-:Y:S01]  /*edf0*/  IMAD R87, R24, R87, RZ ;  /* 0x0000005718577224 */ /* 0x000fe200078e02ff */
[----:B------:R-:W-:Y:S01]  /*ee00*/  IADD3 R21, R21, R85, RZ ;  /* 0x0000005515157210 */ /* 0x000fe20007ffe0ff */
[----:B------:R-:W-:Y:S01]  /*ee10*/  IMAD R24, R81, UR4, RZ ;  /* 0x0000000451187c24 */ /* 0x000fe2000f8e02ff */
[----:B------:R-:W-:Y:S01]  /*ee20*/  LOP3.LUT R0, R89, 0x20, R0, 0xe2, !PT ;  /* 0x0000002059007812 */ /* 0x000fe200078ee200 */
[----:B------:R-:W-:Y:S01]  /*ee30*/  IMAD R86, R84, 0x40, R97 ;  /* 0x0000004054567824 */ /* 0x000fe200078e0261 */
[----:B------:R-:W-:Y:S01]  /*ee40*/  SEL R81, RZ, 0x40, P0 ;  /* 0x00000040ff517807 */ /* 0x000fe20000000000 */
[----:B------:R-:W-:Y:S01]  /*ee50*/  VIADD R88, R192, 0x1c0 ;  /* 0x000001c0c0587836 */ /* 0x000fe20000000000 */
[----:B------:R-:W-:Y:S01]  /*ee60*/  SHF.R.S32.HI R93, RZ, 0x1f, R93 ;  /* 0x0000001fff5d7819 */ /* 0x000fe2000001145d */
[C---:B------:R-:W-:Y:S01]  /*ee70*/  IMAD R85, R83.reuse, UR5, R24 ;  /* 0x0000000553557c24 */ /* 0x040fe2000f8e0218 */
[----:B------:R-:W-:Y:S01]  /*ee80*/  LOP3.LUT R24, R0, R81, RZ, 0xfc, !PT ;  /* 0x0000005100187212 */ /* 0x000fe200078efcff */
[----:B------:R-:W-:Y:S01]  /*ee90*/  IMAD.WIDE.U32 R20, R83, UR4, R20 ;  /* 0x0000000453147c25 */ /* 0x000fe2000f8e0014 */
[----:B------:R-:W-:Y:S01]  /*eea0*/  ISETP.GE.AND P1, PT, R86, R87, PT ;  /* 0x000000575600720c */ /* 0x000fe20003f26270 */
[----:B------:R-:W-:Y:S01]  /*eeb0*/  ULDC.64 UR4, c[0x0][0xa80] ;  /* 0x0002a00000047ab9 */ /* 0x000fe20000000a00 */
[----:B------:R-:W-:Y:S01]  /*eec0*/  ISETP.GE.AND P0, PT, R88, R3, PT ;  /* 0x000000035800720c */ /* 0x000fe20003f06270 */
[----:B------:R-:W-:Y:S01]  /*eed0*/  VIADD R0, R2, 0x28c20 ;  /* 0x00028c2002007836 */ /* 0x000fe20000000000 */
[----:B------:R-:W-:Y:S01]  /*eee0*/  LEA R84, P2, R20, UR4, 0x1 ;  /* 0x0000000414547c11 */ /* 0x000fe2000f8408ff */
[----:B------:R-:W-:Y:S01]  /*eef0*/  IMAD.IADD R81, R21, 0x1, R85 ;  /* 0x0000000115517824 */ /* 0x000fe200078e0255 */
[----:B------:R-:W-:Y:S01]  /*ef00*/  SEL R21, RZ, 0x80, P0 ;  /* 0x00000080ff157807 */ /* 0x000fe20000000000 */
[C---:B------:R-:W-:Y:S01]  /*ef10*/  VIADD R89, R192.reuse, 0x1c0 ;  /* 0x000001c0c0597836 */ /* 0x040fe20000000000 */
[----:B------:R-:W-:Y:S01]  /*ef20*/  PRMT R0, RZ, 0x654, R0 ;  /* 0x00000654ff007816 */ /* 0x000fe20000000000 */
[----:B------:R-:W-:Y:S01]  /*ef30*/  VIADD R91, R192, 0x180 ;  /* 0x00000180c05b7836 */ /* 0x000fe20000000000 */
[----:B------:R-:W-:Y:S01]  /*ef40*/  LEA.HI.X R85, R20, UR5, R81, 0x1, P2 ;  /* 0x0000000514557c11 */ /* 0x000fe200090f0c51 */
[C---:B------:R-:W-:Y:S01]  /*ef50*/  VIADD R95, R192.reuse, 0x100 ;  /* 0x00000100c05f7836 */ /* 0x040fe20000000000 */
[----:B0-----:R0:W-:Y:S01]  /*ef60*/  SYNCS.ARRIVE.TRANS64.RED.A1T0 RZ, [R0+URZ], RZ ;  /* 0x000000ff00ff79a7 */ /* 0x0011e2000810043f */
[C---:B------:R-:W-:Y:S01]  /*ef70*/  VIADD R97, R192.reuse, 0xc0 ;  /* 0x000000c0c0617836 */ /* 0x040fe20000000000 */
[----:B------:R2:W3:Y:S01]  /*ef80*/  SHFL.IDX PT, R20, R84, RZ, 0x181f ;  /* 0x00181fff54147589 */ /* 0x0004e200000e0000 */
[C---:B------:R-:W-:Y:S01]  /*ef90*/  VIADD R99, R192.reuse, 0x80 ;  /* 0x00000080c0637836 */ /* 0x040fe20000000000 */
[----:B------:R-:W-:Y:S01]  /*efa0*/  SHF.R.S32.HI R89, RZ, 0x1f, R89 ;  /* 0x0000001fff597819 */ /* 0x000fe20000011459 */
[----:B------:R-:W-:Y:S01]  /*efb0*/  VIADD R101, R192, 0x40 ;  /* 0x00000040c0657836 */ /* 0x000fe20000000000 */
[----:B------:R-:W-:-:S02]  /*efc0*/  SHF.R.S32.HI R91, RZ, 0x1f, R91 ;  /* 0x0000001fff5b7819 */ /* 0x000fc4000001145b */
[----:B0-----:R-:W-:Y:S02]  /*efd0*/  LOP3.LUT R0, R24, R21, RZ, 0xfc, !PT ;  /* 0x0000001518007212 */ /* 0x001fe400078efcff */
[----:B------:R2:W0:Y:S01]  /*efe0*/  SHFL.IDX PT, R21, R85, RZ, 0x181f ;  /* 0x00181fff55157589 */ /* 0x00042200000e0000 */
[----:B------:R-:W-:Y:S02]  /*eff0*/  SHF.R.S32.HI R95, RZ, 0x1f, R95 ;  /* 0x0000001fff5f7819 */ /* 0x000fe4000001145f */
[----:B------:R-:W-:Y:S02]  /*f000*/  SHF.R.S32.HI R97, RZ, 0x1f, R97 ;  /* 0x0000001fff617819 */ /* 0x000fe40000011461 */
[----:B------:R-:W-:Y:S02]  /*f010*/  SHF.R.S32.HI R99, RZ, 0x1f, R99 ;  /* 0x0000001fff637819 */ /* 0x000fe40000011463 */
[----:B------:R-:W-:Y:S01]  /*f020*/  SHF.R.S32.HI R101, RZ, 0x1f, R101 ;  /* 0x0000001fff657819 */ /* 0x000fe20000011465 */
[----:B--2---:R-:W-:Y:S06]  /*f030*/  @P1 BRA `(.L_x_709) ;  /* 0x00000000007c1947 */ /* 0x004fec0003800000 */
[-C--:B------:R-:W-:Y:S02]  /*f040*/  ISETP.GE.AND P1, PT, R100, R3.reuse, PT ;  /* 0x000000036400720c */ /* 0x080fe40003f26270 */
[-C--:B------:R-:W-:Y:S02]  /*f050*/  ISETP.GE.AND P0, PT, R192, R3.reuse, PT ;  /* 0x00000003c000720c */ /* 0x080fe40003f06270 */
[-C--:B------:R-:W-:Y:S02]  /*f060*/  ISETP.GE.AND P5, PT, R98, R3.reuse, PT ;  /* 0x000000036200720c */ /* 0x080fe40003fa6270 */
[----:B------:R-:W-:-:S07]  /*f070*/  ISETP.GE.AND P3, PT, R96, R3, PT ;  /* 0x000000036000720c */ /* 0x000fce0003f66270 */
[----:B---3--:R-:W-:Y:S02]  /*f080*/  @!P1 LEA R80, P2, R100, R20, 0x1 ;  /* 0x0000001464509211 */ /* 0x008fe400078408ff */
[----:B0-----:R-:W-:Y:S02]  /*f090*/  @!P0 IMAD.WIDE R82, R192, 0x2, R20 ;  /* 0x00000002c0528825 */ /* 0x001fe400078e0214 */
[----:B------:R-:W-:Y:S02]  /*f0a0*/  @!P1 LEA.HI.X R81, R100, R21, R101, 0x1, P2 ;  /* 0x0000001564519211 */ /* 0x000fe400010f0c65 */
[----:B------:R-:W-:Y:S01]  /*f0b0*/  ISETP.GE.AND P2, PT, R94, R3, PT ;  /* 0x000000035e00720c */ /* 0x000fe20003f46270 */
[----:B-----5:R0:W-:Y:S01]  /*f0c0*/  @!P0 ST.E.128 desc[UR40][R82.64], R4 ;  /* 0x0000000452008985 */ /* 0x0201e2000c101d28 */
[----:B------:R-:W-:-:S03]  /*f0d0*/  LOP3.LUT P0, RZ, R24, 0x40, RZ, 0xc0, !PT ;  /* 0x0000004018ff7812 */ /* 0x000fc6000780c0ff */
[----:B------:R2:W-:Y:S01]  /*f0e0*/  @!P1 ST.E.128 desc[UR40][R80.64], R12 ;  /* 0x0000000c50009985 */ /* 0x0005e2000c101d28 */
[----:B------:R-:W-:Y:S02]  /*f0f0*/  ISETP.GE.AND P1, PT, R92, R3, PT ;  /* 0x000000035c00720c */ /* 0x000fe40003f26270 */
[-C--:B0-----:R-:W-:Y:S02]  /*f100*/  @!P5 LEA R4, P4, R98, R20.reuse, 0x1 ;  /* 0x000000146204d211 */ /* 0x081fe400078808ff */
[-C--:B------:R-:W-:Y:S02]  /*f110*/  @!P3 LEA R6, P6, R96, R20.reuse, 0x1 ;  /* 0x000000146006b211 */ /* 0x080fe400078c08ff */
[-C--:B------:R-:W-:Y:S02]  /*f120*/  @!P5 LEA.HI.X R5, R98, R21.reuse, R99, 0x1, P4 ;  /* 0x000000156205d211 */ /* 0x080fe400020f0c63 */
[----:B------:R-:W-:Y:S02]  /*f130*/  LOP3.LUT P4, RZ, R0, 0x80, RZ, 0xc0, !PT ;  /* 0x0000008000ff7812 */ /* 0x000fe4000788c0ff */
[----:B------:R-:W-:Y:S01]  /*f140*/  @!P3 LEA.HI.X R7, R96, R21, R97, 0x1, P6 ;  /* 0x000000156007b211 */ /* 0x000fe200030f0c61 */
[----:B------:R4:W-:Y:S01]  /*f150*/  @!P5 ST.E.128 desc[UR40][R4.64], R32 ;  /* 0x000000200400d985 */ /* 0x0009e2000c101d28 */
[----:B------:R-:W-:-:S02]  /*f160*/  @!P2 LEA R82, P5, R94, R20, 0x1 ;  /* 0x000000145e52a211 */ /* 0x000fc400078a08ff */
[-C--:B--2---:R-:W-:Y:S01]  /*f170*/  @!P1 LEA R12, P6, R92, R20.reuse, 0x1 ;  /* 0x000000145c0c9211 */ /* 0x084fe200078c08ff */
[----:B------:R4:W-:Y:S01]  /*f180*/  @!P3 ST.E.128 desc[UR40][R6.64], R40 ;  /* 0x000000280600b985 */ /* 0x0009e2000c101d28 */
[-C--:B------:R-:W-:Y:S02]  /*f190*/  @P0 LEA R14, P3, R90, R20.reuse, 0x1 ;  /* 0x000000145a0e0211 */ /* 0x080fe400078608ff */
[-C--:B------:R-:W-:Y:S02]  /*f1a0*/  @!P2 LEA.HI.X R83, R94, R21.reuse, R95, 0x1, P5 ;  /* 0x000000155e53a211 */ /* 0x080fe400028f0c5f */
[-C--:B------:R-:W-:Y:S02]  /*f1b0*/  @!P1 LEA.HI.X R13, R92, R21.reuse, R93, 0x1, P6 ;  /* 0x000000155c0d9211 */ /* 0x080fe400030f0c5d */
[----:B------:R-:W-:Y:S01]  /*f1c0*/  @P4 LEA R20, P5, R88, R20, 0x1 ;  /* 0x0000001458144211 */ /* 0x000fe200078a08ff */
[----:B------:R4:W-:Y:S01]  /*f1d0*/  @!P2 ST.E.128 desc[UR40][R82.64], R48 ;  /* 0x000000305200a985 */ /* 0x0009e2000c101d28 */
[----:B------:R-:W-:-:S02]  /*f1e0*/  @P0 LEA.HI.X R15, R90, R21, R91, 0x1, P3 ;  /* 0x000000155a0f0211 */ /* 0x000fc400018f0c5b */
[----:B------:R-:W-:Y:S01]  /*f1f0*/  @P4 LEA.HI.X R21, R88, R21, R89, 0x1, P5 ;  /* 0x0000001558154211 */ /* 0x000fe200028f0c59 */
[----:B------:R4:W-:Y:S04]  /*f200*/  @!P1 ST.E.128 desc[UR40][R12.64], R56 ;  /* 0x000000380c009985 */ /* 0x0009e8000c101d28 */
[----:B------:R4:W-:Y:S04]  /*f210*/  @P0 ST.E.128 desc[UR40][R14.64], R64 ;  /* 0x000000400e000985 */ /* 0x0009e8000c101d28 */
[----:B------:R4:W-:Y:S02]  /*f220*/  @P4 ST.E.128 desc[UR40][R20.64], R72 ;  /* 0x0000004814004985 */ /* 0x0009e4000c101d28 */
.L_x_709:
[----:B------:R-:W-:Y:S05]  /*f230*/  BSYNC B1 ;  /* 0x0000000000017941 */ /* 0x000fea0003800000 */
.L_x_708:
[----:B----45:R-:W-:Y:S01]  /*f240*/  VIADD R6, R86, 0x20 ;  /* 0x0000002056067836 */ /* 0x030fe20000000000 */
[----:B------:R2:W4:Y:S04]  /*f250*/  SHFL.IDX PT, R5, R85, 0x1, 0x181f ;  /* 0x00381f0055057f89 */ /* 0x00052800000e0000 */
[----:B------:R-:W-:Y:S01]  /*f260*/  ISETP.GE.AND P0, PT, R6, R87, PT ;  /* 0x000000570600720c */ /* 0x000fe20003f06270 */
[----:B------:R2:W0:-:S12]  /*f270*/  SHFL.IDX PT, R4, R84, 0x1, 0x181f ;  /* 0x00381f0054047f89 */ /* 0x00041800000e0000 */
[----:B--2---:R-:W-:Y:S05]  /*f280*/  @P0 BRA `(.L_x_710) ;  /* 0x0000001000680947 */ /* 0x004fea0003800000 */
[-C--:B------:R-:W-:Y:S02]  /*f290*/  ISETP.GE.AND P5, PT, R100, R3.reuse, PT ;  /* 0x000000036400720c */ /* 0x080fe40003fa6270 */
[-C--:B------:R-:W-:Y:S02]  /*f2a0*/  ISETP.GE.AND P6, PT, R192, R3.reuse, PT ;  /* 0x00000003c000720c */ /* 0x080fe40003fc6270 */
[-C--:B------:R-:W-:Y:S02]  /*f2b0*/  ISETP.GE.AND P3, PT, R98, R3.reuse, PT ;  /* 0x000000036200720c */ /* 0x080fe40003f66270 */
[-C--:B------:R-:W-:Y:S02]  /*f2c0*/  ISETP.GE.AND P2, PT, R96, R3.reuse, PT ;  /* 0x000000036000720c */ /* 0x080fe40003f46270 */
[-C--:B------:R-:W-:Y:S02]  /*f2d0*/  ISETP.GE.AND P1, PT, R94, R3.reuse, PT ;  /* 0x000000035e00720c */ /* 0x080fe40003f26270 */
[----:B------:R-:W-:-:S03]  /*f2e0*/  ISETP.GE.AND P0, PT, R92, R3, PT ;  /* 0x000000035c00720c */ /* 0x000fc60003f06270 */
[-C--:B0-----:R-:W-:Y:S02]  /*f2f0*/  @!P5 LEA R12, P4, R100, R4.reuse, 0x1 ;  /* 0x00000004640cd211 */ /* 0x081fe400078808ff */
[----:B----4-:R-:W-:Y:S02]  /*f300*/  @!P6 IMAD.WIDE R6, R192, 0x2, R4 ;  /* 0x00000002c006e825 */ /* 0x010fe400078e0204 */
[----:B------:R-:W-:Y:S02]  /*f310*/  @!P5 LEA.HI.X R13, R100, R5, R101, 0x1, P4 ;  /* 0x00000005640dd211 */ /* 0x000fe400020f0c65 */
[----:B------:R-:W-:Y:S01]  /*f320*/  LOP3.LUT P4, RZ, R24, 0x40, RZ, 0xc0, !PT ;  /* 0x0000004018ff7812 */ /* 0x000fe2000788c0ff */
[----:B------:R0:W-:Y:S01]  /*f330*/  @!P6 ST.E.128 desc[UR40][R6.64], R8 ;  /* 0x000000080600e985 */ /* 0x0001e2000c101d28 */
[----:B------:R-:W-:-:S03]  /*f340*/  @!P3 LEA R14, P6, R98, R4, 0x1 ;  /* 0x00000004620eb211 */ /* 0x000fc600078c08ff */
[----:B------:R2:W-:Y:S01]  /*f350*/  @!P5 ST.E.128 desc[UR40][R12.64], R28 ;  /* 0x0000001c0c00d985 */ /* 0x0005e2000c101d28 */
[-C--:B------:R-:W-:Y:S02]  /*f360*/  @!P3 LEA.HI.X R15, R98, R5.reuse, R99, 0x1, P6 ;  /* 0x00000005620fb211 */ /* 0x080fe400030f0c63 */
[-C--:B---3--:R-:W-:Y:S02]  /*f370*/  @!P2 LEA R20, P5, R96, R4.reuse, 0x1 ;  /* 0x000000046014a211 */ /* 0x088fe400078a08ff */
[-C--:B------:R-:W-:Y:S01]  /*f380*/  @!P1 LEA R32, P6, R94, R4.reuse, 0x1 ;  /* 0x000000045e209211 */ /* 0x080fe200078c08ff */
[----:B------:R2:W-:Y:S01]  /*f390*/  @!P3 ST.E.128 desc[UR40][R14.64], R36 ;  /* 0x000000240e00b985 */ /* 0x0005e2000c101d28 */
[----:B------:R-:W-:Y:S02]  /*f3a0*/  @!P0 LEA R34, P3, R92, R4, 0x1 ;  /* 0x000000045c228211 */ /* 0x000fe400078608ff */
[-C--:B------:R-:W-:Y:S02]  /*f3b0*/  @!P2 LEA.HI.X R21, R96, R5.reuse, R97, 0x1, P5 ;  /* 0x000000056015a211 */ /* 0x080fe400028f0c61 */
[----:B------:R-:W-:-:S02]  /*f3c0*/  @!P1 LEA.HI.X R33, R94, R5, R95, 0x1, P6 ;  /* 0x000000055e219211 */ /* 0x000fc400030f0c5f */
[----:B------:R-:W-:Y:S01]  /*f3d0*/  @!P0 LEA.HI.X R35, R92, R5, R93, 0x1, P3 ;  /* 0x000000055c238211 */ /* 0x000fe200018f0c5d */
[----:B------:R2:W-:Y:S01]  /*f3e0*/  @!P2 ST.E.128 desc[UR40][R20.64], R44 ;  /* 0x0000002c1400a985 */ /* 0x0005e2000c101d28 */
[----:B0-----:R-:W-:-:S03]  /*f3f0*/  @P4 LEA R6, P5, R90, R4, 0x1 ;  /* 0x000000045a064211 */ /* 0x001fc600078a08ff */
[----:B------:R2:W-:Y:S01]  /*f400*/  @!P1 ST.E.128 desc[UR40][R32.64], R52 ;  /* 0x0000003420009985 */ /* 0x0005e2000c101d28 */
[----:B------:R-:W-:-:S03]  /*f410*/  @P4 LEA.HI.X R7, R90, R5, R91, 0x1, P5 ;  /* 0x000000055a074211 */ /* 0x000fc600028f0c5b */
[----:B------:R2:W-:Y:S01]  /*f420*/  @!P0 ST.E.128 desc[UR40][R34.64], R60 ;  /* 0x0000003c22008985 */ /* 0x0005e2000c101d28 */
[----:B------:R-:W-:-:S03]  /*f430*/  LOP3.LUT P0, RZ, R0, 0x80, RZ, 0xc0, !PT ;  /* 0x0000008000ff7812 */ /* 0x000fc6000780c0ff */
[----:B------:R2:W-:Y:S10]  /*f440*/  @P4 ST.E.128 desc[UR40][R6.64], R68 ;  /* 0x0000004406004985 */ /* 0x0005f4000c101d28 */
[----:B------:R-:W-:Y:S05]  /*f450*/  @!P0 BRA `(.L_x_710) ;  /* 0x0000000c00f48947 */ /* 0x000fea0003800000 */
[----:B------:R-:W-:-:S04]  /*f460*/  LEA R4, P0, R88, R4, 0x1 ;  /* 0x0000000458047211 */ /* 0x000fc800078008ff */
[----:B------:R-:W-:-:S05]  /*f470*/  LEA.HI.X R5, R88, R5, R89, 0x1, P0 ;  /* 0x0000000558057211 */ /* 0x000fca00000f0c59 */
[----:B------:R0:W-:Y:S01]  /*f480*/  ST.E.128 desc[UR40][R4.64], R76 ;  /* 0x0000004c04007985 */ /* 0x0001e2000c101d28 */
[----:B------:R-:W-:Y:S05]  /*f490*/  BRA `(.L_x_710) ;  /* 0x0000000c00e47947 */ /* 0x000fea0003800000 */
.L_x_705:
[----:B------:R-:W3:Y:S01]  /*f4a0*/  LDL.LU R6, [R1+0x18] ;  /* 0x0000180001067983 */ /* 0x000ee20000300800 */
[----:B------:R-:W-:Y:S01]  /*f4b0*/  ULDC.64 UR4, c[0x0][0xc00] ;  /* 0x0003000000047ab9 */ /* 0x000fe20000000a00 */
[----:B------:R-:W-:Y:S01]  /*f4c0*/  IMAD.MOV.U32 R3, RZ, RZ, RZ ;  /* 0x000000ffff037224 */ /* 0x000fe200078e00ff */
[----:B------:R-:W4:Y:S01]  /*f4d0*/  LDC R29, c[0x0][0xbe8] ;  /* 0x0002fa00ff1d7b82 */ /* 0x000f220000000800 */
[----:B------:R-:W2:Y:S01]  /*f4e0*/  LDL.LU R0, [R1+0x1c] ;  /* 0x00001c0001007983 */ /* 0x000ea20000300800 */
[----:B------:R-:W-:-:S04]  /*f4f0*/  ISETP.NE.U32.AND P0, PT, RZ, UR4, PT ;  /* 0x00000004ff007c0c */ /* 0x000fc8000bf05070 */
[----:B------:R-:W-:Y:S02]  /*f500*/  ISETP.NE.AND.EX P0, PT, RZ, UR5, PT, P0 ;  /* 0x00000005ff007c0c */ /* 0x000fe4000bf05300 */
[----:B---3--:R-:W-:-:S04]  /*f510*/  IADD3 R4, P1, R6, UR4, RZ ;  /* 0x0000000406047c10 */ /* 0x008fc8000ff3e0ff */
[----:B--2---:R-:W-:Y:S01]  /*f520*/  IADD3.X R5, R0, UR5, RZ, P1, !PT ;  /* 0x0000000500057c10 */ /* 0x004fe20008ffe4ff */
[----:B------:R-:W-:Y:S02]  /*f530*/  ULDC.64 UR4, c[0x0][0xc08] ;  /* 0x0003020000047ab9 */ /* 0x000fe40000000a00 */
[----:B------:R-:W-:-:S04]  /*f540*/  ISETP.NE.U32.AND P1, PT, RZ, UR4, PT ;  /* 0x00000004ff007c0c */ /* 0x000fc8000bf25070 */
[----:B------:R2:W5:Y:S01]  /*f550*/  @P0 LDG.E R3, desc[UR40][R4.64] ;  /* 0x0000002804030981 */ /* 0x000562000c1e1900 */
[----:B------:R-:W-:Y:S01]  /*f560*/  ISETP.NE.AND.EX P1, PT, RZ, UR5, PT, P1 ;  /* 0x00000005ff007c0c */ /* 0x000fe2000bf25310 */
[----:B------:R-:W3:-:S12]  /*f570*/  S2R R24, SR_TID.X ;  /* 0x0000000000187919 */ /* 0x000ed80000002100 */
[----:B------:R-:W-:Y:S01]  /*f580*/  @P1 IADD3 R6, P2, R6, UR4, RZ ;  /* 0x0000000406061c10 */ /* 0x000fe2000ff5e0ff */
[----:B------:R-:W-:-:S03]  /*f590*/  ULDC UR4, c[0x0][0xa88] ;  /* 0x0002a20000047ab9 */ /* 0x000fc60000000800 */
[----:B------:R-:W-:Y:S01]  /*f5a0*/  @P1 IADD3.X R7, R0, UR5, RZ, P2, !PT ;  /* 0x0000000500071c10 */ /* 0x000fe200097fe4ff */
[----:B------:R-:W-:-:S06]  /*f5b0*/  IMAD.U32 R0, RZ, RZ, UR4 ;  /* 0x00000004ff007e24 */ /* 0x000fcc000f8e00ff */
[----:B------:R2:W5:Y:S01]  /*f5c0*/  @P1 LDG.E R0, desc[UR40][R6.64] ;  /* 0x0000002806001981 */ /* 0x000562000c1e1900 */
[----:B---3--:R-:W-:-:S04]  /*f5d0*/  IADD3 R24, R24, -0x80, RZ ;  /* 0xffffff8018187810 */ /* 0x008fc80007ffe0ff */
[----:B------:R-:W-:Y:S01]  /*f5e0*/  ISETP.GE.AND P2, PT, R24, 0x40, PT ;  /* 0x000000401800780c */ /* 0x000fe20003f46270 */
[----:B--2-4-:R-:W-:-:S12]  /*f5f0*/  @P1 BRA `(.L_x_711) ;  /* 0x0000000000101947 */ /* 0x014fd80003800000 */
[----:B------:R-:W-:Y:S05]  /*f600*/  @!P0 BRA `(.L_x_711) ;  /* 0x00000000000c8947 */ /* 0x000fea0003800000 */
[----:B------:R-:W2:Y:S04]  /*f610*/  LDG.E R7, desc[UR40][R4.64] ;  /* 0x0000002804077981 */ /* 0x000ea8000c1e1900 */
[----:B-----5:R-:W2:Y:S02]  /*f620*/  LDG.E R0, desc[UR40][R4.64+0x4] ;  /* 0x0000042804007981 */ /* 0x020ea4000c1e1900 */
[----:B--2---:R-:W-:-:S07]  /*f630*/  IMAD.IADD R0, R0, 0x1, -R7 ;  /* 0x0000000100007824 */ /* 0x004fce00078e0a07 */
.L_x_711:
[----:B------:R-:W2:Y:S04]  /*f640*/  LDL.LU R5, [R1+0x20] ;  /* 0x0000200001057983 */ /* 0x000ea80000300800 */
[----:B------:R-:W3:Y:S04]  /*f650*/  LDL.LU R4, [R1+0x40] ;  /* 0x0000400001047983 */ /* 0x000ee80000300800 */
[----:B------:R-:W4:Y:S04]  /*f660*/  LDL R28, [R1+0x14] ;  /* 0x00001400011c7983 */ /* 0x000f280000100800 */
[----:B0-----:R0:W5:Y:S01]  /*f670*/  LDL R20, [R1+0x38] ;  /* 0x0000380001147983 */ /* 0x0011620000100800 */
[----:B------:R-:W-:Y:S01]  /*f680*/  BSSY B1, `(.L_x_712) ;  /* 0x000002e000017945 */ /* 0x000fe20003800000 */
[----:B-----5:R-:W-:-:S02]  /*f690*/  SHF.R.S32.HI R10, RZ, 0x1f, R3 ;  /* 0x0000001fff0a7819 */ /* 0x020fc40000011403 */
[----:B--2---:R-:W-:Y:S02]  /*f6a0*/  SEL R15, R5, RZ, !P0 ;  /* 0x000000ff050f7207 */ /* 0x004fe40004000000 */
[----:B---3--:R-:W-:Y:S02]  /*f6b0*/  SEL R14, R4, RZ, !P0 ;  /* 0x000000ff040e7207 */ /* 0x008fe40004000000 */
[----:B----4-:R-:W-:Y:S01]  /*f6c0*/  SHF.R.S32.HI R13, RZ, 0x1f, R28 ;  /* 0x0000001fff0d7819 */ /* 0x010fe2000001141c */
[----:B0-----:R-:W-:Y:S06]  /*f6d0*/  @P2 BRA `(.L_x_713) ;  /* 0x0000000000a02947 */ /* 0x001fec0003800000 */
[----:B------:R-:W0:Y:S01]  /*f6e0*/  S2R R4, SR_TID.X ;  /* 0x0000000000047919 */ /* 0x000e220000002100 */
[----:B------:R-:W2:Y:S02]  /*f6f0*/  LDC R11, c[0x0][0xbe8] ;  /* 0x0002fa00ff0b7b82 */ /* 0x000ea40000000800 */
[----:B--2---:R-:W-:Y:S02]  /*f700*/  IMAD R5, R0, R11, RZ ;  /* 0x0000000b00057224 */ /* 0x004fe400078e02ff */
[----:B0-----:R-:W-:-:S04]  /*f710*/  IMAD R4, R20, 0x40, R4 ;  /* 0x0000004014047824 */ /* 0x001fc800078e0204 */
[----:B------:R-:W-:-:S05]  /*f720*/  VIADD R12, R4, 0xffffff80 ;  /* 0xffffff80040c7836 */ /* 0x000fca0000000000 */
[----:B------:R-:W-:-:S13]  /*f730*/  ISETP.GE.AND P0, PT, R12, R5, PT ;  /* 0x000000050c00720c */ /* 0x000fda0003f06270 */
[----:B------:R-:W-:Y:S05]  /*f740*/  @P0 BRA `(.L_x_713) ;  /* 0x0000000000840947 */ /* 0x000fea0003800000 */
[----:B------:R-:W-:Y:S01]  /*f750*/  ISETP.NE.AND P0, PT, R11, 0x1, PT ;  /* 0x000000010b00780c */ /* 0x000fe20003f05270 */
[----:B------:R-:W-:Y:S01]  /*f760*/  ULDC.64 UR4, c[0x0][0xb90] ;  /* 0x0002e40000047ab9 */ /* 0x000fe20000000a00 */
[----:B------:R-:W-:Y:S01]  /*f770*/  MOV R5, R10 ;  /* 0x0000000a00057202 */ /* 0x000fe20000000f00 */
[----:B------:R-:W-:Y:S02]  /*f780*/  IMAD R8, R13, UR4, RZ ;  /* 0x000000040d087c24 */ /* 0x000fe4000f8e02ff */
[----:B------:R-:W-:Y:S02]  /*f790*/  IMAD.MOV.U32 R4, RZ, RZ, R3 ;  /* 0x000000ffff047224 */ /* 0x000fe400078e0003 */
[----:B------:R-:W-:Y:S02]  /*f7a0*/  IMAD.MOV.U32 R7, RZ, RZ, R12 ;  /* 0x000000ffff077224 */ /* 0x000fe400078e000c */
[----:B------:R-:W-:-:S04]  /*f7b0*/  IMAD.WIDE.U32 R4, R28, UR4, R4 ;  /* 0x000000041c047c25 */ /* 0x000fc8000f8e0004 */
[----:B------:R-:W0:Y:S08]  /*f7c0*/  @P0 LDC R9, c[0x0][0xbec] ;  /* 0x0002fb00ff090b82 */ /* 0x000e300000000800 */
[----:B------:R-:W2:Y:S01]  /*f7d0*/  @P0 LDC R21, c[0x0][0xbf0] ;  /* 0x0002fc00ff150b82 */ /* 0x000ea20000000800 */
[----:B0-----:R-:W-:-:S04]  /*f7e0*/  @P0 IMAD.HI.U32 R6, R12, R9, RZ ;  /* 0x000000090c060227 */ /* 0x001fc800078e00ff */
[----:B------:R-:W-:Y:S01]  /*f7f0*/  IMAD R9, R28, UR5, R8 ;  /* 0x000000051c097c24 */ /* 0x000fe2000f8e0208 */
[----:B------:R-:W-:Y:S01]  /*f800*/  ULDC.64 UR4, c[0x0][0xb98] ;  /* 0x0002e60000047ab9 */ /* 0x000fe20000000a00 */
[----:B--2---:R-:W-:Y:S02]  /*f810*/  @P0 SHF.R.U32.HI R7, RZ, R21, R6 ;  /* 0x00000015ff070219 */ /* 0x004fe40000011606 */
[----:B------:R-:W-:Y:S02]  /*f820*/  IMAD.IADD R5, R5, 0x1, R9 ;  /* 0x0000000105057824 */ /* 0x000fe400078e0209 */
[----:B------:R-:W-:Y:S02]  /*f830*/  IMAD R6, R14, UR4, RZ ;  /* 0x000000040e067c24 */ /* 0x000fe4000f8e02ff */
[----:B------:R-:W-:Y:S02]  /*f840*/  IMAD.MOV R9, RZ, RZ, -R7 ;  /* 0x000000ffff097224 */ /* 0x000fe400078e0a07 */
[----:B------:R-:W-:-:S04]  /*f850*/  IMAD.WIDE.U32 R4, R15, UR4, R4 ;  /* 0x000000040f047c25 */ /* 0x000fc8000f8e0004 */
[----:B------:R-:W-:Y:S01]  /*f860*/  IMAD R9, R11, R9, R12 ;  /* 0x000000090b097224 */ /* 0x000fe200078e020c */
[----:B------:R-:W-:Y:S01]  /*f870*/  SHF.R.S32.HI R11, RZ, 0x1f, R7 ;  /* 0x0000001fff0b7819 */ /* 0x000fe20000011407 */
[----:B------:R-:W-:Y:S01]  /*f880*/  IMAD R8, R15, UR5, R6 ;  /* 0x000000050f087c24 */ /* 0x000fe2000f8e0206 */
[----:B------:R-:W-:Y:S01]  /*f890*/  IADD3 R4, P0, R7, R4, RZ ;  /* 0x0000000407047210 */ /* 0x000fe20007f1e0ff */
[----:B------:R-:W-:Y:S01]  /*f8a0*/  ULDC.64 UR4, c[0x0][0xb88] ;  /* 0x0002e20000047ab9 */ /* 0x000fe20000000a00 */
[----:B------:R-:W-:Y:S02]  /*f8b0*/  SHF.R.S32.HI R6, RZ, 0x1f, R9 ;  /* 0x0000001fff067819 */ /* 0x000fe40000011409 */
[----:B------:R-:W-:-:S03]  /*f8c0*/  IADD3.X R5, R11, R5, R8, P0, !PT ;  /* 0x000000050b057210 */ /* 0x000fc600007fe408 */
[----:B------:R-:W-:Y:S02]  /*f8d0*/  IMAD R6, R6, UR4, RZ ;  /* 0x0000000406067c24 */ /* 0x000fe4000f8e02ff */
[----:B------:R-:W-:-:S04]  /*f8e0*/  IMAD.WIDE.U32 R4, R9, UR4, R4 ;  /* 0x0000000409047c25 */ /* 0x000fc8000f8e0004 */
[----:B------:R-:W-:Y:S01]  /*f8f0*/  IMAD R7, R9, UR5, R6 ;  /* 0x0000000509077c24 */ /* 0x000fe2000f8e0206 */
[----:B------:R-:W-:Y:S02]  /*f900*/  ULDC.64 UR4, c[0x0][0xb50] ;  /* 0x0002d40000047ab9 */ /* 0x000fe40000000a00 */
[----:B------:R-:W-:Y:S01]  /*f910*/  LEA R6, P0, R4, UR4, 0x2 ;  /* 0x0000000404067c11 */ /* 0x000fe2000f8010ff */
[----:B------:R-:W-:-:S05]  /*f920*/  IMAD.IADD R5, R5, 0x1, R7 ;  /* 0x0000000105057824 */ /* 0x000fca00078e0207 */
[----:B------:R-:W-:Y:S01]  /*f930*/  LEA.HI.X R7, R4, UR5, R5, 0x2, P0 ;  /* 0x0000000504077c11 */ /* 0x000fe200080f1405 */
[----:B------:R-:W-:-:S05]  /*f940*/  IMAD.MOV.U32 R5, RZ, RZ, -0x800000 ;  /* 0xff800000ff057424 */ /* 0x000fca00078e00ff */
[----:B------:R0:W-:Y:S02]  /*f950*/  STG.E desc[UR40][R6.64], R5 ;  /* 0x0000000506007986 */ /* 0x0001e4000c101928 */
.L_x_713:
[----:B------:R-:W-:Y:S05]  /*f960*/  BSYNC B1 ;  /* 0x0000000000017941 */ /* 0x000fea0003800000 */
.L_x_712:
[----:B------:R-:W-:Y:S01]  /*f970*/  ISETP.NE.AND P0, PT, R29, 0x1, PT ;  /* 0x000000011d00780c */ /* 0x000fe20003f05270 */
[----:B------:R-:W2:Y:S01]  /*f980*/  LDC R21, c[0x0][0xac8] ;  /* 0x0002b200ff157b82 */ /* 0x000ea20000000800 */
[----:B------:R-:W-:Y:S01]  /*f990*/  ULDC.64 UR4, c[0x0][0xaa0] ;  /* 0x0002a80000047ab9 */ /* 0x000fe20000000a00 */
[--C-:B------:R-:W-:Y:S01]  /*f9a0*/  SHF.R.S32.HI R8, RZ, 0x1f, R24.reuse ;  /* 0x0000001fff087819 */ /* 0x100fe20000011418 */
[----:B0-----:R-:W-:Y:S01]  /*f9b0*/  IMAD R6, R10, UR4, RZ ;  /* 0x000000040a067c24 */ /* 0x001fe2000f8e02ff */
[----:B------:R-:W-:Y:S01]  /*f9c0*/  SHF.R.S32.HI R12, RZ, 0x1f, R24 ;  /* 0x0000001fff0c7819 */ /* 0x000fe20000011418 */
[C---:B------:R-:W-:Y:S01]  /*f9d0*/  IMAD.WIDE.U32 R4, R3.reuse, UR4, RZ ;  /* 0x0000000403047c25 */ /* 0x040fe2000f8e00ff */
[-C--:B------:R-:W-:Y:S01]  /*f9e0*/  LEA.HI R8, R8, R24.reuse, RZ, 0x3 ;  /* 0x0000001808087211 */ /* 0x080fe200078f18ff */
[----:B------:R-:W-:Y:S01]  /*f9f0*/  BSSY B1, `(.L_x_714) ;  /* 0x000007f000017945 */ /* 0x000fe20003800000 */
[----:B------:R-:W-:Y:S01]  /*fa00*/  LEA.HI R12, R12, R24, RZ, 0x3 ;  /* 0x000000180c0c7211 */ /* 0x000fe200078f18ff */
[----:B------:R-:W-:Y:S01]  /*fa10*/  IMAD R3, R3, UR5, R6 ;  /* 0x0000000503037c24 */ /* 0x000fe2000f8e0206 */
[----:B------:R-:W-:Y:S01]  /*fa20*/  LOP3.LUT R8, R8, 0xfffffff8, RZ, 0xc0, !PT ;  /* 0xfffffff808087812 */ /* 0x000fe200078ec0ff */
[----:B------:R-:W-:Y:S01]  /*fa30*/  ULDC.64 UR4, c[0x0][0xae8] ;  /* 0x0002ba0000047ab9 */ /* 0x000fe20000000a00 */
[----:B------:R-:W0:Y:S01]  /*fa40*/  @P0 LDC R7, c[0x0][0xbec] ;  /* 0x0002fb00ff070b82 */ /* 0x000e220000000800 */
[----:B------:R-:W-:Y:S01]  /*fa50*/  IMAD.IADD R5, R5, 0x1, R3 ;  /* 0x0000000105057824 */ /* 0x000fe200078e0203 */
[----:B------:R-:W-:Y:S01]  /*fa60*/  SHF.R.S32.HI R12, RZ, 0x3, R12 ;  /* 0x00000003ff0c7819 */ /* 0x000fe2000001140c */
[----:B------:R-:W-:Y:S01]  /*fa70*/  IMAD R3, R13, UR4, RZ ;  /* 0x000000040d037c24 */ /* 0x000fe2000f8e02ff */
[----:B------:R-:W-:Y:S01]  /*fa80*/  IADD3 R8, R24, -R8, RZ ;  /* 0x8000000818087210 */ /* 0x000fe20007ffe0ff */
[C---:B------:R-:W-:Y:S01]  /*fa90*/  VIADD R43, R192.reuse, 0x40 ;  /* 0x00000040c02b7836 */ /* 0x040fe20000000000 */
[----:B------:R-:W-:Y:S01]  /*faa0*/  IADD3 R39, R192, 0xc0, RZ ;  /* 0x000000c0c0277810 */ /* 0x000fe20007ffe0ff */
[C---:B------:R-:W-:Y:S01]  /*fab0*/  IMAD R3, R28.reuse, UR5, R3 ;  /* 0x000000051c037c24 */ /* 0x040fe2000f8e0203 */
[----:B------:R-:W3:Y:S01]  /*fac0*/  @P0 LDC R9, c[0x0][0xbf0] ;  /* 0x0002fc00ff090b82 */ /* 0x000ee20000000800 */
[----:B------:R-:W-:Y:S01]  /*fad0*/  IMAD.WIDE.U32 R4, R28, UR4, R4 ;  /* 0x000000041c047c25 */ /* 0x000fe2000f8e0004 */
[----:B------:R-:W-:Y:S01]  /*fae0*/  ULDC.64 UR4, c[0x0][0xaf0] ;  /* 0x0002bc0000047ab9 */ /* 0x000fe20000000a00 */
[----:B------:R-:W-:-:S02]  /*faf0*/  IADD3 R32, R192, 0x1c0, RZ ;  /* 0x000001c0c0207810 */ /* 0x000fc40007ffe0ff */
[----:B------:R-:W-:Y:S01]  /*fb00*/  IMAD R6, R8, 0x20, R12 ;  /* 0x0000002008067824 */ /* 0x000fe200078e020c */
[-C--:B--2---:R-:W-:Y:S01]  /*fb10*/  ISETP.GE.AND P1, PT, R43, R21.reuse, PT ;  /* 0x000000152b00720c */ /* 0x084fe20003f26270 */
[----:B------:R-:W-:Y:S01]  /*fb20*/  IMAD.IADD R5, R5, 0x1, R3 ;  /* 0x0000000105057824 */ /* 0x000fe200078e0203 */
[-C--:B------:R-:W-:Y:S01]  /*fb30*/  ISETP.GE.AND P2, PT, R192, R21.reuse, PT ;  /* 0x00000015c000720c */ /* 0x080fe20003f46270 */
[----:B------:R-:W-:Y:S01]  /*fb40*/  IMAD R3, R14, UR4, RZ ;  /* 0x000000040e037c24 */ /* 0x000fe2000f8e02ff */
[----:B------:R-:W-:Y:S01]  /*fb50*/  SEL R10, RZ, 0xffffffff, P1 ;  /* 0xffffffffff0a7807 */ /* 0x000fe20000800000 */
[----:B------:R-:W-:Y:S01]  /*fb60*/  IMAD R8, R20, 0x40, R6 ;  /* 0x0000004014087824 */ /* 0x000fe200078e0206 */
[----:B------:R-:W-:Y:S01]  /*fb70*/  ISETP.GE.AND P1, PT, R39, R21, PT ;  /* 0x000000152700720c */ /* 0x000fe20003f26270 */
[----:B------:R-:W-:Y:S01]  /*fb80*/  VIADD R41, R192, 0x80 ;  /* 0x00000080c0297836 */ /* 0x000fe20000000000 */
[----:B------:R-:W-:Y:S01]  /*fb90*/  SHF.R.S32.HI R32, RZ, 0x1f, R32 ;  /* 0x0000001fff207819 */ /* 0x000fe20000011420 */
[C---:B------:R-:W-:Y:S01]  /*fba0*/  IMAD R3, R15.reuse, UR5, R3 ;  /* 0x000000050f037c24 */ /* 0x040fe2000f8e0203 */
[----:B------:R-:W-:Y:S01]  /*fbb0*/  SEL R11, RZ, 0xffffffff, P1 ;  /* 0xffffffffff0b7807 */ /* 0x000fe20000800000 */
[----:B------:R-:W-:Y:S01]  /*fbc0*/  IMAD.WIDE.U32 R4, R15, UR4, R4 ;  /* 0x000000040f047c25 */ /* 0x000fe2000f8e0004 */
[----:B------:R-:W-:-:S03]  /*fbd0*/  ULDC.64 UR4, c[0x0][0xae0] ;  /* 0x0002b80000047ab9 */ /* 0x000fc60000000a00 */
[----:B0-----:R-:W-:Y:S01]  /*fbe0*/  @P0 IMAD.HI.U32 R6, R8, R7, RZ ;  /* 0x0000000708060227 */ /* 0x001fe200078e00ff */
[----:B------:R-:W-:Y:S02]  /*fbf0*/  SEL R7, RZ, 0x1, P2 ;  /* 0x00000001ff077807 */ /* 0x000fe40001000000 */
[----:B------:R-:W-:Y:S01]  /*fc00*/  ISETP.GE.AND P2, PT, R41, R21, PT ;  /* 0x000000152900720c */ /* 0x000fe20003f46270 */
[----:B------:R-:W-:Y:S02]  /*fc10*/  IMAD.SHL.U32 R10, R10, 0x2, RZ ;  /* 0x000000020a0a7824 */ /* 0x000fe400078e00ff */
[----:B------:R-:W-:Y:S02]  /*fc20*/  IMAD.IADD R5, R5, 0x1, R3 ;  /* 0x0000000105057824 */ /* 0x000fe400078e0203 */
[----:B------:R-:W-:Y:S01]  /*fc30*/  IMAD.MOV.U32 R3, RZ, RZ, R8 ;  /* 0x000000ffff037224 */ /* 0x000fe200078e0008 */
[----:B---3--:R-:W-:Y:S01]  /*fc40*/  @P0 SHF.R.U32.HI R3, RZ, R9, R6 ;  /* 0x00000009ff030219 */ /* 0x008fe20000011606 */
[----:B------:R-:W-:Y:S01]  /*fc50*/  VIADD R37, R192, 0x100 ;  /* 0x00000100c0257836 */ /* 0x000fe20000000000 */
[----:B------:R-:W-:Y:S01]  /*fc60*/  LOP3.LUT R9, R10, 0x2, R7, 0xe2, !PT ;  /* 0x000000020a097812 */ /* 0x000fe200078ee207 */
[----:B------:R-:W-:Y:S01]  /*fc70*/  IMAD R31, R0, R29, RZ ;  /* 0x0000001d001f7224 */ /* 0x000fe200078e02ff */
[----:B------:R-:W-:Y:S01]  /*fc80*/  SEL R10, RZ, 0xffffffff, P2 ;  /* 0xffffffffff0a7807 */ /* 0x000fe20001000000 */
[--C-:B------:R-:W-:Y:S01]  /*fc90*/  IMAD.MOV R7, RZ, RZ, -R3.reuse ;  /* 0x000000ffff077224 */ /* 0x100fe200078e0a03 */
[----:B------:R-:W-:Y:S01]  /*fca0*/  SHF.R.S32.HI R6, RZ, 0x1f, R3 ;  /* 0x0000001fff067819 */ /* 0x000fe20000011403 */
[----:B------:R-:W-:Y:S01]  /*fcb0*/  IMAD.SHL.U32 R11, R11, 0x8, RZ ;  /* 0x000000080b0b7824 */ /* 0x000fe200078e00ff */
[----:B------:R-:W-:Y:S01]  /*fcc0*/  ISETP.GE.AND P0, PT, R37, R21, PT ;  /* 0x000000152500720c */ /* 0x000fe20003f06270 */
[----:B------:R-:W-:-:S02]  /*fcd0*/  IMAD.SHL.U32 R10, R10, 0x4, RZ ;  /* 0x000000040a0a7824 */ /* 0x000fc400078e00ff */
[----:B------:R-:W-:Y:S02]  /*fce0*/  IMAD R6, R6, UR4, RZ ;  /* 0x0000000406067c24 */ /* 0x000fe4000f8e02ff */
[----:B------:R-:W-:Y:S01]  /*fcf0*/  IMAD R7, R29, R7, R8 ;  /* 0x000000071d077224 */ /* 0x000fe200078e0208 */
[----:B------:R-:W-:Y:S01]  /*fd00*/  LOP3.LUT R0, R10, 0x4, R9, 0xe2, !PT ;  /* 0x000000040a007812 */ /* 0x000fe200078ee209 */
[C---:B------:R-:W-:Y:S01]  /*fd10*/  IMAD R9, R3.reuse, UR5, R6 ;  /* 0x0000000503097c24 */ /* 0x040fe2000f8e0206 */
[----:B------:R-:W-:Y:S01]  /*fd20*/  SEL R6, RZ, 0xffffffff, P0 ;  /* 0xffffffffff067807 */ /* 0x000fe20000000000 */
[----:B------:R-:W-:Y:S01]  /*fd30*/  IMAD.WIDE.U32 R4, R3, UR4, R4 ;  /* 0x0000000403047c25 */ /* 0x000fe2000f8e0004 */
[----:B------:R-:W-:Y:S01]  /*fd40*/  LOP3.LUT R3, R11, 0x8, R0, 0xe2, !PT ;  /* 0x000000080b037812 */ /* 0x000fe200078ee200 */
[----:B------:R-:W-:Y:S01]  /*fd50*/  ULDC.64 UR4, c[0x0][0xad8] ;  /* 0x0002b60000047ab9 */ /* 0x000fe20000000a00 */
[----:B------:R-:W-:Y:S01]  /*fd60*/  SHF.R.S32.HI R0, RZ, 0x1f, R7 ;  /* 0x0000001fff007819 */ /* 0x000fe20000011407 */
[----:B------:R-:W-:Y:S01]  /*fd70*/  VIADD R35, R192, 0x140 ;  /* 0x00000140c0237836 */ /* 0x000fe20000000000 */
[----:B------:R-:W-:Y:S01]  /*fd80*/  IADD3 R5, R5, R9, RZ ;  /* 0x0000000905057210 */ /* 0x000fe20007ffe0ff */
[----:B------:R-:W-:-:S02]  /*fd90*/  IMAD.SHL.U32 R6, R6, 0x10, RZ ;  /* 0x0000001006067824 */ /* 0x000fc400078e00ff */
[----:B------:R-:W-:Y:S01]  /*fda0*/  IMAD R0, R0, UR4, RZ ;  /* 0x0000000400007c24 */ /* 0x000fe2000f8e02ff */
[-C--:B------:R-:W-:Y:S01]  /*fdb0*/  ISETP.GE.AND P0, PT, R35, R21.reuse, PT ;  /* 0x000000152300720c */ /* 0x080fe20003f06270 */
[----:B------:R-:W-:Y:S01]  /*fdc0*/  VIADD R33, R192, 0x180 ;  /* 0x00000180c0217836 */ /* 0x000fe20000000000 */
[----:B------:R-:W-:Y:S01]  /*fdd0*/  LOP3.LUT R6, R6, 0x10, R3, 0xe2, !PT ;  /* 0x0000001006067812 */ /* 0x000fe200078ee203 */
[----:B------:R-:W-:Y:S01]  /*fde0*/  IMAD R3, R7, UR5, R0 ;  /* 0x0000000507037c24 */ /* 0x000fe2000f8e0200 */
[----:B------:R-:W-:Y:S01]  /*fdf0*/  SEL R8, RZ, 0xffffffff, P0 ;  /* 0xffffffffff087807 */ /* 0x000fe20000000000 */
[----:B------:R-:W-:Y:S01]  /*fe00*/  IMAD R0, R20, 0x40, R12 ;  /* 0x0000004014007824 */ /* 0x000fe200078e020c */
[----:B------:R-:W-:Y:S01]  /*fe10*/  ISETP.GE.AND P0, PT, R33, R21, PT ;  /* 0x000000152100720c */ /* 0x000fe20003f06270 */
[----:B------:R-:W-:Y:S01]  /*fe20*/  IMAD.WIDE.U32 R4, R7, UR4, R4 ;  /* 0x0000000407047c25 */ /* 0x000fe2000f8e0004 */
[----:B------:R-:W-:Y:S02]  /*fe30*/  ULDC.64 UR4, c[0x0][0xa80] ;  /* 0x0002a00000047ab9 */ /* 0x000fe40000000a00 */
[----:B------:R-:W-:Y:S01]  /*fe40*/  SEL R7, RZ, 0x40, P0 ;  /* 0x00000040ff077807 */ /* 0x000fe20000000000 */
[----:B------:R-:W-:Y:S01]  /*fe50*/  IMAD.SHL.U32 R9, R8, 0x20, RZ ;  /* 0x0000002008097824 */ /* 0x000fe200078e00ff */
[----:B------:R-:W-:Y:S01]  /*fe60*/  ISETP.GE.AND P0, PT, R0, R31, PT ;  /* 0x0000001f0000720c */ /* 0x000fe20003f06270 */
[----:B------:R-:W-:Y:S01]  /*fe70*/  VIADD R30, R192, 0x1c0 ;  /* 0x000001c0c01e7836 */ /* 0x000fe20000000000 */
[----:B------:R-:W-:Y:S01]  /*fe80*/  LEA R20, P1, R4, UR4, 0x1 ;  /* 0x0000000404147c11 */ /* 0x000fe2000f8208ff */
[----:B------:R-:W-:Y:S01]  /*fe90*/  IMAD.IADD R3, R5, 0x1, R3 ;  /* 0x0000000105037824 */ /* 0x000fe200078e0203 */
[----:B------:R-:W-:Y:S01]  /*fea0*/  LOP3.LUT R6, R9, 0x20, R6, 0xe2, !PT ;  /* 0x0000002009067812 */ /* 0x000fe200078ee206 */
[----:B------:R-:W-:Y:S01]  /*feb0*/  VIADD R34, R192, 0x180 ;  /* 0x00000180c0227836 */ /* 0x000fe20000000000 */
[----:B------:R-:W-:Y:S01]  /*fec0*/  ISETP.GE.AND P2, PT, R30, R21, PT ;  /* 0x000000151e00720c */ /* 0x000fe20003f46270 */
[----:B------:R-:W-:Y:S01]  /*fed0*/  VIADD R36, R192, 0x140 ;  /* 0x00000140c0247836 */ /* 0x000fe20000000000 */
[----:B------:R-:W-:Y:S01]  /*fee0*/  LEA.HI.X R3, R4, UR5, R3, 0x1, P1 ;  /* 0x0000000504037c11 */ /* 0x000fe200088f0c03 */
[----:B------:R-:W-:Y:S01]  /*fef0*/  VIADD R38, R192, 0x100 ;  /* 0x00000100c0267836 */ /* 0x000fe20000000000 */
[----:B------:R-:W-:Y:S01]  /*ff00*/  LOP3.LUT R24, R6, R7, RZ, 0xfc, !PT ;  /* 0x0000000706187212 */ /* 0x000fe200078efcff */
[C---:B------:R-:W-:Y:S01]  /*ff10*/  VIADD R40, R192.reuse, 0xc0 ;  /* 0x000000c0c0287836 */ /* 0x040fe20000000000 */
[----:B------:R-:W-:Y:S01]  /*ff20*/  SEL R5, RZ, 0x80, P2 ;  /* 0x00000080ff057807 */ /* 0x000fe20001000000 */
[C---:B------:R-:W-:Y:S01]  /*ff30*/  VIADD R42, R192.reuse, 0x80 ;  /* 0x00000080c02a7836 */ /* 0x040fe20000000000 */
[----:B------:R0:W2:Y:S01]  /*ff40*/  SHFL.IDX PT, R6, R20, RZ, 0x181f ;  /* 0x00181fff14067589 */ /* 0x0000a200000e0000 */
[----:B------:R-:W-:Y:S01]  /*ff50*/  VIADD R44, R192, 0x40 ;  /* 0x00000040c02c7836 */ /* 0x000fe20000000000 */
[----:B------:R-:W-:-:S02]  /*ff60*/  LOP3.LUT R28, R24, R5, RZ, 0xfc, !PT ;  /* 0x00000005181c7212 */ /* 0x000fc400078efcff */
[----:B------:R0:W3:Y:S01]  /*ff70*/  SHFL.IDX PT, R7, R3, RZ, 0x181f ;  /* 0x00181fff03077589 */ /* 0x0000e200000e0000 */
[----:B------:R-:W-:Y:S02]  /*ff80*/  SHF.R.S32.HI R34, RZ, 0x1f, R34 ;  /* 0x0000001fff227819 */ /* 0x000fe40000011422 */
[----:B------:R-:W-:Y:S02]  /*ff90*/  SHF.R.S32.HI R36, RZ, 0x1f, R36 ;  /* 0x0000001fff247819 */ /* 0x000fe40000011424 */
[----:B------:R-:W-:Y:S02]  /*ffa0*/  SHF.R.S32.HI R38, RZ, 0x1f, R38 ;  /* 0x0000001fff267819 */ /* 0x000fe40000011426 */
[----:B------:R-:W-:Y:S02]  /*ffb0*/  SHF.R.S32.HI R40, RZ, 0x1f, R40 ;  /* 0x0000001fff287819 */ /* 0x000fe40000011428 */
[----:B------:R-:W-:Y:S02]  /*ffc0*/  SHF.R.S32.HI R42, RZ, 0x1f, R42 ;  /* 0x0000001fff2a7819 */ /* 0x000fe4000001142a */
[----:B------:R-:W-:Y:S01]  /*ffd0*/  SHF.R.S32.HI R44, RZ, 0x1f, R44 ;  /* 0x0000001fff2c7819 */ /* 0x000fe2000001142c */
[----:B0-----:R-:W-:Y:S06]  /*ffe0*/  @P0 BRA `(.L_x_715) ;  /* 0x00000000007c0947 */ /* 0x001fec0003800000 */
[-C--:B------:R-:W-:Y:S02]  /*fff0*/  ISETP.GE.AND P2, PT, R43, R21.reuse, PT ;  /* 0x000000152b00720c */ /* 0x080fe40003f46270 */
[-C--:B------:R-:W-:Y:S02]  /*10000*/  ISETP.GE.AND P1, PT, R192, R21.reuse, PT ;  /* 0x00000015c000720c */ /* 0x080fe40003f26270 */
[-C--:B------:R-:W-:Y:S02]  /*10010*/  ISETP.GE.AND P5, PT, R41, R21.reuse, PT ;  /* 0x000000152900720c */ /* 0x080fe40003fa6270 */
[----:B------:R-:W-:-:S07]  /*10020*/  ISETP.GE.AND P3, PT, R39, R21, PT ;  /* 0x000000152700720c */ /* 0x000fce0003f66270 */
[CC--:B--2---:R-:W-:Y:S02]  /*10030*/  @!P2 LEA R8, P0, R43.reuse, R6.reuse, 0x1 ;  /* 0x000000062b08a211 */ /* 0x0c4fe400078008ff */
[----:B---3--:R-:W-:Y:S02]  /*10040*/  @!P1 IMAD.WIDE R4, R192, 0x2, R6 ;  /* 0x00000002c0049825 */ /* 0x008fe400078e0206 */
[----:B------:R-:W-:Y:S02]  /*10050*/  @!P2 LEA.HI.X R9, R43, R7, R44, 0x1, P0 ;  /* 0x000000072b09a211 */ /* 0x000fe400000f0c2c */
[----:B------:R-:W-:Y:S01]  /*10060*/  @!P5 LEA R10, P4, R41, R6, 0x1 ;  /* 0x00000006290ad211 */ /* 0x000fe200078808ff */
[----:B------:R-:W-:Y:S01]  /*10070*/  @!P1 ST.E.128 desc[UR40][R4.64], RZ ;  /* 0x000000ff04009985 */ /* 0x000fe2000c101d28 */
[-C--:B------:R-:W-:Y:S02]  /*10080*/  ISETP.GE.AND P1, PT, R35, R21.reuse, PT ;  /* 0x000000152300720c */ /* 0x080fe40003f26270 */
[----:B------:R-:W-:Y:S01]  /*10090*/  LOP3.LUT P0, RZ, R24, 0x40, RZ, 0xc0, !PT ;  /* 0x0000004018ff7812 */ /* 0x000fe2000780c0ff */
[----:B------:R0:W-:Y:S01]  /*100a0*/  @!P2 ST.E.128 desc[UR40][R8.64], RZ ;  /* 0x000000ff0800a985 */ /* 0x0001e2000c101d28 */
[----:B------:R-:W-:-:S02]  /*100b0*/  ISETP.GE.AND P2, PT, R37, R21, PT ;  /* 0x000000152500720c */ /* 0x000fc40003f46270 */
[-C--:B------:R-:W-:Y:S02]  /*100c0*/  @!P5 LEA.HI.X R11, R41, R7.reuse, R42, 0x1, P4 ;  /* 0x00000007290bd211 */ /* 0x080fe400020f0c2a */
[----:B------:R-:W-:Y:S02]  /*100d0*/  LOP3.LUT P4, RZ, R28, 0x80, RZ, 0xc0, !PT ;  /* 0x000000801cff7812 */ /* 0x000fe4000788c0ff */
[CC--:B------:R-:W-:Y:S01]  /*100e0*/  @!P3 LEA R12, P6, R39.reuse, R6.reuse, 0x1 ;  /* 0x00000006270cb211 */ /* 0x0c0fe200078c08ff */
[----:B------:R4:W-:Y:S03]  /*100f0*/  @!P5 ST.E.128 desc[UR40][R10.64], RZ ;  /* 0x000000ff0a00d985 */ /* 0x0009e6000c101d28 */
[----:B------:R-:W-:Y:S02]  /*10100*/  @!P3 LEA.HI.X R13, R39, R7, R40, 0x1, P6 ;  /* 0x00000007270db211 */ /* 0x000fe400030f0c28 */
[----:B0-----:R-:W-:-:S02]  /*10110*/  @!P1 LEA R8, P6, R35, R6, 0x1 ;  /* 0x0000000623089211 */ /* 0x001fc400078c08ff */
        /* <DEDUP_REMOVED lines=12> */
.L_x_715:
[----:B------:R-:W-:Y:S05]  /*101e0*/  BSYNC B1 ;  /* 0x0000000000017941 */ /* 0x000fea0003800000 */
.L_x_714:
[----:B------:R-:W-:Y:S01]  /*101f0*/  IADD3 R0, R0, 0x20, RZ ;  /* 0x0000002000007810 */ /* 0x000fe20007ffe0ff */
[----:B---34-:R0:W3:Y:S03]  /*10200*/  SHFL.IDX PT, R7, R3, 0x1, 0x181f ;  /* 0x00381f0003077f89 */ /* 0x0180e600000e0000 */
[----:B------:R-:W-:Y:S01]  /*10210*/  ISETP.GE.AND P0, PT, R0, R31, PT ;  /* 0x0000001f0000720c */ /* 0x000fe20003f06270 */
[----:B--2---:R0:W2:-:S12]  /*10220*/  SHFL.IDX PT, R6, R20, 0x1, 0x181f ;  /* 0x00381f0014067f89 */ /* 0x00409800000e0000 */
[----:B0-----:R-:W-:Y:S05]  /*10230*/  @P0 BRA `(.L_x_710) ;  /* 0x00000000007c0947 */ /* 0x001fea0003800000 */
[-C--:B------:R-:W-:Y:S02]  /*10240*/  ISETP.GE.AND P6, PT, R192, R21.reuse, PT ;  /* 0x00000015c000720c */ /* 0x080fe40003fc6270 */
[-C--:B------:R-:W-:Y:S02]  /*10250*/  ISETP.GE.AND P5, PT, R43, R21.reuse, PT ;  /* 0x000000152b00720c */ /* 0x080fe40003fa6270 */
[-C--:B------:R-:W-:Y:S02]  /*10260*/  ISETP.GE.AND P4, PT, R41, R21.reuse, PT ;  /* 0x000000152900720c */ /* 0x080fe40003f86270 */
[-C--:B------:R-:W-:Y:S02]  /*10270*/  ISETP.GE.AND P3, PT, R39, R21.reuse, PT ;  /* 0x000000152700720c */ /* 0x080fe40003f66270 */
[-C--:B------:R-:W-:Y:S02]  /*10280*/  ISETP.GE.AND P2, PT, R37, R21.reuse, PT ;  /* 0x000000152500720c */ /* 0x080fe40003f46270 */
[----:B------:R-:W-:-:S03]  /*10290*/  ISETP.GE.AND P1, PT, R35, R21, PT ;  /* 0x000000152300720c */ /* 0x000fc60003f26270 */
[----:B--23--:R-:W-:Y:S02]  /*102a0*/  @!P6 IMAD.WIDE R4, R192, 0x2, R6 ;  /* 0x00000002c004e825 */ /* 0x00cfe400078e0206 */
[----:B------:R-:W-:-:S03]  /*102b0*/  @!P5 LEA R8, P0, R43, R6, 0x1 ;  /* 0x000000062b08d211 */ /* 0x000fc600078008ff */
[----:B------:R0:W-:Y:S01]  /*102c0*/  @!P6 ST.E.128 desc[UR40][R4.64], RZ ;  /* 0x000000ff0400e985 */ /* 0x0001e2000c101d28 */
[-C--:B------:R-:W-:Y:S02]  /*102d0*/  @!P4 LEA R10, P6, R41, R6.reuse, 0x1 ;  /* 0x00000006290ac211 */ /* 0x080fe400078c08ff */
[-C--:B------:R-:W-:Y:S02]  /*102e0*/  @!P5 LEA.HI.X R9, R43, R7.reuse, R44, 0x1, P0 ;  /* 0x000000072b09d211 */ /* 0x080fe400000f0c2c */
[----:B------:R-:W-:Y:S02]  /*102f0*/  LOP3.LUT P0, RZ, R24, 0x40, RZ, 0xc0, !PT ;  /* 0x0000004018ff7812 */ /* 0x000fe4000780c0ff */
[----:B------:R-:W-:Y:S01]  /*10300*/  @!P4 LEA.HI.X R11, R41, R7, R42, 0x1, P6 ;  /* 0x00000007290bc211 */ /* 0x000fe200030f0c2a */
[----:B------:R2:W-:Y:S01]  /*10310*/  @!P5 ST.E.128 desc[UR40][R8.64], RZ ;  /* 0x000000ff0800d985 */ /* 0x0005e2000c101d28 */
[----:B------:R-:W-:Y:S02]  /*10320*/  LOP3.LUT P6, RZ, R28, 0x80, RZ, 0xc0, !PT ;  /* 0x000000801cff7812 */ /* 0x000fe400078cc0ff */
[-C--:B------:R-:W-:Y:S01]  /*10330*/  @!P3 LEA R12, P5, R39, R6.reuse, 0x1 ;  /* 0x00000006270cb211 */ /* 0x080fe200078a08ff */
[----:B------:R2:W-:Y:S01]  /*10340*/  @!P4 ST.E.128 desc[UR40][R10.64], RZ ;  /* 0x000000ff0a00c985 */ /* 0x0005e2000c101d28 */
[----:B------:R-:W-:-:S02]  /*10350*/  @!P2 LEA R14, P4, R37, R6, 0x1 ;  /* 0x00000006250ea211 */ /* 0x000fc400078808ff */
[-C--:B------:R-:W-:Y:S02]  /*10360*/  @!P3 LEA.HI.X R13, R39, R7.reuse, R40, 0x1, P5 ;  /* 0x00000007270db211 */ /* 0x080fe400028f0c28 */
[-C--:B0-----:R-:W-:Y:S02]  /*10370*/  @!P1 LEA R4, P5, R35, R6.reuse, 0x1 ;  /* 0x0000000623049211 */ /* 0x081fe400078a08ff */
[-C--:B------:R-:W-:Y:S01]  /*10380*/  @!P2 LEA.HI.X R15, R37, R7.reuse, R38, 0x1, P4 ;  /* 0x00000007250fa211 */ /* 0x080fe200020f0c26 */
[----:B------:R2:W-:Y:S01]  /*10390*/  @!P3 ST.E.128 desc[UR40][R12.64], RZ ;  /* 0x000000ff0c00b985 */ /* 0x0005e2000c101d28 */
[-C--:B------:R-:W-:Y:S02]  /*103a0*/  @P0 LEA R20, P3, R33, R6.reuse, 0x1 ;  /* 0x0000000621140211 */ /* 0x080fe400078608ff */
[----:B------:R-:W-:Y:S01]  /*103b0*/  @P6 LEA R6, P4, R30, R6, 0x1 ;  /* 0x000000061e066211 */ /* 0x000fe200078808ff */
[----:B------:R2:W-:Y:S01]  /*103c0*/  @!P2 ST.E.128 desc[UR40][R14.64], RZ ;  /* 0x000000ff0e00a985 */ /* 0x0005e2000c101d28 */
[----:B------:R-:W-:-:S02]  /*103d0*/  @!P1 LEA.HI.X R5, R35, R7, R36, 0x1, P5 ;  /* 0x0000000723059211 */ /* 0x000fc400028f0c24 */
[-C--:B------:R-:W-:Y:S02]  /*103e0*/  @P0 LEA.HI.X R21, R33, R7.reuse, R34, 0x1, P3 ;  /* 0x0000000721150211 */ /* 0x080fe400018f0c22 */
[----:B------:R-:W-:Y:S01]  /*103f0*/  @P6 LEA.HI.X R7, R30, R7, R32, 0x1, P4 ;  /* 0x000000071e076211 */ /* 0x000fe200020f0c20 */
[----:B------:R2:W-:Y:S04]  /*10400*/  @!P1 ST.E.128 desc[UR40][R4.64], RZ ;  /* 0x000000ff04009985 */ /* 0x0005e8000c101d28 */
[----:B------:R2:W-:Y:S04]  /*10410*/  @P0 ST.E.128 desc[UR40][R20.64], RZ ;  /* 0x000000ff14000985 */ /* 0x0005e8000c101d28 */
[----:B------:R2:W-:Y:S02]  /*10420*/  @P6 ST.E.128 desc[UR40][R6.64], RZ ;  /* 0x000000ff06006985 */ /* 0x0005e4000c101d28 */
.L_x_710:
[----:B------:R-:W-:Y:S05]  /*10430*/  BSYNC B0 ;  /* 0x0000000000007941 */ /* 0x000fea0003800000 */
.L_x_704:
[----:B------:R-:W-:Y:S02]  /*10440*/  ULDC UR4, c[0x0][0xc3c] ;  /* 0x00030f0000047ab9 */ /* 0x000fe40000000800 */
[----:B------:R-:W-:-:S13]  /*10450*/  ISETP.GE.AND P0, PT, R27, UR4, PT ;  /* 0x000000041b007c0c */ /* 0x000fda000bf06270 */
[----:B------:R-:W-:Y:S05]  /*10460*/  @!P0 BRA `(.L_x_716) ;  /* 0xffffff1000288947 */ /* 0x000fea000383ffff */
[----:B------:R-:W-:Y:S05]  /*10470*/  BRA `(.L_x_588) ;  /* 0x0000007000007947 */ /* 0x000fea0003800000 */
.L_x_586:
[----:B------:R-:W-:-:S08]  /*10480*/  NOP ;  /* 0x0000000000007918 */ /* 0x000fd00000000000 */
[----:B------:R-:W0:-:S00]  /*10490*/  USETMAXREG.DEALLOC.CTAPOOL 0x28 ;  /* 0x00000028000079c8 */ /* 0x000e0000080e0500 */
[----:B0-----:R-:W-:Y:S01]  /*104a0*/  LOP3.LUT R2, R2, 0x3, RZ, 0xc0, !PT ;  /* 0x0000000302027812 */ /* 0x001fe200078ec0ff */
[----:B------:R-:W-:Y:S01]  /*104b0*/  IMAD.MOV.U32 R4, RZ, RZ, RZ ;  /* 0x000000ffff047224 */ /* 0x000fe200078e00ff */
[----:B------:R-:W-:-:S04]  /*104c0*/  LOP3.LUT R22, R22, 0xffffefff, RZ, 0xc0, !PT ;  /* 0xffffefff16167812 */ /* 0x000fc800078ec0ff */
[----:B------:R-:W0:Y:S02]  /*104d0*/  SHFL.IDX PT, R2, R2, RZ, 0x1f ;  /* 0x00001fff02027589 */ /* 0x000e2400000e0000 */
[----:B0-----:R-:W-:-:S13]  /*104e0*/  ISETP.NE.AND P0, PT, R2, RZ, PT ;  /* 0x000000ff0200720c */ /* 0x001fda0003f05270 */
        /* <DEDUP_REMOVED lines=9> */
.L_x_717:
[----:B------:R-:W-:Y:S01]  /*10580*/  LOP3.LUT R5, R0, 0x1f, RZ, 0xc0, !PT ;  /* 0x0000001f00057812 */ /* 0x000fe200078ec0ff */
[----:B------:R-:W-:Y:S01]  /*10590*/  ULDC UR4, c[0x0][0xc3c] ;  /* 0x00030f0000047ab9 */ /* 0x000fe20000000800 */
[----:B------:R-:W0:Y:S01]  /*105a0*/  S2UR UR6, SR_CTAID.X ;  /* 0x00000000000679c3 */ /* 0x000e220000002500 */
[----:B------:R-:W-:Y:S01]  /*105b0*/  ULDC UR5, c[0x0][0xc38] ;  /* 0x00030e0000057ab9 */ /* 0x000fe20000000800 */
[----:B------:R-:W-:-:S04]  /*105c0*/  ISETP.NE.AND P0, PT, R5, 0x1f, PT ;  /* 0x0000001f0500780c */ /* 0x000fc80003f05270 */
[----:B------:R-:W-:-:S13]  /*105d0*/  ISETP.GE.OR P1, PT, R5, UR4, !P0 ;  /* 0x0000000405007c0c */ /* 0x000fda000c726670 */
[----:B------:R-:W1:Y:S02]  /*105e0*/  @!P1 LDC.64 R2, c[0x0][0xc80] ;  /* 0x00032000ff029b82 */ /* 0x000e640000000a00 */
[----:B-1----:R-:W-:-:S05]  /*105f0*/  @!P1 IMAD.WIDE.U32 R2, R5, 0x4, R2 ;  /* 0x0000000405029825 */ /* 0x002fca00078e0002 */
[----:B------:R-:W2:Y:S01]  /*10600*/  @!P1 LDG.E R4, desc[UR40][R2.64] ;  /* 0x0000002802049981 */ /* 0x000ea2000c1e1900 */
[C---:B------:R-:W-:Y:S01]  /*10610*/  ISETP.NE.AND P1, PT, R5.reuse, RZ, PT ;  /* 0x000000ff0500720c */ /* 0x040fe20003f25270 */
[----:B------:R-:W-:Y:S01]  /*10620*/  UMOV UR4, URZ ;  /* 0x0000003f00047c82 */ /* 0x000fe20008000000 */
[C---:B------:R-:W-:Y:S02]  /*10630*/  ISETP.GE.U32.AND P2, PT, R5.reuse, 0x2, PT ;  /* 0x000000020500780c */ /* 0x040fe40003f46070 */
[C---:B------:R-:W-:Y:S02]  /*10640*/  ISETP.GE.U32.AND P3, PT, R5.reuse, 0x4, PT ;  /* 0x000000040500780c */ /* 0x040fe40003f66070 */
[C---:B------:R-:W-:Y:S02]  /*10650*/  ISETP.GE.U32.AND P4, PT, R5.reuse, 0x8, PT ;  /* 0x000000080500780c */ /* 0x040fe40003f86070 */
[----:B------:R-:W-:Y:S02]  /*10660*/  ISETP.GE.U32.AND P5, PT, R5, 0x10, PT ;  /* 0x000000100500780c */ /* 0x000fe40003fa6070 */
[----:B------:R-:W-:Y:S01]  /*10670*/  MOV R16, RZ ;  /* 0x000000ff00107202 */ /* 0x000fe20000000f00 */
[----:B--2---:R-:W1:Y:S02]  /*10680*/  SHFL.UP PT, R6, R4, 0x1, RZ ;  /* 0x0420000004067989 */ /* 0x004e6400000e00ff */
[----:B-1----:R-:W-:-:S05]  /*10690*/  SEL R7, R6, RZ, P1 ;  /* 0x000000ff06077207 */ /* 0x002fca0000800000 */
[----:B------:R-:W-:-:S05]  /*106a0*/  IMAD.IADD R7, R4, 0x1, R7 ;  /* 0x0000000104077824 */ /* 0x000fca00078e0207 */
[----:B------:R-:W1:Y:S02]  /*106b0*/  SHFL.UP PT, R6, R7, 0x2, RZ ;  /* 0x0440000007067989 */ /* 0x000e6400000e00ff */
        /* <DEDUP_REMOVED lines=11> */
[----:B------:R-:W1:Y:S02]  /*10770*/  SHFL.IDX PT, R6, R7, 0x1f, 0x1f ;  /* 0x03e01f0007067f89 */ /* 0x000e6400000e0000 */
[----:B-1----:R-:W-:-:S04]  /*10780*/  IMAD R6, R6, UR5, RZ ;  /* 0x0000000506067c24 */ /* 0x002fc8000f8e02ff */
[----:B------:R-:W-:Y:S01]  /*10790*/  IMAD.MOV.U32 R3, RZ, RZ, R6 ;  /* 0x000000ffff037224 */ /* 0x000fe200078e0006 */
[----:B0-----:R-:W-:-:S13]  /*107a0*/  ISETP.GT.AND P6, PT, R6, UR6, PT ;  /* 0x0000000606007c0c */ /* 0x001fda000bfc4270 */
[----:B------:R-:W-:Y:S05]  /*107b0*/  @P6 BRA `(.L_x_719) ;  /* 0x00000000009c6947 */ /* 0x000fea0003800000 */
[----:B------:R-:W0:Y:S01]  /*107c0*/  LDC R10, c[0x0][0xc3c] ;  /* 0x00030f00ff0a7b82 */ /* 0x000e220000000800 */
[----:B------:R-:W-:Y:S01]  /*107d0*/  IMAD.MOV.U32 R6, RZ, RZ, R3 ;  /* 0x000000ffff067224 */ /* 0x000fe200078e0003 */
[----:B------:R-:W-:Y:S01]  /*107e0*/  UMOV UR4, URZ ;  /* 0x0000003f00047c82 */ /* 0x000fe20008000000 */
[----:B------:R-:W-:Y:S01]  /*107f0*/  ULDC UR7, c[0x0][0xc3c] ;  /* 0x00030f0000077ab9 */ /* 0x000fe20000000800 */
[----:B------:R-:W-:-:S05]  /*10800*/  ULDC UR5, c[0x0][0xc38] ;  /* 0x00030e0000057ab9 */ /* 0x000fca0000000800 */
.L_x_723:
[----:B------:R-:W-:Y:S01]  /*10810*/  UIADD3 UR4, UR4, 0x1f, URZ ;  /* 0x0000001f04047890 */ /* 0x000fe2000fffe03f */
[----:B------:R-:W-:-:S05]  /*10820*/  IMAD.U32 R19, RZ, RZ, UR7 ;  /* 0x00000007ff137e24 */ /* 0x000fca000f8e00ff */
        /* <DEDUP_REMOVED lines=10> */
.L_x_722:
[----:B------:R-:W-:Y:S05]  /*108d0*/  BSYNC B0 ;  /* 0x0000000000007941 */ /* 0x000fea0003800000 */
.L_x_721:
[----:B0----5:R-:W0:Y:S02]  /*108e0*/  SHFL.UP PT, R2, R4, 0x1, RZ ;  /* 0x0420000004027989 */ /* 0x021e2400000e00ff */
        /* <DEDUP_REMOVED lines=20> */
.L_x_719:
        /* <DEDUP_REMOVED lines=10> */
[----:B0-----:R-:W-:-:S06]  /*10ad0*/  IADD3 R2, R8, 0xffffffe, RZ ;  /* 0x0ffffffe08027810 */ /* 0x001fcc0007ffe0ff */
[----:B------:R0:W1:Y:S01]  /*10ae0*/  F2I.FTZ.U32.TRUNC.NTZ R3, R2 ;  /* 0x0000000200037305 */ /* 0x000062000021f000 */
[----:B------:R-:W-:Y:S05]  /*10af0*/  @!P0 BRA `(.L_x_724) ;  /* 0x0000000000088947 */ /* 0x000fea0003800000 */
[----:B------:R-:W-:-:S06]  /*10b00*/  VIADD R16, R19, 0xffffffff ;  /* 0xffffffff13107836 */ /* 0x000fcc0000000000 */
[----:B------:R2:W3:Y:S02]  /*10b10*/  SHFL.IDX PT, R16, R7, R16, 0x1f ;  /* 0x00001f1007107589 */ /* 0x0004e400000e0000 */
.L_x_724:
[----:B---3--:R-:W-:Y:S01]  /*10b20*/  IMAD R16, R16, UR5, R9 ;  /* 0x0000000510107c24 */ /* 0x008fe2000f8e0209 */
[----:B0-----:R-:W-:Y:S01]  /*10b30*/  IABS R2, R4 ;  /* 0x0000000400027213 */ /* 0x001fe20000000000 */
[----:B-12---:R-:W-:Y:S02]  /*10b40*/  IMAD.MOV R7, RZ, RZ, -R3 ;  /* 0x000000ffff077224 */ /* 0x006fe400078e0a03 */
[----:B------:R-:W-:Y:S01]  /*10b50*/  VIADD R19, R19, UR4 ;  /* 0x0000000413137c36 */ /* 0x000fe20008000000 */
[----:B------:R-:W-:Y:S01]  /*10b60*/  IADD3 R9, -R16, UR6, RZ ;  /* 0x0000000610097c10 */ /* 0x000fe2000fffe1ff */
[----:B------:R-:W-:Y:S02]  /*10b70*/  IMAD.MOV R8, RZ, RZ, -R2 ;  /* 0x000000ffff087224 */ /* 0x000fe400078e0a02 */
[----:B------:R-:W-:Y:S01]  /*10b80*/  IMAD R7, R7, R10, RZ ;  /* 0x0000000a07077224 */ /* 0x000fe200078e02ff */
        /* <DEDUP_REMOVED lines=8> */
[-C--:B------:R-:W-:Y:S01]  /*10c10*/  @!P1 IADD3 R3, R3, -R10.reuse, RZ ;  /* 0x8000000a03039210 */ /* 0x080fe20007ffe0ff */
[----:B------:R-:W-:Y:S01]  /*10c20*/  @!P1 VIADD R2, R2, 0x1 ;  /* 0x0000000102029836 */ /* 0x000fe20000000000 */
[----:B------:R-:W-:Y:S02]  /*10c30*/  ISETP.NE.AND P1, PT, R4, RZ, PT ;  /* 0x000000ff0400720c */ /* 0x000fe40003f25270 */
[----:B------:R-:W-:Y:S02]  /*10c40*/  ISETP.GE.U32.AND P0, PT, R3, R10, PT ;  /* 0x0000000a0300720c */ /* 0x000fe40003f06070 */
[----:B------:R-:W-:-:S04]  /*10c50*/  LOP3.LUT R3, R9, R4, RZ, 0x3c, !PT ;  /* 0x0000000409037212 */ /* 0x000fc800078e3cff */
[----:B------:R-:W-:-:S07]  /*10c60*/  ISETP.GE.AND P2, PT, R3, RZ, PT ;  /* 0x000000ff0300720c */ /* 0x000fce0003f46270 */
[----:B------:R-:W-:-:S06]  /*10c70*/  @P0 VIADD R2, R2, 0x1 ;  /* 0x0000000102020836 */ /* 0x000fcc0000000000 */
[----:B------:R-:W-:Y:S01]  /*10c80*/  @!P2 IMAD.MOV R2, RZ, RZ, -R2 ;  /* 0x000000ffff02a224 */ /* 0x000fe200078e0a02 */
[----:B------:R-:W-:-:S05]  /*10c90*/  @!P1 LOP3.LUT R2, RZ, R4, RZ, 0x33, !PT ;  /* 0x00000004ff029212 */ /* 0x000fca00078e33ff */
[--C-:B------:R-:W-:Y:S02]  /*10ca0*/  IMAD.MOV R17, RZ, RZ, -R2.reuse ;  /* 0x000000ffff117224 */ /* 0x100fe400078e0a02 */
[----:B------:R-:W-:Y:S02]  /*10cb0*/  IMAD.MOV.U32 R18, RZ, RZ, R2 ;  /* 0x000000ffff127224 */ /* 0x000fe400078e0002 */
[----:B------:R-:W-:Y:S01]  /*10cc0*/  IMAD R17, R4, R17, R9 ;  /* 0x0000001104117224 */ /* 0x000fe200078e0209 */
[----:B------:R-:W-:Y:S06]  /*10cd0*/  BRA `(.L_x_725) ;  /* 0x00000000000c7947 */ /* 0x000fec0003800000 */
.L_x_720:
[----:B------:R-:W-:Y:S01]  /*10ce0*/  MOV R17, RZ ;  /* 0x000000ff00117202 */ /* 0x000fe20000000f00 */
[----:B------:R-:W-:Y:S02]  /*10cf0*/  IMAD.U32 R16, RZ, RZ, UR6 ;  /* 0x00000006ff107e24 */ /* 0x000fe4000f8e00ff */
[----:B------:R-:W-:-:S07]  /*10d00*/  IMAD.MOV.U32 R18, RZ, RZ, RZ ;  /* 0x000000ffff127224 */ /* 0x000fce00078e00ff */
.L_x_725:
[----:B------:R-:W-:-:S13]  /*10d10*/  ISETP.NE.AND P0, PT, R5, RZ, PT ;  /* 0x000000ff0500720c */ /* 0x000fda0003f05270 */
[----:B------:R-:W0:Y:S01]  /*10d20*/  @!P0 S2R R3, SR_CgaCtaId ;  /* 0x0000000000038919 */ /* 0x000e220000008800 */
[----:B------:R-:W-:-:S04]  /*10d30*/  @!P0 MOV R2, 0x400 ;  /* 0x0000040000028802 */ /* 0x000fc80000000f00 */
[----:B0-----:R-:W-:-:S05]  /*10d40*/  @!P0 LEA R2, R3, R2, 0x18 ;  /* 0x0000000203028211 */ /* 0x001fca00078ec0ff */
[----:B------:R1:W-:Y:S01]  /*10d50*/  @!P0 STS.128 [R2+0x28cd0], R16 ;  /* 0x028cd01002008388 */ /* 0x0003e20000000c00 */
[----:B------:R-:W-:Y:S06]  /*10d60*/  BAR.ARV 0x5, 0x180 ;  /* 0x0146000000007b1d */ /* 0x000fec0000002000 */
.L_x_718:
[----:B------:R2:W-:Y:S01]  /*10d70*/  STL [R1+0x1c], RZ ;  /* 0x00001cff01007387 */ /* 0x0005e20000100800 */
[----:B------:R-:W-:Y:S01]  /*10d80*/  ULDC UR4, c[0x0][0xc3c] ;  /* 0x00030f0000047ab9 */ /* 0x000fe20000000800 */
[----:B------:R-:W-:Y:S01]  /*10d90*/  IMAD.MOV.U32 R26, RZ, RZ, 0x1 ;  /* 0x00000001ff1a7424 */ /* 0x000fe200078e00ff */
[----:B0-----:R-:W-:Y:S01]  /*10da0*/  ISETP.GE.AND P0, PT, R19, UR4, PT ;  /* 0x0000000413007c0c */ /* 0x001fe2000bf06270 */
[----:B------:R-:W-:-:S12]  /*10db0*/  IMAD.MOV.U32 R25, RZ, RZ, RZ ;  /* 0x000000ffff197224 */ /* 0x000fd800078e00ff */
[----:B--2---:R-:W-:Y:S05]  /*10dc0*/  @P0 BRA `(.L_x_726) ;  /* 0x0000006000d40947 */ /* 0x004fea0003800000 */
[----:B------:R-:W0:Y:S01]  /*10dd0*/  S2UR UR5, SR_CgaCtaId ;  /* 0x00000000000579c3 */ /* 0x000e220000008800 */
[C---:B-1----:R-:W-:Y:S01]  /*10de0*/  IMAD.SHL.U32 R2, R0.reuse, 0x8, RZ ;  /* 0x0000000800027824 */ /* 0x042fe200078e00ff */
[----:B------:R-:W-:Y:S01]  /*10df0*/  LOP3.LUT R5, R0, 0x7f, RZ, 0xc0, !PT ;  /* 0x0000007f00057812 */ /* 0x000fe200078ec0ff */
[----:B------:R-:W-:Y:S01]  /*10e00*/  UMOV UR4, 0x400 ;  /* 0x0000040000047882 */ /* 0x000fe20000000000 */
[----:B------:R1:W-:Y:S01]  /*10e10*/  STL [R1+0x1c], RZ ;  /* 0x00001cff01007387 */ /* 0x0003e20000100800 */
[----:B------:R-:W-:Y:S01]  /*10e20*/  BSSY B8, `(.L_x_726) ;  /* 0x000062f000087945 */ /* 0x000fe20003800000 */
[C---:B------:R-:W-:Y:S01]  /*10e30*/  LOP3.LUT R3, R2.reuse, 0x1f8, RZ, 0xc0, !PT ;  /* 0x000001f802037812 */ /* 0x040fe200078ec0ff */
[----:B------:R-:W-:Y:S01]  /*10e40*/  IMAD.SHL.U32 R35, R5, 0x8, RZ ;  /* 0x0000000805237824 */ /* 0x000fe200078e00ff */
[----:B------:R-:W-:Y:S01]  /*10e50*/  LOP3.LUT R2, R2, 0x38, RZ, 0xc0, !PT ;  /* 0x0000003802027812 */ /* 0x000fe200078ec0ff */
[----:B------:R-:W-:Y:S01]  /*10e60*/  IMAD.MOV.U32 R26, RZ, RZ, 0x1 ;  /* 0x00000001ff1a7424 */ /* 0x000fe200078e00ff */
[----:B------:R-:W-:-:S02]  /*10e70*/  LOP3.LUT R4, R3, 0x38, R0, 0x78, !PT ;  /* 0x0000003803047812 */ /* 0x000fc400078e7800 */
[----:B------:R-:W-:Y:S02]  /*10e80*/  CS2R R24, SRZ ;  /* 0x0000000000187805 */ /* 0x000fe4000001ff00 */
[----:B------:R-:W-:Y:S01]  /*10e90*/  SHF.L.U32 R0, R0, 0x4, RZ ;  /* 0x0000000400007819 */ /* 0x000fe200000006ff */
[----:B------:R-:W-:Y:S01]  /*10ea0*/  IMAD.MOV.U32 R28, RZ, RZ, 0x1 ;  /* 0x00000001ff1c7424 */ /* 0x000fe200078e00ff */
[----:B------:R-:W-:Y:S01]  /*10eb0*/  SHF.R.U32.HI R3, RZ, 0x3, R5 ;  /* 0x00000003ff037819 */ /* 0x000fe20000011605 */
[----:B------:R-:W-:Y:S01]  /*10ec0*/  ULDC.64 UR38, c[0x0][0x198] ;  /* 0x0000660000267ab9 */ /* 0x000fe20000000a00 */
[----:B------:R-:W-:Y:S01]  /*10ed0*/  LOP3.LUT R35, R4, 0x200, R35, 0xf8, !PT ;  /* 0x0000020004237812 */ /* 0x000fe200078ef823 */
[----:B------:R-:W-:Y:S01]  /*10ee0*/  ULDC UR36, c[0x0][0xc] ;  /* 0x0000030000247ab9 */ /* 0x000fe20000000800 */
[----:B------:R-:W-:Y:S02]  /*10ef0*/  LOP3.LUT R0, R3, 0x70, R0, 0xf8, !PT ;  /* 0x0000007003007812 */ /* 0x000fe400078ef800 */
[----:B------:R-:W-:-:S02]  /*10f00*/  LOP3.LUT R0, R2, 0xc0, RZ, 0xfc, !PT ;  /* 0x000000c002007812 */ /* 0x000fc400078efcff */
[C---:B------:R-:W-:Y:S01]  /*10f10*/  LOP3.LUT R0, R2.reuse, 0x140, RZ, 0xfc, !PT ;  /* 0x0000014002007812 */ /* 0x040fe200078efcff */
[----:B0-----:R-:W-:Y:S01]  /*10f20*/  ULEA UR4, UR5, UR4, 0x18 ;  /* 0x0000000405047291 */ /* 0x001fe2000f8ec03f */
[C---:B------:R-:W-:Y:S02]  /*10f30*/  LOP3.LUT R3, R2.reuse, 0x40, RZ, 0xfc, !PT ;  /* 0x0000004002037812 */ /* 0x040fe400078efcff */
[----:B------:R-:W-:Y:S02]  /*10f40*/  LOP3.LUT R4, R37, 0x2, RZ, 0xfc, !PT ;  /* 0x0000000225047812 */ /* 0x000fe400078efcff */
[C---:B------:R-:W-:Y:S01]  /*10f50*/  LOP3.LUT R3, R2.reuse, 0x100, RZ, 0xfc, !PT ;  /* 0x0000010002037812 */ /* 0x040fe200078efcff */
[----:B------:R-:W-:Y:S01]  /*10f60*/  IMAD.U32 R23, RZ, RZ, UR4 ;  /* 0x00000004ff177e24 */ /* 0x000fe2000f8e00ff */
[C---:B------:R-:W-:Y:S02]  /*10f70*/  LOP3.LUT R4, R2.reuse, 0x80, RZ, 0xfc, !PT ;  /* 0x0000008002047812 */ /* 0x040fe400078efcff */
[C---:B------:R-:W-:Y:S01]  /*10f80*/  LOP3.LUT R3, R2.reuse, 0x180, RZ, 0xfc, !PT ;  /* 0x0000018002037812 */ /* 0x040fe200078efcff */
[----:B------:R-:W-:Y:S01]  /*10f90*/  IMAD R0, R35, 0x2, R23 ;  /* 0x0000000223007824 */ /* 0x000fe200078e0217 */
[----:B------:R-:W-:-:S04]  /*10fa0*/  LOP3.LUT R2, R2, 0x1c0, RZ, 0xfc, !PT ;  /* 0x000001c002027812 */ /* 0x000fc800078efcff */
[----:B------:R1:W-:Y:S03]  /*10fb0*/  STL [R1+0x34], R0 ;  /* 0x0000340001007387 */ /* 0x0003e60000100800 */
.L_x_833:
[----:B0-----:R-:W0:Y:S02]  /*10fc0*/  LDC.64 R32, c[0x0][0xc88] ;  /* 0x00032200ff207b82 */ /* 0x001e240000000a00 */
[----:B0-----:R-:W-:-:S06]  /*10fd0*/  IMAD.WIDE R32, R19, 0x4, R32 ;  /* 0x0000000413207825 */ /* 0x001fcc00078e0220 */
[----:B-1----:R0:W1:Y:S01]  /*10fe0*/  LDG.E R32, desc[UR40][R32.64] ;  /* 0x0000002820207981 */ /* 0x002062000c1e1900 */
[----:B------:R-:W-:Y:S05]  /*10ff0*/  YIELD ;  /* 0x0000000000007946 */ /* 0x000fea0003800000 */
[----:B------:R-:W-:Y:S01]  /*11000*/  ULDC.64 UR4, c[0x0][0xa28] ;  /* 0x00028a0000047ab9 */ /* 0x000fe20000000a00 */
[----:B--23--:R-:W-:Y:S01]  /*11010*/  MOV R6, RZ ;  /* 0x000000ff00067202 */ /* 0x00cfe20000000f00 */
[----:B------:R-:W-:Y:S01]  /*11020*/  ULDC.64 UR8, c[0x0][0xa18] ;  /* 0x0002860000087ab9 */ /* 0x000fe20000000a00 */
[----:B------:R-:W-:Y:S01]  /*11030*/  ISETP.NE.U32.AND P0, PT, RZ, UR4, PT ;  /* 0x00000004ff007c0c */ /* 0x000fe2000bf05070 */
[----:B0-----:R-:W-:Y:S01]  /*11040*/  IMAD.MOV.U32 R33, RZ, RZ, RZ ;  /* 0x000000ffff217224 */ /* 0x001fe200078e00ff */
[----:B------:R-:W-:-:S02]  /*11050*/  ULDC.64 UR6, c[0x0][0xa10] ;  /* 0x0002840000067ab9 */ /* 0x000fc40000000a00 */
[----:B------:R-:W-:Y:S02]  /*11060*/  ISETP.NE.AND.EX P0, PT, RZ, UR5, PT, P0 ;  /* 0x00000005ff007c0c */ /* 0x000fe4000bf05300 */
[----:B-1----:R-:W-:-:S11]  /*11070*/  SHF.R.S32.HI R0, RZ, 0x1f, R32 ;  /* 0x0000001fff007819 */ /* 0x002fd60000011420 */
[C---:B------:R-:W-:Y:S01]  /*11080*/  @P0 LEA R2, P1, R32.reuse, UR4, 0x2 ;  /* 0x0000000420020c11 */ /* 0x040fe2000f8210ff */
[C---:B------:R-:W-:Y:S01]  /*11090*/  IMAD.SHL.U32 R27, R32.reuse, 0x4, RZ ;  /* 0x00000004201b7824 */ /* 0x040fe200078e00ff */
[C-C-:B------:R-:W-:Y:S01]  /*110a0*/  SHF.L.U64.HI R29, R32.reuse, 0x2, R0.reuse ;  /* 0x00000002201d7819 */ /* 0x140fe20000010200 */
[----:B------:R0:W-:Y:S01]  /*110b0*/  STL [R1+0x14], R0 ;  /* 0x0000140001007387 */ /* 0x0001e20000100800 */
[----:B------:R-:W-:Y:S01]  /*110c0*/  @P0 LEA.HI.X R3, R32, UR5, R0, 0x2, P1 ;  /* 0x0000000520030c11 */ /* 0x000fe200088f1400 */
[----:B------:R-:W-:-:S04]  /*110d0*/  ULDC.64 UR4, c[0x0][0xa00] ;  /* 0x0002800000047ab9 */ /* 0x000fc80000000a00 */
[----:B------:R1:W5:Y:S01]  /*110e0*/  @P0 LDG.E R33, desc[UR40][R2.64] ;  /* 0x0000002802210981 */ /* 0x000362000c1e1900 */
[----:B------:R-:W-:Y:S02]  /*110f0*/  ISETP.NE.U32.AND P0, PT, RZ, UR4, PT ;  /* 0x00000004ff007c0c */ /* 0x000fe4000bf05070 */
[----:B------:R-:W-:Y:S01]  /*11100*/  ISETP.NE.U32.AND P2, PT, RZ, UR8, PT ;  /* 0x00000008ff007c0c */ /* 0x000fe2000bf45070 */
[----:B0-----:R-:W-:Y:S01]  /*11110*/  IMAD.MOV.U32 R0, RZ, RZ, RZ ;  /* 0x000000ffff007224 */ /* 0x001fe200078e00ff */
[----:B------:R-:W-:Y:S02]  /*11120*/  ISETP.NE.AND.EX P0, PT, RZ, UR5, PT, P0 ;  /* 0x00000005ff007c0c */ /* 0x000fe4000bf05300 */
[----:B------:R-:W-:Y:S02]  /*11130*/  ISETP.NE.AND.EX P2, PT, RZ, UR9, PT, P2 ;  /* 0x00000009ff007c0c */ /* 0x000fe4000bf45320 */
[----:B------:R-:W-:Y:S02]  /*11140*/  ISETP.NE.U32.AND P1, PT, RZ, UR6, PT ;  /* 0x00000006ff007c0c */ /* 0x000fe4000bf25070 */
[----:B-1----:R-:W-:-:S02]  /*11150*/  IADD3 R2, P3, R27, UR4, RZ ;  /* 0x000000041b027c10 */ /* 0x002fc4000ff7e0ff */
[----:B------:R-:W-:Y:S02]  /*11160*/  ISETP.NE.AND.EX P1, PT, RZ, UR7, PT, P1 ;  /* 0x00000007ff007c0c */ /* 0x000fe4000bf25310 */
[----:B------:R-:W-:Y:S02]  /*11170*/  IADD3.X R3, R29, UR5, RZ, P3, !PT ;  /* 0x000000051d037c10 */ /* 0x000fe40009ffe4ff */
[----:B------:R-:W-:-:S03]  /*11180*/  IADD3 R4, P4, R27, UR6, RZ ;  /* 0x000000061b047c10 */ /* 0x000fc6000ff9e0ff */
[----:B------:R-:W2:Y:S01]  /*11190*/  @P0 LDG.E R6, desc[UR40][R2.64] ;  /* 0x0000002802060981 */ /* 0x000ea2000c1e1900 */
[----:B------:R-:W-:Y:S01]  /*111a0*/  ULDC UR4, c[0x0][0x288] ;  /* 0x0000a20000047ab9 */ /* 0x000fe20000000800 */
[----:B------:R-:W-:Y:S01]  /*111b0*/  IADD3.X R5, R29, UR7, RZ, P4, !PT ;  /* 0x000000071d057c10 */ /* 0x000fe2000a7fe4ff */
[----:B------:R-:W-:Y:S01]  /*111c0*/  IMAD.U32 R8, RZ, RZ, UR4 ;  /* 0x00000004ff087e24 */ /* 0x000fe2000f8e00ff */
[----:B------:R-:W-:-:S03]  /*111d0*/  ULDC.64 UR4, c[0x0][0x418] ;  /* 0x0001060000047ab9 */ /* 0x000fc60000000a00 */
[----:B------:R-:W5:Y:S04]  /*111e0*/  @P1 LDG.E R0, desc[UR40][R4.64] ;  /* 0x0000002804001981 */ /* 0x000f68000c1e1900 */
[----:B--2---:R0:W-:Y:S02]  /*111f0*/  STL [R1+0xc], R6 ;  /* 0x00000c0601007387 */ /* 0x0041e40000100800 */
[----:B0-----:R-:W-:-:S04]  /*11200*/  @P2 IADD3 R6, P3, R27, UR8, RZ ;  /* 0x000000081b062c10 */ /* 0x001fc8000ff7e0ff */
[----:B------:R-:W-:-:S05]  /*11210*/  @P2 IADD3.X R7, R29, UR9, RZ, P3, !PT ;  /* 0x000000091d072c10 */ /* 0x000fca0009ffe4ff */
[----:B------:R0:W2:Y:S01]  /*11220*/  @P2 LDG.E R8, desc[UR40][R6.64] ;  /* 0x0000002806082981 */ /* 0x0000a2000c1e1900 */
[----:B------:R-:W-:-:S03]  /*11230*/  UISETP.NE.U32.AND UP0, UPT, UR4, URZ, UPT ;  /* 0x0000003f0400728c */ /* 0x000fc6000bf05070 */
[----:B------:R-:W-:Y:S01]  /*11240*/  ULDC UR4, c[0x0][0x424] ;  /* 0x0001090000047ab9 */ /* 0x000fe20000000800 */
[----:B------:R-:W-:-:S03]  /*11250*/  UISETP.NE.AND.EX UP0, UPT, UR5, URZ, UPT, UP0 ;  /* 0x0000003f0500728c */ /* 0x000fc6000bf05300 */
[----:B------:R-:W-:Y:S01]  /*11260*/  ULDC UR5, c[0x0][0x2f0] ;  /* 0x0000bc0000057ab9 */ /* 0x000fe20000000800 */
[----:B------:R-:W-:-:S04]  /*11270*/  USEL UR4, UR4, 0x1, UP0 ;  /* 0x0000000104047887 */ /* 0x000fc80008000000 */
[----:B------:R-:W-:-:S03]  /*11280*/  UIMAD UR4, UR4, UR5, URZ ;  /* 0x00000005040472a4 */ /* 0x000fc6000f8e023f */
[----:B------:R-:W-:Y:S02]  /*11290*/  ULDC UR5, c[0x0][0x348] ;  /* 0x0000d20000057ab9 */ /* 0x000fe40000000800 */
[----:B0-----:R-:W-:Y:S02]  /*112a0*/  IMAD.U32 R6, RZ, RZ, UR5 ;  /* 0x00000005ff067e24 */ /* 0x001fe4000f8e00ff */
[----:B------:R-:W-:Y:S01]  /*112b0*/  IMAD.U32 R7, RZ, RZ, UR4 ;  /* 0x00000004ff077e24 */ /* 0x000fe2000f8e00ff */
[----:B--2---:R0:W-:Y:S01]  /*112c0*/  STL [R1+0x18], R8 ;  /* 0x0000180801007387 */ /* 0x0041e20000100800 */
[----:B------:R-:W-:Y:S05]  /*112d0*/  @P2 BRA `(.L_x_727) ;  /* 0x0000000000142947 */ /* 0x000fea0003800000 */
[----:B------:R-:W-:Y:S05]  /*112e0*/  @!P0 BRA `(.L_x_727) ;  /* 0x0000000000108947 */ /* 0x000fea0003800000 */
[----:B0-----:R-:W2:Y:S04]  /*112f0*/  LDG.E R8, desc[UR40][R2.64] ;  /* 0x0000002802087981 */ /* 0x001ea8000c1e1900 */
[----:B------:R-:W2:Y:S02]  /*11300*/  LDG.E R2, desc[UR40][R2.64+0x4] ;  /* 0x0000042802027981 */ /* 0x000ea4000c1e1900 */
[----:B--2---:R-:W-:-:S05]  /*11310*/  IMAD.IADD R2, R2, 0x1, -R8 ;  /* 0x0000000102027824 */ /* 0x004fca00078e0a08 */
[----:B------:R1:W-:Y:S02]  /*11320*/  STL [R1+0x18], R2 ;  /* 0x0000180201007387 */ /* 0x0003e40000100800 */
.L_x_727:
[----:B------:R-:W-:Y:S01]  /*11330*/  ULDC.64 UR4, c[0x0][0xa20] ;  /* 0x0002880000047ab9 */ /* 0x000fe20000000a00 */
[----:B------:R-:W-:Y:S01]  /*11340*/  IMAD.MOV.U32 R30, RZ, RZ, R32 ;  /* 0x000000ffff1e7224 */ /* 0x000fe200078e0020 */
[----:B------:R-:W-:-:S04]  /*11350*/  ISETP.NE.U32.AND P0, PT, RZ, UR4, PT ;  /* 0x00000004ff007c0c */ /* 0x000fc8000bf05070 */
[----:B------:R-:W-:-:S13]  /*11360*/  ISETP.NE.AND.EX P0, PT, RZ, UR5, PT, P0 ;  /* 0x00000005ff007c0c */ /* 0x000fda000bf05300 */
[----:B------:R-:W-:Y:S05]  /*11370*/  @!P0 BRA `(.L_x_728) ;  /* 0x0000000000108947 */ /* 0x000fea0003800000 */
[----:B-1----:R-:W-:-:S04]  /*11380*/  IADD3 R2, P0, R27, UR4, RZ ;  /* 0x000000041b027c10 */ /* 0x002fc8000ff1e0ff */
[----:B------:R-:W-:-:S05]  /*11390*/  IADD3.X R3, R29, UR5, RZ, P0, !PT ;  /* 0x000000051d037c10 */ /* 0x000fca00087fe4ff */
[----:B------:R1:W5:Y:S01]  /*113a0*/  LDG.E R7, desc[UR40][R2.64] ;  /* 0x0000002802077981 */ /* 0x000362000c1e1900 */
[----:B------:R-:W-:Y:S05]  /*113b0*/  BRA `(.L_x_729) ;  /* 0x0000000000247947 */ /* 0x000fea0003800000 */
.L_x_728:
[----:B------:R-:W-:Y:S02]  /*113c0*/  ULDC.64 UR4, c[0x0][0xa08] ;  /* 0x0002820000047ab9 */ /* 0x000fe40000000a00 */
[----:B------:R-:W-:-:S04]  /*113d0*/  ISETP.NE.U32.AND P0, PT, RZ, UR4, PT ;  /* 0x00000004ff007c0c */ /* 0x000fc8000bf05070 */
[----:B------:R-:W-:-:S13]  /*113e0*/  ISETP.NE.AND.EX P0, PT, RZ, UR5, PT, P0 ;  /* 0x00000005ff007c0c */ /* 0x000fda000bf05300 */
[----:B------:R-:W-:Y:S05]  /*113f0*/  @!P0 BRA `(.L_x_729) ;  /* 0x0000000000148947 */ /* 0x000fea0003800000 */
[----:B-1----:R-:W1:Y:S02]  /*11400*/  LDC.64 R2, c[0x0][0xa08] ;  /* 0x00028200ff027b82 */ /* 0x002e640000000a00 */
[----:B-1----:R-:W-:-:S05]  /*11410*/  IMAD.WIDE R2, R30, 0x4, R2 ;  /* 0x000000041e027825 */ /* 0x002fca00078e0202 */
[----:B------:R-:W2:Y:S04]  /*11420*/  LDG.E R7, desc[UR40][R2.64] ;  /* 0x0000002802077981 */ /* 0x000ea8000c1e1900 */
[----:B------:R-:W2:Y:S02]  /*11430*/  LDG.E R2, desc[UR40][R2.64+0x4] ;  /* 0x0000042802027981 */ /* 0x000ea4000c1e1900 */
[----:B--2---:R-:W-:-:S07]  /*11440*/  IADD3 R7, -R7, R2, RZ ;  /* 0x0000000207077210 */ /* 0x004fce0007ffe1ff */
.L_x_729:
[----:B-1----:R-:W2:Y:S04]  /*11450*/  @P1 LDG.E R2, desc[UR40][R4.64] ;  /* 0x0000002804021981 */ /* 0x002ea8000c1e1900 */
[----:B------:R-:W2:Y:S01]  /*11460*/  @P1 LDG.E R4, desc[UR40][R4.64+0x4] ;  /* 0x0000042804041981 */ /* 0x000ea2000c1e1900 */
[----:B-----5:R-:W-:Y:S01]  /*11470*/  IMAD.IADD R7, R7, 0x1, -R33 ;  /* 0x0000000107077824 */ /* 0x020fe200078e0a21 */
[----:B------:R-:W-:Y:S01]  /*11480*/  BSSY B0, `(.L_x_730) ;  /* 0x00001ae000007945 */ /* 0x000fe20003800000 */
[----:B--2---:R-:W-:-:S04]  /*11490*/  @P1 IMAD.IADD R6, R4, 0x1, -R2 ;  /* 0x0000000104061824 */ /* 0x004fc800078e0a02 */
[----:B------:R-:W-:-:S04]  /*114a0*/  IMAD.IADD R3, R7, 0x1, R6 ;  /* 0x0000000107037824 */ /* 0x000fc800078e0206 */
[----:B------:R-:W-:Y:S01]  /*114b0*/  VIADD R2, R3, 0x3f ;  /* 0x0000003f03027836 */ /* 0x000fe20000000000 */
[----:B------:R1:W-:Y:S04]  /*114c0*/  STL [R1+0x4], R3 ;  /* 0x0000040301007387 */ /* 0x0003e80000100800 */
[----:B-1----:R-:W-:-:S04]  /*114d0*/  SHF.R.S32.HI R3, RZ, 0x1f, R2 ;  /* 0x0000001fff037819 */ /* 0x002fc80000011402 */
[----:B------:R-:W-:Y:S01]  /*114e0*/  LEA.HI R4, R3, R2, RZ, 0x6 ;  /* 0x0000000203047211 */ /* 0x000fe200078f30ff */
[----:B------:R-:W-:-:S03]  /*114f0*/  IMAD.MOV R2, RZ, RZ, -R7 ;  /* 0x000000ffff027224 */ /* 0x000fc600078e0a07 */
[----:B------:R-:W-:Y:S01]  /*11500*/  LOP3.LUT R31, R4, 0xffffffc0, RZ, 0xc0, !PT ;  /* 0xffffffc0041f7812 */ /* 0x000fe200078ec0ff */
[----:B------:R1:W-:Y:S01]  /*11510*/  STL [R1+0x3c], R4 ;  /* 0x00003c0401007387 */ /* 0x0003e20000100800 */
[----:B------:R-:W-:Y:S02]  /*11520*/  VIMNMX R5, RZ, R2, !PT ;  /* 0x00000002ff057248 */ /* 0x000fe40007fe0100 */
[----:B------:R-:W-:-:S04]  /*11530*/  VIADDMNMX R6, R31, -R7, R6, PT ;  /* 0x800000071f067246 */ /* 0x000fc80003800106 */
[----:B------:R-:W-:Y:S02]  /*11540*/  ISETP.GT.AND P0, PT, R6, R5, PT ;  /* 0x000000050600720c */ /* 0x000fe40003f04270 */
[----:B------:R-:W-:-:S11]  /*11550*/  SHF.R.U32.HI R5, RZ, 0x6, R5 ;  /* 0x00000006ff057819 */ /* 0x000fd60000011605 */
[----:B------:R-:W-:-:S05]  /*11560*/  @P0 VIADD R2, R6, 0x3f ;  /* 0x0000003f06020836 */ /* 0x000fca0000000000 */
[----:B------:R-:W-:-:S04]  /*11570*/  @P0 SHF.R.S32.HI R3, RZ, 0x1f, R2 ;  /* 0x0000001fff030819 */ /* 0x000fc80000011402 */
[----:B------:R-:W-:Y:S02]  /*11580*/  @P0 LEA.HI R3, R3, R2, RZ, 0x6 ;  /* 0x0000000203030211 */ /* 0x000fe400078f30ff */
[-C--:B------:R-:W-:Y:S02]  /*11590*/  MOV R2, R5.reuse ;  /* 0x0000000500027202 */ /* 0x080fe40000000f00 */
[----:B------:R-:W-:Y:S02]  /*115a0*/  @P0 SHF.R.S32.HI R2, RZ, 0x6, R3 ;  /* 0x00000006ff020819 */ /* 0x000fe40000011403 */
[----:B------:R-:W-:Y:S02]  /*115b0*/  PLOP3.LUT P0, PT, PT, PT, PT, 0x80, 0x0 ;  /* 0x000000000000781c */ /* 0x000fe40003f0f070 */
[----:B------:R-:W-:-:S13]  /*115c0*/  ISETP.GT.AND P2, PT, R2, R5, PT ;  /* 0x000000050200720c */ /* 0x000fda0003f44270 */
[----:B-1----:R-:W-:Y:S05]  /*115d0*/  @!P2 BRA `(.L_x_731) ;  /* 0x000000180060a947 */ /* 0x002fea0003800000 */
[----:B------:R-:W-:Y:S01]  /*115e0*/  UMOV UR4, 0xffffffff ;  /* 0xffffffff00047882 */ /* 0x000fe20000000000 */
[----:B------:R-:W-:Y:S02]  /*115f0*/  SEL R4, R30, RZ, !P1 ;  /* 0x000000ff1e047207 */ /* 0x000fe40004800000 */
[----:B------:R-:W-:Y:S05]  /*11600*/  BRA.DIV UR4, `(.L_x_732) ;  /* 0x0000006a044c7947 */ /* 0x000fea000b800000 */
[----:B------:R-:W1:Y:S02]  /*11610*/  S2R R3, SR_TID.X ;  /* 0x0000000000037919 */ /* 0x000e640000002100 */
[----:B-1----:R-:W-:-:S04]  /*11620*/  SHF.R.U32.HI R3, RZ, 0x5, R3 ;  /* 0x00000005ff037819 */ /* 0x002fc80000011603 */
[----:B------:R-:W-:-:S05]  /*11630*/  LOP3.LUT R3, R3, 0x3, RZ, 0xc0, !PT ;  /* 0x0000000303037812 */ /* 0x000fca00078ec0ff */
[----:B------:R1:W2:Y:S02]  /*11640*/  SHFL.IDX PT, R14, R3, RZ, 0x1f ;  /* 0x00001fff030e7589 */ /* 0x0002a400000e0000 */
.L_x_878:
[----:B--2---:R-:W-:Y:S02]  /*11650*/  ISETP.NE.AND P0, PT, R14, RZ, PT ;  /* 0x000000ff0e00720c */ /* 0x004fe40003f05270 */
[----:B------:R-:W-:-:S11]  /*11660*/  PLOP3.LUT P6, PT, PT, PT, PT, 0x8, 0x0 ;  /* 0x000000000000781c */ /* 0x000fd60003fce170 */
[----:B------:R-:W-:Y:S05]  /*11670*/  @P0 BRA `(.L_x_733) ;  /* 0x00000000000c0947 */ /* 0x000fea0003800000 */
[----:B------:R-:W-:-:S03]  /*11680*/  UMOV UR4, 0xffffffff ;  /* 0xffffffff00047882 */ /* 0x000fc60000000000 */
[----:B------:R-:W-:Y:S05]  /*11690*/  BRA.DIV UR4, `(.L_x_734) ;  /* 0x0000006a045c7947 */ /* 0x000fea000b800000 */
[----:B------:R-:W-:-:S13]  /*116a0*/  ELECT P6, URZ, PT ;  /* 0x00000000003f782f */ /* 0x000fda00038c0000 */
.L_x_733:
[----:B-1----:R-:W2:Y:S01]  /*116b0*/  LDL R3, [R1+0x1c] ;  /* 0x00001c0001037983 */ /* 0x002ea20000100800 */
[----:B------:R-:W-:Y:S01]  /*116c0*/  BSSY B1, `(.L_x_735) ;  /* 0x0000008000017945 */ /* 0x000fe20003800000 */
[----:B--2---:R-:W-:-:S05]  /*116d0*/  VIADD R3, R3, 0x1 ;  /* 0x0000000103037836 */ /* 0x004fca0000000000 */
[----:B------:R-:W-:-:S04]  /*116e0*/  LEA.HI R6, R3, R3, RZ, 0x1 ;  /* 0x0000000303067211 */ /* 0x000fc800078f08ff */
[----:B------:R-:W-:-:S05]  /*116f0*/  LOP3.LUT R6, R6, 0xfffffffe, RZ, 0xc0, !PT ;  /* 0xfffffffe06067812 */ /* 0x000fca00078ec0ff */
[----:B------:R-:W-:-:S05]  /*11700*/  IMAD.IADD R3, R3, 0x1, -R6 ;  /* 0x0000000103037824 */ /* 0x000fca00078e0a06 */
[----:B------:R-:W-:-:S04]  /*11710*/  SHF.L.U32 R3, R3, 0x1f, RZ ;  /* 0x0000001f03037819 */ /* 0x000fc800000006ff */
[----:B------:R-:W1:Y:S02]  /*11720*/  SYNCS.PHASECHK.TRANS64.TRYWAIT P0, [R23+URZ+0x28c20], R3 ;  /* 0x028c2003170075a7 */ /* 0x000e64000800017f */
[----:B-1----:R-:W-:Y:S05]  /*11730*/  @!P0 BRA `(.L_x_736) ;  /* 0x0000006800548947 */ /* 0x002fea0003800000 */
.L_x_881:
[----:B------:R-:W-:Y:S05]  /*11740*/  BSYNC B1 ;  /* 0x0000000000017941 */ /* 0x000fea0003800000 */
.L_x_735:
[----:B------:R-:W-:Y:S04]  /*11750*/  BSSY B1, `(.L_x_737) ;  /* 0x00000b7000017945 */ /* 0x000fe80003800000 */
[----:B------:R-:W-:Y:S05]  /*11760*/  @!P6 BRA `(.L_x_738) ;  /* 0x0000000800d4e947 */ /* 0x000fea0003800000 */
[----:B-1----:R-:W-:Y:S01]  /*11770*/  IMAD R3, R24, 0x8, R23 ;  /* 0x0000000818037824 */ /* 0x002fe200078e0217 */
[----:B------:R-:W-:Y:S01]  /*11780*/  SHF.L.U32 R6, R28, 0x1f, RZ ;  /* 0x0000001f1c067819 */ /* 0x000fe200000006ff */
[----:B------:R-:W1:Y:S01]  /*11790*/  S2R R7, SR_TID.X ;  /* 0x0000000000077919 */ /* 0x000e620000002100 */
[----:B------:R-:W-:Y:S02]  /*117a0*/  BSSY B2, `(.L_x_739) ;  /* 0x0000005000027945 */ /* 0x000fe40003800000 */
[----:B------:R-:W2:Y:S01]  /*117b0*/  SYNCS.PHASECHK.TRANS64.TRYWAIT P0, [R3+URZ+0x28ca0], R6 ;  /* 0x028ca006030075a7 */ /* 0x000ea2000800017f */
[----:B-1----:R-:W-:-:S04]  /*117c0*/  LOP3.LUT R7, R7, 0x7f, RZ, 0xc0, !PT ;  /* 0x0000007f07077812 */ /* 0x002fc800078ec0ff */
[----:B------:R-:W-:Y:S01]  /*117d0*/  ISETP.NE.AND P1, PT, R7, RZ, PT ;  /* 0x000000ff0700720c */ /* 0x000fe20003f25270 */
[----:B--2---:R-:W-:-:S12]  /*117e0*/  @!P0 BRA `(.L_x_740) ;  /* 0x00000068003c8947 */ /* 0x004fd80003800000 */
.L_x_882:
[----:B------:R-:W-:Y:S05]  /*117f0*/  BSYNC B2 ;  /* 0x0000000000027941 */ /* 0x000fea0003800000 */
.L_x_739:
[----:B------:R-:W-:Y:S04]  /*11800*/  BSSY B2, `(.L_x_741) ;  /* 0x0000009000027945 */ /* 0x000fe80003800000 */
[----:B------:R-:W-:Y:S05]  /*11810*/  @P1 BRA `(.L_x_742) ;  /* 0x00000000001c1947 */ /* 0x000fea0003800000 */
[----:B0-----:R-:W0:Y:S01]  /*11820*/  S2R R8, SR_TID.X ;  /* 0x0000000000087919 */ /* 0x001e220000002100 */
[----:B------:R-:W-:-:S04]  /*11830*/  IMAD.MOV.U32 R7, RZ, RZ, 0x2000 ;  /* 0x00002000ff077424 */ /* 0x000fc800078e00ff */
[----:B------:R2:W-:Y:S01]  /*11840*/  SYNCS.ARRIVE.TRANS64 RZ, [R3+URZ+0x28c90], R7 ;  /* 0x028c900703ff79a7 */ /* 0x0005e2000800003f */
[----:B0-----:R-:W-:-:S04]  /*11850*/  LOP3.LUT R8, R8, 0x1f, RZ, 0xc0, !PT ;  /* 0x0000001f08087812 */ /* 0x001fc800078ec0ff */
[----:B------:R-:W-:-:S13]  /*11860*/  ISETP.NE.AND P0, PT, R8, RZ, PT ;  /* 0x000000ff0800720c */ /* 0x000fda0003f05270 */
[----:B--2---:R-:W-:Y:S05]  /*11870*/  @!P0 BRA `(.L_x_742) ;  /* 0x0000000000048947 */ /* 0x004fea0003800000 */
[----:B------:R-:W-:Y:S01]  /*11880*/  BPT.TRAP 0x1 ;  /* 0x000000040000795c */ /* 0x000fe20000300000 */
.L_x_742:
[----:B------:R-:W-:Y:S05]  /*11890*/  BSYNC B2 ;  /* 0x0000000000027941 */ /* 0x000fea0003800000 */
.L_x_741:
[----:B------:R-:W-:Y:S01]  /*118a0*/  IMAD.MOV.U32 R12, RZ, RZ, RZ ;  /* 0x000000ffff0c7224 */ /* 0x000fe200078e00ff */
[----:B0-----:R-:W-:Y:S01]  /*118b0*/  LEA R8, R24, R23, 0xd ;  /* 0x0000001718087211 */ /* 0x001fe200078e68ff */
[----:B------:R-:W-:Y:S01]  /*118c0*/  IMAD R7, R2, 0x40, R0 ;  /* 0x0000004002077824 */ /* 0x000fe200078e0200 */
[----:B------:R-:W-:Y:S01]  /*118d0*/  UIADD3 UR4, UP0, UR38, 0x570, URZ ;  /* 0x0000057026047890 */ /* 0x000fe2000ff1e03f */
[----:B------:R-:W-:Y:S01]  /*118e0*/  PLOP3.LUT P0, PT, PT, PT, PT, 0x80, 0x0 ;  /* 0x000000000000781c */ /* 0x000fe20003f0f070 */
[----:B------:R-:W-:Y:S01]  /*118f0*/  VIADD R9, R3, 0x28c90 ;  /* 0x00028c9003097836 */ /* 0x000fe20000000000 */
[----:B------:R-:W-:Y:S01]  /*11900*/  R2UR UR10, R12 ;  /* 0x000000000c0a72ca */ /* 0x000fe200000e0000 */
[----:B------:R-:W-:Y:S01]  /*11910*/  VIADD R7, R7, 0xffffffc0 ;  /* 0xffffffc007077836 */ /* 0x000fe20000000000 */
[----:B------:R-:W-:Y:S01]  /*11920*/  UIADD3.X UR5, URZ, UR39, URZ, UP0, !UPT ;  /* 0x000000273f057290 */ /* 0x000fe200087fe43f */
[----:B------:R-:W-:Y:S01]  /*11930*/  VIADD R8, R8, 0x22400 ;  /* 0x0002240008087836 */ /* 0x000fe20000000000 */
[----:B------:R-:W-:Y:S01]  /*11940*/  UMOV UR6, 0x0 ;  /* 0x0000000000067882 */ /* 0x000fe20000000000 */
[----:B------:R-:W-:-:S10]  /*11950*/  UMOV UR7, 0x12f00000 ;  /* 0x12f0000000077882 */ /* 0x000fd40000000000 */
.L_x_743:
[----:B------:R-:W-:-:S13]  /*11960*/  @P0 ELECT P2, URZ, PT ;  /* 0x00000000003f082f */ /* 0x000fda0003840000 */
[----:B------:R-:W-:Y:S02]  /*11970*/  @P2 R2UR UR13, R4 ;  /* 0x00000000040d22ca */ /* 0x000fe400000e0000 */
[----:B------:R-:W-:Y:S02]  /*11980*/  @P2 R2UR UR12, R18 ;  /* 0x00000000120c22ca */ /* 0x000fe400000e0000 */
[----:B------:R-:W-:Y:S02]  /*11990*/  @P2 R2UR UR11, R7 ;  /* 0x00000000070b22ca */ /* 0x000fe400000e0000 */
[----:B------:R-:W-:Y:S02]  /*119a0*/  @P2 R2UR UR9, R9 ;  /* 0x00000000090922ca */ /* 0x000fe400000e0000 */
[----:B------:R-:W-:Y:S02]  /*119b0*/  @P2 R2UR UR8, R8 ;  /* 0x00000000080822ca */ /* 0x000fe400000e0000 */
[----:B------:R-:W-:-:S02]  /*119c0*/  @P2 PLOP3.LUT P0, PT, P2, PT, PT, 0x8, 0x0 ;  /* 0x000000000000281c */ /* 0x000fc4000170e170 */
[----:B------:R-:W-:-:S09]  /*119d0*/  PLOP3.LUT P2, PT, PT, PT, PT, 0x8, 0x0 ;  /* 0x000000000000781c */ /* 0x000fd20003f4e170 */
[----:B------:R0:W-:Y:S02]  /*119e0*/  UTMALDG.4D [UR8], [UR4], desc[UR6] ;  /* 0x00000608040075b4 */ /* 0x0001e40008019000 */
[----:B0-----:R-:W-:Y:S05]  /*119f0*/  @P0 BRA.U.ANY `(.L_x_743) ;  /* 0xfffffffd00d80947 */ /* 0x001fea000393ffff */
[----:B------:R-:W0:Y:S01]  /*11a00*/  SYNCS.PHASECHK.TRANS64.TRYWAIT P0, [R3+URZ+0x28cc0], R6 ;  /* 0x028cc006030075a7 */ /* 0x000e22000800017f */
[----:B------:R-:W-:Y:S04]  /*11a10*/  BSSY B2, `(.L_x_744) ;  /* 0x0000002000027945 */ /* 0x000fe80003800000 */
[----:B0-----:R-:W-:Y:S05]  /*11a20*/  @!P0 BRA `(.L_x_745) ;  /* 0x0000006400c08947 */ /* 0x001fea0003800000 */
.L_x_883:
[----:B------:R-:W-:Y:S05]  /*11a30*/  BSYNC B2 ;  /* 0x0000000000027941 */ /* 0x000fea0003800000 */
.L_x_744:
[----:B------:R-:W-:Y:S01]  /*11a40*/  BSSY B2, `(.L_x_746) ;  /* 0x000000b000027945 */ /* 0x000fe20003800000 */
[----:B------:R-:W-:Y:S02]  /*11a50*/  IMAD.MOV.U32 R10, RZ, RZ, 0x0 ;  /* 0x00000000ff0a7424 */ /* 0x000fe400078e00ff */
[----:B------:R-:W-:Y:S01]  /*11a60*/  IMAD.MOV.U32 R11, RZ, RZ, 0x12f00000 ;  /* 0x12f00000ff0b7424 */ /* 0x000fe200078e00ff */
[----:B------:R-:W-:Y:S06]  /*11a70*/  @P1 BRA `(.L_x_747) ;  /* 0x00000000001c1947 */ /* 0x000fec0003800000 */
[----:B------:R-:W2:Y:S01]  /*11a80*/  S2R R8, SR_TID.X ;  /* 0x0000000000087919 */ /* 0x000ea20000002100 */
[----:B01----:R-:W-:-:S04]  /*11a90*/  IMAD.MOV.U32 R6, RZ, RZ, 0x10000 ;  /* 0x00010000ff067424 */ /* 0x003fc800078e00ff */
[----:B------:R3:W-:Y:S01]  /*11aa0*/  SYNCS.ARRIVE.TRANS64 RZ, [R3+URZ+0x28cb0], R6 ;  /* 0x028cb00603ff79a7 */ /* 0x0007e2000800003f */
[----:B--2---:R-:W-:-:S04]  /*11ab0*/  LOP3.LUT R8, R8, 0x1f, RZ, 0xc0, !PT ;  /* 0x0000001f08087812 */ /* 0x004fc800078ec0ff */
[----:B------:R-:W-:-:S13]  /*11ac0*/  ISETP.NE.AND P0, PT, R8, RZ, PT ;  /* 0x000000ff0800720c */ /* 0x000fda0003f05270 */
[----:B---3--:R-:W-:Y:S05]  /*11ad0*/  @!P0 BRA `(.L_x_747) ;  /* 0x0000000000048947 */ /* 0x008fea0003800000 */
[----:B------:R-:W-:Y:S01]  /*11ae0*/  BPT.TRAP 0x1 ;  /* 0x000000040000795c */ /* 0x000fe20000300000 */
.L_x_747:
[----:B------:R-:W-:Y:S05]  /*11af0*/  BSYNC B2 ;  /* 0x0000000000027941 */ /* 0x000fea0003800000 */
.L_x_746:
[----:B------:R-:W-:Y:S01]  /*11b00*/  R2UR UR10, R12 ;  /* 0x000000000c0a72ca */ /* 0x000fe200000e0000 */
[----:B------:R-:W-:Y:S01]  /*11b10*/  UIADD3 UR4, UP0, UR38, 0x670, URZ ;  /* 0x0000067026047890 */ /* 0x000fe2000ff1e03f */
[----:B------:R-:W-:Y:S01]  /*11b20*/  R2UR UR6, R10 ;  /* 0x000000000a0672ca */ /* 0x000fe200000e0000 */
[----:B01----:R-:W-:Y:S01]  /*11b30*/  VIADD R3, R3, 0x28cb0 ;  /* 0x00028cb003037836 */ /* 0x003fe20000000000 */
[----:B------:R-:W-:Y:S01]  /*11b40*/  R2UR UR7, R11 ;  /* 0x000000000b0772ca */ /* 0x000fe200000e0000 */
[----:B------:R-:W-:Y:S01]  /*11b50*/  UIADD3.X UR5, URZ, UR39, URZ, UP0, !UPT ;  /* 0x000000273f057290 */ /* 0x000fe200087fe43f */
[----:B------:R-:W-:Y:S02]  /*11b60*/  LEA R6, R24, R23, 0x10 ;  /* 0x0000001718067211 */ /* 0x000fe400078e80ff */
[----:B------:R-:W-:-:S03]  /*11b70*/  PLOP3.LUT P0, PT, PT, PT, PT, 0x80, 0x0 ;  /* 0x000000000000781c */ /* 0x000fc60003f0f070 */
[----:B------:R-:W-:-:S10]  /*11b80*/  VIADD R8, R6, 0x400 ;  /* 0x0000040006087836 */ /* 0x000fd40000000000 */
.L_x_748:
        /* <DEDUP_REMOVED lines=10> */
[----:B------:R-:W-:Y:S01]  /*11c30*/  R2UR UR6, R10 ;  /* 0x000000000a0672ca */ /* 0x000fe200000e0000 */
[----:B------:R-:W-:Y:S01]  /*11c40*/  VIADD R8, R6, 0x2400 ;  /* 0x0000240006087836 */ /* 0x000fe20000000000 */
[----:B------:R-:W-:Y:S01]  /*11c50*/  R2UR UR7, R11 ;  /* 0x000000000b0772ca */ /* 0x000fe200000e0000 */
[----:B------:R-:W-:Y:S01]  /*11c60*/  UMOV UR10, 0x40 ;  /* 0x00000040000a7882 */ /* 0x000fe20000000000 */
[----:B------:R-:W-:-:S13]  /*11c70*/  PLOP3.LUT P0, PT, PT, PT, PT, 0x80, 0x0 ;  /* 0x000000000000781c */ /* 0x000fda0003f0f070 */
.L_x_749:
        /* <DEDUP_REMOVED lines=15> */
.L_x_750:
        /* <DEDUP_REMOVED lines=15> */
.L_x_751:
        /* <DEDUP_REMOVED lines=15> */
.L_x_752:
        /* <DEDUP_REMOVED lines=11> */
[----:B------:R-:W-:Y:S01]  /*12000*/  UMOV UR10, 0x140 ;  /* 0x00000140000a7882 */ /* 0x000fe20000000000 */
[----:B------:R-:W-:Y:S02]  /*12010*/  R2UR UR7, R11 ;  /* 0x000000000b0772ca */ /* 0x000fe400000e0000 */
[----:B------:R-:W-:Y:S02]  /*12020*/  PLOP3.LUT P0, PT, PT, PT, PT, 0x80, 0x0 ;  /* 0x000000000000781c */ /* 0x000fe40003f0f070 */
[----:B------:R-:W-:-:S11]  /*12030*/  IADD3 R8, R6, 0xa400, RZ ;  /* 0x0000a40006087810 */ /* 0x000fd60007ffe0ff */
.L_x_753:
        /* <DEDUP_REMOVED lines=15> */
.L_x_754:
        /* <DEDUP_REMOVED lines=15> */
.L_x_755:
        /* <DEDUP_REMOVED lines=9> */
[----:B--2---:R-:W-:Y:S05]  /*122b0*/  @P0 BRA.U.ANY `(.L_x_755) ;  /* 0xfffffffd00d80947 */ /* 0x004fea000393ffff */
.L_x_738:
[----:B------:R-:W-:Y:S05]  /*122c0*/  BSYNC B1 ;  /* 0x0000000000017941 */ /* 0x000fea0003800000 */
.L_x_737:
[----:B------:R-:W-:Y:S01]  /*122d0*/  VIADD R9, R2, 0xfffffffe ;  /* 0xfffffffe02097836 */ /* 0x000fe20000000000 */
[----:B------:R-:W-:Y:S01]  /*122e0*/  PLOP3.LUT P0, PT, PT, PT, PT, 0x8, 0x0 ;  /* 0x000000000000781c */ /* 0x000fe20003f0e170 */
[----:B------:R-:W-:-:S03]  /*122f0*/  VIADD R24, R24, 0x1 ;  /* 0x0000000118187836 */ /* 0x000fc60000000000 */
[----:B------:R-:W-:Y:S02]  /*12300*/  ISETP.GE.AND P2, PT, R9, R5, PT ;  /* 0x000000050900720c */ /* 0x000fe40003f46270 */
[----:B------:R-:W-:-:S04]  /*12310*/  ISETP.NE.AND P1, PT, R24, 0x2, PT ;  /* 0x000000021800780c */ /* 0x000fc80003f25270 */
[----:B------:R-:W-:Y:S02]  /*12320*/  SEL R2, RZ, 0x1, P1 ;  /* 0x00000001ff027807 */ /* 0x000fe40000800000 */
[----:B------:R-:W-:Y:S02]  /*12330*/  SEL R24, R24, RZ, P1 ;  /* 0x000000ff18187207 */ /* 0x000fe40000800000 */
[----:B------:R-:W-:-:S03]  /*12340*/  LOP3.LUT R28, R28, R2, RZ, 0x3c, !PT ;  /* 0x000000021c1c7212 */ /* 0x000fc600078e3cff */
[----:B------:R-:W-:Y:S05]  /*12350*/  @!P2 BRA `(.L_x_731) ;  /* 0x0000000c0000a947 */ /* 0x000fea0003800000 */
.L_x_775:
[----:B------:R-:W-:Y:S05]  /*12360*/  YIELD ;  /* 0x0000000000007946 */ /* 0x000fea0003800000 */
[----:B------:R-:W-:Y:S04]  /*12370*/  BSSY B1, `(.L_x_756) ;  /* 0x00000b6000017945 */ /* 0x000fe80003800000 */
[----:B------:R-:W-:Y:S05]  /*12380*/  @!P6 BRA `(.L_x_757) ;  /* 0x0000000800d0e947 */ /* 0x000fea0003800000 */
[----:B------:R-:W-:Y:S01]  /*12390*/  IMAD R6, R24, 0x8, R23 ;  /* 0x0000000818067824 */ /* 0x000fe200078e0217 */
[----:B------:R-:W-:Y:S01]  /*123a0*/  SHF.L.U32 R2, R28, 0x1f, RZ ;  /* 0x0000001f1c027819 */ /* 0x000fe200000006ff */
[----:B-1----:R-:W1:Y:S01]  /*123b0*/  S2R R3, SR_TID.X ;  /* 0x0000000000037919 */ /* 0x002e620000002100 */
[----:B------:R-:W-:Y:S02]  /*123c0*/  BSSY B2, `(.L_x_758) ;  /* 0x0000005000027945 */ /* 0x000fe40003800000 */
[----:B------:R-:W2:Y:S01]  /*123d0*/  SYNCS.PHASECHK.TRANS64.TRYWAIT P1, [R6+URZ+0x28ca0], R2 ;  /* 0x028ca002060075a7 */ /* 0x000ea2000802017f */
[----:B-1----:R-:W-:-:S04]  /*123e0*/  LOP3.LUT R3, R3, 0x7f, RZ, 0xc0, !PT ;  /* 0x0000007f03037812 */ /* 0x002fc800078ec0ff */
[----:B------:R-:W-:Y:S01]  /*123f0*/  ISETP.NE.AND P2, PT, R3, RZ, PT ;  /* 0x000000ff0300720c */ /* 0x000fe20003f45270 */
[----:B--2---:R-:W-:-:S12]  /*12400*/  @!P1 BRA `(.L_x_759) ;  /* 0x0000005c005c9947 */ /* 0x004fd80003800000 */
.L_x_884:
[----:B------:R-:W-:Y:S05]  /*12410*/  BSYNC B2 ;  /* 0x0000000000027941 */ /* 0x000fea0003800000 */
.L_x_758:
[----:B------:R-:W-:Y:S04]  /*12420*/  BSSY B2, `(.L_x_760) ;  /* 0x0000009000027945 */ /* 0x000fe80003800000 */
[----:B------:R-:W-:Y:S05]  /*12430*/  @P2 BRA `(.L_x_761) ;  /* 0x00000000001c2947 */ /* 0x000fea0003800000 */
[----:B------:R-:W2:Y:S01]  /*12440*/  S2R R7, SR_TID.X ;  /* 0x0000000000077919 */ /* 0x000ea20000002100 */
[----:B------:R-:W-:-:S04]  /*12450*/  IMAD.MOV.U32 R3, RZ, RZ, 0x2000 ;  /* 0x00002000ff037424 */ /* 0x000fc800078e00ff */
[----:B------:R3:W-:Y:S01]  /*12460*/  SYNCS.ARRIVE.TRANS64 RZ, [R6+URZ+0x28c90], R3 ;  /* 0x028c900306ff79a7 */ /* 0x0007e2000800003f */
[----:B--2---:R-:W-:-:S04]  /*12470*/  LOP3.LUT R7, R7, 0x1f, RZ, 0xc0, !PT ;  /* 0x0000001f07077812 */ /* 0x004fc800078ec0ff */
[----:B------:R-:W-:-:S13]  /*12480*/  ISETP.NE.AND P1, PT, R7, RZ, PT ;  /* 0x000000ff0700720c */ /* 0x000fda0003f25270 */
[----:B---3--:R-:W-:Y:S05]  /*12490*/  @!P1 BRA `(.L_x_761) ;  /* 0x0000000000049947 */ /* 0x008fea0003800000 */
[----:B------:R-:W-:Y:S01]  /*124a0*/  BPT.TRAP 0x1 ;  /* 0x000000040000795c */ /* 0x000fe20000300000 */
.L_x_761:
[----:B------:R-:W-:Y:S05]  /*124b0*/  BSYNC B2 ;  /* 0x0000000000027941 */ /* 0x000fea0003800000 */
.L_x_760:
[----:B------:R-:W-:Y:S01]  /*124c0*/  MOV R10, RZ ;  /* 0x000000ff000a7202 */ /* 0x000fe20000000f00 */
[----:B------:R-:W-:Y:S01]  /*124d0*/  IMAD R3, R24, 0x2000, R23 ;  /* 0x0000200018037824 */ /* 0x000fe200078e0217 */
[----:B------:R-:W-:Y:S01]  /*124e0*/  UIADD3 UR4, UP0, UR38, 0x570, URZ ;  /* 0x0000057026047890 */ /* 0x000fe2000ff1e03f */
[----:B------:R-:W-:Y:S01]  /*124f0*/  PLOP3.LUT P1, PT, PT, PT, PT, 0x80, 0x0 ;  /* 0x000000000000781c */ /* 0x000fe20003f2f070 */
[----:B0-----:R-:W-:Y:S01]  /*12500*/  IMAD R8, R9, 0x40, R0 ;  /* 0x0000004009087824 */ /* 0x001fe200078e0200 */
[----:B------:R-:W-:Y:S01]  /*12510*/  R2UR UR10, R10 ;  /* 0x000000000a0a72ca */ /* 0x000fe200000e0000 */
[----:B------:R-:W-:Y:S01]  /*12520*/  VIADD R3, R3, 0x22400 ;  /* 0x0002240003037836 */ /* 0x000fe20000000000 */
[----:B------:R-:W-:Y:S01]  /*12530*/  UIADD3.X UR5, URZ, UR39, URZ, UP0, !UPT ;  /* 0x000000273f057290 */ /* 0x000fe200087fe43f */
[----:B------:R-:W-:Y:S01]  /*12540*/  VIADD R7, R6, 0x28c90 ;  /* 0x00028c9006077836 */ /* 0x000fe20000000000 */
[----:B------:R-:W-:Y:S01]  /*12550*/  UMOV UR6, 0x0 ;  /* 0x0000000000067882 */ /* 0x000fe20000000000 */
[----:B------:R-:W-:-:S10]  /*12560*/  UMOV UR7, 0x12f00000 ;  /* 0x12f0000000077882 */ /* 0x000fd40000000000 */
.L_x_762:
        /* <DEDUP_REMOVED lines=13> */
.L_x_885:
[----:B------:R-:W-:Y:S05]  /*12640*/  BSYNC B2 ;  /* 0x0000000000027941 */ /* 0x000fea0003800000 */
.L_x_763:
[----:B------:R-:W-:Y:S01]  /*12650*/  BSSY B2, `(.L_x_765) ;  /* 0x000000b000027945 */ /* 0x000fe20003800000 */
[----:B01----:R-:W-:Y:S02]  /*12660*/  IMAD.MOV.U32 R2, RZ, RZ, 0x0 ;  /* 0x00000000ff027424 */ /* 0x003fe400078e00ff */
[----:B------:R-:W-:Y:S01]  /*12670*/  IMAD.MOV.U32 R3, RZ, RZ, 0x12f00000 ;  /* 0x12f00000ff037424 */ /* 0x000fe200078e00ff */
[----:B------:R-:W-:Y:S06]  /*12680*/  @P2 BRA `(.L_x_766) ;  /* 0x00000000001c2947 */ /* 0x000fec0003800000 */
[----:B------:R-:W0:Y:S01]  /*12690*/  S2R R11, SR_TID.X ;  /* 0x00000000000b7919 */ /* 0x000e220000002100 */
[----:B------:R-:W-:-:S04]  /*126a0*/  MOV R7, 0x10000 ;  /* 0x0001000000077802 */ /* 0x000fc80000000f00 */
[----:B------:R1:W-:Y:S01]  /*126b0*/  SYNCS.ARRIVE.TRANS64 RZ, [R6+URZ+0x28cb0], R7 ;  /* 0x028cb00706ff79a7 */ /* 0x0003e2000800003f */
[----:B0-----:R-:W-:-:S04]  /*126c0*/  LOP3.LUT R11, R11, 0x1f, RZ, 0xc0, !PT ;  /* 0x0000001f0b0b7812 */ /* 0x001fc800078ec0ff */
[----:B------:R-:W-:-:S13]  /*126d0*/  ISETP.NE.AND P1, PT, R11, RZ, PT ;  /* 0x000000ff0b00720c */ /* 0x000fda0003f25270 */
[----:B-1----:R-:W-:Y:S05]  /*126e0*/  @!P1 BRA `(.L_x_766) ;  /* 0x0000000000049947 */ /* 0x002fea0003800000 */
[----:B------:R-:W-:Y:S01]  /*126f0*/  BPT.TRAP 0x1 ;  /* 0x000000040000795c */ /* 0x000fe20000300000 */
.L_x_766:
[----:B------:R-:W-:Y:S05]  /*12700*/  BSYNC B2 ;  /* 0x0000000000027941 */ /* 0x000fea0003800000 */
.L_x_765:
[----:B------:R-:W-:Y:S01]  /*12710*/  R2UR UR6, R2 ;  /* 0x00000000020672ca */ /* 0x000fe200000e0000 */
[----:B------:R-:W-:Y:S01]  /*12720*/  IMAD R7, R24, 0x10000, R23 ;  /* 0x0001000018077824 */ /* 0x000fe200078e0217 */
[----:B------:R-:W-:Y:S01]  /*12730*/  R2UR UR7, R3 ;  /* 0x00000000030772ca */ /* 0x000fe200000e0000 */
[----:B------:R-:W-:Y:S01]  /*12740*/  UIADD3 UR4, UP0, UR38, 0x670, URZ ;  /* 0x0000067026047890 */ /* 0x000fe2000ff1e03f */
[----:B------:R-:W-:Y:S01]  /*12750*/  R2UR UR10, R10 ;  /* 0x000000000a0a72ca */ /* 0x000fe200000e0000 */
[----:B------:R-:W-:Y:S01]  /*12760*/  VIADD R6, R6, 0x28cb0 ;  /* 0x00028cb006067836 */ /* 0x000fe20000000000 */
[----:B------:R-:W-:Y:S01]  /*12770*/  PLOP3.LUT P1, PT, PT, PT, PT, 0x80, 0x0 ;  /* 0x000000000000781c */ /* 0x000fe20003f2f070 */
[----:B------:R-:W-:Y:S01]  /*12780*/  VIADD R10, R7, 0x400 ;  /* 0x00000400070a7836 */ /* 0x000fe20000000000 */
[----:B------:R-:W-:-:S12]  /*12790*/  UIADD3.X UR5, URZ, UR39, URZ, UP0, !UPT ;  /* 0x000000273f057290 */ /* 0x000fd800087fe43f */
.L_x_767:
        /* <DEDUP_REMOVED lines=15> */
.L_x_768:
        /* <DEDUP_REMOVED lines=15> */
.L_x_769:
        /* <DEDUP_REMOVED lines=15> */
.L_x_770:
        /* <DEDUP_REMOVED lines=15> */
.L_x_771:
        /* <DEDUP_REMOVED lines=15> */
.L_x_772:
        /* <DEDUP_REMOVED lines=15> */
.L_x_773:
        /* <DEDUP_REMOVED lines=15> */
.L_x_774:
        /* <DEDUP_REMOVED lines=10> */
.L_x_757:
[----:B------:R-:W-:Y:S05]  /*12ed0*/  BSYNC B1 ;  /* 0x0000000000017941 */ /* 0x000fea0003800000 */
.L_x_756:
[C---:B------:R-:W-:Y:S01]  /*12ee0*/  ISETP.GT.AND P2, PT, R9.reuse, R5, PT ;  /* 0x000000050900720c */ /* 0x040fe20003f44270 */
[----:B------:R-:W-:Y:S02]  /*12ef0*/  VIADD R24, R24, 0x1 ;  /* 0x0000000118187836 */ /* 0x000fe40000000000 */
[----:B------:R-:W-:-:S03]  /*12f00*/  VIADD R9, R9, 0xffffffff ;  /* 0xffffffff09097836 */ /* 0x000fc60000000000 */
[----:B------:R-:W-:-:S04]  /*12f10*/  ISETP.NE.AND P1, PT, R24, 0x2, PT ;  /* 0x000000021800780c */ /* 0x000fc80003f25270 */
[----:B------:R-:W-:Y:S02]  /*12f20*/  SEL R2, RZ, 0x1, P1 ;  /* 0x00000001ff027807 */ /* 0x000fe40000800000 */
[----:B------:R-:W-:Y:S02]  /*12f30*/  SEL R24, R24, RZ, P1 ;  /* 0x000000ff18187207 */ /* 0x000fe40000800000 */
[----:B------:R-:W-:Y:S01]  /*12f40*/  LOP3.LUT R28, R28, R2, RZ, 0x3c, !PT ;  /* 0x000000021c1c7212 */ /* 0x000fe200078e3cff */
[----:B------:R-:W-:Y:S06]  /*12f50*/  @P2 BRA `(.L_x_775) ;  /* 0xfffffff400002947 */ /* 0x000fec000383ffff */
.L_x_731:
[----:B------:R-:W-:Y:S05]  /*12f60*/  BSYNC B0 ;  /* 0x0000000000007941 */ /* 0x000fea0003800000 */
.L_x_730:
[----:B------:R-:W2:Y:S01]  /*12f70*/  LDL R2, [R1+0x4] ;  /* 0x0000040001027983 */ /* 0x000ea20000100800 */
[----:B------:R-:W-:Y:S05]  /*12f80*/  @!P0 WARPSYNC.ALL ;  /* 0x0000000000008948 */ /* 0x000fea0003800000 */
[----:B------:R-:W-:Y:S06]  /*12f90*/  @!P0 BAR.SYNC.DEFER_BLOCKING 0xc, 0x180 ;  /* 0x0306000000008b1d */ /* 0x000fec0000010000 */
[----:B------:R-:W-:Y:S01]  /*12fa0*/  BSSY B7, `(.L_x_776) ;  /* 0x0000378000077945 */ /* 0x000fe20003800000 */
[----:B--2---:R-:W-:-:S13]  /*12fb0*/  ISETP.GT.AND P0, PT, R2, RZ, PT ;  /* 0x000000ff0200720c */ /* 0x004fda0003f04270 */
[----:B------:R-:W-:Y:S05]  /*12fc0*/  @P0 BRA `(.L_x_777) ;  /* 0x0000000000440947 */ /* 0x000fea0003800000 */
[----:B------:R-:W2:Y:S02]  /*12fd0*/  S2R R2, SR_TID.X ;  /* 0x0000000000027919 */ /* 0x000ea40000002100 */
[----:B--2---:R-:W-:-:S04]  /*12fe0*/  LOP3.LUT R2, R2, 0x7f, RZ, 0xc0, !PT ;  /* 0x0000007f02027812 */ /* 0x004fc800078ec0ff */
[----:B------:R-:W-:-:S13]  /*12ff0*/  ISETP.NE.AND P0, PT, R2, RZ, PT ;  /* 0x000000ff0200720c */ /* 0x000fda0003f05270 */
[----:B------:R-:W-:Y:S05]  /*13000*/  @P0 BRA `(.L_x_778) ;  /* 0x0000003400c40947 */ /* 0x000fea0003800000 */
[----:B------:R-:W2:Y:S01]  /*13010*/  S2R R5, SR_LANEID ;  /* 0x0000000000057919 */ /* 0x000ea20000000000 */
[----:B------:R-:W-:Y:S01]  /*13020*/  VOTEU.ANY UR4, UPT, PT ;  /* 0x0000000000047886 */ /* 0x000fe200038e0100 */
[----:B-1----:R-:W1:Y:S01]  /*13030*/  LDC.64 R2, c[0x0][0xc60] ;  /* 0x00031800ff027b82 */ /* 0x002e620000000a00 */
[----:B------:R-:W2:Y:S02]  /*13040*/  FLO.U32 R0, UR4 ;  /* 0x0000000400007d00 */ /* 0x000ea400080e0000 */
[----:B--2---:R-:W-:-:S06]  /*13050*/  ISETP.EQ.U32.AND P0, PT, R0, R5, PT ;  /* 0x000000050000720c */ /* 0x004fcc0003f02070 */
[----:B------:R-:W1:Y:S07]  /*13060*/  POPC R5, UR4 ;  /* 0x0000000400057d09 */ /* 0x000e6e0008000000 */
[----:B-1----:R-:W2:Y:S01]  /*13070*/  @P0 ATOMG.E.ADD.STRONG.GPU PT, R3, desc[UR40][R2.64], R5 ;  /* 0x00000005020309a8 */ /* 0x002ea200081ee1e8 */
[----:B------:R-:W1:Y:S02]  /*13080*/  S2R R4, SR_LTMASK ;  /* 0x0000000000047919 */ /* 0x000e640000003900 */
[----:B-1----:R-:W-:-:S04]  /*13090*/  LOP3.LUT R4, R4, UR4, RZ, 0xc0, !PT ;  /* 0x0000000404047c12 */ /* 0x002fc8000f8ec0ff */
[----:B------:R-:W1:Y:S01]  /*130a0*/  POPC R7, R4 ;  /* 0x0000000400077309 */ /* 0x000e620000000000 */
[----:B--2---:R-:W1:Y:S02]  /*130b0*/  SHFL.IDX PT, R0, R3, R0, 0x1f ;  /* 0x00001f0003007589 */ /* 0x004e6400000e0000 */
[----:B-1----:R-:W-:Y:S01]  /*130c0*/  IADD3 R16, R0, UR36, R7 ;  /* 0x0000002400107c10 */ /* 0x002fe2000fffe007 */
[----:B------:R-:W-:Y:S06]  /*130d0*/  BRA `(.L_x_778) ;  /* 0x0000003400907947 */ /* 0x000fec0003800000 */
.L_x_777:
        /* <DEDUP_REMOVED lines=10> */
[----:B-1----:R-:W1:Y:S01]  /*13180*/  LDC.64 R2, c[0x4][R2] ;  /* 0x0100000002027b82 */ /* 0x002e620000000a00 */
[----:B------:R-:W-:Y:S01]  /*13190*/  IMAD.U32 R6, RZ, RZ, UR8 ;  /* 0x00000008ff067e24 */ /* 0x000fe2000f8e00ff */
[----:B------:R-:W-:Y:S01]  /*131a0*/  MOV R12, 0x1 ;  /* 0x00000001000c7802 */ /* 0x000fe20000000f00 */
[----:B------:R-:W-:Y:S02]  /*131b0*/  IMAD.U32 R7, RZ, RZ, UR9 ;  /* 0x00000009ff077e24 */ /* 0x000fe4000f8e00ff */
[----:B------:R-:W-:-:S02]  /*131c0*/  IMAD.U32 R10, RZ, RZ, UR4 ;  /* 0x00000004ff0a7e24 */ /* 0x000fc4000f8e00ff */
[----:B------:R-:W-:Y:S02]  /*131d0*/  IMAD.U32 R11, RZ, RZ, UR5 ;  /* 0x00000005ff0b7e24 */ /* 0x000fe4000f8e00ff */
[----:B0-----:R-:W-:Y:S02]  /*131e0*/  IMAD.MOV.U32 R8, RZ, RZ, 0x70 ;  /* 0x00000070ff087424 */ /* 0x001fe400078e00ff */
[----:B------:R-:W-:-:S07]  /*131f0*/  IMAD.MOV.U32 R13, RZ, RZ, RZ ;  /* 0x000000ffff0d7224 */ /* 0x000fce00078e00ff */
[----:B------:R-:W-:-:S07]  /*13200*/  LEPC R20, `(.L_x_780) ;  /* 0x000000001014794e */ /* 0x000fce0000000000 */
[----:B-1----:R-:W-:Y:S05]  /*13210*/  CALL.ABS.NOINC R2 ;  /* 0x0000000002007343 */ /* 0x002fea0003c00000 */
.L_x_780:
[----:B------:R-:W-:Y:S05]  /*13220*/  BSYNC B6 ;  /* 0x0000000000067941 */ /* 0x000fea0003800000 */
.L_x_779:
        /* <DEDUP_REMOVED lines=8> */
[----:B-1----:R1:W2:Y:S01]  /*132b0*/  LDC.64 R2, c[0x4][R34] ;  /* 0x0100000022027b82 */ /* 0x0022a20000000a00 */
[----:B------:R-:W-:Y:S01]  /*132c0*/  IMAD.U32 R4, RZ, RZ, UR6 ;  /* 0x00000006ff047e24 */ /* 0x000fe2000f8e00ff */
[----:B------:R-:W-:Y:S01]  /*132d0*/  MOV R10, UR4 ;  /* 0x00000004000a7c02 */ /* 0x000fe20008000f00 */
[----:B------:R-:W-:Y:S02]  /*132e0*/  IMAD.U32 R5, RZ, RZ, UR7 ;  /* 0x00000007ff057e24 */ /* 0x000fe4000f8e00ff */
[----:B------:R-:W-:Y:S02]  /*132f0*/  IMAD.U32 R6, RZ, RZ, UR8 ;  /* 0x00000008ff067e24 */ /* 0x000fe4000f8e00ff */
[----:B------:R-:W-:-:S02]  /*13300*/  IMAD.U32 R7, RZ, RZ, UR9 ;  /* 0x00000009ff077e24 */ /* 0x000fc4000f8e00ff */
[----:B------:R-:W-:Y:S02]  /*13310*/  IMAD.U32 R11, RZ, RZ, UR5 ;  /* 0x00000005ff0b7e24 */ /* 0x000fe4000f8e00ff */
[----:B0-----:R-:W-:Y:S02]  /*13320*/  IMAD.MOV.U32 R8, RZ, RZ, 0x70 ;  /* 0x00000070ff087424 */ /* 0x001fe400078e00ff */
[----:B------:R-:W-:Y:S02]  /*13330*/  IMAD.MOV.U32 R12, RZ, RZ, 0x1 ;  /* 0x00000001ff0c7424 */ /* 0x000fe400078e00ff */
[----:B-1----:R-:W-:-:S07]  /*13340*/  IMAD.MOV.U32 R13, RZ, RZ, RZ ;  /* 0x000000ffff0d7224 */ /* 0x002fce00078e00ff */
[----:B------:R-:W-:-:S07]  /*13350*/  LEPC R20, `(.L_x_783) ;  /* 0x000000001014794e */ /* 0x000fce0000000000 */
[----:B--2---:R-:W-:Y:S05]  /*13360*/  CALL.ABS.NOINC R2 ;  /* 0x0000000002007343 */ /* 0x004fea0003c00000 */
.L_x_783:
        /* <DEDUP_REMOVED lines=15> */
.L_x_782:
[----:B------:R-:W-:Y:S05]  /*13460*/  BSYNC B6 ;  /* 0x0000000000067941 */ /* 0x000fea0003800000 */
.L_x_781:
[----:B------:R-:W2:Y:S01]  /*13470*/  LDL R34, [R1+0x4] ;  /* 0x0000040001227983 */ /* 0x000ea20000100800 */
[----:B------:R-:W-:Y:S01]  /*13480*/  ULDC.64 UR4, c[0x0][0x9f8] ;  /* 0x00027e0000047ab9 */ /* 0x000fe20000000a00 */
[----:B------:R-:W3:Y:S01]  /*13490*/  LDC R10, c[0x0][0x430] ;  /* 0x00010c00ff0a7b82 */ /* 0x000ee20000000800 */
[----:B------:R-:W-:Y:S01]  /*134a0*/  ISETP.NE.U32.AND P0, PT, RZ, UR4, PT ;  /* 0x00000004ff007c0c */ /* 0x000fe2000bf05070 */
[----:B------:R-:W4:Y:S03]  /*134b0*/  S2R R20, SR_TID.X ;  /* 0x0000000000147919 */ /* 0x000f260000002100 */
[----:B------:R-:W-:-:S13]  /*134c0*/  ISETP.NE.AND.EX P0, PT, RZ, UR5, PT, P0 ;  /* 0x00000005ff007c0c */ /* 0x000fda000bf05300 */
[----:B------:R-:W-:Y:S01]  /*134d0*/  @P0 IADD3 R2, P1, R27, UR4, RZ ;  /* 0x000000041b020c10 */ /* 0x000fe2000ff3e0ff */
[----:B------:R-:W0:Y:S01]  /*134e0*/  S2R R11, SR_TID.X ;  /* 0x00000000000b7919 */ /* 0x000e220000002100 */
[----:B------:R-:W-:Y:S02]  /*134f0*/  ULDC UR4, c[0x0][0x320] ;  /* 0x0000c80000047ab9 */ /* 0x000fe40000000800 */
[----:B-1----:R-:W-:-:S05]  /*13500*/  @P0 IADD3.X R3, R29, UR5, RZ, P1, !PT ;  /* 0x000000051d030c10 */ /* 0x002fca0008ffe4ff */
[----:B------:R1:W2:Y:S01]  /*13510*/  @P0 LDG.E R30, desc[UR40][R2.64] ;  /* 0x00000028021e0981 */ /* 0x0002a2000c1e1900 */
[----:B----4-:R-:W-:-:S04]  /*13520*/  LOP3.LUT R20, R20, 0x7f, RZ, 0xc0, !PT ;  /* 0x0000007f14147812 */ /* 0x010fc800078ec0ff */
[----:B------:R-:W-:Y:S02]  /*13530*/  SHF.R.U32.HI R21, RZ, 0x3, R20 ;  /* 0x00000003ff157819 */ /* 0x000fe40000011614 */
[----:B------:R-:W4:Y:S02]  /*13540*/  S2R R20, SR_TID.X ;  /* 0x0000000000147919 */ /* 0x000f240000002100 */
[----:B----4-:R-:W-:-:S04]  /*13550*/  SHF.L.U32 R20, R20, 0x4, RZ ;  /* 0x0000000414147819 */ /* 0x010fc800000006ff */
[----:B------:R-:W-:Y:S02]  /*13560*/  LOP3.LUT R20, R21, 0x70, R20, 0xf8, !PT ;  /* 0x0000007015147812 */ /* 0x000fe400078ef814 */
[----:B------:R-:W4:Y:S01]  /*13570*/  S2R R21, SR_TID.X ;  /* 0x0000000000157919 */ /* 0x000f220000002100 */
[----:B---3--:R-:W-:Y:S01]  /*13580*/  ISETP.NE.AND P1, PT, R10, 0x1, PT ;  /* 0x000000010a00780c */ /* 0x008fe20003f25270 */
[----:B------:R-:W-:-:S12]  /*13590*/  VIADD R31, R31, 0xffffffc0 ;  /* 0xffffffc01f1f7836 */ /* 0x000fd80000000000 */
[----:B------:R-:W3:Y:S08]  /*135a0*/  @P1 LDC R0, c[0x0][0x434] ;  /* 0x00010d00ff001b82 */ /* 0x000ef00000000800 */
[----:B-1----:R-:W1:Y:S01]  /*135b0*/  @P1 LDC R2, c[0x0][0x438] ;  /* 0x00010e00ff021b82 */ /* 0x002e620000000800 */
[----:B----4-:R-:W-:-:S05]  /*135c0*/  IMAD.SHL.U32 R21, R21, 0x8, RZ ;  /* 0x0000000815157824 */ /* 0x010fca00078e00ff */
[----:B------:R-:W-:-:S04]  /*135d0*/  LOP3.LUT R21, R21, 0x38, RZ, 0xc0, !PT ;  /* 0x0000003815157812 */ /* 0x000fc800078ec0ff */
[----:B------:R-:W-:-:S04]  /*135e0*/  LOP3.LUT R21, R21, 0x40, RZ, 0xfc, !PT ;  /* 0x0000004015157812 */ /* 0x000fc800078efcff */
[----:B------:R-:W-:Y:S02]  /*135f0*/  ISETP.GE.AND P2, PT, R21, UR4, PT ;  /* 0x0000000415007c0c */ /* 0x000fe4000bf46270 */
[----:B------:R-:W4:Y:S01]  /*13600*/  S2R R21, SR_TID.X ;  /* 0x0000000000157919 */ /* 0x000f220000002100 */
[----:B------:R-:W-:Y:S02]  /*13610*/  IMAD.IADD R3, R20, 0x1, R31 ;  /* 0x0000000114037824 */ /* 0x000fe400078e021f */
[----:B0-----:R-:W-:Y:S02]  /*13620*/  IMAD.SHL.U32 R11, R11, 0x8, RZ ;  /* 0x000000080b0b7824 */ /* 0x001fe400078e00ff */
[----:B------:R-:W-:-:S03]  /*13630*/  IMAD.IADD R8, R3, 0x1, R33 ;  /* 0x0000000103087824 */ /* 0x000fc600078e0221 */
[----:B------:R-:W-:Y:S02]  /*13640*/  LOP3.LUT R11, R11, 0x38, RZ, 0xc0, !PT ;  /* 0x000000380b0b7812 */ /* 0x000fe400078ec0ff */
[----:B------:R-:W-:-:S04]  /*13650*/  LOP3.LUT R22, R22, 0xffffffbf, RZ, 0xc0, !PT ;  /* 0xffffffbf16167812 */ /* 0x000fc800078ec0ff */
[----:B------:R-:W-:-:S04]  /*13660*/  @P2 LOP3.LUT R22, R22, 0x40, RZ, 0xfc, !PT ;  /* 0x0000004016162812 */ /* 0x000fc800078efcff */
[----:B------:R-:W-:Y:S01]  /*13670*/  LOP3.LUT R22, R22, 0xffffff7f, RZ, 0xc0, !PT ;  /* 0xffffff7f16167812 */ /* 0x000fe200078ec0ff */
[----:B----4-:R-:W-:-:S05]  /*13680*/  IMAD.SHL.U32 R21, R21, 0x8, RZ ;  /* 0x0000000815157824 */ /* 0x010fca00078e00ff */
[----:B------:R-:W-:Y:S02]  /*13690*/  LOP3.LUT R21, R21, 0x38, RZ, 0xc0, !PT ;  /* 0x0000003815157812 */ /* 0x000fe400078ec0ff */
[----:B------:R-:W-:-:S04]  /*136a0*/  SEL R9, RZ, 0xffffffff, P2 ;  /* 0xffffffffff097807 */ /* 0x000fc80001000000 */
[----:B------:R-:W-:Y:S01]  /*136b0*/  SHF.L.U32 R9, R9, 0x1, RZ ;  /* 0x0000000109097819 */ /* 0x000fe200000006ff */
[----:B------:R-:W-:Y:S01]  /*136c0*/  IMAD.MOV.U32 R36, RZ, RZ, RZ ;  /* 0x000000ffff247224 */ /* 0x000fe200078e00ff */
[----:B------:R-:W-:Y:S02]  /*136d0*/  LOP3.LUT R13, R11, 0x1c0, RZ, 0xfc, !PT ;  /* 0x000001c00b0d7812 */ /* 0x000fe400078efcff */
[----:B--2---:R-:W-:Y:S01]  /*136e0*/  ISETP.GE.AND P0, PT, R3, R34, PT ;  /* 0x000000220300720c */ /* 0x004fe20003f06270 */
[----:B---3--:R-:W-:-:S04]  /*136f0*/  @P1 IMAD.HI.U32 R3, R8, R0, RZ ;  /* 0x0000000008031227 */ /* 0x008fc800078e00ff */
[----:B------:R-:W-:Y:S01]  /*13700*/  IMAD.MOV.U32 R0, RZ, RZ, R8 ;  /* 0x000000ffff007224 */ /* 0x000fe200078e0008 */
[----:B-1----:R-:W-:Y:S02]  /*13710*/  @P1 SHF.R.U32.HI R0, RZ, R2, R3 ;  /* 0x00000002ff001219 */ /* 0x002fe40000011603 */
[----:B------:R-:W-:Y:S02]  /*13720*/  ISETP.GE.AND P1, PT, R11, UR4, PT ;  /* 0x000000040b007c0c */ /* 0x000fe4000bf26270 */
[----:B------:R-:W-:Y:S02]  /*13730*/  ISETP.GT.U32.OR P0, PT, R20, 0x3f, P0 ;  /* 0x0000003f1400780c */ /* 0x000fe40000704470 */
[C---:B------:R-:W-:Y:S02]  /*13740*/  LOP3.LUT R34, R21.reuse, 0x80, RZ, 0xfc, !PT ;  /* 0x0000008015227812 */ /* 0x040fe400078efcff */
[----:B------:R-:W-:Y:S02]  /*13750*/  LOP3.LUT R21, R21, 0xc0, RZ, 0xfc, !PT ;  /* 0x000000c015157812 */ /* 0x000fe400078efcff */
[----:B------:R-:W-:-:S05]  /*13760*/  SEL R4, RZ, 0x1, P1 ;  /* 0x00000001ff047807 */ /* 0x000fca0000800000 */
[----:B------:R-:W-:Y:S02]  /*13770*/  @P1 LOP3.LUT R22, R22, 0x80, RZ, 0xfc, !PT ;  /* 0x0000008016161812 */ /* 0x000fe400078efcff */
[----:B------:R-:W-:Y:S01]  /*13780*/  ISETP.GE.AND P1, PT, R21, UR4, PT ;  /* 0x0000000415007c0c */ /* 0x000fe2000bf26270 */
[----:B------:R-:W0:Y:S01]  /*13790*/  @!P0 LDC.64 R2, c[0x0][0x428] ;  /* 0x00010a00ff028b82 */ /* 0x000e220000000a00 */
[----:B------:R-:W1:Y:S01]  /*137a0*/  S2R R21, SR_TID.X ;  /* 0x0000000000157919 */ /* 0x000e620000002100 */
[----:B------:R-:W-:Y:S02]  /*137b0*/  LOP3.LUT R9, R9, 0x2, R4, 0xe2, !PT ;  /* 0x0000000209097812 */ /* 0x000fe400078ee204 */
[----:B------:R-:W-:-:S04]  /*137c0*/  ISETP.GE.AND P2, PT, R34, UR4, PT ;  /* 0x0000000422007c0c */ /* 0x000fc8000bf46270 */
[----:B------:R-:W2:Y:S01]  /*137d0*/  @!P0 LDC.64 R4, c[0x0][0x418] ;  /* 0x00010600ff048b82 */ /* 0x000ea20000000a00 */
[----:B------:R-:W-:Y:S02]  /*137e0*/  SEL R6, RZ, 0x4, P2 ;  /* 0x00000004ff067807 */ /* 0x000fe40001000000 */
[----:B------:R-:W-:Y:S02]  /*137f0*/  SEL R7, RZ, 0x8, P1 ;  /* 0x00000008ff077807 */ /* 0x000fe40000800000 */
[----:B------:R-:W-:Y:S02]  /*13800*/  SHF.R.S32.HI R34, RZ, 0x1f, R30 ;  /* 0x0000001fff227819 */ /* 0x000fe4000001141e */
[----:B------:R-:W-:Y:S01]  /*13810*/  LOP3.LUT R9, R7, R9, R6, 0xfe, !PT ;  /* 0x0000000907097212 */ /* 0x000fe200078efe06 */
[--C-:B------:R-:W-:Y:S01]  /*13820*/  @!P0 IMAD.MOV.U32 R6, RZ, RZ, R0.reuse ;  /* 0x000000ffff068224 */ /* 0x100fe200078e0000 */
[----:B------:R-:W-:Y:S02]  /*13830*/  @!P0 SHF.R.S32.HI R7, RZ, 0x1f, R0 ;  /* 0x0000001fff078819 */ /* 0x000fe40000011400 */
[----:B------:R-:W-:-:S04]  /*13840*/  LOP3.LUT R22, R22, 0xffffffdf, RZ, 0xc0, !PT ;  /* 0xffffffdf16167812 */ /* 0x000fc800078ec0ff */
[----:B------:R-:W-:Y:S01]  /*13850*/  @P2 LOP3.LUT R22, R22, 0x20, RZ, 0xfc, !PT ;  /* 0x0000002016162812 */ /* 0x000fe200078efcff */
[----:B0-----:R-:W-:-:S04]  /*13860*/  @!P0 IMAD.WIDE.U32 R6, R30, R2, R6 ;  /* 0x000000021e068225 */ /* 0x001fc800078e0006 */
[----:B------:R-:W-:Y:S01]  /*13870*/  @!P0 IMAD R2, R34, R2, RZ ;  /* 0x0000000222028224 */ /* 0x000fe200078e02ff */
[----:B------:R-:W-:-:S03]  /*13880*/  LOP3.LUT R22, R22, 0xffffffef, RZ, 0xc0, !PT ;  /* 0xffffffef16167812 */ /* 0x000fc600078ec0ff */
[----:B------:R-:W-:Y:S02]  /*13890*/  @!P0 IMAD R3, R30, R3, R2 ;  /* 0x000000031e038224 */ /* 0x000fe400078e0202 */
[----:B-1----:R-:W-:Y:S01]  /*138a0*/  IMAD.SHL.U32 R21, R21, 0x8, RZ ;  /* 0x0000000815157824 */ /* 0x002fe200078e00ff */
[----:B------:R-:W-:Y:S01]  /*138b0*/  @P1 LOP3.LUT R22, R22, 0x10, RZ, 0xfc, !PT ;  /* 0x0000001016161812 */ /* 0x000fe200078efcff */
[----:B------:R-:W-:Y:S01]  /*138c0*/  @!P0 IMAD.IADD R3, R7, 0x1, R3 ;  /* 0x0000000107038824 */ /* 0x000fe200078e0203 */
[C---:B--2---:R-:W-:Y:S02]  /*138d0*/  @!P0 LEA R4, P1, R6.reuse, R4, 0x2 ;  /* 0x0000000406048211 */ /* 0x044fe400078210ff */
[----:B------:R-:W-:Y:S02]  /*138e0*/  LOP3.LUT R21, R21, 0x38, RZ, 0xc0, !PT ;  /* 0x0000003815157812 */ /* 0x000fe400078ec0ff */
[----:B------:R-:W-:Y:S02]  /*138f0*/  @!P0 LEA.HI.X R5, R6, R5, R3, 0x2, P1 ;  /* 0x0000000506058211 */ /* 0x000fe400008f1403 */
[----:B------:R-:W-:-:S03]  /*13900*/  LOP3.LUT R12, R21, 0x180, RZ, 0xfc, !PT ;  /* 0x00000180150c7812 */ /* 0x000fc600078efcff */
[----:B------:R0:W5:Y:S01]  /*13910*/  @!P0 LDG.E R36, desc[UR40][R4.64] ;  /* 0x0000002804248981 */ /* 0x000162000c1e1900 */
[----:B------:R-:W-:Y:S02]  /*13920*/  ISETP.GE.AND P0, PT, R12, UR4, PT ;  /* 0x000000040c007c0c */ /* 0x000fe4000bf06270 */
[C---:B------:R-:W-:Y:S02]  /*13930*/  LOP3.LUT R12, R11.reuse, 0x100, RZ, 0xfc, !PT ;  /* 0x000001000b0c7812 */ /* 0x040fe400078efcff */
[----:B------:R-:W-:Y:S02]  /*13940*/  LOP3.LUT R11, R11, 0x140, RZ, 0xfc, !PT ;  /* 0x000001400b0b7812 */ /* 0x000fe400078efcff */
[----:B------:R-:W-:Y:S02]  /*13950*/  ISETP.GE.AND P3, PT, R12, UR4, PT ;  /* 0x000000040c007c0c */ /* 0x000fe4000bf66270 */
[----:B------:R-:W-:Y:S02]  /*13960*/  ISETP.GE.AND P2, PT, R11, UR4, PT ;  /* 0x000000040b007c0c */ /* 0x000fe4000bf46270 */
[----:B0-----:R-:W-:-:S02]  /*13970*/  SEL R4, RZ, 0x10, P3 ;  /* 0x00000010ff047807 */ /* 0x001fc40001800000 */
[----:B------:R-:W-:Y:S01]  /*13980*/  SEL R5, RZ, 0x20, P2 ;  /* 0x00000020ff057807 */ /* 0x000fe20001000000 */
[----:B------:R-:W-:Y:S01]  /*13990*/  IMAD.MOV R0, RZ, RZ, -R0 ;  /* 0x000000ffff007224 */ /* 0x000fe200078e0a00 */
[----:B------:R-:W-:Y:S02]  /*139a0*/  SEL R3, RZ, 0x40, P0 ;  /* 0x00000040ff037807 */ /* 0x000fe40000000000 */
[----:B------:R-:W-:Y:S01]  /*139b0*/  LOP3.LUT R4, R5, R9, R4, 0xfe, !PT ;  /* 0x0000000905047212 */ /* 0x000fe200078efe04 */
[----:B------:R-:W-:-:S03]  /*139c0*/  IMAD R0, R10, R0, R8 ;  /* 0x000000000a007224 */ /* 0x000fc600078e0208 */
[----:B------:R-:W-:-:S05]  /*139d0*/  LOP3.LUT R3, R4, R3, RZ, 0xfc, !PT ;  /* 0x0000000304037212 */ /* 0x000fca00078efcff */
[----:B------:R0:W-:Y:S04]  /*139e0*/  STL [R1+0x38], R3 ;  /* 0x0000380301007387 */ /* 0x0001e80000100800 */
[----:B------:R0:W-:Y:S01]  /*139f0*/  STL [R1], R0 ;  /* 0x0000000001007387 */ /* 0x0001e20000100800 */
[----:B------:R-:W-:Y:S02]  /*13a00*/  LOP3.LUT R22, R22, 0xfffffff7, RZ, 0xc0, !PT ;  /* 0xfffffff716167812 */ /* 0x000fe400078ec0ff */
[----:B------:R-:W-:Y:S02]  /*13a10*/  ISETP.GE.AND P0, PT, R13, UR4, PT ;  /* 0x000000040d007c0c */ /* 0x000fe4000bf06270 */
[----:B------:R-:W-:Y:S01]  /*13a20*/  @P3 LOP3.LUT R22, R22, 0x8, RZ, 0xfc, !PT ;  /* 0x0000000816163812 */ /* 0x000fe200078efcff */
[----:B------:R-:W-:-:S03]  /*13a30*/  UMOV UR4, 0xffffffff ;  /* 0xffffffff00047882 */ /* 0x000fc60000000000 */
[----:B------:R-:W-:Y:S02]  /*13a40*/  LOP3.LUT R22, R22, 0xfffffffb, RZ, 0xc0, !PT ;  /* 0xfffffffb16167812 */ /* 0x000fe400078ec0ff */
[----:B------:R-:W-:Y:S02]  /*13a50*/  SEL R2, RZ, 0x80, P0 ;  /* 0x00000080ff027807 */ /* 0x000fe40000000000 */
[----:B------:R-:W-:Y:S01]  /*13a60*/  @P2 LOP3.LUT R22, R22, 0x4, RZ, 0xfc, !PT ;  /* 0x0000000416162812 */ /* 0x000fe200078efcff */
[----:B0-----:R-:W-:Y:S06]  /*13a70*/  BRA.DIV UR4, `(.L_x_784) ;  /* 0x0000004604e87947 */ /* 0x001fec000b800000 */
.L_x_888:
[----:B------:R-:W-:Y:S02]  /*13a80*/  LOP3.LUT R2, R3, R2, RZ, 0xfc, !PT ;  /* 0x0000000203027212 */ /* 0x000fe400078efcff */
[----:B------:R-:W-:Y:S02]  /*13a90*/  LOP3.LUT R0, R37, 0x2, RZ, 0xfc, !PT ;  /* 0x0000000225007812 */ /* 0x000fe400078efcff */
[----:B------:R-:W-:Y:S01]  /*13aa0*/  ISETP.GT.U32.AND P1, PT, R20, 0x3f, PT ;  /* 0x0000003f1400780c */ /* 0x000fe20003f24070 */
[----:B------:R0:W-:Y:S01]  /*13ab0*/  STL [R1+0x10], R2 ;  /* 0x0000100201007387 */ /* 0x0001e20000100800 */
[----:B------:R-:W-:Y:S02]  /*13ac0*/  ISETP.NE.AND P0, PT, R0, 0x3, PT ;  /* 0x000000030000780c */ /* 0x000fe40003f05270 */
[----:B------:R-:W-:Y:S02]  /*13ad0*/  LOP3.LUT R22, R22, 0xfffffeff, RZ, 0xc0, !PT ;  /* 0xfffffeff16167812 */ /* 0x000fe400078ec0ff */
[----:B------:R-:W-:-:S02]  /*13ae0*/  SHF.R.S32.HI R29, RZ, 0x1f, R18 ;  /* 0x0000001fff1d7819 */ /* 0x000fc40000011412 */
[----:B------:R-:W-:-:S05]  /*13af0*/  LOP3.LUT R22, R22, 0xfffffffe, RZ, 0xc0, !PT ;  /* 0xfffffffe16167812 */ /* 0x000fca00078ec0ff */
[----:B------:R-:W-:-:S04]  /*13b00*/  @P1 LOP3.LUT R22, R22, 0x1, RZ, 0xfc, !PT ;  /* 0x0000000116161812 */ /* 0x000fc800078efcff */
[----:B------:R-:W-:Y:S01]  /*13b10*/  @P0 LOP3.LUT R22, R22, 0x100, RZ, 0xfc, !PT ;  /* 0x0000010016160812 */ /* 0x000fe200078efcff */
[----:B0-----:R-:W-:Y:S06]  /*13b20*/  @!P0 BRA `(.L_x_785) ;  /* 0x0000000000048947 */ /* 0x001fec0003800000 */
[----:B------:R-:W-:Y:S01]  /*13b30*/  BPT.TRAP 0x1 ;  /* 0x000000040000795c */ /* 0x000fe20000300000 */
.L_x_785:
[----:B------:R-:W-:Y:S01]  /*13b40*/  LEA R27, R25, R23, 0x3 ;  /* 0x00000017191b7211 */ /* 0x000fe200078e18ff */
[----:B------:R-:W-:Y:S01]  /*13b50*/  BSSY B0, `(.L_x_786) ;  /* 0x0000004000007945 */ /* 0x000fe20003800000 */
[----:B------:R-:W-:-:S04]  /*13b60*/  SHF.L.U32 R0, R26, 0x1f, RZ ;  /* 0x0000001f1a007819 */ /* 0x000fc800000006ff */
[----:B------:R-:W0:Y:S02]  /*13b70*/  SYNCS.PHASECHK.TRANS64.TRYWAIT P0, [R27+URZ+0x28c40], R0 ;  /* 0x028c40001b0075a7 */ /* 0x000e24000800017f */
[----:B0-----:R-:W-:Y:S05]  /*13b80*/  @!P0 BRA `(.L_x_787) ;  /* 0x0000004400d88947 */ /* 0x001fea0003800000 */
.L_x_889:
[----:B------:R-:W-:Y:S05]  /*13b90*/  BSYNC B0 ;  /* 0x0000000000007941 */ /* 0x000fea0003800000 */
.L_x_786:
[----:B------:R-:W0:Y:S01]  /*13ba0*/  LDL R2, [R1] ;  /* 0x0000000001027983 */ /* 0x000e220000100800 */
[----:B------:R-:W-:-:S03]  /*13bb0*/  ULDC.64 UR4, c[0x0][0x300] ;  /* 0x0000c00000047ab9 */ /* 0x000fc60000000a00 */
[----:B------:R-:W2:Y:S01]  /*13bc0*/  LDL R6, [R1+0x4] ;  /* 0x0000040001067983 */ /* 0x000ea20000100800 */
[----:B-----5:R-:W-:Y:S02]  /*13bd0*/  SHF.R.S32.HI R4, RZ, 0x1f, R36 ;  /* 0x0000001fff047819 */ /* 0x020fe40000011424 */
[----:B------:R-:W-:Y:S01]  /*13be0*/  LOP3.LUT R22, R22, 0xfffffffd, RZ, 0xc0, !PT ;  /* 0xfffffffd16167812 */ /* 0x000fe200078ec0ff */
[----:B------:R-:W1:Y:S02]  /*13bf0*/  S2R R7, SR_TID.X ;  /* 0x0000000000077919 */ /* 0x000e640000002100 */
        /* <DEDUP_REMOVED lines=20> */
[----:B0-----:R-:W-:-:S04]  /*13d40*/  LOP3.LUT R4, R4, 0x7f, RZ, 0xc0, !PT ;  /* 0x0000007f04047812 */ /* 0x001fc800078ec0ff */
[----:B------:R-:W-:Y:S01]  /*13d50*/  SHF.R.U32.HI R5, RZ, 0x3, R4 ;  /* 0x00000003ff057819 */ /* 0x000fe20000011604 */
[----:B------:R-:W-:Y:S01]  /*13d60*/  IMAD.IADD R4, R3, 0x1, R0 ;  /* 0x0000000103047824 */ /* 0x000fe200078e0200 */
[C---:B------:R-:W-:Y:S01]  /*13d70*/  LEA R0, P0, R2.reuse, UR4, 0x1 ;  /* 0x0000000402007c11 */ /* 0x040fe2000f8008ff */
[----:B------:R-:W-:Y:S01]  /*13d80*/  ULDC UR4, c[0x0][0x2f4] ;  /* 0x0000bd0000047ab9 */ /* 0x000fe20000000800 */
[----:B--2---:R-:W-:Y:S01]  /*13d90*/  IADD3 R31, -R5, R6, -R31 ;  /* 0x00000006051f7210 */ /* 0x004fe20007ffe91f */
[----:B------:R-:W-:Y:S01]  /*13da0*/  IMAD R5, R25, 0x1000, R35 ;  /* 0x0000100019057824 */ /* 0x000fe200078e0223 */
[----:B------:R-:W-:Y:S02]  /*13db0*/  ISETP.GE.AND P2, PT, R7, UR4, PT ;  /* 0x0000000407007c0c */ /* 0x000fe4000bf46270 */
[----:B------:R-:W-:Y:S01]  /*13dc0*/  LEA.HI.X R4, R2, UR5, R4, 0x1, P0 ;  /* 0x0000000502047c11 */ /* 0x000fe200080f0c04 */
[----:B------:R-:W-:Y:S01]  /*13dd0*/  UMOV UR5, 0xffffffff ;  /* 0xffffffff00057882 */ /* 0x000fe20000000000 */
[----:B------:R-:W-:-:S09]  /*13de0*/  ISETP.GE.AND P0, PT, R31, 0x1, PT ;  /* 0x000000011f00780c */ /* 0x000fd20003f06270 */
[----:B------:R-:W-:Y:S01]  /*13df0*/  @P2 LOP3.LUT R22, R22, 0x2, RZ, 0xfc, !PT ;  /* 0x0000000216162812 */ /* 0x000fe200078efcff */
[----:B------:R-:W-:Y:S06]  /*13e00*/  BRA.DIV UR5, `(.L_x_788) ;  /* 0x00000046054c7947 */ /* 0x000fec000b800000 */
[----:B------:R-:W0:Y:S01]  /*13e10*/  SHFL.IDX PT, R3, R0, RZ, 0x181f ;  /* 0x00181fff00037589 */ /* 0x000e2200000e0000 */
[----:B------:R-:W-:-:S03]  /*13e20*/  @P0 LEA R6, R5, R23, 0x1 ;  /* 0x0000001705060211 */ /* 0x000fc600078e08ff */
[----:B------:R-:W1:Y:S01]  /*13e30*/  SHFL.IDX PT, R2, R4, RZ, 0x181f ;  /* 0x00181fff04027589 */ /* 0x000e6200000e0000 */
        /* <DEDUP_REMOVED lines=29> */
.L_x_899:
[----:B------:R-:W-:-:S13]  /*14010*/  ISETP.GE.AND P0, PT, R31, 0x31, PT ;  /* 0x000000311f00780c */ /* 0x000fda0003f06270 */
[----:B0-----:R-:W-:Y:S01]  /*14020*/  @P0 LEA R2, P1, R7, R0, 0x1 ;  /* 0x0000000007020211 */ /* 0x001fe200078208ff */
[----:B------:R-:W-:-:S04]  /*14030*/  @P0 IMAD R5, R5, 0x2, R23 ;  /* 0x0000000205050824 */ /* 0x000fc800078e0217 */
[----:B------:R-:W-:-:S05]  /*14040*/  @P0 IMAD.X R3, RZ, RZ, R4, P1 ;  /* 0x000000ffff030224 */ /* 0x000fca00008e0604 */
[----:B------:R-:W-:Y:S01]  /*14050*/  @!PT LDS RZ, [RZ] ;  /* 0x00000000fffff984 */ /* 0x000fe20000000800 */
[----:B------:R-:W-:Y:S01]  /*14060*/  @!PT LDS RZ, [RZ] ;  /* 0x00000000fffff984 */ /* 0x000fe20000000800 */
[----:B------:R-:W-:Y:S01]  /*14070*/  @!PT LDS RZ, [RZ] ;  /* 0x00000000fffff984 */ /* 0x000fe20000000800 */
[----:B------:R0:W-:Y:S01]  /*14080*/  @P0 LDGSTS.E.BYPASS.LTC128B.128 [R5+0x23c00], desc[UR40][R2.64], !P2 ;  /* 0x23c0000002050fae */ /* 0x0001e2000d101d68 */
[----:B------:R-:W-:Y:S01]  /*14090*/  PLOP3.LUT P0, PT, PT, PT, PT, 0x80, 0x0 ;  /* 0x000000000000781c */ /* 0x000fe20003f0f070 */
[----:B------:R-:W-:-:S12]  /*140a0*/  NOP ;  /* 0x0000000000007918 */ /* 0x000fd80000000000 */
.L_x_789:
        /* <DEDUP_REMOVED lines=11> */
.L_x_790:
[----:B------:R1:W5:Y:S01]  /*14160*/  LDL.LU R0, [R1+0x14] ;  /* 0x0000140001007983 */ /* 0x0003620000300800 */
[----:B------:R1:W-:Y:S03]  /*14170*/  SYNCS.ARRIVE.TRANS64.A1T0 RZ, [R27+URZ+0x28c30], RZ ;  /* 0x028c30ff1bff79a7 */ /* 0x0003e6000810003f */
[----:B------:R1:W5:Y:S04]  /*14180*/  LDL.LU R4, [R1+0xc] ;  /* 0x00000c0001047983 */ /* 0x0003680000300800 */
[----:B0-----:R1:W5:Y:S02]  /*14190*/  LDL R3, [R1+0x10] ;  /* 0x0000100001037983 */ /* 0x0013640000100800 */
[----:B------:R-:W-:Y:S05]  /*141a0*/  WARPSYNC.ALL ;  /* 0x0000000000007948 */ /* 0x000fea0003800000 */
[----:B------:R-:W-:Y:S01]  /*141b0*/  ULDC.64 UR4, c[0x0][0xa00] ;  /* 0x0002800000047ab9 */ /* 0x000fe20000000a00 */
[----:B------:R-:W-:Y:S01]  /*141c0*/  BSSY B6, `(.L_x_791) ;  /* 0x0000025000067945 */ /* 0x000fe20003800000 */
[----:B------:R-:W-:Y:S01]  /*141d0*/  BAR.SYNC.DEFER_BLOCKING 0x8, 0x100 ;  /* 0x0204000000007b1d */ /* 0x000fe20000010000 */
[----:B------:R-:W-:-:S04]  /*141e0*/  ISETP.NE.U32.AND P0, PT, RZ, UR4, PT ;  /* 0x00000004ff007c0c */ /* 0x000fc8000bf05070 */
[----:B------:R-:W-:Y:S01]  /*141f0*/  ISETP.NE.AND.EX P0, PT, RZ, UR5, PT, P0 ;  /* 0x00000005ff007c0c */ /* 0x000fe2000bf05300 */
[----:B------:R-:W-:-:S03]  /*14200*/  ULDC.64 UR4, c[0x0][0x298] ;  /* 0x0000a60000047ab9 */ /* 0x000fc60000000a00 */
[----:B------:R-:W-:-:S05]  /*14210*/  SEL R5, R32, RZ, !P0 ;  /* 0x000000ff20057207 */ /* 0x000fca0004000000 */
[----:B------:R0:W-:Y:S01]  /*14220*/  STL [R1+0x28], R5 ;  /* 0x0000280501007387 */ /* 0x0001e20000100800 */
[----:B-----5:R-:W-:Y:S02]  /*14230*/  SEL R2, R0, RZ, !P0 ;  /* 0x000000ff00027207 */ /* 0x020fe40004000000 */
[----:B------:R-:W-:-:S03]  /*14240*/  SHF.R.S32.HI R0, RZ, 0x1f, R4 ;  /* 0x0000001fff007819 */ /* 0x000fc60000011404 */
[----:B------:R2:W-:Y:S01]  /*14250*/  STL [R1+0x14], R2 ;  /* 0x0000140201007387 */ /* 0x0005e20000100800 */
[----:B------:R-:W-:Y:S01]  /*14260*/  PRMT R32, R3, 0x8880, RZ ;  /* 0x0000888003207816 */ /* 0x000fe200000000ff */
[----:B------:R-:W-:-:S03]  /*14270*/  IMAD R0, R0, UR4, RZ ;  /* 0x0000000400007c24 */ /* 0x000fc6000f8e02ff */
[----:B------:R-:W-:Y:S01]  /*14280*/  PRMT R32, R32, 0x7710, RZ ;  /* 0x0000771020207816 */ /* 0x000fe200000000ff */
[C---:B------:R-:W-:Y:S02]  /*14290*/  IMAD R0, R4.reuse, UR5, R0 ;  /* 0x0000000504007c24 */ /* 0x040fe4000f8e0200 */
[----:B0-----:R-:W-:Y:S01]  /*142a0*/  IMAD.WIDE.U32 R4, R4, UR4, RZ ;  /* 0x0000000404047c25 */ /* 0x001fe2000f8e00ff */
[----:B--2---:R-:W-:-:S03]  /*142b0*/  IADD3 R2, R23, 0x20400, RZ ;  /* 0x0002040017027810 */ /* 0x004fc60007ffe0ff */
[----:B------:R-:W-:Y:S01]  /*142c0*/  IMAD.IADD R0, R5, 0x1, R0 ;  /* 0x0000000105007824 */ /* 0x000fe200078e0200 */
[----:B------:R0:W-:Y:S01]  /*142d0*/  STL.64 [R1+0x20], R4 ;  /* 0x0000200401007387 */ /* 0x0001e20000100a00 */
[----:B------:R-:W-:-:S03]  /*142e0*/  LOP3.LUT P0, RZ, R2, 0x3ff, RZ, 0xc0, !PT ;  /* 0x000003ff02ff7812 */ /* 0x000fc6000780c0ff */
[----:B------:R0:W-:Y:S10]  /*142f0*/  STL [R1+0xc], R0 ;  /* 0x00000c0001007387 */ /* 0x0001f40000100800 */
[----:B0-----:R-:W-:Y:S05]  /*14300*/  @!P0 BRA `(.L_x_792) ;  /* 0x0000000000408947 */ /* 0x001fea0003800000 */
[----:B------:R-:W-:Y:S01]  /*14310*/  MOV R2, 0x0 ;  /* 0x0000000000027802 */ /* 0x000fe20000000f00 */
        /* <DEDUP_REMOVED lines=15> */
.L_x_792:
[----:B------:R-:W-:Y:S05]  /*14410*/  BSYNC B6 ;  /* 0x0000000000067941 */ /* 0x000fea0003800000 */
.L_x_791:
[----:B------:R-:W2:Y:S01]  /*14420*/  LDL.LU R0, [R1+0xc] ;  /* 0x00000c0001007983 */ /* 0x000ea20000300800 */
[----:B------:R-:W-:Y:S01]  /*14430*/  ULDC.64 UR4, c[0x0][0x2d8] ;  /* 0x0000b60000047ab9 */ /* 0x000fe20000000a00 */
[----:B------:R-:W0:Y:S02]  /*14440*/  LDC R7, c[0x0][0x448] ;  /* 0x00011200ff077b82 */ /* 0x000e240000000800 */
[----:B------:R-:W2:Y:S04]  /*14450*/  LDL.LU.64 R2, [R1+0x20] ;  /* 0x0000200001027983 */ /* 0x000ea80000300a00 */
[----:B------:R-:W3:Y:S04]  /*14460*/  LDL.LU R20, [R1+0x14] ;  /* 0x0000140001147983 */ /* 0x000ee80000300800 */
[----:B------:R-:W4:Y:S04]  /*14470*/  LDL.LU R21, [R1+0x28] ;  /* 0x0000280001157983 */ /* 0x000f280000300800 */
[----:B------:R0:W5:Y:S02]  /*14480*/  LDL R8, [R1+0x34] ;  /* 0x0000340001087983 */ /* 0x0001640000100800 */
[----:B0-----:R-:W-:-:S13]  /*14490*/  ISETP.NE.AND P0, PT, R7, 0x1, PT ;  /* 0x000000010700780c */ /* 0x001fda0003f05270 */
[----:B------:R-:W0:Y:S08]  /*144a0*/  @P0 LDC R5, c[0x0][0x44c] ;  /* 0x00011300ff050b82 */ /* 0x000e300000000800 */
[----:B------:R-:W1:Y:S01]  /*144b0*/  @P0 LDC R6, c[0x0][0x450] ;  /* 0x00011400ff060b82 */ /* 0x000e620000000800 */
[----:B--2---:R-:W-:Y:S02]  /*144c0*/  IMAD.MOV.U32 R3, RZ, RZ, R0 ;  /* 0x000000ffff037224 */ /* 0x004fe400078e0000 */
[----:B------:R-:W-:-:S02]  /*144d0*/  IMAD R0, R29, UR4, RZ ;  /* 0x000000041d007c24 */ /* 0x000fc4000f8e02ff */
[----:B------:R-:W-:-:S04]  /*144e0*/  IMAD.WIDE.U32 R2, R18, UR4, R2 ;  /* 0x0000000412027c25 */ /* 0x000fc8000f8e0002 */
[----:B------:R-:W-:Y:S01]  /*144f0*/  IMAD R0, R18, UR5, R0 ;  /* 0x0000000512007c24 */ /* 0x000fe2000f8e0200 */
[----:B------:R-:W-:-:S03]  /*14500*/  ULDC.64 UR4, c[0x0][0x2e0] ;  /* 0x0000b80000047ab9 */ /* 0x000fc60000000a00 */
[----:B------:R-:W-:Y:S02]  /*14510*/  IMAD.IADD R3, R3, 0x1, R0 ;  /* 0x0000000103037824 */ /* 0x000fe400078e0200 */
[----:B---3--:R-:W-:Y:S02]  /*14520*/  IMAD R0, R20, UR4, RZ ;  /* 0x0000000414007c24 */ /* 0x008fe4000f8e02ff */
[----:B------:R-:W2:Y:S01]  /*14530*/  S2R R20, SR_TID.X ;  /* 0x0000000000147919 */ /* 0x000ea20000002100 */
[----:B----4-:R-:W-:-:S04]  /*14540*/  IMAD.WIDE.U32 R2, R21, UR4, R2 ;  /* 0x0000000415027c25 */ /* 0x010fc8000f8e0002 */
[----:B------:R-:W-:Y:S01]  /*14550*/  IMAD R0, R21, UR5, R0 ;  /* 0x0000000515007c24 */ /* 0x000fe2000f8e0200 */
[----:B------:R-:W3:Y:S01]  /*14560*/  S2R R9, SR_TID.X ;  /* 0x0000000000097919 */ /* 0x000ee20000002100 */
[----:B------:R-:W-:Y:S02]  /*14570*/  ULDC.64 UR4, c[0x0][0x2d0] ;  /* 0x0000b40000047ab9 */ /* 0x000fe40000000a00 */
[----:B------:R-:W-:Y:S01]  /*14580*/  IMAD.IADD R3, R3, 0x1, R0 ;  /* 0x0000000103037824 */ /* 0x000fe200078e0200 */
[----:B--2---:R-:W-:-:S04]  /*14590*/  LOP3.LUT R20, R20, 0x7f, RZ, 0xc0, !PT ;  /* 0x0000007f14147812 */ /* 0x004fc800078ec0ff */
[----:B------:R-:W-:Y:S02]  /*145a0*/  SHF.R.U32.HI R21, RZ, 0x3, R20 ;  /* 0x00000003ff157819 */ /* 0x000fe40000011614 */
[----:B------:R-:W2:Y:S02]  /*145b0*/  S2R R20, SR_TID.X ;  /* 0x0000000000147919 */ /* 0x000ea40000002100 */
[----:B--2---:R-:W-:-:S04]  /*145c0*/  SHF.L.U32 R20, R20, 0x4, RZ ;  /* 0x0000000414147819 */ /* 0x004fc800000006ff */
[----:B------:R-:W-:-:S05]  /*145d0*/  LOP3.LUT R20, R21, 0x70, R20, 0xf8, !PT ;  /* 0x0000007015147812 */ /* 0x000fca00078ef814 */
[----:B------:R-:W-:Y:S02]  /*145e0*/  IMAD R0, R17, 0x40, R20 ;  /* 0x0000004011007824 */ /* 0x000fe400078e0214 */
[----:B------:R2:W5:Y:S02]  /*145f0*/  LDL R20, [R1+0x18] ;  /* 0x0000180001147983 */ /* 0x0005640000100800 */
[----:B0-----:R-:W-:-:S04]  /*14600*/  @P0 IMAD.HI.U32 R5, R0, R5, RZ ;  /* 0x0000000500050227 */ /* 0x001fc800078e00ff */
[----:B------:R-:W-:Y:S01]  /*14610*/  IMAD.MOV.U32 R4, RZ, RZ, R0 ;  /* 0x000000ffff047224 */ /* 0x000fe200078e0000 */
[----:B-1----:R-:W-:Y:S01]  /*14620*/  @P0 SHF.R.U32.HI R4, RZ, R6, R5 ;  /* 0x00000006ff040219 */ /* 0x002fe20000011605 */
[----:B------:R-:W0:Y:S04]  /*14630*/  S2R R21, SR_TID.X ;  /* 0x0000000000157919 */ /* 0x000e280000002100 */
[----:B------:R-:W-:-:S04]  /*14640*/  IMAD.MOV R5, RZ, RZ, -R4 ;  /* 0x000000ffff057224 */ /* 0x000fc800078e0a04 */
        /* <DEDUP_REMOVED lines=11> */
[----:B------:R-:W-:Y:S01]  /*14700*/  ULDC.64 UR4, c[0x0][0x280] ;  /* 0x0000a00000047ab9 */ /* 0x000fe20000000a00 */
[----:B---3--:R-:W-:Y:S01]  /*14710*/  IMAD.SHL.U32 R9, R9, 0x8, RZ ;  /* 0x0000000809097824 */ /* 0x008fe200078e00ff */
[C---:B------:R-:W-:Y:S01]  /*14720*/  LEA R0, P0, R2.reuse, UR4, 0x1 ;  /* 0x0000000402007c11 */ /* 0x040fe2000f8008ff */
[----:B------:R-:W-:Y:S01]  /*14730*/  IMAD.IADD R3, R3, 0x1, R4 ;  /* 0x0000000103037824 */ /* 0x000fe200078e0204 */
[----:B------:R-:W-:Y:S02]  /*14740*/  ULDC UR4, c[0x0][0x2b8] ;  /* 0x0000ae0000047ab9 */ /* 0x000fe40000000800 */
[----:B------:R-:W-:Y:S02]  /*14750*/  LOP3.LUT R9, R9, 0x38, RZ, 0xc0, !PT ;  /* 0x0000003809097812 */ /* 0x000fe400078ec0ff */
[----:B------:R-:W-:Y:S01]  /*14760*/  LEA.HI.X R2, R2, UR5, R3, 0x1, P0 ;  /* 0x0000000502027c11 */ /* 0x000fe200080f0c03 */
[----:B------:R-:W-:Y:S01]  /*14770*/  UMOV UR5, 0xffffffff ;  /* 0xffffffff00057882 */ /* 0x000fe20000000000 */
[----:B0-----:R-:W-:-:S02]  /*14780*/  LOP3.LUT R21, R21, 0x7f, RZ, 0xc0, !PT ;  /* 0x0000007f15157812 */ /* 0x001fc400078ec0ff */
[----:B------:R-:W-:Y:S02]  /*14790*/  ISETP.GE.AND P1, PT, R9, UR4, PT ;  /* 0x0000000409007c0c */ /* 0x000fe4000bf26270 */
[----:B------:R-:W-:Y:S01]  /*147a0*/  SHF.R.U32.HI R10, RZ, 0x3, R21 ;  /* 0x00000003ff0a7819 */ /* 0x000fe20000011615 */
[----:B--2---:R-:W-:Y:S10]  /*147b0*/  BRA.DIV UR5, `(.L_x_793) ;  /* 0x0000004205307947 */ /* 0x004ff4000b800000 */
[----:B------:R-:W0:Y:S01]  /*147c0*/  SHFL.IDX PT, R5, R0, RZ, 0x181f ;  /* 0x00181fff00057589 */ /* 0x000e2200000e0000 */
[----:B-----5:R-:W-:Y:S01]  /*147d0*/  IMAD R3, R20, R7, RZ ;  /* 0x0000000714037224 */ /* 0x020fe200078e02ff */
[----:B------:R-:W-:Y:S02]  /*147e0*/  LEA R17, R17, R10, 0x6 ;  /* 0x0000000a11117211 */ /* 0x000fe400078e30ff */
[----:B------:R-:W1:Y:S02]  /*147f0*/  SHFL.IDX PT, R4, R2, RZ, 0x181f ;  /* 0x00181fff02047589 */ /* 0x000e6400000e0000 */
        /* <DEDUP_REMOVED lines=8> */
[----:B0-----:R-:W-:Y:S02]  /*14880*/  VIADD R4, R17, 0x10 ;  /* 0x0000001011047836 */ /* 0x001fe40000000000 */
[----:B------:R-:W0:Y:S03]  /*14890*/  SHFL.IDX PT, R5, R0, 0x1, 0x181f ;  /* 0x00381f0000057f89 */ /* 0x000e2600000e0000 */
        /* <DEDUP_REMOVED lines=12> */
[----:B------:R-:W1:Y:S08]  /*14960*/  SHFL.IDX PT, R4, R2, 0x2, 0x181f ;  /* 0x00581f0002047f89 */ /* 0x000e7000000e0000 */
[----:B0-----:R-:W-:-:S05]  /*14970*/  @!P0 LEA R5, P2, R9, R5, 0x1 ;  /* 0x0000000509058211 */ /* 0x001fca00078408ff */
[----:B-1----:R-:W-:-:S05]  /*14980*/  @!P0 IMAD.X R4, RZ, RZ, R4, P2 ;  /* 0x000000ffff048224 */ /* 0x002fca00010e0604 */
[----:B------:R-:W-:-:S04]  /*14990*/  @!P0 LOP3.LUT R5, R5, R4, RZ, 0x3c, !PT ;  /* 0x0000000405058212 */ /* 0x000fc800078e3cff */
[----:B------:R-:W-:-:S04]  /*149a0*/  @!P0 LOP3.LUT R4, R5, R4, RZ, 0x3c, !PT ;  /* 0x0000000405048212 */ /* 0x000fc800078e3cff */
[----:B------:R-:W-:-:S05]  /*149b0*/  @!P0 LOP3.LUT R5, R5, R4, RZ, 0x3c, !PT ;  /* 0x0000000405058212 */ /* 0x000fca00078e3cff */
[----:B------:R0:W-:Y:S04]  /*149c0*/  @!P0 LDGSTS.E.BYPASS.LTC128B.128 [R8+0x21400], desc[UR40][R4.64], !P1 ;  /* 0x2140000004088fae */ /* 0x0001e8000c901d68 */
[----:B0-----:R0:W1:Y:S02]  /*149d0*/  SHFL.IDX PT, R4, R2, 0x3, 0x181f ;  /* 0x00781f0002047f89 */ /* 0x00106400000e0000 */
.L_x_908:
[----:B------:R-:W-:-:S05]  /*149e0*/  VIADD R17, R17, 0x30 ;  /* 0x0000003011117836 */ /* 0x000fca0000000000 */
[----:B------:R-:W-:-:S13]  /*149f0*/  ISETP.GE.AND P0, PT, R17, R3, PT ;  /* 0x000000031100720c */ /* 0x000fda0003f06270 */
[----:B0-----:R-:W-:-:S04]  /*14a00*/  @!P0 LEA R2, P2, R9, R0, 0x1 ;  /* 0x0000000009028211 */ /* 0x001fc800078408ff */
[----:B-1----:R-:W-:-:S05]  /*14a10*/  @!P0 IADD3.X R3, RZ, R4, RZ, P2, !PT ;  /* 0x00000004ff038210 */ /* 0x002fca00017fe4ff */
[----:B------:R-:W-:Y:S01]  /*14a20*/  @!PT LDS RZ, [RZ] ;  /* 0x00000000fffff984 */ /* 0x000fe20000000800 */
[----:B------:R-:W-:Y:S01]  /*14a30*/  @!PT LDS RZ, [RZ] ;  /* 0x00000000fffff984 */ /* 0x000fe20000000800 */
[----:B------:R-:W-:Y:S01]  /*14a40*/  @!PT LDS RZ, [RZ] ;  /* 0x00000000fffff984 */ /* 0x000fe20000000800 */
[----:B------:R0:W-:Y:S01]  /*14a50*/  @!P0 LDGSTS.E.BYPASS.LTC128B.128 [R8+0x21c00], desc[UR40][R2.64], !P1 ;  /* 0x21c0000002088fae */ /* 0x0001e2000c901d68 */
[----:B------:R-:W-:Y:S01]  /*14a60*/  PLOP3.LUT P0, PT, PT, PT, PT, 0x80, 0x0 ;  /* 0x000000000000781c */ /* 0x000fe20003f0f070 */
[----:B------:R-:W-:-:S12]  /*14a70*/  NOP ;  /* 0x0000000000007918 */ /* 0x000fd80000000000 */
.L_x_794:
[----:B------:R-:W-:Y:S02]  /*14a80*/  PLOP3.LUT P1, PT, P1, P0, PT, 0xa2, 0x0 ;  /* 0x000000000000781c */ /* 0x000fe40000f21472 */
[----:B------:R-:W-:-:S08]  /*14a90*/  @P0 R2UR P1, UR4, R23 ;  /* 0x00000000170402ca */ /* 0x000fd00000020000 */
[----:B------:R-:W-:-:S05]  /*14aa0*/  @P0 PLOP3.LUT P0, PT, P1, PT, PT, 0x80, 0x0 ;  /* 0x000000000000081c */ /* 0x000fca0000f0f070 */
[----:B------:R-:W-:Y:S01]  /*14ab0*/  @!P1 SYNCS.ARRIVE.TRANS64.RED.A0T1 RZ, [UR4+0x28c00], RZ ;  /* 0x028c00ffffff99a7 */ /* 0x000fe20008200404 */
[----:B------:R-:W-:Y:S07]  /*14ac0*/  @!P1 ARRIVES.LDGSTSBAR.64.TRANSCNT [UR4+0x28c00] ;  /* 0x028c0000ff0099b0 */ /* 0x000fee0008000a84 */
[----:B------:R-:W-:Y:S05]  /*14ad0*/  @P0 BRA.U.ANY `(.L_x_794) ;  /* 0xfffffffd00e80947 */ /* 0x000fea000393ffff */
[----:B0-----:R-:W2:Y:S02]  /*14ae0*/  LDL.LU R2, [R1+0x1c] ;  /* 0x00001c0001027983 */ /* 0x001ea40000300800 */
[----:B--2---:R-:W-:-:S05]  /*14af0*/  VIADD R2, R2, 0x1 ;  /* 0x0000000102027836 */ /* 0x004fca0000000000 */
[----:B------:R0:W-:Y:S01]  /*14b00*/  STL [R1+0x1c], R2 ;  /* 0x00001c0201007387 */ /* 0x0001e20000100800 */
[----:B------:R-:W-:-:S04]  /*14b10*/  LEA.HI R0, R2, R2, RZ, 0x1 ;  /* 0x0000000202007211 */ /* 0x000fc800078f08ff */
        /* <DEDUP_REMOVED lines=8> */
.L_x_909:
[----:B------:R-:W-:Y:S05]  /*14ba0*/  BSYNC B0 ;  /* 0x0000000000007941 */ /* 0x000fea0003800000 */
.L_x_795:
[----:B------:R-:W-:-:S04]  /*14bb0*/  LOP3.LUT R2, R37, 0x2, RZ, 0xfc, !PT ;  /* 0x0000000225027812 */ /* 0x000fc800078efcff */
[----:B------:R-:W-:-:S13]  /*14bc0*/  ISETP.NE.AND P0, PT, R2, 0x3, PT ;  /* 0x000000030200780c */ /* 0x000fda0003f05270 */
[----:B------:R-:W-:Y:S05]  /*14bd0*/  @!P0 BRA `(.L_x_797) ;  /* 0x0000000000048947 */ /* 0x000fea0003800000 */
[----:B------:R-:W-:Y:S01]  /*14be0*/  BPT.TRAP 0x1 ;  /* 0x000000040000795c */ /* 0x000fe20000300000 */
.L_x_797:
[----:B0-----:R-:W-:Y:S01]  /*14bf0*/  SHF.L.U32 R0, R26, 0x1f, RZ ;  /* 0x0000001f1a007819 */ /* 0x001fe200000006ff */
[----:B------:R-:W-:Y:S03]  /*14c00*/  BSSY B0, `(.L_x_798) ;  /* 0x0000003000007945 */ /* 0x000fe60003800000 */
[----:B------:R-:W0:Y:S02]  /*14c10*/  SYNCS.PHASECHK.TRANS64.TRYWAIT P0, [R27+URZ+0x28c60], R0 ;  /* 0x028c60001b0075a7 */ /* 0x000e24000800017f */
[----:B0-----:R-:W-:Y:S05]  /*14c20*/  @!P0 BRA `(.L_x_799) ;  /* 0x00000040006c8947 */ /* 0x001fea0003800000 */
.L_x_910:
[----:B------:R-:W-:Y:S05]  /*14c30*/  BSYNC B0 ;  /* 0x0000000000007941 */ /* 0x000fea0003800000 */
.L_x_798:
[----:B------:R-:W0:Y:S01]  /*14c40*/  LDL.LU R3, [R1+0x2c] ;  /* 0x00002c0001037983 */ /* 0x000e220000300800 */
[----:B------:R-:W-:-:S03]  /*14c50*/  ULDC.64 UR4, c[0x0][0x328] ;  /* 0x0000ca0000047ab9 */ /* 0x000fc60000000a00 */
[----:B------:R-:W2:Y:S04]  /*14c60*/  LDL.LU R2, [R1] ;  /* 0x0000000001027983 */ /* 0x000ea80000300800 */
[----:B------:R-:W3:Y:S01]  /*14c70*/  LDL.LU R4, [R1+0x30] ;  /* 0x0000300001047983 */ /* 0x000ee20000300800 */
        /* <DEDUP_REMOVED lines=8> */
[----:B------:R-:W-:Y:S01]  /*14d00*/  ULDC.64 UR4, c[0x0][0x330] ;  /* 0x0000cc0000047ab9 */ /* 0x000fe20000000a00 */
[----:B------:R-:W-:Y:S02]  /*14d10*/  IMAD R4, R25, 0x8000, R35 ;  /* 0x0000800019047824 */ /* 0x000fe400078e0223 */
        /* <DEDUP_REMOVED lines=18> */
[----:B------:R-:W-:-:S02]  /*14e40*/  LOP3.LUT P2, RZ, R32, 0x10, RZ, 0xc0, !PT ;  /* 0x0000001020ff7812 */ /* 0x000fc4000784c0ff */
[----:B0-----:R-:W-:-:S04]  /*14e50*/  SHF.L.U32 R7, R7, 0x3, RZ ;  /* 0x0000000307077819 */ /* 0x001fc800000006ff */
        /* <DEDUP_REMOVED lines=36> */
[----:B0-----:R-:W-:-:S05]  /*150a0*/  IADD3 R2, P6, R2, R0, RZ ;  /* 0x0000000002027210 */ /* 0x001fca0007fde0ff */
[----:B-1----:R-:W-:Y:S01]  /*150b0*/  IMAD.X R3, RZ, RZ, R3, P6 ;  /* 0x000000ffff037224 */ /* 0x002fe200030e0603 */
        /* <DEDUP_REMOVED lines=40> */
.L_x_920:
        /* <DEDUP_REMOVED lines=13> */
[----:B------:R-:W-:Y:S02]  /*15410*/  IADD3.X R3, RZ, R6, RZ, P0, !PT ;  /* 0x00000006ff037210 */ /* 0x000fe400007fe4ff */
[----:B------:R-:W-:Y:S02]  /*15420*/  LOP3.LUT P6, RZ, R22, 0x800, RZ, 0xc0, !PT ;  /* 0x0000080016ff7812 */ /* 0x000fe400078cc0ff */
[----:B------:R-:W-:-:S02]  /*15430*/  ISETP.LT.OR P5, PT, R31, 0x31, !P3 ;  /* 0x000000311f00780c */ /* 0x000fc40005fa1670 */
[C---:B------:R-:W-:Y:S02]  /*15440*/  LOP3.LUT P0, RZ, R22.reuse, 0x200, RZ, 0xc0, !PT ;  /* 0x0000020016ff7812 */ /* 0x040fe4000780c0ff */
[----:B------:R-:W-:Y:S02]  /*15450*/  ISETP.LT.OR P3, PT, R31, 0x31, !P1 ;  /* 0x000000311f00780c */ /* 0x000fe40004f61670 */
[----:B------:R-:W-:-:S04]  /*15460*/  LOP3.LUT P1, RZ, R22, 0x400, RZ, 0xc0, !PT ;  /* 0x0000040016ff7812 */ /* 0x000fc8000782c0ff */
[----:B------:R-:W-:Y:S01]  /*15470*/  ISETP.LT.OR P1, PT, R31, 0x31, P1 ;  /* 0x000000311f00780c */ /* 0x000fe20000f21670 */
        /* <DEDUP_REMOVED lines=14> */
.L_x_801:
        /* <DEDUP_REMOVED lines=11> */
.L_x_802:
[----:B------:R-:W2:Y:S01]  /*15610*/  LDL.LU R2, [R1+0x4] ;  /* 0x0000040001027983 */ /* 0x000ea20000300800 */
[----:B------:R1:W-:Y:S01]  /*15620*/  SYNCS.ARRIVE.TRANS64.A1T0 RZ, [R27+URZ+0x28c50], RZ ;  /* 0x028c50ff1bff79a7 */ /* 0x0003e2000810003f */
[----:B------:R-:W-:Y:S01]  /*15630*/  BSSY B0, `(.L_x_803) ;  /* 0x00000f7000007945 */ /* 0x000fe20003800000 */
[----:B--2---:R-:W-:-:S13]  /*15640*/  ISETP.GE.AND P0, PT, R2, 0x41, PT ;  /* 0x000000410200780c */ /* 0x004fda0003f06270 */
[----:B-1----:R-:W-:Y:S05]  /*15650*/  @!P0 BRA `(.L_x_804) ;  /* 0x0000000c00d08947 */ /* 0x002fea0003800000 */
[----:B------:R-:W2:Y:S04]  /*15660*/  LDL.LU R4, [R1+0x38] ;  /* 0x0000380001047983 */ /* 0x000ea80000300800 */
[----:B------:R-:W3:Y:S04]  /*15670*/  LDL.LU R3, [R1+0x10] ;  /* 0x0000100001037983 */ /* 0x000ee80000300800 */
[----:B------:R-:W4:Y:S01]  /*15680*/  LDL.LU R2, [R1+0x3c] ;  /* 0x00003c0001027983 */ /* 0x000f220000300800 */
[----:B--2---:R-:W-:Y:S02]  /*15690*/  LOP3.LUT R32, R4, 0x40, RZ, 0xc0, !PT ;  /* 0x0000004004207812 */ /* 0x004fe400078ec0ff */
[----:B---3--:R-:W-:-:S02]  /*156a0*/  LOP3.LUT R31, R3, 0x80, RZ, 0xc0, !PT ;  /* 0x00000080031f7812 */ /* 0x008fc400078ec0ff */
[----:B------:R-:W-:Y:S02]  /*156b0*/  SHF.R.U32.HI R32, RZ, 0x2, R32 ;  /* 0x00000002ff207819 */ /* 0x000fe40000011620 */
[----:B----4-:R-:W-:Y:S02]  /*156c0*/  LEA.HI.SX32 R7, R2, 0xfffffffe, 0x1a ;  /* 0xfffffffe02077811 */ /* 0x010fe400078fd2ff */
[----:B------:R-:W-:-:S07]  /*156d0*/  SHF.R.U32.HI R31, RZ, 0x3, R31 ;  /* 0x00000003ff1f7819 */ /* 0x000fce000001161f */
.L_x_817:
[----:B-1----:R-:W1:Y:S01]  /*156e0*/  S2R R2, SR_TID.X ;  /* 0x0000000000027919 */ /* 0x002e620000002100 */
[----:B0-----:R-:W0:Y:S01]  /*156f0*/  LDC R5, c[0x0][0x430] ;  /* 0x00010c00ff057b82 */ /* 0x001e220000000800 */
[----:B------:R-:W-:Y:S01]  /*15700*/  IMAD R4, R7, 0x40, R33 ;  /* 0x0000004007047824 */ /* 0x000fe200078e0221 */
[----:B------:R-:W-:Y:S01]  /*15710*/  LOP3.LUT R10, R37, 0x2, RZ, 0xfc, !PT ;  /* 0x00000002250a7812 */ /* 0x000fe200078efcff */
[----:B--2---:R-:W2:Y:S01]  /*15720*/  S2R R8, SR_TID.X ;  /* 0x0000000000087919 */ /* 0x004ea20000002100 */
[----:B------:R-:W-:Y:S02]  /*15730*/  IADD3 R25, R25, 0x1, RZ ;  /* 0x0000000119197810 */ /* 0x000fe40007ffe0ff */
[----:B0-----:R-:W-:Y:S02]  /*15740*/  ISETP.NE.AND P0, PT, R5, 0x1, PT ;  /* 0x000000010500780c */ /* 0x001fe40003f05270 */
[----:B-1----:R-:W-:Y:S01]  /*15750*/  LOP3.LUT R2, R2, 0x7f, RZ, 0xc0, !PT ;  /* 0x0000007f02027812 */ /* 0x002fe200078ec0ff */
[----:B--2---:R-:W-:-:S03]  /*15760*/  IMAD.SHL.U32 R8, R8, 0x10, RZ ;  /* 0x0000001008087824 */ /* 0x004fc600078e00ff */
[----:B------:R-:W-:-:S07]  /*15770*/  SHF.R.U32.HI R2, RZ, 0x3, R2 ;  /* 0x00000003ff027819 */ /* 0x000fce0000011602 */
[----:B---3--:R-:W0:Y:S01]  /*15780*/  @P0 LDC R6, c[0x0][0x434] ;  /* 0x00010d00ff060b82 */ /* 0x008e220000000800 */
[----:B------:R-:W-:-:S04]  /*15790*/  LOP3.LUT R8, R2, 0x70, R8, 0xf8, !PT ;  /* 0x0000007002087812 */ /* 0x000fc800078ef808 */
[----:B------:R-:W-:-:S03]  /*157a0*/  ISETP.GT.U32.AND P1, PT, R8, 0x3f, PT ;  /* 0x0000003f0800780c */ /* 0x000fc60003f24070 */
[----:B------:R-:W1:Y:S01]  /*157b0*/  @P0 LDC R3, c[0x0][0x438] ;  /* 0x00010e00ff030b82 */ /* 0x000e620000000800 */
[----:B------:R-:W-:-:S04]  /*157c0*/  IMAD.IADD R4, R8, 0x1, R4 ;  /* 0x0000000108047824 */ /* 0x000fc800078e0204 */
[----:B------:R-:W-:-:S05]  /*157d0*/  IMAD.MOV.U32 R2, RZ, RZ, R4 ;  /* 0x000000ffff027224 */ /* 0x000fca00078e0004 */
[----:B------:R-:W2:Y:S01]  /*157e0*/  @!P1 LDC.64 R8, c[0x0][0x428] ;  /* 0x00010a00ff089b82 */ /* 0x000ea20000000a00 */
[----:B0-----:R-:W-:-:S05]  /*157f0*/  @P0 IMAD.HI.U32 R6, R4, R6, RZ ;  /* 0x0000000604060227 */ /* 0x001fca00078e00ff */
[----:B-1----:R-:W-:-:S05]  /*15800*/  @P0 SHF.R.U32.HI R2, RZ, R3, R6 ;  /* 0x00000003ff020219 */ /* 0x002fca0000011606 */
[----:B------:R-:W-:-:S04]  /*15810*/  IMAD.MOV R3, RZ, RZ, -R2 ;  /* 0x000000ffff037224 */ /* 0x000fc800078e0a02 */
[----:B------:R-:W-:Y:S01]  /*15820*/  IMAD R5, R5, R3, R4 ;  /* 0x0000000305057224 */ /* 0x000fe200078e0204 */
[--C-:B------:R-:W-:Y:S01]  /*15830*/  @!P1 SHF.R.S32.HI R3, RZ, 0x1f, R2.reuse ;  /* 0x0000001fff039819 */ /* 0x100fe20000011402 */
[-C--:B--2---:R-:W-:Y:S02]  /*15840*/  @!P1 IMAD R4, R34, R8.reuse, RZ ;  /* 0x0000000822049224 */ /* 0x084fe400078e02ff */
[----:B------:R-:W-:-:S04]  /*15850*/  @!P1 IMAD.WIDE.U32 R2, R30, R8, R2 ;  /* 0x000000081e029225 */ /* 0x000fc800078e0002 */
[----:B------:R-:W-:Y:S02]  /*15860*/  @!P1 IMAD R4, R30, R9, R4 ;  /* 0x000000091e049224 */ /* 0x000fe400078e0204 */
[----:B------:R-:W0:Y:S02]  /*15870*/  @!P1 LDC.64 R8, c[0x0][0x418] ;  /* 0x00010600ff089b82 */ /* 0x000e240000000a00 */
[----:B------:R-:W-:Y:S02]  /*15880*/  @!P1 IMAD.IADD R3, R4, 0x1, R3 ;  /* 0x0000000104039824 */ /* 0x000fe400078e0203 */
[----:B------:R-:W-:Y:S01]  /*15890*/  IMAD.MOV.U32 R4, RZ, RZ, RZ ;  /* 0x000000ffff047224 */ /* 0x000fe200078e00ff */
[----:B0-----:R-:W-:-:S04]  /*158a0*/  @!P1 LEA R8, P0, R2, R8, 0x2 ;  /* 0x0000000802089211 */ /* 0x001fc800078010ff */
[----:B------:R-:W-:Y:S02]  /*158b0*/  @!P1 LEA.HI.X R9, R2, R9, R3, 0x2, P0 ;  /* 0x0000000902099211 */ /* 0x000fe400000f1403 */
[----:B------:R-:W-:-:S03]  /*158c0*/  ISETP.NE.AND P0, PT, R25, 0x2, PT ;  /* 0x000000021900780c */ /* 0x000fc60003f05270 */
[----:B------:R0:W5:Y:S01]  /*158d0*/  @!P1 LDG.E R4, desc[UR40][R8.64] ;  /* 0x0000002808049981 */ /* 0x000162000c1e1900 */
[----:B------:R-:W-:Y:S02]  /*158e0*/  ISETP.NE.AND P1, PT, R10, 0x3, PT ;  /* 0x000000030a00780c */ /* 0x000fe40003f25270 */
[----:B------:R-:W-:Y:S01]  /*158f0*/  SEL R2, RZ, 0x1, P0 ;  /* 0x00000001ff027807 */ /* 0x000fe20000000000 */
[----:B------:R-:W-:Y:S05]  /*15900*/  YIELD ;  /* 0x0000000000007946 */ /* 0x000fea0003800000 */
[----:B------:R-:W-:Y:S01]  /*15910*/  LOP3.LUT R26, R26, R2, RZ, 0x3c, !PT ;  /* 0x000000021a1a7212 */ /* 0x000fe200078e3cff */
[----:B------:R-:W-:Y:S01]  /*15920*/  IMAD.MOV.U32 R2, RZ, RZ, R7 ;  /* 0x000000ffff027224 */ /* 0x000fe200078e0007 */
[----:B------:R-:W-:Y:S01]  /*15930*/  SEL R25, R25, RZ, P0 ;  /* 0x000000ff19197207 */ /* 0x000fe20000000000 */
[----:B------:R-:W-:-:S03]  /*15940*/  VIADD R7, R7, 0xffffffff ;  /* 0xffffffff07077836 */ /* 0x000fc60000000000 */
[----:B------:R-:W-:Y:S01]  /*15950*/  ISETP.GT.AND P3, PT, R2, RZ, PT ;  /* 0x000000ff0200720c */ /* 0x000fe20003f64270 */
[----:B0-----:R-:W-:-:S12]  /*15960*/  @!P1 BRA `(.L_x_805) ;  /* 0x0000000000049947 */ /* 0x001fd80003800000 */
[----:B------:R-:W-:Y:S01]  /*15970*/  BPT.TRAP 0x1 ;  /* 0x000000040000795c */ /* 0x000fe20000300000 */
.L_x_805:
[----:B------:R-:W-:Y:S01]  /*15980*/  IMAD R6, R25, 0x8, R23 ;  /* 0x0000000819067824 */ /* 0x000fe200078e0217 */
[----:B------:R-:W-:Y:S01]  /*15990*/  SHF.L.U32 R17, R26, 0x1f, RZ ;  /* 0x0000001f1a117819 */ /* 0x000fe200000006ff */
[----:B------:R-:W-:Y:S01]  /*159a0*/  BSSY B1, `(.L_x_806) ;  /* 0x0000004000017945 */ /* 0x000fe20003800000 */
[----:B------:R-:W-:Y:S02]  /*159b0*/  SHF.R.S32.HI R9, RZ, 0x1f, R5 ;  /* 0x0000001fff097819 */ /* 0x000fe40000011405 */
[----:B------:R-:W0:Y:S02]  /*159c0*/  SYNCS.PHASECHK.TRANS64.TRYWAIT P0, [R6+URZ+0x28c40], R17 ;  /* 0x028c4011060075a7 */ /* 0x000e24000800017f */
[----:B0-----:R-:W-:Y:S05]  /*159d0*/  @!P0 BRA `(.L_x_807) ;  /* 0x0000003c00408947 */ /* 0x001fea0003800000 */
.L_x_921:
[----:B------:R-:W-:Y:S05]  /*159e0*/  BSYNC B1 ;  /* 0x0000000000017941 */ /* 0x000fea0003800000 */
.L_x_806:
        /* <DEDUP_REMOVED lines=32> */
[----:B-1----:R-:W-:-:S05]  /*15bf0*/  IADD3 R2, P0, R2, R0, RZ ;  /* 0x0000000002027210 */ /* 0x002fca0007f1e0ff */
[----:B--2---:R-:W-:-:S05]  /*15c00*/  IMAD.X R3, RZ, RZ, R3, P0 ;  /* 0x000000ffff037224 */ /* 0x004fca00000e0603 */
        /* <DEDUP_REMOVED lines=8> */
.L_x_931:
        /* <DEDUP_REMOVED lines=8> */
.L_x_809:
[----:B------:R-:W-:Y:S02]  /*15d10*/  PLOP3.LUT P1, PT, P1, P0, PT, 0xa2, 0x0 ;  /* 0x000000000000781c */ /* 0x000fe40000f21472 */
[----:B------:R-:W-:-:S08]  /*15d20*/  @P0 R2UR P1, UR4, R6 ;  /* 0x00000000060402ca */ /* 0x000fd00000020000 */
[----:B------:R-:W-:-:S05]  /*15d30*/  @P0 PLOP3.LUT P0, PT, P1, PT, PT, 0x80, 0x0 ;  /* 0x000000000000081c */ /* 0x000fca0000f0f070 */
[----:B------:R-:W-:Y:S01]  /*15d40*/  @!P1 SYNCS.ARRIVE.TRANS64.RED.A0T1 RZ, [UR4+0x28c30], RZ ;  /* 0x028c30ffffff99a7 */ /* 0x000fe20008200404 */
[----:B------:R-:W-:Y:S07]  /*15d50*/  @!P1 ARRIVES.LDGSTSBAR.64.TRANSCNT [UR4+0x28c30] ;  /* 0x028c3000ff0099b0 */ /* 0x000fee0008000a84 */
[----:B------:R-:W-:Y:S05]  /*15d60*/  @P0 BRA.U.ANY `(.L_x_809) ;  /* 0xfffffffd00e80947 */ /* 0x000fea000393ffff */
[----:B------:R-:W-:Y:S01]  /*15d70*/  NOP ;  /* 0x0000000000007918 */ /* 0x000fe20000000000 */
[----:B--2---:R-:W-:-:S04]  /*15d80*/  LOP3.LUT R2, R37, 0x2, RZ, 0xfc, !PT ;  /* 0x0000000225027812 */ /* 0x004fc800078efcff */
[----:B------:R-:W-:-:S13]  /*15d90*/  ISETP.NE.AND P2, PT, R2, 0x3, PT ;  /* 0x000000030200780c */ /* 0x000fda0003f45270 */
[----:B------:R-:W-:Y:S05]  /*15da0*/  @!P2 BRA `(.L_x_810) ;  /* 0x000000000004a947 */ /* 0x000fea0003800000 */
[----:B------:R-:W-:Y:S01]  /*15db0*/  BPT.TRAP 0x1 ;  /* 0x000000040000795c */ /* 0x000fe20000300000 */
.L_x_810:
[----:B------:R2:W-:Y:S01]  /*15dc0*/  SYNCS.ARRIVE.TRANS64.A1T0 RZ, [R6+URZ+0x28c30], RZ ;  /* 0x028c30ff06ff79a7 */ /* 0x0005e2000810003f */
[----:B------:R-:W-:Y:S05]  /*15dd0*/  @!P2 BRA `(.L_x_811) ;  /* 0x000000000004a947 */ /* 0x000fea0003800000 */
[----:B------:R-:W-:Y:S01]  /*15de0*/  BPT.TRAP 0x1 ;  /* 0x000000040000795c */ /* 0x000fe20000300000 */
.L_x_811:
[----:B------:R-:W3:Y:S01]  /*15df0*/  SYNCS.PHASECHK.TRANS64.TRYWAIT P0, [R6+URZ+0x28c60], R17 ;  /* 0x028c6011060075a7 */ /* 0x000ee2000800017f */
[----:B------:R-:W-:Y:S04]  /*15e00*/  BSSY B1, `(.L_x_812) ;  /* 0x0000002000017945 */ /* 0x000fe80003800000 */
[----:B---3--:R-:W-:Y:S05]  /*15e10*/  @!P0 BRA `(.L_x_813) ;  /* 0x0000003c00608947 */ /* 0x008fea0003800000 */
.L_x_932:
[----:B------:R-:W-:Y:S05]  /*15e20*/  BSYNC B1 ;  /* 0x0000000000017941 */ /* 0x000fea0003800000 */
.L_x_812:
        /* <DEDUP_REMOVED lines=8> */
[----:B------:R-:W-:Y:S01]  /*15eb0*/  IMAD R10, R10, UR4, RZ ;  /* 0x000000040a0a7c24 */ /* 0x000fe2000f8e02ff */
[----:B------:R-:W-:-:S03]  /*15ec0*/  IADD3 R3, R3, R9, RZ ;  /* 0x0000000903037210 */ /* 0x000fc60007ffe0ff */
        /* <DEDUP_REMOVED lines=71> */
.L_x_942:
[----:B------:R-:W-:Y:S02]  /*16340*/  LOP3.LUT R22, R22, 0xffffbfff, RZ, 0xc0, !PT ;  /* 0xffffbfff16167812 */ /* 0x000fe400078ec0ff */
[----:B---3--:R-:W-:Y:S02]  /*16350*/  IADD3 R2, P2, R14, R0, RZ ;  /* 0x000000000e027210 */ /* 0x008fe40007f5e0ff */
[----:B------:R-:W-:Y:S02]  /*16360*/  @P1 LOP3.LUT R22, R22, 0x4000, RZ, 0xfc, !PT ;  /* 0x0000400016161812 */ /* 0x000fe400078efcff */
[----:B------:R-:W-:Y:S02]  /*16370*/  IADD3.X R3, RZ, R10, RZ, P2, !PT ;  /* 0x0000000aff037210 */ /* 0x000fe400017fe4ff */
        /* <DEDUP_REMOVED lines=21> */
.L_x_815:
        /* <DEDUP_REMOVED lines=11> */
.L_x_816:
[----:B------:R3:W-:Y:S01]  /*16580*/  SYNCS.ARRIVE.TRANS64.A1T0 RZ, [R6+URZ+0x28c50], RZ ;  /* 0x028c50ff06ff79a7 */ /* 0x0007e2000810003f */
[----:B------:R-:W-:Y:S05]  /*16590*/  @P3 BRA `(.L_x_817) ;  /* 0xfffffff000503947 */ /* 0x000fea000383ffff */
.L_x_804:
[----:B------:R-:W-:Y:S05]  /*165a0*/  BSYNC B0 ;  /* 0x0000000000007941 */ /* 0x000fea0003800000 */
.L_x_803:
        /* <DEDUP_REMOVED lines=9> */
[----:B0-----:R-:W0:Y:S01]  /*16640*/  S2R R5, SR_LANEID ;  /* 0x0000000000057919 */ /* 0x001e220000000000 */
[----:B------:R-:W-:Y:S01]  /*16650*/  VOTEU.ANY UR4, UPT, PT ;  /* 0x0000000000047886 */ /* 0x000fe200038e0100 */
[----:B------:R-:W4:Y:S01]  /*16660*/  LDC.64 R2, c[0x0][0xc60] ;  /* 0x00031800ff027b82 */ /* 0x000f220000000a00 */
[----:B------:R-:W0:Y:S02]  /*16670*/  FLO.U32 R0, UR4 ;  /* 0x0000000400007d00 */ /* 0x000e2400080e0000 */
[----:B0-----:R-:W-:-:S06]  /*16680*/  ISETP.EQ.U32.AND P1, PT, R0, R5, PT ;  /* 0x000000050000720c */ /* 0x001fcc0003f22070 */
[----:B------:R-:W4:Y:S07]  /*16690*/  POPC R5, UR4 ;  /* 0x0000000400057d09 */ /* 0x000f2e0008000000 */
[----:B----4-:R-:W4:Y:S01]  /*166a0*/  @P1 ATOMG.E.ADD.STRONG.GPU PT, R3, desc[UR40][R2.64], R5 ;  /* 0x00000005020319a8 */ /* 0x010f2200081ee1e8 */
[----:B------:R-:W0:Y:S02]  /*166b0*/  S2R R4, SR_LTMASK ;  /* 0x0000000000047919 */ /* 0x000e240000003900 */
[----:B0-----:R-:W-:-:S04]  /*166c0*/  LOP3.LUT R4, R4, UR4, RZ, 0xc0, !PT ;  /* 0x0000000404047c12 */ /* 0x001fc8000f8ec0ff */
[----:B------:R-:W0:Y:S01]  /*166d0*/  POPC R7, R4 ;  /* 0x0000000400077309 */ /* 0x000e220000000000 */
[----:B----4-:R-:W0:Y:S02]  /*166e0*/  SHFL.IDX PT, R0, R3, R0, 0x1f ;  /* 0x00001f0003007589 */ /* 0x010e2400000e0000 */
[----:B0-----:R-:W-:-:S07]  /*166f0*/  IADD3 R16, R0, UR36, R7 ;  /* 0x0000002400107c10 */ /* 0x001fce000fffe007 */
.L_x_819:
[----:B------:R-:W-:Y:S05]  /*16700*/  BSYNC B0 ;  /* 0x0000000000007941 */ /* 0x000fea0003800000 */
.L_x_818:
[----:B------:R-:W-:-:S07]  /*16710*/  SEL R25, R25, RZ, P0 ;  /* 0x000000ff19197207 */ /* 0x000fce0000000000 */
.L_x_778:
[----:B------:R-:W-:Y:S05]  /*16720*/  BSYNC B7 ;  /* 0x0000000000077941 */ /* 0x000fea0003800000 */
.L_x_776:
[----:B------:R-:W-:-:S13]  /*16730*/  LOP3.LUT P0, RZ, R22, 0x1000, RZ, 0xc0, !PT ;  /* 0x0000100016ff7812 */ /* 0x000fda000780c0ff */
[----:B------:R-:W-:Y:S05]  /*16740*/  @!P0 BRA `(.L_x_820) ;  /* 0x0000000000248947 */ /* 0x000fea0003800000 */
[----:B------:R-:W-:Y:S05]  /*16750*/  WARPSYNC.ALL ;  /* 0x0000000000007948 */ /* 0x000fea0003800000 */
[----:B------:R-:W4:Y:S08]  /*16760*/  S2UR UR5, SR_CgaCtaId ;  /* 0x00000000000579c3 */ /* 0x000f300000008800 */
[----:B------:R-:W-:Y:S06]  /*16770*/  BAR.SYNC.DEFER_BLOCKING 0x5, 0x180 ;  /* 0x0146000000007b1d */ /* 0x000fec0000010000 */
[----:B------:R-:W-:-:S02]  /*16780*/  UMOV UR4, 0x400 ;  /* 0x0000040000047882 */ /* 0x000fc40000000000 */
[----:B----4-:R-:W-:-:S06]  /*16790*/  ULEA UR4, UR5, UR4, 0x18 ;  /* 0x0000000405047291 */ /* 0x010fcc000f8ec03f */
[----:B-1----:R-:W-:-:S05]  /*167a0*/  IMAD.U32 R23, RZ, RZ, UR4 ;  /* 0x00000004ff177e24 */ /* 0x002fca000f8e00ff */
[----:B------:R1:W4:Y:S01]  /*167b0*/  LDS.128 R16, [R23+0x28cd0] ;  /* 0x028cd00017107984 */ /* 0x0003220000000c00 */
[----:B------:R-:W-:Y:S06]  /*167c0*/  BAR.ARV 0x4, 0x180 ;  /* 0x0106000000007b1d */ /* 0x000fec0000002000 */
[----:B------:R-:W-:Y:S05]  /*167d0*/  BRA `(.L_x_821) ;  /* 0x0000000800407947 */ /* 0x000fea0003800000 */
.L_x_820:
[----:B0-----:R-:W0:Y:S01]  /*167e0*/  S2R R8, SR_TID.X ;  /* 0x0000000000087919 */ /* 0x001e220000002100 */
[----:B------:R-:W-:Y:S01]  /*167f0*/  UMOV UR4, 0xffffffff ;  /* 0xffffffff00047882 */ /* 0x000fe20000000000 */
[----:B0-----:R-:W-:-:S04]  /*16800*/  LOP3.LUT R8, R8, 0x1f, RZ, 0xc0, !PT ;  /* 0x0000001f08087812 */ /* 0x001fc800078ec0ff */
[----:B------:R-:W-:Y:S01]  /*16810*/  ISETP.NE.AND P0, PT, R8, 0x1f, PT ;  /* 0x0000001f0800780c */ /* 0x000fe20003f05270 */
[----:B------:R-:W-:-:S12]  /*16820*/  BRA.DIV UR4, `(.L_x_822) ;  /* 0x0000003a04cc7947 */ /* 0x000fd8000b800000 */
[----:B------:R-:W-:Y:S01]  /*16830*/  IMAD.IADD R5, R19, 0x1, R8 ;  /* 0x0000000113057824 */ /* 0x000fe200078e0208 */
[----:B------:R-:W-:-:S04]  /*16840*/  ULDC UR4, c[0x0][0xc3c] ;  /* 0x00030f0000047ab9 */ /* 0x000fc80000000800 */
[----:B------:R-:W-:-:S13]  /*16850*/  ISETP.GE.OR P1, PT, R5, UR4, !P0 ;  /* 0x0000000405007c0c */ /* 0x000fda000c726670 */
[----:B-1----:R-:W0:Y:S02]  /*16860*/  @!P1 LDC.64 R2, c[0x0][0xc80] ;  /* 0x00032000ff029b82 */ /* 0x002e240000000a00 */
[----:B0-----:R-:W-:-:S06]  /*16870*/  @!P1 IMAD.WIDE R2, R5, 0x4, R2 ;  /* 0x0000000405029825 */ /* 0x001fcc00078e0202 */
[----:B------:R0:W4:Y:S01]  /*16880*/  @!P1 LDG.E R3, desc[UR40][R2.64] ;  /* 0x0000002802039981 */ /* 0x000122000c1e1900 */
[C---:B------:R-:W-:Y:S02]  /*16890*/  ISETP.GE.U32.AND P2, PT, R8.reuse, 0x2, PT ;  /* 0x000000020800780c */ /* 0x040fe40003f46070 */
[C---:B------:R-:W-:Y:S01]  /*168a0*/  ISETP.GE.U32.AND P3, PT, R8.reuse, 0x4, PT ;  /* 0x000000040800780c */ /* 0x040fe20003f66070 */
[----:B------:R-:W-:Y:S01]  /*168b0*/  SHFL.IDX PT, R0, R16, RZ, 0x1f ;  /* 0x00001fff10007589 */ /* 0x000fe200000e0000 */
[C---:B------:R-:W-:Y:S02]  /*168c0*/  ISETP.GE.U32.AND P4, PT, R8.reuse, 0x8, PT ;  /* 0x000000080800780c */ /* 0x040fe40003f86070 */
[C---:B------:R-:W-:Y:S01]  /*168d0*/  ISETP.GE.U32.AND P5, PT, R8.reuse, 0x10, PT ;  /* 0x000000100800780c */ /* 0x040fe20003fa6070 */
[----:B------:R-:W-:Y:S01]  /*168e0*/  SHFL.IDX PT, R4, R16, 0x1, 0x1f ;  /* 0x00201f0010047f89 */ /* 0x000fe200000e0000 */
[----:B0-----:R-:W-:Y:S02]  /*168f0*/  IMAD.MOV.U32 R2, RZ, RZ, RZ ;  /* 0x000000ffff027224 */ /* 0x001fe400078e00ff */
[----:B----4-:R-:W-:Y:S01]  /*16900*/  @!P1 IMAD.MOV.U32 R2, RZ, RZ, R3 ;  /* 0x000000ffff029224 */ /* 0x010fe200078e0003 */
[----:B------:R-:W-:-:S04]  /*16910*/  ISETP.NE.AND P1, PT, R8, RZ, PT ;  /* 0x000000ff0800720c */ /* 0x000fc80003f25270 */
[----:B------:R-:W0:Y:S02]  /*16920*/  SHFL.UP PT, R14, R2, 0x1, RZ ;  /* 0x04200000020e7989 */ /* 0x000e2400000e00ff */
[----:B0-----:R-:W-:-:S05]  /*16930*/  SEL R5, R14, RZ, P1 ;  /* 0x000000ff0e057207 */ /* 0x001fca0000800000 */
[----:B------:R-:W-:-:S05]  /*16940*/  IMAD.IADD R5, R2, 0x1, R5 ;  /* 0x0000000102057824 */ /* 0x000fca00078e0205 */
        /* <DEDUP_REMOVED lines=12> */
[----:B------:R0:W1:Y:S02]  /*16a10*/  SHFL.IDX PT, R14, R3, 0x1f, 0x1f ;  /* 0x03e01f00030e7f89 */ /* 0x00006400000e0000 */
.L_x_952:
[----:B------:R-:W-:Y:S02]  /*16a20*/  ULDC UR4, c[0x0][0xc38] ;  /* 0x00030e0000047ab9 */ /* 0x000fe40000000800 */
[----:B------:R-:W-:-:S04]  /*16a30*/  IMAD.U32 R16, RZ, RZ, UR4 ;  /* 0x00000004ff107e24 */ /* 0x000fc8000f8e00ff */
[----:B-1----:R-:W-:-:S04]  /*16a40*/  IMAD R5, R14, R16, RZ ;  /* 0x000000100e057224 */ /* 0x002fc800078e02ff */
[----:B------:R-:W-:-:S05]  /*16a50*/  IMAD.IADD R4, R4, 0x1, R5 ;  /* 0x0000000104047824 */ /* 0x000fca00078e0205 */
[----:B------:R-:W-:-:S13]  /*16a60*/  ISETP.GT.AND P6, PT, R4, R0, PT ;  /* 0x000000000400720c */ /* 0x000fda0003fc4270 */
[----:B------:R-:W-:Y:S05]  /*16a70*/  @P6 BRA `(.L_x_823) ;  /* 0x00000000009c6947 */ /* 0x000fea0003800000 */
.L_x_828:
[----:B------:R-:W1:Y:S01]  /*16a80*/  LDC R6, c[0x0][0xc3c] ;  /* 0x00030f00ff067b82 */ /* 0x000e620000000800 */
[----:B------:R-:W-:-:S05]  /*16a90*/  VIADD R19, R19, 0x1f ;  /* 0x0000001f13137836 */ /* 0x000fca0000000000 */
[----:B-1----:R-:W-:-:S13]  /*16aa0*/  ISETP.GE.AND P6, PT, R19, R6, PT ;  /* 0x000000061300720c */ /* 0x002fda0003fc6270 */
[----:B------:R-:W-:Y:S05]  /*16ab0*/  @P6 BRA `(.L_x_824) ;  /* 0x0000000400446947 */ /* 0x000fea0003800000 */
[----:B------:R-:W1:Y:S01]  /*16ac0*/  S2R R2, SR_TID.X ;  /* 0x0000000000027919 */ /* 0x000e620000002100 */
[----:B------:R-:W-:Y:S01]  /*16ad0*/  BSSY B0, `(.L_x_825) ;  /* 0x0000009000007945 */ /* 0x000fe20003800000 */
[----:B-1----:R-:W-:-:S04]  /*16ae0*/  LOP3.LUT R2, R2, 0x1f, RZ, 0xc0, !PT ;  /* 0x0000001f02027812 */ /* 0x002fc800078ec0ff */
[----:B------:R-:W-:Y:S01]  /*16af0*/  IADD3 R5, R19, R2, RZ ;  /* 0x0000000213057210 */ /* 0x000fe20007ffe0ff */
[----:B------:R-:W-:-:S03]  /*16b00*/  IMAD.MOV.U32 R2, RZ, RZ, RZ ;  /* 0x000000ffff027224 */ /* 0x000fc600078e00ff */
[----:B------:R-:W-:-:S13]  /*16b10*/  ISETP.GE.OR P6, PT, R5, R6, !P0 ;  /* 0x000000060500720c */ /* 0x000fda00047c6670 */
[----:B------:R-:W-:Y:S05]  /*16b20*/  @P6 BRA `(.L_x_826) ;  /* 0x00000000000c6947 */ /* 0x000fea0003800000 */
[----:B0-----:R-:W0:Y:S02]  /*16b30*/  LDC.64 R2, c[0x0][0xc80] ;  /* 0x00032000ff027b82 */ /* 0x001e240000000a00 */
[----:B0-----:R-:W-:-:S06]  /*16b40*/  IMAD.WIDE R2, R5, 0x4, R2 ;  /* 0x0000000405027825 */ /* 0x001fcc00078e0202 */
[----:B------:R1:W5:Y:S02]  /*16b50*/  LDG.E R2, desc[UR40][R2.64] ;  /* 0x0000002802027981 */ /* 0x000364000c1e1900 */
.L_x_826:
[----:B------:R-:W-:Y:S05]  /*16b60*/  BSYNC B0 ;  /* 0x0000000000007941 */ /* 0x000fea0003800000 */
.L_x_825:
[----:B------:R-:W-:-:S03]  /*16b70*/  UMOV UR4, 0xffffffff ;  /* 0xffffffff00047882 */ /* 0x000fc60000000000 */
[----:B------:R-:W-:Y:S05]  /*16b80*/  BRA.DIV UR4, `(.L_x_827) ;  /* 0x0000003e04187947 */ /* 0x000fea000b800000 */
[----:B-----5:R-:W2:Y:S02]  /*16b90*/  SHFL.UP PT, R14, R2, 0x1, RZ ;  /* 0x04200000020e7989 */ /* 0x020ea400000e00ff */
[----:B--2---:R-:W-:-:S05]  /*16ba0*/  SEL R13, R14, RZ, P1 ;  /* 0x000000ff0e0d7207 */ /* 0x004fca0000800000 */
[----:B------:R-:W-:-:S05]  /*16bb0*/  IMAD.IADD R13, R2, 0x1, R13 ;  /* 0x00000001020d7824 */ /* 0x000fca00078e020d */
[----:B------:R-:W2:Y:S02]  /*16bc0*/  SHFL.UP PT, R14, R13, 0x2, RZ ;  /* 0x044000000d0e7989 */ /* 0x000ea400000e00ff */
[----:B--2---:R-:W-:-:S05]  /*16bd0*/  SEL R14, R14, RZ, P2 ;  /* 0x000000ff0e0e7207 */ /* 0x004fca0001000000 */
[----:B01----:R-:W-:-:S05]  /*16be0*/  IMAD.IADD R3, R13, 0x1, R14 ;  /* 0x000000010d037824 */ /* 0x003fca00078e020e */
        /* <DEDUP_REMOVED lines=10> */
.L_x_960:
[----:B------:R-:W-:Y:S02]  /*16c90*/  ULDC UR4, c[0x0][0xc38] ;  /* 0x00030e0000047ab9 */ /* 0x000fe40000000800 */
[----:B------:R-:W-:-:S05]  /*16ca0*/  MOV R16, UR4 ;  /* 0x0000000400107c02 */ /* 0x000fca0008000f00 */
[----:B-1----:R-:W-:-:S04]  /*16cb0*/  IMAD R5, R14, R16, RZ ;  /* 0x000000100e057224 */ /* 0x002fc800078e02ff */
[----:B------:R-:W-:-:S05]  /*16cc0*/  IMAD.IADD R4, R5, 0x1, R4 ;  /* 0x0000000105047824 */ /* 0x000fca00078e0204 */
[----:B------:R-:W-:-:S13]  /*16cd0*/  ISETP.GT.AND P6, PT, R4, R0, PT ;  /* 0x000000000400720c */ /* 0x000fda0003fc4270 */
[----:B------:R-:W-:Y:S05]  /*16ce0*/  @!P6 BRA `(.L_x_828) ;  /* 0xfffffffc0064e947 */ /* 0x000fea000383ffff */
.L_x_823:
[----:B------:R-:W-:Y:S01]  /*16cf0*/  IMAD.IADD R5, R4, 0x1, -R5 ;  /* 0x0000000104057824 */ /* 0x000fe200078e0a05 */
[----:B------:R-:W-:-:S03]  /*16d00*/  UMOV UR4, 0xffffffff ;  /* 0xffffffff00047882 */ /* 0x000fc60000000000 */
[----:B------:R-:W-:-:S05]  /*16d10*/  IMAD R7, R3, R16, R5 ;  /* 0x0000001003077224 */ /* 0x000fca00078e0205 */
[----:B------:R-:W-:Y:S01]  /*16d20*/  ISETP.GT.AND P6, PT, R7, R0, PT ;  /* 0x000000000700720c */ /* 0x000fe20003fc4270 */
[----:B------:R-:W-:-:S12]  /*16d30*/  BRA.DIV UR4, `(.L_x_829) ;  /* 0x0000003e04687947 */ /* 0x000fd8000b800000 */
[----:B------:R-:W-:-:S04]  /*16d40*/  VOTE.ANY R6, PT, !P6 ;  /* 0x0000000000067806 */ /* 0x000fc800070e0100 */
[----:B------:R-:W1:Y:S02]  /*16d50*/  POPC R4, R6 ;  /* 0x0000000600047309 */ /* 0x000e640000000000 */
[----:B-1----:R1:W2:Y:S02]  /*16d60*/  SHFL.IDX PT, R17, R2, R4, 0x1f ;  /* 0x00001f0402117589 */ /* 0x0022a400000e0000 */
.L_x_964:
[----:B------:R-:W-:Y:S01]  /*16d70*/  ISETP.NE.AND P0, PT, R6, RZ, PT ;  /* 0x000000ff0600720c */ /* 0x000fe20003f05270 */
[----:B------:R-:W-:-:S12]  /*16d80*/  IMAD.MOV.U32 R14, RZ, RZ, RZ ;  /* 0x000000ffff0e7224 */ /* 0x000fd800078e00ff */
[----:B------:R-:W-:Y:S05]  /*16d90*/  @!P0 BRA `(.L_x_830) ;  /* 0x0000000000108947 */ /* 0x000fea0003800000 */
[----:B------:R-:W-:Y:S01]  /*16da0*/  UMOV UR4, 0xffffffff ;  /* 0xffffffff00047882 */ /* 0x000fe20000000000 */
[----:B------:R-:W-:Y:S02]  /*16db0*/  VIADD R12, R4, 0xffffffff ;  /* 0xffffffff040c7836 */ /* 0x000fe40000000000 */
[----:B------:R-:W-:Y:S05]  /*16dc0*/  BRA.DIV UR4, `(.L_x_831) ;  /* 0x0000003e048c7947 */ /* 0x000fea000b800000 */
[----:B------:R3:W4:Y:S02]  /*16dd0*/  SHFL.IDX PT, R14, R3, R12, 0x1f ;  /* 0x00001f0c030e7589 */ /* 0x00072400000e0000 */
.L_x_830:
[----:B--2---:R-:W-:Y:S01]  /*16de0*/  IABS R6, R17 ;  /* 0x0000001100067213 */ /* 0x004fe20000000000 */
[----:B----4-:R-:W-:Y:S02]  /*16df0*/  IMAD R16, R14, R16, R5 ;  /* 0x000000100e107224 */ /* 0x010fe400078e0205 */
[----:B------:R-:W-:Y:S01]  /*16e00*/  IMAD.IADD R19, R4, 0x1, R19 ;  /* 0x0000000104137824 */ /* 0x000fe200078e0213 */
[----:B------:R-:W2:Y:S01]  /*16e10*/  I2F.RP R7, R6 ;  /* 0x0000000600077306 */ /* 0x000ea20000209400 */
[----:B------:R-:W-:-:S07]  /*16e20*/  IMAD.IADD R0, R0, 0x1, -R16 ;  /* 0x0000000100007824 */ /* 0x000fce00078e0a10 */
[----:B--2---:R-:W1:Y:S02]  /*16e30*/  MUFU.RCP R7, R7 ;  /* 0x0000000700077308 */ /* 0x004e640000001000 */
[----:B-1----:R-:W-:-:S06]  /*16e40*/  VIADD R2, R7, 0xffffffe ;  /* 0x0ffffffe07027836 */ /* 0x002fcc0000000000 */
[----:B0--3--:R0:W1:Y:S02]  /*16e50*/  F2I.FTZ.U32.TRUNC.NTZ R3, R2 ;  /* 0x0000000200037305 */ /* 0x009064000021f000 */
[----:B0-----:R-:W-:Y:S01]  /*16e60*/  MOV R2, RZ ;  /* 0x000000ff00027202 */ /* 0x001fe20000000f00 */
[----:B-1----:R-:W-:-:S04]  /*16e70*/  IMAD.MOV R5, RZ, RZ, -R3 ;  /* 0x000000ffff057224 */ /* 0x002fc800078e0a03 */
[----:B------:R-:W-:-:S04]  /*16e80*/  IMAD R5, R5, R6, RZ ;  /* 0x0000000605057224 */ /* 0x000fc800078e02ff */
[----:B------:R-:W-:Y:S01]  /*16e90*/  IMAD.HI.U32 R3, R3, R5, R2 ;  /* 0x0000000503037227 */ /* 0x000fe200078e0002 */
[----:B------:R-:W-:Y:S02]  /*16ea0*/  IABS R5, R17 ;  /* 0x0000001100057213 */ /* 0x000fe40000000000 */
[----:B------:R-:W-:-:S03]  /*16eb0*/  IABS R2, R0 ;  /* 0x0000000000027213 */ /* 0x000fc60000000000 */
[----:B------:R-:W-:Y:S02]  /*16ec0*/  IMAD.MOV R5, RZ, RZ, -R5 ;  /* 0x000000ffff057224 */ /* 0x000fe400078e0a05 */
        /* <DEDUP_REMOVED lines=11> */
[----:B------:R-:W-:-:S04]  /*16f80*/  @!P1 LOP3.LUT R3, RZ, R17, RZ, 0x33, !PT ;  /* 0x00000011ff039212 */ /* 0x000fc800078e33ff */
[----:B------:R-:W-:Y:S01]  /*16f90*/  IADD3 R2, -R3, RZ, RZ ;  /* 0x000000ff03027210 */ /* 0x000fe20007ffe1ff */
[----:B------:R-:W-:-:S04]  /*16fa0*/  IMAD.MOV.U32 R18, RZ, RZ, R3 ;  /* 0x000000ffff127224 */ /* 0x000fc800078e0003 */
[----:B------:R-:W-:Y:S01]  /*16fb0*/  IMAD R17, R17, R2, R0 ;  /* 0x0000000211117224 */ /* 0x000fe200078e0200 */
[----:B------:R-:W-:Y:S06]  /*16fc0*/  BRA `(.L_x_832) ;  /* 0x00000000001c7947 */ /* 0x000fec0003800000 */
.L_x_824:
[----:B------:R-:W-:Y:S01]  /*16fd0*/  UMOV UR4, URZ ;  /* 0x0000003f00047c82 */ /* 0x000fe20008000000 */
[----:B------:R-:W-:Y:S01]  /*16fe0*/  UMOV UR5, URZ ;  /* 0x0000003f00057c82 */ /* 0x000fe20008000000 */
[----:B------:R-:W-:Y:S01]  /*16ff0*/  ULDC UR6, c[0x0][0xc3c] ;  /* 0x00030f0000067ab9 */ /* 0x000fe20000000800 */
[----:B------:R-:W-:Y:S02]  /*17000*/  IMAD.MOV.U32 R16, RZ, RZ, R0 ;  /* 0x000000ffff107224 */ /* 0x000fe400078e0000 */
[----:B------:R-:W-:Y:S02]  /*17010*/  IMAD.U32 R17, RZ, RZ, UR4 ;  /* 0x00000004ff117e24 */ /* 0x000fe4000f8e00ff */
[----:B------:R-:W-:Y:S02]  /*17020*/  IMAD.U32 R18, RZ, RZ, UR5 ;  /* 0x00000005ff127e24 */ /* 0x000fe4000f8e00ff */
[----:B------:R-:W-:-:S07]  /*17030*/  IMAD.U32 R19, RZ, RZ, UR6 ;  /* 0x00000006ff137e24 */ /* 0x000fce000f8e00ff */
.L_x_832:
[----:B------:R-:W1:Y:S01]  /*17040*/  S2R R0, SR_TID.X ;  /* 0x0000000000007919 */ /* 0x000e620000002100 */
[----:B------:R-:W-:Y:S05]  /*17050*/  WARPSYNC.ALL ;  /* 0x0000000000007948 */ /* 0x000fea0003800000 */
[----:B------:R-:W-:Y:S01]  /*17060*/  BAR.SYNC.DEFER_BLOCKING 0x4, 0x180 ;  /* 0x0106000000007b1d */ /* 0x000fe20000010000 */
[----:B-1----:R-:W-:-:S04]  /*17070*/  LOP3.LUT R0, R0, 0x1f, RZ, 0xc0, !PT ;  /* 0x0000001f00007812 */ /* 0x002fc800078ec0ff */
[----:B------:R-:W-:-:S13]  /*17080*/  ISETP.NE.AND P0, PT, R0, RZ, PT ;  /* 0x000000ff0000720c */ /* 0x000fda0003f05270 */
[----:B0-----:R-:W0:Y:S01]  /*17090*/  @!P0 S2R R3, SR_CgaCtaId ;  /* 0x0000000000038919 */ /* 0x001e220000008800 */
[----:B------:R-:W-:-:S04]  /*170a0*/  @!P0 MOV R0, 0x400 ;  /* 0x0000040000008802 */ /* 0x000fc80000000f00 */
[----:B0-----:R-:W-:-:S05]  /*170b0*/  @!P0 LEA R23, R3, R0, 0x18 ;  /* 0x0000000003178211 */ /* 0x001fca00078ec0ff */
[----:B------:R0:W-:Y:S01]  /*170c0*/  @!P0 STS.128 [R23+0x28cd0], R16 ;  /* 0x028cd01017008388 */ /* 0x0001e20000000c00 */
[----:B------:R-:W-:Y:S06]  /*170d0*/  BAR.ARV 0x5, 0x180 ;  /* 0x0146000000007b1d */ /* 0x000fec0000002000 */
.L_x_821:
[----:B------:R-:W-:Y:S02]  /*170e0*/  ULDC UR4, c[0x0][0xc3c] ;  /* 0x00030f0000047ab9 */ /* 0x000fe40000000800 */
[----:B----4-:R-:W-:-:S13]  /*170f0*/  ISETP.GE.AND P0, PT, R19, UR4, PT ;  /* 0x0000000413007c0c */ /* 0x010fda000bf06270 */
[----:B------:R-:W-:Y:S05]  /*17100*/  @!P0 BRA `(.L_x_833) ;  /* 0xffffff9c00ac8947 */ /* 0x000fea000383ffff */
[----:B------:R-:W-:Y:S05]  /*17110*/  BSYNC B8 ;  /* 0x0000000000087941 */ /* 0x000fea0003800000 */
.L_x_726:
[----:B------:R-:W4:Y:S01]  /*17120*/  LDL.LU R0, [R1+0x1c] ;  /* 0x00001c0001007983 */ /* 0x000f220000300800 */
[----:B------:R-:W-:Y:S01]  /*17130*/  BSSY B0, `(.L_x_834) ;  /* 0x000000b000007945 */ /* 0x000fe20003800000 */
[----:B0-----:R-:W0:Y:S01]  /*17140*/  S2R R5, SR_CgaCtaId ;  /* 0x0000000000057919 */ /* 0x001e220000008800 */
[----:B----4-:R-:W-:-:S04]  /*17150*/  IADD3 R0, R0, 0x1, RZ ;  /* 0x0000000100007810 */ /* 0x010fc80007ffe0ff */
[----:B-1----:R-:W-:-:S04]  /*17160*/  LEA.HI R2, R0, R0, RZ, 0x1 ;  /* 0x0000000000027211 */ /* 0x002fc800078f08ff */
[----:B------:R-:W-:Y:S02]  /*17170*/  LOP3.LUT R3, R2, 0xfffffffe, RZ, 0xc0, !PT ;  /* 0xfffffffe02037812 */ /* 0x000fe400078ec0ff */
[----:B------:R-:W-:-:S03]  /*17180*/  MOV R2, 0x400 ;  /* 0x0000040000027802 */ /* 0x000fc60000000f00 */
[----:B------:R-:W-:Y:S01]  /*17190*/  IMAD.IADD R0, R0, 0x1, -R3 ;  /* 0x0000000100007824 */ /* 0x000fe200078e0a03 */
[----:B0-----:R-:W-:-:S04]  /*171a0*/  LEA R4, R5, R2, 0x18 ;  /* 0x0000000205047211 */ /* 0x001fc800078ec0ff */
[----:B------:R-:W-:-:S04]  /*171b0*/  SHF.L.U32 R0, R0, 0x1f, RZ ;  /* 0x0000001f00007819 */ /* 0x000fc800000006ff */
[----:B------:R-:W0:Y:S02]  /*171c0*/  SYNCS.PHASECHK.TRANS64.TRYWAIT P0, [R4+URZ+0x28c20], R0 ;  /* 0x028c2000040075a7 */ /* 0x000e24000800017f */
[----:B0-----:R-:W-:Y:S05]  /*171d0*/  @!P0 BRA `(.L_x_835) ;  /* 0x0000003800ac8947 */ /* 0x001fea0003800000 */
.L_x_967:
[----:B------:R-:W-:Y:S05]  /*171e0*/  BSYNC B0 ;  /* 0x0000000000007941 */ /* 0x000fea0003800000 */
.L_x_834:
[----:B------:R-:W-:-:S03]  /*171f0*/  UMOV UR4, 0xffffffff ;  /* 0xffffffff00047882 */ /* 0x000fc60000000000 */
[----:B------:R-:W-:Y:S05]  /*17200*/  BRA.DIV UR4, `(.L_x_836) ;  /* 0x0000003a04b47947 */ /* 0x000fea000b800000 */
[----:B0-----:R-:W0:Y:S02]  /*17210*/  S2R R0, SR_TID.X ;  /* 0x0000000000007919 */ /* 0x001e240000002100 */
[----:B0-----:R-:W-:-:S04]  /*17220*/  SHF.R.U32.HI R0, RZ, 0x5, R0 ;  /* 0x00000005ff007819 */ /* 0x001fc80000011600 */
[----:B------:R-:W-:-:S05]  /*17230*/  LOP3.LUT R0, R0, 0x3, RZ, 0xc0, !PT ;  /* 0x0000000300007812 */ /* 0x000fca00078ec0ff */
[----:B------:R0:W1:Y:S02]  /*17240*/  SHFL.IDX PT, R14, R0, RZ, 0x1f ;  /* 0x00001fff000e7589 */ /* 0x00006400000e0000 */
.L_x_970:
[----:B-1----:R-:W-:-:S13]  /*17250*/  ISETP.NE.AND P0, PT, R14, RZ, PT ;  /* 0x000000ff0e00720c */ /* 0x002fda0003f05270 */
[----:B------:R-:W-:Y:S05]  /*17260*/  @P0 BRA `(.L_x_588) ;  /* 0x0000000000840947 */ /* 0x000fea0003800000 */
[----:B------:R-:W-:-:S03]  /*17270*/  UMOV UR4, 0xffffffff ;  /* 0xffffffff00047882 */ /* 0x000fc60000000000 */
[----:B------:R-:W-:Y:S05]  /*17280*/  BRA.DIV UR4, `(.L_x_837) ;  /* 0x0000003a04c87947 */ /* 0x000fea000b800000 */
[----:B------:R-:W-:-:S13]  /*17290*/  ELECT P6, URZ, PT ;  /* 0x00000000003f782f */ /* 0x000fda00038c0000 */
.L_x_973:
[----:B------:R-:W-:Y:S05]  /*172a0*/  @!P6 BRA `(.L_x_588) ;  /* 0x000000000074e947 */ /* 0x000fea0003800000 */
[----:B------:R-:W-:-:S04]  /*172b0*/  LOP3.LUT R37, R37, 0x2, RZ, 0xfc, !PT ;  /* 0x0000000225257812 */ /* 0x000fc800078efcff */
[----:B------:R-:W-:-:S13]  /*172c0*/  ISETP.NE.AND P0, PT, R37, 0x3, PT ;  /* 0x000000032500780c */ /* 0x000fda0003f05270 */
[----:B------:R-:W-:Y:S05]  /*172d0*/  @!P0 BRA `(.L_x_838) ;  /* 0x0000000000048947 */ /* 0x000fea0003800000 */
[----:B------:R-:W-:Y:S01]  /*172e0*/  BPT.TRAP 0x1 ;  /* 0x000000040000795c */ /* 0x000fe20000300000 */
.L_x_838:
[C---:B------:R-:W-:Y:S01]  /*172f0*/  IMAD R5, R25.reuse, 0x8, R4 ;  /* 0x0000000819057824 */ /* 0x040fe200078e0204 */
[----:B0-----:R-:W-:Y:S01]  /*17300*/  SHF.L.U32 R0, R26, 0x1f, RZ ;  /* 0x0000001f1a007819 */ /* 0x001fe200000006ff */
[----:B------:R-:W-:-:S03]  /*17310*/  VIADD R25, R25, 0x1 ;  /* 0x0000000119197836 */ /* 0x000fc60000000000 */
[----:B------:R-:W0:Y:S02]  /*17320*/  SYNCS.PHASECHK.TRANS64.TRYWAIT P1, [R5+URZ+0x28c40], R0 ;  /* 0x028c4000050075a7 */ /* 0x000e24000802017f */
[----:B------:R-:W-:-:S04]  /*17330*/  ISETP.NE.AND P2, PT, R25, 0x2, PT ;  /* 0x000000021900780c */ /* 0x000fc80003f45270 */
[----:B------:R-:W-:Y:S01]  /*17340*/  SEL R3, RZ, 0x1, P2 ;  /* 0x00000001ff037807 */ /* 0x000fe20001000000 */
[----:B0-----:R-:W-:Y:S08]  /*17350*/  @!P1 BRA `(.L_x_839) ;  /* 0x0000003800b49947 */ /* 0x001ff00003800000 */
.L_x_974:
[----:B------:R-:W-:Y:S02]  /*17360*/  SEL R25, R25, RZ, P2 ;  /* 0x000000ff19197207 */ /* 0x000fe40001000000 */
[----:B------:R-:W-:Y:S01]  /*17370*/  LOP3.LUT R2, R26, R3, RZ, 0x3c, !PT ;  /* 0x000000031a027212 */ /* 0x000fe200078e3cff */
[----:B------:R-:W-:Y:S06]  /*17380*/  @!P0 BRA `(.L_x_840) ;  /* 0x0000000000048947 */ /* 0x000fec0003800000 */
[----:B------:R-:W-:Y:S01]  /*17390*/  BPT.TRAP 0x1 ;  /* 0x000000040000795c */ /* 0x000fe20000300000 */
.L_x_840:
[----:B------:R-:W-:Y:S01]  /*173a0*/  IMAD R25, R25, 0x8, R4 ;  /* 0x0000000819197824 */ /* 0x000fe200078e0204 */
[----:B------:R-:W-:-:S04]  /*173b0*/  SHF.L.U32 R2, R2, 0x1f, RZ ;  /* 0x0000001f02027819 */ /* 0x000fc800000006ff */
[----:B------:R-:W1:Y:S02]  /*173c0*/  SYNCS.PHASECHK.TRANS64.TRYWAIT P1, [R25+URZ+0x28c40], R2 ;  /* 0x028c4002190075a7 */ /* 0x000e64000802017f */
[----:B-1----:R-:W-:Y:S05]  /*173d0*/  @!P1 BRA `(.L_x_841) ;  /* 0x0000003800a89947 */ /* 0x002fea0003800000 */
.L_x_975:
[----:B------:R-:W-:Y:S05]  /*173e0*/  @!P0 BRA `(.L_x_842) ;  /* 0x0000000000048947 */ /* 0x000fea0003800000 */
[----:B------:R-:W-:Y:S01]  /*173f0*/  BPT.TRAP 0x1 ;  /* 0x000000040000795c */ /* 0x000fe20000300000 */
.L_x_842:
[----:B------:R-:W4:Y:S02]  /*17400*/  SYNCS.PHASECHK.TRANS64.TRYWAIT P1, [R5+URZ+0x28c60], R0 ;  /* 0x028c6000050075a7 */ /* 0x000f24000802017f */
[----:B----4-:R-:W-:Y:S05]  /*17410*/  @!P1 BRA `(.L_x_843) ;  /* 0x0000003800ac9947 */ /* 0x010fea0003800000 */
.L_x_976:
[----:B------:R-:W-:Y:S05]  /*17420*/  @!P0 BRA `(.L_x_844) ;  /* 0x0000000000048947 */ /* 0x000fea0003800000 */
[----:B------:R-:W-:Y:S01]  /*17430*/  BPT.TRAP 0x1 ;  /* 0x000000040000795c */ /* 0x000fe20000300000 */
.L_x_844:
[----:B------:R0:W0:Y:S02]  /*17440*/  SYNCS.PHASECHK.TRANS64.TRYWAIT P0, [R25+URZ+0x28c60], R2 ;  /* 0x028c6002190075a7 */ /* 0x000024000800017f */
[----:B0-----:R-:W-:Y:S05]  /*17450*/  @!P0 NANOSLEEP.SYNCS 0x989680 ;  /* 0x009896800000895d */ /* 0x001fea0003900000 */
[----:B------:R-:W0:Y:S02]  /*17460*/  @!P0 SYNCS.PHASECHK.TRANS64 P0, [R25+URZ+0x28c60], R2 ;  /* 0x028c6002190085a7 */ /* 0x000e24000800007f */
[----:B0-----:R-:W-:Y:S05]  /*17470*/  @!P0 BRA `(.L_x_844) ;  /* 0xfffffffc00f08947 */ /* 0x001fea000383ffff */
.L_x_588:
[----:B------:R-:W-:Y:S05]  /*17480*/  BSYNC B9 ;  /* 0x0000000000097941 */ /* 0x000fea0003800000 */
.L_x_585:
[----:B------:R-:W-:Y:S05]  /*17490*/  EXIT ;  /* 0x000000000000794d */ /* 0x000fea0003800000 */
.L_x_604:
[----:B0-----:R0:W1:Y:S02]  /*174a0*/  SYNCS.PHASECHK.TRANS64.TRYWAIT P6, [R63+URZ+0x28c90], R74 ;  /* 0x028c904a3f0075a7 */ /* 0x00106400080c017f */
[----:B-1----:R-:W-:Y:S05]  /*174b0*/  @!P6 NANOSLEEP.SYNCS 0x989680 ;  /* 0x009896800000e95d */ /* 0x002fea0003900000 */
[----:B------:R-:W1:Y:S02]  /*174c0*/  @!P6 SYNCS.PHASECHK.TRANS64 P6, [R63+URZ+0x28c90], R74 ;  /* 0x028c904a3f00e5a7 */ /* 0x000e6400080c007f */
[----:B-1----:R-:W-:Y:S05]  /*174d0*/  @!P6 BRA `(.L_x_604) ;  /* 0xfffffffc00f0e947 */ /* 0x002fea000383ffff */
[----:B------:R-:W-:Y:S05]  /*174e0*/  BRA `(.L_x_845) ;  /* 0xfffffeb400347947 */ /* 0x000fea000383ffff */
.L_x_605:
[----:B------:R-:W-:Y:S01]  /*174f0*/  BSSY B1, `(.L_x_846) ;  /* 0x0000008000017945 */ /* 0x000fe20003800000 */
[----:B------:R-:W-:Y:S01]  /*17500*/  IMAD.MOV.U32 R13, RZ, RZ, R69 ;  /* 0x000000ffff0d7224 */ /* 0x000fe200078e0045 */
[----:B------:R-:W-:Y:S01]  /*17510*/  MOV R11, 0x1c1f ;  /* 0x00001c1f000b7802 */ /* 0x000fe20000000f00 */
[----:B------:R-:W-:Y:S02]  /*17520*/  IMAD.MOV.U32 R12, RZ, RZ, RZ ;  /* 0x000000ffff0c7224 */ /* 0x000fe400078e00ff */
[----:B------:R-:W-:-:S07]  /*17530*/  IMAD.MOV.U32 R15, RZ, RZ, -0x1 ;  /* 0xffffffffff0f7424 */ /* 0x000fce00078e00ff */
[----:B0-----:R-:W-:Y:S05]  /*17540*/  WARPSYNC.COLLECTIVE R15, `(.L_x_847) ;  /* 0x000000000f087348 */ /* 0x001fea0003c00000 */
[----:B------:R1:W2:Y:S02]  /*17550*/  SHFL.IDX P6, R14, R13, R12, R11 ;  /* 0x0000000c0d0e7389 */ /* 0x0002a400000c000b */
[----:B012---:R-:W-:Y:S01]  /*17560*/  ENDCOLLECTIVE ;  /* 0x000000000000791b */ /* 0x007fe20003800000 */
.L_x_847:
[----:B------:R-:W-:Y:S05]  /*17570*/  BSYNC B1 ;  /* 0x0000000000017941 */ /* 0x000fea0003800000 */
.L_x_846:
[----:B------:R-:W-:Y:S02]  /*17580*/  IMAD.MOV.U32 R13, RZ, RZ, R70 ;  /* 0x000000ffff0d7224 */ /* 0x000fe400078e0046 */
[----:B------:R-:W-:Y:S02]  /*17590*/  IMAD.MOV.U32 R12, RZ, RZ, RZ ;  /* 0x000000ffff0c7224 */ /* 0x000fe400078e00ff */
[----:B------:R-:W-:Y:S02]  /*175a0*/  IMAD.MOV.U32 R11, RZ, RZ, 0x1c1f ;  /* 0x00001c1fff0b7424 */ /* 0x000fe400078e00ff */
[----:B------:R-:W-:Y:S02]  /*175b0*/  IMAD.MOV.U32 R15, RZ, RZ, -0x1 ;  /* 0xffffffffff0f7424 */ /* 0x000fe400078e00ff */
[----:B------:R-:W-:-:S07]  /*175c0*/  IMAD.MOV.U32 R72, RZ, RZ, R14 ;  /* 0x000000ffff487224 */ /* 0x000fce00078e000e */
[----:B------:R-:W-:Y:S05]  /*175d0*/  WARPSYNC.COLLECTIVE R15, `(.L_x_848) ;  /* 0x000000000f087348 */ /* 0x000fea0003c00000 */
[----:B------:R0:W1:Y:S02]  /*175e0*/  SHFL.IDX P6, R14, R13, R12, R11 ;  /* 0x0000000c0d0e7389 */ /* 0x00006400000c000b */
[----:B01----:R-:W-:Y:S01]  /*175f0*/  ENDCOLLECTIVE ;  /* 0x000000000000791b */ /* 0x003fe20003800000 */
.L_x_848:
[----:B------:R-:W-:Y:S05]  /*17600*/  BRA `(.L_x_849) ;  /* 0xfffffeb400007947 */ /* 0x000fea000383ffff */
.L_x_615:
[----:B0-----:R0:W1:Y:S02]  /*17610*/  SYNCS.PHASECHK.TRANS64.TRYWAIT P6, [R63+URZ+0x28c90], R74 ;  /* 0x028c904a3f0075a7 */ /* 0x00106400080c017f */
[----:B-1----:R-:W-:Y:S05]  /*17620*/  @!P6 NANOSLEEP.SYNCS 0x989680 ;  /* 0x009896800000e95d */ /* 0x002fea0003900000 */
[----:B------:R-:W1:Y:S02]  /*17630*/  @!P6 SYNCS.PHASECHK.TRANS64 P6, [R63+URZ+0x28c90], R74 ;  /* 0x028c904a3f00e5a7 */ /* 0x000e6400080c007f */
[----:B-1----:R-:W-:Y:S05]  /*17640*/  @!P6 BRA `(.L_x_615) ;  /* 0xfffffffc00f0e947 */ /* 0x002fea000383ffff */
[----:B------:R-:W-:Y:S05]  /*17650*/  BRA `(.L_x_850) ;  /* 0xfffffebc00587947 */ /* 0x000fea000383ffff */
.L_x_616:
        /* <DEDUP_REMOVED lines=8> */
.L_x_852:
[----:B------:R-:W-:Y:S05]  /*176e0*/  BSYNC B1 ;  /* 0x0000000000017941 */ /* 0x000fea0003800000 */
.L_x_851:
[----:B------:R-:W-:Y:S01]  /*176f0*/  IMAD.MOV.U32 R13, RZ, RZ, R70 ;  /* 0x000000ffff0d7224 */ /* 0x000fe200078e0046 */
[----:B------:R-:W-:Y:S01]  /*17700*/  MOV R11, 0x1c1f ;  /* 0x00001c1f000b7802 */ /* 0x000fe20000000f00 */
[----:B------:R-:W-:Y:S02]  /*17710*/  IMAD.MOV.U32 R12, RZ, RZ, RZ ;  /* 0x000000ffff0c7224 */ /* 0x000fe400078e00ff */
[----:B------:R-:W-:Y:S02]  /*17720*/  IMAD.MOV.U32 R15, RZ, RZ, -0x1 ;  /* 0xffffffffff0f7424 */ /* 0x000fe400078e00ff */
[----:B------:R-:W-:-:S07]  /*17730*/  IMAD.MOV.U32 R69, RZ, RZ, R14 ;  /* 0x000000ffff457224 */ /* 0x000fce00078e000e */
[----:B------:R-:W-:Y:S05]  /*17740*/  WARPSYNC.COLLECTIVE R15, `(.L_x_853) ;  /* 0x000000000f087348 */ /* 0x000fea0003c00000 */
[----:B------:R0:W1:Y:S02]  /*17750*/  SHFL.IDX P6, R14, R13, R12, R11 ;  /* 0x0000000c0d0e7389 */ /* 0x00006400000c000b */
[----:B01----:R-:W-:Y:S01]  /*17760*/  ENDCOLLECTIVE ;  /* 0x000000000000791b */ /* 0x003fe20003800000 */
.L_x_853:
[----:B------:R-:W-:Y:S01]  /*17770*/  IMAD.MOV.U32 R70, RZ, RZ, R14 ;  /* 0x000000ffff467224 */ /* 0x000fe200078e000e */
[----:B------:R-:W-:Y:S06]  /*17780*/  BRA `(.L_x_854) ;  /* 0xfffffebc00207947 */ /* 0x000fec000383ffff */
.L_x_621:
[----:B0-----:R0:W1:Y:S02]  /*17790*/  SYNCS.PHASECHK.TRANS64.TRYWAIT P0, [R63+URZ+0x28c90], R74 ;  /* 0x028c904a3f0075a7 */ /* 0x001064000800017f */
[----:B-1----:R-:W-:Y:S05]  /*177a0*/  @!P0 NANOSLEEP.SYNCS 0x989680 ;  /* 0x009896800000895d */ /* 0x002fea0003900000 */
[----:B------:R-:W1:Y:S02]  /*177b0*/  @!P0 SYNCS.PHASECHK.TRANS64 P0, [R63+URZ+0x28c90], R74 ;  /* 0x028c904a3f0085a7 */ /* 0x000e64000800007f */
[----:B-1----:R-:W-:Y:S05]  /*177c0*/  @!P0 BRA `(.L_x_621) ;  /* 0xfffffffc00f08947 */ /* 0x002fea000383ffff */
[----:B------:R-:W-:Y:S05]  /*177d0*/  BRA `(.L_x_855) ;  /* 0xfffffec000f87947 */ /* 0x000fea000383ffff */
.L_x_622:
[----:B------:R-:W-:Y:S01]  /*177e0*/  BSSY B1, `(.L_x_856) ;  /* 0x0000007000017945 */ /* 0x000fe20003800000 */
[----:B------:R-:W-:Y:S02]  /*177f0*/  IMAD.MOV.U32 R12, RZ, RZ, RZ ;  /* 0x000000ffff0c7224 */ /* 0x000fe400078e00ff */
[----:B------:R-:W-:Y:S02]  /*17800*/  IMAD.MOV.U32 R11, RZ, RZ, 0x1c1f ;  /* 0x00001c1fff0b7424 */ /* 0x000fe400078e00ff */
[----:B------:R-:W-:-:S07]  /*17810*/  IMAD.MOV.U32 R15, RZ, RZ, -0x1 ;  /* 0xffffffffff0f7424 */ /* 0x000fce00078e00ff */
[----:B0-----:R-:W-:Y:S05]  /*17820*/  WARPSYNC.COLLECTIVE R15, `(.L_x_857) ;  /* 0x000000000f087348 */ /* 0x001fea0003c00000 */
[----:B------:R1:W2:Y:S02]  /*17830*/  SHFL.IDX P6, R14, R13, R12, R11 ;  /* 0x0000000c0d0e7389 */ /* 0x0002a400000c000b */
[----:B012---:R-:W-:Y:S01]  /*17840*/  ENDCOLLECTIVE ;  /* 0x000000000000791b */ /* 0x007fe20003800000 */
.L_x_857:
[----:B------:R-:W-:Y:S05]  /*17850*/  BSYNC B1 ;  /* 0x0000000000017941 */ /* 0x000fea0003800000 */
.L_x_856:
[----:B------:R-:W-:Y:S01]  /*17860*/  MOV R13, R6 ;  /* 0x00000006000d7202 */ /* 0x000fe20000000f00 */
[----:B------:R-:W-:Y:S02]  /*17870*/  IMAD.MOV.U32 R12, RZ, RZ, RZ ;  /* 0x000000ffff0c7224 */ /* 0x000fe400078e00ff */
[----:B------:R-:W-:Y:S02]  /*17880*/  IMAD.MOV.U32 R11, RZ, RZ, 0x1c1f ;  /* 0x00001c1fff0b7424 */ /* 0x000fe400078e00ff */
[----:B------:R-:W-:Y:S02]  /*17890*/  IMAD.MOV.U32 R15, RZ, RZ, -0x1 ;  /* 0xffffffffff0f7424 */ /* 0x000fe400078e00ff */
[----:B------:R-:W-:-:S07]  /*178a0*/  IMAD.MOV.U32 R10, RZ, RZ, R14 ;  /* 0x000000ffff0a7224 */ /* 0x000fce00078e000e */
[----:B------:R-:W-:Y:S05]  /*178b0*/  WARPSYNC.COLLECTIVE R15, `(.L_x_858) ;  /* 0x000000000f087348 */ /* 0x000fea0003c00000 */
[----:B------:R0:W1:Y:S02]  /*178c0*/  SHFL.IDX P6, R14, R13, R12, R11 ;  /* 0x0000000c0d0e7389 */ /* 0x00006400000c000b */
[----:B01----:R-:W-:Y:S01]  /*178d0*/  ENDCOLLECTIVE ;  /* 0x000000000000791b */ /* 0x003fe20003800000 */
.L_x_858:
[----:B------:R-:W-:Y:S05]  /*178e0*/  BRA `(.L_x_859) ;  /* 0xfffffec400207947 */ /* 0x000fea000383ffff */
.L_x_626:
[----:B--2---:R2:W3:Y:S02]  /*178f0*/  SYNCS.PHASECHK.TRANS64.TRYWAIT P5, [R63+URZ+0x28cb0], R74 ;  /* 0x028cb04a3f0075a7 */ /* 0x0044e400080a017f */
[----:B---3--:R-:W-:Y:S05]  /*17900*/  @!P5 NANOSLEEP.SYNCS 0x989680 ;  /* 0x009896800000d95d */ /* 0x008fea0003900000 */
[----:B------:R-:W3:Y:S02]  /*17910*/  @!P5 SYNCS.PHASECHK.TRANS64 P5, [R63+URZ+0x28cb0], R74 ;  /* 0x028cb04a3f00d5a7 */ /* 0x000ee400080a007f */
[----:B---3--:R-:W-:Y:S05]  /*17920*/  @!P5 BRA `(.L_x_626) ;  /* 0xfffffffc00f0d947 */ /* 0x008fea000383ffff */
[----:B------:R-:W-:Y:S05]  /*17930*/  BRA `(.L_x_860) ;  /* 0xfffffec400ac7947 */ /* 0x000fea000383ffff */
.L_x_637:
[----:B0-----:R0:W1:Y:S02]  /*17940*/  SYNCS.PHASECHK.TRANS64.TRYWAIT P1, [R3+URZ+0x28c50], R6 ;  /* 0x028c5006030075a7 */ /* 0x001064000802017f */
[----:B-1----:R-:W-:Y:S05]  /*17950*/  @!P1 NANOSLEEP.SYNCS 0x989680 ;  /* 0x009896800000995d */ /* 0x002fea0003900000 */
[----:B------:R-:W1:Y:S02]  /*17960*/  @!P1 SYNCS.PHASECHK.TRANS64 P1, [R3+URZ+0x28c50], R6 ;  /* 0x028c5006030095a7 */ /* 0x000e64000802007f */
[----:B-1----:R-:W-:Y:S05]  /*17970*/  @!P1 BRA `(.L_x_637) ;  /* 0xfffffffc00f09947 */ /* 0x002fea000383ffff */
[----:B------:R-:W-:Y:S05]  /*17980*/  BRA `(.L_x_861) ;  /* 0xfffffed400847947 */ /* 0x000fea000383ffff */
.L_x_645:
[----:B-1----:R1:W2:Y:S02]  /*17990*/  SYNCS.PHASECHK.TRANS64.TRYWAIT P1, [R3+URZ+0x28c50], R10 ;  /* 0x028c500a030075a7 */ /* 0x0022a4000802017f */
[----:B--2---:R-:W-:Y:S05]  /*179a0*/  @!P1 NANOSLEEP.SYNCS 0x989680 ;  /* 0x009896800000995d */ /* 0x004fea0003900000 */
[----:B------:R-:W2:Y:S02]  /*179b0*/  @!P1 SYNCS.PHASECHK.TRANS64 P1, [R3+URZ+0x28c50], R10 ;  /* 0x028c500a030095a7 */ /* 0x000ea4000802007f */
[----:B--2---:R-:W-:Y:S05]  /*179c0*/  @!P1 BRA `(.L_x_645) ;  /* 0xfffffffc00f09947 */ /* 0x004fea000383ffff */
[----:B------:R-:W-:Y:S05]  /*179d0*/  BRA `(.L_x_644) ;  /* 0xfffffee000a87947 */ /* 0x000fea000383ffff */
.L_x_659:
        /* <DEDUP_REMOVED lines=8> */
.L_x_863:
[----:B------:R-:W-:Y:S05]  /*17a60*/  BSYNC B1 ;  /* 0x0000000000017941 */ /* 0x000fea0003800000 */
.L_x_862:
        /* <DEDUP_REMOVED lines=8> */
.L_x_864:
[----:B------:R-:W-:Y:S01]  /*17af0*/  MOV R13, R29 ;  /* 0x0000001d000d7202 */ /* 0x000fe20000000f00 */
[----:B------:R-:W-:-:S07]  /*17b00*/  IMAD.MOV.U32 R0, RZ, RZ, R14 ;  /* 0x000000ffff007224 */ /* 0x000fce00078e000e */
[----:B------:R-:W-:Y:S05]  /*17b10*/  WARPSYNC.COLLECTIVE R15, `(.L_x_865) ;  /* 0x000000000f087348 */ /* 0x000fea0003c00000 */
[----:B------:R0:W1:Y:S02]  /*17b20*/  SHFL.IDX P6, R14, R13, R12, R11 ;  /* 0x0000000c0d0e7389 */ /* 0x00006400000c000b */
[----:B01----:R-:W-:Y:S01]  /*17b30*/  ENDCOLLECTIVE ;  /* 0x000000000000791b */ /* 0x003fe20003800000 */
.L_x_865:
[----:B------:R-:W-:Y:S02]  /*17b40*/  IMAD.MOV.U32 R13, RZ, RZ, R28 ;  /* 0x000000ffff0d7224 */ /* 0x000fe400078e001c */
[----:B------:R-:W-:-:S07]  /*17b50*/  IMAD.MOV.U32 R5, RZ, RZ, R14 ;  /* 0x000000ffff057224 */ /* 0x000fce00078e000e */
[----:B------:R-:W-:Y:S05]  /*17b60*/  WARPSYNC.COLLECTIVE R15, `(.L_x_866) ;  /* 0x000000000f087348 */ /* 0x000fea0003c00000 */
[----:B------:R0:W1:Y:S02]  /*17b70*/  SHFL.IDX P6, R14, R13, R12, R11 ;  /* 0x0000000c0d0e7389 */ /* 0x00006400000c000b */
[----:B01----:R-:W-:Y:S01]  /*17b80*/  ENDCOLLECTIVE ;  /* 0x000000000000791b */ /* 0x003fe20003800000 */
.L_x_866:
[----:B------:R-:W-:Y:S05]  /*17b90*/  BRA `(.L_x_867) ;  /* 0xfffffef000e07947 */ /* 0x000fea000383ffff */
.L_x_663:
[----:B0-----:R0:W1:Y:S02]  /*17ba0*/  SYNCS.PHASECHK.TRANS64.TRYWAIT P0, [R2+URZ+0x28c00], R5 ;  /* 0x028c0005020075a7 */ /* 0x001064000800017f */
[----:B-1----:R-:W-:Y:S05]  /*17bb0*/  @!P0 NANOSLEEP.SYNCS 0x989680 ;  /* 0x009896800000895d */ /* 0x002fea0003900000 */
[----:B------:R-:W1:Y:S02]  /*17bc0*/  @!P0 SYNCS.PHASECHK.TRANS64 P0, [R2+URZ+0x28c00], R5 ;  /* 0x028c0005020085a7 */ /* 0x000e64000800007f */
[----:B-1----:R-:W-:Y:S05]  /*17bd0*/  @!P0 BRA `(.L_x_663) ;  /* 0xfffffffc00f08947 */ /* 0x002fea000383ffff */
[----:B------:R-:W-:Y:S05]  /*17be0*/  BRA `(.L_x_868) ;  /* 0xfffffef800007947 */ /* 0x000fea000383ffff */
.L_x_671:
        /* <DEDUP_REMOVED lines=8> */
.L_x_870:
[----:B------:R-:W-:Y:S05]  /*17c70*/  BSYNC B1 ;  /* 0x0000000000017941 */ /* 0x000fea0003800000 */
.L_x_869:
[----:B------:R-:W-:Y:S01]  /*17c80*/  IMAD.MOV.U32 R13, RZ, RZ, R26 ;  /* 0x000000ffff0d7224 */ /* 0x000fe200078e001a */
[----:B------:R-:W-:Y:S01]  /*17c90*/  MOV R0, R14 ;  /* 0x0000000e00007202 */ /* 0x000fe20000000f00 */
[----:B------:R-:W-:Y:S02]  /*17ca0*/  IMAD.MOV.U32 R12, RZ, RZ, RZ ;  /* 0x000000ffff0c7224 */ /* 0x000fe400078e00ff */
[----:B------:R-:W-:Y:S02]  /*17cb0*/  IMAD.MOV.U32 R11, RZ, RZ, 0x1c1f ;  /* 0x00001c1fff0b7424 */ /* 0x000fe400078e00ff */
[----:B------:R-:W-:-:S07]  /*17cc0*/  IMAD.MOV.U32 R15, RZ, RZ, -0x1 ;  /* 0xffffffffff0f7424 */ /* 0x000fce00078e00ff */
[----:B------:R-:W-:Y:S05]  /*17cd0*/  WARPSYNC.COLLECTIVE R15, `(.L_x_871) ;  /* 0x000000000f087348 */ /* 0x000fea0003c00000 */
[----:B------:R0:W1:Y:S02]  /*17ce0*/  SHFL.IDX P6, R14, R13, R12, R11 ;  /* 0x0000000c0d0e7389 */ /* 0x00006400000c000b */
[----:B01----:R-:W-:Y:S01]  /*17cf0*/  ENDCOLLECTIVE ;  /* 0x000000000000791b */ /* 0x003fe20003800000 */
.L_x_871:
[----:B------:R-:W-:Y:S02]  /*17d00*/  IMAD.MOV.U32 R13, RZ, RZ, R29 ;  /* 0x000000ffff0d7224 */ /* 0x000fe400078e001d */
[----:B------:R-:W-:-:S07]  /*17d10*/  IMAD.MOV.U32 R3, RZ, RZ, R14 ;  /* 0x000000ffff037224 */ /* 0x000fce00078e000e */
[----:B------:R-:W-:Y:S05]  /*17d20*/  WARPSYNC.COLLECTIVE R15, `(.L_x_872) ;  /* 0x000000000f087348 */ /* 0x000fea0003c00000 */
[----:B------:R0:W1:Y:S02]  /*17d30*/  SHFL.IDX P6, R14, R13, R12, R11 ;  /* 0x0000000c0d0e7389 */ /* 0x00006400000c000b */
[----:B01----:R-:W-:Y:S01]  /*17d40*/  ENDCOLLECTIVE ;  /* 0x000000000000791b */ /* 0x003fe20003800000 */
.L_x_872:
[----:B------:R-:W-:Y:S01]  /*17d50*/  IMAD.MOV.U32 R13, RZ, RZ, R28 ;  /* 0x000000ffff0d7224 */ /* 0x000fe200078e001c */
[----:B------:R-:W-:-:S07]  /*17d60*/  MOV R20, R14 ;  /* 0x0000000e00147202 */ /* 0x000fce0000000f00 */
[----:B------:R-:W-:Y:S05]  /*17d70*/  WARPSYNC.COLLECTIVE R15, `(.L_x_873) ;  /* 0x000000000f087348 */ /* 0x000fea0003c00000 */
[----:B------:R0:W1:Y:S02]  /*17d80*/  SHFL.IDX P6, R14, R13, R12, R11 ;  /* 0x0000000c0d0e7389 */ /* 0x00006400000c000b */
[----:B01----:R-:W-:Y:S01]  /*17d90*/  ENDCOLLECTIVE ;  /* 0x000000000000791b */ /* 0x003fe20003800000 */
.L_x_873:
[----:B------:R-:W-:Y:S05]  /*17da0*/  BRA `(.L_x_874) ;  /* 0xffffff0000647947 */ /* 0x000fea000383ffff */
.L_x_675:
[----:B0-----:R0:W1:Y:S02]  /*17db0*/  SYNCS.PHASECHK.TRANS64.TRYWAIT P1, [R2+URZ+0x28c00], R25 ;  /* 0x028c0019020075a7 */ /* 0x001064000802017f */
[----:B-1----:R-:W-:Y:S05]  /*17dc0*/  @!P1 NANOSLEEP.SYNCS 0x989680 ;  /* 0x009896800000995d */ /* 0x002fea0003900000 */
[----:B------:R-:W1:Y:S02]  /*17dd0*/  @!P1 SYNCS.PHASECHK.TRANS64 P1, [R2+URZ+0x28c00], R25 ;  /* 0x028c0019020095a7 */ /* 0x000e64000802007f */
[----:B-1----:R-:W-:Y:S05]  /*17de0*/  @!P1 BRA `(.L_x_675) ;  /* 0xfffffffc00f09947 */ /* 0x002fea000383ffff */
[----:B------:R-:W-:Y:S05]  /*17df0*/  BRA `(.L_x_875) ;  /* 0xffffff0400487947 */ /* 0x000fea000383ffff */
.L_x_681:
[----:B0-----:R0:W1:Y:S02]  /*17e00*/  SYNCS.PHASECHK.TRANS64.TRYWAIT P1, [R12+URZ+0x28c30], R13 ;  /* 0x028c300d0c0075a7 */ /* 0x001064000802017f */
[----:B-1----:R-:W-:Y:S05]  /*17e10*/  @!P1 NANOSLEEP.SYNCS 0x989680 ;  /* 0x009896800000995d */ /* 0x002fea0003900000 */
[----:B------:R-:W1:Y:S02]  /*17e20*/  @!P1 SYNCS.PHASECHK.TRANS64 P1, [R12+URZ+0x28c30], R13 ;  /* 0x028c300d0c0095a7 */ /* 0x000e64000802007f */
[----:B-1----:R-:W-:Y:S05]  /*17e30*/  @!P1 BRA `(.L_x_681) ;  /* 0xfffffffc00f09947 */ /* 0x002fea000383ffff */
[----:B------:R-:W-:Y:S05]  /*17e40*/  BRA `(.L_x_680) ;  /* 0xffffff1000707947 */ /* 0x000fea000383ffff */
.L_x_687:
[----:B---3--:R3:W4:Y:S02]  /*17e50*/  SYNCS.PHASECHK.TRANS64.TRYWAIT P1, [R12+URZ+0x28c50], R13 ;  /* 0x028c500d0c0075a7 */ /* 0x008724000802017f */
[----:B----4-:R-:W-:Y:S05]  /*17e60*/  @!P1 NANOSLEEP.SYNCS 0x989680 ;  /* 0x009896800000995d */ /* 0x010fea0003900000 */
[----:B------:R-:W4:Y:S02]  /*17e70*/  @!P1 SYNCS.PHASECHK.TRANS64 P1, [R12+URZ+0x28c50], R13 ;  /* 0x028c500d0c0095a7 */ /* 0x000f24000802007f */
[----:B----4-:R-:W-:Y:S05]  /*17e80*/  @!P1 BRA `(.L_x_687) ;  /* 0xfffffffc00f09947 */ /* 0x010fea000383ffff */
[----:B------:R-:W-:Y:S05]  /*17e90*/  BRA `(.L_x_686) ;  /* 0xffffff2400ac7947 */ /* 0x000fea000383ffff */
.L_x_695:
[----:B-1----:R1:W2:Y:S02]  /*17ea0*/  SYNCS.PHASECHK.TRANS64.TRYWAIT P2, [R12+URZ+0x28c30], R14 ;  /* 0x028c300e0c0075a7 */ /* 0x0022a4000804017f */
[----:B--2---:R-:W-:Y:S05]  /*17eb0*/  @!P2 NANOSLEEP.SYNCS 0x989680 ;  /* 0x009896800000a95d */ /* 0x004fea0003900000 */
[----:B------:R-:W2:Y:S02]  /*17ec0*/  @!P2 SYNCS.PHASECHK.TRANS64 P2, [R12+URZ+0x28c30], R14 ;  /* 0x028c300e0c00a5a7 */ /* 0x000ea4000804007f */
[----:B--2---:R-:W-:Y:S05]  /*17ed0*/  @!P2 BRA `(.L_x_695) ;  /* 0xfffffffc00f0a947 */ /* 0x004fea000383ffff */
[----:B------:R-:W-:Y:S05]  /*17ee0*/  BRA `(.L_x_694) ;  /* 0xffffff2800c47947 */ /* 0x000fea000383ffff */
.L_x_701:
[----:B--2---:R2:W3:Y:S02]  /*17ef0*/  SYNCS.PHASECHK.TRANS64.TRYWAIT P2, [R12+URZ+0x28c50], R14 ;  /* 0x028c500e0c0075a7 */ /* 0x0044e4000804017f */
[----:B---3--:R-:W-:Y:S05]  /*17f00*/  @!P2 NANOSLEEP.SYNCS 0x989680 ;  /* 0x009896800000a95d */ /* 0x008fea0003900000 */
[----:B------:R-:W3:Y:S02]  /*17f10*/  @!P2 SYNCS.PHASECHK.TRANS64 P2, [R12+URZ+0x28c50], R14 ;  /* 0x028c500e0c00a5a7 */ /* 0x000ee4000804007f */
[----:B---3--:R-:W-:Y:S05]  /*17f20*/  @!P2 BRA `(.L_x_701) ;  /* 0xfffffffc00f0a947 */ /* 0x008fea000383ffff */
[----:B------:R-:W-:Y:S05]  /*17f30*/  BRA `(.L_x_700) ;  /* 0xffffff4400247947 */ /* 0x000fea000383ffff */
.L_x_732:
[----:B0-----:R-:W0:Y:S01]  /*17f40*/  S2R R8, SR_TID.X ;  /* 0x0000000000087919 */ /* 0x001e220000002100 */
[----:B------:R-:W-:Y:S01]  /*17f50*/  BSSY B1, `(.L_x_876) ;  /* 0x000000a000017945 */ /* 0x000fe20003800000 */
[----:B------:R-:W-:Y:S02]  /*17f60*/  IMAD.MOV.U32 R12, RZ, RZ, RZ ;  /* 0x000000ffff0c7224 */ /* 0x000fe400078e00ff */
[----:B------:R-:W-:Y:S02]  /*17f70*/  IMAD.MOV.U32 R11, RZ, RZ, 0x1f ;  /* 0x0000001fff0b7424 */ /* 0x000fe400078e00ff */
[----:B------:R-:W-:Y:S01]  /*17f80*/  IMAD.MOV.U32 R15, RZ, RZ, -0x1 ;  /* 0xffffffffff0f7424 */ /* 0x000fe200078e00ff */
[----:B0-----:R-:W-:-:S04]  /*17f90*/  SHF.R.U32.HI R8, RZ, 0x5, R8 ;  /* 0x00000005ff087819 */ /* 0x001fc80000011608 */
[----:B------:R-:W-:-:S05]  /*17fa0*/  LOP3.LUT R8, R8, 0x3, RZ, 0xc0, !PT ;  /* 0x0000000308087812 */ /* 0x000fca00078ec0ff */
[----:B------:R-:W-:-:S07]  /*17fb0*/  IMAD.MOV.U32 R13, RZ, RZ, R8 ;  /* 0x000000ffff0d7224 */ /* 0x000fce00078e0008 */
[----:B------:R-:W-:Y:S05]  /*17fc0*/  WARPSYNC.COLLECTIVE R15, `(.L_x_877) ;  /* 0x000000000f087348 */ /* 0x000fea0003c00000 */
[----:B------:R0:W1:Y:S02]  /*17fd0*/  SHFL.IDX P6, R14, R13, R12, R11 ;  /* 0x0000000c0d0e7389 */ /* 0x00006400000c000b */
[----:B01----:R-:W-:Y:S01]  /*17fe0*/  ENDCOLLECTIVE ;  /* 0x000000000000791b */ /* 0x003fe20003800000 */
.L_x_877:
[----:B------:R-:W-:Y:S05]  /*17ff0*/  BSYNC B1 ;  /* 0x0000000000017941 */ /* 0x000fea0003800000 */
.L_x_876:
[----:B------:R-:W-:Y:S05]  /*18000*/  BRA `(.L_x_878) ;  /* 0xffffff9400907947 */ /* 0x000fea000383ffff */
.L_x_734:
[----:B------:R-:W-:Y:S01]  /*18010*/  BSSY B1, `(.L_x_879) ;  /* 0x0000006000017945 */ /* 0x000fe20003800000 */
[----:B------:R-:W-:-:S07]  /*18020*/  IMAD.MOV.U32 R15, RZ, RZ, -0x1 ;  /* 0xffffffffff0f7424 */ /* 0x000fce00078e00ff */
[----:B01----:R-:W-:Y:S05]  /*18030*/  WARPSYNC.COLLECTIVE R15, `(.L_x_880) ;  /* 0x000000000f0c7348 */ /* 0x003fea0003c00000 */
[----:B------:R-:W-:Y:S02]  /*18040*/  ELECT P6, UR62, PT ;  /* 0x00000000003e782f */ /* 0x000fe400038c0000 */
[----:B------:R-:W-:Y:S01]  /*18050*/  MOV R14, UR62 ;  /* 0x0000003e000e7c02 */ /* 0x000fe20008000f00 */
[----:B01----:R-:W-:Y:S10]  /*18060*/  ENDCOLLECTIVE ;  /* 0x000000000000791b */ /* 0x003ff40003800000 */
.L_x_880:
[----:B------:R-:W-:Y:S05]  /*18070*/  BSYNC B1 ;  /* 0x0000000000017941 */ /* 0x000fea0003800000 */
.L_x_879:
[----:B------:R-:W-:Y:S05]  /*18080*/  BRA `(.L_x_733) ;  /* 0xffffff9400887947 */ /* 0x000fea000383ffff */
.L_x_736:
[----:B-1----:R1:W2:Y:S02]  /*18090*/  SYNCS.PHASECHK.TRANS64.TRYWAIT P0, [R23+URZ+0x28c20], R3 ;  /* 0x028c2003170075a7 */ /* 0x0022a4000800017f */
[----:B--2---:R-:W-:Y:S05]  /*180a0*/  @!P0 NANOSLEEP.SYNCS 0x989680 ;  /* 0x009896800000895d */ /* 0x004fea0003900000 */
[----:B------:R-:W2:Y:S02]  /*180b0*/  @!P0 SYNCS.PHASECHK.TRANS64 P0, [R23+URZ+0x28c20], R3 ;  /* 0x028c2003170085a7 */ /* 0x000ea4000800007f */
[----:B--2---:R-:W-:Y:S05]  /*180c0*/  @!P0 BRA `(.L_x_736) ;  /* 0xfffffffc00f08947 */ /* 0x004fea000383ffff */
[----:B------:R-:W-:Y:S05]  /*180d0*/  BRA `(.L_x_881) ;  /* 0xffffff9400987947 */ /* 0x000fea000383ffff */
.L_x_740:
[----:B-1----:R1:W2:Y:S02]  /*180e0*/  SYNCS.PHASECHK.TRANS64.TRYWAIT P0, [R3+URZ+0x28ca0], R6 ;  /* 0x028ca006030075a7 */ /* 0x0022a4000800017f */
[----:B--2---:R-:W-:Y:S05]  /*180f0*/  @!P0 NANOSLEEP.SYNCS 0x989680 ;  /* 0x009896800000895d */ /* 0x004fea0003900000 */
[----:B------:R-:W2:Y:S02]  /*18100*/  @!P0 SYNCS.PHASECHK.TRANS64 P0, [R3+URZ+0x28ca0], R6 ;  /* 0x028ca006030085a7 */ /* 0x000ea4000800007f */
[----:B--2---:R-:W-:Y:S05]  /*18110*/  @!P0 BRA `(.L_x_740) ;  /* 0xfffffffc00f08947 */ /* 0x004fea000383ffff */
[----:B------:R-:W-:Y:S05]  /*18120*/  BRA `(.L_x_882) ;  /* 0xffffff9400b07947 */ /* 0x000fea000383ffff */
.L_x_745:
[----:B0-----:R0:W2:Y:S02]  /*18130*/  SYNCS.PHASECHK.TRANS64.TRYWAIT P0, [R3+URZ+0x28cc0], R6 ;  /* 0x028cc006030075a7 */ /* 0x0010a4000800017f */
[----:B--2---:R-:W-:Y:S05]  /*18140*/  @!P0 NANOSLEEP.SYNCS 0x989680 ;  /* 0x009896800000895d */ /* 0x004fea0003900000 */
[----:B------:R-:W2:Y:S02]  /*18150*/  @!P0 SYNCS.PHASECHK.TRANS64 P0, [R3+URZ+0x28cc0], R6 ;  /* 0x028cc006030085a7 */ /* 0x000ea4000800007f */
[----:B--2---:R-:W-:Y:S05]  /*18160*/  @!P0 BRA `(.L_x_745) ;  /* 0xfffffffc00f08947 */ /* 0x004fea000383ffff */
[----:B------:R-:W-:Y:S05]  /*18170*/  BRA `(.L_x_883) ;  /* 0xffffff98002c7947 */ /* 0x000fea000383ffff */
.L_x_759:
[----:B-1----:R1:W2:Y:S02]  /*18180*/  SYNCS.PHASECHK.TRANS64.TRYWAIT P1, [R6+URZ+0x28ca0], R2 ;  /* 0x028ca002060075a7 */ /* 0x0022a4000802017f */
[----:B--2---:R-:W-:Y:S05]  /*18190*/  @!P1 NANOSLEEP.SYNCS 0x989680 ;  /* 0x009896800000995d */ /* 0x004fea0003900000 */
[----:B------:R-:W2:Y:S02]  /*181a0*/  @!P1 SYNCS.PHASECHK.TRANS64 P1, [R6+URZ+0x28ca0], R2 ;  /* 0x028ca002060095a7 */ /* 0x000ea4000802007f */
[----:B--2---:R-:W-:Y:S05]  /*181b0*/  @!P1 BRA `(.L_x_759) ;  /* 0xfffffffc00f09947 */ /* 0x004fea000383ffff */
[----:B------:R-:W-:Y:S05]  /*181c0*/  BRA `(.L_x_884) ;  /* 0xffffffa000907947 */ /* 0x000fea000383ffff */
.L_x_764:
[----:B0-----:R0:W2:Y:S02]  /*181d0*/  SYNCS.PHASECHK.TRANS64.TRYWAIT P1, [R6+URZ+0x28cc0], R2 ;  /* 0x028cc002060075a7 */ /* 0x0010a4000802017f */
[----:B--2---:R-:W-:Y:S05]  /*181e0*/  @!P1 NANOSLEEP.SYNCS 0x989680 ;  /* 0x009896800000995d */ /* 0x004fea0003900000 */
[----:B------:R-:W2:Y:S02]  /*181f0*/  @!P1 SYNCS.PHASECHK.TRANS64 P1, [R6+URZ+0x28cc0], R2 ;  /* 0x028cc002060095a7 */ /* 0x000ea4000802007f */
[----:B--2---:R-:W-:Y:S05]  /*18200*/  @!P1 BRA `(.L_x_764) ;  /* 0xfffffffc00f09947 */ /* 0x004fea000383ffff */
[----:B------:R-:W-:Y:S05]  /*18210*/  BRA `(.L_x_885) ;  /* 0xffffffa400087947 */ /* 0x000fea000383ffff */
.L_x_784:
[----:B------:R-:W0:Y:S01]  /*18220*/  S2R R11, SR_TID.X ;  /* 0x00000000000b7919 */ /* 0x000e220000002100 */
[----:B------:R-:W-:Y:S01]  /*18230*/  BSSY B0, `(.L_x_886) ;  /* 0x000000a000007945 */ /* 0x000fe20003800000 */
[----:B------:R-:W-:Y:S02]  /*18240*/  IMAD.MOV.U32 R12, RZ, RZ, RZ ;  /* 0x000000ffff0c7224 */ /* 0x000fe400078e00ff */
[----:B------:R-:W-:Y:S01]  /*18250*/  IMAD.MOV.U32 R15, RZ, RZ, -0x1 ;  /* 0xffffffffff0f7424 */ /* 0x000fe200078e00ff */
[----:B0-----:R-:W-:-:S04]  /*18260*/  SHF.R.U32.HI R11, RZ, 0x5, R11 ;  /* 0x00000005ff0b7819 */ /* 0x001fc8000001160b */
[----:B------:R-:W-:-:S04]  /*18270*/  LOP3.LUT R11, R11, 0x3, RZ, 0xc0, !PT ;  /* 0x000000030b0b7812 */ /* 0x000fc800078ec0ff */
[----:B------:R-:W-:Y:S01]  /*18280*/  MOV R13, R11 ;  /* 0x0000000b000d7202 */ /* 0x000fe20000000f00 */
[----:B------:R-:W-:-:S07]  /*18290*/  IMAD.MOV.U32 R11, RZ, RZ, 0x1f ;  /* 0x0000001fff0b7424 */ /* 0x000fce00078e00ff */
[----:B-----5:R-:W-:Y:S05]  /*182a0*/  WARPSYNC.COLLECTIVE R15, `(.L_x_887) ;  /* 0x000000000f087348 */ /* 0x020fea0003c00000 */
[----:B------:R0:W1:Y:S02]  /*182b0*/  SHFL.IDX P6, R14, R13, R12, R11 ;  /* 0x0000000c0d0e7389 */ /* 0x00006400000c000b */
[----:B01---5:R-:W-:Y:S01]  /*182c0*/  ENDCOLLECTIVE ;  /* 0x000000000000791b */ /* 0x023fe20003800000 */
.L_x_887:
[----:B------:R-:W-:Y:S05]  /*182d0*/  BSYNC B0 ;  /* 0x0000000000007941 */ /* 0x000fea0003800000 */
.L_x_886:
[----:B------:R-:W-:Y:S05]  /*182e0*/  BRA `(.L_x_888) ;  /* 0xffffffb400e47947 */ /* 0x000fea000383ffff */
.L_x_787:
[----:B0-----:R0:W1:Y:S02]  /*182f0*/  SYNCS.PHASECHK.TRANS64.TRYWAIT P0, [R27+URZ+0x28c40], R0 ;  /* 0x028c40001b0075a7 */ /* 0x001064000800017f */
[----:B-1----:R-:W-:Y:S05]  /*18300*/  @!P0 NANOSLEEP.SYNCS 0x989680 ;  /* 0x009896800000895d */ /* 0x002fea0003900000 */
[----:B------:R-:W1:Y:S02]  /*18310*/  @!P0 SYNCS.PHASECHK.TRANS64 P0, [R27+URZ+0x28c40], R0 ;  /* 0x028c40001b0085a7 */ /* 0x000e64000800007f */
[----:B-1----:R-:W-:Y:S05]  /*18320*/  @!P0 BRA `(.L_x_787) ;  /* 0xfffffffc00f08947 */ /* 0x002fea000383ffff */
[----:B------:R-:W-:Y:S05]  /*18330*/  BRA `(.L_x_889) ;  /* 0xffffffb800147947 */ /* 0x000fea000383ffff */
.L_x_788:
        /* <DEDUP_REMOVED lines=8> */
.L_x_891:
[----:B------:R-:W-:Y:S05]  /*183c0*/  BSYNC B0 ;  /* 0x0000000000007941 */ /* 0x000fea0003800000 */
.L_x_890:
        /* <DEDUP_REMOVED lines=9> */
.L_x_892:
[----:B------:R-:W-:Y:S02]  /*18460*/  IMAD.MOV.U32 R13, RZ, RZ, R4 ;  /* 0x000000ffff0d7224 */ /* 0x000fe400078e0004 */
[----:B------:R-:W-:Y:S02]  /*18470*/  IMAD.MOV.U32 R12, RZ, RZ, 0x1 ;  /* 0x00000001ff0c7424 */ /* 0x000fe400078e00ff */
[----:B------:R-:W-:-:S07]  /*18480*/  IMAD.MOV.U32 R3, RZ, RZ, R14 ;  /* 0x000000ffff037224 */ /* 0x000fce00078e000e */
[----:B------:R-:W-:Y:S05]  /*18490*/  WARPSYNC.COLLECTIVE R15, `(.L_x_893) ;  /* 0x000000000f087348 */ /* 0x000fea0003c00000 */
[----:B------:R0:W1:Y:S02]  /*184a0*/  SHFL.IDX P6, R14, R13, R12, R11 ;  /* 0x0000000c0d0e7389 */ /* 0x00006400000c000b */
[----:B01----:R-:W-:Y:S01]  /*184b0*/  ENDCOLLECTIVE ;  /* 0x000000000000791b */ /* 0x003fe20003800000 */
.L_x_893:
[----:B------:R-:W-:-:S04]  /*184c0*/  @P0 LEA R3, P1, R7, R3, 0x1 ;  /* 0x0000000307030211 */ /* 0x000fc800078208ff */
[----:B------:R-:W-:-:S04]  /*184d0*/  @P0 IADD3.X R2, RZ, R2, RZ, P1, !PT ;  /* 0x00000002ff020210 */ /* 0x000fc80000ffe4ff */
        /* <DEDUP_REMOVED lines=13> */
.L_x_894:
[----:B------:R-:W-:Y:S02]  /*185b0*/  @P0 IMAD R6, R5, 0x2, R23 ;  /* 0x0000000205060824 */ /* 0x000fe400078e0217 */
[----:B------:R-:W-:Y:S02]  /*185c0*/  IMAD.MOV.U32 R13, RZ, RZ, R4 ;  /* 0x000000ffff0d7224 */ /* 0x000fe400078e0004 */
[----:B------:R-:W-:Y:S02]  /*185d0*/  IMAD.MOV.U32 R12, RZ, RZ, 0x2 ;  /* 0x00000002ff0c7424 */ /* 0x000fe400078e00ff */
[----:B------:R-:W-:-:S07]  /*185e0*/  IMAD.MOV.U32 R3, RZ, RZ, R14 ;  /* 0x000000ffff037224 */ /* 0x000fce00078e000e */
[----:B------:R-:W-:Y:S05]  /*185f0*/  WARPSYNC.COLLECTIVE R15, `(.L_x_895) ;  /* 0x000000000f087348 */ /* 0x000fea0003c00000 */
[----:B------:R0:W1:Y:S02]  /*18600*/  SHFL.IDX P6, R14, R13, R12, R11 ;  /* 0x0000000c0d0e7389 */ /* 0x00006400000c000b */
[----:B01----:R-:W-:Y:S01]  /*18610*/  ENDCOLLECTIVE ;  /* 0x000000000000791b */ /* 0x003fe20003800000 */
.L_x_895:
        /* <DEDUP_REMOVED lines=15> */
.L_x_896:
[----:B------:R-:W-:Y:S02]  /*18710*/  @P0 IMAD R6, R5, 0x2, R23 ;  /* 0x0000000205060824 */ /* 0x000fe400078e0217 */
[----:B------:R-:W-:Y:S02]  /*18720*/  IMAD.MOV.U32 R13, RZ, RZ, R4 ;  /* 0x000000ffff0d7224 */ /* 0x000fe400078e0004 */
[----:B------:R-:W-:Y:S02]  /*18730*/  IMAD.MOV.U32 R12, RZ, RZ, 0x3 ;  /* 0x00000003ff0c7424 */ /* 0x000fe400078e00ff */
[----:B------:R-:W-:-:S07]  /*18740*/  IMAD.MOV.U32 R3, RZ, RZ, R14 ;  /* 0x000000ffff037224 */ /* 0x000fce00078e000e */
[----:B------:R-:W-:Y:S05]  /*18750*/  WARPSYNC.COLLECTIVE R15, `(.L_x_897) ;  /* 0x000000000f087348 */ /* 0x000fea0003c00000 */
[----:B------:R0:W1:Y:S02]  /*18760*/  SHFL.IDX P6, R14, R13, R12, R11 ;  /* 0x0000000c0d0e7389 */ /* 0x00006400000c000b */
[----:B01----:R-:W-:Y:S01]  /*18770*/  ENDCOLLECTIVE ;  /* 0x000000000000791b */ /* 0x003fe20003800000 */
.L_x_897:
[----:B------:R-:W-:-:S04]  /*18780*/  @P0 LEA R3, P1, R7, R3, 0x1 ;  /* 0x0000000307030211 */ /* 0x000fc800078208ff */
[----:B------:R-:W-:-:S04]  /*18790*/  @P0 IADD3.X R2, RZ, R2, RZ, P1, !PT ;  /* 0x00000002ff020210 */ /* 0x000fc80000ffe4ff */
[----:B------:R-:W-:Y:S01]  /*187a0*/  @P0 LOP3.LUT R3, R3, R2, RZ, 0x3c, !PT ;  /* 0x0000000203030212 */ /* 0x000fe200078e3cff */
[----:B------:R-:W-:-:S03]  /*187b0*/  IMAD.MOV.U32 R13, RZ, RZ, R0 ;  /* 0x000000ffff0d7224 */ /* 0x000fc600078e0000 */
[----:B------:R-:W-:-:S04]  /*187c0*/  @P0 LOP3.LUT R2, R3, R2, RZ, 0x3c, !PT ;  /* 0x0000000203020212 */ /* 0x000fc800078e3cff */
[----:B------:R-:W-:Y:S01]  /*187d0*/  @P0 LOP3.LUT R3, R3, R2, RZ, 0x3c, !PT ;  /* 0x0000000203030212 */ /* 0x000fe200078e3cff */
[----:B------:R-:W-:-:S04]  /*187e0*/  IMAD.MOV.U32 R4, RZ, RZ, R14 ;  /* 0x000000ffff047224 */ /* 0x000fc800078e000e */
[----:B------:R-:W-:Y:S01]  /*187f0*/  @!PT LDS RZ, [RZ] ;  /* 0x00000000fffff984 */ /* 0x000fe20000000800 */
[----:B------:R-:W-:Y:S01]  /*18800*/  @!PT LDS RZ, [RZ] ;  /* 0x00000000fffff984 */ /* 0x000fe20000000800 */
[----:B------:R-:W-:Y:S01]  /*18810*/  @!PT LDS RZ, [RZ] ;  /* 0x00000000fffff984 */ /* 0x000fe20000000800 */
[----:B------:R0:W-:Y:S03]  /*18820*/  @P0 LDGSTS.E.BYPASS.LTC128B.128 [R6+0x23400], desc[UR40][R2.64], !P2 ;  /* 0x2340000002060fae */ /* 0x0001e6000d101d68 */
[----:B0-----:R-:W-:Y:S05]  /*18830*/  WARPSYNC.COLLECTIVE R15, `(.L_x_898) ;  /* 0x000000000f087348 */ /* 0x001fea0003c00000 */
[----:B------:R1:W2:Y:S02]  /*18840*/  SHFL.IDX P6, R14, R13, R12, R11 ;  /* 0x0000000c0d0e7389 */ /* 0x0002a400000c000b */
[----:B012---:R-:W-:Y:S01]  /*18850*/  ENDCOLLECTIVE ;  /* 0x000000000000791b */ /* 0x007fe20003800000 */
.L_x_898:
[----:B------:R-:W-:Y:S01]  /*18860*/  IMAD.MOV.U32 R0, RZ, RZ, R14 ;  /* 0x000000ffff007224 */ /* 0x000fe200078e000e */
[----:B------:R-:W-:Y:S06]  /*18870*/  BRA `(.L_x_899) ;  /* 0xffffffb400e47947 */ /* 0x000fec000383ffff */
.L_x_793:
[----:B------:R-:W-:Y:S01]  /*18880*/  MOV R13, R2 ;  /* 0x00000002000d7202 */ /* 0x000fe20000000f00 */
[----:B------:R-:W-:Y:S01]  /*18890*/  IMAD.MOV.U32 R12, RZ, RZ, RZ ;  /* 0x000000ffff0c7224 */ /* 0x000fe200078e00ff */
[----:B------:R-:W-:Y:S01]  /*188a0*/  LEA R17, R17, R10, 0x6 ;  /* 0x0000000a11117211 */ /* 0x000fe200078e30ff */
[----:B------:R-:W-:Y:S02]  /*188b0*/  IMAD.MOV.U32 R11, RZ, RZ, 0x181f ;  /* 0x0000181fff0b7424 */ /* 0x000fe400078e00ff */
[----:B------:R-:W-:Y:S02]  /*188c0*/  IMAD.MOV.U32 R15, RZ, RZ, -0x1 ;  /* 0xffffffffff0f7424 */ /* 0x000fe400078e00ff */
[----:B-----5:R-:W-:Y:S02]  /*188d0*/  IMAD R3, R20, R7, RZ ;  /* 0x0000000714037224 */ /* 0x020fe400078e02ff */
[----:B------:R-:W-:-:S07]  /*188e0*/  VIADD R6, R17, 0x10 ;  /* 0x0000001011067836 */ /* 0x000fce0000000000 */
[----:B------:R-:W-:Y:S05]  /*188f0*/  WARPSYNC.COLLECTIVE R15, `(.L_x_900) ;  /* 0x000000000f087348 */ /* 0x000fea0003c00000 */
[----:B------:R0:W1:Y:S02]  /*18900*/  SHFL.IDX P6, R14, R13, R12, R11 ;  /* 0x0000000c0d0e7389 */ /* 0x00006400000c000b */
[----:B01----:R-:W-:Y:S01]  /*18910*/  ENDCOLLECTIVE ;  /* 0x000000000000791b */ /* 0x003fe20003800000 */
.L_x_900:
[----:B------:R-:W-:Y:S01]  /*18920*/  ISETP.GE.AND P0, PT, R17, R3, PT ;  /* 0x000000031100720c */ /* 0x000fe20003f06270 */
[----:B------:R-:W-:Y:S02]  /*18930*/  IMAD.MOV.U32 R13, RZ, RZ, R0 ;  /* 0x000000ffff0d7224 */ /* 0x000fe400078e0000 */
[----:B------:R-:W-:-:S10]  /*18940*/  IMAD.MOV.U32 R4, RZ, RZ, R14 ;  /* 0x000000ffff047224 */ /* 0x000fd400078e000e */
[----:B------:R-:W-:Y:S05]  /*18950*/  WARPSYNC.COLLECTIVE R15, `(.L_x_901) ;  /* 0x000000000f087348 */ /* 0x000fea0003c00000 */
[----:B------:R0:W1:Y:S02]  /*18960*/  SHFL.IDX P6, R14, R13, R12, R11 ;  /* 0x0000000c0d0e7389 */ /* 0x00006400000c000b */
[----:B01----:R-:W-:Y:S01]  /*18970*/  ENDCOLLECTIVE ;  /* 0x000000000000791b */ /* 0x003fe20003800000 */
.L_x_901:
[----:B------:R-:W-:Y:S02]  /*18980*/  IMAD.MOV.U32 R13, RZ, RZ, R2 ;  /* 0x000000ffff0d7224 */ /* 0x000fe400078e0002 */
[----:B------:R-:W-:Y:S02]  /*18990*/  IMAD.MOV.U32 R12, RZ, RZ, 0x1 ;  /* 0x00000001ff0c7424 */ /* 0x000fe400078e00ff */
[----:B------:R-:W-:-:S07]  /*189a0*/  IMAD.MOV.U32 R5, RZ, RZ, R14 ;  /* 0x000000ffff057224 */ /* 0x000fce00078e000e */
[----:B------:R-:W-:Y:S05]  /*189b0*/  WARPSYNC.COLLECTIVE R15, `(.L_x_902) ;  /* 0x000000000f087348 */ /* 0x000fea0003c00000 */
[----:B------:R0:W1:Y:S02]  /*189c0*/  SHFL.IDX P6, R14, R13, R12, R11 ;  /* 0x0000000c0d0e7389 */ /* 0x00006400000c000b */
[----:B01----:R-:W-:Y:S01]  /*189d0*/  ENDCOLLECTIVE ;  /* 0x000000000000791b */ /* 0x003fe20003800000 */
.L_x_902:
[----:B------:R-:W-:-:S05]  /*189e0*/  @!P0 LEA R5, P2, R9, R5, 0x1 ;  /* 0x0000000509058211 */ /* 0x000fca00078408ff */
[----:B------:R-:W-:-:S05]  /*189f0*/  @!P0 IMAD.X R4, RZ, RZ, R4, P2 ;  /* 0x000000ffff048224 */ /* 0x000fca00010e0604 */
        /* <DEDUP_REMOVED lines=13> */
.L_x_903:
[----:B------:R-:W-:Y:S02]  /*18ad0*/  IMAD.MOV.U32 R13, RZ, RZ, R2 ;  /* 0x000000ffff0d7224 */ /* 0x000fe400078e0002 */
[----:B------:R-:W-:Y:S01]  /*18ae0*/  IMAD.MOV.U32 R12, RZ, RZ, 0x2 ;  /* 0x00000002ff0c7424 */ /* 0x000fe200078e00ff */
[----:B------:R-:W-:-:S07]  /*18af0*/  MOV R5, R14 ;  /* 0x0000000e00057202 */ /* 0x000fce0000000f00 */
[----:B------:R-:W-:Y:S05]  /*18b00*/  WARPSYNC.COLLECTIVE R15, `(.L_x_904) ;  /* 0x000000000f087348 */ /* 0x000fea0003c00000 */
[----:B------:R0:W1:Y:S02]  /*18b10*/  SHFL.IDX P6, R14, R13, R12, R11 ;  /* 0x0000000c0d0e7389 */ /* 0x00006400000c000b */
[----:B01----:R-:W-:Y:S01]  /*18b20*/  ENDCOLLECTIVE ;  /* 0x000000000000791b */ /* 0x003fe20003800000 */
.L_x_904:
        /* <DEDUP_REMOVED lines=16> */
.L_x_905:
[----:B------:R-:W-:Y:S02]  /*18c30*/  IMAD.MOV.U32 R13, RZ, RZ, R2 ;  /* 0x000000ffff0d7224 */ /* 0x000fe400078e0002 */
[----:B------:R-:W-:Y:S01]  /*18c40*/  IMAD.MOV.U32 R12, RZ, RZ, 0x3 ;  /* 0x00000003ff0c7424 */ /* 0x000fe200078e00ff */
[----:B------:R-:W-:-:S07]  /*18c50*/  MOV R5, R14 ;  /* 0x0000000e00057202 */ /* 0x000fce0000000f00 */
[----:B------:R-:W-:Y:S05]  /*18c60*/  WARPSYNC.COLLECTIVE R15, `(.L_x_906) ;  /* 0x000000000f087348 */ /* 0x000fea0003c00000 */
[----:B------:R0:W1:Y:S02]  /*18c70*/  SHFL.IDX P6, R14, R13, R12, R11 ;  /* 0x0000000c0d0e7389 */ /* 0x00006400000c000b */
[----:B01----:R-:W-:Y:S01]  /*18c80*/  ENDCOLLECTIVE ;  /* 0x000000000000791b */ /* 0x003fe20003800000 */
.L_x_906:
        /* <DEDUP_REMOVED lines=10> */
[----:B0-----:R-:W-:-:S07]  /*18d30*/  IMAD.MOV.U32 R4, RZ, RZ, R14 ;  /* 0x000000ffff047224 */ /* 0x001fce00078e000e */
[----:B------:R-:W-:Y:S05]  /*18d40*/  WARPSYNC.COLLECTIVE R15, `(.L_x_907) ;  /* 0x000000000f087348 */ /* 0x000fea0003c00000 */
[----:B------:R0:W1:Y:S02]  /*18d50*/  SHFL.IDX P6, R14, R13, R12, R11 ;  /* 0x0000000c0d0e7389 */ /* 0x00006400000c000b */
[----:B01----:R-:W-:Y:S01]  /*18d60*/  ENDCOLLECTIVE ;  /* 0x000000000000791b */ /* 0x003fe20003800000 */
.L_x_907:
[----:B------:R-:W-:Y:S01]  /*18d70*/  IMAD.MOV.U32 R0, RZ, RZ, R14 ;  /* 0x000000ffff007224 */ /* 0x000fe200078e000e */
[----:B------:R-:W-:Y:S06]  /*18d80*/  BRA `(.L_x_908) ;  /* 0xffffffbc00147947 */ /* 0x000fec000383ffff */
.L_x_796:
[----:B0-----:R0:W1:Y:S02]  /*18d90*/  SYNCS.PHASECHK.TRANS64.TRYWAIT P0, [R23+URZ+0x28c20], R0 ;  /* 0x028c2000170075a7 */ /* 0x001064000800017f */
[----:B-1----:R-:W-:Y:S05]  /*18da0*/  @!P0 NANOSLEEP.SYNCS 0x989680 ;  /* 0x009896800000895d */ /* 0x002fea0003900000 */
[----:B------:R-:W1:Y:S02]  /*18db0*/  @!P0 SYNCS.PHASECHK.TRANS64 P0, [R23+URZ+0x28c20], R0 ;  /* 0x028c2000170085a7 */ /* 0x000e64000800007f */
[----:B-1----:R-:W-:Y:S05]  /*18dc0*/  @!P0 BRA `(.L_x_796) ;  /* 0xfffffffc00f08947 */ /* 0x002fea000383ffff */
[----:B------:R-:W-:Y:S05]  /*18dd0*/  BRA `(.L_x_909) ;  /* 0xffffffbc00707947 */ /* 0x000fea000383ffff */
.L_x_799:
[----:B0-----:R0:W1:Y:S02]  /*18de0*/  SYNCS.PHASECHK.TRANS64.TRYWAIT P0, [R27+URZ+0x28c60], R0 ;  /* 0x028c60001b0075a7 */ /* 0x001064000800017f */
[----:B-1----:R-:W-:Y:S05]  /*18df0*/  @!P0 NANOSLEEP.SYNCS 0x989680 ;  /* 0x009896800000895d */ /* 0x002fea0003900000 */
[----:B------:R-:W1:Y:S02]  /*18e00*/  @!P0 SYNCS.PHASECHK.TRANS64 P0, [R27+URZ+0x28c60], R0 ;  /* 0x028c60001b0085a7 */ /* 0x000e64000800007f */
[----:B-1----:R-:W-:Y:S05]  /*18e10*/  @!P0 BRA `(.L_x_799) ;  /* 0xfffffffc00f08947 */ /* 0x002fea000383ffff */
[----:B------:R-:W-:Y:S05]  /*18e20*/  BRA `(.L_x_910) ;  /* 0xffffffbc00807947 */ /* 0x000fea000383ffff */
.L_x_800:
[----:B------:R-:W-:Y:S01]  /*18e30*/  BSSY B0, `(.L_x_911) ;  /* 0x0000008000007945 */ /* 0x000fe20003800000 */
[----:B------:R-:W-:Y:S01]  /*18e40*/  MOV R13, R6 ;  /* 0x00000006000d7202 */ /* 0x000fe20000000f00 */
[----:B------:R-:W-:Y:S02]  /*18e50*/  IMAD.MOV.U32 R12, RZ, RZ, RZ ;  /* 0x000000ffff0c7224 */ /* 0x000fe400078e00ff */
[----:B------:R-:W-:Y:S02]  /*18e60*/  IMAD.MOV.U32 R11, RZ, RZ, 0x181f ;  /* 0x0000181fff0b7424 */ /* 0x000fe400078e00ff */
[----:B------:R-:W-:-:S07]  /*18e70*/  IMAD.MOV.U32 R15, RZ, RZ, -0x1 ;  /* 0xffffffffff0f7424 */ /* 0x000fce00078e00ff */
[----:B------:R-:W-:Y:S05]  /*18e80*/  WARPSYNC.COLLECTIVE R15, `(.L_x_912) ;  /* 0x000000000f087348 */ /* 0x000fea0003c00000 */
[----:B------:R0:W1:Y:S02]  /*18e90*/  SHFL.IDX P6, R14, R13, R12, R11 ;  /* 0x0000000c0d0e7389 */ /* 0x00006400000c000b */
[----:B01----:R-:W-:Y:S01]  /*18ea0*/  ENDCOLLECTIVE ;  /* 0x000000000000791b */ /* 0x003fe20003800000 */
.L_x_912:
[----:B------:R-:W-:Y:S05]  /*18eb0*/  BSYNC B0 ;  /* 0x0000000000007941 */ /* 0x000fea0003800000 */
.L_x_911:
[----:B------:R0:W5:Y:S01]  /*18ec0*/  LDL R8, [R1+0x10] ;  /* 0x0000100001087983 */ /* 0x0001620000100800 */
[----:B------:R-:W-:Y:S01]  /*18ed0*/  IMAD.MOV.U32 R13, RZ, RZ, R5 ;  /* 0x000000ffff0d7224 */ /* 0x000fe200078e0005 */
[----:B------:R-:W-:Y:S01]  /*18ee0*/  MOV R11, 0x181f ;  /* 0x0000181f000b7802 */ /* 0x000fe20000000f00 */
[----:B------:R-:W-:Y:S01]  /*18ef0*/  IMAD.MOV.U32 R12, RZ, RZ, RZ ;  /* 0x000000ffff0c7224 */ /* 0x000fe200078e00ff */
[----:B------:R-:W1:Y:S01]  /*18f00*/  S2R R7, SR_TID.X ;  /* 0x0000000000077919 */ /* 0x000e620000002100 */
[----:B------:R-:W-:Y:S01]  /*18f10*/  IMAD.MOV.U32 R15, RZ, RZ, -0x1 ;  /* 0xffffffffff0f7424 */ /* 0x000fe200078e00ff */
[C---:B------:R-:W-:Y:S01]  /*18f20*/  LOP3.LUT P5, RZ, R32.reuse, 0x2, RZ, 0xc0, !PT ;  /* 0x0000000220ff7812 */ /* 0x040fe200078ac0ff */
[----:B------:R-:W-:Y:S01]  /*18f30*/  IMAD.MOV.U32 R3, RZ, RZ, R14 ;  /* 0x000000ffff037224 */ /* 0x000fe200078e000e */
[----:B------:R-:W-:Y:S01]  /*18f40*/  LOP3.LUT P4, RZ, R32, 0x4, RZ, 0xc0, !PT ;  /* 0x0000000420ff7812 */ /* 0x000fe2000788c0ff */
[----:B0-----:R-:W-:-:S12]  /*18f50*/  IMAD R4, R4, 0x2, R23 ;  /* 0x0000000204047824 */ /* 0x001fd800078e0217 */
[----:B-1---5:R-:W-:Y:S05]  /*18f60*/  WARPSYNC.COLLECTIVE R15, `(.L_x_913) ;  /* 0x000000000f087348 */ /* 0x022fea0003c00000 */
[----:B------:R0:W2:Y:S02]  /*18f70*/  SHFL.IDX P6, R14, R13, R12, R11 ;  /* 0x0000000c0d0e7389 */ /* 0x0000a400000c000b */
[----:B012--5:R-:W-:Y:S01]  /*18f80*/  ENDCOLLECTIVE ;  /* 0x000000000000791b */ /* 0x027fe20003800000 */
.L_x_913:
[----:B------:R-:W-:Y:S02]  /*18f90*/  LOP3.LUT P3, RZ, R32, 0x8, RZ, 0xc0, !PT ;  /* 0x0000000820ff7812 */ /* 0x000fe4000786c0ff */
[----:B------:R-:W-:Y:S02]  /*18fa0*/  LOP3.LUT R22, R22, 0xfffffdff, RZ, 0xc0, !PT ;  /* 0xfffffdff16167812 */ /* 0x000fe400078ec0ff */
[----:B------:R-:W-:Y:S02]  /*18fb0*/  LOP3.LUT P2, RZ, R32, 0x10, RZ, 0xc0, !PT ;  /* 0x0000001020ff7812 */ /* 0x000fe4000784c0ff */
[----:B------:R-:W-:Y:S01]  /*18fc0*/  MOV R13, R6 ;  /* 0x00000006000d7202 */ /* 0x000fe20000000f00 */
[----:B------:R-:W-:Y:S02]  /*18fd0*/  IMAD.MOV.U32 R12, RZ, RZ, 0x1 ;  /* 0x00000001ff0c7424 */ /* 0x000fe400078e00ff */
[----:B------:R-:W-:Y:S02]  /*18fe0*/  IMAD.MOV.U32 R2, RZ, RZ, R14 ;  /* 0x000000ffff027224 */ /* 0x000fe400078e000e */
[----:B------:R-:W-:-:S05]  /*18ff0*/  IMAD.SHL.U32 R7, R7, 0x8, RZ ;  /* 0x0000000807077824 */ /* 0x000fca00078e00ff */
        /* <DEDUP_REMOVED lines=35> */
.L_x_914:
[----:B------:R-:W-:Y:S02]  /*19230*/  IMAD.MOV.U32 R13, RZ, RZ, R5 ;  /* 0x000000ffff0d7224 */ /* 0x000fe400078e0005 */
[----:B------:R-:W-:-:S07]  /*19240*/  IMAD.MOV.U32 R3, RZ, RZ, R14 ;  /* 0x000000ffff037224 */ /* 0x000fce00078e000e */
[----:B------:R-:W-:Y:S05]  /*19250*/  WARPSYNC.COLLECTIVE R15, `(.L_x_915) ;  /* 0x000000000f087348 */ /* 0x000fea0003c00000 */
[----:B------:R0:W1:Y:S02]  /*19260*/  SHFL.IDX P6, R14, R13, R12, R11 ;  /* 0x0000000c0d0e7389 */ /* 0x00006400000c000b */
[----:B01----:R-:W-:Y:S01]  /*19270*/  ENDCOLLECTIVE ;  /* 0x000000000000791b */ /* 0x003fe20003800000 */
.L_x_915:
[----:B------:R-:W-:Y:S01]  /*19280*/  IMAD.MOV.U32 R13, RZ, RZ, R6 ;  /* 0x000000ffff0d7224 */ /* 0x000fe200078e0006 */
[----:B------:R-:W-:Y:S01]  /*19290*/  MOV R12, 0x2 ;  /* 0x00000002000c7802 */ /* 0x000fe20000000f00 */
        /* <DEDUP_REMOVED lines=27> */
.L_x_916:
[----:B------:R-:W-:Y:S02]  /*19450*/  IMAD.MOV.U32 R13, RZ, RZ, R5 ;  /* 0x000000ffff0d7224 */ /* 0x000fe400078e0005 */
[----:B------:R-:W-:-:S07]  /*19460*/  IMAD.MOV.U32 R7, RZ, RZ, R14 ;  /* 0x000000ffff077224 */ /* 0x000fce00078e000e */
[----:B------:R-:W-:Y:S05]  /*19470*/  WARPSYNC.COLLECTIVE R15, `(.L_x_917) ;  /* 0x000000000f087348 */ /* 0x000fea0003c00000 */
[----:B------:R0:W1:Y:S02]  /*19480*/  SHFL.IDX P6, R14, R13, R12, R11 ;  /* 0x0000000c0d0e7389 */ /* 0x00006400000c000b */
[----:B01----:R-:W-:Y:S01]  /*19490*/  ENDCOLLECTIVE ;  /* 0x000000000000791b */ /* 0x003fe20003800000 */
.L_x_917:
        /* <DEDUP_REMOVED lines=29> */
.L_x_918:
[----:B------:R-:W-:Y:S01]  /*19670*/  IMAD.MOV.U32 R13, RZ, RZ, R5 ;  /* 0x000000ffff0d7224 */ /* 0x000fe200078e0005 */
[----:B------:R-:W-:-:S07]  /*19680*/  MOV R6, R14 ;  /* 0x0000000e00067202 */ /* 0x000fce0000000f00 */
[----:B------:R-:W-:Y:S05]  /*19690*/  WARPSYNC.COLLECTIVE R15, `(.L_x_919) ;  /* 0x000000000f087348 */ /* 0x000fea0003c00000 */
[----:B------:R0:W1:Y:S02]  /*196a0*/  SHFL.IDX P6, R14, R13, R12, R11 ;  /* 0x0000000c0d0e7389 */ /* 0x00006400000c000b */
[----:B01----:R-:W-:Y:S01]  /*196b0*/  ENDCOLLECTIVE ;  /* 0x000000000000791b */ /* 0x003fe20003800000 */
.L_x_919:
[----:B------:R-:W-:Y:S01]  /*196c0*/  IMAD.MOV.U32 R2, RZ, RZ, R14 ;  /* 0x000000ffff027224 */ /* 0x000fe200078e000e */
[----:B------:R-:W-:Y:S06]  /*196d0*/  BRA `(.L_x_920) ;  /* 0xffffffbc00187947 */ /* 0x000fec000383ffff */
.L_x_807:
[----:B0-----:R0:W1:Y:S02]  /*196e0*/  SYNCS.PHASECHK.TRANS64.TRYWAIT P0, [R6+URZ+0x28c40], R17 ;  /* 0x028c4011060075a7 */ /* 0x001064000800017f */
[----:B-1----:R-:W-:Y:S05]  /*196f0*/  @!P0 NANOSLEEP.SYNCS 0x989680 ;  /* 0x009896800000895d */ /* 0x002fea0003900000 */
[----:B------:R-:W1:Y:S02]  /*19700*/  @!P0 SYNCS.PHASECHK.TRANS64 P0, [R6+URZ+0x28c40], R17 ;  /* 0x028c4011060085a7 */ /* 0x000e64000800007f */
[----:B-1----:R-:W-:Y:S05]  /*19710*/  @!P0 BRA `(.L_x_807) ;  /* 0xfffffffc00f08947 */ /* 0x002fea000383ffff */
[----:B------:R-:W-:Y:S05]  /*19720*/  BRA `(.L_x_921) ;  /* 0xffffffc000ac7947 */ /* 0x000fea000383ffff */
.L_x_808:
[----:B------:R-:W-:Y:S01]  /*19730*/  BSSY B1, `(.L_x_922) ;  /* 0x0000008000017945 */ /* 0x000fe20003800000 */
[----:B------:R-:W-:Y:S02]  /*19740*/  IMAD.MOV.U32 R13, RZ, RZ, R27 ;  /* 0x000000ffff0d7224 */ /* 0x000fe400078e001b */
[----:B------:R-:W-:Y:S02]  /*19750*/  IMAD.MOV.U32 R12, RZ, RZ, RZ ;  /* 0x000000ffff0c7224 */ /* 0x000fe400078e00ff */
[----:B------:R-:W-:Y:S02]  /*19760*/  IMAD.MOV.U32 R11, RZ, RZ, 0x181f ;  /* 0x0000181fff0b7424 */ /* 0x000fe400078e00ff */
[----:B------:R-:W-:-:S07]  /*19770*/  IMAD.MOV.U32 R15, RZ, RZ, -0x1 ;  /* 0xffffffffff0f7424 */ /* 0x000fce00078e00ff */
[----:B0-----:R-:W-:Y:S05]  /*19780*/  WARPSYNC.COLLECTIVE R15, `(.L_x_923) ;  /* 0x000000000f087348 */ /* 0x001fea0003c00000 */
[----:B------:R1:W2:Y:S02]  /*19790*/  SHFL.IDX P6, R14, R13, R12, R11 ;  /* 0x0000000c0d0e7389 */ /* 0x0002a400000c000b */
[----:B012---:R-:W-:Y:S01]  /*197a0*/  ENDCOLLECTIVE ;  /* 0x000000000000791b */ /* 0x007fe20003800000 */
.L_x_923:
[----:B------:R-:W-:Y:S05]  /*197b0*/  BSYNC B1 ;  /* 0x0000000000017941 */ /* 0x000fea0003800000 */
.L_x_922:
[----:B------:R-:W-:Y:S01]  /*197c0*/  IMAD.MOV.U32 R13, RZ, RZ, R20 ;  /* 0x000000ffff0d7224 */ /* 0x000fe200078e0014 */
[----:B------:R-:W-:Y:S01]  /*197d0*/  MOV R3, R14 ;  /* 0x0000000e00037202 */ /* 0x000fe20000000f00 */
[----:B------:R-:W-:Y:S01]  /*197e0*/  IMAD.MOV.U32 R12, RZ, RZ, RZ ;  /* 0x000000ffff0c7224 */ /* 0x000fe200078e00ff */
[----:B------:R-:W-:Y:S01]  /*197f0*/  LEA R21, R8, R23, 0x1 ;  /* 0x0000001708157211 */ /* 0x000fe200078e08ff */
[----:B------:R-:W-:Y:S02]  /*19800*/  IMAD.MOV.U32 R11, RZ, RZ, 0x181f ;  /* 0x0000181fff0b7424 */ /* 0x000fe400078e00ff */
[----:B------:R-:W-:-:S07]  /*19810*/  IMAD.MOV.U32 R15, RZ, RZ, -0x1 ;  /* 0xffffffffff0f7424 */ /* 0x000fce00078e00ff */
[----:B------:R-:W-:Y:S05]  /*19820*/  WARPSYNC.COLLECTIVE R15, `(.L_x_924) ;  /* 0x000000000f087348 */ /* 0x000fea0003c00000 */
[----:B------:R0:W1:Y:S02]  /*19830*/  SHFL.IDX P6, R14, R13, R12, R11 ;  /* 0x0000000c0d0e7389 */ /* 0x00006400000c000b */
[----:B01----:R-:W-:Y:S01]  /*19840*/  ENDCOLLECTIVE ;  /* 0x000000000000791b */ /* 0x003fe20003800000 */
.L_x_924:
[----:B------:R-:W-:Y:S02]  /*19850*/  IMAD.MOV.U32 R13, RZ, RZ, R27 ;  /* 0x000000ffff0d7224 */ /* 0x000fe400078e001b */
[----:B------:R-:W-:Y:S02]  /*19860*/  IMAD.MOV.U32 R12, RZ, RZ, 0x1 ;  /* 0x00000001ff0c7424 */ /* 0x000fe400078e00ff */
[----:B------:R-:W-:-:S07]  /*19870*/  IMAD.MOV.U32 R2, RZ, RZ, R14 ;  /* 0x000000ffff027224 */ /* 0x000fce00078e000e */
[----:B------:R-:W-:Y:S05]  /*19880*/  WARPSYNC.COLLECTIVE R15, `(.L_x_925) ;  /* 0x000000000f087348 */ /* 0x000fea0003c00000 */
[----:B------:R0:W1:Y:S02]  /*19890*/  SHFL.IDX P6, R14, R13, R12, R11 ;  /* 0x0000000c0d0e7389 */ /* 0x00006400000c000b */
[----:B01----:R-:W-:Y:S01]  /*198a0*/  ENDCOLLECTIVE ;  /* 0x000000000000791b */ /* 0x003fe20003800000 */
.L_x_925:
        /* <DEDUP_REMOVED lines=11> */
.L_x_926:
[----:B------:R-:W-:Y:S01]  /*19960*/  MOV R13, R27 ;  /* 0x0000001b000d7202 */ /* 0x000fe20000000f00 */
[----:B------:R-:W-:Y:S02]  /*19970*/  IMAD.MOV.U32 R12, RZ, RZ, 0x2 ;  /* 0x00000002ff0c7424 */ /* 0x000fe400078e00ff */
[----:B------:R-:W-:-:S07]  /*19980*/  IMAD.MOV.U32 R2, RZ, RZ, R14 ;  /* 0x000000ffff027224 */ /* 0x000fce00078e000e */
[----:B------:R-:W-:Y:S05]  /*19990*/  WARPSYNC.COLLECTIVE R15, `(.L_x_927) ;  /* 0x000000000f087348 */ /* 0x000fea0003c00000 */
[----:B------:R0:W1:Y:S02]  /*199a0*/  SHFL.IDX P6, R14, R13, R12, R11 ;  /* 0x0000000c0d0e7389 */ /* 0x00006400000c000b */
[----:B01----:R-:W-:Y:S01]  /*199b0*/  ENDCOLLECTIVE ;  /* 0x000000000000791b */ /* 0x003fe20003800000 */
.L_x_927:
        /* <DEDUP_REMOVED lines=11> */
.L_x_928:
[----:B------:R-:W-:Y:S01]  /*19a70*/  IMAD.MOV.U32 R13, RZ, RZ, R27 ;  /* 0x000000ffff0d7224 */ /* 0x000fe200078e001b */
[----:B------:R-:W-:Y:S01]  /*19a80*/  MOV R12, 0x3 ;  /* 0x00000003000c7802 */ /* 0x000fe20000000f00 */
[----:B------:R-:W-:-:S07]  /*19a90*/  IMAD.MOV.U32 R2, RZ, RZ, R14 ;  /* 0x000000ffff027224 */ /* 0x000fce00078e000e */
[----:B------:R-:W-:Y:S05]  /*19aa0*/  WARPSYNC.COLLECTIVE R15, `(.L_x_929) ;  /* 0x000000000f087348 */ /* 0x000fea0003c00000 */
[----:B------:R0:W1:Y:S02]  /*19ab0*/  SHFL.IDX P6, R14, R13, R12, R11 ;  /* 0x0000000c0d0e7389 */ /* 0x00006400000c000b */
[----:B01----:R-:W-:Y:S01]  /*19ac0*/  ENDCOLLECTIVE ;  /* 0x000000000000791b */ /* 0x003fe20003800000 */
.L_x_929:
[----:B------:R-:W-:-:S05]  /*19ad0*/  IADD3 R2, P0, R2, R0, RZ ;  /* 0x0000000002027210 */ /* 0x000fca0007f1e0ff */
[----:B------:R-:W-:-:S05]  /*19ae0*/  IMAD.X R3, RZ, RZ, R3, P0 ;  /* 0x000000ffff037224 */ /* 0x000fca00000e0603 */
[----:B------:R-:W-:Y:S01]  /*19af0*/  @!PT LDS RZ, [RZ] ;  /* 0x00000000fffff984 */ /* 0x000fe20000000800 */
[----:B------:R-:W-:Y:S01]  /*19b00*/  @!PT LDS RZ, [RZ] ;  /* 0x00000000fffff984 */ /* 0x000fe20000000800 */
[----:B------:R-:W-:Y:S01]  /*19b10*/  @!PT LDS RZ, [RZ] ;  /* 0x00000000fffff984 */ /* 0x000fe20000000800 */
[----:B------:R0:W-:Y:S01]  /*19b20*/  LDGSTS.E.BYPASS.LTC128B.128 [R21+0x23400], desc[UR40][R2.64], !P1 ;  /* 0x2340000002157fae */ /* 0x0001e2000c901d68 */
[----:B------:R-:W-:Y:S02]  /*19b30*/  IMAD.MOV.U32 R13, RZ, RZ, R20 ;  /* 0x000000ffff0d7224 */ /* 0x000fe400078e0014 */
[----:B------:R-:W-:-:S07]  /*19b40*/  IMAD.MOV.U32 R27, RZ, RZ, R14 ;  /* 0x000000ffff1b7224 */ /* 0x000fce00078e000e */
[----:B0-----:R-:W-:Y:S05]  /*19b50*/  WARPSYNC.COLLECTIVE R15, `(.L_x_930) ;  /* 0x000000000f087348 */ /* 0x001fea0003c00000 */
[----:B------:R1:W2:Y:S02]  /*19b60*/  SHFL.IDX P6, R14, R13, R12, R11 ;  /* 0x0000000c0d0e7389 */ /* 0x0002a400000c000b */
[----:B012---:R-:W-:Y:S01]  /*19b70*/  ENDCOLLECTIVE ;  /* 0x000000000000791b */ /* 0x007fe20003800000 */
.L_x_930:
[----:B------:R-:W-:Y:S01]  /*19b80*/  IMAD.MOV.U32 R2, RZ, RZ, R14 ;  /* 0x000000ffff027224 */ /* 0x000fe200078e000e */
[----:B------:R-:W-:Y:S06]  /*19b90*/  BRA `(.L_x_931) ;  /* 0xffffffc0003c7947 */ /* 0x000fec000383ffff */
.L_x_813:
[----:B---3--:R3:W4:Y:S02]  /*19ba0*/  SYNCS.PHASECHK.TRANS64.TRYWAIT P0, [R6+URZ+0x28c60], R17 ;  /* 0x028c6011060075a7 */ /* 0x008724000800017f */
[----:B----4-:R-:W-:Y:S05]  /*19bb0*/  @!P0 NANOSLEEP.SYNCS 0x989680 ;  /* 0x009896800000895d */ /* 0x010fea0003900000 */
[----:B------:R-:W4:Y:S02]  /*19bc0*/  @!P0 SYNCS.PHASECHK.TRANS64 P0, [R6+URZ+0x28c60], R17 ;  /* 0x028c6011060085a7 */ /* 0x000f24000800007f */
[----:B----4-:R-:W-:Y:S05]  /*19bd0*/  @!P0 BRA `(.L_x_813) ;  /* 0xfffffffc00f08947 */ /* 0x010fea000383ffff */
[----:B------:R-:W-:Y:S05]  /*19be0*/  BRA `(.L_x_932) ;  /* 0xffffffc0008c7947 */ /* 0x000fea000383ffff */
.L_x_814:
[----:B------:R-:W-:Y:S01]  /*19bf0*/  BSSY B1, `(.L_x_933) ;  /* 0x0000008000017945 */ /* 0x000fe20003800000 */
[----:B------:R-:W-:Y:S01]  /*19c00*/  IMAD.MOV.U32 R13, RZ, RZ, R10 ;  /* 0x000000ffff0d7224 */ /* 0x000fe200078e000a */
[----:B------:R-:W-:Y:S01]  /*19c10*/  MOV R15, 0xffffffff ;  /* 0xffffffff000f7802 */ /* 0x000fe20000000f00 */
[----:B------:R-:W-:Y:S02]  /*19c20*/  IMAD.MOV.U32 R12, RZ, RZ, RZ ;  /* 0x000000ffff0c7224 */ /* 0x000fe400078e00ff */
[----:B------:R-:W-:-:S07]  /*19c30*/  IMAD.MOV.U32 R11, RZ, RZ, 0x181f ;  /* 0x0000181fff0b7424 */ /* 0x000fce00078e00ff */
[----:B-12---:R-:W-:Y:S05]  /*19c40*/  WARPSYNC.COLLECTIVE R15, `(.L_x_934) ;  /* 0x000000000f087348 */ /* 0x006fea0003c00000 */
[----:B------:R0:W3:Y:S02]  /*19c50*/  SHFL.IDX P6, R14, R13, R12, R11 ;  /* 0x0000000c0d0e7389 */ /* 0x0000e400000c000b */
[----:B0123--:R-:W-:Y:S01]  /*19c60*/  ENDCOLLECTIVE ;  /* 0x000000000000791b */ /* 0x00ffe20003800000 */
.L_x_934:
[----:B------:R-:W-:Y:S05]  /*19c70*/  BSYNC B1 ;  /* 0x0000000000017941 */ /* 0x000fea0003800000 */
.L_x_933:
[----:B------:R-:W-:Y:S01]  /*19c80*/  IMAD.MOV.U32 R13, RZ, RZ, R9 ;  /* 0x000000ffff0d7224 */ /* 0x000fe200078e0009 */
[C---:B------:R-:W-:Y:S01]  /*19c90*/  LOP3.LUT P2, RZ, R22.reuse, 0x40, RZ, 0xc0, !PT ;  /* 0x0000004016ff7812 */ /* 0x040fe2000784c0ff */
[----:B------:R-:W-:Y:S01]  /*19ca0*/  IMAD.MOV.U32 R12, RZ, RZ, RZ ;  /* 0x000000ffff0c7224 */ /* 0x000fe200078e00ff */
[C---:B------:R-:W-:Y:S01]  /*19cb0*/  LOP3.LUT P1, RZ, R22.reuse, 0x20, RZ, 0xc0, !PT ;  /* 0x0000002016ff7812 */ /* 0x040fe2000782c0ff */
[----:B------:R-:W-:Y:S01]  /*19cc0*/  IMAD.MOV.U32 R11, RZ, RZ, 0x181f ;  /* 0x0000181fff0b7424 */ /* 0x000fe200078e00ff */
[----:B------:R-:W-:Y:S01]  /*19cd0*/  LOP3.LUT R22, R22, 0xffffdfff, RZ, 0xc0, !PT ;  /* 0xffffdfff16167812 */ /* 0x000fe200078ec0ff */
[----:B------:R-:W-:Y:S02]  /*19ce0*/  IMAD.MOV.U32 R15, RZ, RZ, -0x1 ;  /* 0xffffffffff0f7424 */ /* 0x000fe400078e00ff */
[----:B------:R-:W-:Y:S01]  /*19cf0*/  IMAD.MOV.U32 R3, RZ, RZ, R14 ;  /* 0x000000ffff037224 */ /* 0x000fe200078e000e */
[----:B------:R-:W-:Y:S01]  /*19d00*/  @P3 LOP3.LUT R22, R22, 0x2000, RZ, 0xfc, !PT ;  /* 0x0000200016163812 */ /* 0x000fe200078efcff */
[----:B------:R-:W-:-:S07]  /*19d10*/  IMAD R17, R17, 0x2, R23 ;  /* 0x0000000211117824 */ /* 0x000fce00078e0217 */
[----:B------:R-:W-:Y:S05]  /*19d20*/  WARPSYNC.COLLECTIVE R15, `(.L_x_935) ;  /* 0x000000000f087348 */ /* 0x000fea0003c00000 */
[----:B------:R0:W1:Y:S02]  /*19d30*/  SHFL.IDX P6, R14, R13, R12, R11 ;  /* 0x0000000c0d0e7389 */ /* 0x00006400000c000b */
[----:B01----:R-:W-:Y:S01]  /*19d40*/  ENDCOLLECTIVE ;  /* 0x000000000000791b */ /* 0x003fe20003800000 */
.L_x_935:
        /* <DEDUP_REMOVED lines=17> */
.L_x_936:
        /* <DEDUP_REMOVED lines=16> */
.L_x_937:
[----:B------:R-:W-:Y:S01]  /*19f60*/  @!PT LDS RZ, [RZ] ;  /* 0x00000000fffff984 */ /* 0x000fe20000000800 */
[----:B------:R-:W-:Y:S01]  /*19f70*/  @!PT LDS RZ, [RZ] ;  /* 0x00000000fffff984 */ /* 0x000fe20000000800 */
[----:B------:R-:W-:Y:S01]  /*19f80*/  @!PT LDS RZ, [RZ] ;  /* 0x00000000fffff984 */ /* 0x000fe20000000800 */
[----:B------:R0:W-:Y:S01]  /*19f90*/  LDGSTS.E.BYPASS.LTC128B.128 [R17+0xe400], desc[UR40][R2.64+0x380], P1 ;  /* 0x0e40038002117fae */ /* 0x0001e20008901d68 */
[----:B------:R-:W-:Y:S01]  /*19fa0*/  MOV R13, R10 ;  /* 0x0000000a000d7202 */ /* 0x000fe20000000f00 */
[----:B------:R-:W-:Y:S01]  /*19fb0*/  IMAD.MOV.U32 R12, RZ, RZ, 0x2 ;  /* 0x00000002ff0c7424 */ /* 0x000fe200078e00ff */
[----:B0-----:R-:W-:Y:S02]  /*19fc0*/  IADD3 R2, P2, R14, R0, RZ ;  /* 0x000000000e027210 */ /* 0x001fe40007f5e0ff */
[----:B------:R-:W-:-:S03]  /*19fd0*/  LOP3.LUT P6, RZ, R22, 0x20, RZ, 0xc0, !PT ;  /* 0x0000002016ff7812 */ /* 0x000fc600078cc0ff */
[----:B------:R-:W-:Y:S01]  /*19fe0*/  IMAD.X R3, RZ, RZ, R5, P2 ;  /* 0x000000ffff037224 */ /* 0x000fe200010e0605 */
[----:B------:R-:W-:-:S04]  /*19ff0*/  LOP3.LUT P2, RZ, R22, 0x40, RZ, 0xc0, !PT ;  /* 0x0000004016ff7812 */ /* 0x000fc8000784c0ff */
[----:B------:R0:W-:Y:S01]  /*1a000*/  LDGSTS.E.BYPASS.LTC128B.128 [R17+0xc00], desc[UR40][R2.64], !P3 ;  /* 0x00c0000002117fae */ /* 0x0001e2000d901d68 */
[C---:B------:R-:W-:Y:S02]  /*1a010*/  LOP3.LUT P3, RZ, R22.reuse, 0x8000, RZ, 0xc0, !PT ;  /* 0x0000800016ff7812 */ /* 0x040fe4000786c0ff */
[----:B------:R-:W-:-:S06]  /*1a020*/  LOP3.LUT R22, R22, 0xffffbfff, RZ, 0xc0, !PT ;  /* 0xffffbfff16167812 */ /* 0x000fcc00078ec0ff */
[----:B------:R0:W-:Y:S04]  /*1a030*/  LDGSTS.E.BYPASS.LTC128B.128 [R17+0x2c00], desc[UR40][R2.64+0x80], !P2 ;  /* 0x02c0008002117fae */ /* 0x0001e8000d101d68 */
[----:B------:R0:W-:Y:S01]  /*1a040*/  LDGSTS.E.BYPASS.LTC128B.128 [R17+0x4c00], desc[UR40][R2.64+0x100], !P6 ;  /* 0x04c0010002117fae */ /* 0x0001e2000f101d68 */
[----:B------:R-:W-:-:S07]  /*1a050*/  @P3 LOP3.LUT R22, R22, 0x4000, RZ, 0xfc, !PT ;  /* 0x0000400016163812 */ /* 0x000fce00078efcff */
[----:B0-----:R-:W-:Y:S05]  /*1a060*/  WARPSYNC.COLLECTIVE R15, `(.L_x_938) ;  /* 0x000000000f087348 */ /* 0x001fea0003c00000 */
[----:B------:R1:W2:Y:S02]  /*1a070*/  SHFL.IDX P6, R14, R13, R12, R11 ;  /* 0x0000000c0d0e7389 */ /* 0x0002a400000c000b */
[----:B012---:R-:W-:Y:S01]  /*1a080*/  ENDCOLLECTIVE ;  /* 0x000000000000791b */ /* 0x007fe20003800000 */
.L_x_938:
        /* <DEDUP_REMOVED lines=14> */
.L_x_939:
        /* <DEDUP_REMOVED lines=16> */
.L_x_940:
        /* <DEDUP_REMOVED lines=14> */
.L_x_941:
[----:B------:R-:W-:Y:S05]  /*1a350*/  BRA `(.L_x_942) ;  /* 0xffffffbc00f87947 */ /* 0x000fea000383ffff */
.L_x_822:
[----:B------:R-:W-:Y:S01]  /*1a360*/  BSSY B0, `(.L_x_943) ;  /* 0x0000008000007945 */ /* 0x000fe20003800000 */
[----:B------:R-:W-:Y:S02]  /*1a370*/  IMAD.MOV.U32 R13, RZ, RZ, R16 ;  /* 0x000000ffff0d7224 */ /* 0x000fe400078e0010 */
[----:B------:R-:W-:Y:S02]  /*1a380*/  IMAD.MOV.U32 R12, RZ, RZ, RZ ;  /* 0x000000ffff0c7224 */ /* 0x000fe400078e00ff */
[----:B------:R-:W-:Y:S02]  /*1a390*/  IMAD.MOV.U32 R11, RZ, RZ, 0x1f ;  /* 0x0000001fff0b7424 */ /* 0x000fe400078e00ff */
[----:B------:R-:W-:-:S07]  /*1a3a0*/  IMAD.MOV.U32 R15, RZ, RZ, -0x1 ;  /* 0xffffffffff0f7424 */ /* 0x000fce00078e00ff */
[----:B-123--:R-:W-:Y:S05]  /*1a3b0*/  WARPSYNC.COLLECTIVE R15, `(.L_x_944) ;  /* 0x000000000f087348 */ /* 0x00efea0003c00000 */
[----:B------:R0:W4:Y:S02]  /*1a3c0*/  SHFL.IDX P6, R14, R13, R12, R11 ;  /* 0x0000000c0d0e7389 */ /* 0x00012400000c000b */
[----:B01234-:R-:W-:Y:S01]  /*1a3d0*/  ENDCOLLECTIVE ;  /* 0x000000000000791b */ /* 0x01ffe20003800000 */
.L_x_944:
[----:B------:R-:W-:Y:S05]  /*1a3e0*/  BSYNC B0 ;  /* 0x0000000000007941 */ /* 0x000fea0003800000 */
.L_x_943:
[----:B------:R-:W-:Y:S01]  /*1a3f0*/  MOV R13, R16 ;  /* 0x00000010000d7202 */ /* 0x000fe20000000f00 */
[----:B------:R-:W-:Y:S02]  /*1a400*/  IMAD.MOV.U32 R12, RZ, RZ, 0x1 ;  /* 0x00000001ff0c7424 */ /* 0x000fe400078e00ff */
[----:B------:R-:W-:Y:S02]  /*1a410*/  IMAD.MOV.U32 R11, RZ, RZ, 0x1f ;  /* 0x0000001fff0b7424 */ /* 0x000fe400078e00ff */
[----:B------:R-:W-:Y:S02]  /*1a420*/  IMAD.MOV.U32 R15, RZ, RZ, -0x1 ;  /* 0xffffffffff0f7424 */ /* 0x000fe400078e00ff */
[----:B------:R-:W-:Y:S02]  /*1a430*/  IMAD.IADD R5, R19, 0x1, R8 ;  /* 0x0000000113057824 */ /* 0x000fe400078e0208 */
[----:B------:R-:W-:-:S07]  /*1a440*/  IMAD.MOV.U32 R0, RZ, RZ, R14 ;  /* 0x000000ffff007224 */ /* 0x000fce00078e000e */
[----:B------:R-:W-:Y:S05]  /*1a450*/  WARPSYNC.COLLECTIVE R15, `(.L_x_945) ;  /* 0x000000000f087348 */ /* 0x000fea0003c00000 */
[----:B------:R0:W1:Y:S02]  /*1a460*/  SHFL.IDX P6, R14, R13, R12, R11 ;  /* 0x0000000c0d0e7389 */ /* 0x00006400000c000b */
[----:B01----:R-:W-:Y:S01]  /*1a470*/  ENDCOLLECTIVE ;  /* 0x000000000000791b */ /* 0x003fe20003800000 */
.L_x_945:
[----:B------:R-:W-:Y:S02]  /*1a480*/  ULDC UR4, c[0x0][0xc3c] ;  /* 0x00030f0000047ab9 */ /* 0x000fe40000000800 */
[----:B------:R-:W-:-:S13]  /*1a490*/  ISETP.GE.OR P1, PT, R5, UR4, !P0 ;  /* 0x0000000405007c0c */ /* 0x000fda000c726670 */
[----:B------:R-:W0:Y:S01]  /*1a4a0*/  @!P1 LDC.64 R2, c[0x0][0xc80] ;  /* 0x00032000ff029b82 */ /* 0x000e220000000a00 */
[----:B------:R-:W-:Y:S02]  /*1a4b0*/  IMAD.MOV.U32 R11, RZ, RZ, RZ ;  /* 0x000000ffff0b7224 */ /* 0x000fe400078e00ff */
[----:B------:R-:W-:Y:S02]  /*1a4c0*/  IMAD.MOV.U32 R4, RZ, RZ, R14 ;  /* 0x000000ffff047224 */ /* 0x000fe400078e000e */
[----:B0-----:R-:W-:-:S06]  /*1a4d0*/  @!P1 IMAD.WIDE R2, R5, 0x4, R2 ;  /* 0x0000000405029825 */ /* 0x001fcc00078e0202 */
[----:B------:R0:W2:Y:S01]  /*1a4e0*/  @!P1 LDG.E R3, desc[UR40][R2.64] ;  /* 0x0000002802039981 */ /* 0x0000a2000c1e1900 */
[C---:B------:R-:W-:Y:S02]  /*1a4f0*/  ISETP.GE.U32.AND P2, PT, R8.reuse, 0x2, PT ;  /* 0x000000020800780c */ /* 0x040fe40003f46070 */
[C---:B------:R-:W-:Y:S02]  /*1a500*/  ISETP.GE.U32.AND P3, PT, R8.reuse, 0x4, PT ;  /* 0x000000040800780c */ /* 0x040fe40003f66070 */
[C---:B------:R-:W-:Y:S02]  /*1a510*/  ISETP.GE.U32.AND P4, PT, R8.reuse, 0x8, PT ;  /* 0x000000080800780c */ /* 0x040fe40003f86070 */
[C---:B------:R-:W-:Y:S01]  /*1a520*/  ISETP.GE.U32.AND P5, PT, R8.reuse, 0x10, PT ;  /* 0x000000100800780c */ /* 0x040fe20003fa6070 */
[----:B0-----:R-:W-:Y:S01]  /*1a530*/  IMAD.MOV.U32 R2, RZ, RZ, RZ ;  /* 0x000000ffff027224 */ /* 0x001fe200078e00ff */
[----:B--2---:R-:W-:Y:S02]  /*1a540*/  @!P1 MOV R2, R3 ;  /* 0x0000000300029202 */ /* 0x004fe40000000f00 */
[----:B------:R-:W-:-:S03]  /*1a550*/  ISETP.NE.AND P1, PT, R8, RZ, PT ;  /* 0x000000ff0800720c */ /* 0x000fc60003f25270 */
[----:B------:R-:W-:-:S10]  /*1a560*/  IMAD.MOV.U32 R13, RZ, RZ, R2 ;  /* 0x000000ffff0d7224 */ /* 0x000fd400078e0002 */
[----:B------:R-:W-:Y:S05]  /*1a570*/  WARPSYNC.COLLECTIVE R15, `(.L_x_946) ;  /* 0x000000000f087348 */ /* 0x000fea0003c00000 */
[----:B------:R0:W1:Y:S02]  /*1a580*/  SHFL.UP P6, R14, R13, R12, R11 ;  /* 0x0400000c0d0e7389 */ /* 0x00006400000c000b */
[----:B01----:R-:W-:Y:S01]  /*1a590*/  ENDCOLLECTIVE ;  /* 0x000000000000791b */ /* 0x003fe20003800000 */
.L_x_946:
[----:B------:R-:W-:Y:S01]  /*1a5a0*/  IMAD.MOV.U32 R12, RZ, RZ, 0x2 ;  /* 0x00000002ff0c7424 */ /* 0x000fe200078e00ff */
[----:B------:R-:W-:-:S05]  /*1a5b0*/  SEL R5, R14, RZ, P1 ;  /* 0x000000ff0e057207 */ /* 0x000fca0000800000 */
[----:B------:R-:W-:-:S04]  /*1a5c0*/  IMAD.IADD R5, R2, 0x1, R5 ;  /* 0x0000000102057824 */ /* 0x000fc800078e0205 */
[----:B------:R-:W-:-:S07]  /*1a5d0*/  IMAD.MOV.U32 R13, RZ, RZ, R5 ;  /* 0x000000ffff0d7224 */ /* 0x000fce00078e0005 */
[----:B------:R-:W-:Y:S05]  /*1a5e0*/  WARPSYNC.COLLECTIVE R15, `(.L_x_947) ;  /* 0x000000000f087348 */ /* 0x000fea0003c00000 */
[----:B------:R0:W1:Y:S02]  /*1a5f0*/  SHFL.UP P6, R14, R13, R12, R11 ;  /* 0x0400000c0d0e7389 */ /* 0x00006400000c000b */
[----:B01----:R-:W-:Y:S01]  /*1a600*/  ENDCOLLECTIVE ;  /* 0x000000000000791b */ /* 0x003fe20003800000 */
.L_x_947:
[----:B------:R-:W-:Y:S01]  /*1a610*/  IMAD.MOV.U32 R12, RZ, RZ, 0x4 ;  /* 0x00000004ff0c7424 */ /* 0x000fe200078e00ff */
[----:B------:R-:W-:-:S05]  /*1a620*/  SEL R6, R14, RZ, P2 ;  /* 0x000000ff0e067207 */ /* 0x000fca0001000000 */
[----:B------:R-:W-:-:S05]  /*1a630*/  IMAD.IADD R6, R5, 0x1, R6 ;  /* 0x0000000105067824 */ /* 0x000fca00078e0206 */
[----:B------:R-:W-:-:S07]  /*1a640*/  MOV R13, R6 ;  /* 0x00000006000d7202 */ /* 0x000fce0000000f00 */
[----:B------:R-:W-:Y:S05]  /*1a650*/  WARPSYNC.COLLECTIVE R15, `(.L_x_948) ;  /* 0x000000000f087348 */ /* 0x000fea0003c00000 */
[----:B------:R0:W1:Y:S02]  /*1a660*/  SHFL.UP P6, R14, R13, R12, R11 ;  /* 0x0400000c0d0e7389 */ /* 0x00006400000c000b */
[----:B01----:R-:W-:Y:S01]  /*1a670*/  ENDCOLLECTIVE ;  /* 0x000000000000791b */ /* 0x003fe20003800000 */
.L_x_948:
[----:B------:R-:W-:Y:S01]  /*1a680*/  IMAD.MOV.U32 R12, RZ, RZ, 0x8 ;  /* 0x00000008ff0c7424 */ /* 0x000fe200078e00ff */
[----:B------:R-:W-:-:S05]  /*1a690*/  SEL R7, R14, RZ, P3 ;  /* 0x000000ff0e077207 */ /* 0x000fca0001800000 */
[----:B------:R-:W-:-:S04]  /*1a6a0*/  IMAD.IADD R7, R6, 0x1, R7 ;  /* 0x0000000106077824 */ /* 0x000fc800078e0207 */
[----:B------:R-:W-:-:S07]  /*1a6b0*/  IMAD.MOV.U32 R13, RZ, RZ, R7 ;  /* 0x000000ffff0d7224 */ /* 0x000fce00078e0007 */
[----:B------:R-:W-:Y:S05]  /*1a6c0*/  WARPSYNC.COLLECTIVE R15, `(.L_x_949) ;  /* 0x000000000f087348 */ /* 0x000fea0003c00000 */
[----:B------:R0:W1:Y:S02]  /*1a6d0*/  SHFL.UP P6, R14, R13, R12, R11 ;  /* 0x0400000c0d0e7389 */ /* 0x00006400000c000b */
[----:B01----:R-:W-:Y:S01]  /*1a6e0*/  ENDCOLLECTIVE ;  /* 0x000000000000791b */ /* 0x003fe20003800000 */
.L_x_949:
[----:B------:R-:W-:Y:S02]  /*1a6f0*/  MOV R12, 0x10 ;  /* 0x00000010000c7802 */ /* 0x000fe40000000f00 */
[----:B------:R-:W-:-:S05]  /*1a700*/  SEL R14, R14, RZ, P4 ;  /* 0x000000ff0e0e7207 */ /* 0x000fca0002000000 */
[----:B------:R-:W-:-:S04]  /*1a710*/  IMAD.IADD R5, R7, 0x1, R14 ;  /* 0x0000000107057824 */ /* 0x000fc800078e020e */
[----:B------:R-:W-:-:S07]  /*1a720*/  IMAD.MOV.U32 R13, RZ, RZ, R5 ;  /* 0x000000ffff0d7224 */ /* 0x000fce00078e0005 */
[----:B------:R-:W-:Y:S05]  /*1a730*/  WARPSYNC.COLLECTIVE R15, `(.L_x_950) ;  /* 0x000000000f087348 */ /* 0x000fea0003c00000 */
[----:B------:R0:W1:Y:S02]  /*1a740*/  SHFL.UP P6, R14, R13, R12, R11 ;  /* 0x0400000c0d0e7389 */ /* 0x00006400000c000b */
[----:B01----:R-:W-:Y:S01]  /*1a750*/  ENDCOLLECTIVE ;  /* 0x000000000000791b */ /* 0x003fe20003800000 */
.L_x_950:
        /* <DEDUP_REMOVED lines=8> */
.L_x_951:
[----:B------:R-:W-:Y:S05]  /*1a7e0*/  BRA `(.L_x_952) ;  /* 0xffffffc0008c7947 */ /* 0x000fea000383ffff */
.L_x_827:
[----:B------:R-:W-:Y:S01]  /*1a7f0*/  BSSY B0, `(.L_x_953) ;  /* 0x0000008000007945 */ /* 0x000fe20003800000 */
[----:B-----5:R-:W-:Y:S01]  /*1a800*/  IMAD.MOV.U32 R13, RZ, RZ, R2 ;  /* 0x000000ffff0d7224 */ /* 0x020fe200078e0002 */
[----:B------:R-:W-:Y:S01]  /*1a810*/  MOV R11, RZ ;  /* 0x000000ff000b7202 */ /* 0x000fe20000000f00 */
[----:B------:R-:W-:Y:S02]  /*1a820*/  IMAD.MOV.U32 R12, RZ, RZ, 0x1 ;  /* 0x00000001ff0c7424 */ /* 0x000fe400078e00ff */
[----:B------:R-:W-:-:S07]  /*1a830*/  IMAD.MOV.U32 R15, RZ, RZ, -0x1 ;  /* 0xffffffffff0f7424 */ /* 0x000fce00078e00ff */
[----:B01----:R-:W-:Y:S05]  /*1a840*/  WARPSYNC.COLLECTIVE R15, `(.L_x_954) ;  /* 0x000000000f087348 */ /* 0x003fea0003c00000 */
[----:B------:R2:W3:Y:S02]  /*1a850*/  SHFL.UP P6, R14, R13, R12, R11 ;  /* 0x0400000c0d0e7389 */ /* 0x0004e400000c000b */
[----:B0123--:R-:W-:Y:S01]  /*1a860*/  ENDCOLLECTIVE ;  /* 0x000000000000791b */ /* 0x00ffe20003800000 */
.L_x_954:
[----:B------:R-:W-:Y:S05]  /*1a870*/  BSYNC B0 ;  /* 0x0000000000007941 */ /* 0x000fea0003800000 */
.L_x_953:
[----:B------:R-:W-:Y:S01]  /*1a880*/  SEL R13, R14, RZ, P1 ;  /* 0x000000ff0e0d7207 */ /* 0x000fe20000800000 */
[----:B------:R-:W-:Y:S02]  /*1a890*/  IMAD.MOV.U32 R12, RZ, RZ, 0x2 ;  /* 0x00000002ff0c7424 */ /* 0x000fe400078e00ff */
[----:B------:R-:W-:Y:S02]  /*1a8a0*/  IMAD.MOV.U32 R11, RZ, RZ, RZ ;  /* 0x000000ffff0b7224 */ /* 0x000fe400078e00ff */
[----:B------:R-:W-:Y:S02]  /*1a8b0*/  IMAD.IADD R13, R2, 0x1, R13 ;  /* 0x00000001020d7824 */ /* 0x000fe400078e020d */
[----:B------:R-:W-:-:S07]  /*1a8c0*/  IMAD.MOV.U32 R15, RZ, RZ, -0x1 ;  /* 0xffffffffff0f7424 */ /* 0x000fce00078e00ff */
[----:B------:R-:W-:Y:S05]  /*1a8d0*/  WARPSYNC.COLLECTIVE R15, `(.L_x_955) ;  /* 0x000000000f087348 */ /* 0x000fea0003c00000 */
[----:B------:R0:W1:Y:S02]  /*1a8e0*/  SHFL.UP P6, R14, R13, R12, R11 ;  /* 0x0400000c0d0e7389 */ /* 0x00006400000c000b */
[----:B01----:R-:W-:Y:S01]  /*1a8f0*/  ENDCOLLECTIVE ;  /* 0x000000000000791b */ /* 0x003fe20003800000 */
.L_x_955:
[----:B------:R-:W-:Y:S01]  /*1a900*/  IMAD.MOV.U32 R12, RZ, RZ, 0x4 ;  /* 0x00000004ff0c7424 */ /* 0x000fe200078e00ff */
[----:B------:R-:W-:-:S05]  /*1a910*/  SEL R14, R14, RZ, P2 ;  /* 0x000000ff0e0e7207 */ /* 0x000fca0001000000 */
[----:B------:R-:W-:-:S05]  /*1a920*/  IMAD.IADD R3, R13, 0x1, R14 ;  /* 0x000000010d037824 */ /* 0x000fca00078e020e */
[----:B------:R-:W-:-:S07]  /*1a930*/  MOV R13, R3 ;  /* 0x00000003000d7202 */ /* 0x000fce0000000f00 */
[----:B------:R-:W-:Y:S05]  /*1a940*/  WARPSYNC.COLLECTIVE R15, `(.L_x_956) ;  /* 0x000000000f087348 */ /* 0x000fea0003c00000 */
[----:B------:R0:W1:Y:S02]  /*1a950*/  SHFL.UP P6, R14, R13, R12, R11 ;  /* 0x0400000c0d0e7389 */ /* 0x00006400000c000b */
[----:B01----:R-:W-:Y:S01]  /*1a960*/  ENDCOLLECTIVE ;  /* 0x000000000000791b */ /* 0x003fe20003800000 */
.L_x_956:
[----:B------:R-:W-:Y:S01]  /*1a970*/  IMAD.MOV.U32 R12, RZ, RZ, 0x8 ;  /* 0x00000008ff0c7424 */ /* 0x000fe200078e00ff */
[----:B------:R-:W-:-:S05]  /*1a980*/  SEL R14, R14, RZ, P3 ;  /* 0x000000ff0e0e7207 */ /* 0x000fca0001800000 */
[----:B------:R-:W-:-:S04]  /*1a990*/  IMAD.IADD R5, R3, 0x1, R14 ;  /* 0x0000000103057824 */ /* 0x000fc800078e020e */
[----:B------:R-:W-:-:S07]  /*1a9a0*/  IMAD.MOV.U32 R13, RZ, RZ, R5 ;  /* 0x000000ffff0d7224 */ /* 0x000fce00078e0005 */
[----:B------:R-:W-:Y:S05]  /*1a9b0*/  WARPSYNC.COLLECTIVE R15, `(.L_x_957) ;  /* 0x000000000f087348 */ /* 0x000fea0003c00000 */
[----:B------:R0:W1:Y:S02]  /*1a9c0*/  SHFL.UP P6, R14, R13, R12, R11 ;  /* 0x0400000c0d0e7389 */ /* 0x00006400000c000b */
[----:B01----:R-:W-:Y:S01]  /*1a9d0*/  ENDCOLLECTIVE ;  /* 0x000000000000791b */ /* 0x003fe20003800000 */
.L_x_957:
[----:B------:R-:W-:Y:S02]  /*1a9e0*/  MOV R12, 0x10 ;  /* 0x00000010000c7802 */ /* 0x000fe40000000f00 */
[----:B------:R-:W-:-:S05]  /*1a9f0*/  SEL R6, R14, RZ, P4 ;  /* 0x000000ff0e067207 */ /* 0x000fca0002000000 */
[----:B------:R-:W-:-:S04]  /*1aa00*/  IMAD.IADD R6, R5, 0x1, R6 ;  /* 0x0000000105067824 */ /* 0x000fc800078e0206 */
[----:B------:R-:W-:-:S07]  /*1aa10*/  IMAD.MOV.U32 R13, RZ, RZ, R6 ;  /* 0x000000ffff0d7224 */ /* 0x000fce00078e0006 */
[----:B------:R-:W-:Y:S05]  /*1aa20*/  WARPSYNC.COLLECTIVE R15, `(.L_x_958) ;  /* 0x000000000f087348 */ /* 0x000fea0003c00000 */
[----:B------:R0:W1:Y:S02]  /*1aa30*/  SHFL.UP P6, R14, R13, R12, R11 ;  /* 0x0400000c0d0e7389 */ /* 0x00006400000c000b */
[----:B01----:R-:W-:Y:S01]  /*1aa40*/  ENDCOLLECTIVE ;  /* 0x000000000000791b */ /* 0x003fe20003800000 */
.L_x_958:
        /* <DEDUP_REMOVED lines=8> */
.L_x_959:
[----:B------:R-:W-:Y:S05]  /*1aad0*/  BRA `(.L_x_960) ;  /* 0xffffffc0006c7947 */ /* 0x000fea000383ffff */
.L_x_829:
[----:B------:R-:W-:Y:S01]  /*1aae0*/  BSSY B0, `(.L_x_961) ;  /* 0x0000006000007945 */ /* 0x000fe20003800000 */
[----:B------:R-:W-:Y:S01]  /*1aaf0*/  PLOP3.LUT P6, PT, P6, PT, PT, 0x8, 0x0 ;  /* 0x000000000000781c */ /* 0x000fe200037ce170 */
[----:B------:R-:W-:-:S12]  /*1ab00*/  IMAD.MOV.U32 R15, RZ, RZ, -0x1 ;  /* 0xffffffffff0f7424 */ /* 0x000fd800078e00ff */
[----:B0-----:R-:W-:Y:S05]  /*1ab10*/  WARPSYNC.COLLECTIVE R15, `(.L_x_962) ;  /* 0x000000000f087348 */ /* 0x001fea0003c00000 */
[----:B------:R-:W-:Y:S01]  /*1ab20*/  VOTE.ANY R14, PT, P6 ;  /* 0x00000000000e7806 */ /* 0x000fe200030e0100 */
[----:B0-----:R-:W-:Y:S06]  /*1ab30*/  ENDCOLLECTIVE ;  /* 0x000000000000791b */ /* 0x001fec0003800000 */
.L_x_962:
[----:B------:R-:W-:Y:S05]  /*1ab40*/  BSYNC B0 ;  /* 0x0000000000007941 */ /* 0x000fea0003800000 */
.L_x_961:
[----:B------:R-:W-:Y:S01]  /*1ab50*/  IMAD.MOV.U32 R6, RZ, RZ, R14 ;  /* 0x000000ffff067224 */ /* 0x000fe200078e000e */
[----:B------:R-:W-:Y:S01]  /*1ab60*/  MOV R13, R2 ;  /* 0x00000002000d7202 */ /* 0x000fe20000000f00 */
[----:B------:R-:W-:Y:S02]  /*1ab70*/  IMAD.MOV.U32 R11, RZ, RZ, 0x1f ;  /* 0x0000001fff0b7424 */ /* 0x000fe400078e00ff */
[----:B------:R-:W0:Y:S01]  /*1ab80*/  POPC R4, R6 ;  /* 0x0000000600047309 */ /* 0x000e220000000000 */
[----:B------:R-:W-:Y:S02]  /*1ab90*/  IMAD.MOV.U32 R15, RZ, RZ, -0x1 ;  /* 0xffffffffff0f7424 */ /* 0x000fe400078e00ff */
[----:B0-----:R-:W-:-:S07]  /*1aba0*/  IMAD.MOV.U32 R12, RZ, RZ, R4 ;  /* 0x000000ffff0c7224 */ /* 0x001fce00078e0004 */
[----:B------:R-:W-:Y:S05]  /*1abb0*/  WARPSYNC.COLLECTIVE R15, `(.L_x_963) ;  /* 0x000000000f087348 */ /* 0x000fea0003c00000 */
[----:B------:R0:W1:Y:S02]  /*1abc0*/  SHFL.IDX P6, R14, R13, R12, R11 ;  /* 0x0000000c0d0e7389 */ /* 0x00006400000c000b */
[----:B01----:R-:W-:Y:S01]  /*1abd0*/  ENDCOLLECTIVE ;  /* 0x000000000000791b */ /* 0x003fe20003800000 */
.L_x_963:
[----:B------:R-:W-:Y:S01]  /*1abe0*/  IMAD.MOV.U32 R17, RZ, RZ, R14 ;  /* 0x000000ffff117224 */ /* 0x000fe200078e000e */
[----:B------:R-:W-:Y:S06]  /*1abf0*/  BRA `(.L_x_964) ;  /* 0xffffffc0005c7947 */ /* 0x000fec000383ffff */
.L_x_831:
[----:B------:R-:W-:Y:S01]  /*1ac00*/  BSSY B0, `(.L_x_965) ;  /* 0x0000007000007945 */ /* 0x000fe20003800000 */
[----:B------:R-:W-:Y:S01]  /*1ac10*/  IMAD.MOV.U32 R13, RZ, RZ, R3 ;  /* 0x000000ffff0d7224 */ /* 0x000fe200078e0003 */
[----:B------:R-:W-:Y:S01]  /*1ac20*/  MOV R15, 0xffffffff ;  /* 0xffffffff000f7802 */ /* 0x000fe20000000f00 */
[----:B------:R-:W-:-:S07]  /*1ac30*/  IMAD.MOV.U32 R11, RZ, RZ, 0x1f ;  /* 0x0000001fff0b7424 */ /* 0x000fce00078e00ff */
[----:B012---:R-:W-:Y:S05]  /*1ac40*/  WARPSYNC.COLLECTIVE R15, `(.L_x_966) ;  /* 0x000000000f087348 */ /* 0x007fea0003c00000 */
[----:B------:R3:W4:Y:S02]  /*1ac50*/  SHFL.IDX P6, R14, R13, R12, R11 ;  /* 0x0000000c0d0e7389 */ /* 0x00072400000c000b */
[----:B01234-:R-:W-:Y:S01]  /*1ac60*/  ENDCOLLECTIVE ;  /* 0x000000000000791b */ /* 0x01ffe20003800000 */
.L_x_966:
[----:B------:R-:W-:Y:S05]  /*1ac70*/  BSYNC B0 ;  /* 0x0000000000007941 */ /* 0x000fea0003800000 */
.L_x_965:
[----:B------:R-:W-:Y:S05]  /*1ac80*/  BRA `(.L_x_830) ;  /* 0xffffffc000547947 */ /* 0x000fea000383ffff */
.L_x_835:
[----:B0-----:R0:W1:Y:S02]  /*1ac90*/  SYNCS.PHASECHK.TRANS64.TRYWAIT P0, [R4+URZ+0x28c20], R0 ;  /* 0x028c2000040075a7 */ /* 0x001064000800017f */
[----:B-1----:R-:W-:Y:S05]  /*1aca0*/  @!P0 NANOSLEEP.SYNCS 0x989680 ;  /* 0x009896800000895d */ /* 0x002fea0003900000 */
[----:B------:R-:W1:Y:S02]  /*1acb0*/  @!P0 SYNCS.PHASECHK.TRANS64 P0, [R4+URZ+0x28c20], R0 ;  /* 0x028c2000040085a7 */ /* 0x000e64000800007f */
[----:B-1----:R-:W-:Y:S05]  /*1acc0*/  @!P0 BRA `(.L_x_835) ;  /* 0xfffffffc00f08947 */ /* 0x002fea000383ffff */
[----:B------:R-:W-:Y:S05]  /*1acd0*/  BRA `(.L_x_967) ;  /* 0xffffffc400407947 */ /* 0x000fea000383ffff */
.L_x_836:
[----:B------:R-:W1:Y:S01]  /*1ace0*/  S2R R2, SR_TID.X ;  /* 0x0000000000027919 */ /* 0x000e620000002100 */
[----:B------:R-:W-:Y:S01]  /*1acf0*/  BSSY B0, `(.L_x_968) ;  /* 0x000000a000007945 */ /* 0x000fe20003800000 */
[----:B------:R-:W-:Y:S02]  /*1ad00*/  IMAD.MOV.U32 R12, RZ, RZ, RZ ;  /* 0x000000ffff0c7224 */ /* 0x000fe400078e00ff */
[----:B------:R-:W-:Y:S02]  /*1ad10*/  IMAD.MOV.U32 R11, RZ, RZ, 0x1f ;  /* 0x0000001fff0b7424 */ /* 0x000fe400078e00ff */
[----:B------:R-:W-:Y:S01]  /*1ad20*/  IMAD.MOV.U32 R15, RZ, RZ, -0x1 ;  /* 0xffffffffff0f7424 */ /* 0x000fe200078e00ff */
[----:B-1----:R-:W-:-:S04]  /*1ad30*/  SHF.R.U32.HI R2, RZ, 0x5, R2 ;  /* 0x00000005ff027819 */ /* 0x002fc80000011602 */
[----:B------:R-:W-:-:S05]  /*1ad40*/  LOP3.LUT R2, R2, 0x3, RZ, 0xc0, !PT ;  /* 0x0000000302027812 */ /* 0x000fca00078ec0ff */
[----:B------:R-:W-:-:S07]  /*1ad50*/  IMAD.MOV.U32 R13, RZ, RZ, R2 ;  /* 0x000000ffff0d7224 */ /* 0x000fce00078e0002 */
[----:B0-23--:R-:W-:Y:S05]  /*1ad60*/  WARPSYNC.COLLECTIVE R15, `(.L_x_969) ;  /* 0x000000000f087348 */ /* 0x00dfea0003c00000 */
[----:B------:R1:W4:Y:S02]  /*1ad70*/  SHFL.IDX P6, R14, R13, R12, R11 ;  /* 0x0000000c0d0e7389 */ /* 0x00032400000c000b */
[----:B01234-:R-:W-:Y:S01]  /*1ad80*/  ENDCOLLECTIVE ;  /* 0x000000000000791b */ /* 0x01ffe20003800000 */
.L_x_969:
[----:B------:R-:W-:Y:S05]  /*1ad90*/  BSYNC B0 ;  /* 0x0000000000007941 */ /* 0x000fea0003800000 */
.L_x_968:
[----:B------:R-:W-:Y:S05]  /*1ada0*/  BRA `(.L_x_970) ;  /* 0xffffffc400287947 */ /* 0x000fea000383ffff */
.L_x_837:
[----:B------:R-:W-:Y:S01]  /*1adb0*/  BSSY B0, `(.L_x_971) ;  /* 0x0000006000007945 */ /* 0x000fe20003800000 */
[----:B------:R-:W-:-:S07]  /*1adc0*/  IMAD.MOV.U32 R15, RZ, RZ, -0x1 ;  /* 0xffffffffff0f7424 */ /* 0x000fce00078e00ff */
[----:B0-23--:R-:W-:Y:S05]  /*1add0*/  WARPSYNC.COLLECTIVE R15, `(.L_x_972) ;  /* 0x000000000f0c7348 */ /* 0x00dfea0003c00000 */
[----:B------:R-:W-:Y:S02]  /*1ade0*/  ELECT P6, UR62, PT ;  /* 0x00000000003e782f */ /* 0x000fe400038c0000 */
[----:B------:R-:W-:Y:S01]  /*1adf0*/  MOV R14, UR62 ;  /* 0x0000003e000e7c02 */ /* 0x000fe20008000f00 */
[----:B0-23--:R-:W-:Y:S10]  /*1ae00*/  ENDCOLLECTIVE ;  /* 0x000000000000791b */ /* 0x00dff40003800000 */
.L_x_972:
[----:B------:R-:W-:Y:S05]  /*1ae10*/  BSYNC B0 ;  /* 0x0000000000007941 */ /* 0x000fea0003800000 */
.L_x_971:
[----:B------:R-:W-:Y:S05]  /*1ae20*/  BRA `(.L_x_973) ;  /* 0xffffffc4001c7947 */ /* 0x000fea000383ffff */
.L_x_839:
[----:B0-----:R0:W1:Y:S02]  /*1ae30*/  SYNCS.PHASECHK.TRANS64.TRYWAIT P1, [R5+URZ+0x28c40], R0 ;  /* 0x028c4000050075a7 */ /* 0x001064000802017f */
[----:B-1----:R-:W-:Y:S05]  /*1ae40*/  @!P1 NANOSLEEP.SYNCS 0x989680 ;  /* 0x009896800000995d */ /* 0x002fea0003900000 */
[----:B------:R-:W1:Y:S02]  /*1ae50*/  @!P1 SYNCS.PHASECHK.TRANS64 P1, [R5+URZ+0x28c40], R0 ;  /* 0x028c4000050095a7 */ /* 0x000e64000802007f */
[----:B-1----:R-:W-:Y:S05]  /*1ae60*/  @!P1 BRA `(.L_x_839) ;  /* 0xfffffffc00f09947 */ /* 0x002fea000383ffff */
[----:B------:R-:W-:Y:S05]  /*1ae70*/  BRA `(.L_x_974) ;  /* 0xffffffc400387947 */ /* 0x000fea000383ffff */
.L_x_841:
[----:B-1----:R1:W4:Y:S02]  /*1ae80*/  SYNCS.PHASECHK.TRANS64.TRYWAIT P1, [R25+URZ+0x28c40], R2 ;  /* 0x028c4002190075a7 */ /* 0x002324000802017f */
[----:B----4-:R-:W-:Y:S05]  /*1ae90*/  @!P1 NANOSLEEP.SYNCS 0x989680 ;  /* 0x009896800000995d */ /* 0x010fea0003900000 */
[----:B------:R-:W4:Y:S02]  /*1aea0*/  @!P1 SYNCS.PHASECHK.TRANS64 P1, [R25+URZ+0x28c40], R2 ;  /* 0x028c4002190095a7 */ /* 0x000f24000802007f */
[----:B----4-:R-:W-:Y:S05]  /*1aeb0*/  @!P1 BRA `(.L_x_841) ;  /* 0xfffffffc00f09947 */ /* 0x010fea000383ffff */
[----:B------:R-:W-:Y:S05]  /*1aec0*/  BRA `(.L_x_975) ;  /* 0xffffffc400447947 */ /* 0x000fea000383ffff */
.L_x_843:
[----:B----4-:R4:W0:Y:S02]  /*1aed0*/  SYNCS.PHASECHK.TRANS64.TRYWAIT P1, [R5+URZ+0x28c60], R0 ;  /* 0x028c6000050075a7 */ /* 0x010824000802017f */
[----:B0-----:R-:W-:Y:S05]  /*1aee0*/  @!P1 NANOSLEEP.SYNCS 0x989680 ;  /* 0x009896800000995d */ /* 0x001fea0003900000 */
[----:B------:R-:W0:Y:S02]  /*1aef0*/  @!P1 SYNCS.PHASECHK.TRANS64 P1, [R5+URZ+0x28c60], R0 ;  /* 0x028c6000050095a7 */ /* 0x000e24000802007f */
[----:B0-----:R-:W-:Y:S05]  /*1af00*/  @!P1 BRA `(.L_x_843) ;  /* 0xfffffffc00f09947 */ /* 0x001fea000383ffff */
[----:B------:R-:W-:Y:S05]  /*1af10*/  BRA `(.L_x_976) ;  /* 0xffffffc400407947 */ /* 0x000fea000383ffff */
.L_x_977:
        /* <DEDUP_REMOVED lines=14> */
.L_x_5805:


//--------------------- .text._ZN7cutlass13device_kernelIN5flash11enable_sm90INS1_16FlashAttnFwdSm90INS1_25CollectiveMainloopFwdSm90ILi2EN4cute5tupleIJNS5_1CILi1EEES8_S8_EEENS6_IJNS7_ILi64EEESA_SA_EEELi512ENS_6half_tEfNS_4arch4Sm90ELb0ELb0ELb1ELb1ELb1ELb0ELb1ELb0ELb0ELb1ELb0ELb0EEENS1_21CollectiveEpilogueFwdINS6_IJSA_NS7_ILi512EEESA_EEES9_SC_SE_Li256ELb1ELb1ELb0ELb0EEENS1_36VarlenDynamicPersistentTileSchedulerILi64ELi64ELi256ELi128ELb0ELb1ELb1ELb0ELb1ELb1EEEEEEEEEvNT_6ParamsE --------------------------
	.section	.text._ZN7cutlass13device_kernelIN5flash11enable_sm90INS1_16FlashAttnFwdSm90INS1_25CollectiveMainloopFwdSm90ILi2EN4cute5tupleIJNS5_1CILi1EEES8_S8_EEENS6_IJNS7_ILi64EEESA_SA_EEELi512ENS_6half_tEfNS_4arch4Sm90ELb0ELb0ELb1ELb1ELb1ELb0ELb1ELb0ELb0ELb1ELb0ELb0EEENS1_21CollectiveEpilogueFwdINS6_IJSA_NS7_ILi512EEESA_EEES9_SC_SE_Li256ELb1ELb1ELb0ELb0EEENS1_36VarlenDynamicPersistentTileSchedulerILi64ELi64ELi256ELi128ELb0ELb1ELb1ELb0ELb1ELb1EEEEEEEEEvNT_6ParamsE,"ax",@progbits
	.align	128
.text._ZN7cutlass13device_kernelIN5flash11enable_sm90INS1_16FlashAttnFwdSm90INS1_25CollectiveMainloopFwdSm90ILi2EN4cute5tupleIJNS5_1CILi1EEES8_S8_EEENS6_IJNS7_ILi64EEESA_SA_EEELi512ENS_6half_tEfNS_4arch4Sm90ELb0ELb0ELb1ELb1ELb1ELb0ELb1ELb0ELb0ELb1ELb0ELb0EEENS1_21CollectiveEpilogueFwdINS6_IJSA_NS7_ILi512EEESA_EEES9_SC_SE_Li256ELb1ELb1ELb0ELb0EEENS1_36VarlenDynamicPersistentTileSchedulerILi64ELi64ELi256ELi128ELb0ELb1ELb1ELb0ELb1ELb1EEEEEEEEEvNT_6ParamsE:
        .type           _ZN7cutlass13device_kernelIN5flash11enable_sm90INS1_16FlashAttnFwdSm90INS1_25CollectiveMainloopFwdSm90ILi2EN4cute5tupleIJNS5_1CILi1EEES8_S8_EEENS6_IJNS7_ILi64EEESA_SA_EEELi512ENS_6half_tEfNS_4arch4Sm90ELb0ELb0ELb1ELb1ELb1ELb0ELb1ELb0ELb0ELb1ELb0ELb0EEENS1_21CollectiveEpilogueFwdINS6_IJSA_NS7_ILi512EEESA_EEES9_SC_SE_Li256ELb1ELb1ELb0ELb0EEENS1_36VarlenDynamicPersistentTileSchedulerILi64ELi64ELi256ELi128ELb0ELb1ELb1ELb0ELb1ELb1EEEEEEEEEvNT_6ParamsE,@function
        .size           _ZN7cutlass13device_kernelIN5flash11enable_sm90INS1_16FlashAttnFwdSm90INS1_25CollectiveMainloopFwdSm90ILi2EN4cute5tupleIJNS5_1CILi1EEES8_S8_EEENS6_IJNS7_ILi64EEESA_SA_EEELi512ENS_6half_tEfNS_4arch4Sm90ELb0ELb0ELb1ELb1ELb1ELb0ELb1ELb0ELb0ELb1ELb0ELb0EEENS1_21CollectiveEpilogueFwdINS6_IJSA_NS7_ILi512EEESA_EEES9_SC_SE_Li256ELb1ELb1ELb0ELb0EEENS1_36VarlenDynamicPersistentTileSchedulerILi64ELi64ELi256ELi128ELb0ELb1ELb1ELb0ELb1ELb1EEEEEEEEEvNT_6ParamsE,(.L_x_5806 - _ZN7cutlass13device_kernelIN5flash11enable_sm90INS1_16FlashAttnFwdSm90INS1_25CollectiveMainloopFwdSm90ILi2EN4cute5tupleIJNS5_1CILi1EEES8_S8_EEENS6_IJNS7_ILi64EEESA_SA_EEELi512ENS_6half_tEfNS_4arch4Sm90ELb0ELb0ELb1ELb1ELb1ELb0ELb1ELb0ELb0ELb1ELb0ELb0EEENS1_21CollectiveEpilogueFwdINS6_IJSA_NS7_ILi512EEESA_EEES9_SC_SE_Li256ELb1ELb1ELb0ELb0EEENS1_36VarlenDynamicPersistentTileSchedulerILi64ELi64ELi256ELi128ELb0ELb1ELb1ELb0ELb1ELb1EEEEEEEEEvNT_6ParamsE)
        .other          _ZN7cutlass13device_kernelIN5flash11enable_sm90INS1_16FlashAttnFwdSm90INS1_25CollectiveMainloopFwdSm90ILi2EN4cute5tupleIJNS5_1CILi1EEES8_S8_EEENS6_IJNS7_ILi64EEESA_SA_EEELi512ENS_6half_tEfNS_4arch4Sm90ELb0ELb0ELb1ELb1ELb1ELb0ELb1ELb0ELb0ELb1ELb0ELb0EEENS1_21CollectiveEpilogueFwdINS6_IJSA_NS7_ILi512EEESA_EEES9_SC_SE_Li256ELb1ELb1ELb0ELb0EEENS1_36VarlenDynamicPersistentTileSchedulerILi64ELi64ELi256ELi128ELb0ELb1ELb1ELb0ELb1ELb1EEEEEEEEEvNT_6ParamsE,@"STO_CUDA_ENTRY STV_DEFAULT"
_ZN7cutlass13device_kernelIN5flash11enable_sm90INS1_16FlashAttnFwdSm90INS1_25CollectiveMainloopFwdSm90ILi2EN4cute5tupleIJNS5_1CILi1EEES8_S8_EEENS6_IJNS7_ILi64EEESA_SA_EEELi512ENS_6half_tEfNS_4arch4Sm90ELb0ELb0ELb1ELb1ELb1ELb0ELb1ELb0ELb0ELb1ELb0ELb0EEENS1_21CollectiveEpilogueFwdINS6_IJSA_NS7_ILi512EEESA_EEES9_SC_SE_Li256ELb1ELb1ELb0ELb0EEENS1_36VarlenDynamicPersistentTileSchedulerILi64ELi64ELi256ELi128ELb0ELb1ELb1ELb0ELb1ELb1EEEEEEEEEvNT_6ParamsE:
        /* <DEDUP_REMOVED lines=11> */
[----:B------:R-:W-:-:S11]  /*00b0*/  ISETP.NE.AND P1, PT, R2, RZ, PT ;  /* 0x000000ff0200720c */ /* 0x000fd60003f25270 */
[----:B------:R-:W-:Y:S01]  /*00c0*/  VOTEU.ALL UP0, P0 ;  /* 0x00000000003f7886 */ /* 0x000fe20000000000 */
[----:B------:R-:W-:Y:S01]  /*00d0*/  VOTEU.ALL UP1, P0 ;  /* 0x00000000003f7886 */ /* 0x000fe20000020000 */
[----:B------:R-:W-:-:S03]  /*00e0*/  VOTEU.ALL UP2, P0 ;  /* 0x00000000003f7886 */ /* 0x000fc60000040000 */
[----:B------:R-:W0:Y:S01]  /*00f0*/  @!UP0 S2UR UR8, SR_CgaCtaId ;  /* 0x00000000000889c3 */ /* 0x000e220000008800 */
[----:B------:R-:W-:Y:S01]  /*0100*/  @!UP0 UMOV UR6, 0x400 ;  /* 0x0000040000068882 */ /* 0x000fe20000000000 */
[----:B------:R-:W-:-:S04]  /*0110*/  @!UP0 UIADD3 UR4, -UR4, 0x100000, URZ ;  /* 0x0010000004048890 */ /* 0x000fc8000fffe13f */
[----:B------:R-:W-:Y:S02]  /*0120*/  @!UP0 USHF.L.U32 UR5, UR4, 0xb, URZ ;  /* 0x0000000b04058899 */ /* 0x000fe4000800063f */
[----:B------:R-:W-:Y:S02]  /*0130*/  @!UP0 USHF.L.U32 UR4, UR4, 0x1, URZ ;  /* 0x0000000104048899 */ /* 0x000fe4000800063f */
[----:B0-----:R-:W-:Y:S02]  /*0140*/  @!UP0 ULEA UR8, UR8, UR6, 0x18 ;  /* 0x0000000608088291 */ /* 0x001fe4000f8ec03f */
[----:B------:R-:W-:-:S04]  /*0150*/  @!UP0 UIADD3 UR6, -UR7, 0x100000, URZ ;  /* 0x0010000007068890 */ /* 0x000fc8000fffe13f */
[----:B------:R-:W-:Y:S02]  /*0160*/  @!UP0 USHF.L.U32 UR7, UR6, 0xb, URZ ;  /* 0x0000000b06078899 */ /* 0x000fe4000800063f */
[----:B------:R-:W-:Y:S01]  /*0170*/  @!UP0 USHF.L.U32 UR6, UR6, 0x1, URZ ;  /* 0x0000000106068899 */ /* 0x000fe2000800063f */
[----:B------:R-:W-:-:S05]  /*0180*/  VOTEU.ALL UP0, P0 ;  /* 0x00000000003f7886 */ /* 0x000fca0000000000 */
[----:B------:R0:W2:Y:S01]  /*0190*/  @!UP0 SYNCS.EXCH.64 URZ, [UR8+0x38800], UR4 ;  /* 0x03880004083f85b2 */ /* 0x0000a20008000100 */
[----:B------:R0:W3:Y:S05]  /*01a0*/  @!UP1 SYNCS.EXCH.64 URZ, [UR8+0x38810], UR4 ;  /* 0x03881004083f95b2 */ /* 0x0000ea0008000100 */
[----:B------:R0:W4:Y:S02]  /*01b0*/  @!UP2 SYNCS.EXCH.64 URZ, [UR8+0x38820], UR6 ;  /* 0x03882006083fa5b2 */ /* 0x0001240008000100 */
        /* <DEDUP_REMOVED lines=11> */
[----:B------:R0:W0:Y:S01]  /*0270*/  SYNCS.EXCH.64 URZ, [UR6+0x38840], UR4 ;  /* 0x03884004063f75b2 */ /* 0x0000220008000100 */
[----:B------:R0:W0:Y:S01]  /*0280*/  SYNCS.EXCH.64 URZ, [UR6+0x38838], UR4 ;  /* 0x03883804063f75b2 */ /* 0x0000220008000100 */
[----:B------:R0:W0:Y:S01]  /*0290*/  SYNCS.EXCH.64 URZ, [UR6+0x38848], UR4 ;  /* 0x03884804063f75b2 */ /* 0x0000220008000100 */
[----:B------:R-:W-:Y:S01]  /*02a0*/  NOP ;  /* 0x0000000000007918 */ /* 0x000fe20000000000 */
.L_x_978:
        /* <DEDUP_REMOVED lines=22> */
.L_x_979:
        /* <DEDUP_REMOVED lines=18> */
.L_x_980:
        /* <DEDUP_REMOVED lines=22> */
.L_x_981:
        /* <DEDUP_REMOVED lines=23> */
.L_x_982:
        /* <DEDUP_REMOVED lines=8> */
.L_x_984:
        /* <DEDUP_REMOVED lines=22> */
[----:B------:R-:W-:Y:S01]  /*09e0*/  ULOP3.LUT UR41, UR38, 0x1, URZ, 0xfc, !UPT ;  /* 0x0000000126297892 */ /* 0x000fe2000f8efc3f */
[----:B------:R-:W-:Y:S01]  /*09f0*/  IMAD.MOV.U32 R196, RZ, RZ, RZ ;  /* 0x000000ffffc47224 */ /* 0x000fe200078e00ff */
[----:B------:R-:W-:Y:S01]  /*0a00*/  SHF.R.S32.HI R3, RZ, 0x1f, R202 ;  /* 0x0000001fff037819 */ /* 0x000fe200000114ca */
[----:B------:R-:W-:-:S03]  /*0a10*/  UMOV UR36, URZ ;  /* 0x0000003f00247c82 */ /* 0x000fc60008000000 */
[CC--:B------:R-:W-:Y:S02]  /*0a20*/  LEA.HI R2, R3.reuse, R202.reuse, RZ, 0x4 ;  /* 0x000000ca03027211 */ /* 0x0c0fe400078f20ff */
[----:B------:R-:W-:Y:S02]  /*0a30*/  LEA.HI R4, R3, R202, RZ, 0x5 ;  /* 0x000000ca03047211 */ /* 0x000fe400078f28ff */
[----:B------:R-:W-:Y:S02]  /*0a40*/  SHF.R.S32.HI R5, RZ, 0x4, R2 ;  /* 0x00000004ff057819 */ /* 0x000fe40000011402 */
[C---:B------:R-:W-:Y:S02]  /*0a50*/  LOP3.LUT R7, R2.reuse, 0xfffffff0, RZ, 0xc0, !PT ;  /* 0xfffffff002077812 */ /* 0x040fe400078ec0ff */
[----:B------:R-:W-:Y:S02]  /*0a60*/  LEA.HI R0, R2, R5, RZ, 0x1 ;  /* 0x0000000502007211 */ /* 0x000fe400078f08ff */
[----:B------:R-:W-:Y:S01]  /*0a70*/  SHF.R.S32.HI R11, RZ, 0x5, R4 ;  /* 0x00000005ff0b7819 */ /* 0x000fe20000011404 */
[----:B------:R-:W-:Y:S01]  /*0a80*/  IMAD.IADD R6, R202, 0x1, -R7 ;  /* 0x00000001ca067824 */ /* 0x000fe200078e0a07 */
[----:B------:R-:W-:-:S02]  /*0a90*/  LOP3.LUT R0, R0, 0x1ffffffe, RZ, 0xc0, !PT ;  /* 0x1ffffffe00007812 */ /* 0x000fc400078ec0ff */
[----:B------:R-:W-:Y:S02]  /*0aa0*/  SHF.R.S32.HI R4, RZ, 0x1f, R4 ;  /* 0x0000001fff047819 */ /* 0x000fe40000011404 */
[----:B------:R-:W-:Y:S01]  /*0ab0*/  SHF.R.S32.HI R7, RZ, 0x1f, R6 ;  /* 0x0000001fff077819 */ /* 0x000fe20000011406 */
[----:B------:R-:W-:Y:S01]  /*0ac0*/  IMAD.IADD R8, R5, 0x1, -R0 ;  /* 0x0000000105087824 */ /* 0x000fe200078e0a00 */
[CC--:B------:R-:W-:Y:S02]  /*0ad0*/  LEA.HI R5, R3.reuse, R202.reuse, RZ, 0x2 ;  /* 0x000000ca03057211 */ /* 0x0c0fe400078f10ff */
[----:B------:R-:W-:Y:S02]  /*0ae0*/  LEA.HI R0, R3, R202, RZ, 0x7 ;  /* 0x000000ca03007211 */ /* 0x000fe400078f38ff */
[----:B------:R-:W-:Y:S02]  /*0af0*/  LOP3.LUT R9, R5, 0xfffffffc, RZ, 0xc0, !PT ;  /* 0xfffffffc05097812 */ /* 0x000fe400078ec0ff */
[----:B------:R-:W-:-:S02]  /*0b00*/  LOP3.LUT R5, R0, 0xffffff80, RZ, 0xc0, !PT ;  /* 0xffffff8000057812 */ /* 0x000fc400078ec0ff */
[----:B------:R-:W-:Y:S01]  /*0b10*/  LEA.HI R4, R4, R11, RZ, 0x2 ;  /* 0x0000000b04047211 */ /* 0x000fe200078f10ff */
[C---:B------:R-:W-:Y:S01]  /*0b20*/  IMAD.IADD R12, R202.reuse, 0x1, -R9 ;  /* 0x00000001ca0c7824 */ /* 0x040fe200078e0a09 */
[----:B------:R-:W-:Y:S01]  /*0b30*/  SHF.R.S32.HI R197, RZ, 0x7, R0 ;  /* 0x00000007ffc57819 */ /* 0x000fe20000011400 */
[----:B------:R-:W-:Y:S01]  /*0b40*/  IMAD.IADD R5, R202, 0x1, -R5 ;  /* 0x00000001ca057824 */ /* 0x000fe200078e0a05 */
[----:B------:R-:W-:Y:S02]  /*0b50*/  LOP3.LUT R4, R4, 0x3ffffc, RZ, 0xc0, !PT ;  /* 0x003ffffc04047812 */ /* 0x000fe400078ec0ff */
[----:B------:R-:W-:Y:S01]  /*0b60*/  LEA.HI R9, R12, R12, RZ, 0x1 ;  /* 0x0000000c0c097211 */ /* 0x000fe200078f08ff */
[----:B------:R-:W-:Y:S01]  /*0b70*/  IMAD R17, R197, 0x100, R6 ;  /* 0x00000100c5117824 */ /* 0x000fe200078e0206 */
[----:B------:R-:W-:Y:S01]  /*0b80*/  SHF.R.S32.HI R2, RZ, 0x1f, R5 ;  /* 0x0000001fff027819 */ /* 0x000fe20000011405 */
[----:B------:R-:W-:Y:S01]  /*0b90*/  IMAD.IADD R10, R11, 0x1, -R4 ;  /* 0x000000010b0a7824 */ /* 0x000fe200078e0a04 */
[----:B------:R-:W-:-:S02]  /*0ba0*/  LEA.HI R7, R7, R6, RZ, 0x3 ;  /* 0x0000000607077211 */ /* 0x000fc400078f18ff */
[-C--:B------:R-:W-:Y:S01]  /*0bb0*/  LEA.HI R4, R2, R5.reuse, RZ, 0x2 ;  /* 0x0000000502047211 */ /* 0x080fe200078f10ff */
[----:B------:R-:W-:Y:S01]  /*0bc0*/  IMAD R16, R10, 0x10, R17 ;  /* 0x000000100a107824 */ /* 0x000fe200078e0211 */
[----:B------:R-:W-:Y:S02]  /*0bd0*/  LOP3.LUT R13, R9, 0x1ffffffe, RZ, 0xc0, !PT ;  /* 0x1ffffffe090d7812 */ /* 0x000fe400078ec0ff */
[----:B------:R-:W-:Y:S02]  /*0be0*/  LOP3.LUT R9, R7, 0xfffffff8, RZ, 0xc0, !PT ;  /* 0xfffffff807097812 */ /* 0x000fe400078ec0ff */
[----:B------:R-:W-:Y:S01]  /*0bf0*/  LOP3.LUT R10, R4, 0x7ffffffc, RZ, 0xc0, !PT ;  /* 0x7ffffffc040a7812 */ /* 0x000fe200078ec0ff */
[----:B------:R-:W-:Y:S01]  /*0c00*/  IMAD.IADD R200, R12, 0x1, -R13 ;  /* 0x000000010cc87824 */ /* 0x000fe200078e0a0d */
[----:B------:R-:W-:Y:S01]  /*0c10*/  LEA.HI R3, R3, R202, RZ, 0x3 ;  /* 0x000000ca03037211 */ /* 0x000fe200078f18ff */
[----:B------:R-:W-:Y:S01]  /*0c20*/  IMAD.IADD R9, R6, 0x1, -R9 ;  /* 0x0000000106097824 */ /* 0x000fe200078e0a09 */
[----:B------:R-:W-:Y:S01]  /*0c30*/  LEA.HI R6, R2, R5, RZ, 0x5 ;  /* 0x0000000502067211 */ /* 0x000fe200078f28ff */
[----:B------:R-:W-:Y:S01]  /*0c40*/  IMAD.IADD R18, R5, 0x1, -R10 ;  /* 0x0000000105127824 */ /* 0x000fe200078e0a0a */
[--C-:B------:R-:W-:Y:S01]  /*0c50*/  SHF.R.S32.HI R2, RZ, 0x2, R4.reuse ;  /* 0x00000002ff027819 */ /* 0x100fe20000011404 */
[----:B------:R-:W-:Y:S01]  /*0c60*/  IMAD.SHL.U32 R10, R7, 0x40, RZ ;  /* 0x00000040070a7824 */ /* 0x000fe200078e00ff */
[----:B------:R-:W-:Y:S01]  /*0c70*/  SHF.R.S32.HI R5, RZ, 0x1f, R4 ;  /* 0x0000001fff057819 */ /* 0x000fe20000011404 */
[----:B------:R-:W-:Y:S01]  /*0c80*/  IMAD.SHL.U32 R4, R9, 0x40, RZ ;  /* 0x0000004009047824 */ /* 0x000fe200078e00ff */
[----:B------:R-:W-:Y:S01]  /*0c90*/  LOP3.LUT R193, R3, 0xfffffff8, RZ, 0xc0, !PT ;  /* 0xfffffff803c17812 */ /* 0x000fe200078ec0ff */
[----:B------:R-:W-:Y:S01]  /*0ca0*/  IMAD.SHL.U32 R7, R8, 0x8, RZ ;  /* 0x0000000808077824 */ /* 0x000fe200078e00ff */
[----:B------:R-:W-:Y:S01]  /*0cb0*/  LOP3.LUT R10, R10, 0x7ffffe00, RZ, 0xc0, !PT ;  /* 0x7ffffe000a0a7812 */ /* 0x000fe200078ec0ff */
[----:B------:R-:W-:Y:S01]  /*0cc0*/  IMAD.SHL.U32 R18, R18, 0x2, RZ ;  /* 0x0000000212127824 */ /* 0x000fe200078e00ff */
[----:B------:R-:W-:Y:S01]  /*0cd0*/  LOP3.LUT R4, R4, 0x1c0, RZ, 0xc0, !PT ;  /* 0x000001c004047812 */ /* 0x000fe200078ec0ff */
[--C-:B------:R-:W-:Y:S01]  /*0ce0*/  IMAD.U32 R201, R16, 0x40, R7.reuse ;  /* 0x0000004010c97824 */ /* 0x100fe200078e0007 */
[----:B------:R-:W-:Y:S01]  /*0cf0*/  LEA.HI R5, R5, R2, RZ, 0x3 ;  /* 0x0000000205057211 */ /* 0x000fe200078f18ff */
[----:B------:R-:W-:Y:S01]  /*0d00*/  IMAD R10, R11, 0x400, R10 ;  /* 0x000004000b0a7824 */ /* 0x000fe200078e020a */
[----:B------:R-:W-:Y:S01]  /*0d10*/  LOP3.LUT R7, R4, 0x8, R7, 0xf8, !PT ;  /* 0x0000000804077812 */ /* 0x000fe200078ef807 */
[----:B------:R-:W-:Y:S01]  /*0d20*/  IMAD.IADD R193, R202, 0x1, -R193 ;  /* 0x00000001cac17824 */ /* 0x000fe200078e0ac1 */
[----:B------:R-:W-:-:S02]  /*0d30*/  SHF.R.U32.HI R4, RZ, 0x3, R4 ;  /* 0x00000003ff047819 */ /* 0x000fc40000011604 */
[----:B------:R-:W-:Y:S01]  /*0d40*/  R2P PR, R9, 0x6 ;  /* 0x0000000609007804 */ /* 0x000fe20000000000 */
[----:B------:R-:W-:Y:S01]  /*0d50*/  IMAD.SHL.U32 R16, R193, 0x8, RZ ;  /* 0x00000008c1107824 */ /* 0x000fe200078e00ff */
[----:B------:R-:W-:Y:S02]  /*0d60*/  LOP3.LUT R7, R7, R4, RZ, 0x3c, !PT ;  /* 0x0000000407077212 */ /* 0x000fe400078e3cff */
[----:B------:R-:W-:Y:S01]  /*0d70*/  LEA.HI R0, R0, R197, RZ, 0x1 ;  /* 0x000000c500007211 */ /* 0x000fe200078f08ff */
[----:B------:R-:W-:Y:S01]  /*0d80*/  VIADD R192, R16, 0x40 ;  /* 0x0000004010c07836 */ /* 0x000fe20000000000 */
[----:B------:R-:W-:Y:S01]  /*0d90*/  LOP3.LUT R5, R5, 0xfffffff8, RZ, 0xc0, !PT ;  /* 0xfffffff805057812 */ /* 0x000fe200078ec0ff */
[----:B------:R-:W-:Y:S01]  /*0da0*/  IMAD.IADD R10, R10, 0x1, R7 ;  /* 0x000000010a0a7824 */ /* 0x000fe200078e0207 */
[----:B------:R-:W-:Y:S01]  /*0db0*/  LOP3.LUT R0, R0, 0xfffffe, RZ, 0xc0, !PT ;  /* 0x00fffffe00007812 */ /* 0x000fe200078ec0ff */
[----:B------:R-:W-:Y:S01]  /*0dc0*/  VIADD R191, R16, 0x80 ;  /* 0x0000008010bf7836 */ /* 0x000fe20000000000 */
[----:B------:R-:W-:Y:S01]  /*0dd0*/  IADD3 R5, R2, -R5, RZ ;  /* 0x8000000502057210 */ /* 0x000fe20007ffe0ff */
[----:B------:R-:W-:Y:S01]  /*0de0*/  VIADD R190, R16, 0xc0 ;  /* 0x000000c010be7836 */ /* 0x000fe20000000000 */
[----:B------:R-:W-:Y:S01]  /*0df0*/  LEA R22, R10, UR40, 0x1 ;  /* 0x000000280a167c11 */ /* 0x000fe2000f8e08ff */
[----:B------:R-:W-:Y:S01]  /*0e00*/  IMAD.IADD R0, R197, 0x1, -R0 ;  /* 0x00000001c5007824 */ /* 0x000fe200078e0a00 */
[----:B------:R-:W-:Y:S01]  /*0e10*/  SHF.R.S32.HI R6, RZ, 0x5, R6 ;  /* 0x00000005ff067819 */ /* 0x000fe20000011406 */
[----:B------:R-:W-:Y:S01]  /*0e20*/  VIADD R189, R16, 0x100 ;  /* 0x0000010010bd7836 */ /* 0x000fe20000000000 */
[----:B------:R-:W-:Y:S01]  /*0e30*/  SEL R184, R184, 0xffffffc0, !P2 ;  /* 0xffffffc0b8b87807 */ /* 0x000fe20005000000 */
[----:B------:R-:W-:Y:S01]  /*0e40*/  VIADD R185, R22, 0x36400 ;  /* 0x0003640016b97836 */ /* 0x000fe20000000000 */
[----:B------:R-:W-:Y:S01]  /*0e50*/  SHF.R.S32.HI R195, RZ, 0x3, R3 ;  /* 0x00000003ffc37819 */ /* 0x000fe20000011403 */
[----:B------:R-:W-:Y:S01]  /*0e60*/  VIADD R188, R16, 0x140 ;  /* 0x0000014010bc7836 */ /* 0x000fe20000000000 */
[----:B------:R-:W-:Y:S01]  /*0e70*/  SHF.L.U32 R19, R0, 0x8, RZ ;  /* 0x0000000800137819 */ /* 0x000fe200000006ff */
[C---:B------:R-:W-:Y:S01]  /*0e80*/  VIADD R199, R16.reuse, 0x180 ;  /* 0x0000018010c77836 */ /* 0x040fe20000000000 */
[----:B------:R-:W-:Y:S01]  /*0e90*/  SHF.R.S32.HI R209, RZ, 0x1f, R192 ;  /* 0x0000001fffd17819 */ /* 0x000fe200000114c0 */
[----:B------:R-:W-:Y:S01]  /*0ea0*/  VIADD R198, R16, 0x1c0 ;  /* 0x000001c010c67836 */ /* 0x000fe20000000000 */
[----:B------:R-:W-:Y:S01]  /*0eb0*/  SHF.R.S32.HI R208, RZ, 0x1f, R191 ;  /* 0x0000001fffd07819 */ /* 0x000fe200000114bf */
[----:B------:R-:W-:Y:S01]  /*0ec0*/  VIADD R23, R22, 0x36420 ;  /* 0x0003642016177836 */ /* 0x000fe20000000000 */
[----:B------:R-:W-:Y:S01]  /*0ed0*/  SHF.R.S32.HI R207, RZ, 0x1f, R190 ;  /* 0x0000001fffcf7819 */ /* 0x000fe200000114be */
[----:B------:R-:W-:Y:S01]  /*0ee0*/  IMAD R17, R6, 0x10, R5 ;  /* 0x0000001006117824 */ /* 0x000fe200078e0205 */
[----:B------:R-:W-:Y:S01]  /*0ef0*/  SHF.R.S32.HI R206, RZ, 0x1f, R189 ;  /* 0x0000001fffce7819 */ /* 0x000fe200000114bd */
[C---:B------:R-:W-:Y:S01]  /*0f00*/  @P1 VIADD R23, R185.reuse, 0xffffffe0 ;  /* 0xffffffe0b9171836 */ /* 0x040fe20000000000 */
[----:B------:R-:W-:Y:S01]  /*0f10*/  SHF.R.S32.HI R205, RZ, 0x1f, R188 ;  /* 0x0000001fffcd7819 */ /* 0x000fe200000114bc */
[----:B------:R-:W-:Y:S01]  /*0f20*/  IMAD.IADD R185, R185, 0x1, R184 ;  /* 0x00000001b9b97824 */ /* 0x000fe200078e02b8 */
[----:B------:R-:W-:Y:S01]  /*0f30*/  SHF.R.S32.HI R204, RZ, 0x1f, R199 ;  /* 0x0000001fffcc7819 */ /* 0x000fe200000114c7 */
[----:B------:R-:W-:Y:S01]  /*0f40*/  IMAD.MOV.U32 R6, RZ, RZ, R14 ;  /* 0x000000ffff067224 */ /* 0x000fe200078e000e */
[----:B------:R-:W-:Y:S01]  /*0f50*/  SHF.R.S32.HI R203, RZ, 0x1f, R198 ;  /* 0x0000001fffcb7819 */ /* 0x000fe200000114c6 */
[----:B------:R-:W-:-:S02]  /*0f60*/  IMAD.MOV.U32 R7, RZ, RZ, R15 ;  /* 0x000000ffff077224 */ /* 0x000fc400078e000f */
[----:B------:R-:W-:Y:S02]  /*0f70*/  IMAD.MOV.U32 R2, RZ, RZ, RZ ;  /* 0x000000ffff027224 */ /* 0x000fe400078e00ff */
[----:B------:R-:W-:Y:S02]  /*0f80*/  IMAD R200, R200, 0x8, R17 ;  /* 0x00000008c8c87824 */ /* 0x000fe400078e0211 */
[----:B------:R-:W-:-:S07]  /*0f90*/  IMAD.IADD R184, R184, 0x1, R23 ;  /* 0x00000001b8b87824 */ /* 0x000fce00078e0217 */
.L_x_1029:
[----:B0-----:R-:W0:Y:S01]  /*0fa0*/  LDC.64 R186, c[0x0][0xd88] ;  /* 0x00036200ffba7b82 */ /* 0x001e220000000a00 */
[----:B------:R-:W-:Y:S01]  /*0fb0*/  ULDC.64 UR6, c[0x0][0xb20] ;  /* 0x0002c80000067ab9 */ /* 0x000fe20000000a00 */
[----:B------:R-:W-:Y:S01]  /*0fc0*/  IMAD.MOV.U32 R3, RZ, RZ, RZ ;  /* 0x000000ffff037224 */ /* 0x000fe200078e00ff */
[----:B------:R-:W-:Y:S01]  /*0fd0*/  ULDC.64 UR8, c[0x0][0xb18] ;  /* 0x0002c60000087ab9 */ /* 0x000fe20000000a00 */
[----:B------:R-:W-:Y:S01]  /*0fe0*/  ULDC UR5, c[0x0][0x424] ;  /* 0x0001090000057ab9 */ /* 0x000fe20000000800 */
[----:B0-----:R-:W-:-:S06]  /*0ff0*/  IMAD.WIDE R186, R7, 0x4, R186 ;  /* 0x0000000407ba7825 */ /* 0x001fcc00078e02ba */
[----:B--2---:R-:W2:Y:S01]  /*1000*/  LDG.E R186, desc[UR44][R186.64] ;  /* 0x0000002cbaba7981 */ /* 0x004ea2000c1e1900 */
[----:B------:R-:W-:-:S04]  /*1010*/  ISETP.NE.U32.AND P0, PT, RZ, UR6, PT ;  /* 0x00000006ff007c0c */ /* 0x000fc8000bf05070 */
[----:B------:R-:W-:Y:S02]  /*1020*/  ISETP.NE.AND.EX P0, PT, RZ, UR7, PT, P0 ;  /* 0x00000007ff007c0c */ /* 0x000fe4000bf05300 */
[----:B--2---:R-:W-:-:S11]  /*1030*/  SHF.R.S32.HI R194, RZ, 0x1f, R186 ;  /* 0x0000001fffc27819 */ /* 0x004fd600000114ba */
[----:B----4-:R-:W-:-:S04]  /*1040*/  @P0 LEA R4, P1, R186, UR6, 0x2 ;  /* 0x00000006ba040c11 */ /* 0x010fc8000f8210ff */
[----:B------:R-:W-:Y:S01]  /*1050*/  @P0 LEA.HI.X R5, R186, UR7, R194, 0x2, P1 ;  /* 0x00000007ba050c11 */ /* 0x000fe200088f14c2 */
[----:B------:R-:W-:-:S04]  /*1060*/  ULDC.64 UR6, c[0x0][0x418] ;  /* 0x0001060000067ab9 */ /* 0x000fc80000000a00 */
[----:B------:R0:W5:Y:S01]  /*1070*/  @P0 LDG.E R3, desc[UR44][R4.64] ;  /* 0x0000002c04030981 */ /* 0x000162000c1e1900 */
[----:B------:R-:W-:Y:S01]  /*1080*/  ISETP.NE.U32.AND P0, PT, RZ, UR8, PT ;  /* 0x00000008ff007c0c */ /* 0x000fe2000bf05070 */
[----:B------:R-:W-:-:S03]  /*1090*/  UISETP.NE.U32.AND UP0, UPT, UR6, URZ, UPT ;  /* 0x0000003f0600728c */ /* 0x000fc6000bf05070 */
[----:B------:R-:W-:Y:S01]  /*10a0*/  ISETP.NE.AND.EX P0, PT, RZ, UR9, PT, P0 ;  /* 0x00000009ff007c0c */ /* 0x000fe2000bf05300 */
[----:B------:R-:W-:Y:S01]  /*10b0*/  UISETP.NE.AND.EX UP0, UPT, UR7, URZ, UPT, UP0 ;  /* 0x0000003f0700728c */ /* 0x000fe2000bf05300 */
[----:B------:R-:W-:-:S03]  /*10c0*/  ULDC UR6, c[0x0][0x2f0] ;  /* 0x0000bc0000067ab9 */ /* 0x000fc60000000800 */
[----:B------:R-:W-:-:S04]  /*10d0*/  USEL UR5, UR5, 0x1, UP0 ;  /* 0x0000000105057887 */ /* 0x000fc80008000000 */
[----:B------:R-:W-:-:S04]  /*10e0*/  UIMAD UR5, UR5, UR6, URZ ;  /* 0x00000006050572a4 */ /* 0x000fc8000f8e023f */
[C---:B0-----:R-:W-:Y:S02]  /*10f0*/  @P0 LEA R4, P1, R186.reuse, UR8, 0x2 ;  /* 0x00000008ba040c11 */ /* 0x041fe4000f8210ff */
[----:B------:R-:W-:Y:S02]  /*1100*/  IMAD.U32 R168, RZ, RZ, UR5 ;  /* 0x00000005ffa87e24 */ /* 0x000fe4000f8e00ff */
[----:B------:R-:W-:-:S05]  /*1110*/  @P0 LEA.HI.X R5, R186, UR9, R194, 0x2, P1 ;  /* 0x00000009ba050c11 */ /* 0x000fca00088f14c2 */
[----:B------:R0:W5:Y:S01]  /*1120*/  @P0 LDG.E R168, desc[UR44][R4.64] ;  /* 0x0000002c04a80981 */ /* 0x000162000c1e1900 */
[----:B------:R-:W-:Y:S01]  /*1130*/  UMOV UR42, UR4 ;  /* 0x00000004002a7c82 */ /* 0x000fe20008000000 */
[----:B-1-3--:R-:W-:Y:S05]  /*1140*/  @P0 BRA `(.L_x_985) ;  /* 0x0000000000240947 */ /* 0x00afea0003800000 */
[----:B------:R-:W-:Y:S02]  /*1150*/  ULDC.64 UR4, c[0x0][0xb00] ;  /* 0x0002c00000047ab9 */ /* 0x000fe40000000a00 */
[----:B------:R-:W-:-:S04]  /*1160*/  ISETP.NE.U32.AND P0, PT, RZ, UR4, PT ;  /* 0x00000004ff007c0c */ /* 0x000fc8000bf05070 */
[----:B------:R-:W-:-:S13]  /*1170*/  ISETP.NE.AND.EX P0, PT, RZ, UR5, PT, P0 ;  /* 0x00000005ff007c0c */ /* 0x000fda000bf05300 */
[----:B------:R-:W-:Y:S05]  /*1180*/  @!P0 BRA `(.L_x_985) ;  /* 0x0000000000148947 */ /* 0x000fea0003800000 */
[----:B0-----:R-:W0:Y:S02]  /*1190*/  LDC.64 R4, c[0x0][0xb00] ;  /* 0x0002c000ff047b82 */ /* 0x001e240000000a00 */
[----:B0-----:R-:W-:-:S05]  /*11a0*/  IMAD.WIDE R4, R186, 0x4, R4 ;  /* 0x00000004ba047825 */ /* 0x001fca00078e0204 */
[----:B-----5:R-:W2:Y:S04]  /*11b0*/  LDG.E R168, desc[UR44][R4.64] ;  /* 0x0000002c04a87981 */ /* 0x020ea8000c1e1900 */
[----:B------:R-:W2:Y:S02]  /*11c0*/  LDG.E R7, desc[UR44][R4.64+0x4] ;  /* 0x0000042c04077981 */ /* 0x000ea4000c1e1900 */
[----:B--2---:R-:W-:-:S07]  /*11d0*/  IMAD.IADD R168, R7, 0x1, -R168 ;  /* 0x0000000107a87824 */ /* 0x004fce00078e0aa8 */
.L_x_985:
[----:B------:R-:W-:Y:S01]  /*11e0*/  UISETP.NE.AND UP0, UPT, UR37, 0x1, UPT ;  /* 0x000000012500788c */ /* 0x000fe2000bf05270 */
[----:B-----5:R-:W-:Y:S01]  /*11f0*/  IMAD.IADD R168, R168, 0x1, -R3 ;  /* 0x00000001a8a87824 */ /* 0x020fe200078e0a03 */
[----:B------:R-:W-:Y:S01]  /*1200*/  CS2R R166, SRZ ;  /* 0x0000000000a67805 */ /* 0x000fe2000001ff00 */
[----:B------:R-:W-:Y:S01]  /*1210*/  IMAD.MOV.U32 R187, RZ, RZ, R6 ;  /* 0x000000ffffbb7224 */ /* 0x000fe200078e0006 */
[----:B------:R-:W-:Y:S01]  /*1220*/  CS2R R164, SRZ ;  /* 0x0000000000a47805 */ /* 0x000fe2000001ff00 */
[----:B------:R-:W-:Y:S01]  /*1230*/  VIADD R0, R168, 0x3f ;  /* 0x0000003fa8007836 */ /* 0x000fe20000000000 */
[----:B------:R-:W-:Y:S01]  /*1240*/  PLOP3.LUT P0, PT, PT, PT, UP0, 0x80, 0x0 ;  /* 0x000000000000781c */ /* 0x000fe20003f0f008 */
[----:B------:R-:W-:Y:S01]  /*1250*/  IMAD.MOV.U32 R150, RZ, RZ, RZ ;  /* 0x000000ffff967224 */ /* 0x000fe200078e00ff */
[----:B------:R-:W-:Y:S02]  /*1260*/  CS2R R148, SRZ ;  /* 0x0000000000947805 */ /* 0x000fe4000001ff00 */
[----:B------:R-:W-:-:S02]  /*1270*/  CS2R R146, SRZ ;  /* 0x0000000000927805 */ /* 0x000fc4000001ff00 */
[----:B------:R-:W-:Y:S02]  /*1280*/  SHF.R.S32.HI R3, RZ, 0x1f, R0 ;  /* 0x0000001fff037819 */ /* 0x000fe40000011400 */
[----:B------:R-:W-:Y:S02]  /*1290*/  CS2R R144, SRZ ;  /* 0x0000000000907805 */ /* 0x000fe4000001ff00 */
[----:B------:R-:W-:Y:S02]  /*12a0*/  CS2R R142, SRZ ;  /* 0x00000000008e7805 */ /* 0x000fe4000001ff00 */
[----:B------:R-:W-:Y:S02]  /*12b0*/  CS2R R140, SRZ ;  /* 0x00000000008c7805 */ /* 0x000fe4000001ff00 */
[----:B------:R-:W-:Y:S01]  /*12c0*/  LEA.HI R3, R3, R0, RZ, 0x6 ;  /* 0x0000000003037211 */ /* 0x000fe200078f30ff */
[----:B------:R-:W-:Y:S01]  /*12d0*/  IMAD.MOV.U32 R0, RZ, RZ, RZ ;  /* 0x000000ffff007224 */ /* 0x000fe200078e00ff */
        /* <DEDUP_REMOVED lines=55> */
[----:B------:R-:W-:Y:S02]  /*1650*/  CS2R R10, SRZ ;  /* 0x00000000000a7805 */ /* 0x000fe4000001ff00 */
[----:B------:R-:W-:Y:S01]  /*1660*/  MOV R20, RZ ;  /* 0x000000ff00147202 */ /* 0x000fe20000000f00 */
[----:B------:R-:W-:Y:S01]  /*1670*/  IMAD.MOV.U32 R27, RZ, RZ, RZ ;  /* 0x000000ffff1b7224 */ /* 0x000fe200078e00ff */
[----:B------:R-:W-:-:S02]  /*1680*/  CS2R R8, SRZ ;  /* 0x0000000000087805 */ /* 0x000fc4000001ff00 */
[----:B------:R-:W-:Y:S01]  /*1690*/  SHF.R.S32.HI R176, RZ, 0x6, R3 ;  /* 0x00000006ffb07819 */ /* 0x000fe20000011403 */
[----:B------:R-:W-:Y:S06]  /*16a0*/  @!P0 BRA `(.L_x_986) ;  /* 0x0000001400d88947 */ /* 0x000fec0003800000 */
[----:B------:R-:W-:Y:S02]  /*16b0*/  ISETP.GE.AND P1, PT, R168, 0x1, PT ;  /* 0x00000001a800780c */ /* 0x000fe40003f26270 */
[----:B------:R-:W-:-:S11]  /*16c0*/  PLOP3.LUT P0, PT, PT, PT, PT, 0x80, 0x0 ;  /* 0x000000000000781c */ /* 0x000fd60003f0f070 */
[----:B------:R-:W-:Y:S05]  /*16d0*/  @!P1 BRA `(.L_x_987) ;  /* 0x0000007800f09947 */ /* 0x000fea0003800000 */
[----:B------:R-:W1:Y:S01]  /*16e0*/  SHFL.IDX PT, R0, R197, RZ, 0x1f ;  /* 0x00001fffc5007589 */ /* 0x000e6200000e0000 */
[----:B------:R-:W-:Y:S01]  /*16f0*/  UMOV UR7, 0x40000040 ;  /* 0x4000004000077882 */ /* 0x000fe20000000000 */
[----:B------:R-:W-:Y:S01]  /*1700*/  UMOV UR13, 0x40000040 ;  /* 0x40000040000d7882 */ /* 0x000fe20000000000 */
[----:B------:R-:W-:Y:S01]  /*1710*/  UMOV UR15, 0x40000040 ;  /* 0x40000040000f7882 */ /* 0x000fe20000000000 */
[----:B------:R-:W-:Y:S01]  /*1720*/  BAR.SYNC.DEFER_BLOCKING 0xe, 0x100 ;  /* 0x0384000000007b1d */ /* 0x000fe20000010000 */
[----:B------:R-:W-:-:S05]  /*1730*/  UISETP.NE.AND UP0, UPT, UR41, 0x3, UPT ;  /* 0x000000032900788c */ /* 0x000fca000bf05270 */
[----:B------:R-:W-:Y:S01]  /*1740*/  UMOV UR17, 0x40000040 ;  /* 0x4000004000117882 */ /* 0x000fe20000000000 */
[----:B------:R-:W-:Y:S01]  /*1750*/  UMOV UR19, 0x40000040 ;  /* 0x4000004000137882 */ /* 0x000fe20000000000 */
[----:B------:R-:W-:Y:S01]  /*1760*/  UMOV UR9, 0x40000040 ;  /* 0x4000004000097882 */ /* 0x000fe20000000000 */
[----:B------:R-:W-:Y:S01]  /*1770*/  UMOV UR11, 0x40000040 ;  /* 0x40000040000b7882 */ /* 0x000fe20000000000 */
[----:B------:R-:W-:Y:S02]  /*1780*/  PLOP3.LUT P1, PT, PT, PT, UP0, 0x80, 0x0 ;  /* 0x000000000000781c */ /* 0x000fe40003f2f008 */
[----:B-1----:R-:W-:Y:S01]  /*1790*/  R2UR UR4, R0 ;  /* 0x00000000000472ca */ /* 0x002fe200000e0000 */
        /* <DEDUP_REMOVED lines=15> */
[----:B------:R-:W-:Y:S01]  /*1890*/  ULEA UR6, UR36, UR20, 0xc ;  /* 0x0000001424067291 */ /* 0x000fe2000f8e603f */
[----:B------:R-:W-:Y:S01]  /*18a0*/  UMOV UR5, 0x40000040 ;  /* 0x4000004000057882 */ /* 0x000fe20000000000 */
[----:B------:R-:W-:Y:S02]  /*18b0*/  UIADD3 UR8, UR4, 0x6, URZ ;  /* 0x0000000604087890 */ /* 0x000fe4000fffe03f */
[----:B------:R-:W-:Y:S02]  /*18c0*/  UIADD3 UR14, UR6, 0x80, URZ ;  /* 0x00000080060e7890 */ /* 0x000fe4000fffe03f */
[----:B------:R-:W-:-:S03]  /*18d0*/  UIADD3 UR18, UR6, 0x100, URZ ;  /* 0x0000010006127890 */ /* 0x000fc6000fffe03f */
[----:B------:R-:W-:Y:S01]  /*18e0*/  HGMMA.64x256x16.F32 R24, gdesc[UR4].tnspB, RZ, !UPT, gsb0 ;  /* 0x43e00000041879f0 */ /* 0x000fe2000c0008ff */
[----:B------:R-:W-:Y:S02]  /*18f0*/  UIADD3 UR10, UR6, 0x180, URZ ;  /* 0x00000180060a7890 */ /* 0x000fe4000fffe03f */
        /* <DEDUP_REMOVED lines=16> */
.L_x_988:
[----:B------:R-:W-:Y:S01]  /*1a00*/  ULEA UR6, UR36, UR40, 0x3 ;  /* 0x0000002824067291 */ /* 0x000fe2000f8e183f */
[----:B------:R-:W-:-:S03]  /*1a10*/  ISETP.GE.AND P0, PT, R168, 0x41, PT ;  /* 0x00000041a800780c */ /* 0x000fc60003f06270 */
[----:B------:R-:W-:-:S04]  /*1a20*/  UIADD3 UR6, UR6, 0x38860, URZ ;  /* 0x0003886006067890 */ /* 0x000fc8000fffe03f */
[----:B------:R-:W-:-:S09]  /*1a30*/  UPRMT UR6, UR39, 0x654, UR6 ;  /* 0x0000065427067896 */ /* 0x000fd20008000006 */
[----:B------:R-:W-:Y:S01]  /*1a40*/  SYNCS.ARRIVE.TRANS64.RED.A1T0 RZ, [UR6], RZ ;  /* 0x000000ffffff79a7 */ /* 0x000fe20008100406 */
[----:B------:R-:W-:Y:S05]  /*1a50*/  @!P0 BRA `(.L_x_989) ;  /* 0x0000000800b48947 */ /* 0x000fea0003800000 */
[----:B------:R-:W-:-:S07]  /*1a60*/  VIADD R176, R176, 0xfffffffe ;  /* 0xfffffffeb0b07836 */ /* 0x000fce0000000000 */
.L_x_991:
        /* <DEDUP_REMOVED lines=16> */
[----:B------:R-:W1:Y:S01]  /*1b70*/  LDS R3, [R0+0x38400] ;  /* 0x0384000000037984 */ /* 0x000e620000000800 */
[----:B------:R-:W-:-:S03]  /*1b80*/  UIADD3 UR10, UR6, 0x180, URZ ;  /* 0x00000180060a7890 */ /* 0x000fc6000fffe03f */
[----:B0-----:R-:W0:Y:S01]  /*1b90*/  LDS R4, [R0+0x38420] ;  /* 0x0384200000047984 */ /* 0x001e220000000800 */
        /* <DEDUP_REMOVED lines=129> */
[----:B------:R-:W-:Y:S01]  /*23b0*/  HGMMA.64x256x16.F32 R24, gdesc[UR4].tnspB, R24, gsb0 ;  /* 0x43e00000041879f0 */ /* 0x000fe20008000818 */
[----:B------:R-:W-:-:S06]  /*23c0*/  USEL UR6, URZ, 0x1, UP0 ;  /* 0x000000013f067887 */ /* 0x000fcc0008000000 */
[----:B------:R-:W-:Y:S01]  /*23d0*/  LOP3.LUT R2, R2, UR6, RZ, 0x3c, !PT ;  /* 0x0000000602027c12 */ /* 0x000fe2000f8e3cff */
[----:B------:R-:W-:Y:S02]  /*23e0*/  WARPGROUP.DEPBAR.LE gsb0, 0x0 ;  /* 0x00008000000079c5 */ /* 0x000fe40000010000 */
[----:B------:R-:W-:-:S15]  /*23f0*/  WARPGROUP.ARRIVE ;  /* 0x00000000000079c5 */ /* 0x000fde0000000000 */
[----:B------:R-:W-:-:S03]  /*2400*/  NOP ;  /* 0x0000000000007918 */ /* 0x000fc60000000000 */
        /* <DEDUP_REMOVED lines=13> */
.L_x_990:
[----:B------:R-:W-:-:S04]  /*24e0*/  ULEA UR6, UR36, UR40, 0x3 ;  /* 0x0000002824067291 */ /* 0x000fc8000f8e183f */
[----:B------:R-:W-:-:S04]  /*24f0*/  UIADD3 UR6, UR6, 0x38860, URZ ;  /* 0x0003886006067890 */ /* 0x000fc8000fffe03f */
[----:B------:R-:W-:-:S09]  /*2500*/  UPRMT UR6, UR39, 0x654, UR6 ;  /* 0x0000065427067896 */ /* 0x000fd20008000006 */
[----:B------:R-:W-:Y:S01]  /*2510*/  SYNCS.ARRIVE.TRANS64.RED.A1T0 RZ, [UR6], RZ ;  /* 0x000000ffffff79a7 */ /* 0x000fe20008100406 */
[----:B------:R-:W-:Y:S05]  /*2520*/  @P0 BRA `(.L_x_991) ;  /* 0xfffffff400500947 */ /* 0x000fea000383ffff */
.L_x_989:
[----:B------:R-:W-:Y:S01]  /*2530*/  BAR.SYNC.DEFER_BLOCKING 0xe, 0x100 ;  /* 0x0384000000007b1d */ /* 0x000fe20000010000 */
[----:B------:R-:W-:Y:S01]  /*2540*/  IMAD.U32 R0, RZ, RZ, UR36 ;  /* 0x00000024ff007e24 */ /* 0x000fe2000f8e00ff */
[----:B------:R-:W-:Y:S01]  /*2550*/  UIADD3 UR36, UR36, 0x1, URZ ;  /* 0x0000000124247890 */ /* 0x000fe2000fffe03f */
[----:B------:R-:W-:Y:S02]  /*2560*/  PLOP3.LUT P0, PT, PT, PT, PT, 0x8, 0x0 ;  /* 0x000000000000781c */ /* 0x000fe40003f0e170 */
[----:B------:R-:W-:Y:S01]  /*2570*/  IMAD R0, R0, 0x40, R17 ;  /* 0x0000004000007824 */ /* 0x000fe200078e0211 */
[----:B------:R-:W-:-:S04]  /*2580*/  UISETP.NE.AND UP0, UPT, UR36, 0x2, UPT ;  /* 0x000000022400788c */ /* 0x000fc8000bf05270 */
[----:B0-----:R-:W-:Y:S01]  /*2590*/  LEA R4, R0, UR40, 0x2 ;  /* 0x0000002800047c11 */ /* 0x001fe2000f8e10ff */
        /* <DEDUP_REMOVED lines=135> */
.L_x_986:
[----:B------:R-:W-:Y:S02]  /*2e10*/  ISETP.GE.AND P1, PT, R168, 0x1, PT ;  /* 0x00000001a800780c */ /* 0x000fe40003f26270 */
[----:B------:R-:W-:-:S11]  /*2e20*/  PLOP3.LUT P0, PT, PT, PT, PT, 0x80, 0x0 ;  /* 0x000000000000781c */ /* 0x000fd60003f0f070 */
[----:B------:R-:W-:Y:S05]  /*2e30*/  @!P1 BRA `(.L_x_987) ;  /* 0x0000006400189947 */ /* 0x000fea0003800000 */
[----:B------:R-:W1:Y:S02]  /*2e40*/  SHFL.IDX PT, R0, R197, RZ, 0x1f ;  /* 0x00001fffc5007589 */ /* 0x000e6400000e0000 */
[----:B-1----:R-:W-:-:S13]  /*2e50*/  R2UR UR4, R0 ;  /* 0x00000000000472ca */ /* 0x002fda00000e0000 */
        /* <DEDUP_REMOVED lines=14> */
[----:B0-----:R-:W-:Y:S01]  /*2f40*/  IMAD.U32 R4, RZ, RZ, UR4 ;  /* 0x00000004ff047e24 */ /* 0x001fe2000f8e00ff */
[----:B------:R0:W1:Y:S01]  /*2f50*/  LDC.64 R14, c[0x4][R0] ;  /* 0x01000000000e7b82 */ /* 0x0000620000000a00 */
[----:B------:R-:W-:Y:S01]  /*2f60*/  IMAD.U32 R5, RZ, RZ, UR5 ;  /* 0x00000005ff057e24 */ /* 0x000fe2000f8e00ff */
[----:B------:R-:W-:Y:S01]  /*2f70*/  ULDC.64 UR4, c[0x4][0x98] ;  /* 0x0100260000047ab9 */ /* 0x000fe20000000a00 */
        /* <DEDUP_REMOVED lines=9> */
.L_x_992:
[----:B------:R-:W-:-:S04]  /*3010*/  LEA.HI R0, R196, R196, RZ, 0x1 ;  /* 0x000000c4c4007211 */ /* 0x000fc800078f08ff */
[----:B------:R-:W-:Y:S02]  /*3020*/  LOP3.LUT R3, R0, 0xfffffffe, RZ, 0xc0, !PT ;  /* 0xfffffffe00037812 */ /* 0x000fe400078ec0ff */
[----:B------:R-:W-:-:S03]  /*3030*/  MOV R0, UR41 ;  /* 0x0000002900007c02 */ /* 0x000fc60008000f00 */
[----:B------:R-:W-:Y:S01]  /*3040*/  IMAD.IADD R3, R196, 0x1, -R3 ;  /* 0x00000001c4037824 */ /* 0x000fe200078e0a03 */
[----:B------:R-:W-:-:S04]  /*3050*/  ISETP.NE.AND P0, PT, R0, 0x3, PT ;  /* 0x000000030000780c */ /* 0x000fc80003f05270 */
[----:B------:R-:W-:-:S04]  /*3060*/  SHF.L.U32 R3, R3, 0x1f, RZ ;  /* 0x0000001f03037819 */ /* 0x000fc800000006ff */
[----:B------:R-:W1:Y:S02]  /*3070*/  SYNCS.PHASECHK.TRANS64.TRYWAIT P1, [UR40+0x38800], R3 ;  /* 0x03880003ff0075a7 */ /* 0x000e640008020168 */
[----:B-1----:R-:W-:Y:S05]  /*3080*/  @!P1 BRA `(.L_x_993) ;  /* 0x000000f000cc9947 */ /* 0x002fea0003800000 */
.L_x_1120:
[----:B------:R-:W-:Y:S05]  /*3090*/  @!P0 BRA `(.L_x_994) ;  /* 0x0000000000048947 */ /* 0x000fea0003800000 */
[----:B------:R-:W-:Y:S01]  /*30a0*/  BPT.TRAP 0x1 ;  /* 0x000000040000795c */ /* 0x000fe20000300000 */
.L_x_994:
[----:B0-----:R-:W-:Y:S01]  /*30b0*/  IMAD.U32 R5, RZ, RZ, UR36 ;  /* 0x00000024ff057e24 */ /* 0x001fe2000f8e00ff */
[----:B------:R-:W-:-:S04]  /*30c0*/  SHF.L.U32 R4, R2, 0x1f, RZ ;  /* 0x0000001f02047819 */ /* 0x000fc800000006ff */
[----:B------:R-:W-:-:S04]  /*30d0*/  LEA R5, R5, UR40, 0x3 ;  /* 0x0000002805057c11 */ /* 0x000fc8000f8e18ff */
[----:B------:R0:W2:Y:S01]  /*30e0*/  SYNCS.PHASECHK.TRANS64.TRYWAIT P1, [R5+URZ+0x38830], R4 ;  /* 0x03883004050075a7 */ /* 0x0000a2000802017f */
[----:B------:R-:W-:Y:S05]  /*30f0*/  @!P0 BRA `(.L_x_995) ;  /* 0x0000000000048947 */ /* 0x000fea0003800000 */
[----:B------:R-:W-:Y:S01]  /*3100*/  BPT.TRAP 0x1 ;  /* 0x000000040000795c */ /* 0x000fe20000300000 */
.L_x_995:
[----:B--2---:R-:W-:Y:S05]  /*3110*/  @P1 BRA `(.L_x_996) ;  /* 0x0000000000081947 */ /* 0x004fea0003800000 */
[----:B------:R-:W2:Y:S02]  /*3120*/  SYNCS.PHASECHK.TRANS64.TRYWAIT P1, [R5+URZ+0x38830], R4 ;  /* 0x03883004050075a7 */ /* 0x000ea4000802017f */
[----:B--2---:R-:W-:Y:S05]  /*3130*/  @!P1 BRA `(.L_x_997) ;  /* 0x000000f000b89947 */ /* 0x004fea0003800000 */
.L_x_996:
[----:B------:R-:W-:-:S04]  /*3140*/  UIADD3 UR4, UR40, 0x22400, URZ ;  /* 0x0002240028047890 */ /* 0x000fc8000fffe03f */
[----:B------:R-:W-:-:S04]  /*3150*/  USHF.R.U32.HI UR4, URZ, 0x4, UR4 ;  /* 0x000000043f047899 */ /* 0x000fc80008011604 */
[----:B------:R-:W-:-:S06]  /*3160*/  ULOP3.LUT UR4, UR4, 0x3fff, URZ, 0xc0, !UPT ;  /* 0x00003fff04047892 */ /* 0x000fcc000f8ec03f */
[----:B-1----:R-:W-:Y:S01]  /*3170*/  IMAD.U32 R0, RZ, RZ, UR4 ;  /* 0x00000004ff007e24 */ /* 0x002fe2000f8e00ff */
        /* <DEDUP_REMOVED lines=34> */
[----:B------:R-:W1:Y:S02]  /*33a0*/  SYNCS.PHASECHK.TRANS64.TRYWAIT P1, [UR40+0x38810], R3 ;  /* 0x03881003ff0075a7 */ /* 0x000e640008020168 */
[----:B-1----:R-:W-:Y:S05]  /*33b0*/  @!P1 BRA `(.L_x_998) ;  /* 0x000000f0002c9947 */ /* 0x002fea0003800000 */
.L_x_1121:
[----:B------:R-:W-:Y:S05]  /*33c0*/  @!P0 BRA `(.L_x_999) ;  /* 0x0000000000048947 */ /* 0x000fea0003800000 */
[----:B------:R-:W-:Y:S01]  /*33d0*/  BPT.TRAP 0x1 ;  /* 0x000000040000795c */ /* 0x000fe20000300000 */
.L_x_999:
[----:B------:R3:W4:Y:S01]  /*33e0*/  SYNCS.PHASECHK.TRANS64.TRYWAIT P1, [R5+URZ+0x38850], R4 ;  /* 0x03885004050075a7 */ /* 0x000722000802017f */
[----:B------:R-:W-:Y:S05]  /*33f0*/  @!P0 BRA `(.L_x_1000) ;  /* 0x0000000000048947 */ /* 0x000fea0003800000 */
[----:B------:R-:W-:Y:S01]  /*3400*/  BPT.TRAP 0x1 ;  /* 0x000000040000795c */ /* 0x000fe20000300000 */
.L_x_1000:
[----:B----4-:R-:W-:Y:S05]  /*3410*/  @P1 BRA `(.L_x_1001) ;  /* 0x0000000000081947 */ /* 0x010fea0003800000 */
[----:B------:R-:W4:Y:S02]  /*3420*/  SYNCS.PHASECHK.TRANS64.TRYWAIT P1, [R5+URZ+0x38850], R4 ;  /* 0x03885004050075a7 */ /* 0x000f24000802017f */
[----:B----4-:R-:W-:Y:S05]  /*3430*/  @!P1 BRA `(.L_x_1002) ;  /* 0x000000f000249947 */ /* 0x010fea0003800000 */
.L_x_1001:
[----:B------:R-:W-:Y:S01]  /*3440*/  UIADD3 UR4, UR40, 0x400, URZ ;  /* 0x0000040028047890 */ /* 0x000fe2000fffe03f */
[----:B------:R-:W-:Y:S01]  /*3450*/  WARPGROUP.ARRIVE ;  /* 0x00000000000079c5 */ /* 0x000fe20000000000 */
[----:B------:R-:W-:-:S05]  /*3460*/  UIADD3 UR5, UR40, 0x26400, URZ ;  /* 0x0002640028057890 */ /* 0x000fca000fffe03f */
[----:B-1----:R-:W1:Y:S01]  /*3470*/  S2R R3, SR_TID.X ;  /* 0x0000000000037919 */ /* 0x002e620000002100 */
        /* <DEDUP_REMOVED lines=18> */
[----:B-1----:R-:W-:-:S06]  /*35a0*/  SHF.R.U32.HI R3, RZ, 0x7, R3 ;  /* 0x00000007ff037819 */ /* 0x002fcc0000011603 */
[----:B------:R-:W1:Y:S02]  /*35b0*/  SHFL.IDX PT, R3, R3, RZ, 0x1f ;  /* 0x00001fff03037589 */ /* 0x000e6400000e0000 */
[----:B-1----:R-:W-:-:S13]  /*35c0*/  R2UR UR7, R3 ;  /* 0x00000000030772ca */ /* 0x002fda00000e0000 */
        /* <DEDUP_REMOVED lines=251> */
.L_x_1003:
        /* <DEDUP_REMOVED lines=8> */
[----:B------:R-:W1:Y:S01]  /*4600*/  MUFU.TANH R24, R24 ;  /* 0x0000001800187308 */ /* 0x000e620000002400 */
[----:B------:R-:W-:Y:S01]  /*4610*/  IADD3 R3, -R18, 0x40, R3 ;  /* 0x0000004012037810 */ /* 0x000fe20007ffe103 */
[----:B------:R-:W-:Y:S01]  /*4620*/  FMUL.FTZ R33, R33, UR5 ;  /* 0x0000000521217c20 */ /* 0x000fe20008410000 */
[----:B------:R-:W-:Y:S01]  /*4630*/  FMUL.FTZ R27, R27, UR5 ;  /* 0x000000051b1b7c20 */ /* 0x000fe20008410000 */
[----:B------:R-:W-:Y:S01]  /*4640*/  FMUL.FTZ R36, R36, UR5 ;  /* 0x0000000524247c20 */ /* 0x000fe20008410000 */
[C---:B------:R-:W-:Y:S01]  /*4650*/  ISETP.GT.AND P5, PT, R3.reuse, RZ, PT ;  /* 0x000000ff0300720c */ /* 0x040fe20003fa4270 */
[----:B------:R-:W-:Y:S01]  /*4660*/  FMUL.FTZ R30, R30, UR5 ;  /* 0x000000051e1e7c20 */ /* 0x000fe20008410000 */
[C---:B------:R-:W-:Y:S01]  /*4670*/  ISETP.GT.AND P4, PT, R3.reuse, 0x1, PT ;  /* 0x000000010300780c */ /* 0x040fe20003f84270 */
[----:B------:R-:W5:Y:S01]  /*4680*/  MUFU.TANH R25, R25 ;  /* 0x0000001900197308 */ /* 0x000f620000002400 */
[----:B------:R-:W-:Y:S01]  /*4690*/  ISETP.GT.AND P3, PT, R3, 0x8, PT ;  /* 0x000000080300780c */ /* 0x000fe20003f64270 */
[----:B------:R-:W-:Y:S01]  /*46a0*/  FMUL.FTZ R37, R37, UR5 ;  /* 0x0000000525257c20 */ /* 0x000fe20008410000 */
[----:B------:R-:W-:Y:S01]  /*46b0*/  FMUL.FTZ R31, R31, UR5 ;  /* 0x000000051f1f7c20 */ /* 0x000fe20008410000 */
[C---:B------:R-:W-:Y:S01]  /*46c0*/  ISETP.GT.AND P2, PT, R3.reuse, 0x9, PT ;  /* 0x000000090300780c */ /* 0x040fe20003f44270 */
[----:B------:R-:W-:Y:S01]  /*46d0*/  FMUL.FTZ R40, R40, UR5 ;  /* 0x0000000528287c20 */ /* 0x000fe20008410000 */
[----:B------:R-:W-:Y:S01]  /*46e0*/  FMUL.FTZ R34, R34, UR5 ;  /* 0x0000000522227c20 */ /* 0x000fe20008410000 */
[----:B------:R-:W-:Y:S01]  /*46f0*/  ISETP.GT.AND P1, PT, R3, 0x10, PT ;  /* 0x000000100300780c */ /* 0x000fe20003f24270 */
[----:B------:R-:W0:Y:S01]  /*4700*/  MUFU.TANH R28, R28 ;  /* 0x0000001c001c7308 */ /* 0x000e220000002400 */
[----:B-1----:R-:W-:Y:S01]  /*4710*/  FSEL R24, R24, -INF , P5 ;  /* 0xff80000018187808 */ /* 0x002fe20002800000 */
[----:B------:R-:W-:Y:S01]  /*4720*/  FMUL.FTZ R41, R41, UR5 ;  /* 0x0000000529297c20 */ /* 0x000fe20008410000 */
[----:B------:R-:W-:Y:S01]  /*4730*/  FMUL.FTZ R35, R35, UR5 ;  /* 0x0000000523237c20 */ /* 0x000fe20008410000 */
[----:B------:R-:W-:Y:S01]  /*4740*/  ISETP.GT.AND P6, PT, R3, 0x11, PT ;  /* 0x000000110300780c */ /* 0x000fe20003fc4270 */
[----:B------:R-:W-:Y:S01]  /*4750*/  FMUL.FTZ R44, R44, UR5 ;  /* 0x000000052c2c7c20 */ /* 0x000fe20008410000 */
[----:B------:R-:W-:Y:S01]  /*4760*/  FMUL.FTZ R38, R38, UR5 ;  /* 0x0000000526267c20 */ /* 0x000fe20008410000 */
[----:B------:R-:W-:Y:S01]  /*4770*/  FMUL.FTZ R45, R45, UR5 ;  /* 0x000000052d2d7c20 */ /* 0x000fe20008410000 */
[----:B------:R-:W1:Y:S01]  /*4780*/  MUFU.TANH R29, R29 ;  /* 0x0000001d001d7308 */ /* 0x000e620000002400 */
        /* <DEDUP_REMOVED lines=12> */
[----:B--234-:R-:W-:Y:S01]  /*4850*/  FMNMX.FTZ R4, R28, R7, !PT ;  /* 0x000000071c047209 */ /* 0x01cfe20007810000 */
[----:B------:R-:W-:Y:S01]  /*4860*/  FMUL.FTZ R47, R47, UR5 ;  /* 0x000000052f2f7c20 */ /* 0x000fe20008410000 */
[----:B------:R-:W-:Y:S01]  /*4870*/  FMUL.FTZ R50, R50, UR5 ;  /* 0x0000000532327c20 */ /* 0x000fe20008410000 */
[----:B------:R-:W0:Y:S01]  /*4880*/  MUFU.TANH R26, R26 ;  /* 0x0000001a001a7308 */ /* 0x000e220000002400 */
[----:B-1----:R-:W-:Y:S01]  /*4890*/  FSEL R29, R29, -INF , P2 ;  /* 0xff8000001d1d7808 */ /* 0x002fe20001000000 */
[----:B------:R-:W-:Y:S01]  /*48a0*/  FMUL.FTZ R51, R51, UR5 ;  /* 0x0000000533337c20 */ /* 0x000fe20008410000 */
[----:B------:R-:W-:Y:S01]  /*48b0*/  FMUL.FTZ R54, R54, UR5 ;  /* 0x0000000536367c20 */ /* 0x000fe20008410000 */
[----:B------:R-:W-:Y:S01]  /*48c0*/  FMUL.FTZ R55, R55, UR5 ;  /* 0x0000000537377c20 */ /* 0x000fe20008410000 */
[----:B------:R-:W-:Y:S01]  /*48d0*/  FMNMX.FTZ R7, R29, R4, !PT ;  /* 0x000000041d077209 */ /* 0x000fe20007810000 */
[----:B------:R-:W-:Y:S01]  /*48e0*/  ULDC UR11, c[0x0][0xa80] ;  /* 0x0002a000000b7ab9 */ /* 0x000fe20000000800 */
[----:B------:R-:W-:Y:S01]  /*48f0*/  R2UR UR6, R5 ;  /* 0x00000000050672ca */ /* 0x000fe200000e0000 */
[----:B------:R-:W1:Y:S01]  /*4900*/  MUFU.TANH R33, R33 ;  /* 0x0000002100217308 */ /* 0x000e620000002400 */
[----:B-----5:R-:W-:Y:S01]  /*4910*/  FSEL R32, R32, -INF , P1 ;  /* 0xff80000020207808 */ /* 0x020fe20000800000 */
[----:B------:R-:W-:Y:S01]  /*4920*/  ULOP3.LUT UR5, UR43, 0x2000000, URZ, 0xfc, !UPT ;  /* 0x020000002b057892 */ /* 0x000fe2000f8efc3f */
[----:B------:R-:W-:-:S02]  /*4930*/  UMOV UR15, 0x40000040 ;  /* 0x40000040000f7882 */ /* 0x000fc40000000000 */
[----:B------:R-:W-:Y:S01]  /*4940*/  FMNMX.FTZ R4, R32, R7, !PT ;  /* 0x0000000720047209 */ /* 0x000fe20007810000 */
[----:B------:R-:W-:Y:S02]  /*4950*/  ULEA UR10, UR36, UR5, 0xc ;  /* 0x00000005240a7291 */ /* 0x000fe4000f8e603f */
[----:B------:R-:W2:Y:S01]  /*4960*/  MUFU.TANH R27, R27 ;  /* 0x0000001b001b7308 */ /* 0x000ea20000002400 */
[----:B0-----:R-:W-:Y:S01]  /*4970*/  FSEL R26, R26, -INF , P5 ;  /* 0xff8000001a1a7808 */ /* 0x001fe20002800000 */
[----:B------:R-:W-:Y:S01]  /*4980*/  UMOV UR7, 0x40000040 ;  /* 0x4000004000077882 */ /* 0x000fe20000000000 */
[----:B------:R-:W-:Y:S01]  /*4990*/  ISETP.GT.AND P5, PT, R3, 0x18, PT ;  /* 0x000000180300780c */ /* 0x000fe20003fa4270 */
[----:B------:R-:W-:Y:S01]  /*49a0*/  UIADD3 UR6, UR6, 0x38840, URZ ;  /* 0x0003884006067890 */ /* 0x000fe2000fffe03f */
[----:B------:R-:W-:-:S03]  /*49b0*/  UMOV UR14, UR10 ;  /* 0x0000000a000e7c82 */ /* 0x000fc60008000000 */
[----:B------:R-:W0:Y:S01]  /*49c0*/  MUFU.TANH R36, R36 ;  /* 0x0000002400247308 */ /* 0x000e220000002400 */
[----:B-1----:R-:W-:Y:S01]  /*49d0*/  FSEL R33, R33, -INF , P6 ;  /* 0xff80000021217808 */ /* 0x002fe20003000000 */
[----:B------:R-:W-:-:S03]  /*49e0*/  UPRMT UR6, UR39, 0x654, UR6 ;  /* 0x0000065427067896 */ /* 0x000fc60008000006 */
[----:B------:R-:W-:-:S03]  /*49f0*/  FMNMX.FTZ R7, R33, R4, !PT ;  /* 0x0000000421077209 */ /* 0x000fc60007810000 */
[----:B------:R-:W1:Y:S01]  /*4a00*/  MUFU.TANH R30, R30 ;  /* 0x0000001e001e7308 */ /* 0x000e620000002400 */
[----:B--2---:R-:W-:Y:S02]  /*4a10*/  FSEL R27, R27, -INF , P4 ;  /* 0xff8000001b1b7808 */ /* 0x004fe40002000000 */
[----:B------:R-:W-:Y:S01]  /*4a20*/  ISETP.GT.AND P4, PT, R3, 0x19, PT ;  /* 0x000000190300780c */ /* 0x000fe20003f84270 */
[----:B------:R-:W-:Y:S01]  /*4a30*/  SYNCS.ARRIVE.TRANS64.RED.A1T0 RZ, [UR6], RZ ;  /* 0x000000ffffff79a7 */ /* 0x000fe20008100406 */
[----:B------:R-:W-:-:S03]  /*4a40*/  UIADD3 UR6, UR10, 0x80, URZ ;  /* 0x000000800a067890 */ /* 0x000fc6000fffe03f */
[----:B------:R-:W2:Y:S01]  /*4a50*/  MUFU.TANH R37, R37 ;  /* 0x0000002500257308 */ /* 0x000ea20000002400 */
[----:B0-----:R-:W-:-:S04]  /*4a60*/  FSEL R36, R36, -INF , P5 ;  /* 0xff80000024247808 */ /* 0x001fc80002800000 */
[----:B------:R-:W-:-:S03]  /*4a70*/  FMNMX.FTZ R4, R36, R7, !PT ;  /* 0x0000000724047209 */ /* 0x000fc60007810000 */
[----:B------:R-:W0:Y:S01]  /*4a80*/  MUFU.TANH R31, R31 ;  /* 0x0000001f001f7308 */ /* 0x000e220000002400 */
[----:B-1----:R-:W-:Y:S02]  /*4a90*/  FSEL R30, R30, -INF , P3 ;  /* 0xff8000001e1e7808 */ /* 0x002fe40001800000 */
[----:B------:R-:W-:-:S05]  /*4aa0*/  ISETP.GT.AND P3, PT, R3, 0x20, PT ;  /* 0x000000200300780c */ /* 0x000fca0003f64270 */
[----:B------:R-:W1:Y:S01]  /*4ab0*/  MUFU.TANH R40, R40 ;  /* 0x0000002800287308 */ /* 0x000e620000002400 */
[----:B--2---:R-:W-:-:S04]  /*4ac0*/  FSEL R37, R37, -INF , P4 ;  /* 0xff80000025257808 */ /* 0x004fc80002000000 */
[----:B------:R-:W-:-:S03]  /*4ad0*/  FMNMX.FTZ R7, R37, R4, !PT ;  /* 0x0000000425077209 */ /* 0x000fc60007810000 */
[----:B------:R-:W2:Y:S01]  /*4ae0*/  MUFU.TANH R34, R34 ;  /* 0x0000002200227308 */ /* 0x000ea20000002400 */
[----:B0-----:R-:W-:Y:S02]  /*4af0*/  FSEL R31, R31, -INF , P2 ;  /* 0xff8000001f1f7808 */ /* 0x001fe40001000000 */
[----:B------:R-:W-:-:S05]  /*4b00*/  ISETP.GT.AND P2, PT, R3, 0x21, PT ;  /* 0x000000210300780c */ /* 0x000fca0003f44270 */
[----:B------:R-:W0:Y:S01]  /*4b10*/  MUFU.TANH R41, R41 ;  /* 0x0000002900297308 */ /* 0x000e220000002400 */
[----:B-1----:R-:W-:-:S04]  /*4b20*/  FSEL R40, R40, -INF , P3 ;  /* 0xff80000028287808 */ /* 0x002fc80001800000 */
[----:B------:R-:W-:-:S03]  /*4b30*/  FMNMX.FTZ R4, R40, R7, !PT ;  /* 0x0000000728047209 */ /* 0x000fc60007810000 */
[----:B------:R-:W1:Y:S01]  /*4b40*/  MUFU.TANH R35, R35 ;  /* 0x0000002300237308 */ /* 0x000e620000002400 */
[----:B--2---:R-:W-:Y:S02]  /*4b50*/  FSEL R34, R34, -INF , P1 ;  /* 0xff80000022227808 */ /* 0x004fe40000800000 */
[----:B------:R-:W-:-:S05]  /*4b60*/  ISETP.GT.AND P1, PT, R3, 0x28, PT ;  /* 0x000000280300780c */ /* 0x000fca0003f24270 */
        /* <DEDUP_REMOVED lines=25> */
[----:B--2---:R-:W-:-:S07]  /*4d00*/  FSEL R49, R49, -INF , P4 ;  /* 0xff80000031317808 */ /* 0x004fce0002000000 */
[----:B------:R-:W2:Y:S01]  /*4d10*/  MUFU.TANH R53, R53 ;  /* 0x0000003500357308 */ /* 0x000ea20000002400 */
[----:B0-----:R-:W-:Y:S02]  /*4d20*/  FSEL R43, R43, -INF , P2 ;  /* 0xff8000002b2b7808 */ /* 0x001fe40001000000 */
[----:B------:R-:W-:Y:S02]  /*4d30*/  ISETP.GT.AND P2, PT, R3, 0x39, PT ;  /* 0x000000390300780c */ /* 0x000fe40003f44270 */
[----:B------:R-:W-:-:S03]  /*4d40*/  FMNMX.FTZ R3, R49, R4, !PT ;  /* 0x0000000431037209 */ /* 0x000fc60007810000 */
[----:B------:R-:W0:Y:S01]  /*4d50*/  MUFU.TANH R46, R46 ;  /* 0x0000002e002e7308 */ /* 0x000e220000002400 */
[----:B-1----:R-:W-:-:S04]  /*4d60*/  FSEL R52, R52, -INF , P3 ;  /* 0xff80000034347808 */ /* 0x002fc80001800000 */
[----:B------:R-:W-:-:S03]  /*4d70*/  FMNMX.FTZ R4, R52, R3, !PT ;  /* 0x0000000334047209 */ /* 0x000fc60007810000 */
[----:B------:R-:W1:Y:S01]  /*4d80*/  MUFU.TANH R47, R47 ;  /* 0x0000002f002f7308 */ /* 0x000e620000002400 */
[----:B--2---:R-:W-:-:S04]  /*4d90*/  FSEL R53, R53, -INF , P2 ;  /* 0xff80000035357808 */ /* 0x004fc80001000000 */
[----:B------:R-:W-:-:S03]  /*4da0*/  FMNMX.FTZ R6, R53, R4, !PT ;  /* 0x0000000435067209 */ /* 0x000fc60007810000 */
[----:B------:R-:W2:Y:S01]  /*4db0*/  MUFU.TANH R50, R50 ;  /* 0x0000003200327308 */ /* 0x000ea20000002400 */
[----:B0-----:R-:W-:Y:S01]  /*4dc0*/  FSEL R46, R46, -INF , P1 ;  /* 0xff8000002e2e7808 */ /* 0x001fe20000800000 */
[----:B------:R-:W0:Y:S06]  /*4dd0*/  SHFL.BFLY PT, R3, R6, 0x2, 0x1f ;  /* 0x0c401f0006037f89 */ /* 0x000e2c00000e0000 */
[----:B------:R-:W3:Y:S01]  /*4de0*/  MUFU.TANH R51, R51 ;  /* 0x0000003300337308 */ /* 0x000ee20000002400 */
[----:B-1----:R-:W-:-:S07]  /*4df0*/  FSEL R47, R47, -INF , P6 ;  /* 0xff8000002f2f7808 */ /* 0x002fce0003000000 */
[----:B------:R-:W1:Y:S01]  /*4e00*/  MUFU.TANH R54, R54 ;  /* 0x0000003600367308 */ /* 0x000e620000002400 */
[----:B--2---:R-:W-:-:S07]  /*4e10*/  FSEL R50, R50, -INF , P5 ;  /* 0xff80000032327808 */ /* 0x004fce0002800000 */
[----:B------:R-:W2:Y:S01]  /*4e20*/  MUFU.TANH R55, R55 ;  /* 0x0000003700377308 */ /* 0x000ea20000002400 */
[----:B---3--:R-:W-:Y:S02]  /*4e30*/  FSEL R51, R51, -INF , P4 ;  /* 0xff80000033337808 */ /* 0x008fe40002000000 */
[----:B0-----:R-:W-:Y:S02]  /*4e40*/  FMNMX.FTZ R7, R6, R3, !PT ;  /* 0x0000000306077209 */ /* 0x001fe40007810000 */
[----:B------:R-:W-:-:S03]  /*4e50*/  FMNMX.FTZ R3, R26, R27, !PT ;  /* 0x0000001b1a037209 */ /* 0x000fc60007810000 */
[----:B------:R-:W0:Y:S01]  /*4e60*/  SHFL.BFLY PT, R8, R7, 0x1, 0x1f ;  /* 0x0c201f0007087f89 */ /* 0x000e2200000e0000 */
[----:B------:R-:W-:Y:S02]  /*4e70*/  FMNMX.FTZ R4, R30, R3, !PT ;  /* 0x000000031e047209 */ /* 0x000fe40007810000 */
[----:B-1----:R-:W-:Y:S02]  /*4e80*/  FSEL R54, R54, -INF , P3 ;  /* 0xff80000036367808 */ /* 0x002fe40001800000 */
[----:B------:R-:W-:-:S04]  /*4e90*/  FMNMX.FTZ R3, R31, R4, !PT ;  /* 0x000000041f037209 */ /* 0x000fc80007810000 */
[----:B------:R-:W-:Y:S02]  /*4ea0*/  FMNMX.FTZ R4, R34, R3, !PT ;  /* 0x0000000322047209 */ /* 0x000fe40007810000 */
[----:B--2---:R-:W-:Y:S02]  /*4eb0*/  FSEL R55, R55, -INF , P2 ;  /* 0xff80000037377808 */ /* 0x004fe40001000000 */
[----:B------:R-:W-:-:S04]  /*4ec0*/  FMNMX.FTZ R3, R35, R4, !PT ;  /* 0x0000000423037209 */ /* 0x000fc80007810000 */
[----:B------:R-:W-:Y:S02]  /*4ed0*/  FMNMX.FTZ R4, R38, R3, !PT ;  /* 0x0000000326047209 */ /* 0x000fe40007810000 */
[----:B0-----:R-:W-:Y:S02]  /*4ee0*/  FMNMX.FTZ R3, R7, R8, !PT ;  /* 0x0000000807037209 */ /* 0x001fe40007810000 */
        /* <DEDUP_REMOVED lines=28> */
[----:B------:R-:W-:Y:S02]  /*50b0*/  MUFU.EX2 R6, R6 ;  /* 0x0000000600067308 */ /* 0x000fe40000000800 */
[----:B------:R-:W0:Y:S06]  /*50c0*/  SHFL.BFLY PT, R15, R4, 0x2, 0x1f ;  /* 0x0c401f00040f7f89 */ /* 0x000e2c00000e0000 */
[----:B------:R-:W1:Y:S08]  /*50d0*/  MUFU.EX2 R7, R7 ;  /* 0x0000000700077308 */ /* 0x000e700000000800 */
[----:B------:R-:W-:Y:S08]  /*50e0*/  MUFU.EX2 R8, R8 ;  /* 0x0000000800087308 */ /* 0x000ff00000000800 */
[----:B------:R-:W2:Y:S01]  /*50f0*/  MUFU.EX2 R9, R9 ;  /* 0x0000000900097308 */ /* 0x000ea20000000800 */
[----:B-1----:R-:W-:Y:S01]  /*5100*/  F2FP.F16.F32.PACK_AB R152, R7, R6 ;  /* 0x000000060798723e */ /* 0x002fe200000000ff */
[----:B------:R-:W-:Y:S01]  /*5110*/  FADD.FTZ R7, R6, R7 ;  /* 0x0000000706077221 */ /* 0x000fe20000010000 */
[----:B0-----:R-:W-:Y:S01]  /*5120*/  FMNMX.FTZ R24, R4, R15, !PT ;  /* 0x0000000f04187209 */ /* 0x001fe20007810000 */
[----:B------:R-:W-:-:S04]  /*5130*/  FFMA.FTZ R15, R41, UR11, -R56 ;  /* 0x0000000b290f7c23 */ /* 0x000fc80008010838 */
[----:B------:R-:W0:Y:S01]  /*5140*/  SHFL.BFLY PT, R25, R24, 0x1, 0x1f ;  /* 0x0c201f0018197f89 */ /* 0x000e2200000e0000 */
[----:B------:R-:W-:Y:S08]  /*5150*/  MUFU.EX2 R10, R10 ;  /* 0x0000000a000a7308 */ /* 0x000ff00000000800 */
[----:B------:R-:W1:Y:S01]  /*5160*/  MUFU.EX2 R11, R11 ;  /* 0x0000000b000b7308 */ /* 0x000e620000000800 */
[----:B--2---:R-:W-:Y:S01]  /*5170*/  F2FP.F16.F32.PACK_AB R154, R9, R8 ;  /* 0x00000008099a723e */ /* 0x004fe200000000ff */
[----:B------:R-:W-:-:S04]  /*5180*/  FADD.FTZ R8, R8, R7 ;  /* 0x0000000708087221 */ /* 0x000fc80000010000 */
[----:B------:R-:W-:Y:S02]  /*5190*/  FADD.FTZ R9, R9, R8 ;  /* 0x0000000809097221 */ /* 0x000fe40000010000 */
[----:B------:R-:W-:Y:S01]  /*51a0*/  MUFU.EX2 R12, R12 ;  /* 0x0000000c000c7308 */ /* 0x000fe20000000800 */
[----:B0-----:R-:W-:-:S07]  /*51b0*/  FMNMX.FTZ R4, R24, R25, !PT ;  /* 0x0000001918047209 */ /* 0x001fce0007810000 */
[----:B------:R-:W0:Y:S01]  /*51c0*/  MUFU.EX2 R13, R13 ;  /* 0x0000000d000d7308 */ /* 0x000e220000000800 */
[C---:B-1----:R-:W-:Y:S01]  /*51d0*/  F2FP.F16.F32.PACK_AB R156, R11.reuse, R10 ;  /* 0x0000000a0b9c723e */ /* 0x042fe200000000ff */
[----:B------:R-:W-:Y:S01]  /*51e0*/  FADD.FTZ R10, R10, R9 ;  /* 0x000000090a0a7221 */ /* 0x000fe20000010000 */
[C---:B------:R-:W-:Y:S01]  /*51f0*/  FSETP.NEU.FTZ.AND P1, PT, R4.reuse, -INF , PT ;  /* 0xff8000000400780b */ /* 0x040fe20003f3d000 */
[----:B------:R-:W-:Y:S02]  /*5200*/  FMUL.FTZ R24, R4, UR11 ;  /* 0x0000000b04187c20 */ /* 0x000fe40008410000 */
[----:B------:R-:W-:Y:S02]  /*5210*/  FADD.FTZ R11, R11, R10 ;  /* 0x0000000a0b0b7221 */ /* 0x000fe40000010000 */
[----:B------:R-:W-:Y:S01]  /*5220*/  MUFU.EX2 R14, R14 ;  /* 0x0000000e000e7308 */ /* 0x000fe20000000800 */
[----:B------:R-:W-:-:S05]  /*5230*/  FSEL R24, R24, RZ, P1 ;  /* 0x000000ff18187208 */ /* 0x000fca0000800000 */
[--C-:B------:R-:W-:Y:S01]  /*5240*/  FFMA.FTZ R173, R26, UR11, -R24.reuse ;  /* 0x0000000b1aad7c23 */ /* 0x100fe20008010818 */
        /* <DEDUP_REMOVED lines=16> */
[----:B0-----:R-:W-:Y:S01]  /*5350*/  F2FP.F16.F32.PACK_AB R158, R13, R12 ;  /* 0x0000000c0d9e723e */ /* 0x001fe200000000ff */
[----:B------:R-:W-:-:S04]  /*5360*/  FADD.FTZ R12, R12, R11 ;  /* 0x0000000b0c0c7221 */ /* 0x000fc80000010000 */
[----:B------:R-:W-:Y:S02]  /*5370*/  FADD.FTZ R13, R13, R12 ;  /* 0x0000000c0d0d7221 */ /* 0x000fe40000010000 */
[----:B------:R-:W0:Y:S08]  /*5380*/  MUFU.EX2 R174, R174 ;  /* 0x000000ae00ae7308 */ /* 0x000e300000000800 */
[----:B------:R-:W-:Y:S08]  /*5390*/  MUFU.EX2 R175, R175 ;  /* 0x000000af00af7308 */ /* 0x000ff00000000800 */
[----:B------:R-:W1:Y:S01]  /*53a0*/  MUFU.EX2 R178, R178 ;  /* 0x000000b200b27308 */ /* 0x000e620000000800 */
[----:B0-----:R-:W-:Y:S01]  /*53b0*/  F2FP.F16.F32.PACK_AB R153, R174, R173 ;  /* 0x000000adae99723e */ /* 0x001fe200000000ff */
[----:B------:R-:W-:-:S06]  /*53c0*/  FADD.FTZ R174, R173, R174 ;  /* 0x000000aeadae7221 */ /* 0x000fcc0000010000 */
[----:B------:R-:W-:Y:S08]  /*53d0*/  MUFU.EX2 R177, R177 ;  /* 0x000000b100b17308 */ /* 0x000ff00000000800 */
[----:B------:R-:W0:Y:S01]  /*53e0*/  MUFU.EX2 R180, R180 ;  /* 0x000000b400b47308 */ /* 0x000e220000000800 */
[----:B-1----:R-:W-:Y:S01]  /*53f0*/  F2FP.F16.F32.PACK_AB R155, R178, R175 ;  /* 0x000000afb29b723e */ /* 0x002fe200000000ff */
[----:B------:R-:W-:-:S04]  /*5400*/  FADD.FTZ R175, R175, R174 ;  /* 0x000000aeafaf7221 */ /* 0x000fc80000010000 */
[----:B------:R1:W-:Y:S01]  /*5410*/  STSM.16.M88.4 [R22+0x36400], R152 ;  /* 0x0364009816007844 */ /* 0x0003e20000000200 */
[----:B------:R-:W-:Y:S01]  /*5420*/  FADD.FTZ R178, R178, R175 ;  /* 0x000000afb2b27221 */ /* 0x000fe20000010000 */
[----:B------:R-:W-:Y:S08]  /*5430*/  MUFU.EX2 R179, R179 ;  /* 0x000000b300b37308 */ /* 0x000ff00000000800 */
[----:B------:R-:W2:Y:S01]  /*5440*/  MUFU.EX2 R182, R182 ;  /* 0x000000b600b67308 */ /* 0x000ea20000000800 */
[----:B0-----:R-:W-:Y:S01]  /*5450*/  F2FP.F16.F32.PACK_AB R157, R180, R177 ;  /* 0x000000b1b49d723e */ /* 0x001fe200000000ff */
[----:B------:R-:W-:-:S04]  /*5460*/  FADD.FTZ R177, R177, R178 ;  /* 0x000000b2b1b17221 */ /* 0x000fc80000010000 */
[----:B------:R-:W-:Y:S02]  /*5470*/  FADD.FTZ R180, R180, R177 ;  /* 0x000000b1b4b47221 */ /* 0x000fe40000010000 */
[----:B------:R-:W0:Y:S08]  /*5480*/  MUFU.EX2 R15, R15 ;  /* 0x0000000f000f7308 */ /* 0x000e300000000800 */
[----:B------:R-:W-:Y:S01]  /*5490*/  MUFU.EX2 R20, R20 ;  /* 0x0000001400147308 */ /* 0x000fe20000000800 */
[----:B--2---:R-:W-:Y:S01]  /*54a0*/  F2FP.F16.F32.PACK_AB R159, R182, R179 ;  /* 0x000000b3b69f723e */ /* 0x004fe200000000ff */
[----:B------:R-:W-:-:S04]  /*54b0*/  FADD.FTZ R179, R179, R180 ;  /* 0x000000b4b3b37221 */ /* 0x000fc80000010000 */
[----:B------:R1:W-:Y:S01]  /*54c0*/  STSM.16.M88.4 [R23], R156 ;  /* 0x0000009c17007844 */ /* 0x0003e20000000200 */
[----:B------:R-:W-:Y:S01]  /*54d0*/  FADD.FTZ R182, R182, R179 ;  /* 0x000000b3b6b67221 */ /* 0x000fe20000010000 */
[----:B------:R-:W2:Y:S01]  /*54e0*/  MUFU.EX2 R21, R21 ;  /* 0x0000001500157308 */ /* 0x000ea20000000800 */
[----:B0-----:R-:W-:Y:S01]  /*54f0*/  F2FP.F16.F32.PACK_AB R160, R15, R14 ;  /* 0x0000000e0fa0723e */ /* 0x001fe200000000ff */
[----:B------:R-:W-:-:S04]  /*5500*/  FADD.FTZ R14, R14, R13 ;  /* 0x0000000d0e0e7221 */ /* 0x000fc80000010000 */
[----:B------:R-:W-:Y:S02]  /*5510*/  FADD.FTZ R15, R15, R14 ;  /* 0x0000000e0f0f7221 */ /* 0x000fe40000010000 */
[----:B------:R-:W-:Y:S08]  /*5520*/  MUFU.EX2 R181, R181 ;  /* 0x000000b500b57308 */ /* 0x000ff00000000800 */
[----:B------:R-:W0:Y:S01]  /*5530*/  MUFU.EX2 R210, R210 ;  /* 0x000000d200d27308 */ /* 0x000e220000000800 */
[----:B--2---:R-:W-:Y:S01]  /*5540*/  F2FP.F16.F32.PACK_AB R162, R21, R20 ;  /* 0x0000001415a2723e */ /* 0x004fe200000000ff */
[----:B------:R-:W-:-:S04]  /*5550*/  FADD.FTZ R20, R20, R15 ;  /* 0x0000000f14147221 */ /* 0x000fc80000010000 */
[----:B------:R-:W-:Y:S02]  /*5560*/  FADD.FTZ R20, R21, R20 ;  /* 0x0000001415147221 */ /* 0x000fe40000010000 */
[----:B------:R-:W-:Y:S08]  /*5570*/  MUFU.EX2 R183, R183 ;  /* 0x000000b700b77308 */ /* 0x000ff00000000800 */
        /* <DEDUP_REMOVED lines=8> */
[----:B------:R1:W-:Y:S01]  /*5600*/  STSM.16.M88.4 [R185], R160 ;  /* 0x000000a0b9007844 */ /* 0x0003e20000000200 */
[----:B------:R-:W-:Y:S01]  /*5610*/  FADD.FTZ R212, R212, R183 ;  /* 0x000000b7d4d47221 */ /* 0x000fe20000010000 */
        /* <DEDUP_REMOVED lines=14> */
[----:B------:R-:W-:Y:S01]  /*5700*/  FADD.FTZ R214, R214, R211 ;  /* 0x000000d3d6d67221 */ /* 0x000fe20000010000 */
[----:B--2---:R-:W-:-:S03]  /*5710*/  F2FP.F16.F32.PACK_AB R167, R216, R213 ;  /* 0x000000d5d8a7723e */ /* 0x004fc600000000ff */
[----:B------:R-:W-:Y:S02]  /*5720*/  FADD.FTZ R213, R213, R214 ;  /* 0x000000d6d5d57221 */ /* 0x000fe40000010000 */
[----:B------:R1:W-:Y:S01]  /*5730*/  STSM.16.M88.4 [R184], R164 ;  /* 0x000000a4b8007844 */ /* 0x0003e20000000200 */
[----:B------:R-:W-:Y:S01]  /*5740*/  WARPGROUP.ARRIVE ;  /* 0x00000000000079c5 */ /* 0x000fe20000000000 */
[----:B------:R-:W-:-:S05]  /*5750*/  FADD.FTZ R8, R216, R213 ;  /* 0x000000d5d8087221 */ /* 0x000fca0000010000 */
[----:B------:R-:W-:Y:S03]  /*5760*/  HGMMA.64x256x16.F32 R24, R152, gdesc[UR12].tnspB, RZ, !UPT, gsb0 ;  /* 0x43e0000c98187df0 */ /* 0x000fe6000c0008ff */
        /* <DEDUP_REMOVED lines=10> */
[----:B------:R-:W-:Y:S01]  /*5810*/  HGMMA.64x256x16.F32 R24, R160, gdesc[UR4].tnspB, R24, gsb0 ;  /* 0x43e00004a0187df0 */ /* 0x000fe20008000818 */
[----:B------:R-:W-:Y:S01]  /*5820*/  UMOV UR6, UR10 ;  /* 0x0000000a00067c82 */ /* 0x000fe20008000000 */
        /* <DEDUP_REMOVED lines=14> */
.L_x_1004:
        /* <DEDUP_REMOVED lines=10> */
.L_x_1016:
        /* <DEDUP_REMOVED lines=9> */
.L_x_1006:
[----:B------:R-:W-:Y:S01]  /*5a40*/  ULEA UR6, UR36, UR40, 0x3 ;  /* 0x0000002824067291 */ /* 0x000fe2000f8e183f */
[----:B------:R-:W-:-:S08]  /*5a50*/  SHF.L.U32 R3, R2, 0x1f, RZ ;  /* 0x0000001f02037819 */ /* 0x000fd000000006ff */
[----:B------:R0:W1:Y:S01]  /*5a60*/  SYNCS.PHASECHK.TRANS64.TRYWAIT P2, [UR6+0x38830], R3 ;  /* 0x03883003ff0075a7 */ /* 0x0000620008040146 */
[----:B------:R-:W-:Y:S05]  /*5a70*/  @!P0 BRA `(.L_x_1007) ;  /* 0x0000000000048947 */ /* 0x000fea0003800000 */
[----:B------:R-:W-:Y:S01]  /*5a80*/  BPT.TRAP 0x1 ;  /* 0x000000040000795c */ /* 0x000fe20000300000 */
.L_x_1007:
[----:B-1----:R-:W-:Y:S05]  /*5a90*/  @P2 BRA `(.L_x_1008) ;  /* 0x0000000000082947 */ /* 0x002fea0003800000 */
[----:B------:R-:W1:Y:S02]  /*5aa0*/  SYNCS.PHASECHK.TRANS64.TRYWAIT P2, [UR6+0x38830], R3 ;  /* 0x03883003ff0075a7 */ /* 0x000e640008040146 */
[----:B-1----:R-:W-:Y:S05]  /*5ab0*/  @!P2 BRA `(.L_x_1009) ;  /* 0x000000c80098a947 */ /* 0x002fea0003800000 */
.L_x_1008:
        /* <DEDUP_REMOVED lines=28> */
.L_x_1010:
[----:B------:R2:W3:Y:S01]  /*5c80*/  SYNCS.PHASECHK.TRANS64.TRYWAIT P2, [UR6+0x38850], R3 ;  /* 0x03885003ff0075a7 */ /* 0x0004e20008040146 */
[----:B------:R-:W-:Y:S05]  /*5c90*/  @!P0 BRA `(.L_x_1011) ;  /* 0x0000000000048947 */ /* 0x000fea0003800000 */
[----:B------:R-:W-:Y:S01]  /*5ca0*/  BPT.TRAP 0x1 ;  /* 0x000000040000795c */ /* 0x000fe20000300000 */
.L_x_1011:
[----:B---3--:R-:W-:Y:S05]  /*5cb0*/  @P2 BRA `(.L_x_1012) ;  /* 0x0000000000082947 */ /* 0x008fea0003800000 */
[----:B------:R-:W3:Y:S02]  /*5cc0*/  SYNCS.PHASECHK.TRANS64.TRYWAIT P2, [UR6+0x38850], R3 ;  /* 0x03885003ff0075a7 */ /* 0x000ee40008040146 */
[----:B---3--:R-:W-:Y:S05]  /*5cd0*/  @!P2 BRA `(.L_x_1013) ;  /* 0x000000c80028a947 */ /* 0x008fea0003800000 */
.L_x_1012:
[----:B------:R-:W-:Y:S01]  /*5ce0*/  UIADD3 UR10, UR40, 0x26400, URZ ;  /* 0x00026400280a7890 */ /* 0x000fe2000fffe03f */
[----:B------:R-:W-:Y:S01]  /*5cf0*/  WARPGROUP.ARRIVE ;  /* 0x00000000000079c5 */ /* 0x000fe20000000000 */
[----:B------:R-:W-:-:S05]  /*5d00*/  ULEA UR11, UR36, UR4, 0xc ;  /* 0x00000004240b7291 */ /* 0x000fca000f8e603f */
[----:B-1----:R-:W1:Y:S01]  /*5d10*/  S2R R4, SR_TID.X ;  /* 0x0000000000047919 */ /* 0x002e620000002100 */
[----:B------:R-:W-:Y:S01]  /*5d20*/  USHF.R.U32.HI UR10, URZ, 0x4, UR10 ;  /* 0x000000043f0a7899 */ /* 0x000fe2000801160a */
[----:B------:R-:W-:Y:S01]  /*5d30*/  UMOV UR23, 0x40000040 ;  /* 0x4000004000177882 */ /* 0x000fe20000000000 */
[----:B------:R-:W-:Y:S02]  /*5d40*/  UMOV UR21, 0x40000040 ;  /* 0x4000004000157882 */ /* 0x000fe40000000000 */
[----:B------:R-:W-:Y:S01]  /*5d50*/  ULOP3.LUT UR10, UR10, 0x3fff, URZ, 0xc0, !UPT ;  /* 0x00003fff0a0a7892 */ /* 0x000fe2000f8ec03f */
[----:B------:R-:W-:Y:S01]  /*5d60*/  UMOV UR22, UR11 ;  /* 0x0000000b00167c82 */ /* 0x000fe20008000000 */
[----:B------:R-:W-:Y:S02]  /*5d70*/  UIADD3 UR19, UR11, 0x800, URZ ;  /* 0x000008000b137890 */ /* 0x000fe4000fffe03f */
[----:B------:R-:W-:-:S04]  /*5d80*/  ULOP3.LUT UR10, UR10, 0x10000, URZ, 0xfc, !UPT ;  /* 0x000100000a0a7892 */ /* 0x000fc8000f8efc3f */
[----:B------:R-:W-:-:S03]  /*5d90*/  UIADD3 UR24, UR10, 0x800, URZ ;  /* 0x000008000a187890 */ /* 0x000fc6000fffe03f */
[----:B------:R-:W-:Y:S02]  /*5da0*/  UMOV UR20, UR10 ;  /* 0x0000000a00147c82 */ /* 0x000fe40008000000 */
[----:B------:R-:W-:Y:S01]  /*5db0*/  HGMMA.64x64x16.F32 R152, gdesc[UR20], R152, gsb0 ;  /* 0x00e00000149879f0 */ /* 0x000fe20008000898 */
[----:B------:R-:W-:Y:S02]  /*5dc0*/  UIADD3 UR22, UR11, 0x2, URZ ;  /* 0x000000020b167890 */ /* 0x000fe4000fffe03f */
[----:B------:R-:W-:Y:S01]  /*5dd0*/  UIADD3 UR20, UR10, 0x2, URZ ;  /* 0x000000020a147890 */ /* 0x000fe2000fffe03f */
[----:B------:R-:W-:Y:S01]  /*5de0*/  UMOV UR23, 0x40000040 ;  /* 0x4000004000177882 */ /* 0x000fe20000000000 */
[----:B------:R-:W-:Y:S01]  /*5df0*/  UMOV UR21, 0x40000040 ;  /* 0x4000004000157882 */ /* 0x000fe20000000000 */
[----:B-1----:R-:W-:-:S05]  /*5e00*/  SHF.R.U32.HI R4, RZ, 0x7, R4 ;  /* 0x00000007ff047819 */ /* 0x002fca0000011604 */
[----:B0-2---:R-:W0:Y:S02]  /*5e10*/  SHFL.IDX PT, R3, R4, RZ, 0x1f ;  /* 0x00001fff04037589 */ /* 0x005e2400000e0000 */
        /* <DEDUP_REMOVED lines=258> */
.L_x_1014:
[----:B------:R-:W-:Y:S01]  /*6e40*/  ULDC UR10, c[0x0][0xad0] ;  /* 0x0002b400000a7ab9 */ /* 0x000fe20000000800 */
[----:B------:R-:W-:Y:S01]  /*6e50*/  ULDC UR11, c[0x0][0xa80] ;  /* 0x0002a000000b7ab9 */ /* 0x000fe20000000800 */
        /* <DEDUP_REMOVED lines=35> */
[----:B------:R-:W-:Y:S01]  /*7090*/  FMUL.FTZ R211, R183, UR10 ;  /* 0x0000000ab7d37c20 */ /* 0x000fe20008410000 */
[----:B------:R-:W-:-:S02]  /*70a0*/  ULEA UR14, UR36, UR5, 0xc ;  /* 0x00000005240e7291 */ /* 0x000fc4000f8e603f */
[----:B------:R-:W1:Y:S01]  /*70b0*/  MUFU.TANH R154, R154 ;  /* 0x0000009a009a7308 */ /* 0x000e620000002400 */
[----:B--2---:R-:W-:Y:S01]  /*70c0*/  FMNMX.FTZ R3, R15, R164, !PT ;  /* 0x000000a40f037209 */ /* 0x004fe20007810000 */
[----:B------:R-:W-:Y:S01]  /*70d0*/  FMUL.FTZ R164, R177, UR10 ;  /* 0x0000000ab1a47c20 */ /* 0x000fe20008410000 */
[----:B------:R-:W-:Y:S01]  /*70e0*/  FMUL.FTZ R177, R174, UR10 ;  /* 0x0000000aaeb17c20 */ /* 0x000fe20008410000 */
[----:B------:R-:W-:Y:S01]  /*70f0*/  UIADD3 UR10, UR6, 0x38840, URZ ;  /* 0x00038840060a7890 */ /* 0x000fe2000fffe03f */
[----:B------:R-:W-:Y:S01]  /*7100*/  UMOV UR15, 0x40000040 ;  /* 0x40000040000f7882 */ /* 0x000fe20000000000 */
[----:B------:R-:W-:Y:S02]  /*7110*/  UMOV UR19, 0x40000040 ;  /* 0x4000004000137882 */ /* 0x000fe40000000000 */
[----:B------:R-:W2:Y:S01]  /*7120*/  MUFU.TANH R155, R155 ;  /* 0x0000009b009b7308 */ /* 0x000ea20000002400 */
[----:B0-----:R-:W-:Y:S01]  /*7130*/  FMNMX.FTZ R3, R20, R3, !PT ;  /* 0x0000000314037209 */ /* 0x001fe20007810000 */
[----:B------:R-:W-:-:S06]  /*7140*/  UPRMT UR10, UR39, 0x654, UR10 ;  /* 0x00000654270a7896 */ /* 0x000fcc000800000a */
[----:B------:R-:W0:Y:S01]  /*7150*/  MUFU.TANH R156, R156 ;  /* 0x0000009c009c7308 */ /* 0x000e220000002400 */
[----:B-1----:R-:W-:Y:S02]  /*7160*/  FMNMX.FTZ R168, R154, R3, !PT ;  /* 0x000000039aa87209 */ /* 0x002fe40007810000 */
[----:B------:R-:W-:Y:S01]  /*7170*/  SYNCS.ARRIVE.TRANS64.RED.A1T0 RZ, [UR10], RZ ;  /* 0x000000ffffff79a7 */ /* 0x000fe2000810040a */
[----:B------:R-:W-:-:S04]  /*7180*/  UIADD3 UR10, UR14, 0x80, URZ ;  /* 0x000000800e0a7890 */ /* 0x000fc8000fffe03f */
[----:B------:R-:W1:Y:S01]  /*7190*/  MUFU.TANH R157, R157 ;  /* 0x0000009d009d7308 */ /* 0x000e620000002400 */
[----:B--2---:R-:W-:Y:S02]  /*71a0*/  FMNMX.FTZ R3, R155, R168, !PT ;  /* 0x000000a89b037209 */ /* 0x004fe40007810000 */
[----:B------:R-:W-:Y:S01]  /*71b0*/  UMOV UR18, UR10 ;  /* 0x0000000a00127c82 */ /* 0x000fe20008000000 */
[----:B------:R-:W-:-:S04]  /*71c0*/  UIADD3 UR10, UR14, 0x100, URZ ;  /* 0x000001000e0a7890 */ /* 0x000fc8000fffe03f */
        /* <DEDUP_REMOVED lines=21> */
[----:B------:R-:W3:Y:S08]  /*7320*/  MUFU.TANH R11, R11 ;  /* 0x0000000b000b7308 */ /* 0x000ef00000002400 */
[----:B------:R-:W4:Y:S08]  /*7330*/  MUFU.TANH R12, R12 ;  /* 0x0000000c000c7308 */ /* 0x000f300000002400 */
[----:B------:R-:W5:Y:S01]  /*7340*/  MUFU.TANH R162, R162 ;  /* 0x000000a200a27308 */ /* 0x000f620000002400 */
[----:B0-----:R-:W-:-:S02]  /*7350*/  FMNMX.FTZ R21, R168, R3, !PT ;  /* 0x00000003a8157209 */ /* 0x001fc40007810000 */
[----:B-1----:R-:W-:-:S05]  /*7360*/  FMNMX.FTZ R168, R10, R7, !PT ;  /* 0x000000070aa87209 */ /* 0x002fca0007810000 */
[----:B------:R-:W0:Y:S01]  /*7370*/  MUFU.TANH R163, R163 ;  /* 0x000000a300a37308 */ /* 0x000e220000002400 */
[----:B------:R-:W1:Y:S01]  /*7380*/  SHFL.BFLY PT, R170, R21, 0x1, 0x1f ;  /* 0x0c201f0015aa7f89 */ /* 0x000e6200000e0000 */
[----:B--2---:R-:W-:-:S04]  /*7390*/  FMNMX.FTZ R168, R9, R168, !PT ;  /* 0x000000a809a87209 */ /* 0x004fc80007810000 */
[----:B---3--:R-:W-:Y:S02]  /*73a0*/  FMNMX.FTZ R3, R11, R168, !PT ;  /* 0x000000a80b037209 */ /* 0x008fe40007810000 */
[----:B------:R-:W2:Y:S02]  /*73b0*/  MUFU.TANH R166, R166 ;  /* 0x000000a600a67308 */ /* 0x000ea40000002400 */
[----:B----4-:R-:W-:-:S04]  /*73c0*/  FMNMX.FTZ R3, R12, R3, !PT ;  /* 0x000000030c037209 */ /* 0x010fc80007810000 */
[----:B-----5:R-:W-:Y:S02]  /*73d0*/  FMNMX.FTZ R168, R162, R3, !PT ;  /* 0x00000003a2a87209 */ /* 0x020fe40007810000 */
[----:B------:R-:W3:Y:S08]  /*73e0*/  MUFU.TANH R167, R167 ;  /* 0x000000a700a77308 */ /* 0x000ef00000002400 */
[----:B------:R-:W4:Y:S01]  /*73f0*/  MUFU.TANH R172, R172 ;  /* 0x000000ac00ac7308 */ /* 0x000f220000002400 */
[----:B-1----:R-:W-:-:S02]  /*7400*/  FMNMX.FTZ R3, R21, R170, !PT ;  /* 0x000000aa15037209 */ /* 0x002fc40007810000 */
[----:B0-----:R-:W-:-:S03]  /*7410*/  FMNMX.FTZ R21, R163, R168, !PT ;  /* 0x000000a8a3157209 */ /* 0x001fc60007810000 */
[C---:B------:R-:W-:Y:S02]  /*7420*/  FADD.FTZ R168, -R3.reuse, R14 ;  /* 0x0000000e03a87221 */ /* 0x040fe40000010100 */
[----:B------:R-:W0:Y:S01]  /*7430*/  MUFU.TANH R176, R176 ;  /* 0x000000b000b07308 */ /* 0x000e220000002400 */
[----:B--2---:R-:W-:Y:S01]  /*7440*/  FMNMX.FTZ R14, R166, R21, !PT ;  /* 0x00000015a60e7209 */ /* 0x004fe20007810000 */
[----:B------:R-:W-:Y:S01]  /*7450*/  FMUL.FTZ R213, R3, UR11 ;  /* 0x0000000b03d57c20 */ /* 0x000fe20008410000 */
[----:B------:R-:W-:Y:S02]  /*7460*/  FMUL.FTZ R21, R168, UR11 ;  /* 0x0000000ba8157c20 */ /* 0x000fe40008410000 */
[----:B---3--:R-:W-:Y:S01]  /*7470*/  FMNMX.FTZ R169, R167, R14, !PT ;  /* 0x0000000ea7a97209 */ /* 0x008fe20007810000 */
[--C-:B------:R-:W-:Y:S01]  /*7480*/  FFMA.FTZ R14, R13, UR11, -R213.reuse ;  /* 0x0000000b0d0e7c23 */ /* 0x100fe200080108d5 */
[--C-:B------:R-:W-:Y:S01]  /*7490*/  FFMA.FTZ R174, R154, UR11, -R213.reuse ;  /* 0x0000000b9aae7c23 */ /* 0x100fe200080108d5 */
[----:B------:R-:W1:Y:S01]  /*74a0*/  MUFU.TANH R177, R177 ;  /* 0x000000b100b17308 */ /* 0x000e620000002400 */
[----:B----4-:R-:W-:Y:S01]  /*74b0*/  FMNMX.FTZ R169, R172, R169, !PT ;  /* 0x000000a9aca97209 */ /* 0x010fe20007810000 */
[--C-:B------:R-:W-:Y:S01]  /*74c0*/  FFMA.FTZ R15, R15, UR11, -R213.reuse ;  /* 0x0000000b0f0f7c23 */ /* 0x100fe200080108d5 */
[--C-:B------:R-:W-:Y:S01]  /*74d0*/  FFMA.FTZ R20, R20, UR11, -R213.reuse ;  /* 0x0000000b14147c23 */ /* 0x100fe200080108d5 */
[--C-:B------:R-:W-:Y:S01]  /*74e0*/  FFMA.FTZ R170, R156, UR11, -R213.reuse ;  /* 0x0000000b9caa7c23 */ /* 0x100fe200080108d5 */
[--C-:B------:R-:W-:Y:S01]  /*74f0*/  FFMA.FTZ R171, R157, UR11, -R213.reuse ;  /* 0x0000000b9dab7c23 */ /* 0x100fe200080108d5 */
[--C-:B------:R-:W-:Y:S01]  /*7500*/  FFMA.FTZ R173, R158, UR11, -R213.reuse ;  /* 0x0000000b9ead7c23 */ /* 0x100fe200080108d5 */
[--C-:B------:R-:W-:Y:S01]  /*7510*/  FFMA.FTZ R159, R159, UR11, -R213.reuse ;  /* 0x0000000b9f9f7c23 */ /* 0x100fe200080108d5 */
[----:B------:R-:W2:Y:S01]  /*7520*/  MUFU.TANH R180, R180 ;  /* 0x000000b400b47308 */ /* 0x000ea20000002400 */
[----:B0-----:R-:W-:Y:S01]  /*7530*/  FMNMX.FTZ R168, R176, R169, !PT ;  /* 0x000000a9b0a87209 */ /* 0x001fe20007810000 */
[--C-:B------:R-:W-:Y:S01]  /*7540*/  FFMA.FTZ R178, R160, UR11, -R213.reuse ;  /* 0x0000000ba0b27c23 */ /* 0x100fe200080108d5 */
[--C-:B------:R-:W-:Y:S01]  /*7550*/  FFMA.FTZ R182, R161, UR11, -R213.reuse ;  /* 0x0000000ba1b67c23 */ /* 0x100fe200080108d5 */
[--C-:B------:R-:W-:Y:S01]  /*7560*/  FFMA.FTZ R183, R164, UR11, -R213.reuse ;  /* 0x0000000ba4b77c23 */ /* 0x100fe200080108d5 */
[----:B------:R-:W-:-:S03]  /*7570*/  FFMA.FTZ R212, R165, UR11, -R213 ;  /* 0x0000000ba5d47c23 */ /* 0x000fc600080108d5 */
[----:B------:R-:W0:Y:S01]  /*7580*/  MUFU.TANH R181, R181 ;  /* 0x000000b500b57308 */ /* 0x000e220000002400 */
[----:B-1----:R-:W-:Y:S01]  /*7590*/  FMNMX.FTZ R13, R177, R168, !PT ;  /* 0x000000a8b10d7209 */ /* 0x002fe20007810000 */
[----:B------:R-:W-:-:S06]  /*75a0*/  FFMA.FTZ R168, R4, UR11, -R213 ;  /* 0x0000000b04a87c23 */ /* 0x000fcc00080108d5 */
[----:B------:R-:W1:Y:S01]  /*75b0*/  MUFU.TANH R179, R179 ;  /* 0x000000b300b37308 */ /* 0x000e620000002400 */
[----:B--2---:R-:W-:-:S07]  /*75c0*/  FMNMX.FTZ R4, R180, R13, !PT ;  /* 0x0000000db4047209 */ /* 0x004fce0007810000 */
[----:B------:R-:W2:Y:S01]  /*75d0*/  MUFU.TANH R210, R210 ;  /* 0x000000d200d27308 */ /* 0x000ea20000002400 */
[----:B0-----:R-:W-:-:S07]  /*75e0*/  FMNMX.FTZ R4, R181, R4, !PT ;  /* 0x00000004b5047209 */ /* 0x001fce0007810000 */
[----:B------:R-:W0:Y:S01]  /*75f0*/  MUFU.TANH R211, R211 ;  /* 0x000000d300d37308 */ /* 0x000e220000002400 */
[----:B-1----:R-:W-:-:S07]  /*7600*/  FMNMX.FTZ R169, R179, R4, !PT ;  /* 0x00000004b3a97209 */ /* 0x002fce0007810000 */
[----:B------:R-:W1:Y:S01]  /*7610*/  MUFU.EX2 R21, R21 ;  /* 0x0000001500157308 */ /* 0x000e620000000800 */
[----:B--2---:R-:W-:Y:S01]  /*7620*/  FMNMX.FTZ R4, R210, R169, !PT ;  /* 0x000000a9d2047209 */ /* 0x004fe20007810000 */
[----:B------:R-:W-:-:S06]  /*7630*/  FFMA.FTZ R169, R155, UR11, -R213 ;  /* 0x0000000b9ba97c23 */ /* 0x000fcc00080108d5 */
[----:B------:R-:W-:Y:S01]  /*7640*/  MUFU.EX2 R14, R14 ;  /* 0x0000000e000e7308 */ /* 0x000fe20000000800 */
[----:B0-----:R-:W-:-:S05]  /*7650*/  FMNMX.FTZ R4, R211, R4, !PT ;  /* 0x00000004d3047209 */ /* 0x001fca0007810000 */
[----:B------:R-:W0:Y:S02]  /*7660*/  SHFL.BFLY PT, R175, R4, 0x2, 0x1f ;  /* 0x0c401f0004af7f89 */ /* 0x000e2400000e0000 */
[----:B------:R-:W-:Y:S01]  /*7670*/  MUFU.EX2 R13, R168 ;  /* 0x000000a8000d7308 */ /* 0x000fe20000000800 */
[-C--:B-1----:R-:W-:Y:S01]  /*7680*/  FMUL.FTZ R24, R24, R21.reuse ;  /* 0x0000001518187220 */ /* 0x082fe20000410000 */
        /* <DEDUP_REMOVED lines=20> */
[----:B0-----:R-:W-:Y:S01]  /*77d0*/  FMNMX.FTZ R154, R4, R175, !PT ;  /* 0x000000af049a7209 */ /* 0x001fe20007810000 */
[--C-:B------:R-:W-:Y:S01]  /*77e0*/  FFMA.FTZ R175, R152, UR11, -R213.reuse ;  /* 0x0000000b98af7c23 */ /* 0x100fe200080108d5 */
[----:B------:R-:W-:Y:S01]  /*77f0*/  FFMA.FTZ R213, R153, UR11, -R213 ;  /* 0x0000000b99d57c23 */ /* 0x000fe200080108d5 */
[----:B------:R-:W-:Y:S01]  /*7800*/  IMAD.MOV R153, RZ, RZ, -R19 ;  /* 0x000000ffff997224 */ /* 0x000fe200078e0a13 */
[----:B------:R-:W-:Y:S01]  /*7810*/  MUFU.EX2 R168, R174 ;  /* 0x000000ae00a87308 */ /* 0x000fe20000000800 */
[----:B------:R-:W0:Y:S01]  /*7820*/  SHFL.BFLY PT, R155, R154, 0x1, 0x1f ;  /* 0x0c201f009a9b7f89 */ /* 0x000e2200000e0000 */
[-C--:B------:R-:W-:Y:S01]  /*7830*/  FMUL.FTZ R61, R61, R21.reuse ;  /* 0x000000153d3d7220 */ /* 0x080fe20000410000 */
[----:B------:R-:W-:Y:S01]  /*7840*/  FMUL.FTZ R64, R64, R21 ;  /* 0x0000001540407220 */ /* 0x000fe20000410000 */
[----:B------:R-:W-:Y:S01]  /*7850*/  ISETP.NE.AND P2, PT, R18, R153, PT ;  /* 0x000000991200720c */ /* 0x000fe20003f45270 */
        /* <DEDUP_REMOVED lines=20> */
[----:B0-----:R-:W-:Y:S01]  /*79a0*/  FMNMX.FTZ R4, R154, R155, !PT ;  /* 0x0000009b9a047209 */ /* 0x001fe20007810000 */
[----:B------:R-:W-:Y:S01]  /*79b0*/  IMAD.U32 R154, RZ, RZ, UR7 ;  /* 0x00000007ff9a7e24 */ /* 0x000fe2000f8e00ff */
[----:B-1----:R-:W-:Y:S01]  /*79c0*/  F2FP.F16.F32.PACK_AB R156, R169, R168 ;  /* 0x000000a8a99c723e */ /* 0x002fe200000000ff */
[-C--:B------:R-:W-:Y:S01]  /*79d0*/  FMUL.FTZ R100, R100, R21.reuse ;  /* 0x0000001564647220 */ /* 0x080fe20000410000 */
[----:B------:R-:W-:Y:S01]  /*79e0*/  FMUL.FTZ R101, R101, R21 ;  /* 0x0000001565657220 */ /* 0x000fe20000410000 */
[----:B------:R-:W-:Y:S01]  /*79f0*/  FADD.FTZ R7, -R4, R7 ;  /* 0x0000000704077221 */ /* 0x000fe20000010100 */
[----:B------:R-:W-:-:S02]  /*7a00*/  @!P2 IMAD R153, R154, 0x40, R17 ;  /* 0x000000409a99a824 */ /* 0x000fc400078e0211 */
[----:B------:R-:W-:Y:S01]  /*7a10*/  FMUL.FTZ R152, R4, UR11 ;  /* 0x0000000b04987c20 */ /* 0x000fe20008410000 */
[----:B------:R-:W-:Y:S01]  /*7a20*/  MUFU.EX2 R173, R173 ;  /* 0x000000ad00ad7308 */ /* 0x000fe20000000800 */
[----:B------:R-:W-:Y:S01]  /*7a30*/  FMUL.FTZ R7, R7, UR11 ;  /* 0x0000000b07077c20 */ /* 0x000fe20008410000 */
[-C--:B------:R-:W-:Y:S01]  /*7a40*/  FMUL.FTZ R104, R104, R21.reuse ;  /* 0x0000001568687220 */ /* 0x080fe20000410000 */
[--C-:B------:R-:W-:Y:S01]  /*7a50*/  FFMA.FTZ R219, R176, UR11, -R152.reuse ;  /* 0x0000000bb0db7c23 */ /* 0x100fe20008010898 */
[----:B------:R-:W-:Y:S01]  /*7a60*/  @!P2 LEA R154, R153, UR40, 0x2 ;  /* 0x00000028999aac11 */ /* 0x000fe2000f8e10ff */
[--C-:B------:R-:W-:Y:S01]  /*7a70*/  FFMA.FTZ R176, R177, UR11, -R152.reuse ;  /* 0x0000000bb1b07c23 */ /* 0x100fe20008010898 */
[--C-:B------:R-:W-:Y:S01]  /*7a80*/  FFMA.FTZ R10, R10, UR11, -R152.reuse ;  /* 0x0000000b0a0a7c23 */ /* 0x100fe20008010898 */
[--C-:B------:R-:W-:Y:S01]  /*7a90*/  FFMA.FTZ R9, R9, UR11, -R152.reuse ;  /* 0x0000000b09097c23 */ /* 0x100fe20008010898 */
[----:B------:R-:W0:Y:S01]  /*7aa0*/  MUFU.EX2 R7, R7 ;  /* 0x0000000700077308 */ /* 0x000e220000000800 */
        /* <DEDUP_REMOVED lines=12> */
[----:B------:R-:W-:Y:S01]  /*7b70*/  @!P2 STS [R154+0x38400], R21 ;  /* 0x038400159a00a388 */ /* 0x000fe20000000800 */
[----:B------:R-:W-:Y:S01]  /*7b80*/  MUFU.EX2 R10, R10 ;  /* 0x0000000a000a7308 */ /* 0x000fe20000000800 */
[----:B------:R-:W-:Y:S01]  /*7b90*/  F2FP.F16.F32.PACK_AB R152, R13, R14 ;  /* 0x0000000e0d98723e */ /* 0x000fe200000000ff */
[----:B------:R-:W-:Y:S01]  /*7ba0*/  FMUL.FTZ R105, R105, R21 ;  /* 0x0000001569697220 */ /* 0x000fe20000410000 */
[----:B0-----:R0:W-:Y:S01]  /*7bb0*/  @!P2 STS [R154+0x38420], R7 ;  /* 0x038420079a00a388 */ /* 0x0011e20000000800 */
[----:B------:R-:W-:Y:S01]  /*7bc0*/  F2FP.F16.F32.PACK_AB R158, R171, R170 ;  /* 0x000000aaab9e723e */ /* 0x000fe200000000ff */
[-C--:B------:R-:W-:Y:S01]  /*7bd0*/  FMUL.FTZ R26, R26, R7.reuse ;  /* 0x000000071a1a7220 */ /* 0x080fe20000410000 */
[-C--:B------:R-:W-:Y:S01]  /*7be0*/  FMUL.FTZ R27, R27, R7.reuse ;  /* 0x000000071b1b7220 */ /* 0x080fe20000410000 */
[-C--:B------:R-:W-:Y:S01]  /*7bf0*/  FMUL.FTZ R30, R30, R7.reuse ;  /* 0x000000071e1e7220 */ /* 0x080fe20000410000 */
[----:B------:R-:W1:Y:S01]  /*7c00*/  MUFU.EX2 R9, R9 ;  /* 0x0000000900097308 */ /* 0x000e620000000800 */
[-C--:B------:R-:W-:Y:S01]  /*7c10*/  FMUL.FTZ R31, R31, R7.reuse ;  /* 0x000000071f1f7220 */ /* 0x080fe20000410000 */
[-C--:B------:R-:W-:Y:S01]  /*7c20*/  FMUL.FTZ R34, R34, R7.reuse ;  /* 0x0000000722227220 */ /* 0x080fe20000410000 */
[-C--:B------:R-:W-:Y:S01]  /*7c30*/  FMUL.FTZ R35, R35, R7.reuse ;  /* 0x0000000723237220 */ /* 0x080fe20000410000 */
[----:B------:R-:W-:Y:S01]  /*7c40*/  FMUL.FTZ R38, R38, R7 ;  /* 0x0000000726267220 */ /* 0x000fe20000410000 */
[----:B0-----:R-:W-:Y:S01]  /*7c50*/  F2FP.F16.F32.PACK_AB R154, R20, R15 ;  /* 0x0000000f149a723e */ /* 0x001fe200000000ff */
        /* <DEDUP_REMOVED lines=11> */
[----:B-1----:R-:W-:Y:S01]  /*7d10*/  F2FP.F16.F32.PACK_AB R153, R9, R10 ;  /* 0x0000000a0999723e */ /* 0x002fe200000000ff */
        /* <DEDUP_REMOVED lines=14> */
[----:B------:R-:W1:Y:S01]  /*7e00*/  MUFU.EX2 R215, R215 ;  /* 0x000000d700d77308 */ /* 0x000e620000000800 */
[----:B0-----:R-:W-:Y:S01]  /*7e10*/  F2FP.F16.F32.PACK_AB R155, R12, R11 ;  /* 0x0000000b0c9b723e */ /* 0x001fe200000000ff */
        /* <DEDUP_REMOVED lines=16> */
[----:B------:R-:W-:Y:S01]  /*7f20*/  FMUL.FTZ R107, R107, R7 ;  /* 0x000000076b6b7220 */ /* 0x000fe20000410000 */
[-C--:B------:R-:W-:Y:S01]  /*7f30*/  FMUL.FTZ R108, R108, R21.reuse ;  /* 0x000000156c6c7220 */ /* 0x080fe20000410000 */
[----:B------:R-:W-:Y:S01]  /*7f40*/  FMUL.FTZ R109, R109, R21 ;  /* 0x000000156d6d7220 */ /* 0x000fe20000410000 */
[-C--:B------:R-:W-:Y:S01]  /*7f50*/  FMUL.FTZ R110, R110, R7.reuse ;  /* 0x000000076e6e7220 */ /* 0x080fe20000410000 */
[----:B------:R-:W-:Y:S01]  /*7f60*/  FMUL.FTZ R111, R111, R7 ;  /* 0x000000076f6f7220 */ /* 0x000fe20000410000 */
[-C--:B------:R-:W-:Y:S01]  /*7f70*/  FMUL.FTZ R112, R112, R21.reuse ;  /* 0x0000001570707220 */ /* 0x080fe20000410000 */
[----:B------:R0:W1:Y:S01]  /*7f80*/  MUFU.EX2 R174, R159 ;  /* 0x0000009f00ae7308 */ /* 0x0000620000000800 */
[----:B------:R-:W-:Y:S01]  /*7f90*/  FMUL.FTZ R113, R113, R21 ;  /* 0x0000001571717220 */ /* 0x000fe20000410000 */
[-C--:B------:R-:W-:Y:S01]  /*7fa0*/  FMUL.FTZ R114, R114, R7.reuse ;  /* 0x0000000772727220 */ /* 0x080fe20000410000 */
[----:B------:R-:W-:Y:S01]  /*7fb0*/  FMUL.FTZ R115, R115, R7 ;  /* 0x0000000773737220 */ /* 0x000fe20000410000 */
[-C--:B------:R-:W-:Y:S01]  /*7fc0*/  FMUL.FTZ R116, R116, R21.reuse ;  /* 0x0000001574747220 */ /* 0x080fe20000410000 */
[----:B------:R-:W-:Y:S01]  /*7fd0*/  FMUL.FTZ R117, R117, R21 ;  /* 0x0000001575757220 */ /* 0x000fe20000410000 */
[-C--:B------:R-:W-:Y:S01]  /*7fe0*/  FMUL.FTZ R118, R118, R7.reuse ;  /* 0x0000000776767220 */ /* 0x080fe20000410000 */
[----:B------:R-:W-:Y:S01]  /*7ff0*/  FMUL.FTZ R119, R119, R7 ;  /* 0x0000000777777220 */ /* 0x000fe20000410000 */
[----:B------:R-:W-:Y:S01]  /*8000*/  MUFU.EX2 R175, R175 ;  /* 0x000000af00af7308 */ /* 0x000fe20000000800 */
[----:B0-----:R-:W-:Y:S01]  /*8010*/  F2FP.F16.F32.PACK_AB R159, R217, R216 ;  /* 0x000000d8d99f723e */ /* 0x001fe200000000ff */
        /* <DEDUP_REMOVED lines=40> */
[----:B------:R1:W-:Y:S01]  /*82a0*/  STSM.16.M88.4 [R22+0x36400], R152 ;  /* 0x0364009816007844 */ /* 0x0003e20000000200 */
[----:B------:R-:W-:Y:S01]  /*82b0*/  FFMA.FTZ R6, R21, R6, R14 ;  /* 0x0000000615067223 */ /* 0x000fe2000001000e */
[----:B------:R-:W-:-:S02]  /*82c0*/  FFMA.FTZ R8, R7, R8, R10 ;  /* 0x0000000807087223 */ /* 0x000fc4000001000a */
[----:B------:R1:W-:Y:S01]  /*82d0*/  STSM.16.M88.4 [R23], R156 ;  /* 0x0000009c17007844 */ /* 0x0003e20000000200 */
[----:B------:R-:W-:Y:S01]  /*82e0*/  FADD.FTZ R6, R13, R6 ;  /* 0x000000060d067221 */ /* 0x000fe20000010000 */
[----:B------:R-:W-:Y:S01]  /*82f0*/  MUFU.EX2 R182, R182 ;  /* 0x000000b600b67308 */ /* 0x000fe20000000800 */
[----:B------:R-:W-:Y:S02]  /*8300*/  FADD.FTZ R8, R9, R8 ;  /* 0x0000000809087221 */ /* 0x000fe40000010000 */
[----:B------:R-:W-:Y:S02]  /*8310*/  FADD.FTZ R15, R15, R6 ;  /* 0x000000060f0f7221 */ /* 0x000fe40000010000 */
[----:B------:R-:W-:Y:S02]  /*8320*/  FADD.FTZ R11, R11, R8 ;  /* 0x000000080b0b7221 */ /* 0x000fe40000010000 */
[----:B------:R-:W-:Y:S01]  /*8330*/  FADD.FTZ R15, R20, R15 ;  /* 0x0000000f140f7221 */ /* 0x000fe20000010000 */
[----:B------:R-:W2:Y:S01]  /*8340*/  MUFU.EX2 R183, R183 ;  /* 0x000000b700b77308 */ /* 0x000ea20000000800 */
[----:B0-----:R-:W-:Y:S01]  /*8350*/  F2FP.F16.F32.PACK_AB R163, R177, R176 ;  /* 0x000000b0b1a3723e */ /* 0x001fe200000000ff */
[----:B------:R-:W-:Y:S01]  /*8360*/  FADD.FTZ R11, R12, R11 ;  /* 0x0000000b0c0b7221 */ /* 0x000fe20000010000 */
[----:B------:R-:W-:-:S03]  /*8370*/  FADD.FTZ R168, R168, R15 ;  /* 0x0000000fa8a87221 */ /* 0x000fc60000010000 */
[----:B------:R1:W-:Y:S01]  /*8380*/  STSM.16.M88.4 [R185], R160 ;  /* 0x000000a0b9007844 */ /* 0x0003e20000000200 */
[----:B------:R-:W-:Y:S01]  /*8390*/  FADD.FTZ R214, R214, R11 ;  /* 0x0000000bd6d67221 */ /* 0x000fe20000010000 */
[----:B------:R-:W-:Y:S01]  /*83a0*/  MUFU.EX2 R212, R212 ;  /* 0x000000d400d47308 */ /* 0x000fe20000000800 */
[----:B------:R-:W-:Y:S02]  /*83b0*/  FADD.FTZ R169, R169, R168 ;  /* 0x000000a8a9a97221 */ /* 0x000fe40000010000 */
[----:B------:R-:W-:Y:S02]  /*83c0*/  FADD.FTZ R215, R215, R214 ;  /* 0x000000d6d7d77221 */ /* 0x000fe40000010000 */
[----:B------:R-:W-:Y:S02]  /*83d0*/  FADD.FTZ R170, R170, R169 ;  /* 0x000000a9aaaa7221 */ /* 0x000fe40000010000 */
[----:B------:R-:W-:Y:S01]  /*83e0*/  FADD.FTZ R216, R216, R215 ;  /* 0x000000d7d8d87221 */ /* 0x000fe20000010000 */
[----:B------:R-:W0:Y:S01]  /*83f0*/  MUFU.EX2 R213, R213 ;  /* 0x000000d500d57308 */ /* 0x000e220000000800 */
[----:B--2---:R-:W-:Y:S01]  /*8400*/  F2FP.F16.F32.PACK_AB R164, R183, R182 ;  /* 0x000000b6b7a4723e */ /* 0x004fe200000000ff */
[----:B------:R-:W-:Y:S01]  /*8410*/  FADD.FTZ R170, R171, R170 ;  /* 0x000000aaabaa7221 */ /* 0x000fe20000010000 */
[----:B------:R-:W-:-:S03]  /*8420*/  FADD.FTZ R217, R217, R216 ;  /* 0x000000d8d9d97221 */ /* 0x000fc60000010000 */
[----:B------:R-:W-:Y:S01]  /*8430*/  FADD.FTZ R173, R173, R170 ;  /* 0x000000aaadad7221 */ /* 0x000fe20000010000 */
[----:B------:R-:W-:Y:S01]  /*8440*/  FADD.FTZ R172, R172, R217 ;  /* 0x000000d9acac7221 */ /* 0x000fe20000010000 */
[----:B------:R-:W-:Y:S02]  /*8450*/  MUFU.EX2 R180, R180 ;  /* 0x000000b400b47308 */ /* 0x000fe40000000800 */
[----:B------:R-:W-:Y:S01]  /*8460*/  FADD.FTZ R174, R174, R173 ;  /* 0x000000adaeae7221 */ /* 0x000fe20000010000 */
[----:B------:R-:W-:-:S03]  /*8470*/  FADD.FTZ R219, R219, R172 ;  /* 0x000000acdbdb7221 */ /* 0x000fc60000010000 */
[----:B------:R-:W-:Y:S01]  /*8480*/  FADD.FTZ R175, R175, R174 ;  /* 0x000000aeafaf7221 */ /* 0x000fe20000010000 */
[----:B------:R-:W-:Y:S01]  /*8490*/  FADD.FTZ R176, R176, R219 ;  /* 0x000000dbb0b07221 */ /* 0x000fe20000010000 */
[----:B------:R-:W2:Y:S01]  /*84a0*/  MUFU.EX2 R179, R179 ;  /* 0x000000b300b37308 */ /* 0x000ea20000000800 */
[----:B0-----:R-:W-:Y:S01]  /*84b0*/  F2FP.F16.F32.PACK_AB R166, R213, R212 ;  /* 0x000000d4d5a6723e */ /* 0x001fe200000000ff */
[----:B------:R-:W-:Y:S01]  /*84c0*/  FADD.FTZ R175, R178, R175 ;  /* 0x000000afb2af7221 */ /* 0x000fe20000010000 */
[----:B------:R-:W-:-:S03]  /*84d0*/  FADD.FTZ R177, R177, R176 ;  /* 0x000000b0b1b17221 */ /* 0x000fc60000010000 */
[----:B------:R-:W-:Y:S02]  /*84e0*/  FADD.FTZ R182, R182, R175 ;  /* 0x000000afb6b67221 */ /* 0x000fe40000010000 */
[----:B------:R-:W-:Y:S02]  /*84f0*/  MUFU.EX2 R181, R181 ;  /* 0x000000b500b57308 */ /* 0x000fe40000000800 */
[----:B------:R-:W-:-:S04]  /*8500*/  FADD.FTZ R183, R183, R182 ;  /* 0x000000b6b7b77221 */ /* 0x000fc80000010000 */
[----:B------:R-:W-:Y:S02]  /*8510*/  FADD.FTZ R6, R212, R183 ;  /* 0x000000b7d4067221 */ /* 0x000fe40000010000 */
[----:B------:R-:W0:Y:S01]  /*8520*/  MUFU.EX2 R210, R210 ;  /* 0x000000d200d27308 */ /* 0x000e220000000800 */
[----:B--2---:R-:W-:Y:S01]  /*8530*/  F2FP.F16.F32.PACK_AB R165, R179, R180 ;  /* 0x000000b4b3a5723e */ /* 0x004fe200000000ff */
[----:B------:R-:W-:Y:S01]  /*8540*/  FADD.FTZ R180, R180, R177 ;  /* 0x000000b1b4b47221 */ /* 0x000fe20000010000 */
[----:B------:R-:W-:-:S03]  /*8550*/  FADD.FTZ R6, R213, R6 ;  /* 0x00000006d5067221 */ /* 0x000fc60000010000 */
[----:B------:R-:W-:Y:S01]  /*8560*/  FADD.FTZ R180, R179, R180 ;  /* 0x000000b4b3b47221 */ /* 0x000fe20000010000 */
[----:B0-----:R-:W-:-:S03]  /*8570*/  F2FP.F16.F32.PACK_AB R167, R210, R181 ;  /* 0x000000b5d2a7723e */ /* 0x001fc600000000ff */
[----:B------:R-:W-:Y:S02]  /*8580*/  FADD.FTZ R181, R181, R180 ;  /* 0x000000b4b5b57221 */ /* 0x000fe40000010000 */
[----:B------:R1:W-:Y:S01]  /*8590*/  STSM.16.M88.4 [R184], R164 ;  /* 0x000000a4b8007844 */ /* 0x0003e20000000200 */
[----:B------:R-:W-:Y:S01]  /*85a0*/  WARPGROUP.ARRIVE ;  /* 0x00000000000079c5 */ /* 0x000fe20000000000 */
[----:B------:R-:W-:-:S05]  /*85b0*/  FADD.FTZ R8, R210, R181 ;  /* 0x000000b5d2087221 */ /* 0x000fca0000010000 */
[----:B------:R-:W-:Y:S01]  /*85c0*/  HGMMA.64x256x16.F32 R24, R152, gdesc[UR12].tnspB, R24, gsb0 ;  /* 0x43e0000c98187df0 */ /* 0x000fe20008000818 */
[----:B------:R-:W-:Y:S01]  /*85d0*/  UIADD3 UR14, UR14, 0x180, URZ ;  /* 0x000001800e0e7890 */ /* 0x000fe2000fffe03f */
[----:B------:R-:W-:Y:S01]  /*85e0*/  UMOV UR15, 0x40000040 ;  /* 0x40000040000f7882 */ /* 0x000fe20000000000 */
[----:B------:R-:W-:Y:S02]  /*85f0*/  WARPGROUP.DEPBAR.LE gsb0, 0x0 ;  /* 0x00008000000079c5 */ /* 0x000fe40000010000 */
[----:B------:R-:W-:-:S15]  /*8600*/  WARPGROUP.ARRIVE ;  /* 0x00000000000079c5 */ /* 0x000fde0000000000 */
[----:B------:R-:W-:-:S08]  /*8610*/  NOP ;  /* 0x0000000000007918 */ /* 0x000fd00000000000 */
        /* <DEDUP_REMOVED lines=22> */
.L_x_1015:
[----:B------:R-:W-:Y:S01]  /*8780*/  UIADD3 UR6, UR6, 0x38860, URZ ;  /* 0x0003886006067890 */ /* 0x000fe2000fffe03f */
[----:B------:R-:W-:Y:S01]  /*8790*/  IMAD.MOV.U32 R7, RZ, RZ, R4 ;  /* 0x000000ffff077224 */ /* 0x000fe200078e0004 */
[----:B------:R-:W-:Y:S01]  /*87a0*/  UMOV UR7, UR36 ;  /* 0x0000002400077c82 */ /* 0x000fe20008000000 */
[----:B------:R-:W-:Y:S01]  /*87b0*/  IMAD.MOV.U32 R14, RZ, RZ, R3 ;  /* 0x000000ffff0e7224 */ /* 0x000fe200078e0003 */
[----:B------:R-:W-:-:S09]  /*87c0*/  UPRMT UR6, UR39, 0x654, UR6 ;  /* 0x0000065427067896 */ /* 0x000fd20008000006 */
[----:B------:R-:W-:Y:S01]  /*87d0*/  SYNCS.ARRIVE.TRANS64.RED.A1T0 RZ, [UR6], RZ ;  /* 0x000000ffffff79a7 */ /* 0x000fe20008100406 */
[----:B------:R-:W-:Y:S05]  /*87e0*/  @P1 BRA `(.L_x_1016) ;  /* 0xffffffd000701947 */ /* 0x000fea000383ffff */
.L_x_1005:
[----:B------:R-:W0:Y:S01]  /*87f0*/  SHFL.BFLY PT, R5, R6, 0x2, 0x1f ;  /* 0x0c401f0006057f89 */ /* 0x000e2200000e0000 */
[----:B------:R-:W-:Y:S01]  /*8800*/  IMAD.MOV R11, RZ, RZ, -R19 ;  /* 0x000000ffff0b7224 */ /* 0x000fe200078e0a13 */
[----:B------:R-:W-:Y:S01]  /*8810*/  MOV R165, 0xff800000 ;  /* 0xff80000000a57802 */ /* 0x000fe20000000f00 */
[----:B------:R-:W-:Y:S01]  /*8820*/  IMAD.U32 R13, RZ, RZ, UR11 ;  /* 0x0000000bff0d7e24 */ /* 0x000fe2000f8e00ff */
[----:B------:R-:W1:Y:S01]  /*8830*/  SHFL.BFLY PT, R9, R8, 0x2, 0x1f ;  /* 0x0c401f0008097f89 */ /* 0x000e6200000e0000 */
[----:B------:R-:W-:Y:S01]  /*8840*/  IMAD.MOV.U32 R166, RZ, RZ, -0x800000 ;  /* 0xff800000ffa67424 */ /* 0x000fe200078e00ff */
[----:B------:R-:W-:Y:S08]  /*8850*/  BAR.ARV 0x8, 0x100 ;  /* 0x0204000000007b1d */ /* 0x000ff00000002000 */
[----:B------:R-:W-:Y:S01]  /*8860*/  BAR.SYNC.DEFER_BLOCKING 0xf, 0x100 ;  /* 0x03c4000000007b1d */ /* 0x000fe20000010000 */
[----:B------:R-:W-:Y:S01]  /*8870*/  ISETP.NE.AND P0, PT, R18, R11, PT ;  /* 0x0000000b1200720c */ /* 0x000fe20003f05270 */
[----:B------:R-:W-:-:S02]  /*8880*/  IMAD.U32 R11, RZ, RZ, UR11 ;  /* 0x0000000bff0b7e24 */ /* 0x000fc4000f8e00ff */
[----:B------:R-:W-:Y:S02]  /*8890*/  VIADD R196, R196, 0x1 ;  /* 0x00000001c4c47836 */ /* 0x000fe40000000000 */
[----:B0-----:R-:W-:Y:S01]  /*88a0*/  FADD.FTZ R0, R5, R6 ;  /* 0x0000000605007221 */ /* 0x001fe20000010000 */
[----:B------:R-:W-:Y:S02]  /*88b0*/  IMAD.MOV.U32 R5, RZ, RZ, RZ ;  /* 0x000000ffff057224 */ /* 0x000fe400078e00ff */
[----:B-1----:R-:W-:Y:S02]  /*88c0*/  FADD.FTZ R9, R9, R8 ;  /* 0x0000000809097221 */ /* 0x002fe40000010000 */
[----:B------:R-:W0:Y:S04]  /*88d0*/  SHFL.BFLY PT, R7, R0, 0x1, 0x1f ;  /* 0x0c201f0000077f89 */ /* 0x000e2800000e0000 */
[----:B------:R-:W1:Y:S01]  /*88e0*/  SHFL.BFLY PT, R10, R9, 0x1, 0x1f ;  /* 0x0c201f00090a7f89 */ /* 0x000e6200000e0000 */
[----:B0-----:R-:W-:Y:S01]  /*88f0*/  FADD.FTZ R7, R0, R7 ;  /* 0x0000000700077221 */ /* 0x001fe20000010000 */
[----:B------:R-:W-:Y:S01]  /*8900*/  IMAD.U32 R0, RZ, RZ, UR36 ;  /* 0x00000024ff007e24 */ /* 0x000fe2000f8e00ff */
[----:B------:R-:W-:Y:S01]  /*8910*/  UIADD3 UR36, UR36, 0x1, URZ ;  /* 0x0000000124247890 */ /* 0x000fe2000fffe03f */
[----:B-1----:R-:W-:-:S02]  /*8920*/  FADD.FTZ R6, R9, R10 ;  /* 0x0000000a09067221 */ /* 0x002fc40000010000 */
[----:B------:R-:W-:Y:S01]  /*8930*/  FSETP.NE.FTZ.AND P1, PT, R7, RZ, PT ;  /* 0x000000ff0700720b */ /* 0x000fe20003f35000 */
[----:B------:R-:W-:Y:S01]  /*8940*/  @!P0 IMAD R9, R0, 0x40, R17 ;  /* 0x0000004000098824 */ /* 0x000fe200078e0211 */
[----:B------:R-:W-:Y:S01]  /*8950*/  UISETP.NE.AND UP0, UPT, UR36, 0x2, UPT ;  /* 0x000000022400788c */ /* 0x000fe2000bf05270 */
[----:B------:R-:W-:Y:S01]  /*8960*/  IMAD.MOV.U32 R0, RZ, RZ, RZ ;  /* 0x000000ffff007224 */ /* 0x000fe200078e00ff */
[----:B------:R-:W-:Y:S02]  /*8970*/  FSETP.NE.FTZ.AND P2, PT, R6, RZ, PT ;  /* 0x000000ff0600720b */ /* 0x000fe40003f55000 */
[----:B------:R-:W-:Y:S01]  /*8980*/  @!P0 LEA R9, R9, UR40, 0x2 ;  /* 0x0000002809098c11 */ /* 0x000fe2000f8e10ff */
[----:B------:R-:W-:Y:S02]  /*8990*/  USEL UR4, URZ, 0x1, UP0 ;  /* 0x000000013f047887 */ /* 0x000fe40008000000 */
[----:B------:R-:W-:-:S04]  /*89a0*/  USEL UR36, UR36, URZ, UP0 ;  /* 0x0000003f24247287 */ /* 0x000fc80008000000 */
[----:B------:R-:W0:Y:S01]  /*89b0*/  @P1 MUFU.RCP R5, R7 ;  /* 0x0000000700051308 */ /* 0x000e220000001000 */
[----:B------:R-:W-:-:S07]  /*89c0*/  LOP3.LUT R2, R2, UR4, RZ, 0x3c, !PT ;  /* 0x0000000402027c12 */ /* 0x000fce000f8e3cff */
[----:B------:R-:W1:Y:S08]  /*89d0*/  @P2 MUFU.RCP R0, R6 ;  /* 0x0000000600002308 */ /* 0x000e700000001000 */
[----:B------:R-:W2:Y:S01]  /*89e0*/  @P1 MUFU.LG2 R7, R7 ;  /* 0x0000000700071308 */ /* 0x000ea20000000c00 */
[----:B0-----:R-:W-:Y:S01]  /*89f0*/  @!P0 STS [R9+0x38400], R5 ;  /* 0x0384000509008388 */ /* 0x001fe20000000800 */
[-C--:B------:R-:W-:Y:S01]  /*8a00*/  FMUL.FTZ R175, R24, R5.reuse ;  /* 0x0000000518af7220 */ /* 0x080fe20000410000 */
[-C--:B------:R-:W-:Y:S01]  /*8a10*/  FMUL.FTZ R20, R28, R5.reuse ;  /* 0x000000051c147220 */ /* 0x080fe20000410000 */
[-C--:B------:R-:W-:Y:S01]  /*8a20*/  FMUL.FTZ R8, R25, R5.reuse ;  /* 0x0000000519087220 */ /* 0x080fe20000410000 */
[-C--:B------:R-:W-:Y:S01]  /*8a30*/  FMUL.FTZ R10, R29, R5.reuse ;  /* 0x000000051d0a7220 */ /* 0x080fe20000410000 */
[-C--:B------:R-:W-:Y:S01]  /*8a40*/  FMUL.FTZ R174, R32, R5.reuse ;  /* 0x0000000520ae7220 */ /* 0x080fe20000410000 */
[-C--:B------:R-:W-:Y:S01]  /*8a50*/  FMUL.FTZ R24, R33, R5.reuse ;  /* 0x0000000521187220 */ /* 0x080fe20000410000 */
[----:B------:R0:W3:Y:S01]  /*8a60*/  @P2 MUFU.LG2 R21, R6 ;  /* 0x0000000600152308 */ /* 0x0000e20000000c00 */
        /* <DEDUP_REMOVED lines=60> */
[----:B------:R-:W-:Y:S01]  /*8e30*/  @P1 FMUL.FTZ R5, R11, 0.69314718246459960938 ;  /* 0x3f3172180b051820 */ /* 0x000fe20000410000 */
[----:B0-----:R-:W-:Y:S01]  /*8e40*/  @P2 FMUL.FTZ R6, R13, 0.69314718246459960938 ;  /* 0x3f3172180d062820 */ /* 0x001fe20000410000 */
[----:B--2---:R-:W-:Y:S01]  /*8e50*/  @P1 FMUL.FTZ R26, R7, 0.69314718246459960938 ;  /* 0x3f317218071a1820 */ /* 0x004fe20000410000 */
        /* <DEDUP_REMOVED lines=68> */
.L_x_987:
[----:B------:R-:W1:Y:S08]  /*92a0*/  S2UR UR39, SR_CgaCtaId ;  /* 0x00000000002779c3 */ /* 0x000e700000008800 */
[----:B------:R-:W-:Y:S06]  /*92b0*/  BAR.SYNC.DEFER_BLOCKING 0x5, 0x180 ;  /* 0x0146000000007b1d */ /* 0x000fec0000010000 */
[----:B------:R-:W-:Y:S01]  /*92c0*/  UMOV UR40, 0x400 ;  /* 0x0000040000287882 */ /* 0x000fe20000000000 */
[----:B------:R-:W-:Y:S01]  /*92d0*/  BSSY B0, `(.L_x_1017) ;  /* 0x00002e1000007945 */ /* 0x000fe20003800000 */
[----:B-1----:R-:W-:-:S09]  /*92e0*/  ULEA UR40, UR39, UR40, 0x18 ;  /* 0x0000002827287291 */ /* 0x002fd2000f8ec03f */
[----:B0-----:R-:W0:Y:S02]  /*92f0*/  LDS.128 R4, [UR40+0x388d0] ;  /* 0x0388d028ff047984 */ /* 0x001e240008000c00 */
[----:B0-----:R-:W-:Y:S01]  /*9300*/  R2UR UR4, R5 ;  /* 0x00000000050472ca */ /* 0x001fe200000e0000 */
[----:B------:R-:W-:Y:S06]  /*9310*/  BAR.ARV 0x4, 0x180 ;  /* 0x0106000000007b1d */ /* 0x000fec0000002000 */
[----:B------:R-:W-:Y:S08]  /*9320*/  @P0 BRA `(.L_x_1018) ;  /* 0x00000020000c0947 */ /* 0x000ff00003800000 */
[----:B------:R-:W0:Y:S08]  /*9330*/  S2UR UR5, SR_SWINHI ;  /* 0x00000000000579c3 */ /* 0x000e300000002f00 */
[----:B------:R-:W-:Y:S01]  /*9340*/  BAR.SYNC.DEFER_BLOCKING 0x1, 0x100 ;  /* 0x0044000000007b1d */ /* 0x000fe20000010000 */
        /* <DEDUP_REMOVED lines=18> */
[----:B------:R-:W-:Y:S01]  /*9470*/  ULDC.64 UR6, c[0x0][0xd08] ;  /* 0x0003420000067ab9 */ /* 0x000fe20000000a00 */
[----:B------:R-:W-:Y:S01]  /*9480*/  F2FP.F16.F32.PACK_AB R73, R75, R74 ;  /* 0x0000004a4b49723e */ /* 0x000fe200000000ff */
[----:B------:R-:W-:Y:S01]  /*9490*/  IMAD.WIDE R118, R201, 0x2, R176 ;  /* 0x00000002c9767825 */ /* 0x000fe200078e02b0 */
[----:B------:R-:W-:-:S02]  /*94a0*/  F2FP.F16.F32.PACK_AB R80, R81, R80 ;  /* 0x000000505150723e */ /* 0x000fc400000000ff */
[----:B------:R-:W-:Y:S02]  /*94b0*/  F2FP.F16.F32.PACK_AB R74, R77, R76 ;  /* 0x0000004c4d4a723e */ /* 0x000fe400000000ff */
[C---:B------:R-:W-:Y:S02]  /*94c0*/  IADD3 R151, P1, R118.reuse, 0x20, RZ ;  /* 0x0000002076977810 */ /* 0x040fe40007f3e0ff */
[C---:B------:R-:W-:Y:S02]  /*94d0*/  IADD3 R48, P6, R118.reuse, 0x2020, RZ ;  /* 0x0000202076307810 */ /* 0x040fe40007fde0ff */
        /* <DEDUP_REMOVED lines=10> */
[C---:B------:R-:W-:Y:S02]  /*9580*/  IADD3 R30, P0, R118.reuse, 0x4020, RZ ;  /* 0x00004020761e7810 */ /* 0x040fe40007f1e0ff */
[----:B------:R-:W-:Y:S02]  /*9590*/  SHF.R.U64 R151, R151, 0x3, RZ ;  /* 0x0000000397977819 */ /* 0x000fe400000012ff */
[C---:B------:R-:W-:Y:S01]  /*95a0*/  IADD3 R52, P5, R118.reuse, 0x2040, RZ ;  /* 0x0000204076347810 */ /* 0x040fe20007fbe0ff */
[----:B------:R-:W-:Y:S01]  /*95b0*/  IMAD.X R99, RZ, RZ, R119, P0 ;  /* 0x000000ffff637224 */ /* 0x000fe200000e0677 */
[----:B------:R-:W-:-:S02]  /*95c0*/  IADD3 R56, P2, R118, 0x2060, RZ ;  /* 0x0000206076387810 */ /* 0x000fc40007f5e0ff */
[----:B------:R-:W-:Y:S01]  /*95d0*/  IADD3 R60, P1, R118, 0x4000, RZ ;  /* 0x00004000763c7810 */ /* 0x000fe20007f3e0ff */
[--C-:B------:R-:W-:Y:S01]  /*95e0*/  IMAD.X R53, RZ, RZ, R119.reuse, P5 ;  /* 0x000000ffff357224 */ /* 0x100fe200028e0677 */
[----:B------:R-:W-:Y:S01]  /*95f0*/  LOP3.LUT R48, R151, R48, RZ, 0x3c, !PT ;  /* 0x0000003097307212 */ /* 0x000fe200078e3cff */
[--C-:B------:R-:W-:Y:S01]  /*9600*/  IMAD.X R57, RZ, RZ, R119.reuse, P2 ;  /* 0x000000ffff397224 */ /* 0x100fe200010e0677 */
[----:B------:R-:W-:Y:S01]  /*9610*/  LOP3.LUT R151, R30, 0x380, RZ, 0xc0, !PT ;  /* 0x000003801e977812 */ /* 0x000fe200078ec0ff */
[--C-:B------:R-:W-:Y:S01]  /*9620*/  IMAD.X R61, RZ, RZ, R119.reuse, P1 ;  /* 0x000000ffff3d7224 */ /* 0x100fe200008e0677 */
[C---:B------:R-:W-:Y:S02]  /*9630*/  IADD3 R183, P3, R118.reuse, 0x2000, RZ ;  /* 0x0000200076b77810 */ /* 0x040fe40007f7e0ff */
[----:B------:R-:W-:Y:S02]  /*9640*/  LOP3.LUT R40, R181, 0x380, RZ, 0xc0, !PT ;  /* 0x00000380b5287812 */ /* 0x000fe400078ec0ff */
[----:B------:R-:W-:Y:S01]  /*9650*/  LOP3.LUT R5, R118, 0x380, RZ, 0xc0, !PT ;  /* 0x0000038076057812 */ /* 0x000fe200078ec0ff */
[----:B------:R-:W-:Y:S01]  /*9660*/  IMAD.X R45, RZ, RZ, R119, P3 ;  /* 0x000000ffff2d7224 */ /* 0x000fe200018e0677 */
[----:B------:R-:W-:-:S02]  /*9670*/  LOP3.LUT R36, R179, 0x380, RZ, 0xc0, !PT ;  /* 0x00000380b3247812 */ /* 0x000fc400078ec0ff */
[C---:B------:R-:W-:Y:S02]  /*9680*/  IADD3 R3, P5, R118.reuse, 0x6020, RZ ;  /* 0x0000602076037810 */ /* 0x040fe40007fbe0ff */
[----:B------:R-:W-:Y:S02]  /*9690*/  SHF.R.U64 R151, R151, 0x3, RZ ;  /* 0x0000000397977819 */ /* 0x000fe400000012ff */
[C---:B------:R-:W-:Y:S02]  /*96a0*/  IADD3 R4, P2, R118.reuse, 0x6040, RZ ;  /* 0x0000604076047810 */ /* 0x040fe40007f5e0ff */
[----:B------:R-:W-:Y:S02]  /*96b0*/  IADD3 R26, P1, R118, 0x6060, RZ ;  /* 0x00006060761a7810 */ /* 0x000fe40007f3e0ff */
[----:B------:R-:W-:Y:S02]  /*96c0*/  LOP3.LUT R44, R183, 0x380, RZ, 0xc0, !PT ;  /* 0x00000380b72c7812 */ /* 0x000fe400078ec0ff */
[----:B------:R-:W-:Y:S01]  /*96d0*/  SHF.R.U64 R40, R40, 0x3, RZ ;  /* 0x0000000328287819 */ /* 0x000fe200000012ff */
[----:B------:R-:W-:Y:S01]  /*96e0*/  IMAD.X R21, RZ, RZ, R119, P1 ;  /* 0x000000ffff157224 */ /* 0x000fe200008e0677 */
[----:B------:R-:W-:-:S02]  /*96f0*/  SHF.R.U64 R5, R5, 0x3, RZ ;  /* 0x0000000305057819 */ /* 0x000fc400000012ff */
[----:B------:R-:W-:Y:S02]  /*9700*/  SHF.R.U64 R36, R36, 0x3, RZ ;  /* 0x0000000324247819 */ /* 0x000fe400000012ff */
[----:B------:R-:W-:Y:S02]  /*9710*/  LOP3.LUT R98, R151, R30, RZ, 0x3c, !PT ;  /* 0x0000001e97627212 */ /* 0x000fe400078e3cff */
[----:B------:R-:W-:Y:S02]  /*9720*/  LOP3.LUT R27, R3, 0x380, RZ, 0xc0, !PT ;  /* 0x00000380031b7812 */ /* 0x000fe400078ec0ff */
[C---:B------:R-:W-:Y:S02]  /*9730*/  IADD3 R102, P4, R118.reuse, 0x4040, RZ ;  /* 0x0000404076667810 */ /* 0x040fe40007f9e0ff */
[C---:B------:R-:W-:Y:S02]  /*9740*/  IADD3 R106, P3, R118.reuse, 0x4060, RZ ;  /* 0x00004060766a7810 */ /* 0x040fe40007f7e0ff */
[----:B------:R-:W-:Y:S01]  /*9750*/  IADD3 R110, P6, R118, 0x6000, RZ ;  /* 0x00006000766e7810 */ /* 0x000fe20007fde0ff */
[--C-:B------:R-:W-:Y:S01]  /*9760*/  IMAD.X R103, RZ, RZ, R119.reuse, P4 ;  /* 0x000000ffff677224 */ /* 0x100fe200020e0677 */
[----:B------:R-:W-:Y:S01]  /*9770*/  SHF.R.U64 R44, R44, 0x3, RZ ;  /* 0x000000032c2c7819 */ /* 0x000fe200000012ff */
[--C-:B------:R-:W-:Y:S01]  /*9780*/  IMAD.X R107, RZ, RZ, R119.reuse, P3 ;  /* 0x000000ffff6b7224 */ /* 0x100fe200018e0677 */
[----:B------:R-:W-:Y:S01]  /*9790*/  LOP3.LUT R30, R4, 0x380, RZ, 0xc0, !PT ;  /* 0x00000380041e7812 */ /* 0x000fe200078ec0ff */
[----:B------:R-:W-:Y:S01]  /*97a0*/  IMAD.X R111, RZ, RZ, R119, P6 ;  /* 0x000000ffff6f7224 */ /* 0x000fe200030e0677 */
[----:B------:R-:W-:-:S02]  /*97b0*/  LOP3.LUT R151, R26, 0x380, RZ, 0xc0, !PT ;  /* 0x000003801a977812 */ /* 0x000fc400078ec0ff */
[----:B------:R-:W-:Y:S02]  /*97c0*/  LOP3.LUT R40, R40, R181, RZ, 0x3c, !PT ;  /* 0x000000b528287212 */ /* 0x000fe400078e3cff */
[----:B------:R-:W-:Y:S01]  /*97d0*/  LOP3.LUT R118, R5, R118, RZ, 0x3c, !PT ;  /* 0x0000007605767212 */ /* 0x000fe200078e3cff */
[----:B------:R-:W-:Y:S01]  /*97e0*/  IMAD.X R5, RZ, RZ, R119, P2 ;  /* 0x000000ffff057224 */ /* 0x000fe200010e0677 */
[----:B------:R-:W-:Y:S02]  /*97f0*/  LOP3.LUT R36, R36, R179, RZ, 0x3c, !PT ;  /* 0x000000b324247212 */ /* 0x000fe400078e3cff */
[----:B------:R-:W-:Y:S02]  /*9800*/  LOP3.LUT R181, R56, 0x380, RZ, 0xc0, !PT ;  /* 0x0000038038b57812 */ /* 0x000fe400078ec0ff */
[----:B------:R-:W-:Y:S02]  /*9810*/  LOP3.LUT R179, R52, 0x380, RZ, 0xc0, !PT ;  /* 0x0000038034b37812 */ /* 0x000fe400078ec0ff */
[----:B------:R-:W-:-:S02]  /*9820*/  SHF.R.U64 R20, R27, 0x3, RZ ;  /* 0x000000031b147819 */ /* 0x000fc400000012ff */
[----:B------:R-:W-:Y:S02]  /*9830*/  LOP3.LUT R44, R44, R183, RZ, 0x3c, !PT ;  /* 0x000000b72c2c7212 */ /* 0x000fe400078e3cff */
[----:B------:R-:W-:Y:S02]  /*9840*/  SHF.R.U64 R27, R30, 0x3, RZ ;  /* 0x000000031e1b7819 */ /* 0x000fe400000012ff */
[----:B------:R-:W-:Y:S02]  /*9850*/  SHF.R.U64 R151, R151, 0x3, RZ ;  /* 0x0000000397977819 */ /* 0x000fe400000012ff */
[----:B------:R-:W-:Y:S02]  /*9860*/  IADD3.X R115, RZ, R119, RZ, P5, !PT ;  /* 0x00000077ff737210 */ /* 0x000fe40002ffe4ff */
[----:B------:R-:W-:Y:S02]  /*9870*/  LOP3.LUT R183, R60, 0x380, RZ, 0xc0, !PT ;  /* 0x000003803cb77812 */ /* 0x000fe400078ec0ff */
[----:B------:R-:W-:-:S02]  /*9880*/  SHF.R.U64 R181, R181, 0x3, RZ ;  /* 0x00000003b5b57819 */ /* 0x000fc400000012ff */
[----:B------:R-:W-:Y:S02]  /*9890*/  MOV R119, R118 ;  /* 0x0000007600777202 */ /* 0x000fe40000000f00 */
[----:B------:R-:W-:Y:S02]  /*98a0*/  SHF.R.U64 R179, R179, 0x3, RZ ;  /* 0x00000003b3b37819 */ /* 0x000fe400000012ff */
[----:B------:R-:W-:Y:S01]  /*98b0*/  LOP3.LUT R114, R20, R3, RZ, 0x3c, !PT ;  /* 0x0000000314727212 */ /* 0x000fe200078e3cff */
[----:B------:R0:W-:Y:S01]  /*98c0*/  STSM.16.M88.4 [R119], R8 ;  /* 0x0000000877007844 */ /* 0x0001e20000000200 */
[----:B------:R-:W-:Y:S02]  /*98d0*/  LOP3.LUT R4, R27, R4, RZ, 0x3c, !PT ;  /* 0x000000041b047212 */ /* 0x000fe400078e3cff */
[----:B------:R-:W-:Y:S02]  /*98e0*/  LOP3.LUT R20, R151, R26, RZ, 0x3c, !PT ;  /* 0x0000001a97147212 */ /* 0x000fe400078e3cff */
[----:B------:R-:W-:-:S02]  /*98f0*/  SHF.R.U64 R183, R183, 0x3, RZ ;  /* 0x00000003b7b77819 */ /* 0x000fc400000012ff */
[----:B------:R-:W-:Y:S02]  /*9900*/  MOV R118, R32 ;  /* 0x0000002000767202 */ /* 0x000fe40000000f00 */
[----:B------:R-:W-:Y:S02]  /*9910*/  F2FP.F16.F32.PACK_AB R26, R171, R173 ;  /* 0x000000adab1a723e */ /* 0x000fe400000000ff */
[----:B------:R-:W-:Y:S02]  /*9920*/  F2FP.F16.F32.PACK_AB R27, R39, R38 ;  /* 0x00000026271b723e */ /* 0x000fe400000000ff */
[----:B------:R-:W-:Y:S02]  /*9930*/  LOP3.LUT R56, R181, R56, RZ, 0x3c, !PT ;  /* 0x00000038b5387212 */ /* 0x000fe400078e3cff */
[----:B------:R-:W-:Y:S01]  /*9940*/  MOV R36, R36 ;  /* 0x0000002400247202 */ /* 0x000fe20000000f00 */
[----:B------:R1:W-:Y:S01]  /*9950*/  STSM.16.M88.4 [R118], R24 ;  /* 0x0000001876007844 */ /* 0x0003e20000000200 */
[----:B------:R-:W-:-:S02]  /*9960*/  F2FP.F16.F32.PACK_AB R30, R167, R170 ;  /* 0x000000aaa71e723e */ /* 0x000fc400000000ff */
[----:B------:R-:W-:Y:S02]  /*9970*/  LOP3.LUT R52, R179, R52, RZ, 0x3c, !PT ;  /* 0x00000034b3347212 */ /* 0x000fe400078e3cff */
[----:B------:R-:W-:Y:S01]  /*9980*/  LOP3.LUT R181, R106, 0x380, RZ, 0xc0, !PT ;  /* 0x000003806ab57812 */ /* 0x000fe200078ec0ff */
[----:B------:R-:W-:Y:S01]  /*9990*/  STSM.16.M88.4 [R36], R28 ;  /* 0x0000001c24007844 */ /* 0x000fe20000000200 */
[----:B------:R-:W-:Y:S02]  /*99a0*/  MOV R40, R40 ;  /* 0x0000002800287202 */ /* 0x000fe40000000f00 */
[----:B------:R-:W-:Y:S02]  /*99b0*/  LOP3.LUT R179, R102, 0x380, RZ, 0xc0, !PT ;  /* 0x0000038066b37812 */ /* 0x000fe400078ec0ff */
[----:B------:R-:W-:Y:S01]  /*99c0*/  MOV R44, R44 ;  /* 0x0000002c002c7202 */ /* 0x000fe20000000f00 */
[----:B------:R-:W-:Y:S01]  /*99d0*/  STSM.16.M88.4 [R40], R12 ;  /* 0x0000000c28007844 */ /* 0x000fe20000000200 */
[----:B0-----:R-:W-:-:S02]  /*99e0*/  F2FP.F16.F32.PACK_AB R8, R154, R163 ;  /* 0x000000a39a08723e */ /* 0x001fc400000000ff */
[----:B------:R-:W-:Y:S02]  /*99f0*/  F2FP.F16.F32.PACK_AB R9, R59, R58 ;  /* 0x0000003a3b09723e */ /* 0x000fe400000000ff */
[----:B------:R-:W-:Y:S02]  /*9a00*/  F2FP.F16.F32.PACK_AB R10, R152, R160 ;  /* 0x000000a0980a723e */ /* 0x000fe400000000ff */
[----:B------:R-:W-:Y:S02]  /*9a10*/  F2FP.F16.F32.PACK_AB R11, R63, R62 ;  /* 0x0000003e3f0b723e */ /* 0x000fe400000000ff */
[----:B------:R-:W-:Y:S02]  /*9a20*/  LOP3.LUT R60, R183, R60, RZ, 0x3c, !PT ;  /* 0x0000003cb73c7212 */ /* 0x000fe400078e3cff */
[----:B------:R-:W-:Y:S01]  /*9a30*/  LOP3.LUT R183, R110, 0x380, RZ, 0xc0, !PT ;  /* 0x000003806eb77812 */ /* 0x000fe200078ec0ff */
[----:B------:R0:W-:Y:S01]  /*9a40*/  STSM.16.M88.4 [R44], R8 ;  /* 0x000000082c007844 */ /* 0x0001e20000000200 */
[----:B------:R-:W-:-:S02]  /*9a50*/  SHF.R.U64 R181, R181, 0x3, RZ ;  /* 0x00000003b5b57819 */ /* 0x000fc400000012ff */
[----:B------:R-:W-:Y:S02]  /*9a60*/  SHF.R.U64 R179, R179, 0x3, RZ ;  /* 0x00000003b3b37819 */ /* 0x000fe400000012ff */
[----:B------:R-:W-:Y:S02]  /*9a70*/  SHF.R.U64 R183, R183, 0x3, RZ ;  /* 0x00000003b7b77819 */ /* 0x000fe400000012ff */
[----:B------:R-:W-:Y:S02]  /*9a80*/  LOP3.LUT R106, R181, R106, RZ, 0x3c, !PT ;  /* 0x0000006ab56a7212 */ /* 0x000fe400078e3cff */
[----:B------:R-:W-:Y:S02]  /*9a90*/  MOV R48, R48 ;  /* 0x0000003000307202 */ /* 0x000fe40000000f00 */
[----:B-1----:R-:W-:Y:S02]  /*9aa0*/  F2FP.F16.F32.PACK_AB R24, R65, R64 ;  /* 0x000000404118723e */ /* 0x002fe400000000ff */
[----:B------:R-:W-:-:S02]  /*9ab0*/  F2FP.F16.F32.PACK_AB R25, R67, R66 ;  /* 0x000000424319723e */ /* 0x000fc400000000ff */
[----:B------:R-:W-:Y:S01]  /*9ac0*/  F2FP.F16.F32.PACK_AB R26, R69, R68 ;  /* 0x00000044451a723e */ /* 0x000fe200000000ff */
[----:B0-----:R-:W0:Y:S01]  /*9ad0*/  LDC.64 R8, c[0x0][0xd00] ;  /* 0x00034000ff087b82 */ /* 0x001e220000000a00 */
[----:B------:R-:W-:Y:S01]  /*9ae0*/  F2FP.F16.F32.PACK_AB R27, R71, R70 ;  /* 0x00000046471b723e */ /* 0x000fe200000000ff */
[----:B------:R-:W-:Y:S01]  /*9af0*/  IMAD.SHL.U32 R11, R186, 0x4, RZ ;  /* 0x00000004ba0b7824 */ /* 0x000fe200078e00ff */
[----:B------:R-:W-:Y:S02]  /*9b00*/  LOP3.LUT R102, R179, R102, RZ, 0x3c, !PT ;  /* 0x00000066b3667212 */ /* 0x000fe400078e3cff */
[----:B------:R-:W-:Y:S01]  /*9b10*/  MOV R52, R52 ;  /* 0x0000003400347202 */ /* 0x000fe20000000f00 */
[----:B------:R-:W-:Y:S01]  /*9b20*/  STSM.16.M88.4 [R48], R24 ;  /* 0x0000001830007844 */ /* 0x000fe20000000200 */
        /* <DEDUP_REMOVED lines=8> */
[----:B------:R-:W-:Y:S01]  /*9bb0*/  LOP3.LUT R110, R183, R110, RZ, 0x3c, !PT ;  /* 0x0000006eb76e7212 */ /* 0x000fe200078e3cff */
[----:B------:R-:W-:Y:S01]  /*9bc0*/  STSM.16.M88.4 [R56], R80 ;  /* 0x0000005038007844 */ /* 0x000fe20000000200 */
[----:B------:R-:W-:-:S02]  /*9bd0*/  MOV R60, R60 ;  /* 0x0000003c003c7202 */ /* 0x000fc40000000f00 */
        /* <DEDUP_REMOVED lines=9> */
[----:B------:R-:W-:Y:S02]  /*9c70*/  F2FP.F16.F32.PACK_AB R104, R105, R104 ;  /* 0x000000686968723e */ /* 0x000fe400000000ff */
[----:B------:R-:W-:Y:S01]  /*9c80*/  MOV R102, R102 ;  /* 0x0000006600667202 */ /* 0x000fe20000000f00 */
[----:B------:R-:W-:Y:S01]  /*9c90*/  STSM.16.M88.4 [R32], R96 ;  /* 0x0000006020007844 */ /* 0x000fe20000000200 */
[----:B------:R-:W-:Y:S02]  /*9ca0*/  MOV R3, R114 ;  /* 0x0000007200037202 */ /* 0x000fe40000000f00 */
[----:B------:R-:W-:-:S02]  /*9cb0*/  F2FP.F16.F32.PACK_AB R105, R155, R153 ;  /* 0x000000999b69723e */ /* 0x000fc400000000ff */
[----:B------:R-:W-:Y:S02]  /*9cc0*/  F2FP.F16.F32.PACK_AB R106, R109, R108 ;  /* 0x0000006c6d6a723e */ /* 0x000fe400000000ff */
[----:B------:R-:W-:Y:S02]  /*9cd0*/  F2FP.F16.F32.PACK_AB R107, R157, R156 ;  /* 0x0000009c9d6b723e */ /* 0x000fe400000000ff */
[----:B------:R-:W-:Y:S02]  /*9ce0*/  F2FP.F16.F32.PACK_AB R112, R113, R112 ;  /* 0x000000707170723e */ /* 0x000fe400000000ff */
        /* <DEDUP_REMOVED lines=8> */
[----:B------:R-:W-:Y:S02]  /*9d70*/  MOV R110, R110 ;  /* 0x0000006e006e7202 */ /* 0x000fe40000000f00 */
        /* <DEDUP_REMOVED lines=15> */
[----:B------:R1:W-:Y:S01]  /*9e70*/  STSM.16.M88.4 [R4], R136 ;  /* 0x0000008804007844 */ /* 0x0003e20000000200 */
[----:B------:R-:W-:Y:S02]  /*9e80*/  F2FP.F16.F32.PACK_AB R146, R149, R148 ;  /* 0x000000949592723e */ /* 0x000fe400000000ff */
[----:B------:R-:W-:-:S02]  /*9e90*/  F2FP.F16.F32.PACK_AB R147, R0, R150 ;  /* 0x000000960093723e */ /* 0x000fc400000000ff */
[----:B------:R-:W-:Y:S02]  /*9ea0*/  ISETP.NE.U32.AND P6, PT, RZ, UR6, PT ;  /* 0x00000006ff007c0c */ /* 0x000fe4000bfc5070 */
[----:B0-----:R-:W-:Y:S01]  /*9eb0*/  ISETP.NE.U32.AND P0, PT, R8, RZ, PT ;  /* 0x000000ff0800720c */ /* 0x001fe20003f05070 */
[----:B------:R0:W-:Y:S01]  /*9ec0*/  STSM.16.M88.4 [R20], R144 ;  /* 0x0000009014007844 */ /* 0x0001e20000000200 */
[----:B------:R-:W-:Y:S01]  /*9ed0*/  BAR.SYNC.DEFER_BLOCKING 0x1, 0x100 ;  /* 0x0044000000007b1d */ /* 0x000fe20000010000 */
[----:B------:R-:W-:Y:S01]  /*9ee0*/  ISETP.NE.AND.EX P6, PT, RZ, UR7, PT, P6 ;  /* 0x00000007ff007c0c */ /* 0x000fe2000bfc5360 */
[----:B------:R-:W-:Y:S01]  /*9ef0*/  IMAD R5, R195, 0x40, R16 ;  /* 0x00000040c3057824 */ /* 0x000fe200078e0210 */
[----:B------:R-:W-:Y:S01]  /*9f00*/  ISETP.NE.AND.EX P0, PT, R9, RZ, PT, P0 ;  /* 0x000000ff0900720c */ /* 0x000fe20003f05300 */
[----:B------:R-:W-:Y:S01]  /*9f10*/  IMAD.MOV.U32 R0, RZ, RZ, RZ ;  /* 0x000000ffff007224 */ /* 0x000fe200078e00ff */
[----:B------:R-:W-:Y:S02]  /*9f20*/  SHF.L.U64.HI R10, R186, 0x2, R194 ;  /* 0x00000002ba0a7819 */ /* 0x000fe400000102c2 */
[----:B------:R-:W-:Y:S01]  /*9f30*/  IADD3 R8, P1, R11, R8, RZ ;  /* 0x000000080b087210 */ /* 0x000fe20007f3e0ff */
[----:B------:R-:W-:Y:S01]  /*9f40*/  ULDC UR5, c[0x0][0xb88] ;  /* 0x0002e20000057ab9 */ /* 0x000fe20000000800 */
[----:B------:R-:W-:-:S05]  /*9f50*/  IMAD.WIDE R176, R5, 0x2, R176 ;  /* 0x0000000205b07825 */ /* 0x000fca00078e02b0 */
[----:B-1----:R-:W-:Y:S01]  /*9f60*/  @P6 IADD3 R4, P4, R11, UR6, RZ ;  /* 0x000000060b046c10 */ /* 0x002fe2000ff9e0ff */
[----:B------:R-:W-:Y:S02]  /*9f70*/  IMAD.U32 R3, RZ, RZ, UR5 ;  /* 0x00000005ff037e24 */ /* 0x000fe4000f8e00ff */
[C---:B------:R-:W-:Y:S01]  /*9f80*/  IMAD.X R9, R10.reuse, 0x1, R9, P1 ;  /* 0x000000010a097824 */ /* 0x040fe200008e0609 */
[----:B------:R-:W-:-:S04]  /*9f90*/  @P6 IADD3.X R5, R10, UR7, RZ, P4, !PT ;  /* 0x000000070a056c10 */ /* 0x000fc8000a7fe4ff */
[----:B------:R0:W5:Y:S01]  /*9fa0*/  @P0 LDG.E R0, desc[UR44][R8.64] ;  /* 0x0000002c08000981 */ /* 0x000162000c1e1900 */
[C---:B------:R-:W-:Y:S02]  /*9fb0*/  IADD3 R13, P1, R176.reuse, 0x1000, RZ ;  /* 0x00001000b00d7810 */ /* 0x040fe40007f3e0ff */
[C---:B------:R-:W-:Y:S01]  /*9fc0*/  IADD3 R25, P2, R176.reuse, 0x2000, RZ ;  /* 0x00002000b0197810 */ /* 0x040fe20007f5e0ff */
[----:B------:R0:W5:Y:S01]  /*9fd0*/  @P6 LDG.E R3, desc[UR44][R4.64] ;  /* 0x0000002c04036981 */ /* 0x000162000c1e1900 */
        /* <DEDUP_REMOVED lines=48> */
.L_x_1019:
[----:B------:R-:W0:Y:S01]  /*a2e0*/  SHFL.IDX PT, R4, R197, RZ, 0x1f ;  /* 0x00001fffc5047589 */ /* 0x000e2200000e0000 */
[----:B------:R-:W-:Y:S01]  /*a2f0*/  ISETP.NE.AND P6, PT, R10, RZ, PT ;  /* 0x000000ff0a00720c */ /* 0x000fe20003fc5270 */
[--C-:B------:R-:W-:Y:S01]  /*a300*/  IMAD.X R41, RZ, RZ, R177.reuse, P1 ;  /* 0x000000ffff297224 */ /* 0x100fe200008e06b1 */
[----:B------:R-:W-:Y:S01]  /*a310*/  IADD3.X R57, RZ, R177, RZ, P5, !PT ;  /* 0x000000b1ff397210 */ /* 0x000fe20002ffe4ff */
[--C-:B------:R-:W-:Y:S01]  /*a320*/  IMAD.X R45, RZ, RZ, R177.reuse, P2 ;  /* 0x000000ffff2d7224 */ /* 0x100fe200010e06b1 */
[C---:B------:R-:W-:Y:S01]  /*a330*/  IADD3 R65, P1, R176.reuse, 0xc000, RZ ;  /* 0x0000c000b0417810 */ /* 0x040fe20007f3e0ff */
[--C-:B------:R-:W-:Y:S01]  /*a340*/  IMAD.X R37, RZ, RZ, R177.reuse, P6 ;  /* 0x000000ffff257224 */ /* 0x100fe200030e06b1 */
[C---:B------:R-:W-:Y:S01]  /*a350*/  IADD3 R61, P6, R176.reuse, 0xb000, RZ ;  /* 0x0000b000b03d7810 */ /* 0x040fe20007fde0ff */
[--C-:B------:R-:W-:Y:S01]  /*a360*/  IMAD.X R49, RZ, RZ, R177.reuse, P3 ;  /* 0x000000ffff317224 */ /* 0x100fe200018e06b1 */
[C---:B------:R-:W-:Y:S01]  /*a370*/  IADD3 R69, P2, R176.reuse, 0xd000, RZ ;  /* 0x0000d000b0457810 */ /* 0x040fe20007f5e0ff */
[----:B------:R-:W-:Y:S01]  /*a380*/  IMAD.X R53, RZ, RZ, R177, P4 ;  /* 0x000000ffff357224 */ /* 0x000fe200020e06b1 */
[----:B------:R-:W-:-:S02]  /*a390*/  IADD3 R73, P3, R176, 0xe000, RZ ;  /* 0x0000e000b0497810 */ /* 0x000fc40007f7e0ff */
[C---:B------:R-:W-:Y:S02]  /*a3a0*/  IADD3 R5, P4, R176.reuse, 0xf000, RZ ;  /* 0x0000f000b0057810 */ /* 0x040fe40007f9e0ff */
[----:B------:R-:W-:Y:S02]  /*a3b0*/  LOP3.LUT R60, R61, 0x380, RZ, 0xc0, !PT ;  /* 0x000003803d3c7812 */ /* 0x000fe400078ec0ff */
[----:B------:R-:W-:Y:S01]  /*a3c0*/  LOP3.LUT R64, R65, 0x380, RZ, 0xc0, !PT ;  /* 0x0000038041407812 */ /* 0x000fe200078ec0ff */
[----:B------:R-:W-:Y:S01]  /*a3d0*/  IMAD.X R77, RZ, RZ, R177, P4 ;  /* 0x000000ffff4d7224 */ /* 0x000fe200020e06b1 */
[----:B------:R-:W-:Y:S02]  /*a3e0*/  LOP3.LUT R68, R69, 0x380, RZ, 0xc0, !PT ;  /* 0x0000038045447812 */ /* 0x000fe400078ec0ff */
[----:B------:R-:W-:Y:S02]  /*a3f0*/  LOP3.LUT R72, R73, 0x380, RZ, 0xc0, !PT ;  /* 0x0000038049487812 */ /* 0x000fe400078ec0ff */
[----:B------:R-:W-:-:S02]  /*a400*/  LOP3.LUT R9, R176, 0x380, RZ, 0xc0, !PT ;  /* 0x00000380b0097812 */ /* 0x000fc400078ec0ff */
[----:B0-----:R-:W-:Y:S02]  /*a410*/  ISETP.NE.AND P5, PT, R4, RZ, PT ;  /* 0x000000ff0400720c */ /* 0x001fe40003fa5270 */
[----:B------:R-:W-:Y:S02]  /*a420*/  LOP3.LUT R4, R5, 0x380, RZ, 0xc0, !PT ;  /* 0x0000038005047812 */ /* 0x000fe400078ec0ff */
[----:B------:R-:W-:Y:S02]  /*a430*/  SHF.R.U64 R60, R60, 0x3, RZ ;  /* 0x000000033c3c7819 */ /* 0x000fe400000012ff */
[----:B------:R-:W-:Y:S02]  /*a440*/  SHF.R.U64 R64, R64, 0x3, RZ ;  /* 0x0000000340407819 */ /* 0x000fe400000012ff */
[----:B------:R-:W-:Y:S02]  /*a450*/  SHF.R.U64 R68, R68, 0x3, RZ ;  /* 0x0000000344447819 */ /* 0x000fe400000012ff */
        /* <DEDUP_REMOVED lines=12> */
[----:B------:R-:W-:Y:S02]  /*a520*/  LOP3.LUT R76, R4, R5, RZ, 0x3c, !PT ;  /* 0x00000005044c7212 */ /* 0x000fe400078e3cff */
[----:B------:R-:W-:Y:S02]  /*a530*/  SHF.R.S32.HI R80, RZ, 0x1f, R187 ;  /* 0x0000001fff507819 */ /* 0x000fe400000114bb */
[----:B------:R-:W-:Y:S02]  /*a540*/  SEL R83, R186, RZ, !P0 ;  /* 0x000000ffba537207 */ /* 0x000fe40004000000 */
[----:B------:R-:W-:Y:S02]  /*a550*/  SEL R194, R194, RZ, !P0 ;  /* 0x000000ffc2c27207 */ /* 0x000fe40004000000 */
[----:B-----5:R-:W-:Y:S01]  /*a560*/  SHF.R.S32.HI R21, RZ, 0x1f, R0 ;  /* 0x0000001fff157819 */ /* 0x020fe20000011400 */
[----:B------:R-:W-:Y:S06]  /*a570*/  @P5 BRA `(.L_x_1020) ;  /* 0x0000000000c05947 */ /* 0x000fec0003800000 */
[----:B------:R-:W0:Y:S01]  /*a580*/  LDC R14, c[0x0][0xce8] ;  /* 0x00033a00ff0e7b82 */ /* 0x000e220000000800 */
[----:B------:R-:W-:Y:S01]  /*a590*/  IMAD.U32 R5, RZ, RZ, UR42 ;  /* 0x0000002aff057e24 */ /* 0x000fe2000f8e00ff */
[----:B------:R-:W-:Y:S01]  /*a5a0*/  ULDC.64 UR6, c[0x0][0xc90] ;  /* 0x0003240000067ab9 */ /* 0x000fe20000000a00 */
[----:B------:R-:W-:Y:S02]  /*a5b0*/  IMAD.MOV.U32 R4, RZ, RZ, R0 ;  /* 0x000000ffff047224 */ /* 0x000fe400078e0000 */
[----:B------:R-:W-:Y:S02]  /*a5c0*/  IMAD R8, R80, UR6, RZ ;  /* 0x0000000650087c24 */ /* 0x000fe4000f8e02ff */
[----:B------:R-:W-:Y:S02]  /*a5d0*/  IMAD R10, R5, 0x40, R200 ;  /* 0x00000040050a7824 */ /* 0x000fe400078e02c8 */
[----:B------:R-:W-:Y:S02]  /*a5e0*/  IMAD R11, R187, UR7, R8 ;  /* 0x00000007bb0b7c24 */ /* 0x000fe4000f8e0208 */
[----:B------:R-:W-:-:S02]  /*a5f0*/  IMAD.MOV.U32 R5, RZ, RZ, R21 ;  /* 0x000000ffff057224 */ /* 0x000fc400078e0015 */
[----:B------:R-:W-:Y:S02]  /*a600*/  IMAD.U32 R20, RZ, RZ, UR42 ;  /* 0x0000002aff147e24 */ /* 0x000fe4000f8e00ff */
[----:B------:R-:W-:Y:S01]  /*a610*/  IMAD.WIDE.U32 R4, R187, UR6, R4 ;  /* 0x00000006bb047c25 */ /* 0x000fe2000f8e0004 */
[----:B------:R-:W-:-:S03]  /*a620*/  ULDC.64 UR6, c[0x0][0xc98] ;  /* 0x0003260000067ab9 */ /* 0x000fc60000000a00 */
[----:B------:R-:W-:Y:S02]  /*a630*/  IMAD.IADD R5, R5, 0x1, R11 ;  /* 0x0000000105057824 */ /* 0x000fe400078e020b */
[----:B------:R-:W-:Y:S02]  /*a640*/  IMAD.MOV R31, RZ, RZ, -R19 ;  /* 0x000000ffff1f7224 */ /* 0x000fe400078e0a13 */
[----:B------:R-:W-:Y:S01]  /*a650*/  IMAD.WIDE.U32 R4, R83, UR6, R4 ;  /* 0x0000000653047c25 */ /* 0x000fe2000f8e0004 */
[----:B0-----:R-:W-:-:S03]  /*a660*/  ISETP.NE.AND P0, PT, R14, 0x1, PT ;  /* 0x000000010e00780c */ /* 0x001fc60003f05270 */
[----:B------:R-:W-:Y:S02]  /*a670*/  IMAD R20, R20, 0x40, R17 ;  /* 0x0000004014147824 */ /* 0x000fe400078e0211 */
[----:B------:R-:W-:-:S08]  /*a680*/  IMAD R27, R3, R14, RZ ;  /* 0x0000000e031b7224 */ /* 0x000fd000078e02ff */
[----:B------:R-:W0:Y:S08]  /*a690*/  @P0 LDC R9, c[0x0][0xcec] ;  /* 0x00033b00ff090b82 */ /* 0x000e300000000800 */
        /* <DEDUP_REMOVED lines=12> */
[----:B------:R-:W-:Y:S01]  /*a760*/  IADD3.X R5, R15, R5, R10, P0, !PT ;  /* 0x000000050f057210 */ /* 0x000fe200007fe40a */
[----:B------:R-:W-:Y:S02]  /*a770*/  VIADD R10, R20, 0x8 ;  /* 0x00000008140a7836 */ /* 0x000fe40000000000 */
[----:B------:R-:W-:-:S02]  /*a780*/  IMAD R8, R8, UR6, RZ ;  /* 0x0000000608087c24 */ /* 0x000fc4000f8e02ff */
[----:B------:R-:W-:-:S04]  /*a790*/  IMAD.WIDE.U32 R4, R11, UR6, R4 ;  /* 0x000000060b047c25 */ /* 0x000fc8000f8e0004 */
[----:B------:R-:W-:Y:S01]  /*a7a0*/  IMAD R11, R11, UR7, R8 ;  /* 0x000000070b0b7c24 */ /* 0x000fe2000f8e0208 */
[----:B------:R-:W-:-:S03]  /*a7b0*/  ULDC.64 UR6, c[0x0][0xc50] ;  /* 0x0003140000067ab9 */ /* 0x000fc60000000a00 */
        /* <DEDUP_REMOVED lines=9> */
[----:B------:R-:W1:Y:S06]  /*a850*/  SHFL.IDX PT, R9, R15, 0x1, 0x1c1f ;  /* 0x003c1f000f097f89 */ /* 0x000e6c00000e0000 */
[----:B0-----:R0:W-:Y:S04]  /*a860*/  @!P1 ST.E desc[UR44][R4.64], R165 ;  /* 0x000000a504009985 */ /* 0x0011e8000c10192c */
[----:B-1----:R0:W-:Y:S02]  /*a870*/  @!P0 ST.E desc[UR44][R8.64], R166 ;  /* 0x000000a608008985 */ /* 0x0021e4000c10192c */
.L_x_1020:
[----:B------:R-:W1:Y:S01]  /*a880*/  LDC R84, c[0x0][0xce8] ;  /* 0x00033a00ff547b82 */ /* 0x000e620000000800 */
[----:B------:R-:W-:Y:S01]  /*a890*/  ULDC UR8, c[0x0][0xbc8] ;  /* 0x0002f20000087ab9 */ /* 0x000fe20000000800 */
[----:B------:R-:W-:Y:S01]  /*a8a0*/  ULDC.64 UR6, c[0x0][0xba0] ;  /* 0x0002e80000067ab9 */ /* 0x000fe20000000a00 */
[----:B------:R-:W-:Y:S01]  /*a8b0*/  ISETP.GE.AND P0, PT, R192, UR8, PT ;  /* 0x00000008c0007c0c */ /* 0x000fe2000bf06270 */
[----:B0-----:R-:W-:Y:S01]  /*a8c0*/  IMAD R5, R21, UR6, RZ ;  /* 0x0000000615057c24 */ /* 0x001fe2000f8e02ff */
[----:B------:R0:W5:Y:S02]  /*a8d0*/  LD.E.128 R8, desc[UR44][R176.64] ;  /* 0x0000002cb0087980 */ /* 0x000164000c101d00 */
[----:B------:R-:W-:Y:S02]  /*a8e0*/  SEL R20, RZ, 0xffffffff, P0 ;  /* 0xffffffffff147807 */ /* 0x000fe40000000000 */
[----:B------:R-:W-:Y:S01]  /*a8f0*/  ISETP.GE.AND P0, PT, R191, UR8, PT ;  /* 0x00000008bf007c0c */ /* 0x000fe2000bf06270 */
[----:B------:R-:W5:Y:S04]  /*a900*/  LD.E.128 R12, desc[UR44][R12.64] ;  /* 0x0000002c0c0c7980 */ /* 0x000f68000c101d00 */
[----:B------:R-:W5:Y:S04]  /*a910*/  LD.E.128 R24, desc[UR44][R24.64] ;  /* 0x0000002c18187980 */ /* 0x000f68000c101d00 */
[----:B------:R-:W5:Y:S04]  /*a920*/  LD.E.128 R28, desc[UR44][R28.64] ;  /* 0x0000002c1c1c7980 */ /* 0x000f68000c101d00 */
[----:B------:R-:W5:Y:S01]  /*a930*/  LD.E.128 R32, desc[UR44][R32.64] ;  /* 0x0000002c20207980 */ /* 0x000f62000c101d00 */
[----:B-1----:R-:W-:-:S02]  /*a940*/  ISETP.NE.AND P2, PT, R84, 0x1, PT ;  /* 0x000000015400780c */ /* 0x002fc40003f45270 */
[----:B------:R-:W-:Y:S01]  /*a950*/  ISETP.GE.AND P1, PT, R16, UR8, PT ;  /* 0x0000000810007c0c */ /* 0x000fe2000bf26270 */
[----:B------:R-:W-:Y:S01]  /*a960*/  IMAD R21, R0, UR7, R5 ;  /* 0x0000000700157c24 */ /* 0x000fe2000f8e0205 */
[----:B------:R-:W-:Y:S01]  /*a970*/  SHF.L.U32 R81, R20, 0x1, RZ ;  /* 0x0000000114517819 */ /* 0x000fe200000006ff */
[----:B------:R-:W-:Y:S01]  /*a980*/  IMAD.WIDE.U32 R4, R0, UR6, RZ ;  /* 0x0000000600047c25 */ /* 0x000fe2000f8e00ff */
[----:B------:R-:W-:Y:S01]  /*a990*/  SEL R20, RZ, 0xffffffff, P0 ;  /* 0xffffffffff147807 */ /* 0x000fe20000000000 */
[----:B------:R-:W-:Y:S01]  /*a9a0*/  ULDC.64 UR6, c[0x0][0xbe8] ;  /* 0x0002fa0000067ab9 */ /* 0x000fe20000000a00 */
[----:B------:R-:W5:Y:S04]  /*a9b0*/  LD.E.128 R36, desc[UR44][R36.64] ;  /* 0x0000002c24247980 */ /* 0x000f68000c101d00 */
[----:B------:R-:W5:Y:S01]  /*a9c0*/  LD.E.128 R40, desc[UR44][R40.64] ;  /* 0x0000002c28287980 */ /* 0x000f62000c101d00 */
[----:B------:R-:W1:Y:S01]  /*a9d0*/  @P2 LDC R85, c[0x0][0xcec] ;  /* 0x00033b00ff552b82 */ /* 0x000e620000000800 */
[----:B------:R-:W-:Y:S01]  /*a9e0*/  SEL R0, RZ, 0x1, P1 ;  /* 0x00000001ff007807 */ /* 0x000fe20000800000 */
[----:B------:R-:W-:Y:S01]  /*a9f0*/  IMAD.SHL.U32 R89, R20, 0x4, RZ ;  /* 0x0000000414597824 */ /* 0x000fe200078e00ff */
[----:B------:R-:W5:Y:S04]  /*aa00*/  LD.E.128 R44, desc[UR44][R44.64] ;  /* 0x0000002c2c2c7980 */ /* 0x000f68000c101d00 */
[----:B------:R-:W5:Y:S01]  /*aa10*/  LD.E.128 R48, desc[UR44][R48.64] ;  /* 0x0000002c30307980 */ /* 0x000f62000c101d00 */
[----:B------:R-:W2:Y:S01]  /*aa20*/  @P2 LDC R87, c[0x0][0xcf0] ;  /* 0x00033c00ff572b82 */ /* 0x000ea20000000800 */
[----:B------:R-:W-:-:S02]  /*aa30*/  LOP3.LUT R0, R81, 0x2, R0, 0xe2, !PT ;  /* 0x0000000251007812 */ /* 0x000fc400078ee200 */
[----:B------:R-:W-:Y:S01]  /*aa40*/  ISETP.GE.AND P0, PT, R190, UR8, PT ;  /* 0x00000008be007c0c */ /* 0x000fe2000bf06270 */
[----:B------:R-:W-:Y:S01]  /*aa50*/  IMAD.IADD R5, R5, 0x1, R21 ;  /* 0x0000000105057824 */ /* 0x000fe200078e0215 */
[----:B------:R-:W-:Y:S01]  /*aa60*/  LOP3.LUT R20, R89, 0x4, R0, 0xe2, !PT ;  /* 0x0000000459147812 */ /* 0x000fe200078ee200 */
[----:B------:R-:W-:Y:S01]  /*aa70*/  IMAD R80, R80, UR6, RZ ;  /* 0x0000000650507c24 */ /* 0x000fe2000f8e02ff */
[----:B------:R-:W-:Y:S01]  /*aa80*/  SEL R21, RZ, 0xffffffff, P0 ;  /* 0xffffffffff157807 */ /* 0x000fe20000000000 */
[----:B------:R-:W-:Y:S01]  /*aa90*/  IMAD R0, R193, 0x20, R195 ;  /* 0x00000020c1007824 */ /* 0x000fe200078e02c3 */
[----:B------:R-:W5:Y:S01]  /*aaa0*/  LD.E.128 R52, desc[UR44][R52.64] ;  /* 0x0000002c34347980 */ /* 0x000f62000c101d00 */
[----:B------:R-:W-:Y:S02]  /*aab0*/  IMAD.U32 R89, RZ, RZ, UR42 ;  /* 0x0000002aff597e24 */ /* 0x000fe4000f8e00ff */
[C---:B------:R-:W-:Y:S01]  /*aac0*/  IMAD R81, R187.reuse, UR7, R80 ;  /* 0x00000007bb517c24 */ /* 0x040fe2000f8e0250 */
[----:B------:R-:W5:Y:S01]  /*aad0*/  LD.E.128 R56, desc[UR44][R56.64] ;  /* 0x0000002c38387980 */ /* 0x000f62000c101d00 */
[----:B------:R-:W-:Y:S01]  /*aae0*/  IMAD.WIDE.U32 R4, R187, UR6, R4 ;  /* 0x00000006bb047c25 */ /* 0x000fe2000f8e0004 */
[----:B------:R-:W-:Y:S01]  /*aaf0*/  ISETP.GE.AND P0, PT, R189, UR8, PT ;  /* 0x00000008bd007c0c */ /* 0x000fe2000bf06270 */
[----:B------:R-:W-:Y:S01]  /*ab00*/  ULDC.64 UR6, c[0x0][0xbf0] ;  /* 0x0002fc0000067ab9 */ /* 0x000fe20000000a00 */
[----:B------:R-:W5:Y:S01]  /*ab10*/  LD.E.128 R60, desc[UR44][R60.64] ;  /* 0x0000002c3c3c7980 */ /* 0x000f62000c101d00 */
[----:B------:R-:W-:-:S02]  /*ab20*/  IMAD R82, R89, 0x40, R0 ;  /* 0x0000004059527824 */ /* 0x000fc400078e0200 */
[----:B------:R-:W-:Y:S01]  /*ab30*/  IMAD.SHL.U32 R21, R21, 0x8, RZ ;  /* 0x0000000815157824 */ /* 0x000fe200078e00ff */
[----:B------:R-:W5:Y:S01]  /*ab40*/  LD.E.128 R64, desc[UR44][R64.64] ;  /* 0x0000002c40407980 */ /* 0x000f62000c101d00 */
[----:B------:R-:W-:Y:S02]  /*ab50*/  IMAD.IADD R5, R5, 0x1, R81 ;  /* 0x0000000105057824 */ /* 0x000fe400078e0251 */
[----:B-1----:R-:W-:Y:S01]  /*ab60*/  @P2 IMAD.HI.U32 R0, R82, R85, RZ ;  /* 0x0000005552002227 */ /* 0x002fe200078e00ff */
[----:B------:R-:W-:Y:S01]  /*ab70*/  LOP3.LUT R20, R21, 0x8, R20, 0xe2, !PT ;  /* 0x0000000815147812 */ /* 0x000fe200078ee214 */
[----:B------:R-:W5:Y:S02]  /*ab80*/  LD.E.128 R68, desc[UR44][R68.64] ;  /* 0x0000002c44447980 */ /* 0x000f64000c101d00 */
[----:B------:R-:W-:Y:S01]  /*ab90*/  IMAD R81, R194, UR6, RZ ;  /* 0x00000006c2517c24 */ /* 0x000fe2000f8e02ff */
[----:B------:R-:W-:Y:S01]  /*aba0*/  SEL R80, RZ, 0xffffffff, P0 ;  /* 0xffffffffff507807 */ /* 0x000fe20000000000 */
[----:B------:R-:W-:Y:S01]  /*abb0*/  IMAD.MOV.U32 R21, RZ, RZ, R82 ;  /* 0x000000ffff157224 */ /* 0x000fe200078e0052 */
[----:B--2---:R-:W-:Y:S01]  /*abc0*/  @P2 SHF.R.U32.HI R21, RZ, R87, R0 ;  /* 0x00000057ff152219 */ /* 0x004fe20000011600 */
[C---:B------:R-:W-:Y:S01]  /*abd0*/  IMAD R81, R83.reuse, UR7, R81 ;  /* 0x0000000753517c24 */ /* 0x040fe2000f8e0251 */
[----:B------:R-:W5:Y:S01]  /*abe0*/  LD.E.128 R72, desc[UR44][R72.64] ;  /* 0x0000002c48487980 */ /* 0x000f62000c101d00 */
[----:B------:R-:W-:Y:S01]  /*abf0*/  IMAD.WIDE.U32 R4, R83, UR6, R4 ;  /* 0x0000000653047c25 */ /* 0x000fe2000f8e0004 */
[----:B------:R-:W-:Y:S01]  /*ac00*/  ISETP.GE.AND P0, PT, R188, UR8, PT ;  /* 0x00000008bc007c0c */ /* 0x000fe2000bf06270 */
[----:B------:R-:W-:Y:S01]  /*ac10*/  ULDC.64 UR6, c[0x0][0xbe0] ;  /* 0x0002f80000067ab9 */ /* 0x000fe20000000a00 */
[----:B------:R-:W5:Y:S01]  /*ac20*/  LD.E.128 R76, desc[UR44][R76.64] ;  /* 0x0000002c4c4c7980 */ /* 0x000f62000c101d00 */
[----:B------:R-:W-:Y:S01]  /*ac30*/  IMAD.SHL.U32 R85, R80, 0x10, RZ ;  /* 0x0000001050557824 */ /* 0x000fe200078e00ff */
[----:B------:R-:W-:Y:S01]  /*ac40*/  SHF.R.S32.HI R80, RZ, 0x1f, R21 ;  /* 0x0000001fff507819 */ /* 0x000fe20000011415 */
[----:B------:R-:W-:Y:S01]  /*ac50*/  IMAD.IADD R5, R5, 0x1, R81 ;  /* 0x0000000105057824 */ /* 0x000fe200078e0251 */
[----:B------:R-:W-:Y:S01]  /*ac60*/  SEL R0, RZ, 0xffffffff, P0 ;  /* 0xffffffffff007807 */ /* 0x000fe20000000000 */
[----:B------:R-:W-:Y:S01]  /*ac70*/  IMAD.MOV R81, RZ, RZ, -R21 ;  /* 0x000000ffff517224 */ /* 0x000fe200078e0a15 */
[----:B------:R-:W-:Y:S01]  /*ac80*/  LOP3.LUT R20, R85, 0x10, R20, 0xe2, !PT ;  /* 0x0000001055147812 */ /* 0x000fe200078ee214 */
[----:B------:R-:W-:Y:S01]  /*ac90*/  IMAD R80, R80, UR6, RZ ;  /* 0x0000000650507c24 */ /* 0x000fe2000f8e02ff */
[----:B------:R-:W-:Y:S01]  /*aca0*/  @!PT LDS RZ, [RZ] ;  /* 0x00000000fffff984 */ /* 0x000fe20000000800 */
[----:B------:R-:W-:Y:S01]  /*acb0*/  @!PT LDS RZ, [RZ] ;  /* 0x00000000fffff984 */ /* 0x000fe20000000800 */
[----:B------:R-:W-:Y:S01]  /*acc0*/  @!PT LDS RZ, [RZ] ;  /* 0x00000000fffff984 */ /* 0x000fe20000000800 */
[----:B------:R-:W-:Y:S01]  /*acd0*/  @!PT LDS RZ, [RZ] ;  /* 0x00000000fffff984 */ /* 0x000fe20000000800 */
[----:B------:R1:W-:Y:S06]  /*ace0*/  MEMBAR.ALL.CTA ;  /* 0x0000000000007992 */ /* 0x0003ec0000008000 */
[----:B-1----:R-:W1:Y:S01]  /*acf0*/  FENCE.VIEW.ASYNC.S ;  /* 0x00000000000073c6 */ /* 0x002e620000000000 */
[----:B------:R-:W-:Y:S01]  /*ad00*/  IMAD R81, R84, R81, R82 ;  /* 0x0000005154517224 */ /* 0x000fe200078e0252 */
[----:B------:R-:W-:Y:S01]  /*ad10*/  ISETP.GE.AND P0, PT, R199, UR8, PT ;  /* 0x00000008c7007c0c */ /* 0x000fe2000bf06270 */
[----:B------:R-:W-:Y:S01]  /*ad20*/  IMAD.SHL.U32 R85, R0, 0x20, RZ ;  /* 0x0000002000557824 */ /* 0x000fe200078e00ff */
[----:B------:R-:W-:Y:S01]  /*ad30*/  UIADD3 UR5, UR40, 0x38820, URZ ;  /* 0x0003882028057890 */ /* 0x000fe2000fffe03f */
[C---:B------:R-:W-:Y:S01]  /*ad40*/  IMAD R83, R21.reuse, UR7, R80 ;  /* 0x0000000715537c24 */ /* 0x040fe2000f8e0250 */
[----:B------:R-:W-:Y:S01]  /*ad50*/  SHF.R.S32.HI R80, RZ, 0x1f, R81 ;  /* 0x0000001fff507819 */ /* 0x000fe20000011451 */
[----:B------:R-:W-:Y:S01]  /*ad60*/  IMAD.WIDE.U32 R4, R21, UR6, R4 ;  /* 0x0000000615047c25 */ /* 0x000fe2000f8e0004 */
[----:B------:R-:W-:Y:S01]  /*ad70*/  ULDC.64 UR6, c[0x0][0xbd8] ;  /* 0x0002f60000067ab9 */ /* 0x000fe20000000a00 */
[----:B------:R-:W-:Y:S01]  /*ad80*/  LOP3.LUT R20, R85, 0x20, R20, 0xe2, !PT ;  /* 0x0000002055147812 */ /* 0x000fe200078ee214 */
[----:B------:R-:W-:Y:S01]  /*ad90*/  UPRMT UR5, URZ, 0x654, UR5 ;  /* 0x000006543f057896 */ /* 0x000fe20008000005 */
[----:B------:R-:W-:Y:S01]  /*ada0*/  IMAD.U32 R88, RZ, RZ, UR42 ;  /* 0x0000002aff587e24 */ /* 0x000fe2000f8e00ff */
[----:B------:R-:W-:Y:S01]  /*adb0*/  SEL R21, RZ, 0x40, P0 ;  /* 0x00000040ff157807 */ /* 0x000fe20000000000 */
[----:B------:R-:W-:Y:S01]  /*adc0*/  IMAD.IADD R5, R5, 0x1, R83 ;  /* 0x0000000105057824 */ /* 0x000fe200078e0253 */
[----:B------:R-:W-:Y:S01]  /*add0*/  ISETP.GE.AND P0, PT, R198, UR8, PT ;  /* 0x00000008c6007c0c */ /* 0x000fe2000bf06270 */
[----:B------:R-:W-:Y:S01]  /*ade0*/  IMAD R80, R80, UR6, RZ ;  /* 0x0000000650507c24 */ /* 0x000fe2000f8e02ff */
[----:B------:R-:W-:Y:S01]  /*adf0*/  LOP3.LUT R0, R20, R21, RZ, 0xfc, !PT ;  /* 0x0000001514007212 */ /* 0x000fe200078efcff */
[----:B------:R-:W-:Y:S01]  /*ae00*/  IMAD R89, R3, R84, RZ ;  /* 0x0000005403597224 */ /* 0x000fe200078e02ff */
[----:B------:R-:W-:Y:S01]  /*ae10*/  SEL R3, RZ, 0x80, P0 ;  /* 0x00000080ff037807 */ /* 0x000fe20000000000 */
[----:B------:R-:W-:Y:S01]  /*ae20*/  IMAD R88, R88, 0x40, R195 ;  /* 0x0000004058587824 */ /* 0x000fe200078e02c3 */
[----:B------:R-:W-:Y:S01]  /*ae30*/  BSSY B1, `(.L_x_1021) ;  /* 0x000002c000017945 */ /* 0x000fe20003800000 */
[C---:B------:R-:W-:Y:S01]  /*ae40*/  IMAD R21, R81.reuse, UR7, R80 ;  /* 0x0000000751157c24 */ /* 0x040fe2000f8e0250 */
[----:B------:R-:W-:Y:S01]  /*ae50*/  LOP3.LUT R3, R0, R3, RZ, 0xfc, !PT ;  /* 0x0000000300037212 */ /* 0x000fe200078efcff */
[----:B------:R-:W-:Y:S01]  /*ae60*/  IMAD.WIDE.U32 R4, R81, UR6, R4 ;  /* 0x0000000651047c25 */ /* 0x000fe2000f8e0004 */
[----:B------:R-:W-:Y:S01]  /*ae70*/  ISETP.GE.AND P0, PT, R88, R89, PT ;  /* 0x000000595800720c */ /* 0x000fe20003f06270 */
[----:B------:R-:W-:Y:S01]  /*ae80*/  ULDC.64 UR6, c[0x0][0xb80] ;  /* 0x0002e00000067ab9 */ /* 0x000fe20000000a00 */
[----:B-1----:R-:W-:Y:S01]  /*ae90*/  SYNCS.ARRIVE.TRANS64.RED.A1T0 RZ, [UR5], RZ ;  /* 0x000000ffffff79a7 */ /* 0x002fe20008100405 */
[----:B------:R-:W-:Y:S01]  /*aea0*/  IMAD.IADD R5, R5, 0x1, R21 ;  /* 0x0000000105057824 */ /* 0x000fe200078e0215 */
[----:B------:R-:W-:-:S04]  /*aeb0*/  LEA R86, P1, R4, UR6, 0x1 ;  /* 0x0000000604567c11 */ /* 0x000fc8000f8208ff */
        /* <DEDUP_REMOVED lines=35> */
.L_x_1022:
[----:B------:R-:W-:Y:S05]  /*b0f0*/  BSYNC B1 ;  /* 0x0000000000017941 */ /* 0x000fea0003800000 */
.L_x_1021:
[----:B---3--:R-:W-:Y:S01]  /*b100*/  VIADD R4, R88, 0x20 ;  /* 0x0000002058047836 */ /* 0x008fe20000000000 */
[----:B-----5:R4:W3:Y:S04]  /*b110*/  SHFL.IDX PT, R9, R87, 0x1, 0x181f ;  /* 0x00381f0057097f89 */ /* 0x0208e800000e0000 */
        /* <DEDUP_REMOVED lines=10> */
[----:B-1----:R-:W-:Y:S01]  /*b1c0*/  @!P3 LEA R20, P6, R191, R8, 0x1 ;  /* 0x00000008bf14b211 */ /* 0x002fe200078c08ff */
[----:B------:R0:W-:Y:S01]  /*b1d0*/  @!P0 ST.E.128 desc[UR44][R4.64], R12 ;  /* 0x0000000c04008985 */ /* 0x0001e2000c101d2c */
[----:B------:R-:W-:Y:S02]  /*b1e0*/  ISETP.GE.AND P0, PT, R188, UR8, PT ;  /* 0x00000008bc007c0c */ /* 0x000fe4000bf06270 */
[----:B------:R-:W-:Y:S02]  /*b1f0*/  @!P5 LEA.HI.X R11, R192, R9, R209, 0x1, P4 ;  /* 0x00000009c00bd211 */ /* 0x000fe400020f0cd1 */
[----:B------:R-:W-:-:S02]  /*b200*/  LOP3.LUT P4, RZ, R0, 0x40, RZ, 0xc0, !PT ;  /* 0x0000004000ff7812 */ /* 0x000fc4000788c0ff */
[----:B--2---:R-:W-:Y:S01]  /*b210*/  @!P3 LEA.HI.X R21, R191, R9, R208, 0x1, P6 ;  /* 0x00000009bf15b211 */ /* 0x004fe200030f0cd0 */
        /* <DEDUP_REMOVED lines=20> */
.L_x_1018:
[----:B------:R-:W0:Y:S01]  /*b360*/  LDC.64 R8, c[0x0][0xd00] ;  /* 0x00034000ff087b82 */ /* 0x000e220000000a00 */
[----:B------:R-:W-:Y:S01]  /*b370*/  ULDC.64 UR6, c[0x0][0xd08] ;  /* 0x0003420000067ab9 */ /* 0x000fe20000000a00 */
[----:B------:R-:W-:-:S06]  /*b380*/  MOV R3, RZ ;  /* 0x000000ff00037202 */ /* 0x000fcc0000000f00 */
[----:B------:R-:W1:Y:S01]  /*b390*/  LDC.64 R4, c[0x0][0xd00] ;  /* 0x00034000ff047b82 */ /* 0x000e620000000a00 */
[----:B------:R-:W-:-:S04]  /*b3a0*/  ISETP.NE.U32.AND P1, PT, RZ, UR6, PT ;  /* 0x00000006ff007c0c */ /* 0x000fc8000bf25070 */
[----:B------:R-:W-:Y:S01]  /*b3b0*/  ISETP.NE.AND.EX P1, PT, RZ, UR7, PT, P1 ;  /* 0x00000007ff007c0c */ /* 0x000fe2000bf25310 */
[----:B------:R-:W-:Y:S02]  /*b3c0*/  ULDC UR5, c[0x0][0xb88] ;  /* 0x0002e20000057ab9 */ /* 0x000fe40000000800 */
[----:B------:R-:W2:Y:S01]  /*b3d0*/  LDC R27, c[0x0][0xce8] ;  /* 0x00033a00ff1b7b82 */ /* 0x000ea20000000800 */
[----:B0-----:R-:W-:-:S04]  /*b3e0*/  ISETP.NE.U32.AND P0, PT, R8, RZ, PT ;  /* 0x000000ff0800720c */ /* 0x001fc80003f05070 */
[----:B------:R-:W-:Y:S01]  /*b3f0*/  ISETP.NE.AND.EX P0, PT, R9, RZ, PT, P0 ;  /* 0x000000ff0900720c */ /* 0x000fe20003f05300 */
[----:B-1----:R-:W-:-:S04]  /*b400*/  IMAD.WIDE R8, R186, 0x4, R4 ;  /* 0x00000004ba087825 */ /* 0x002fc800078e0204 */
[----:B------:R-:W0:Y:S01]  /*b410*/  @P1 LDC.64 R4, c[0x0][0xd08] ;  /* 0x00034200ff041b82 */ /* 0x000e220000000a00 */
[----:B------:R-:W-:-:S07]  /*b420*/  IMAD.U32 R0, RZ, RZ, UR5 ;  /* 0x00000005ff007e24 */ /* 0x000fce000f8e00ff */
[----:B------:R1:W5:Y:S01]  /*b430*/  @P0 LDG.E R3, desc[UR44][R8.64] ;  /* 0x0000002c08030981 */ /* 0x000362000c1e1900 */
[----:B0-----:R-:W-:-:S05]  /*b440*/  @P1 IMAD.WIDE R4, R186, 0x4, R4 ;  /* 0x00000004ba041825 */ /* 0x001fca00078e0204 */
[----:B------:R1:W5:Y:S01]  /*b450*/  @P1 LDG.E R0, desc[UR44][R4.64] ;  /* 0x0000002c04001981 */ /* 0x000362000c1e1900 */
[----:B------:R-:W-:Y:S01]  /*b460*/  ISETP.GE.AND P2, PT, R202, 0x40, PT ;  /* 0x00000040ca00780c */ /* 0x000fe20003f46270 */
[----:B--2---:R-:W-:-:S12]  /*b470*/  @P1 BRA `(.L_x_1024) ;  /* 0x0000000000101947 */ /* 0x004fd80003800000 */
[----:B------:R-:W-:Y:S05]  /*b480*/  @!P0 BRA `(.L_x_1024) ;  /* 0x00000000000c8947 */ /* 0x000fea0003800000 */
[----:B-1----:R-:W2:Y:S04]  /*b490*/  LDG.E R5, desc[UR44][R8.64] ;  /* 0x0000002c08057981 */ /* 0x002ea8000c1e1900 */
[----:B-----5:R-:W2:Y:S02]  /*b4a0*/  LDG.E R0, desc[UR44][R8.64+0x4] ;  /* 0x0000042c08007981 */ /* 0x020ea4000c1e1900 */
[----:B--2---:R-:W-:-:S07]  /*b4b0*/  IMAD.IADD R0, R0, 0x1, -R5 ;  /* 0x0000000100007824 */ /* 0x004fce00078e0a05 */
.L_x_1024:
[----:B------:R-:W-:Y:S01]  /*b4c0*/  BSSY B1, `(.L_x_1025) ;  /* 0x000002f000017945 */ /* 0x000fe20003800000 */
[----:B------:R-:W-:Y:S02]  /*b4d0*/  SHF.R.S32.HI R15, RZ, 0x1f, R187 ;  /* 0x0000001fff0f7819 */ /* 0x000fe400000114bb */
[----:B------:R-:W-:Y:S02]  /*b4e0*/  SEL R21, R186, RZ, !P0 ;  /* 0x000000ffba157207 */ /* 0x000fe40004000000 */
[----:B------:R-:W-:Y:S02]  /*b4f0*/  SEL R194, R194, RZ, !P0 ;  /* 0x000000ffc2c27207 */ /* 0x000fe40004000000 */
[----:B-----5:R-:W-:Y:S01]  /*b500*/  SHF.R.S32.HI R12, RZ, 0x1f, R3 ;  /* 0x0000001fff0c7819 */ /* 0x020fe20000011403 */
[----:B------:R-:W-:Y:S06]  /*b510*/  @P2 BRA `(.L_x_1026) ;  /* 0x0000000000a42947 */ /* 0x000fec0003800000 */
[----:B-1----:R-:W0:Y:S01]  /*b520*/  S2R R5, SR_TID.X ;  /* 0x0000000000057919 */ /* 0x002e220000002100 */
[----:B------:R-:W1:Y:S01]  /*b530*/  LDC R13, c[0x0][0xce8] ;  /* 0x00033a00ff0d7b82 */ /* 0x000e620000000800 */
[----:B------:R-:W-:-:S04]  /*b540*/  IMAD.U32 R4, RZ, RZ, UR42 ;  /* 0x0000002aff047e24 */ /* 0x000fc8000f8e00ff */
[----:B0-----:R-:W-:Y:S02]  /*b550*/  IMAD R4, R4, 0x40, R5 ;  /* 0x0000004004047824 */ /* 0x001fe400078e0205 */
[----:B-1----:R-:W-:Y:S02]  /*b560*/  IMAD R5, R0, R13, RZ ;  /* 0x0000000d00057224 */ /* 0x002fe400078e02ff */
[----:B------:R-:W-:-:S05]  /*b570*/  VIADD R14, R4, 0xffffff80 ;  /* 0xffffff80040e7836 */ /* 0x000fca0000000000 */
[----:B------:R-:W-:-:S13]  /*b580*/  ISETP.GE.AND P0, PT, R14, R5, PT ;  /* 0x000000050e00720c */ /* 0x000fda0003f06270 */
[----:B------:R-:W-:Y:S05]  /*b590*/  @P0 BRA `(.L_x_1026) ;  /* 0x0000000000840947 */ /* 0x000fea0003800000 */
[----:B------:R-:W-:Y:S01]  /*b5a0*/  ISETP.NE.AND P0, PT, R13, 0x1, PT ;  /* 0x000000010d00780c */ /* 0x000fe20003f05270 */
[----:B------:R-:W-:Y:S01]  /*b5b0*/  ULDC.64 UR6, c[0x0][0xc90] ;  /* 0x0003240000067ab9 */ /* 0x000fe20000000a00 */
[----:B------:R-:W-:Y:S02]  /*b5c0*/  IMAD.MOV.U32 R4, RZ, RZ, R3 ;  /* 0x000000ffff047224 */ /* 0x000fe400078e0003 */
[----:B------:R-:W-:Y:S02]  /*b5d0*/  IMAD R10, R15, UR6, RZ ;  /* 0x000000060f0a7c24 */ /* 0x000fe4000f8e02ff */
[----:B------:R-:W-:Y:S02]  /*b5e0*/  IMAD.MOV.U32 R5, RZ, RZ, R12 ;  /* 0x000000ffff057224 */ /* 0x000fe400078e000c */
[----:B------:R-:W-:Y:S02]  /*b5f0*/  IMAD.MOV.U32 R9, RZ, RZ, R14 ;  /* 0x000000ffff097224 */ /* 0x000fe400078e000e */
[----:B------:R-:W-:-:S03]  /*b600*/  IMAD.WIDE.U32 R4, R187, UR6, R4 ;  /* 0x00000006bb047c25 */ /* 0x000fc6000f8e0004 */
[----:B------:R-:W0:Y:S08]  /*b610*/  @P0 LDC R11, c[0x0][0xcec] ;  /* 0x00033b00ff0b0b82 */ /* 0x000e300000000800 */
[----:B------:R-:W1:Y:S01]  /*b620*/  @P0 LDC R25, c[0x0][0xcf0] ;  /* 0x00033c00ff190b82 */ /* 0x000e620000000800 */
[----:B0-----:R-:W-:-:S04]  /*b630*/  @P0 IMAD.HI.U32 R8, R14, R11, RZ ;  /* 0x0000000b0e080227 */ /* 0x001fc800078e00ff */
[----:B------:R-:W-:Y:S01]  /*b640*/  IMAD R11, R187, UR7, R10 ;  /* 0x00000007bb0b7c24 */ /* 0x000fe2000f8e020a */
[----:B------:R-:W-:Y:S01]  /*b650*/  ULDC.64 UR6, c[0x0][0xc98] ;  /* 0x0003260000067ab9 */ /* 0x000fe20000000a00 */
[----:B-1----:R-:W-:Y:S02]  /*b660*/  @P0 SHF.R.U32.HI R9, RZ, R25, R8 ;  /* 0x00000019ff090219 */ /* 0x002fe40000011608 */
        /* <DEDUP_REMOVED lines=20> */
.L_x_1026:
[----:B------:R-:W-:Y:S05]  /*b7b0*/  BSYNC B1 ;  /* 0x0000000000017941 */ /* 0x000fea0003800000 */
.L_x_1025:
[----:B------:R-:W-:Y:S01]  /*b7c0*/  ISETP.NE.AND P0, PT, R27, 0x1, PT ;  /* 0x000000011b00780c */ /* 0x000fe20003f05270 */
[----:B------:R-:W-:Y:S01]  /*b7d0*/  ULDC.64 UR6, c[0x0][0xba0] ;  /* 0x0002e80000067ab9 */ /* 0x000fe20000000a00 */
[----:B------:R-:W-:Y:S01]  /*b7e0*/  ULDC UR5, c[0x0][0xbc8] ;  /* 0x0002f20000057ab9 */ /* 0x000fe20000000800 */
[----:B01----:R-:W-:Y:S01]  /*b7f0*/  IMAD R8, R12, UR6, RZ ;  /* 0x000000060c087c24 */ /* 0x003fe2000f8e02ff */
[----:B------:R-:W-:Y:S01]  /*b800*/  ISETP.GE.AND P1, PT, R192, UR5, PT ;  /* 0x00000005c0007c0c */ /* 0x000fe2000bf26270 */
[C---:B------:R-:W-:Y:S01]  /*b810*/  IMAD.WIDE.U32 R4, R3.reuse, UR6, RZ ;  /* 0x0000000603047c25 */ /* 0x040fe2000f8e00ff */
[----:B------:R-:W-:Y:S01]  /*b820*/  ISETP.GE.AND P2, PT, R16, UR5, PT ;  /* 0x0000000510007c0c */ /* 0x000fe2000bf46270 */
[----:B------:R-:W-:Y:S01]  /*b830*/  BSSY B1, `(.L_x_1027) ;  /* 0x0000066000017945 */ /* 0x000fe20003800000 */
[----:B------:R-:W-:Y:S01]  /*b840*/  SEL R10, RZ, 0xffffffff, P1 ;  /* 0xffffffffff0a7807 */ /* 0x000fe20000800000 */
[----:B------:R-:W-:Y:S01]  /*b850*/  IMAD R3, R3, UR7, R8 ;  /* 0x0000000703037c24 */ /* 0x000fe2000f8e0208 */
[----:B------:R-:W-:Y:S01]  /*b860*/  ULDC.64 UR6, c[0x0][0xbe8] ;  /* 0x0002fa0000067ab9 */ /* 0x000fe20000000a00 */
[----:B------:R-:W-:Y:S01]  /*b870*/  IMAD R9, R193, 0x20, R195 ;  /* 0x00000020c1097824 */ /* 0x000fe200078e02c3 */
[----:B------:R-:W-:Y:S01]  /*b880*/  ISETP.GE.AND P1, PT, R191, UR5, PT ;  /* 0x00000005bf007c0c */ /* 0x000fe2000bf26270 */
[----:B------:R-:W0:Y:S01]  /*b890*/  @P0 LDC R11, c[0x0][0xcec] ;  /* 0x00033b00ff0b0b82 */ /* 0x000e220000000800 */
[----:B------:R-:W-:-:S02]  /*b8a0*/  IMAD.U32 R12, RZ, RZ, UR42 ;  /* 0x0000002aff0c7e24 */ /* 0x000fc4000f8e00ff */
[----:B------:R-:W-:Y:S02]  /*b8b0*/  IMAD R8, R15, UR6, RZ ;  /* 0x000000060f087c24 */ /* 0x000fe4000f8e02ff */
[----:B------:R-:W-:Y:S02]  /*b8c0*/  IMAD.IADD R5, R5, 0x1, R3 ;  /* 0x0000000105057824 */ /* 0x000fe400078e0203 */
[----:B------:R-:W-:Y:S01]  /*b8d0*/  IMAD.SHL.U32 R15, R10, 0x2, RZ ;  /* 0x000000020a0f7824 */ /* 0x000fe200078e00ff */
[----:B------:R-:W1:Y:S01]  /*b8e0*/  @P0 LDC R13, c[0x0][0xcf0] ;  /* 0x00033c00ff0d0b82 */ /* 0x000e620000000800 */
[C---:B------:R-:W-:Y:S01]  /*b8f0*/  IMAD R3, R187.reuse, UR7, R8 ;  /* 0x00000007bb037c24 */ /* 0x040fe2000f8e0208 */
[----:B------:R-:W-:Y:S01]  /*b900*/  SEL R8, RZ, 0x1, P2 ;  /* 0x00000001ff087807 */ /* 0x000fe20001000000 */
[----:B------:R-:W-:Y:S01]  /*b910*/  IMAD R10, R12, 0x40, R9 ;  /* 0x000000400c0a7824 */ /* 0x000fe200078e0209 */
[----:B------:R-:W-:Y:S01]  /*b920*/  SEL R9, RZ, 0xffffffff, P1 ;  /* 0xffffffffff097807 */ /* 0x000fe20000800000 */
[----:B------:R-:W-:Y:S01]  /*b930*/  IMAD.WIDE.U32 R4, R187, UR6, R4 ;  /* 0x00000006bb047c25 */ /* 0x000fe2000f8e0004 */
[----:B------:R-:W-:Y:S01]  /*b940*/  LOP3.LUT R8, R15, 0x2, R8, 0xe2, !PT ;  /* 0x000000020f087812 */ /* 0x000fe200078ee208 */
[----:B------:R-:W-:Y:S01]  /*b950*/  ULDC.64 UR6, c[0x0][0xbf0] ;  /* 0x0002fc0000067ab9 */ /* 0x000fe20000000a00 */
[----:B------:R-:W-:Y:S01]  /*b960*/  ISETP.GE.AND P1, PT, R190, UR5, PT ;  /* 0x00000005be007c0c */ /* 0x000fe2000bf26270 */
[----:B------:R-:W-:Y:S01]  /*b970*/  IMAD.SHL.U32 R15, R9, 0x4, RZ ;  /* 0x00000004090f7824 */ /* 0x000fe200078e00ff */
[----:B------:R-:W-:Y:S01]  /*b980*/  IADD3 R5, R5, R3, RZ ;  /* 0x0000000305057210 */ /* 0x000fe20007ffe0ff */
[----:B------:R-:W-:Y:S01]  /*b990*/  IMAD R3, R194, UR6, RZ ;  /* 0x00000006c2037c24 */ /* 0x000fe2000f8e02ff */
[----:B------:R-:W-:Y:S01]  /*b9a0*/  SEL R14, RZ, 0xffffffff, P1 ;  /* 0xffffffffff0e7807 */ /* 0x000fe20000800000 */
[----:B------:R-:W-:Y:S01]  /*b9b0*/  IMAD.U32 R28, RZ, RZ, UR42 ;  /* 0x0000002aff1c7e24 */ /* 0x000fe2000f8e00ff */
[----:B------:R-:W-:Y:S01]  /*b9c0*/  LOP3.LUT R12, R15, 0x4, R8, 0xe2, !PT ;  /* 0x000000040f0c7812 */ /* 0x000fe200078ee208 */
[----:B------:R-:W-:Y:S01]  /*b9d0*/  IMAD R9, R21, UR7, R3 ;  /* 0x0000000715097c24 */ /* 0x000fe2000f8e0203 */
[----:B------:R-:W-:Y:S01]  /*b9e0*/  ISETP.GE.AND P2, PT, R198, UR5, PT ;  /* 0x00000005c6007c0c */ /* 0x000fe2000bf46270 */
[----:B0-----:R-:W-:-:S04]  /*b9f0*/  @P0 IMAD.HI.U32 R8, R10, R11, RZ ;  /* 0x0000000b0a080227 */ /* 0x001fc800078e00ff */
[----:B------:R-:W-:Y:S02]  /*ba00*/  IMAD.MOV.U32 R3, RZ, RZ, R10 ;  /* 0x000000ffff037224 */ /* 0x000fe400078e000a */
[----:B------:R-:W-:Y:S01]  /*ba10*/  IMAD.WIDE.U32 R4, R21, UR6, R4 ;  /* 0x0000000615047c25 */ /* 0x000fe2000f8e0004 */
[----:B-1----:R-:W-:Y:S01]  /*ba20*/  @P0 SHF.R.U32.HI R3, RZ, R13, R8 ;  /* 0x0000000dff030219 */ /* 0x002fe20000011608 */
[----:B------:R-:W-:Y:S01]  /*ba30*/  ULDC.64 UR6, c[0x0][0xbe0] ;  /* 0x0002f80000067ab9 */ /* 0x000fe20000000a00 */
[----:B------:R-:W-:Y:S01]  /*ba40*/  ISETP.GE.AND P0, PT, R189, UR5, PT ;  /* 0x00000005bd007c0c */ /* 0x000fe2000bf06270 */
[----:B------:R-:W-:Y:S01]  /*ba50*/  IMAD.SHL.U32 R11, R14, 0x8, RZ ;  /* 0x000000080e0b7824 */ /* 0x000fe200078e00ff */
[----:B------:R-:W-:Y:S01]  /*ba60*/  SHF.R.S32.HI R8, RZ, 0x1f, R3 ;  /* 0x0000001fff087819 */ /* 0x000fe20000011403 */
[----:B------:R-:W-:Y:S02]  /*ba70*/  IMAD.IADD R5, R5, 0x1, R9 ;  /* 0x0000000105057824 */ /* 0x000fe400078e0209 */
[----:B------:R-:W-:Y:S01]  /*ba80*/  IMAD.MOV R9, RZ, RZ, -R3 ;  /* 0x000000ffff097224 */ /* 0x000fe200078e0a03 */
[----:B------:R-:W-:Y:S01]  /*ba90*/  LOP3.LUT R12, R11, 0x8, R12, 0xe2, !PT ;  /* 0x000000080b0c7812 */ /* 0x000fe200078ee20c */
[----:B------:R-:W-:Y:S01]  /*baa0*/  IMAD R8, R8, UR6, RZ ;  /* 0x0000000608087c24 */ /* 0x000fe2000f8e02ff */
[----:B------:R-:W-:Y:S01]  /*bab0*/  SEL R11, RZ, 0xffffffff, P0 ;  /* 0xffffffffff0b7807 */ /* 0x000fe20000000000 */
[----:B------:R-:W-:Y:S01]  /*bac0*/  IMAD R9, R27, R9, R10 ;  /* 0x000000091b097224 */ /* 0x000fe200078e020a */
[----:B------:R-:W-:Y:S01]  /*bad0*/  ISETP.GE.AND P0, PT, R188, UR5, PT ;  /* 0x00000005bc007c0c */ /* 0x000fe2000bf06270 */
[----:B------:R-:W-:-:S03]  /*bae0*/  IMAD.WIDE.U32 R4, R3, UR6, R4 ;  /* 0x0000000603047c25 */ /* 0x000fc6000f8e0004 */
[----:B------:R-:W-:Y:S01]  /*baf0*/  SEL R10, RZ, 0xffffffff, P0 ;  /* 0xffffffffff0a7807 */ /* 0x000fe20000000000 */
[----:B------:R-:W-:Y:S01]  /*bb00*/  IMAD.SHL.U32 R13, R11, 0x10, RZ ;  /* 0x000000100b0d7824 */ /* 0x000fe200078e00ff */
[----:B------:R-:W-:Y:S01]  /*bb10*/  ISETP.GE.AND P0, PT, R199, UR5, PT ;  /* 0x00000005c7007c0c */ /* 0x000fe2000bf06270 */
[----:B------:R-:W-:Y:S01]  /*bb20*/  IMAD R11, R3, UR7, R8 ;  /* 0x00000007030b7c24 */ /* 0x000fe2000f8e0208 */
[----:B------:R-:W-:Y:S01]  /*bb30*/  SHF.R.S32.HI R3, RZ, 0x1f, R9 ;  /* 0x0000001fff037819 */ /* 0x000fe20000011409 */
[----:B------:R-:W-:Y:S01]  /*bb40*/  ULDC.64 UR6, c[0x0][0xbd8] ;  /* 0x0002f60000067ab9 */ /* 0x000fe20000000a00 */
[----:B------:R-:W-:Y:S01]  /*bb50*/  IMAD R27, R0, R27, RZ ;  /* 0x0000001b001b7224 */ /* 0x000fe200078e02ff */
[----:B------:R-:W-:Y:S01]  /*bb60*/  LOP3.LUT R12, R13, 0x10, R12, 0xe2, !PT ;  /* 0x000000100d0c7812 */ /* 0x000fe200078ee20c */
[----:B------:R-:W-:Y:S02]  /*bb70*/  IMAD.IADD R5, R5, 0x1, R11 ;  /* 0x0000000105057824 */ /* 0x000fe400078e020b */
[----:B------:R-:W-:-:S02]  /*bb80*/  IMAD R0, R3, UR6, RZ ;  /* 0x0000000603007c24 */ /* 0x000fc4000f8e02ff */
[----:B------:R-:W-:Y:S02]  /*bb90*/  IMAD R28, R28, 0x40, R195 ;  /* 0x000000401c1c7824 */ /* 0x000fe400078e02c3 */
[C---:B------:R-:W-:Y:S01]  /*bba0*/  IMAD R3, R9.reuse, UR7, R0 ;  /* 0x0000000709037c24 */ /* 0x040fe2000f8e0200 */
[----:B------:R-:W-:Y:S01]  /*bbb0*/  SEL R0, RZ, 0x80, P2 ;  /* 0x00000080ff007807 */ /* 0x000fe20001000000 */
[----:B------:R-:W-:Y:S01]  /*bbc0*/  IMAD.WIDE.U32 R4, R9, UR6, R4 ;  /* 0x0000000609047c25 */ /* 0x000fe2000f8e0004 */
[----:B------:R-:W-:Y:S01]  /*bbd0*/  SEL R9, RZ, 0x40, P0 ;  /* 0x00000040ff097807 */ /* 0x000fe20000000000 */
[----:B------:R-:W-:Y:S01]  /*bbe0*/  ULDC.64 UR6, c[0x0][0xb80] ;  /* 0x0002e00000067ab9 */ /* 0x000fe20000000a00 */
[----:B------:R-:W-:Y:S01]  /*bbf0*/  ISETP.GE.AND P0, PT, R28, R27, PT ;  /* 0x0000001b1c00720c */ /* 0x000fe20003f06270 */
[----:B------:R-:W-:Y:S01]  /*bc00*/  IMAD.SHL.U32 R13, R10, 0x20, RZ ;  /* 0x000000200a0d7824 */ /* 0x000fe200078e00ff */
[----:B------:R-:W-:Y:S01]  /*bc10*/  LEA R24, P1, R4, UR6, 0x1 ;  /* 0x0000000604187c11 */ /* 0x000fe2000f8208ff */
[----:B------:R-:W-:-:S03]  /*bc20*/  IMAD.IADD R3, R5, 0x1, R3 ;  /* 0x0000000105037824 */ /* 0x000fc600078e0203 */
[----:B------:R-:W-:Y:S01]  /*bc30*/  LOP3.LUT R12, R13, 0x20, R12, 0xe2, !PT ;  /* 0x000000200d0c7812 */ /* 0x000fe200078ee20c */
[----:B------:R0:W1:Y:S01]  /*bc40*/  SHFL.IDX PT, R8, R24, RZ, 0x181f ;  /* 0x00181fff18087589 */ /* 0x00006200000e0000 */
[----:B------:R-:W-:Y:S02]  /*bc50*/  LEA.HI.X R3, R4, UR7, R3, 0x1, P1 ;  /* 0x0000000704037c11 */ /* 0x000fe400088f0c03 */
[----:B------:R-:W-:-:S03]  /*bc60*/  LOP3.LUT R25, R12, R9, RZ, 0xfc, !PT ;  /* 0x000000090c197212 */ /* 0x000fc600078efcff */
        /* <DEDUP_REMOVED lines=34> */
.L_x_1028:
[----:B------:R-:W-:Y:S05]  /*be90*/  BSYNC B1 ;  /* 0x0000000000017941 */ /* 0x000fea0003800000 */
.L_x_1027:
        /* <DEDUP_REMOVED lines=10> */
[-C--:B-1----:R-:W-:Y:S02]  /*bf40*/  @!P2 LEA R10, P0, R192, R8.reuse, 0x1 ;  /* 0x00000008c00aa211 */ /* 0x082fe400078008ff */
        /* <DEDUP_REMOVED lines=25> */
.L_x_1023:
[----:B------:R-:W-:Y:S05]  /*c0e0*/  BSYNC B0 ;  /* 0x0000000000007941 */ /* 0x000fea0003800000 */
.L_x_1017:
[----:B------:R-:W-:Y:S02]  /*c0f0*/  ULDC UR5, c[0x0][0xd3c] ;  /* 0x00034f0000057ab9 */ /* 0x000fe40000000800 */
[----:B------:R-:W-:-:S13]  /*c100*/  ISETP.GE.AND P0, PT, R7, UR5, PT ;  /* 0x0000000507007c0c */ /* 0x000fda000bf06270 */
[----:B------:R-:W-:Y:S05]  /*c110*/  @!P0 BRA `(.L_x_1029) ;  /* 0xffffff4c00a08947 */ /* 0x000fea000383ffff */
[----:B------:R-:W-:Y:S05]  /*c120*/  EXIT ;  /* 0x000000000000794d */ /* 0x000fea0003800000 */
.L_x_983:
[----:B------:R-:W-:-:S08]  /*c130*/  NOP ;  /* 0x0000000000007918 */ /* 0x000fd00000000000 */
[----:B------:R-:W0:-:S00]  /*c140*/  USETMAXREG.DEALLOC.CTAPOOL 0x28 ;  /* 0x00000028000079c8 */ /* 0x000e0000080e0500 */
[----:B0-----:R-:W-:Y:S02]  /*c150*/  LOP3.LUT R0, R0, 0x3, RZ, 0xc0, !PT ;  /* 0x0000000300007812 */ /* 0x001fe400078ec0ff */
[----:B------:R-:W-:-:S04]  /*c160*/  LOP3.LUT R22, R22, 0xffdfffff, RZ, 0xc0, !PT ;  /* 0xffdfffff16167812 */ /* 0x000fc800078ec0ff */
[----:B------:R-:W0:Y:S02]  /*c170*/  SHFL.IDX PT, R0, R0, RZ, 0x1f ;  /* 0x00001fff00007589 */ /* 0x000e2400000e0000 */
[----:B0-----:R-:W-:Y:S01]  /*c180*/  ISETP.NE.AND P0, PT, R0, RZ, PT ;  /* 0x000000ff0000720c */ /* 0x001fe20003f05270 */
[----:B------:R-:W-:-:S12]  /*c190*/  IMAD.MOV.U32 R0, RZ, RZ, RZ ;  /* 0x000000ffff007224 */ /* 0x000fd800078e00ff */
        /* <DEDUP_REMOVED lines=9> */
.L_x_1030:
        /* <DEDUP_REMOVED lines=32> */
[----:B------:R-:W0:Y:S02]  /*c430*/  SHFL.IDX PT, R4, R7, 0x1f, 0x1f ;  /* 0x03e01f0007047f89 */ /* 0x000e2400000e0000 */
[----:B0-----:R-:W-:-:S04]  /*c440*/  IMAD R4, R4, UR5, RZ ;  /* 0x0000000504047c24 */ /* 0x001fc8000f8e02ff */
[----:B------:R-:W-:Y:S01]  /*c450*/  IMAD.MOV.U32 R3, RZ, RZ, R4 ;  /* 0x000000ffff037224 */ /* 0x000fe200078e0004 */
[----:B-1----:R-:W-:-:S13]  /*c460*/  ISETP.GT.AND P6, PT, R4, UR6, PT ;  /* 0x0000000604007c0c */ /* 0x002fda000bfc4270 */
[----:B------:R-:W-:Y:S05]  /*c470*/  @P6 BRA `(.L_x_1032) ;  /* 0x0000000000946947 */ /* 0x000fea0003800000 */
[----:B------:R-:W-:Y:S01]  /*c480*/  IMAD.MOV.U32 R4, RZ, RZ, R3 ;  /* 0x000000ffff047224 */ /* 0x000fe200078e0003 */
[----:B------:R-:W-:Y:S01]  /*c490*/  UMOV UR4, URZ ;  /* 0x0000003f00047c82 */ /* 0x000fe20008000000 */
[----:B------:R-:W-:-:S05]  /*c4a0*/  ULDC UR5, c[0x0][0xd38] ;  /* 0x00034e0000057ab9 */ /* 0x000fca0000000800 */
.L_x_1036:
        /* <DEDUP_REMOVED lines=12> */
.L_x_1035:
[----:B------:R-:W-:Y:S05]  /*c570*/  BSYNC B0 ;  /* 0x0000000000007941 */ /* 0x000fea0003800000 */
.L_x_1034:
        /* <DEDUP_REMOVED lines=21> */
.L_x_1032:
        /* <DEDUP_REMOVED lines=15> */
.L_x_1037:
[----:B---3--:R-:W-:Y:S01]  /*c7c0*/  IMAD R16, R16, UR5, R8 ;  /* 0x0000000510107c24 */ /* 0x008fe2000f8e0208 */
[----:B0-----:R-:W-:Y:S01]  /*c7d0*/  IABS R2, R10 ;  /* 0x0000000a00027213 */ /* 0x001fe20000000000 */
[----:B-1----:R-:W-:Y:S02]  /*c7e0*/  IMAD.MOV R0, RZ, RZ, -R3 ;  /* 0x000000ffff007224 */ /* 0x002fe400078e0a03 */
[----:B------:R-:W-:Y:S01]  /*c7f0*/  VIADD R19, R19, UR4 ;  /* 0x0000000413137c36 */ /* 0x000fe20008000000 */
[----:B------:R-:W-:Y:S01]  /*c800*/  IADD3 R11, -R16, UR6, RZ ;  /* 0x00000006100b7c10 */ /* 0x000fe2000fffe1ff */
[----:B------:R-:W-:Y:S01]  /*c810*/  IMAD.MOV R4, RZ, RZ, -R2 ;  /* 0x000000ffff047224 */ /* 0x000fe200078e0a02 */
[----:B------:R-:W-:Y:S01]  /*c820*/  MOV R2, RZ ;  /* 0x000000ff00027202 */ /* 0x000fe20000000f00 */
[----:B--2---:R-:W-:Y:S01]  /*c830*/  IMAD R7, R0, R9, RZ ;  /* 0x0000000900077224 */ /* 0x004fe200078e02ff */
[----:B------:R-:W-:-:S03]  /*c840*/  IABS R0, R11 ;  /* 0x0000000b00007213 */ /* 0x000fc60000000000 */
        /* <DEDUP_REMOVED lines=19> */
.L_x_1033:
[----:B------:R-:W-:Y:S01]  /*c980*/  ULDC UR4, c[0x0][0xd3c] ;  /* 0x00034f0000047ab9 */ /* 0x000fe20000000800 */
[----:B------:R-:W-:Y:S02]  /*c990*/  IMAD.MOV.U32 R17, RZ, RZ, RZ ;  /* 0x000000ffff117224 */ /* 0x000fe400078e00ff */
[----:B------:R-:W-:Y:S02]  /*c9a0*/  IMAD.U32 R16, RZ, RZ, UR6 ;  /* 0x00000006ff107e24 */ /* 0x000fe4000f8e00ff */
[----:B------:R-:W-:Y:S02]  /*c9b0*/  IMAD.MOV.U32 R18, RZ, RZ, RZ ;  /* 0x000000ffff127224 */ /* 0x000fe400078e00ff */
[----:B------:R-:W-:-:S07]  /*c9c0*/  IMAD.U32 R19, RZ, RZ, UR4 ;  /* 0x00000004ff137e24 */ /* 0x000fce000f8e00ff */
.L_x_1038:
[----:B------:R-:W-:-:S13]  /*c9d0*/  ISETP.NE.AND P0, PT, R5, RZ, PT ;  /* 0x000000ff0500720c */ /* 0x000fda0003f05270 */
[----:B------:R-:W0:Y:S01]  /*c9e0*/  @!P0 S2R R3, SR_CgaCtaId ;  /* 0x0000000000038919 */ /* 0x000e220000008800 */
[----:B------:R-:W-:-:S04]  /*c9f0*/  @!P0 MOV R0, 0x400 ;  /* 0x0000040000008802 */ /* 0x000fc80000000f00 */
[----:B0-----:R-:W-:-:S05]  /*ca00*/  @!P0 LEA R0, R3, R0, 0x18 ;  /* 0x0000000003008211 */ /* 0x001fca00078ec0ff */
[----:B------:R1:W-:Y:S01]  /*ca10*/  @!P0 STS.128 [R0+0x388d0], R16 ;  /* 0x0388d01000008388 */ /* 0x0003e20000000c00 */
[----:B------:R-:W-:Y:S06]  /*ca20*/  BAR.ARV 0x5, 0x180 ;  /* 0x0146000000007b1d */ /* 0x000fec0000002000 */
.L_x_1031:
        /* <DEDUP_REMOVED lines=12> */
[----:B------:R-:W-:Y:S01]  /*caf0*/  ULOP3.LUT UR36, UR38, 0x2, URZ, 0xfc, !UPT ;  /* 0x0000000226247892 */ /* 0x000fe2000f8efc3f */
[----:B------:R-:W-:Y:S01]  /*cb00*/  IMAD.MOV.U32 R24, RZ, RZ, RZ ;  /* 0x000000ffff187224 */ /* 0x000fe200078e00ff */
[----:B------:R-:W-:Y:S01]  /*cb10*/  ULDC UR37, c[0x0][0xc] ;  /* 0x0000030000257ab9 */ /* 0x000fe20000000800 */
[----:B--2---:R-:W-:-:S06]  /*cb20*/  ULEA UR4, UR5, UR4, 0x18 ;  /* 0x0000000405047291 */ /* 0x004fcc000f8ec03f */
[----:B------:R-:W-:Y:S01]  /*cb30*/  IMAD.U32 R23, RZ, RZ, UR4 ;  /* 0x00000004ff177e24 */ /* 0x000fe2000f8e00ff */
[C---:B0-----:R-:W-:Y:S01]  /*cb40*/  LOP3.LUT R4, R5.reuse, 0x7f, RZ, 0xc0, !PT ;  /* 0x0000007f05047812 */ /* 0x041fe200078ec0ff */
[----:B-1----:R-:W-:-:S05]  /*cb50*/  IMAD.SHL.U32 R0, R5, 0x8, RZ ;  /* 0x0000000805007824 */ /* 0x002fca00078e00ff */
[----:B------:R-:W-:-:S04]  /*cb60*/  LOP3.LUT R2, R0, 0x1f8, RZ, 0xc0, !PT ;  /* 0x000001f800027812 */ /* 0x000fc800078ec0ff */
[----:B------:R-:W-:Y:S02]  /*cb70*/  LOP3.LUT R3, R2, 0x38, R5, 0x78, !PT ;  /* 0x0000003802037812 */ /* 0x000fe400078e7805 */
[----:B------:R-:W-:Y:S02]  /*cb80*/  SHF.L.U32 R2, R5, 0x4, RZ ;  /* 0x0000000405027819 */ /* 0x000fe400000006ff */
[----:B------:R-:W-:Y:S02]  /*cb90*/  SHF.R.U32.HI R5, RZ, 0x3, R4 ;  /* 0x00000003ff057819 */ /* 0x000fe40000011604 */
[----:B------:R-:W-:Y:S02]  /*cba0*/  LOP3.LUT R4, R0, 0x38, RZ, 0xc0, !PT ;  /* 0x0000003800047812 */ /* 0x000fe400078ec0ff */
[----:B------:R-:W-:Y:S02]  /*cbb0*/  LOP3.LUT R34, R3, 0x200, R0, 0xf8, !PT ;  /* 0x0000020003227812 */ /* 0x000fe400078ef800 */
[----:B------:R-:W-:-:S02]  /*cbc0*/  LOP3.LUT R2, R5, 0x70, R2, 0xf8, !PT ;  /* 0x0000007005027812 */ /* 0x000fc400078ef802 */
[----:B------:R-:W-:Y:S01]  /*cbd0*/  LOP3.LUT R0, R4, 0x40, RZ, 0xfc, !PT ;  /* 0x0000004004007812 */ /* 0x000fe200078efcff */
[----:B------:R-:W-:Y:S01]  /*cbe0*/  IMAD R25, R34, 0x2, R23 ;  /* 0x0000000222197824 */ /* 0x000fe200078e0217 */
[C---:B------:R-:W-:Y:S02]  /*cbf0*/  LOP3.LUT R3, R4.reuse, 0x80, RZ, 0xfc, !PT ;  /* 0x0000008004037812 */ /* 0x040fe400078efcff */
[C---:B------:R-:W-:Y:S02]  /*cc00*/  LOP3.LUT R2, R4.reuse, 0xc0, RZ, 0xfc, !PT ;  /* 0x000000c004027812 */ /* 0x040fe400078efcff */
[C---:B------:R-:W-:Y:S02]  /*cc10*/  LOP3.LUT R0, R4.reuse, 0x100, RZ, 0xfc, !PT ;  /* 0x0000010004007812 */ /* 0x040fe400078efcff */
[C---:B------:R-:W-:Y:S02]  /*cc20*/  LOP3.LUT R3, R4.reuse, 0x140, RZ, 0xfc, !PT ;  /* 0x0000014004037812 */ /* 0x040fe400078efcff */
[----:B------:R-:W-:-:S02]  /*cc30*/  LOP3.LUT R2, R4, 0x180, RZ, 0xfc, !PT ;  /* 0x0000018004027812 */ /* 0x000fc400078efcff */
[----:B---3--:R-:W-:-:S07]  /*cc40*/  LOP3.LUT R0, R4, 0x1c0, RZ, 0xfc, !PT ;  /* 0x000001c004007812 */ /* 0x008fce00078efcff */
.L_x_1106:
[----:B------:R-:W0:Y:S02]  /*cc50*/  LDC.64 R2, c[0x0][0xd88] ;  /* 0x00036200ff027b82 */ /* 0x000e240000000a00 */
[----:B0-----:R-:W-:-:S05]  /*cc60*/  IMAD.WIDE R2, R19, 0x4, R2 ;  /* 0x0000000413027825 */ /* 0x001fca00078e0202 */
[----:B--2---:R-:W2:Y:S01]  /*cc70*/  LDG.E R35, desc[UR44][R2.64] ;  /* 0x0000002c02237981 */ /* 0x004ea2000c1e1900 */
[----:B------:R-:W-:Y:S05]  /*cc80*/  YIELD ;  /* 0x0000000000007946 */ /* 0x000fea0003800000 */
[----:B------:R-:W-:Y:S01]  /*cc90*/  ULDC.64 UR4, c[0x0][0xb20] ;  /* 0x0002c80000047ab9 */ /* 0x000fe20000000a00 */
[----:B------:R-:W-:Y:S01]  /*cca0*/  IMAD.MOV.U32 R32, RZ, RZ, RZ ;  /* 0x000000ffff207224 */ /* 0x000fe200078e00ff */
[----:B------:R-:W-:Y:S01]  /*ccb0*/  ISETP.NE.U32.AND P0, PT, RZ, UR4, PT ;  /* 0x00000004ff007c0c */ /* 0x000fe2000bf05070 */
[----:B------:R-:W-:-:S03]  /*ccc0*/  ULDC.64 UR6, c[0x0][0xb10] ;  /* 0x0002c40000067ab9 */ /* 0x000fc60000000a00 */
[----:B------:R-:W-:Y:S01]  /*ccd0*/  ISETP.NE.AND.EX P0, PT, RZ, UR5, PT, P0 ;  /* 0x00000005ff007c0c */ /* 0x000fe2000bf05300 */
[----:B------:R-:W-:Y:S01]  /*cce0*/  IMAD.MOV.U32 R36, RZ, RZ, RZ ;  /* 0x000000ffff247224 */ /* 0x000fe200078e00ff */
[----:B--2---:R-:W-:-:S11]  /*ccf0*/  SHF.R.S32.HI R0, RZ, 0x1f, R35 ;  /* 0x0000001fff007819 */ /* 0x004fd60000011423 */
        /* <DEDUP_REMOVED lines=8> */
[----:B------:R-:W-:Y:S02]  /*cd80*/  LOP3.LUT R22, R22, 0xffffffbf, RZ, 0xc0, !PT ;  /* 0xffffffbf16167812 */ /* 0x000fe400078ec0ff */
[----:B------:R-:W-:Y:S02]  /*cd90*/  ISETP.NE.AND.EX P2, PT, RZ, UR5, PT, P0 ;  /* 0x00000005ff007c0c */ /* 0x000fe4000bf45300 */
[----:B------:R-:W-:Y:S02]  /*cda0*/  ISETP.NE.U32.AND P0, PT, RZ, UR6, PT ;  /* 0x00000006ff007c0c */ /* 0x000fe4000bf05070 */
[----:B-1----:R-:W-:Y:S02]  /*cdb0*/  IADD3 R2, P1, R27, UR4, RZ ;  /* 0x000000041b027c10 */ /* 0x002fe4000ff3e0ff */
[----:B------:R-:W-:-:S02]  /*cdc0*/  ISETP.NE.AND.EX P0, PT, RZ, UR7, PT, P0 ;  /* 0x00000007ff007c0c */ /* 0x000fc4000bf05300 */
[----:B------:R-:W-:Y:S01]  /*cdd0*/  IADD3.X R3, R28, UR5, RZ, P1, !PT ;  /* 0x000000051c037c10 */ /* 0x000fe20008ffe4ff */
[----:B------:R-:W-:-:S04]  /*cde0*/  ULDC.64 UR4, c[0x0][0x418] ;  /* 0x0001060000047ab9 */ /* 0x000fc80000000a00 */
[----:B------:R-:W-:Y:S01]  /*cdf0*/  @P2 LOP3.LUT R22, R22, 0x40, RZ, 0xfc, !PT ;  /* 0x0000004016162812 */ /* 0x000fe200078efcff */
[----:B------:R1:W5:Y:S05]  /*ce00*/  @P2 LDG.E R36, desc[UR44][R2.64] ;  /* 0x0000002c02242981 */ /* 0x00036a000c1e1900 */
[----:B------:R-:W-:-:S04]  /*ce10*/  @P0 IADD3 R4, P1, R27, UR6, RZ ;  /* 0x000000061b040c10 */ /* 0x000fc8000ff3e0ff */
[----:B------:R-:W-:-:S05]  /*ce20*/  @P0 IADD3.X R5, R28, UR7, RZ, P1, !PT ;  /* 0x000000071c050c10 */ /* 0x000fca0008ffe4ff */
        /* <DEDUP_REMOVED lines=9> */
[----:B---34-:R-:W-:Y:S05]  /*cec0*/  @P0 BRA `(.L_x_1040) ;  /* 0x0000000000200947 */ /* 0x018fea0003800000 */
[----:B------:R-:W-:Y:S02]  /*ced0*/  ULDC UR4, c[0x0][0x288] ;  /* 0x0000a20000047ab9 */ /* 0x000fe40000000800 */
[----:B-1----:R-:W-:-:S05]  /*cee0*/  IMAD.U32 R0, RZ, RZ, UR4 ;  /* 0x00000004ff007e24 */ /* 0x002fca000f8e00ff */
[----:B------:R0:W-:Y:S01]  /*cef0*/  STL [R1+0x10], R0 ;  /* 0x0000100001007387 */ /* 0x0001e20000100800 */
[----:B------:R-:W-:Y:S05]  /*cf00*/  @!P2 BRA `(.L_x_1040) ;  /* 0x000000000010a947 */ /* 0x000fea0003800000 */
[----:B------:R-:W2:Y:S04]  /*cf10*/  LDG.E R5, desc[UR44][R2.64] ;  /* 0x0000002c02057981 */ /* 0x000ea8000c1e1900 */
[----:B0-----:R-:W2:Y:S02]  /*cf20*/  LDG.E R0, desc[UR44][R2.64+0x4] ;  /* 0x0000042c02007981 */ /* 0x001ea4000c1e1900 */
[----:B--2---:R-:W-:-:S05]  /*cf30*/  IMAD.IADD R0, R0, 0x1, -R5 ;  /* 0x0000000100007824 */ /* 0x004fca00078e0a05 */
[----:B------:R2:W-:Y:S02]  /*cf40*/  STL [R1+0x10], R0 ;  /* 0x0000100001007387 */ /* 0x0005e40000100800 */
.L_x_1040:
        /* <DEDUP_REMOVED lines=9> */
.L_x_1041:
[----:B------:R-:W-:Y:S02]  /*cfe0*/  ULDC.64 UR4, c[0x0][0xb00] ;  /* 0x0002c00000047ab9 */ /* 0x000fe40000000a00 */
[----:B------:R-:W-:-:S04]  /*cff0*/  ISETP.NE.U32.AND P0, PT, RZ, UR4, PT ;  /* 0x00000004ff007c0c */ /* 0x000fc8000bf05070 */
[----:B------:R-:W-:-:S13]  /*d000*/  ISETP.NE.AND.EX P0, PT, RZ, UR5, PT, P0 ;  /* 0x00000005ff007c0c */ /* 0x000fda000bf05300 */
[----:B------:R-:W-:Y:S05]  /*d010*/  @!P0 BRA `(.L_x_1042) ;  /* 0x0000000000148947 */ /* 0x000fea0003800000 */
[----:B-1----:R-:W1:Y:S02]  /*d020*/  LDC.64 R2, c[0x0][0xb00] ;  /* 0x0002c000ff027b82 */ /* 0x002e640000000a00 */
[----:B-1----:R-:W-:-:S05]  /*d030*/  IMAD.WIDE R2, R29, 0x4, R2 ;  /* 0x000000041d027825 */ /* 0x002fca00078e0202 */
[----:B------:R-:W3:Y:S04]  /*d040*/  LDG.E R7, desc[UR44][R2.64] ;  /* 0x0000002c02077981 */ /* 0x000ee8000c1e1900 */
[----:B0-2---:R-:W3:Y:S02]  /*d050*/  LDG.E R0, desc[UR44][R2.64+0x4] ;  /* 0x0000042c02007981 */ /* 0x005ee4000c1e1900 */
[----:B---3--:R-:W-:-:S07]  /*d060*/  IMAD.IADD R7, R0, 0x1, -R7 ;  /* 0x0000000100077824 */ /* 0x008fce00078e0a07 */
.L_x_1042:
[----:B-----5:R-:W-:Y:S01]  /*d070*/  IMAD.IADD R33, R7, 0x1, -R32 ;  /* 0x0000000107217824 */ /* 0x020fe200078e0a20 */
[----:B------:R-:W-:Y:S03]  /*d080*/  BSSY B7, `(.L_x_1043) ;  /* 0x000045a000077945 */ /* 0x000fe60003800000 */
[C---:B012---:R-:W-:Y:S01]  /*d090*/  VIADD R0, R33.reuse, 0x3f ;  /* 0x0000003f21007836 */ /* 0x047fe20000000000 */
[----:B------:R0:W-:Y:S01]  /*d0a0*/  STL [R1+0x4], R33 ;  /* 0x0000042101007387 */ /* 0x0001e20000100800 */
[----:B------:R-:W-:-:S03]  /*d0b0*/  ISETP.GT.AND P0, PT, R33, RZ, PT ;  /* 0x000000ff2100720c */ /* 0x000fc60003f04270 */
[----:B------:R-:W-:-:S04]  /*d0c0*/  SHF.R.S32.HI R3, RZ, 0x1f, R0 ;  /* 0x0000001fff037819 */ /* 0x000fc80000011400 */
        /* <DEDUP_REMOVED lines=11> */
[----:B0-----:R-:W1:Y:S02]  /*d180*/  FLO.U32 R0, UR4 ;  /* 0x0000000400007d00 */ /* 0x001e6400080e0000 */
[----:B-1----:R-:W-:-:S06]  /*d190*/  ISETP.EQ.U32.AND P0, PT, R0, R5, PT ;  /* 0x000000050000720c */ /* 0x002fcc0003f02070 */
[----:B------:R-:W2:Y:S07]  /*d1a0*/  POPC R5, UR4 ;  /* 0x0000000400057d09 */ /* 0x000eae0008000000 */
[----:B--2---:R-:W2:Y:S01]  /*d1b0*/  @P0 ATOMG.E.ADD.STRONG.GPU PT, R3, desc[UR44][R2.64], R5 ;  /* 0x00000005020309a8 */ /* 0x004ea200081ee1ec */
[----:B------:R-:W0:Y:S02]  /*d1c0*/  S2R R4, SR_LTMASK ;  /* 0x0000000000047919 */ /* 0x000e240000003900 */
[----:B0-----:R-:W-:-:S04]  /*d1d0*/  LOP3.LUT R4, R4, UR4, RZ, 0xc0, !PT ;  /* 0x0000000404047c12 */ /* 0x001fc8000f8ec0ff */
[----:B------:R-:W0:Y:S01]  /*d1e0*/  POPC R7, R4 ;  /* 0x0000000400077309 */ /* 0x000e220000000000 */
[----:B--2---:R-:W0:Y:S02]  /*d1f0*/  SHFL.IDX PT, R0, R3, R0, 0x1f ;  /* 0x00001f0003007589 */ /* 0x004e2400000e0000 */
[----:B0-----:R-:W-:Y:S01]  /*d200*/  IADD3 R16, R0, UR37, R7 ;  /* 0x0000002500107c10 */ /* 0x001fe2000fffe007 */
[----:B------:R-:W-:Y:S06]  /*d210*/  BRA `(.L_x_1045) ;  /* 0x0000004400007947 */ /* 0x000fec0003800000 */
.L_x_1044:
[----:B0-----:R-:W-:Y:S01]  /*d220*/  VIADD R0, R23, 0x22400 ;  /* 0x0002240017007836 */ /* 0x001fe20000000000 */
[----:B------:R-:W-:Y:S04]  /*d230*/  BSSY B6, `(.L_x_1046) ;  /* 0x0000013000067945 */ /* 0x000fe80003800000 */
[----:B------:R-:W-:-:S13]  /*d240*/  LOP3.LUT P0, RZ, R0, 0x3ff, RZ, 0xc0, !PT ;  /* 0x000003ff00ff7812 */ /* 0x000fda000780c0ff */
[----:B------:R-:W-:Y:S05]  /*d250*/  @!P0 BRA `(.L_x_1047) ;  /* 0x0000000000408947 */ /* 0x000fea0003800000 */
        /* <DEDUP_REMOVED lines=15> */
[----:B0-----:R-:W-:Y:S05]  /*d350*/  CALL.ABS.NOINC R2 ;  /* 0x0000000002007343 */ /* 0x001fea0003c00000 */
.L_x_1047:
[----:B------:R-:W-:Y:S05]  /*d360*/  BSYNC B6 ;  /* 0x0000000000067941 */ /* 0x000fea0003800000 */
.L_x_1046:
        /* <DEDUP_REMOVED lines=8> */
[----:B------:R0:W1:Y:S01]  /*d3f0*/  LDC.64 R2, c[0x4][R30] ;  /* 0x010000001e027b82 */ /* 0x0000620000000a00 */
[----:B------:R-:W-:Y:S01]  /*d400*/  IMAD.U32 R4, RZ, RZ, UR6 ;  /* 0x00000006ff047e24 */ /* 0x000fe2000f8e00ff */
[----:B------:R-:W-:Y:S01]  /*d410*/  MOV R13, RZ ;  /* 0x000000ff000d7202 */ /* 0x000fe20000000f00 */
[----:B------:R-:W-:Y:S02]  /*d420*/  IMAD.U32 R5, RZ, RZ, UR7 ;  /* 0x00000007ff057e24 */ /* 0x000fe4000f8e00ff */
[----:B------:R-:W-:Y:S02]  /*d430*/  IMAD.U32 R6, RZ, RZ, UR8 ;  /* 0x00000008ff067e24 */ /* 0x000fe4000f8e00ff */
[----:B------:R-:W-:-:S02]  /*d440*/  IMAD.U32 R7, RZ, RZ, UR9 ;  /* 0x00000009ff077e24 */ /* 0x000fc4000f8e00ff */
[----:B------:R-:W-:Y:S02]  /*d450*/  IMAD.U32 R10, RZ, RZ, UR4 ;  /* 0x00000004ff0a7e24 */ /* 0x000fe4000f8e00ff */
[----:B------:R-:W-:Y:S02]  /*d460*/  IMAD.U32 R11, RZ, RZ, UR5 ;  /* 0x00000005ff0b7e24 */ /* 0x000fe4000f8e00ff */
[----:B------:R-:W-:Y:S02]  /*d470*/  IMAD.MOV.U32 R8, RZ, RZ, 0x70 ;  /* 0x00000070ff087424 */ /* 0x000fe400078e00ff */
[----:B0-----:R-:W-:-:S07]  /*d480*/  IMAD.MOV.U32 R12, RZ, RZ, 0x1 ;  /* 0x00000001ff0c7424 */ /* 0x001fce00078e00ff */
[----:B------:R-:W-:-:S07]  /*d490*/  LEPC R20, `(.L_x_1050) ;  /* 0x000000001014794e */ /* 0x000fce0000000000 */
[----:B-1----:R-:W-:Y:S05]  /*d4a0*/  CALL.ABS.NOINC R2 ;  /* 0x0000000002007343 */ /* 0x002fea0003c00000 */
.L_x_1050:
[----:B------:R0:W1:Y:S01]  /*d4b0*/  LDC.64 R2, c[0x4][R30] ;  /* 0x010000001e027b82 */ /* 0x0000620000000a00 */
[----:B------:R-:W-:Y:S01]  /*d4c0*/  ULDC.64 UR6, c[0x4][0x90] ;  /* 0x0100240000067ab9 */ /* 0x000fe20000000a00 */
[----:B------:R-:W-:Y:S01]  /*d4d0*/  ULDC.64 UR8, c[0x4][0x98] ;  /* 0x0100260000087ab9 */ /* 0x000fe20000000a00 */
[----:B------:R-:W-:Y:S01]  /*d4e0*/  ULDC.64 UR4, c[0x4][0x18] ;  /* 0x0100060000047ab9 */ /* 0x000fe20000000a00 */
[----:B------:R-:W-:Y:S02]  /*d4f0*/  IMAD.U32 R4, RZ, RZ, UR6 ;  /* 0x00000006ff047e24 */ /* 0x000fe4000f8e00ff */
[----:B------:R-:W-:Y:S02]  /*d500*/  IMAD.U32 R5, RZ, RZ, UR7 ;  /* 0x00000007ff057e24 */ /* 0x000fe4000f8e00ff */
[----:B------:R-:W-:Y:S02]  /*d510*/  IMAD.U32 R6, RZ, RZ, UR8 ;  /* 0x00000008ff067e24 */ /* 0x000fe4000f8e00ff */
[----:B------:R-:W-:-:S02]  /*d520*/  IMAD.U32 R7, RZ, RZ, UR9 ;  /* 0x00000009ff077e24 */ /* 0x000fc4000f8e00ff */
[----:B------:R-:W-:Y:S02]  /*d530*/  IMAD.U32 R10, RZ, RZ, UR4 ;  /* 0x00000004ff0a7e24 */ /* 0x000fe4000f8e00ff */
[----:B------:R-:W-:Y:S02]  /*d540*/  IMAD.U32 R11, RZ, RZ, UR5 ;  /* 0x00000005ff0b7e24 */ /* 0x000fe4000f8e00ff */
[----:B------:R-:W-:Y:S02]  /*d550*/  IMAD.MOV.U32 R8, RZ, RZ, 0x70 ;  /* 0x00000070ff087424 */ /* 0x000fe400078e00ff */
[----:B------:R-:W-:Y:S02]  /*d560*/  IMAD.MOV.U32 R12, RZ, RZ, 0x1 ;  /* 0x00000001ff0c7424 */ /* 0x000fe400078e00ff */
[----:B0-----:R-:W-:-:S07]  /*d570*/  IMAD.MOV.U32 R13, RZ, RZ, RZ ;  /* 0x000000ffff0d7224 */ /* 0x001fce00078e00ff */
[----:B------:R-:W-:-:S07]  /*d580*/  LEPC R20, `(.L_x_1049) ;  /* 0x000000001014794e */ /* 0x000fce0000000000 */
[----:B-1----:R-:W-:Y:S05]  /*d590*/  CALL.ABS.NOINC R2 ;  /* 0x0000000002007343 */ /* 0x002fea0003c00000 */
.L_x_1049:
[----:B------:R-:W-:Y:S05]  /*d5a0*/  BSYNC B6 ;  /* 0x0000000000067941 */ /* 0x000fea0003800000 */
.L_x_1048:
[----:B------:R-:W2:Y:S01]  /*d5b0*/  LDL R5, [R1+0x28] ;  /* 0x0000280001057983 */ /* 0x000ea20000100800 */
[----:B------:R-:W-:Y:S01]  /*d5c0*/  ULDC.64 UR4, c[0x0][0xaf0] ;  /* 0x0002bc0000047ab9 */ /* 0x000fe20000000a00 */
[----:B------:R-:W0:Y:S01]  /*d5d0*/  LDC R20, c[0x0][0x430] ;  /* 0x00010c00ff147b82 */ /* 0x000e220000000800 */
[----:B------:R-:W-:Y:S01]  /*d5e0*/  ISETP.NE.U32.AND P0, PT, RZ, UR4, PT ;  /* 0x00000004ff007c0c */ /* 0x000fe2000bf05070 */
[----:B------:R-:W1:Y:S03]  /*d5f0*/  S2R R21, SR_TID.X ;  /* 0x0000000000157919 */ /* 0x000e660000002100 */
[----:B------:R-:W-:Y:S01]  /*d600*/  ISETP.NE.AND.EX P0, PT, RZ, UR5, PT, P0 ;  /* 0x00000005ff007c0c */ /* 0x000fe2000bf05300 */
[----:B------:R-:W3:-:S12]  /*d610*/  S2R R4, SR_TID.X ;  /* 0x0000000000047919 */ /* 0x000ed80000002100 */
[----:B------:R-:W-:Y:S01]  /*d620*/  @P0 IADD3 R2, P1, R27, UR4, RZ ;  /* 0x000000041b020c10 */ /* 0x000fe2000ff3e0ff */
[----:B------:R-:W-:-:S03]  /*d630*/  ULDC UR4, c[0x0][0x320] ;  /* 0x0000c80000047ab9 */ /* 0x000fc60000000800 */
[----:B------:R-:W-:-:S05]  /*d640*/  @P0 IADD3.X R3, R28, UR5, RZ, P1, !PT ;  /* 0x000000051c030c10 */ /* 0x000fca0008ffe4ff */
[----:B------:R4:W5:Y:S01]  /*d650*/  @P0 LDG.E R29, desc[UR44][R2.64] ;  /* 0x0000002c021d0981 */ /* 0x000962000c1e1900 */
[----:B------:R-:W-:Y:S01]  /*d660*/  LOP3.LUT R22, R22, 0xfffffdff, RZ, 0xc0, !PT ;  /* 0xfffffdff16167812 */ /* 0x000fe200078ec0ff */
[----:B------:R-:W-:Y:S01]  /*d670*/  UMOV UR5, 0xffffffff ;  /* 0xffffffff00057882 */ /* 0x000fe20000000000 */
[----:B-1----:R-:W-:Y:S02]  /*d680*/  IMAD.SHL.U32 R21, R21, 0x8, RZ ;  /* 0x0000000815157824 */ /* 0x002fe400078e00ff */
[----:B---3--:R-:W-:-:S03]  /*d690*/  IMAD.SHL.U32 R30, R4, 0x8, RZ ;  /* 0x00000008041e7824 */ /* 0x008fc600078e00ff */
[----:B------:R-:W-:-:S04]  /*d6a0*/  LOP3.LUT R21, R21, 0x38, RZ, 0xc0, !PT ;  /* 0x0000003815157812 */ /* 0x000fc800078ec0ff */
[C---:B------:R-:W-:Y:S02]  /*d6b0*/  LOP3.LUT R0, R21.reuse, 0x40, RZ, 0xfc, !PT ;  /* 0x0000004015007812 */ /* 0x040fe400078efcff */
[----:B------:R-:W-:Y:S02]  /*d6c0*/  LOP3.LUT R31, R21, 0x180, RZ, 0xfc, !PT ;  /* 0x00000180151f7812 */ /* 0x000fe400078efcff */
[----:B------:R-:W1:Y:S01]  /*d6d0*/  S2R R21, SR_TID.X ;  /* 0x0000000000157919 */ /* 0x000e620000002100 */
[----:B------:R-:W-:Y:S02]  /*d6e0*/  ISETP.GE.AND P0, PT, R0, UR4, PT ;  /* 0x0000000400007c0c */ /* 0x000fe4000bf06270 */
[----:B------:R-:W-:Y:S02]  /*d6f0*/  ISETP.GE.AND P1, PT, R31, UR4, PT ;  /* 0x000000041f007c0c */ /* 0x000fe4000bf26270 */
[----:B------:R-:W-:-:S04]  /*d700*/  LOP3.LUT R30, R30, 0x38, RZ, 0xc0, !PT ;  /* 0x000000381e1e7812 */ /* 0x000fc800078ec0ff */
[C---:B------:R-:W-:Y:S02]  /*d710*/  ISETP.GE.AND P2, PT, R30.reuse, UR4, PT ;  /* 0x000000041e007c0c */ /* 0x040fe4000bf46270 */
[----:B------:R-:W-:-:S03]  /*d720*/  LOP3.LUT R30, R30, 0x140, RZ, 0xfc, !PT ;  /* 0x000001401e1e7812 */ /* 0x000fc600078efcff */
        /* <DEDUP_REMOVED lines=9> */
[----:B------:R-:W-:Y:S02]  /*d7c0*/  LOP3.LUT R0, R31, 0x80, RZ, 0xfc, !PT ;  /* 0x000000801f007812 */ /* 0x000fe400078efcff */
[----:B------:R-:W-:Y:S02]  /*d7d0*/  LOP3.LUT R21, R21, 0xc0, RZ, 0xfc, !PT ;  /* 0x000000c015157812 */ /* 0x000fe400078efcff */
[----:B------:R-:W-:Y:S02]  /*d7e0*/  ISETP.GE.AND P5, PT, R0, UR4, PT ;  /* 0x0000000400007c0c */ /* 0x000fe4000bfa6270 */
[----:B------:R-:W-:-:S02]  /*d7f0*/  ISETP.GE.AND P4, PT, R21, UR4, PT ;  /* 0x0000000415007c0c */ /* 0x000fc4000bf86270 */
[----:B------:R-:W1:Y:S01]  /*d800*/  S2R R21, SR_TID.X ;  /* 0x0000000000157919 */ /* 0x000e620000002100 */
[----:B------:R-:W-:Y:S02]  /*d810*/  LOP3.LUT R31, R31, 0x1c0, RZ, 0xfc, !PT ;  /* 0x000001c01f1f7812 */ /* 0x000fe400078efcff */
[----:B------:R-:W-:Y:S02]  /*d820*/  SEL R0, RZ, 0x40, P1 ;  /* 0x00000040ff007807 */ /* 0x000fe40000800000 */
[----:B------:R-:W-:Y:S01]  /*d830*/  ISETP.GE.AND P0, PT, R31, UR4, PT ;  /* 0x000000041f007c0c */ /* 0x000fe2000bf06270 */
[C---:B------:R-:W-:Y:S01]  /*d840*/  IMAD.SHL.U32 R31, R4.reuse, 0x8, RZ ;  /* 0x00000008041f7824 */ /* 0x040fe200078e00ff */
[----:B------:R-:W-:Y:S02]  /*d850*/  LOP3.LUT R4, R4, 0x7f, RZ, 0xc0, !PT ;  /* 0x0000007f04047812 */ /* 0x000fe400078ec0ff */
[----:B------:R-:W-:Y:S02]  /*d860*/  @P5 LOP3.LUT R22, R22, 0x20, RZ, 0xfc, !PT ;  /* 0x0000002016165812 */ /* 0x000fe400078efcff */
[----:B------:R-:W-:-:S02]  /*d870*/  LOP3.LUT R31, R31, 0x38, RZ, 0xc0, !PT ;  /* 0x000000381f1f7812 */ /* 0x000fc400078ec0ff */
[----:B------:R-:W-:-:S04]  /*d880*/  LOP3.LUT R22, R22, 0xffffffef, RZ, 0xc0, !PT ;  /* 0xffffffef16167812 */ /* 0x000fc800078ec0ff */
[----:B------:R-:W-:-:S04]  /*d890*/  @P4 LOP3.LUT R22, R22, 0x10, RZ, 0xfc, !PT ;  /* 0x0000001016164812 */ /* 0x000fc800078efcff */
[----:B------:R-:W-:-:S04]  /*d8a0*/  LOP3.LUT R22, R22, 0xfffffffb, RZ, 0xc0, !PT ;  /* 0xfffffffb16167812 */ /* 0x000fc800078ec0ff */
[----:B------:R-:W-:Y:S01]  /*d8b0*/  LOP3.LUT R22, R22, 0xfffffff7, RZ, 0xc0, !PT ;  /* 0xfffffff716167812 */ /* 0x000fe200078ec0ff */
[----:B-1----:R-:W-:Y:S01]  /*d8c0*/  IMAD.SHL.U32 R9, R21, 0x10, RZ ;  /* 0x0000001015097824 */ /* 0x002fe200078e00ff */
[----:B--2---:R-:W-:Y:S02]  /*d8d0*/  LEA R27, R5, 0xffffffc0, 0x6 ;  /* 0xffffffc0051b7811 */ /* 0x004fe400078e30ff */
[----:B------:R-:W-:Y:S02]  /*d8e0*/  SHF.R.U32.HI R5, RZ, 0x3, R4 ;  /* 0x00000003ff057819 */ /* 0x000fe40000011604 */
[----:B------:R-:W-:Y:S02]  /*d8f0*/  LOP3.LUT R4, R31, 0x100, RZ, 0xfc, !PT ;  /* 0x000001001f047812 */ /* 0x000fe400078efcff */
[----:B------:R-:W-:Y:S02]  /*d900*/  LOP3.LUT R9, R5, 0x70, R9, 0xf8, !PT ;  /* 0x0000007005097812 */ /* 0x000fe400078ef809 */
[----:B------:R-:W-:-:S02]  /*d910*/  ISETP.GE.AND P3, PT, R4, UR4, PT ;  /* 0x0000000404007c0c */ /* 0x000fc4000bf66270 */
[----:B------:R-:W-:Y:S01]  /*d920*/  SEL R31, RZ, 0x80, P0 ;  /* 0x00000080ff1f7807 */ /* 0x000fe20000000000 */
[----:B------:R-:W-:-:S10]  /*d930*/  IMAD.IADD R6, R9, 0x1, R27 ;  /* 0x0000000109067824 */ /* 0x000fd400078e021b */
[----:B------:R-:W-:-:S04]  /*d940*/  @P3 LOP3.LUT R22, R22, 0x8, RZ, 0xfc, !PT ;  /* 0x0000000816163812 */ /* 0x000fc800078efcff */
[----:B------:R-:W-:Y:S01]  /*d950*/  @P2 LOP3.LUT R22, R22, 0x4, RZ, 0xfc, !PT ;  /* 0x0000000416162812 */ /* 0x000fe200078efcff */
[----:B0---4-:R-:W-:Y:S06]  /*d960*/  BRA.DIV UR5, `(.L_x_1051) ;  /* 0x0000004e051c7947 */ /* 0x011fec000b800000 */
.L_x_1124:
[----:B------:R-:W-:Y:S01]  /*d970*/  ISETP.NE.AND P1, PT, R20, 0x1, PT ;  /* 0x000000011400780c */ /* 0x000fe20003f25270 */
[----:B------:R-:W-:Y:S01]  /*d980*/  IMAD.MOV.U32 R37, RZ, RZ, RZ ;  /* 0x000000ffff257224 */ /* 0x000fe200078e00ff */
        /* <DEDUP_REMOVED lines=38> */
[----:B------:R-:W-:Y:S02]  /*dbf0*/  IMAD.MOV R0, RZ, RZ, -R7 ;  /* 0x000000ffff007224 */ /* 0x000fe400078e0a07 */
[----:B------:R-:W-:Y:S01]  /*dc00*/  IMAD.U32 R2, RZ, RZ, UR36 ;  /* 0x00000024ff027e24 */ /* 0x000fe2000f8e00ff */
[----:B------:R-:W-:Y:S01]  /*dc10*/  LOP3.LUT R31, R10, R31, RZ, 0xfc, !PT ;  /* 0x0000001f0a1f7212 */ /* 0x000fe200078efcff */
[----:B------:R-:W-:Y:S01]  /*dc20*/  IMAD R0, R20, R0, R6 ;  /* 0x0000000014007224 */ /* 0x000fe200078e0206 */
[----:B------:R0:W-:Y:S02]  /*dc30*/  STL [R1+0x24], R10 ;  /* 0x0000240a01007387 */ /* 0x0001e40000100800 */
[----:B------:R-:W-:Y:S02]  /*dc40*/  ISETP.NE.AND P0, PT, R2, 0x3, PT ;  /* 0x000000030200780c */ /* 0x000fe40003f05270 */
[----:B------:R0:W-:Y:S11]  /*dc50*/  STL [R1], R0 ;  /* 0x0000000001007387 */ /* 0x0001f60000100800 */
[----:B------:R-:W-:-:S04]  /*dc60*/  @P0 LOP3.LUT R22, R22, 0x1000, RZ, 0xfc, !PT ;  /* 0x0000100016160812 */ /* 0x000fc800078efcff */
[----:B------:R-:W-:-:S04]  /*dc70*/  LOP3.LUT R22, R22, 0xfffffffe, RZ, 0xc0, !PT ;  /* 0xfffffffe16167812 */ /* 0x000fc800078ec0ff */
[----:B------:R-:W-:Y:S01]  /*dc80*/  @P1 LOP3.LUT R22, R22, 0x1, RZ, 0xfc, !PT ;  /* 0x0000000116161812 */ /* 0x000fe200078efcff */
[----:B0-----:R-:W-:Y:S06]  /*dc90*/  @!P0 BRA `(.L_x_1052) ;  /* 0x0000000000048947 */ /* 0x001fec0003800000 */
[----:B------:R-:W-:Y:S01]  /*dca0*/  BPT.TRAP 0x1 ;  /* 0x000000040000795c */ /* 0x000fe20000300000 */
.L_x_1052:
[----:B------:R-:W-:Y:S01]  /*dcb0*/  IMAD R30, R24, 0x8, R23 ;  /* 0x00000008181e7824 */ /* 0x000fe200078e0217 */
[----:B------:R-:W-:Y:S01]  /*dcc0*/  SHF.L.U32 R0, R26, 0x1f, RZ ;  /* 0x0000001f1a007819 */ /* 0x000fe200000006ff */
[----:B------:R-:W-:Y:S03]  /*dcd0*/  BSSY B0, `(.L_x_1053) ;  /* 0x0000003000007945 */ /* 0x000fe60003800000 */
[----:B------:R-:W0:Y:S02]  /*dce0*/  SYNCS.PHASECHK.TRANS64.TRYWAIT P0, [R30+URZ+0x38840], R0 ;  /* 0x038840001e0075a7 */ /* 0x000e24000800017f */
[----:B0-----:R-:W-:Y:S05]  /*dcf0*/  @!P0 BRA `(.L_x_1054) ;  /* 0x0000004800688947 */ /* 0x001fea0003800000 */
.L_x_1125:
[----:B------:R-:W-:Y:S05]  /*dd00*/  BSYNC B0 ;  /* 0x0000000000007941 */ /* 0x000fea0003800000 */
.L_x_1053:
[----:B------:R-:W0:Y:S01]  /*dd10*/  LDL R2, [R1] ;  /* 0x0000000001027983 */ /* 0x000e220000100800 */
[----:B------:R-:W-:-:S03]  /*dd20*/  ULDC.64 UR4, c[0x0][0x300] ;  /* 0x0000c00000047ab9 */ /* 0x000fc60000000a00 */
[----:B------:R-:W2:Y:S01]  /*dd30*/  LDL R7, [R1+0x4] ;  /* 0x0000040001077983 */ /* 0x000ea20000100800 */
[----:B-----5:R-:W-:Y:S02]  /*dd40*/  SHF.R.S32.HI R4, RZ, 0x1f, R37 ;  /* 0x0000001fff047819 */ /* 0x020fe40000011425 */
        /* <DEDUP_REMOVED lines=19> */
[----:B0-----:R-:W-:Y:S02]  /*de80*/  LOP3.LUT R5, R4, 0x7f, RZ, 0xc0, !PT ;  /* 0x0000007f04057812 */ /* 0x001fe400078ec0ff */
[----:B------:R-:W-:Y:S01]  /*de90*/  IMAD.IADD R4, R3, 0x1, R0 ;  /* 0x0000000103047824 */ /* 0x000fe200078e0200 */
[C---:B------:R-:W-:Y:S01]  /*dea0*/  LEA R0, P0, R2.reuse, UR4, 0x1 ;  /* 0x0000000402007c11 */ /* 0x040fe2000f8008ff */
[----:B------:R-:W-:Y:S01]  /*deb0*/  ULDC UR4, c[0x0][0x2f4] ;  /* 0x0000bd0000047ab9 */ /* 0x000fe20000000800 */
[----:B------:R-:W-:Y:S02]  /*dec0*/  SHF.R.U32.HI R6, RZ, 0x3, R5 ;  /* 0x00000003ff067819 */ /* 0x000fe40000011605 */
[----:B------:R-:W0:Y:S01]  /*ded0*/  S2R R5, SR_TID.X ;  /* 0x0000000000057919 */ /* 0x000e220000002100 */
[----:B------:R-:W-:Y:S01]  /*dee0*/  LEA.HI.X R4, R2, UR5, R4, 0x1, P0 ;  /* 0x0000000502047c11 */ /* 0x000fe200080f0c04 */
[----:B------:R-:W-:Y:S01]  /*def0*/  UMOV UR5, 0xffffffff ;  /* 0xffffffff00057882 */ /* 0x000fe20000000000 */
[----:B--2---:R-:W-:-:S04]  /*df00*/  IADD3 R27, -R6, R7, -R27 ;  /* 0x00000007061b7210 */ /* 0x004fc80007ffe91b */
        /* <DEDUP_REMOVED lines=19> */
[----:B------:R-:W-:Y:S01]  /*e040*/  @P0 LEA R6, R5, R23, 0x1 ;  /* 0x0000001705060211 */ /* 0x000fe200078e08ff */
        /* <DEDUP_REMOVED lines=19> */
.L_x_1135:
[----:B------:R-:W-:-:S13]  /*e180*/  ISETP.GE.AND P0, PT, R27, 0x31, PT ;  /* 0x000000311b00780c */ /* 0x000fda0003f06270 */
[----:B01----:R-:W-:Y:S01]  /*e190*/  @P0 LEA R2, P1, R7, R0, 0x1 ;  /* 0x0000000007020211 */ /* 0x003fe200078208ff */
        /* <DEDUP_REMOVED lines=8> */
.L_x_1056:
        /* <DEDUP_REMOVED lines=11> */
.L_x_1057:
[----:B------:R1:W5:Y:S01]  /*e2d0*/  LDL.LU R0, [R1+0xc] ;  /* 0x00000c0001007983 */ /* 0x0003620000300800 */
[----:B------:R-:W-:Y:S01]  /*e2e0*/  LOP3.LUT P0, RZ, R22, 0x40, RZ, 0xc0, !PT ;  /* 0x0000004016ff7812 */ /* 0x000fe2000780c0ff */
[----:B------:R1:W-:-:S12]  /*e2f0*/  SYNCS.ARRIVE.TRANS64.A1T0 RZ, [R30+URZ+0x38830], RZ ;  /* 0x038830ff1eff79a7 */ /* 0x0003d8000810003f */
[----:B------:R-:W-:Y:S05]  /*e300*/  WARPSYNC.ALL ;  /* 0x0000000000007948 */ /* 0x000fea0003800000 */
[----:B0-----:R-:W-:Y:S01]  /*e310*/  SEL R2, R35, RZ, !P0 ;  /* 0x000000ff23027207 */ /* 0x001fe20004000000 */
[----:B------:R-:W-:Y:S04]  /*e320*/  BSSY B6, `(.L_x_1058) ;  /* 0x000001a000067945 */ /* 0x000fe80003800000 */
[----:B------:R0:W-:Y:S01]  /*e330*/  STL [R1+0x8], R2 ;  /* 0x0000080201007387 */ /* 0x0001e20000100800 */
[----:B------:R-:W-:Y:S01]  /*e340*/  BAR.SYNC.DEFER_BLOCKING 0x8, 0x100 ;  /* 0x0204000000007b1d */ /* 0x000fe20000010000 */
[----:B-----5:R-:W-:Y:S01]  /*e350*/  SEL R35, R0, RZ, !P0 ;  /* 0x000000ff00237207 */ /* 0x020fe20004000000 */
[----:B------:R-:W-:-:S04]  /*e360*/  VIADD R0, R23, 0x20400 ;  /* 0x0002040017007836 */ /* 0x000fc80000000000 */
[----:B------:R0:W-:Y:S01]  /*e370*/  STL [R1+0x14], R35 ;  /* 0x0000142301007387 */ /* 0x0001e20000100800 */
[----:B------:R-:W-:Y:S02]  /*e380*/  LOP3.LUT P0, RZ, R0, 0x3ff, RZ, 0xc0, !PT ;  /* 0x000003ff00ff7812 */ /* 0x000fe4000780c0ff */
[----:B------:R-:W-:-:S05]  /*e390*/  SHF.R.S32.HI R0, RZ, 0x1f, R36 ;  /* 0x0000001fff007819 */ /* 0x000fca0000011424 */
[----:B------:R0:W-:Y:S06]  /*e3a0*/  STL [R1+0xc], R0 ;  /* 0x00000c0001007387 */ /* 0x0001ec0000100800 */
[----:B------:R-:W-:Y:S05]  /*e3b0*/  @!P0 BRA `(.L_x_1059) ;  /* 0x0000000000408947 */ /* 0x000fea0003800000 */
[----:B0-----:R-:W-:Y:S01]  /*e3c0*/  MOV R2, 0x0 ;  /* 0x0000000000027802 */ /* 0x001fe20000000f00 */
        /* <DEDUP_REMOVED lines=15> */
.L_x_1059:
[----:B------:R-:W-:Y:S05]  /*e4c0*/  BSYNC B6 ;  /* 0x0000000000067941 */ /* 0x000fea0003800000 */
.L_x_1058:
[----:B------:R-:W2:Y:S01]  /*e4d0*/  LDL R4, [R1+0xc] ;  /* 0x00000c0001047983 */ /* 0x000ea20000100800 */
[----:B------:R-:W3:Y:S01]  /*e4e0*/  LDC R10, c[0x0][0x448] ;  /* 0x00011200ff0a7b82 */ /* 0x000ee20000000800 */
[----:B0-----:R-:W0:Y:S01]  /*e4f0*/  S2R R2, SR_TID.X ;  /* 0x0000000000027919 */ /* 0x001e220000002100 */
[----:B------:R-:W-:Y:S01]  /*e500*/  IMAD.MOV.U32 R21, RZ, RZ, R35 ;  /* 0x000000ffff157224 */ /* 0x000fe200078e0023 */
[----:B------:R-:W-:Y:S01]  /*e510*/  ULDC.64 UR4, c[0x0][0x298] ;  /* 0x0000a60000047ab9 */ /* 0x000fe20000000a00 */
[----:B------:R-:W4:Y:S04]  /*e520*/  LDL R20, [R1+0x8] ;  /* 0x0000080001147983 */ /* 0x000f280000100800 */
[----:B------:R0:W5:Y:S01]  /*e530*/  LDL R9, [R1+0x10] ;  /* 0x0000100001097983 */ /* 0x0001620000100800 */
[----:B------:R-:W1:Y:S01]  /*e540*/  S2R R35, SR_TID.X ;  /* 0x0000000000237919 */ /* 0x000e620000002100 */
[----:B---3--:R-:W-:-:S02]  /*e550*/  ISETP.NE.AND P0, PT, R10, 0x1, PT ;  /* 0x000000010a00780c */ /* 0x008fc40003f05270 */
[----:B0-----:R-:W-:-:S11]  /*e560*/  LOP3.LUT R2, R2, 0x7f, RZ, 0xc0, !PT ;  /* 0x0000007f02027812 */ /* 0x001fd600078ec0ff */
[----:B------:R-:W0:Y:S01]  /*e570*/  @P0 LDC R3, c[0x0][0x44c] ;  /* 0x00011300ff030b82 */ /* 0x000e220000000800 */
[----:B------:R-:W-:Y:S02]  /*e580*/  SHF.R.U32.HI R2, RZ, 0x3, R2 ;  /* 0x00000003ff027819 */ /* 0x000fe40000011602 */
[----:B-1----:R-:W-:-:S04]  /*e590*/  SHF.L.U32 R35, R35, 0x4, RZ ;  /* 0x0000000423237819 */ /* 0x002fc800000006ff */
[----:B------:R-:W-:Y:S02]  /*e5a0*/  LOP3.LUT R35, R2, 0x70, R35, 0xf8, !PT ;  /* 0x0000007002237812 */ /* 0x000fe400078ef823 */
[----:B------:R-:W1:Y:S03]  /*e5b0*/  @P0 LDC R2, c[0x0][0x450] ;  /* 0x00011400ff020b82 */ /* 0x000e660000000800 */
[----:B------:R-:W-:-:S04]  /*e5c0*/  IMAD R35, R17, 0x40, R35 ;  /* 0x0000004011237824 */ /* 0x000fc800078e0223 */
[----:B0-----:R-:W-:-:S04]  /*e5d0*/  @P0 IMAD.HI.U32 R3, R35, R3, RZ ;  /* 0x0000000323030227 */ /* 0x001fc800078e00ff */
[----:B------:R-:W-:Y:S01]  /*e5e0*/  IMAD.MOV.U32 R0, RZ, RZ, R35 ;  /* 0x000000ffff007224 */ /* 0x000fe200078e0023 */
[----:B-1----:R-:W-:Y:S01]  /*e5f0*/  @P0 SHF.R.U32.HI R0, RZ, R2, R3 ;  /* 0x00000002ff000219 */ /* 0x002fe20000011603 */
[----:B------:R-:W-:Y:S01]  /*e600*/  IMAD.WIDE.U32 R2, R36, UR4, RZ ;  /* 0x0000000424027c25 */ /* 0x000fe2000f8e00ff */
[----:B------:R-:W0:Y:S01]  /*e610*/  S2R R5, SR_TID.X ;  /* 0x0000000000057919 */ /* 0x000e220000002100 */
[----:B------:R-:W-:-:S04]  /*e620*/  LOP3.LUT R22, R22, 0xfffff7ff, RZ, 0xc0, !PT ;  /* 0xfffff7ff16167812 */ /* 0x000fc800078ec0ff */
[----:B------:R-:W-:Y:S01]  /*e630*/  @P0 LOP3.LUT R22, R22, 0x800, RZ, 0xfc, !PT ;  /* 0x0000080016160812 */ /* 0x000fe200078efcff */
[----:B0-----:R-:W-:-:S05]  /*e640*/  IMAD.SHL.U32 R7, R5, 0x8, RZ ;  /* 0x0000000805077824 */ /* 0x001fca00078e00ff */
[----:B------:R-:W-:Y:S01]  /*e650*/  LOP3.LUT R7, R7, 0x38, RZ, 0xc0, !PT ;  /* 0x0000003807077812 */ /* 0x000fe200078ec0ff */
[----:B--2---:R-:W-:-:S04]  /*e660*/  IMAD R4, R4, UR4, RZ ;  /* 0x0000000404047c24 */ /* 0x004fc8000f8e02ff */
        /* <DEDUP_REMOVED lines=9> */
[----:B----4-:R-:W-:-:S04]  /*e700*/  IMAD.WIDE.U32 R2, R20, UR4, R2 ;  /* 0x0000000414027c25 */ /* 0x010fc8000f8e0002 */
[----:B------:R-:W-:Y:S01]  /*e710*/  IMAD R4, R20, UR5, R4 ;  /* 0x0000000514047c24 */ /* 0x000fe2000f8e0204 */
[----:B------:R-:W-:-:S03]  /*e720*/  ULDC.64 UR4, c[0x0][0x2d0] ;  /* 0x0000b40000047ab9 */ /* 0x000fc60000000a00 */
[----:B------:R-:W-:Y:S01]  /*e730*/  IMAD.IADD R3, R3, 0x1, R4 ;  /* 0x0000000103037824 */ /* 0x000fe200078e0204 */
[----:B------:R-:W-:-:S05]  /*e740*/  SHF.R.S32.HI R4, RZ, 0x1f, R0 ;  /* 0x0000001fff047819 */ /* 0x000fca0000011400 */
[----:B------:R-:W-:Y:S02]  /*e750*/  IMAD R4, R4, UR4, RZ ;  /* 0x0000000404047c24 */ /* 0x000fe4000f8e02ff */
[----:B------:R-:W-:-:S04]  /*e760*/  IMAD.WIDE.U32 R2, R0, UR4, R2 ;  /* 0x0000000400027c25 */ /* 0x000fc8000f8e0002 */
[----:B------:R-:W-:Y:S01]  /*e770*/  IMAD R4, R0, UR5, R4 ;  /* 0x0000000500047c24 */ /* 0x000fe2000f8e0204 */
[----:B------:R-:W-:Y:S01]  /*e780*/  ULDC.64 UR4, c[0x0][0x2c8] ;  /* 0x0000b20000047ab9 */ /* 0x000fe20000000a00 */
[----:B------:R-:W-:-:S04]  /*e790*/  IMAD.MOV R0, RZ, RZ, -R0 ;  /* 0x000000ffff007224 */ /* 0x000fc800078e0a00 */
[----:B------:R-:W-:Y:S02]  /*e7a0*/  IMAD R0, R10, R0, R35 ;  /* 0x000000000a007224 */ /* 0x000fe400078e0223 */
[----:B------:R-:W-:-:S03]  /*e7b0*/  IMAD.IADD R3, R3, 0x1, R4 ;  /* 0x0000000103037824 */ /* 0x000fc600078e0204 */
[----:B------:R-:W-:Y:S01]  /*e7c0*/  SHF.R.S32.HI R4, RZ, 0x1f, R0 ;  /* 0x0000001fff047819 */ /* 0x000fe20000011400 */
[----:B------:R-:W-:-:S04]  /*e7d0*/  IMAD.WIDE.U32 R2, R0, UR4, R2 ;  /* 0x0000000400027c25 */ /* 0x000fc8000f8e0002 */
[----:B------:R-:W-:-:S04]  /*e7e0*/  IMAD R4, R4, UR4, RZ ;  /* 0x0000000404047c24 */ /* 0x000fc8000f8e02ff */
[----:B------:R-:W-:Y:S01]  /*e7f0*/  IMAD R4, R0, UR5, R4 ;  /* 0x0000000500047c24 */ /* 0x000fe2000f8e0204 */
[----:B------:R-:W-:Y:S02]  /*e800*/  ULDC.64 UR4, c[0x0][0x280] ;  /* 0x0000a00000047ab9 */ /* 0x000fe40000000a00 */
[----:B------:R-:W-:Y:S01]  /*e810*/  LEA R0, P0, R2, UR4, 0x1 ;  /* 0x0000000402007c11 */ /* 0x000fe2000f8008ff */
[----:B------:R-:W-:Y:S01]  /*e820*/  IMAD.IADD R3, R3, 0x1, R4 ;  /* 0x0000000103037824 */ /* 0x000fe200078e0204 */
[----:B------:R-:W-:Y:S01]  /*e830*/  ULDC UR4, c[0x0][0x2b8] ;  /* 0x0000ae0000047ab9 */ /* 0x000fe20000000800 */
[----:B------:R-:W-:-:S03]  /*e840*/  LOP3.LUT R20, R5, 0x7f, RZ, 0xc0, !PT ;  /* 0x0000007f05147812 */ /* 0x000fc600078ec0ff */
[----:B------:R-:W-:Y:S01]  /*e850*/  LEA.HI.X R2, R2, UR5, R3, 0x1, P0 ;  /* 0x0000000502027c11 */ /* 0x000fe200080f0c03 */
[----:B------:R-:W-:Y:S01]  /*e860*/  UMOV UR5, 0xffffffff ;  /* 0xffffffff00057882 */ /* 0x000fe20000000000 */
[----:B------:R-:W-:Y:S02]  /*e870*/  ISETP.GE.AND P0, PT, R7, UR4, PT ;  /* 0x0000000407007c0c */ /* 0x000fe4000bf06270 */
[----:B------:R-:W-:Y:S01]  /*e880*/  SHF.R.U32.HI R8, RZ, 0x3, R20 ;  /* 0x00000003ff087819 */ /* 0x000fe20000011614 */
[----:B------:R-:W-:Y:S10]  /*e890*/  BRA.DIV UR5, `(.L_x_1060) ;  /* 0x0000004205e47947 */ /* 0x000ff4000b800000 */
[----:B------:R-:W0:Y:S01]  /*e8a0*/  SHFL.IDX PT, R5, R0, RZ, 0x181f ;  /* 0x00181fff00057589 */ /* 0x000e2200000e0000 */
[----:B-----5:R-:W-:Y:S01]  /*e8b0*/  IMAD R3, R9, R10, RZ ;  /* 0x0000000a09037224 */ /* 0x020fe200078e02ff */
[----:B------:R-:W-:Y:S01]  /*e8c0*/  LOP3.LUT R22, R22, 0xfffffeff, RZ, 0xc0, !PT ;  /* 0xfffffeff16167812 */ /* 0x000fe200078ec0ff */
[----:B------:R-:W-:Y:S01]  /*e8d0*/  IMAD R17, R17, 0x40, R8 ;  /* 0x0000004011117824 */ /* 0x000fe200078e0208 */
[----:B------:R-:W1:Y:S04]  /*e8e0*/  SHFL.IDX PT, R4, R2, RZ, 0x181f ;  /* 0x00181fff02047589 */ /* 0x000e6800000e0000 */
[----:B------:R-:W-:-:S13]  /*e8f0*/  ISETP.GE.AND P2, PT, R17, R3, PT ;  /* 0x000000031100720c */ /* 0x000fda0003f46270 */
[----:B------:R-:W-:Y:S02]  /*e900*/  @P2 LOP3.LUT R22, R22, 0x100, RZ, 0xfc, !PT ;  /* 0x0000010016162812 */ /* 0x000fe400078efcff */
[----:B0-----:R-:W-:Y:S02]  /*e910*/  @!P2 LEA R5, P1, R7, R5, 0x1 ;  /* 0x000000050705a211 */ /* 0x001fe400078208ff */
[----:B------:R-:W-:-:S03]  /*e920*/  LOP3.LUT R22, R22, 0xffffff7f, RZ, 0xc0, !PT ;  /* 0xffffff7f16167812 */ /* 0x000fc600078ec0ff */
        /* <DEDUP_REMOVED lines=10> */
[----:B------:R-:W-:-:S04]  /*e9d0*/  @P2 LOP3.LUT R22, R22, 0x80, RZ, 0xfc, !PT ;  /* 0x0000008016162812 */ /* 0x000fc800078efcff */
[----:B------:R-:W-:Y:S02]  /*e9e0*/  LOP3.LUT R22, R22, 0xffffffbf, RZ, 0xc0, !PT ;  /* 0xffffffbf16167812 */ /* 0x000fe400078ec0ff */
        /* <DEDUP_REMOVED lines=11> */
[----:B------:R-:W-:-:S02]  /*eaa0*/  @P2 LOP3.LUT R22, R22, 0x40, RZ, 0xfc, !PT ;  /* 0x0000004016162812 */ /* 0x000fc400078efcff */
[----:B0-----:R-:W-:-:S05]  /*eab0*/  @!P2 LEA R5, P1, R7, R5, 0x1 ;  /* 0x000000050705a211 */ /* 0x001fca00078208ff */
[----:B-1----:R-:W-:-:S05]  /*eac0*/  @!P2 IMAD.X R4, RZ, RZ, R4, P1 ;  /* 0x000000ffff04a224 */ /* 0x002fca00008e0604 */
[----:B------:R-:W-:-:S04]  /*ead0*/  @!P2 LOP3.LUT R5, R5, R4, RZ, 0x3c, !PT ;  /* 0x000000040505a212 */ /* 0x000fc800078e3cff */
[----:B------:R-:W-:-:S04]  /*eae0*/  @!P2 LOP3.LUT R4, R5, R4, RZ, 0x3c, !PT ;  /* 0x000000040504a212 */ /* 0x000fc800078e3cff */
[----:B------:R-:W-:-:S05]  /*eaf0*/  @!P2 LOP3.LUT R5, R5, R4, RZ, 0x3c, !PT ;  /* 0x000000040505a212 */ /* 0x000fca00078e3cff */
[----:B------:R0:W-:Y:S04]  /*eb00*/  @!P2 LDGSTS.E.BYPASS.LTC128B.128 [R25+0x21400], desc[UR44][R4.64], !P0 ;  /* 0x214000000419afae */ /* 0x0001e8000c101d6c */
[----:B0-----:R0:W1:Y:S02]  /*eb10*/  SHFL.IDX PT, R4, R2, 0x3, 0x181f ;  /* 0x00781f0002047f89 */ /* 0x00106400000e0000 */
.L_x_1144:
[----:B------:R-:W-:Y:S01]  /*eb20*/  VIADD R17, R17, 0x30 ;  /* 0x0000003011117836 */ /* 0x000fe20000000000 */
[----:B------:R-:W-:-:S04]  /*eb30*/  LOP3.LUT R22, R22, 0xfffeffff, RZ, 0xc0, !PT ;  /* 0xfffeffff16167812 */ /* 0x000fc800078ec0ff */
[----:B------:R-:W-:-:S13]  /*eb40*/  ISETP.GE.AND P2, PT, R17, R3, PT ;  /* 0x000000031100720c */ /* 0x000fda0003f46270 */
[----:B0-----:R-:W-:Y:S02]  /*eb50*/  @!P2 LEA R2, P1, R7, R0, 0x1 ;  /* 0x000000000702a211 */ /* 0x001fe400078208ff */
[----:B------:R-:W-:Y:S02]  /*eb60*/  @P2 LOP3.LUT R22, R22, 0x10000, RZ, 0xfc, !PT ;  /* 0x0001000016162812 */ /* 0x000fe400078efcff */
[----:B-1----:R-:W-:-:S05]  /*eb70*/  @!P2 IADD3.X R3, RZ, R4, RZ, P1, !PT ;  /* 0x00000004ff03a210 */ /* 0x002fca0000ffe4ff */
[----:B------:R-:W-:Y:S01]  /*eb80*/  @!PT LDS RZ, [RZ] ;  /* 0x00000000fffff984 */ /* 0x000fe20000000800 */
[----:B------:R-:W-:Y:S01]  /*eb90*/  @!PT LDS RZ, [RZ] ;  /* 0x00000000fffff984 */ /* 0x000fe20000000800 */
[----:B------:R-:W-:Y:S01]  /*eba0*/  @!PT LDS RZ, [RZ] ;  /* 0x00000000fffff984 */ /* 0x000fe20000000800 */
[----:B------:R0:W-:Y:S01]  /*ebb0*/  @!P2 LDGSTS.E.BYPASS.LTC128B.128 [R25+0x21c00], desc[UR44][R2.64], !P0 ;  /* 0x21c000000219afae */ /* 0x0001e2000c101d6c */
[----:B------:R-:W-:Y:S01]  /*ebc0*/  PLOP3.LUT P0, PT, PT, PT, PT, 0x80, 0x0 ;  /* 0x000000000000781c */ /* 0x000fe20003f0f070 */
[----:B------:R-:W-:-:S12]  /*ebd0*/  NOP ;  /* 0x0000000000007918 */ /* 0x000fd80000000000 */
.L_x_1061:
[----:B------:R-:W-:Y:S02]  /*ebe0*/  PLOP3.LUT P1, PT, P1, P0, PT, 0xa2, 0x0 ;  /* 0x000000000000781c */ /* 0x000fe40000f21472 */
[----:B------:R-:W-:-:S08]  /*ebf0*/  @P0 R2UR P1, UR4, R23 ;  /* 0x00000000170402ca */ /* 0x000fd00000020000 */
[----:B------:R-:W-:-:S05]  /*ec00*/  @P0 PLOP3.LUT P0, PT, P1, PT, PT, 0x80, 0x0 ;  /* 0x000000000000081c */ /* 0x000fca0000f0f070 */
[----:B------:R-:W-:Y:S01]  /*ec10*/  @!P1 SYNCS.ARRIVE.TRANS64.RED.A0T1 RZ, [UR4+0x38800], RZ ;  /* 0x038800ffffff99a7 */ /* 0x000fe20008200404 */
[----:B------:R-:W-:Y:S07]  /*ec20*/  @!P1 ARRIVES.LDGSTSBAR.64.TRANSCNT [UR4+0x38800] ;  /* 0x03880000ff0099b0 */ /* 0x000fee0008000a84 */
[----:B------:R-:W-:Y:S05]  /*ec30*/  @P0 BRA.U.ANY `(.L_x_1061) ;  /* 0xfffffffd00e80947 */ /* 0x000fea000393ffff */
[----:B------:R-:W-:Y:S01]  /*ec40*/  NOP ;  /* 0x0000000000007918 */ /* 0x000fe20000000000 */
[----:B------:R-:W-:Y:S01]  /*ec50*/  VIADD R0, R23, 0x26400 ;  /* 0x0002640017007836 */ /* 0x000fe20000000000 */
[----:B------:R1:W-:Y:S01]  /*ec60*/  SYNCS.ARRIVE.TRANS64.A1T0 RZ, [R23+URZ+0x38800], RZ ;  /* 0x038800ff17ff79a7 */ /* 0x0003e2000810003f */
[----:B------:R-:W-:Y:S03]  /*ec70*/  BSSY B6, `(.L_x_1062) ;  /* 0x0000013000067945 */ /* 0x000fe60003800000 */
[----:B------:R-:W-:-:S13]  /*ec80*/  LOP3.LUT P0, RZ, R0, 0x3ff, RZ, 0xc0, !PT ;  /* 0x000003ff00ff7812 */ /* 0x000fda000780c0ff */
[----:B-1----:R-:W-:Y:S05]  /*ec90*/  @!P0 BRA `(.L_x_1063) ;  /* 0x0000000000408947 */ /* 0x002fea0003800000 */
        /* <DEDUP_REMOVED lines=15> */
[----:B0-----:R-:W-:Y:S05]  /*ed90*/  CALL.ABS.NOINC R2 ;  /* 0x0000000002007343 */ /* 0x001fea0003c00000 */
.L_x_1063:
[----:B------:R-:W-:Y:S05]  /*eda0*/  BSYNC B6 ;  /* 0x0000000000067941 */ /* 0x000fea0003800000 */
.L_x_1062:
[----:B------:R-:W2:Y:S01]  /*edb0*/  LDL.LU R21, [R1+0xc] ;  /* 0x00000c0001157983 */ /* 0x000ea20000300800 */
[----:B0-----:R-:W0:Y:S01]  /*edc0*/  LDC R2, c[0x0][0x448] ;  /* 0x00011200ff027b82 */ /* 0x001e220000000800 */
[----:B------:R-:W-:Y:S02]  /*edd0*/  ULDC.64 UR4, c[0x0][0x398] ;  /* 0x0000e60000047ab9 */ /* 0x000fe40000000a00 */
[----:B------:R-:W3:Y:S04]  /*ede0*/  LDL.LU R20, [R1+0x14] ;  /* 0x0000140001147983 */ /* 0x000ee80000300800 */
[----:B------:R-:W4:Y:S01]  /*edf0*/  LDL.LU R17, [R1+0x8] ;  /* 0x0000080001117983 */ /* 0x000f220000300800 */
[----:B0-----:R-:W-:-:S13]  /*ee00*/  ISETP.NE.AND P6, PT, R2, 0x1, PT ;  /* 0x000000010200780c */ /* 0x001fda0003fc5270 */
[----:B------:R-:W0:Y:S08]  /*ee10*/  @P6 LDC R3, c[0x0][0x44c] ;  /* 0x00011300ff036b82 */ /* 0x000e300000000800 */
[----:B------:R-:W1:Y:S01]  /*ee20*/  @P6 LDC R2, c[0x0][0x450] ;  /* 0x00011400ff026b82 */ /* 0x000e620000000800 */
[----:B------:R-:W-:Y:S01]  /*ee30*/  IMAD.MOV.U32 R0, RZ, RZ, R35 ;  /* 0x000000ffff007224 */ /* 0x000fe200078e0023 */
[----:B------:R-:W5:Y:S01]  /*ee40*/  S2R R7, SR_TID.X ;  /* 0x0000000000077919 */ /* 0x000f620000002100 */
[----:B0-----:R-:W-:-:S05]  /*ee50*/  @P6 IMAD.HI.U32 R3, R35, R3, RZ ;  /* 0x0000000323036227 */ /* 0x001fca00078e00ff */
[----:B-1----:R-:W-:Y:S01]  /*ee60*/  @P6 SHF.R.U32.HI R0, RZ, R2, R3 ;  /* 0x00000002ff006219 */ /* 0x002fe20000011603 */
[----:B------:R-:W-:Y:S01]  /*ee70*/  IMAD.WIDE.U32 R2, R36, UR4, RZ ;  /* 0x0000000424027c25 */ /* 0x000fe2000f8e00ff */
[----:B------:R-:W0:Y:S02]  /*ee80*/  S2R R10, SR_TID.X ;  /* 0x00000000000a7919 */ /* 0x000e240000002100 */
[----:B------:R-:W-:Y:S01]  /*ee90*/  SHF.R.S32.HI R5, RZ, 0x1f, R0 ;  /* 0x0000001fff057819 */ /* 0x000fe20000011400 */
[----:B------:R-:W1:Y:S01]  /*eea0*/  S2R R9, SR_TID.X ;  /* 0x0000000000097919 */ /* 0x000e620000002100 */
[----:B------:R-:W-:Y:S01]  /*eeb0*/  LOP3.LUT R22, R22, 0xfffff7ff, RZ, 0xc0, !PT ;  /* 0xfffff7ff16167812 */ /* 0x000fe200078ec0ff */
[----:B-1----:R-:W-:-:S05]  /*eec0*/  IMAD.SHL.U32 R8, R9, 0x8, RZ ;  /* 0x0000000809087824 */ /* 0x002fca00078e00ff */
        /* <DEDUP_REMOVED lines=10> */
[----:B---3--:R-:W-:Y:S02]  /*ef70*/  IMAD R4, R20, UR4, RZ ;  /* 0x0000000414047c24 */ /* 0x008fe4000f8e02ff */
[----:B----4-:R-:W-:Y:S01]  /*ef80*/  IMAD.WIDE.U32 R2, R17, UR4, R2 ;  /* 0x0000000411027c25 */ /* 0x010fe2000f8e0002 */
        /* <DEDUP_REMOVED lines=10> */
[----:B------:R-:W-:Y:S01]  /*f030*/  ULDC.64 UR4, c[0x0][0x3c8] ;  /* 0x0000f20000047ab9 */ /* 0x000fe20000000a00 */
[----:B-----5:R-:W-:Y:S02]  /*f040*/  IMAD.SHL.U32 R20, R7, 0x8, RZ ;  /* 0x0000000807147824 */ /* 0x020fe400078e00ff */
[----:B------:R-:W-:Y:S02]  /*f050*/  IMAD.IADD R3, R3, 0x1, R5 ;  /* 0x0000000103037824 */ /* 0x000fe400078e0205 */
[----:B------:R-:W-:Y:S01]  /*f060*/  IMAD R0, R0, UR4, RZ ;  /* 0x0000000400007c24 */ /* 0x000fe2000f8e02ff */
[----:B------:R-:W-:Y:S01]  /*f070*/  LOP3.LUT R20, R20, 0x38, RZ, 0xc0, !PT ;  /* 0x0000003814147812 */ /* 0x000fe200078ec0ff */
[----:B------:R-:W-:-:S04]  /*f080*/  IMAD.WIDE.U32 R2, R4, UR4, R2 ;  /* 0x0000000404027c25 */ /* 0x000fc8000f8e0002 */
[----:B------:R-:W-:Y:S01]  /*f090*/  IMAD R0, R4, UR5, R0 ;  /* 0x0000000504007c24 */ /* 0x000fe2000f8e0200 */
[----:B------:R-:W-:Y:S01]  /*f0a0*/  ULDC.64 UR4, c[0x0][0x390] ;  /* 0x0000e40000047ab9 */ /* 0x000fe20000000a00 */
[----:B------:R-:W-:Y:S01]  /*f0b0*/  IMAD.SHL.U32 R17, R7, 0x8, RZ ;  /* 0x0000000807117824 */ /* 0x000fe200078e00ff */
[----:B------:R-:W-:Y:S02]  /*f0c0*/  LOP3.LUT R7, R20, 0x80, RZ, 0xfc, !PT ;  /* 0x0000008014077812 */ /* 0x000fe400078efcff */
[----:B------:R-:W-:Y:S02]  /*f0d0*/  IADD3 R6, R3, R0, RZ ;  /* 0x0000000003067210 */ /* 0x000fe40007ffe0ff */
[----:B------:R-:W-:Y:S01]  /*f0e0*/  LEA R0, P0, R2, UR4, 0x1 ;  /* 0x0000000402007c11 */ /* 0x000fe2000f8008ff */
[----:B------:R-:W-:Y:S01]  /*f0f0*/  ULDC UR4, c[0x0][0x3b8] ;  /* 0x0000ee0000047ab9 */ /* 0x000fe20000000800 */
[----:B------:R-:W-:Y:S02]  /*f100*/  LOP3.LUT R17, R17, 0x38, RZ, 0xc0, !PT ;  /* 0x0000003811117812 */ /* 0x000fe400078ec0ff */
[----:B------:R-:W-:-:S02]  /*f110*/  ISETP.GE.AND P4, PT, R7, UR4, PT ;  /* 0x0000000407007c0c */ /* 0x000fc4000bf86270 */
[----:B------:R-:W-:Y:S01]  /*f120*/  LOP3.LUT R7, R17, 0x40, RZ, 0xfc, !PT ;  /* 0x0000004011077812 */ /* 0x000fe200078efcff */
[----:B0-----:R-:W-:-:S05]  /*f130*/  IMAD.SHL.U32 R17, R10, 0x8, RZ ;  /* 0x000000080a117824 */ /* 0x001fca00078e00ff */
[----:B------:R-:W-:Y:S02]  /*f140*/  LOP3.LUT R17, R17, 0x38, RZ, 0xc0, !PT ;  /* 0x0000003811117812 */ /* 0x000fe400078ec0ff */
[----:B------:R-:W-:Y:S02]  /*f150*/  ISETP.GE.AND P5, PT, R7, UR4, PT ;  /* 0x0000000407007c0c */ /* 0x000fe4000bfa6270 */
[----:B------:R-:W-:Y:S01]  /*f160*/  LOP3.LUT R7, R17, 0x100, RZ, 0xfc, !PT ;  /* 0x0000010011077812 */ /* 0x000fe200078efcff */
[----:B------:R-:W-:Y:S01]  /*f170*/  IMAD.SHL.U32 R17, R10, 0x8, RZ ;  /* 0x000000080a117824 */ /* 0x000fe200078e00ff */
[----:B------:R-:W-:-:S04]  /*f180*/  ISETP.GE.AND P1, PT, R8, UR4, PT ;  /* 0x0000000408007c0c */ /* 0x000fc8000bf26270 */
[----:B------:R-:W-:Y:S01]  /*f190*/  LOP3.LUT R17, R17, 0x38, RZ, 0xc0, !PT ;  /* 0x0000003811117812 */ /* 0x000fe200078ec0ff */
[----:B------:R-:W-:Y:S01]  /*f1a0*/  IMAD.SHL.U32 R20, R9, 0x8, RZ ;  /* 0x0000000809147824 */ /* 0x000fe200078e00ff */
[----:B------:R-:W-:Y:S02]  /*f1b0*/  ISETP.GE.AND P2, PT, R7, UR4, PT ;  /* 0x0000000407007c0c */ /* 0x000fe4000bf46270 */
[----:B------:R-:W-:Y:S01]  /*f1c0*/  LOP3.LUT R7, R17, 0xc0, RZ, 0xfc, !PT ;  /* 0x000000c011077812 */ /* 0x000fe200078efcff */
[----:B------:R-:W-:Y:S01]  /*f1d0*/  IMAD.SHL.U32 R17, R9, 0x8, RZ ;  /* 0x0000000809117824 */ /* 0x000fe200078e00ff */
[----:B------:R-:W-:Y:S02]  /*f1e0*/  LOP3.LUT R20, R20, 0x38, RZ, 0xc0, !PT ;  /* 0x0000003814147812 */ /* 0x000fe400078ec0ff */
[----:B------:R-:W-:Y:S02]  /*f1f0*/  LEA.HI.X R6, R2, UR5, R6, 0x1, P0 ;  /* 0x0000000502067c11 */ /* 0x000fe400080f0c06 */
[----:B------:R-:W-:-:S02]  /*f200*/  LOP3.LUT R17, R17, 0x38, RZ, 0xc0, !PT ;  /* 0x0000003811117812 */ /* 0x000fc400078ec0ff */
[----:B------:R-:W-:Y:S02]  /*f210*/  SEL R2, RZ, 0x1, P1 ;  /* 0x00000001ff027807 */ /* 0x000fe40000800000 */
[----:B------:R-:W-:Y:S02]  /*f220*/  SEL R3, RZ, 0x4, P4 ;  /* 0x00000004ff037807 */ /* 0x000fe40002000000 */
[----:B------:R-:W-:Y:S02]  /*f230*/  SEL R4, RZ, 0x2, P5 ;  /* 0x00000002ff047807 */ /* 0x000fe40002800000 */
[----:B------:R-:W-:Y:S02]  /*f240*/  ISETP.GE.AND P3, PT, R7, UR4, PT ;  /* 0x0000000407007c0c */ /* 0x000fe4000bf66270 */
[----:B------:R-:W-:Y:S02]  /*f250*/  LOP3.LUT R7, R20, 0x180, RZ, 0xfc, !PT ;  /* 0x0000018014077812 */ /* 0x000fe400078efcff */
[----:B------:R-:W-:-:S02]  /*f260*/  LOP3.LUT R9, R17, 0x140, RZ, 0xfc, !PT ;  /* 0x0000014011097812 */ /* 0x000fc400078efcff */
[----:B------:R-:W-:Y:S02]  /*f270*/  IADD3 R2, R3, R4, R2 ;  /* 0x0000000403027210 */ /* 0x000fe40007ffe002 */
[----:B------:R-:W-:Y:S02]  /*f280*/  SEL R3, RZ, 0x10, P2 ;  /* 0x00000010ff037807 */ /* 0x000fe40001000000 */
[----:B------:R-:W-:Y:S02]  /*f290*/  SEL R4, RZ, 0x8, P3 ;  /* 0x00000008ff047807 */ /* 0x000fe40001800000 */
[----:B------:R-:W-:Y:S02]  /*f2a0*/  @P1 LOP3.LUT R22, R22, 0x800, RZ, 0xfc, !PT ;  /* 0x0000080016161812 */ /* 0x000fe400078efcff */
[----:B------:R-:W-:Y:S02]  /*f2b0*/  ISETP.GE.AND P0, PT, R7, UR4, PT ;  /* 0x0000000407007c0c */ /* 0x000fe4000bf06270 */
[----:B------:R-:W-:-:S02]  /*f2c0*/  LOP3.LUT R7, R17, 0x1c0, RZ, 0xfc, !PT ;  /* 0x000001c011077812 */ /* 0x000fc400078efcff */
[----:B------:R-:W-:Y:S02]  /*f2d0*/  ISETP.GE.AND P1, PT, R9, UR4, PT ;  /* 0x0000000409007c0c */ /* 0x000fe4000bf26270 */
[----:B------:R-:W-:Y:S02]  /*f2e0*/  IADD3 R4, R3, R2, R4 ;  /* 0x0000000203047210 */ /* 0x000fe40007ffe004 */
[----:B------:R-:W-:Y:S02]  /*f2f0*/  SEL R2, RZ, 0x40, P0 ;  /* 0x00000040ff027807 */ /* 0x000fe40000000000 */
[----:B------:R-:W-:Y:S02]  /*f300*/  SEL R3, RZ, 0x20, P1 ;  /* 0x00000020ff037807 */ /* 0x000fe40000800000 */
[----:B------:R-:W-:Y:S01]  /*f310*/  ISETP.GE.AND P0, PT, R7, UR4, PT ;  /* 0x0000000407007c0c */ /* 0x000fe2000bf06270 */
[----:B------:R-:W-:Y:S01]  /*f320*/  UMOV UR4, 0xffffffff ;  /* 0xffffffff00047882 */ /* 0x000fe20000000000 */
[----:B------:R-:W-:-:S02]  /*f330*/  IADD3 R4, R2, R4, R3 ;  /* 0x0000000402047210 */ /* 0x000fc40007ffe003 */
[----:B------:R-:W-:-:S05]  /*f340*/  SEL R5, RZ, 0x80, P0 ;  /* 0x00000080ff057807 */ /* 0x000fca0000000000 */
[----:B------:R-:W-:Y:S01]  /*f350*/  IMAD.IADD R5, R4, 0x1, R5 ;  /* 0x0000000104057824 */ /* 0x000fe200078e0205 */
[----:B------:R-:W-:Y:S06]  /*f360*/  BRA.DIV UR4, `(.L_x_1064) ;  /* 0x0000003e048c7947 */ /* 0x000fec000b800000 */
[C---:B------:R-:W-:Y:S01]  /*f370*/  LOP3.LUT P6, RZ, R22.reuse, 0x40, RZ, 0xc0, !PT ;  /* 0x0000004016ff7812 */ /* 0x040fe200078cc0ff */
[----:B------:R-:W0:Y:S01]  /*f380*/  SHFL.IDX PT, R3, R0, RZ, 0x181f ;  /* 0x00181fff00037589 */ /* 0x000e2200000e0000 */
[----:B------:R-:W-:-:S03]  /*f390*/  LOP3.LUT R22, R22, 0xffbfffff, RZ, 0xc0, !PT ;  /* 0xffbfffff16167812 */ /* 0x000fc600078ec0ff */
[----:B------:R-:W1:Y:S08]  /*f3a0*/  SHFL.IDX PT, R2, R6, RZ, 0x181f ;  /* 0x00181fff06027589 */ /* 0x000e7000000e0000 */
[----:B------:R-:W-:-:S04]  /*f3b0*/  @P6 LOP3.LUT R22, R22, 0x400000, RZ, 0xfc, !PT ;  /* 0x0040000016166812 */ /* 0x000fc800078efcff */
[C---:B------:R-:W-:Y:S02]  /*f3c0*/  LOP3.LUT P6, RZ, R22.reuse, 0x80, RZ, 0xc0, !PT ;  /* 0x0000008016ff7812 */ /* 0x040fe400078cc0ff */
[----:B------:R-:W-:-:S11]  /*f3d0*/  LOP3.LUT R22, R22, 0xff7fffff, RZ, 0xc0, !PT ;  /* 0xff7fffff16167812 */ /* 0x000fd600078ec0ff */
[----:B------:R-:W-:-:S04]  /*f3e0*/  @P6 LOP3.LUT R22, R22, 0x800000, RZ, 0xfc, !PT ;  /* 0x0080000016166812 */ /* 0x000fc800078efcff */
[----:B------:R-:W-:-:S13]  /*f3f0*/  LOP3.LUT P6, RZ, R22, 0x100, RZ, 0xc0, !PT ;  /* 0x0000010016ff7812 */ /* 0x000fda00078cc0ff */
[----:B0-----:R-:W-:Y:S02]  /*f400*/  @!P6 LEA R3, P0, R8, R3, 0x1 ;  /* 0x000000030803e211 */ /* 0x001fe400078008ff */
[----:B------:R-:W-:-:S03]  /*f410*/  @!P6 LOP3.LUT R7, R4, 0x40, RZ, 0xc0, !PT ;  /* 0x000000400407e812 */ /* 0x000fc600078ec0ff */
[----:B-1----:R-:W-:Y:S01]  /*f420*/  @!P6 IMAD.X R2, RZ, RZ, R2, P0 ;  /* 0x000000ffff02e224 */ /* 0x002fe200000e0602 */
[----:B------:R-:W-:Y:S02]  /*f430*/  LOP3.LUT P0, RZ, R22, 0x800, RZ, 0xc0, !PT ;  /* 0x0000080016ff7812 */ /* 0x000fe4000780c0ff */
[----:B------:R-:W-:Y:S02]  /*f440*/  @!P6 SHF.R.U32.HI R7, RZ, 0x2, R7 ;  /* 0x00000002ff07e819 */ /* 0x000fe40000011607 */
[----:B------:R-:W-:-:S04]  /*f450*/  @!P6 LOP3.LUT R3, R3, R2, RZ, 0x3c, !PT ;  /* 0x000000020303e212 */ /* 0x000fc800078e3cff */
[----:B------:R-:W-:-:S04]  /*f460*/  @!P6 LOP3.LUT R2, R3, R2, RZ, 0x3c, !PT ;  /* 0x000000020302e212 */ /* 0x000fc800078e3cff */
[----:B------:R-:W-:-:S05]  /*f470*/  @!P6 LOP3.LUT R3, R3, R2, RZ, 0x3c, !PT ;  /* 0x000000020303e212 */ /* 0x000fca00078e3cff */
[----:B------:R-:W-:Y:S01]  /*f480*/  @!PT LDS RZ, [RZ] ;  /* 0x00000000fffff984 */ /* 0x000fe20000000800 */
[----:B------:R-:W-:Y:S01]  /*f490*/  @!P6 LDGSTS.E.BYPASS.LTC128B.128 [R25+0x26400], desc[UR44][R2.64], !P0 ;  /* 0x264000000219efae */ /* 0x000fe2000c101d6c */
[----:B------:R-:W-:Y:S02]  /*f4a0*/  @!P6 ISETP.NE.U32.AND P0, PT, R7, RZ, PT ;  /* 0x000000ff0700e20c */ /* 0x000fe40003f05070 */
[----:B------:R-:W-:Y:S01]  /*f4b0*/  @!P6 LOP3.LUT R7, R5, 0x80, RZ, 0xc0, !PT ;  /* 0x000000800507e812 */ /* 0x000fe200078ec0ff */
[----:B------:R-:W-:Y:S03]  /*f4c0*/  @!P6 LDGSTS.E.BYPASS.LTC128B.128 [R25+0x28400], desc[UR44][R2.64+0x80], !P5 ;  /* 0x284000800219efae */ /* 0x000fe6000e901d6c */
[----:B------:R-:W-:Y:S01]  /*f4d0*/  @!P6 SHF.R.U32.HI R7, RZ, 0x3, R7 ;  /* 0x00000003ff07e819 */ /* 0x000fe20000011607 */
[----:B------:R-:W-:Y:S04]  /*f4e0*/  @!P6 LDGSTS.E.BYPASS.LTC128B.128 [R25+0x2a400], desc[UR44][R2.64+0x100], !P4 ;  /* 0x2a4001000219efae */ /* 0x000fe8000e101d6c */
[----:B------:R-:W-:Y:S04]  /*f4f0*/  @!P6 LDGSTS.E.BYPASS.LTC128B.128 [R25+0x2c400], desc[UR44][R2.64+0x180], !P3 ;  /* 0x2c4001800219efae */ /* 0x000fe8000d901d6c */
[----:B------:R-:W-:Y:S04]  /*f500*/  @!P6 LDGSTS.E.BYPASS.LTC128B.128 [R25+0x2e400], desc[UR44][R2.64+0x200], !P2 ;  /* 0x2e4002000219efae */ /* 0x000fe8000d101d6c */
[----:B------:R-:W-:Y:S04]  /*f510*/  @!P6 LDGSTS.E.BYPASS.LTC128B.128 [R25+0x30400], desc[UR44][R2.64+0x280], !P1 ;  /* 0x304002800219efae */ /* 0x000fe8000c901d6c */
[----:B------:R-:W-:Y:S01]  /*f520*/  @!P6 LDGSTS.E.BYPASS.LTC128B.128 [R25+0x32400], desc[UR44][R2.64+0x300], P0 ;  /* 0x324003000219efae */ /* 0x000fe20008101d6c */
[----:B------:R-:W-:-:S03]  /*f530*/  @!P6 ISETP.NE.U32.AND P0, PT, R7, RZ, PT ;  /* 0x000000ff0700e20c */ /* 0x000fc60003f05070 */
[----:B------:R-:W-:Y:S10]  /*f540*/  SHFL.IDX PT, R7, R6, 0x1, 0x181f ;  /* 0x00381f0006077f89 */ /* 0x000ff400000e0000 */
[----:B------:R0:W-:Y:S01]  /*f550*/  @!P6 LDGSTS.E.BYPASS.LTC128B.128 [R25+0x34400], desc[UR44][R2.64+0x380], P0 ;  /* 0x344003800219efae */ /* 0x0001e20008101d6c */
[----:B------:R-:W-:-:S03]  /*f560*/  LOP3.LUT P6, RZ, R22, 0x800000, RZ, 0xc0, !PT ;  /* 0x0080000016ff7812 */ /* 0x000fc600078cc0ff */
[----:B0-----:R-:W0:Y:S10]  /*f570*/  SHFL.IDX PT, R2, R0, 0x1, 0x181f ;  /* 0x00381f0000027f89 */ /* 0x001e3400000e0000 */
[----:B0-----:R-:W-:-:S05]  /*f580*/  @!P6 LEA R2, P0, R8, R2, 0x1 ;  /* 0x000000020802e211 */ /* 0x001fca00078008ff */
[----:B------:R-:W-:Y:S01]  /*f590*/  @!P6 IMAD.X R3, RZ, RZ, R7, P0 ;  /* 0x000000ffff03e224 */ /* 0x000fe200000e0607 */
[----:B------:R-:W-:Y:S02]  /*f5a0*/  LOP3.LUT P0, RZ, R22, 0x800, RZ, 0xc0, !PT ;  /* 0x0000080016ff7812 */ /* 0x000fe4000780c0ff */
[----:B------:R-:W-:-:S04]  /*f5b0*/  @!P6 LOP3.LUT R7, R4, 0x40, RZ, 0xc0, !PT ;  /* 0x000000400407e812 */ /* 0x000fc800078ec0ff */
[----:B------:R-:W-:-:S07]  /*f5c0*/  @!P6 SHF.R.U32.HI R7, RZ, 0x2, R7 ;  /* 0x00000002ff07e819 */ /* 0x000fce0000011607 */
        /* <DEDUP_REMOVED lines=11> */
[----:B------:R-:W-:Y:S04]  /*f680*/  SHFL.IDX PT, R7, R6, 0x2, 0x181f ;  /* 0x00581f0006077f89 */ /* 0x000fe800000e0000 */
[----:B------:R-:W-:Y:S06]  /*f690*/  SHFL.IDX PT, R6, R6, 0x3, 0x181f ;  /* 0x00781f0006067f89 */ /* 0x000fec00000e0000 */
[----:B------:R0:W-:Y:S01]  /*f6a0*/  @!P6 LDGSTS.E.BYPASS.LTC128B.128 [R25+0x34c00], desc[UR44][R2.64+0x380], P0 ;  /* 0x34c003800219efae */ /* 0x0001e20008101d6c */
[----:B------:R-:W-:-:S03]  /*f6b0*/  LOP3.LUT P6, RZ, R22, 0x400000, RZ, 0xc0, !PT ;  /* 0x0040000016ff7812 */ /* 0x000fc600078cc0ff */
[----:B0-----:R-:W0:Y:S04]  /*f6c0*/  SHFL.IDX PT, R2, R0, 0x2, 0x181f ;  /* 0x00581f0000027f89 */ /* 0x001e2800000e0000 */
[----:B------:R-:W1:Y:S06]  /*f6d0*/  SHFL.IDX PT, R0, R0, 0x3, 0x181f ;  /* 0x00781f0000007f89 */ /* 0x000e6c00000e0000 */
[----:B0-----:R-:W-:-:S05]  /*f6e0*/  @!P6 LEA R2, P0, R8, R2, 0x1 ;  /* 0x000000020802e211 */ /* 0x001fca00078008ff */
[----:B------:R-:W-:Y:S01]  /*f6f0*/  @!P6 IMAD.X R3, RZ, RZ, R7, P0 ;  /* 0x000000ffff03e224 */ /* 0x000fe200000e0607 */
[----:B------:R-:W-:Y:S02]  /*f700*/  LOP3.LUT P0, RZ, R22, 0x800, RZ, 0xc0, !PT ;  /* 0x0000080016ff7812 */ /* 0x000fe4000780c0ff */
[----:B------:R-:W-:-:S04]  /*f710*/  @!P6 LOP3.LUT R7, R4, 0x40, RZ, 0xc0, !PT ;  /* 0x000000400407e812 */ /* 0x000fc800078ec0ff */
[----:B------:R-:W-:-:S07]  /*f720*/  @!P6 SHF.R.U32.HI R7, RZ, 0x2, R7 ;  /* 0x00000002ff07e819 */ /* 0x000fce0000011607 */
[----:B------:R0:W-:Y:S01]  /*f730*/  @!P6 LDGSTS.E.BYPASS.LTC128B.128 [R25+0x27400], desc[UR44][R2.64], !P0 ;  /* 0x274000000219efae */ /* 0x0001e2000c101d6c */
[----:B------:R-:W-:Y:S02]  /*f740*/  @!P6 ISETP.NE.U32.AND P0, PT, R7, RZ, PT ;  /* 0x000000ff0700e20c */ /* 0x000fe40003f05070 */
[----:B------:R-:W-:Y:S01]  /*f750*/  @!P6 LOP3.LUT R7, R5, 0x80, RZ, 0xc0, !PT ;  /* 0x000000800507e812 */ /* 0x000fe200078ec0ff */
[----:B------:R0:W-:Y:S03]  /*f760*/  @!P6 LDGSTS.E.BYPASS.LTC128B.128 [R25+0x29400], desc[UR44][R2.64+0x80], !P5 ;  /* 0x294000800219efae */ /* 0x0001e6000e901d6c */
[----:B------:R-:W-:Y:S01]  /*f770*/  @!P6 SHF.R.U32.HI R7, RZ, 0x3, R7 ;  /* 0x00000003ff07e819 */ /* 0x000fe20000011607 */
[----:B------:R0:W-:Y:S04]  /*f780*/  @!P6 LDGSTS.E.BYPASS.LTC128B.128 [R25+0x2b400], desc[UR44][R2.64+0x100], !P4 ;  /* 0x2b4001000219efae */ /* 0x0001e8000e101d6c */
[----:B------:R0:W-:Y:S04]  /*f790*/  @!P6 LDGSTS.E.BYPASS.LTC128B.128 [R25+0x2d400], desc[UR44][R2.64+0x180], !P3 ;  /* 0x2d4001800219efae */ /* 0x0001e8000d901d6c */
[----:B------:R0:W-:Y:S04]  /*f7a0*/  @!P6 LDGSTS.E.BYPASS.LTC128B.128 [R25+0x2f400], desc[UR44][R2.64+0x200], !P2 ;  /* 0x2f4002000219efae */ /* 0x0001e8000d101d6c */
[----:B------:R0:W-:Y:S04]  /*f7b0*/  @!P6 LDGSTS.E.BYPASS.LTC128B.128 [R25+0x31400], desc[UR44][R2.64+0x280], !P1 ;  /* 0x314002800219efae */ /* 0x0001e8000c901d6c */
[----:B------:R0:W-:Y:S01]  /*f7c0*/  @!P6 LDGSTS.E.BYPASS.LTC128B.128 [R25+0x33400], desc[UR44][R2.64+0x300], P0 ;  /* 0x334003000219efae */ /* 0x0001e20008101d6c */
[----:B------:R-:W-:-:S13]  /*f7d0*/  @!P6 ISETP.NE.U32.AND P0, PT, R7, RZ, PT ;  /* 0x000000ff0700e20c */ /* 0x000fda0003f05070 */
[----:B-1----:R0:W-:Y:S02]  /*f7e0*/  @!P6 LDGSTS.E.BYPASS.LTC128B.128 [R25+0x35400], desc[UR44][R2.64+0x380], P0 ;  /* 0x354003800219efae */ /* 0x0021e40008101d6c */
.L_x_1154:
[----:B------:R-:W-:Y:S01]  /*f7f0*/  LOP3.LUT P0, RZ, R22, 0x10000, RZ, 0xc0, !PT ;  /* 0x0001000016ff7812 */ /* 0x000fe2000780c0ff */
[----:B------:R-:W-:-:S12]  /*f800*/  BSSY B0, `(.L_x_1065) ;  /* 0x0000016000007945 */ /* 0x000fd80003800000 */
[----:B------:R-:W-:Y:S05]  /*f810*/  @P0 BRA `(.L_x_1066) ;  /* 0x0000000000500947 */ /* 0x000fea0003800000 */
[----:B------:R-:W-:Y:S02]  /*f820*/  LOP3.LUT R4, R4, 0x40, RZ, 0xc0, !PT ;  /* 0x0000004004047812 */ /* 0x000fe400078ec0ff */
[----:B------:R-:W-:Y:S02]  /*f830*/  LOP3.LUT P6, RZ, R22, 0x800, RZ, 0xc0, !PT ;  /* 0x0000080016ff7812 */ /* 0x000fe400078cc0ff */
[----:B0-----:R-:W-:Y:S02]  /*f840*/  LEA R2, P0, R8, R0, 0x1 ;  /* 0x0000000008027211 */ /* 0x001fe400078008ff */
[----:B------:R-:W-:Y:S02]  /*f850*/  SHF.R.U32.HI R4, RZ, 0x2, R4 ;  /* 0x00000002ff047819 */ /* 0x000fe40000011604 */
[----:B------:R-:W-:Y:S01]  /*f860*/  LOP3.LUT R5, R5, 0x80, RZ, 0xc0, !PT ;  /* 0x0000008005057812 */ /* 0x000fe200078ec0ff */
[----:B------:R-:W-:Y:S01]  /*f870*/  IMAD.X R3, RZ, RZ, R6, P0 ;  /* 0x000000ffff037224 */ /* 0x000fe200000e0606 */
[----:B------:R-:W-:-:S02]  /*f880*/  ISETP.NE.U32.AND P0, PT, R4, RZ, PT ;  /* 0x000000ff0400720c */ /* 0x000fc40003f05070 */
[----:B------:R-:W-:-:S03]  /*f890*/  SHF.R.U32.HI R5, RZ, 0x3, R5 ;  /* 0x00000003ff057819 */ /* 0x000fc60000011605 */
[----:B------:R-:W-:Y:S01]  /*f8a0*/  @!PT LDS RZ, [RZ] ;  /* 0x00000000fffff984 */ /* 0x000fe20000000800 */
[----:B------:R-:W-:Y:S01]  /*f8b0*/  @!PT LDS RZ, [RZ] ;  /* 0x00000000fffff984 */ /* 0x000fe20000000800 */
[----:B------:R-:W-:Y:S01]  /*f8c0*/  @!PT LDS RZ, [RZ] ;  /* 0x00000000fffff984 */ /* 0x000fe20000000800 */
[----:B------:R1:W-:Y:S04]  /*f8d0*/  LDGSTS.E.BYPASS.LTC128B.128 [R25+0x27c00], desc[UR44][R2.64], !P6 ;  /* 0x27c0000002197fae */ /* 0x0003e8000f101d6c */
[----:B------:R1:W-:Y:S04]  /*f8e0*/  LDGSTS.E.BYPASS.LTC128B.128 [R25+0x29c00], desc[UR44][R2.64+0x80], !P5 ;  /* 0x29c0008002197fae */ /* 0x0003e8000e901d6c */
[----:B------:R1:W-:Y:S04]  /*f8f0*/  LDGSTS.E.BYPASS.LTC128B.128 [R25+0x2bc00], desc[UR44][R2.64+0x100], !P4 ;  /* 0x2bc0010002197fae */ /* 0x0003e8000e101d6c */
[----:B------:R1:W-:Y:S04]  /*f900*/  LDGSTS.E.BYPASS.LTC128B.128 [R25+0x2dc00], desc[UR44][R2.64+0x180], !P3 ;  /* 0x2dc0018002197fae */ /* 0x0003e8000d901d6c */
[----:B------:R1:W-:Y:S04]  /*f910*/  LDGSTS.E.BYPASS.LTC128B.128 [R25+0x2fc00], desc[UR44][R2.64+0x200], !P2 ;  /* 0x2fc0020002197fae */ /* 0x0003e8000d101d6c */
[----:B------:R1:W-:Y:S04]  /*f920*/  LDGSTS.E.BYPASS.LTC128B.128 [R25+0x31c00], desc[UR44][R2.64+0x280], !P1 ;  /* 0x31c0028002197fae */ /* 0x0003e8000c901d6c */
[----:B------:R1:W-:Y:S01]  /*f930*/  LDGSTS.E.BYPASS.LTC128B.128 [R25+0x33c00], desc[UR44][R2.64+0x300], P0 ;  /* 0x33c0030002197fae */ /* 0x0003e20008101d6c */
[----:B------:R-:W-:-:S13]  /*f940*/  ISETP.NE.U32.AND P0, PT, R5, RZ, PT ;  /* 0x000000ff0500720c */ /* 0x000fda0003f05070 */
[----:B------:R1:W-:Y:S02]  /*f950*/  LDGSTS.E.BYPASS.LTC128B.128 [R25+0x35c00], desc[UR44][R2.64+0x380], P0 ;  /* 0x35c0038002197fae */ /* 0x0003e40008101d6c */
.L_x_1066:
[----:B------:R-:W-:Y:S05]  /*f960*/  BSYNC B0 ;  /* 0x0000000000007941 */ /* 0x000fea0003800000 */
.L_x_1065:
[----:B------:R-:W-:Y:S01]  /*f970*/  NOP ;  /* 0x0000000000007918 */ /* 0x000fe20000000000 */
[----:B------:R-:W-:-:S13]  /*f980*/  PLOP3.LUT P0, PT, PT, PT, PT, 0x80, 0x0 ;  /* 0x000000000000781c */ /* 0x000fda0003f0f070 */
.L_x_1067:
[----:B------:R-:W-:Y:S02]  /*f990*/  PLOP3.LUT P1, PT, P1, P0, PT, 0xa2, 0x0 ;  /* 0x000000000000781c */ /* 0x000fe40000f21472 */
[----:B------:R-:W-:-:S08]  /*f9a0*/  @P0 R2UR P1, UR4, R23 ;  /* 0x00000000170402ca */ /* 0x000fd00000020000 */
[----:B------:R-:W-:-:S05]  /*f9b0*/  @P0 PLOP3.LUT P0, PT, P1, PT, PT, 0x80, 0x0 ;  /* 0x000000000000081c */ /* 0x000fca0000f0f070 */
[----:B------:R-:W-:Y:S01]  /*f9c0*/  @!P1 SYNCS.ARRIVE.TRANS64.RED.A0T1 RZ, [UR4+0x38810], RZ ;  /* 0x038810ffffff99a7 */ /* 0x000fe20008200404 */
[----:B------:R-:W-:Y:S07]  /*f9d0*/  @!P1 ARRIVES.LDGSTSBAR.64.TRANSCNT [UR4+0x38810] ;  /* 0x03881000ff0099b0 */ /* 0x000fee0008000a84 */
[----:B------:R-:W-:Y:S05]  /*f9e0*/  @P0 BRA.U.ANY `(.L_x_1067) ;  /* 0xfffffffd00e80947 */ /* 0x000fea000393ffff */
[----:B01----:R-:W2:Y:S02]  /*f9f0*/  LDL.LU R2, [R1+0x20] ;  /* 0x0000200001027983 */ /* 0x003ea40000300800 */
        /* <DEDUP_REMOVED lines=11> */
.L_x_1155:
[----:B------:R-:W-:Y:S05]  /*fab0*/  BSYNC B0 ;  /* 0x0000000000007941 */ /* 0x000fea0003800000 */
.L_x_1068:
[----:B------:R-:W-:-:S05]  /*fac0*/  IMAD.U32 R2, RZ, RZ, UR36 ;  /* 0x00000024ff027e24 */ /* 0x000fca000f8e00ff */
[----:B------:R-:W-:-:S13]  /*fad0*/  ISETP.NE.AND P0, PT, R2, 0x3, PT ;  /* 0x000000030200780c */ /* 0x000fda0003f05270 */
[----:B------:R-:W-:Y:S05]  /*fae0*/  @!P0 BRA `(.L_x_1070) ;  /* 0x0000000000048947 */ /* 0x000fea0003800000 */
[----:B------:R-:W-:Y:S01]  /*faf0*/  BPT.TRAP 0x1 ;  /* 0x000000040000795c */ /* 0x000fe20000300000 */
.L_x_1070:
[----:B0-----:R-:W-:Y:S01]  /*fb00*/  SHF.L.U32 R0, R26, 0x1f, RZ ;  /* 0x0000001f1a007819 */ /* 0x001fe200000006ff */
[----:B------:R-:W-:Y:S03]  /*fb10*/  BSSY B0, `(.L_x_1071) ;  /* 0x0000003000007945 */ /* 0x000fe60003800000 */
[----:B------:R-:W0:Y:S02]  /*fb20*/  SYNCS.PHASECHK.TRANS64.TRYWAIT P0, [R30+URZ+0x38860], R0 ;  /* 0x038860001e0075a7 */ /* 0x000e24000800017f */
[----:B0-----:R-:W-:Y:S05]  /*fb30*/  @!P0 BRA `(.L_x_1072) ;  /* 0x0000004000688947 */ /* 0x001fea0003800000 */
.L_x_1156:
[----:B------:R-:W-:Y:S05]  /*fb40*/  BSYNC B0 ;  /* 0x0000000000007941 */ /* 0x000fea0003800000 */
.L_x_1071:
        /* <DEDUP_REMOVED lines=24> */
[----:B------:R-:W0:Y:S01]  /*fcd0*/  S2R R3, SR_TID.X ;  /* 0x0000000000037919 */ /* 0x000e220000002100 */
[----:B------:R-:W-:Y:S01]  /*fce0*/  IMAD R5, R5, 0x2, R23 ;  /* 0x0000000205057824 */ /* 0x000fe200078e0217 */
[C---:B------:R-:W-:Y:S01]  /*fcf0*/  LOP3.LUT P5, RZ, R31.reuse, 0x2, RZ, 0xc0, !PT ;  /* 0x000000021fff7812 */ /* 0x040fe200078ac0ff */
[----:B------:R-:W1:Y:S01]  /*fd00*/  SHFL.IDX PT, R2, R4, RZ, 0x181f ;  /* 0x00181fff04027589 */ /* 0x000e6200000e0000 */
[C---:B------:R-:W-:Y:S02]  /*fd10*/  LOP3.LUT P4, RZ, R31.reuse, 0x4, RZ, 0xc0, !PT ;  /* 0x000000041fff7812 */ /* 0x040fe4000788c0ff */
[C---:B------:R-:W-:Y:S02]  /*fd20*/  LOP3.LUT P3, RZ, R31.reuse, 0x8, RZ, 0xc0, !PT ;  /* 0x000000081fff7812 */ /* 0x040fe4000786c0ff */
[----:B------:R-:W-:Y:S02]  /*fd30*/  LOP3.LUT P2, RZ, R31, 0x10, RZ, 0xc0, !PT ;  /* 0x000000101fff7812 */ /* 0x000fe4000784c0ff */
[----:B------:R-:W-:Y:S01]  /*fd40*/  LOP3.LUT R22, R22, 0xffffffbf, RZ, 0xc0, !PT ;  /* 0xffffffbf16167812 */ /* 0x000fe200078ec0ff */
[----:B0-----:R-:W-:-:S02]  /*fd50*/  IMAD.SHL.U32 R7, R3, 0x8, RZ ;  /* 0x0000000803077824 */ /* 0x001fc400078e00ff */
[----:B------:R-:W0:Y:S03]  /*fd60*/  SHFL.IDX PT, R3, R6, RZ, 0x181f ;  /* 0x00181fff06037589 */ /* 0x000e2600000e0000 */
[----:B------:R-:W-:-:S05]  /*fd70*/  LOP3.LUT R7, R7, 0x38, RZ, 0xc0, !PT ;  /* 0x0000003807077812 */ /* 0x000fca00078ec0ff */
[----:B------:R-:W-:Y:S01]  /*fd80*/  IMAD.SHL.U32 R0, R7, 0x2, RZ ;  /* 0x0000000207007824 */ /* 0x000fe200078e00ff */
[----:B------:R-:W-:-:S04]  /*fd90*/  LOP3.LUT R7, R31, 0x1, RZ, 0xc0, !PT ;  /* 0x000000011f077812 */ /* 0x000fc800078ec0ff */
[----:B-1----:R-:W-:Y:S02]  /*fda0*/  IADD3 R2, P0, R2, R0, RZ ;  /* 0x0000000002027210 */ /* 0x002fe40007f1e0ff */
[----:B------:R-:W-:Y:S02]  /*fdb0*/  ISETP.NE.U32.AND P1, PT, R7, 0x1, PT ;  /* 0x000000010700780c */ /* 0x000fe40003f25070 */
[----:B------:R-:W-:Y:S01]  /*fdc0*/  PRMT R7, R31, 0x8880, RZ ;  /* 0x000088801f077816 */ /* 0x000fe200000000ff */
[----:B0-----:R-:W-:Y:S01]  /*fdd0*/  IMAD.X R3, RZ, RZ, R3, P0 ;  /* 0x000000ffff037224 */ /* 0x001fe200000e0603 */
[----:B------:R-:W-:-:S09]  /*fde0*/  ISETP.LT.OR P0, PT, R27, 0x1, P1 ;  /* 0x000000011b00780c */ /* 0x000fd20000f01670 */
[----:B------:R-:W-:Y:S02]  /*fdf0*/  @P1 LOP3.LUT R22, R22, 0x40, RZ, 0xfc, !PT ;  /* 0x0000004016161812 */ /* 0x000fe400078efcff */
[----:B------:R-:W-:Y:S02]  /*fe00*/  LOP3.LUT P1, RZ, R31, 0x20, RZ, 0xc0, !PT ;  /* 0x000000201fff7812 */ /* 0x000fe4000782c0ff */
[----:B------:R-:W-:Y:S01]  /*fe10*/  LOP3.LUT R22, R22, 0xffffff7f, RZ, 0xc0, !PT ;  /* 0xffffff7f16167812 */ /* 0x000fe200078ec0ff */
        /* <DEDUP_REMOVED lines=65> */
.L_x_1166:
        /* <DEDUP_REMOVED lines=34> */
.L_x_1074:
        /* <DEDUP_REMOVED lines=11> */
.L_x_1075:
[----:B------:R-:W2:Y:S01]  /*10500*/  LDL.LU R2, [R1+0x4] ;  /* 0x0000040001027983 */ /* 0x000ea20000300800 */
[----:B------:R1:W-:Y:S01]  /*10510*/  SYNCS.ARRIVE.TRANS64.A1T0 RZ, [R30+URZ+0x38850], RZ ;  /* 0x038850ff1eff79a7 */ /* 0x0003e2000810003f */
[----:B------:R-:W-:Y:S01]  /*10520*/  BSSY B0, `(.L_x_1076) ;  /* 0x00000f8000007945 */ /* 0x000fe20003800000 */
[----:B--2---:R-:W-:-:S13]  /*10530*/  ISETP.GE.AND P0, PT, R2, 0x41, PT ;  /* 0x000000410200780c */ /* 0x004fda0003f06270 */
[----:B-1----:R-:W-:Y:S05]  /*10540*/  @!P0 BRA `(.L_x_1077) ;  /* 0x0000000c00d48947 */ /* 0x002fea0003800000 */
[----:B------:R-:W2:Y:S04]  /*10550*/  LDL.LU R2, [R1+0x24] ;  /* 0x0000240001027983 */ /* 0x000ea80000300800 */
[----:B------:R-:W3:Y:S01]  /*10560*/  LDL.LU R3, [R1+0x28] ;  /* 0x0000280001037983 */ /* 0x000ee20000300800 */
[----:B------:R-:W-:-:S04]  /*10570*/  LOP3.LUT R30, R31, 0x80, RZ, 0xc0, !PT ;  /* 0x000000801f1e7812 */ /* 0x000fc800078ec0ff */
[----:B------:R-:W-:Y:S02]  /*10580*/  SHF.R.U32.HI R30, RZ, 0x3, R30 ;  /* 0x00000003ff1e7819 */ /* 0x000fe4000001161e */
[----:B--2---:R-:W-:Y:S01]  /*10590*/  LOP3.LUT R2, R2, 0x40, RZ, 0xc0, !PT ;  /* 0x0000004002027812 */ /* 0x004fe200078ec0ff */
[----:B---3--:R-:W-:-:S03]  /*105a0*/  VIADD R7, R3, 0xfffffffe ;  /* 0xfffffffe03077836 */ /* 0x008fc60000000000 */
[----:B------:R-:W-:-:S07]  /*105b0*/  SHF.R.U32.HI R31, RZ, 0x2, R2 ;  /* 0x00000002ff1f7819 */ /* 0x000fce0000011602 */
.L_x_1090:
[----:B-1----:R-:W1:Y:S01]  /*105c0*/  S2R R2, SR_TID.X ;  /* 0x0000000000027919 */ /* 0x002e620000002100 */
[----:B0-----:R-:W0:Y:S01]  /*105d0*/  LDC R4, c[0x0][0x430] ;  /* 0x00010c00ff047b82 */ /* 0x001e220000000800 */
[----:B--23--:R-:W-:Y:S01]  /*105e0*/  IMAD R6, R7, 0x40, R32 ;  /* 0x0000004007067824 */ /* 0x00cfe200078e0220 */
[----:B------:R-:W-:Y:S05]  /*105f0*/  YIELD ;  /* 0x0000000000007946 */ /* 0x000fea0003800000 */
[----:B------:R-:W2:Y:S01]  /*10600*/  S2R R3, SR_TID.X ;  /* 0x0000000000037919 */ /* 0x000ea20000002100 */
[----:B------:R-:W-:Y:S01]  /*10610*/  IMAD.U32 R11, RZ, RZ, UR36 ;  /* 0x00000024ff0b7e24 */ /* 0x000fe2000f8e00ff */
[----:B------:R-:W-:Y:S01]  /*10620*/  ULDC UR4, c[0x0][0x430] ;  /* 0x00010c0000047ab9 */ /* 0x000fe20000000800 */
[----:B------:R-:W-:Y:S01]  /*10630*/  VIADD R24, R24, 0x1 ;  /* 0x0000000118187836 */ /* 0x000fe20000000000 */
[----:B0-----:R-:W-:-:S02]  /*10640*/  ISETP.NE.AND P0, PT, R4, 0x1, PT ;  /* 0x000000010400780c */ /* 0x001fc40003f05270 */
[----:B-1----:R-:W-:-:S04]  /*10650*/  LOP3.LUT R2, R2, 0x7f, RZ, 0xc0, !PT ;  /* 0x0000007f02027812 */ /* 0x002fc800078ec0ff */
[----:B------:R-:W-:Y:S01]  /*10660*/  SHF.R.U32.HI R2, RZ, 0x3, R2 ;  /* 0x00000003ff027819 */ /* 0x000fe20000011602 */
[----:B--2---:R-:W-:-:S06]  /*10670*/  IMAD.SHL.U32 R4, R3, 0x10, RZ ;  /* 0x0000001003047824 */ /* 0x004fcc00078e00ff */
[----:B------:R-:W0:Y:S01]  /*10680*/  @P0 LDC R3, c[0x0][0x434] ;  /* 0x00010d00ff030b82 */ /* 0x000e220000000800 */
[----:B------:R-:W-:-:S04]  /*10690*/  LOP3.LUT R4, R2, 0x70, R4, 0xf8, !PT ;  /* 0x0000007002047812 */ /* 0x000fc800078ef804 */
[----:B------:R-:W-:-:S03]  /*106a0*/  ISETP.GT.U32.AND P1, PT, R4, 0x3f, PT ;  /* 0x0000003f0400780c */ /* 0x000fc60003f24070 */
[----:B------:R-:W1:Y:S01]  /*106b0*/  @P0 LDC R2, c[0x0][0x438] ;  /* 0x00010e00ff020b82 */ /* 0x000e620000000800 */
[----:B------:R-:W-:-:S04]  /*106c0*/  IMAD.IADD R6, R4, 0x1, R6 ;  /* 0x0000000104067824 */ /* 0x000fc800078e0206 */
[----:B------:R-:W-:-:S05]  /*106d0*/  IMAD.MOV.U32 R10, RZ, RZ, R6 ;  /* 0x000000ffff0a7224 */ /* 0x000fca00078e0006 */
        /* <DEDUP_REMOVED lines=10> */
[----:B------:R-:W-:-:S03]  /*10780*/  IMAD.MOV.U32 R4, RZ, RZ, RZ ;  /* 0x000000ffff047224 */ /* 0x000fc600078e00ff */
[----:B------:R-:W-:Y:S01]  /*10790*/  @!P1 IADD3 R3, R5, R3, RZ ;  /* 0x0000000305039210 */ /* 0x000fe20007ffe0ff */
        /* <DEDUP_REMOVED lines=14> */
.L_x_1078:
[----:B------:R-:W-:Y:S01]  /*10880*/  IMAD R6, R24, 0x8, R23 ;  /* 0x0000000818067824 */ /* 0x000fe200078e0217 */
[----:B------:R-:W-:Y:S01]  /*10890*/  SHF.L.U32 R17, R26, 0x1f, RZ ;  /* 0x0000001f1a117819 */ /* 0x000fe200000006ff */
[----:B------:R-:W-:Y:S01]  /*108a0*/  BSSY B1, `(.L_x_1079) ;  /* 0x0000004000017945 */ /* 0x000fe20003800000 */
[----:B------:R-:W-:Y:S02]  /*108b0*/  SHF.R.S32.HI R9, RZ, 0x1f, R5 ;  /* 0x0000001fff097819 */ /* 0x000fe40000011405 */
[----:B------:R-:W0:Y:S02]  /*108c0*/  SYNCS.PHASECHK.TRANS64.TRYWAIT P0, [R6+URZ+0x38840], R17 ;  /* 0x03884011060075a7 */ /* 0x000e24000800017f */
[----:B0-----:R-:W-:Y:S05]  /*108d0*/  @!P0 BRA `(.L_x_1080) ;  /* 0x0000003c003c8947 */ /* 0x001fea0003800000 */
.L_x_1167:
[----:B------:R-:W-:Y:S05]  /*108e0*/  BSYNC B1 ;  /* 0x0000000000017941 */ /* 0x000fea0003800000 */
.L_x_1079:
        /* <DEDUP_REMOVED lines=42> */
.L_x_1177:
        /* <DEDUP_REMOVED lines=8> */
.L_x_1082:
[----:B------:R-:W-:Y:S02]  /*10c10*/  PLOP3.LUT P1, PT, P1, P0, PT, 0xa2, 0x0 ;  /* 0x000000000000781c */ /* 0x000fe40000f21472 */
[----:B------:R-:W-:-:S08]  /*10c20*/  @P0 R2UR P1, UR4, R6 ;  /* 0x00000000060402ca */ /* 0x000fd00000020000 */
[----:B------:R-:W-:-:S05]  /*10c30*/  @P0 PLOP3.LUT P0, PT, P1, PT, PT, 0x80, 0x0 ;  /* 0x000000000000081c */ /* 0x000fca0000f0f070 */
[----:B------:R-:W-:Y:S01]  /*10c40*/  @!P1 SYNCS.ARRIVE.TRANS64.RED.A0T1 RZ, [UR4+0x38830], RZ ;  /* 0x038830ffffff99a7 */ /* 0x000fe20008200404 */
[----:B------:R-:W-:Y:S07]  /*10c50*/  @!P1 ARRIVES.LDGSTSBAR.64.TRANSCNT [UR4+0x38830] ;  /* 0x03883000ff0099b0 */ /* 0x000fee0008000a84 */
[----:B------:R-:W-:Y:S05]  /*10c60*/  @P0 BRA.U.ANY `(.L_x_1082) ;  /* 0xfffffffd00e80947 */ /* 0x000fea000393ffff */
[----:B------:R-:W-:Y:S01]  /*10c70*/  NOP ;  /* 0x0000000000007918 */ /* 0x000fe20000000000 */
[----:B--2---:R-:W-:-:S04]  /*10c80*/  MOV R2, UR36 ;  /* 0x0000002400027c02 */ /* 0x004fc80008000f00 */
[----:B------:R-:W-:-:S13]  /*10c90*/  ISETP.NE.AND P2, PT, R2, 0x3, PT ;  /* 0x000000030200780c */ /* 0x000fda0003f45270 */
[----:B------:R-:W-:Y:S05]  /*10ca0*/  @!P2 BRA `(.L_x_1083) ;  /* 0x000000000004a947 */ /* 0x000fea0003800000 */
[----:B------:R-:W-:Y:S01]  /*10cb0*/  BPT.TRAP 0x1 ;  /* 0x000000040000795c */ /* 0x000fe20000300000 */
.L_x_1083:
[----:B------:R2:W-:Y:S01]  /*10cc0*/  SYNCS.ARRIVE.TRANS64.A1T0 RZ, [R6+URZ+0x38830], RZ ;  /* 0x038830ff06ff79a7 */ /* 0x0005e2000810003f */
[----:B------:R-:W-:Y:S05]  /*10cd0*/  @!P2 BRA `(.L_x_1084) ;  /* 0x000000000004a947 */ /* 0x000fea0003800000 */
[----:B------:R-:W-:Y:S01]  /*10ce0*/  BPT.TRAP 0x1 ;  /* 0x000000040000795c */ /* 0x000fe20000300000 */
.L_x_1084:
[----:B------:R-:W3:Y:S01]  /*10cf0*/  SYNCS.PHASECHK.TRANS64.TRYWAIT P0, [R6+URZ+0x38860], R17 ;  /* 0x03886011060075a7 */ /* 0x000ee2000800017f */
[----:B------:R-:W-:Y:S04]  /*10d00*/  BSSY B1, `(.L_x_1085) ;  /* 0x0000002000017945 */ /* 0x000fe80003800000 */
[----:B---3--:R-:W-:Y:S05]  /*10d10*/  @!P0 BRA `(.L_x_1086) ;  /* 0x0000003c005c8947 */ /* 0x008fea0003800000 */
.L_x_1178:
[----:B------:R-:W-:Y:S05]  /*10d20*/  BSYNC B1 ;  /* 0x0000000000017941 */ /* 0x000fea0003800000 */
.L_x_1085:
        /* <DEDUP_REMOVED lines=81> */
.L_x_1188:
        /* <DEDUP_REMOVED lines=25> */
.L_x_1088:
        /* <DEDUP_REMOVED lines=11> */
.L_x_1089:
[----:B------:R3:W-:Y:S01]  /*11480*/  SYNCS.ARRIVE.TRANS64.A1T0 RZ, [R6+URZ+0x38850], RZ ;  /* 0x038850ff06ff79a7 */ /* 0x0007e2000810003f */
[----:B------:R-:W-:Y:S05]  /*11490*/  @P3 BRA `(.L_x_1090) ;  /* 0xfffffff000483947 */ /* 0x000fea000383ffff */
.L_x_1077:
[----:B------:R-:W-:Y:S05]  /*114a0*/  BSYNC B0 ;  /* 0x0000000000007941 */ /* 0x000fea0003800000 */
.L_x_1076:
        /* <DEDUP_REMOVED lines=21> */
.L_x_1092:
[----:B------:R-:W-:Y:S05]  /*11600*/  BSYNC B0 ;  /* 0x0000000000007941 */ /* 0x000fea0003800000 */
.L_x_1091:
[----:B------:R-:W-:-:S07]  /*11610*/  SEL R24, R24, RZ, P0 ;  /* 0x000000ff18187207 */ /* 0x000fce0000000000 */
.L_x_1045:
[----:B------:R-:W-:Y:S05]  /*11620*/  BSYNC B7 ;  /* 0x0000000000077941 */ /* 0x000fea0003800000 */
.L_x_1043:
        /* <DEDUP_REMOVED lines=11> */
.L_x_1093:
        /* <DEDUP_REMOVED lines=8> */
[----:B------:R-:W0:Y:S02]  /*11760*/  @!P1 LDC.64 R2, c[0x0][0xd80] ;  /* 0x00036000ff029b82 */ /* 0x000e240000000a00 */
[----:B0-----:R-:W-:-:S06]  /*11770*/  @!P1 IMAD.WIDE R2, R5, 0x4, R2 ;  /* 0x0000000405029825 */ /* 0x001fcc00078e0202 */
[----:B------:R-:W4:Y:S01]  /*11780*/  @!P1 LDG.E R2, desc[UR44][R2.64] ;  /* 0x0000002c02029981 */ /* 0x000f22000c1e1900 */
[----:B------:R-:W-:Y:S01]  /*11790*/  IMAD.MOV.U32 R5, RZ, RZ, RZ ;  /* 0x000000ffff057224 */ /* 0x000fe200078e00ff */
[C---:B------:R-:W-:Y:S02]  /*117a0*/  ISETP.GE.U32.AND P2, PT, R8.reuse, 0x2, PT ;  /* 0x000000020800780c */ /* 0x040fe40003f46070 */
[C---:B------:R-:W-:Y:S01]  /*117b0*/  ISETP.GE.U32.AND P3, PT, R8.reuse, 0x4, PT ;  /* 0x000000040800780c */ /* 0x040fe20003f66070 */
[----:B------:R-:W-:Y:S01]  /*117c0*/  SHFL.IDX PT, R0, R16, RZ, 0x1f ;  /* 0x00001fff10007589 */ /* 0x000fe200000e0000 */
[C---:B------:R-:W-:Y:S02]  /*117d0*/  ISETP.GE.U32.AND P4, PT, R8.reuse, 0x8, PT ;  /* 0x000000080800780c */ /* 0x040fe40003f86070 */
[C---:B------:R-:W-:Y:S01]  /*117e0*/  ISETP.GE.U32.AND P5, PT, R8.reuse, 0x10, PT ;  /* 0x000000100800780c */ /* 0x040fe20003fa6070 */
[----:B------:R-:W-:Y:S01]  /*117f0*/  SHFL.IDX PT, R4, R16, 0x1, 0x1f ;  /* 0x00201f0010047f89 */ /* 0x000fe200000e0000 */
[----:B----4-:R-:W-:Y:S01]  /*11800*/  @!P1 IMAD.MOV.U32 R5, RZ, RZ, R2 ;  /* 0x000000ffff059224 */ /* 0x010fe200078e0002 */
[----:B------:R-:W-:-:S04]  /*11810*/  ISETP.NE.AND P1, PT, R8, RZ, PT ;  /* 0x000000ff0800720c */ /* 0x000fc80003f25270 */
[----:B------:R-:W2:Y:S02]  /*11820*/  SHFL.UP PT, R14, R5, 0x1, RZ ;  /* 0x04200000050e7989 */ /* 0x000ea400000e00ff */
[----:B--23--:R-:W-:-:S05]  /*11830*/  SEL R6, R14, RZ, P1 ;  /* 0x000000ff0e067207 */ /* 0x00cfca0000800000 */
        /* <DEDUP_REMOVED lines=14> */
.L_x_1198:
[----:B------:R-:W-:Y:S02]  /*11920*/  ULDC UR4, c[0x0][0xd38] ;  /* 0x00034e0000047ab9 */ /* 0x000fe40000000800 */
[----:B------:R-:W-:-:S04]  /*11930*/  IMAD.U32 R7, RZ, RZ, UR4 ;  /* 0x00000004ff077e24 */ /* 0x000fc8000f8e00ff */
[----:B--2---:R-:W-:-:S04]  /*11940*/  IMAD R14, R14, R7, RZ ;  /* 0x000000070e0e7224 */ /* 0x004fc800078e02ff */
[----:B------:R-:W-:-:S05]  /*11950*/  IMAD.IADD R9, R4, 0x1, R14 ;  /* 0x0000000104097824 */ /* 0x000fca00078e020e */
[----:B------:R-:W-:-:S13]  /*11960*/  ISETP.GT.AND P6, PT, R9, R0, PT ;  /* 0x000000000900720c */ /* 0x000fda0003fc4270 */
[----:B------:R-:W-:Y:S05]  /*11970*/  @P6 BRA `(.L_x_1096) ;  /* 0x00000000009c6947 */ /* 0x000fea0003800000 */
.L_x_1101:
        /* <DEDUP_REMOVED lines=14> */
.L_x_1099:
[----:B------:R-:W-:Y:S05]  /*11a60*/  BSYNC B0 ;  /* 0x0000000000007941 */ /* 0x000fea0003800000 */
.L_x_1098:
        /* <DEDUP_REMOVED lines=18> */
.L_x_1206:
[----:B------:R-:W-:Y:S02]  /*11b90*/  ULDC UR4, c[0x0][0xd38] ;  /* 0x00034e0000047ab9 */ /* 0x000fe40000000800 */
[----:B------:R-:W-:-:S04]  /*11ba0*/  IMAD.U32 R7, RZ, RZ, UR4 ;  /* 0x00000004ff077e24 */ /* 0x000fc8000f8e00ff */
[----:B--2---:R-:W-:-:S04]  /*11bb0*/  IMAD R14, R14, R7, RZ ;  /* 0x000000070e0e7224 */ /* 0x004fc800078e02ff */
[----:B------:R-:W-:-:S05]  /*11bc0*/  IMAD.IADD R9, R14, 0x1, R9 ;  /* 0x000000010e097824 */ /* 0x000fca00078e0209 */
[----:B------:R-:W-:-:S13]  /*11bd0*/  ISETP.GT.AND P6, PT, R9, R0, PT ;  /* 0x000000000900720c */ /* 0x000fda0003fc4270 */
[----:B------:R-:W-:Y:S05]  /*11be0*/  @!P6 BRA `(.L_x_1101) ;  /* 0xfffffffc0064e947 */ /* 0x000fea000383ffff */
.L_x_1096:
        /* <DEDUP_REMOVED lines=8> */
.L_x_1210:
[----:B------:R-:W-:Y:S01]  /*11c70*/  ISETP.NE.AND P0, PT, R3, RZ, PT ;  /* 0x000000ff0300720c */ /* 0x000fe20003f05270 */
[----:B------:R-:W-:-:S12]  /*11c80*/  IMAD.MOV.U32 R14, RZ, RZ, RZ ;  /* 0x000000ffff0e7224 */ /* 0x000fd800078e00ff */
[----:B------:R-:W-:Y:S05]  /*11c90*/  @!P0 BRA `(.L_x_1103) ;  /* 0x0000000000108947 */ /* 0x000fea0003800000 */
[----:B------:R-:W-:Y:S01]  /*11ca0*/  UMOV UR4, 0xffffffff ;  /* 0xffffffff00047882 */ /* 0x000fe20000000000 */
[----:B------:R-:W-:Y:S02]  /*11cb0*/  IADD3 R12, R4, -0x1, RZ ;  /* 0xffffffff040c7810 */ /* 0x000fe40007ffe0ff */
[----:B------:R-:W-:Y:S05]  /*11cc0*/  BRA.DIV UR4, `(.L_x_1104) ;  /* 0x0000003e04887947 */ /* 0x000fea000b800000 */
[----:B------:R4:W0:Y:S02]  /*11cd0*/  SHFL.IDX PT, R14, R2, R12, 0x1f ;  /* 0x00001f0c020e7589 */ /* 0x00082400000e0000 */
.L_x_1103:
[----:B---3--:R-:W-:Y:S01]  /*11ce0*/  IABS R6, R5 ;  /* 0x0000000500067213 */ /* 0x008fe20000000000 */
[----:B0-----:R-:W-:Y:S02]  /*11cf0*/  IMAD R16, R14, R7, R16 ;  /* 0x000000070e107224 */ /* 0x001fe400078e0210 */
[----:B------:R-:W-:Y:S01]  /*11d00*/  IMAD.IADD R19, R4, 0x1, R19 ;  /* 0x0000000104137824 */ /* 0x000fe200078e0213 */
        /* <DEDUP_REMOVED lines=10> */
[----:B------:R-:W-:-:S05]  /*11db0*/  IABS R7, R5 ;  /* 0x0000000500077213 */ /* 0x000fca0000000000 */
        /* <DEDUP_REMOVED lines=17> */
.L_x_1097:
[----:B------:R-:W-:Y:S01]  /*11ed0*/  UMOV UR4, URZ ;  /* 0x0000003f00047c82 */ /* 0x000fe20008000000 */
[----:B------:R-:W-:Y:S01]  /*11ee0*/  UMOV UR5, URZ ;  /* 0x0000003f00057c82 */ /* 0x000fe20008000000 */
[----:B------:R-:W-:Y:S01]  /*11ef0*/  ULDC UR6, c[0x0][0xd3c] ;  /* 0x00034f0000067ab9 */ /* 0x000fe20000000800 */
[----:B------:R-:W-:Y:S02]  /*11f00*/  IMAD.MOV.U32 R16, RZ, RZ, R0 ;  /* 0x000000ffff107224 */ /* 0x000fe400078e0000 */
[----:B------:R-:W-:Y:S02]  /*11f10*/  IMAD.U32 R17, RZ, RZ, UR4 ;  /* 0x00000004ff117e24 */ /* 0x000fe4000f8e00ff */
[----:B------:R-:W-:Y:S02]  /*11f20*/  IMAD.U32 R18, RZ, RZ, UR5 ;  /* 0x00000005ff127e24 */ /* 0x000fe4000f8e00ff */
[----:B------:R-:W-:-:S07]  /*11f30*/  IMAD.U32 R19, RZ, RZ, UR6 ;  /* 0x00000006ff137e24 */ /* 0x000fce000f8e00ff */
.L_x_1105:
        /* <DEDUP_REMOVED lines=10> */
.L_x_1094:
[----:B------:R-:W-:Y:S02]  /*11fe0*/  ULDC UR4, c[0x0][0xd3c] ;  /* 0x00034f0000047ab9 */ /* 0x000fe40000000800 */
[----:B0-----:R-:W-:-:S13]  /*11ff0*/  ISETP.GE.AND P0, PT, R19, UR4, PT ;  /* 0x0000000413007c0c */ /* 0x001fda000bf06270 */
[----:B------:R-:W-:Y:S05]  /*12000*/  @!P0 BRA `(.L_x_1106) ;  /* 0xffffffac00108947 */ /* 0x000fea000383ffff */
[----:B------:R-:W-:Y:S05]  /*12010*/  BSYNC B8 ;  /* 0x0000000000087941 */ /* 0x000fea0003800000 */
.L_x_1039:
        /* <DEDUP_REMOVED lines=12> */
.L_x_1213:
[----:B------:R-:W-:Y:S05]  /*120e0*/  BSYNC B0 ;  /* 0x0000000000007941 */ /* 0x000fea0003800000 */
.L_x_1107:
[----:B------:R-:W-:-:S03]  /*120f0*/  UMOV UR4, 0xffffffff ;  /* 0xffffffff00047882 */ /* 0x000fc60000000000 */
[----:B------:R-:W-:Y:S05]  /*12100*/  BRA.DIV UR4, `(.L_x_1109) ;  /* 0x0000003a04b07947 */ /* 0x000fea000b800000 */
[----:B0-----:R-:W0:Y:S02]  /*12110*/  S2R R0, SR_TID.X ;  /* 0x0000000000007919 */ /* 0x001e240000002100 */
[----:B0-----:R-:W-:-:S04]  /*12120*/  SHF.R.U32.HI R0, RZ, 0x5, R0 ;  /* 0x00000005ff007819 */ /* 0x001fc80000011600 */
[----:B------:R-:W-:-:S05]  /*12130*/  LOP3.LUT R0, R0, 0x3, RZ, 0xc0, !PT ;  /* 0x0000000300007812 */ /* 0x000fca00078ec0ff */
[----:B------:R0:W1:Y:S02]  /*12140*/  SHFL.IDX PT, R14, R0, RZ, 0x1f ;  /* 0x00001fff000e7589 */ /* 0x00006400000e0000 */
.L_x_1216:
[----:B-1----:R-:W-:Y:S01]  /*12150*/  ISETP.NE.AND P0, PT, R14, RZ, PT ;  /* 0x000000ff0e00720c */ /* 0x002fe20003f05270 */
[----:B------:R-:W-:-:S12]  /*12160*/  BSSY B0, `(.L_x_1110) ;  /* 0x0000024000007945 */ /* 0x000fd80003800000 */
[----:B------:R-:W-:Y:S05]  /*12170*/  @P0 BRA `(.L_x_1111) ;  /* 0x0000000000880947 */ /* 0x000fea0003800000 */
[----:B------:R-:W-:-:S03]  /*12180*/  UMOV UR4, 0xffffffff ;  /* 0xffffffff00047882 */ /* 0x000fc60000000000 */
[----:B------:R-:W-:Y:S05]  /*12190*/  BRA.DIV UR4, `(.L_x_1112) ;  /* 0x0000003a04c07947 */ /* 0x000fea000b800000 */
[----:B------:R-:W-:-:S13]  /*121a0*/  ELECT P6, URZ, PT ;  /* 0x00000000003f782f */ /* 0x000fda00038c0000 */
.L_x_1219:
[----:B------:R-:W-:Y:S05]  /*121b0*/  @!P6 BRA `(.L_x_1111) ;  /* 0x000000000078e947 */ /* 0x000fea0003800000 */
[----:B------:R-:W-:-:S06]  /*121c0*/  ULOP3.LUT UR4, UR38, 0x2, URZ, 0xfc, !UPT ;  /* 0x0000000226047892 */ /* 0x000fcc000f8efc3f */
[----:B0-----:R-:W-:-:S05]  /*121d0*/  IMAD.U32 R0, RZ, RZ, UR4 ;  /* 0x00000004ff007e24 */ /* 0x001fca000f8e00ff */
[----:B------:R-:W-:-:S13]  /*121e0*/  ISETP.NE.AND P0, PT, R0, 0x3, PT ;  /* 0x000000030000780c */ /* 0x000fda0003f05270 */
[----:B------:R-:W-:Y:S05]  /*121f0*/  @!P0 BRA `(.L_x_1113) ;  /* 0x0000000000048947 */ /* 0x000fea0003800000 */
[----:B------:R-:W-:Y:S01]  /*12200*/  BPT.TRAP 0x1 ;  /* 0x000000040000795c */ /* 0x000fe20000300000 */
.L_x_1113:
[----:B------:R-:W-:Y:S01]  /*12210*/  IMAD R5, R24, 0x8, R7 ;  /* 0x0000000818057824 */ /* 0x000fe200078e0207 */
[----:B------:R-:W-:Y:S01]  /*12220*/  SHF.L.U32 R0, R26, 0x1f, RZ ;  /* 0x0000001f1a007819 */ /* 0x000fe200000006ff */
[----:B------:R-:W-:-:S03]  /*12230*/  VIADD R24, R24, 0x1 ;  /* 0x0000000118187836 */ /* 0x000fc60000000000 */
[----:B------:R-:W0:Y:S02]  /*12240*/  SYNCS.PHASECHK.TRANS64.TRYWAIT P1, [R5+URZ+0x38840], R0 ;  /* 0x03884000050075a7 */ /* 0x000e24000802017f */
[----:B------:R-:W-:-:S04]  /*12250*/  ISETP.NE.AND P2, PT, R24, 0x2, PT ;  /* 0x000000021800780c */ /* 0x000fc80003f45270 */
[----:B------:R-:W-:Y:S01]  /*12260*/  SEL R3, RZ, 0x1, P2 ;  /* 0x00000001ff037807 */ /* 0x000fe20001000000 */
[----:B0-----:R-:W-:Y:S08]  /*12270*/  @!P1 BRA `(.L_x_1114) ;  /* 0x0000003800a89947 */ /* 0x001ff00003800000 */
.L_x_1220:
[----:B------:R-:W-:Y:S02]  /*12280*/  SEL R24, R24, RZ, P2 ;  /* 0x000000ff18187207 */ /* 0x000fe40001000000 */
[----:B------:R-:W-:Y:S01]  /*12290*/  LOP3.LUT R2, R26, R3, RZ, 0x3c, !PT ;  /* 0x000000031a027212 */ /* 0x000fe200078e3cff */
[----:B------:R-:W-:Y:S06]  /*122a0*/  @!P0 BRA `(.L_x_1115) ;  /* 0x0000000000048947 */ /* 0x000fec0003800000 */
[----:B------:R-:W-:Y:S01]  /*122b0*/  BPT.TRAP 0x1 ;  /* 0x000000040000795c */ /* 0x000fe20000300000 */
.L_x_1115:
[----:B------:R-:W-:Y:S01]  /*122c0*/  IMAD R3, R24, 0x8, R7 ;  /* 0x0000000818037824 */ /* 0x000fe200078e0207 */
[----:B------:R-:W-:-:S04]  /*122d0*/  SHF.L.U32 R2, R2, 0x1f, RZ ;  /* 0x0000001f02027819 */ /* 0x000fc800000006ff */
[----:B------:R-:W1:Y:S02]  /*122e0*/  SYNCS.PHASECHK.TRANS64.TRYWAIT P1, [R3+URZ+0x38840], R2 ;  /* 0x03884002030075a7 */ /* 0x000e64000802017f */
[----:B-1----:R-:W-:Y:S05]  /*122f0*/  @!P1 BRA `(.L_x_1116) ;  /* 0x00000038009c9947 */ /* 0x002fea0003800000 */
.L_x_1221:
[----:B------:R-:W-:Y:S05]  /*12300*/  @!P0 BRA `(.L_x_1117) ;  /* 0x0000000000048947 */ /* 0x000fea0003800000 */
[----:B------:R-:W-:Y:S01]  /*12310*/  BPT.TRAP 0x1 ;  /* 0x000000040000795c */ /* 0x000fe20000300000 */
.L_x_1117:
[----:B------:R-:W5:Y:S02]  /*12320*/  SYNCS.PHASECHK.TRANS64.TRYWAIT P1, [R5+URZ+0x38860], R0 ;  /* 0x03886000050075a7 */ /* 0x000f64000802017f */
[----:B-----5:R-:W-:Y:S05]  /*12330*/  @!P1 BRA `(.L_x_1118) ;  /* 0x0000003800a09947 */ /* 0x020fea0003800000 */
.L_x_1222:
[----:B------:R-:W-:Y:S05]  /*12340*/  @!P0 BRA `(.L_x_1119) ;  /* 0x0000000000048947 */ /* 0x000fea0003800000 */
[----:B------:R-:W-:Y:S01]  /*12350*/  BPT.TRAP 0x1 ;  /* 0x000000040000795c */ /* 0x000fe20000300000 */
.L_x_1119:
[----:B------:R0:W0:Y:S02]  /*12360*/  SYNCS.PHASECHK.TRANS64.TRYWAIT P0, [R3+URZ+0x38860], R2 ;  /* 0x03886002030075a7 */ /* 0x000024000800017f */
[----:B0-----:R-:W-:Y:S05]  /*12370*/  @!P0 NANOSLEEP.SYNCS 0x989680 ;  /* 0x009896800000895d */ /* 0x001fea0003900000 */
[----:B------:R-:W0:Y:S02]  /*12380*/  @!P0 SYNCS.PHASECHK.TRANS64 P0, [R3+URZ+0x38860], R2 ;  /* 0x03886002030085a7 */ /* 0x000e24000800007f */
[----:B0-----:R-:W-:Y:S05]  /*12390*/  @!P0 BRA `(.L_x_1119) ;  /* 0xfffffffc00f08947 */ /* 0x001fea000383ffff */
.L_x_1111:
[----:B------:R-:W-:Y:S05]  /*123a0*/  BSYNC B0 ;  /* 0x0000000000007941 */ /* 0x000fea0003800000 */
.L_x_1110:
[----:B------:R-:W-:Y:S05]  /*123b0*/  EXIT ;  /* 0x000000000000794d */ /* 0x000fea0003800000 */
.L_x_993:
[----:B-1----:R-:W-:-:S04]  /*123c0*/  IMAD.U32 R0, RZ, RZ, UR40 ;  /* 0x00000028ff007e24 */ /* 0x002fc8000f8e00ff */
[----:B------:R1:W2:Y:S03]  /*123d0*/  SYNCS.PHASECHK.TRANS64.TRYWAIT P1, [R0+URZ+0x38800], R3 ;  /* 0x03880003000075a7 */ /* 0x0002a6000802017f */
[----:B--2---:R-:W-:Y:S05]  /*123e0*/  @!P1 NANOSLEEP.SYNCS 0x989680 ;  /* 0x009896800000995d */ /* 0x004fea0003900000 */
[----:B------:R-:W2:Y:S02]  /*123f0*/  @!P1 SYNCS.PHASECHK.TRANS64 P1, [R0+URZ+0x38800], R3 ;  /* 0x03880003000095a7 */ /* 0x000ea4000802007f */
[----:B--2---:R-:W-:Y:S05]  /*12400*/  @!P1 BRA `(.L_x_993) ;  /* 0xfffffffc00ec9947 */ /* 0x004fea000383ffff */
[----:B------:R-:W-:Y:S05]  /*12410*/  BRA `(.L_x_1120) ;  /* 0xffffff0c001c7947 */ /* 0x000fea000383ffff */
.L_x_997:
[----:B--2---:R2:W3:Y:S02]  /*12420*/  SYNCS.PHASECHK.TRANS64.TRYWAIT P1, [R5+URZ+0x38830], R4 ;  /* 0x03883004050075a7 */ /* 0x0044e4000802017f */
[----:B---3--:R-:W-:Y:S05]  /*12430*/  @!P1 NANOSLEEP.SYNCS 0x989680 ;  /* 0x009896800000995d */ /* 0x008fea0003900000 */
[----:B------:R-:W3:Y:S02]  /*12440*/  @!P1 SYNCS.PHASECHK.TRANS64 P1, [R5+URZ+0x38830], R4 ;  /* 0x03883004050095a7 */ /* 0x000ee4000802007f */
[----:B---3--:R-:W-:Y:S05]  /*12450*/  @!P1 BRA `(.L_x_997) ;  /* 0xfffffffc00f09947 */ /* 0x008fea000383ffff */
[----:B------:R-:W-:Y:S05]  /*12460*/  BRA `(.L_x_996) ;  /* 0xffffff0c00347947 */ /* 0x000fea000383ffff */
.L_x_998:
[----:B-1----:R-:W-:-:S04]  /*12470*/  IMAD.U32 R6, RZ, RZ, UR40 ;  /* 0x00000028ff067e24 */ /* 0x002fc8000f8e00ff */
[----:B------:R1:W3:Y:S03]  /*12480*/  SYNCS.PHASECHK.TRANS64.TRYWAIT P1, [R6+URZ+0x38810], R3 ;  /* 0x03881003060075a7 */ /* 0x0002e6000802017f */
[----:B---3--:R-:W-:Y:S05]  /*12490*/  @!P1 NANOSLEEP.SYNCS 0x989680 ;  /* 0x009896800000995d */ /* 0x008fea0003900000 */
[----:B------:R-:W3:Y:S02]  /*124a0*/  @!P1 SYNCS.PHASECHK.TRANS64 P1, [R6+URZ+0x38810], R3 ;  /* 0x03881003060095a7 */ /* 0x000ee4000802007f */
[----:B---3--:R-:W-:Y:S05]  /*124b0*/  @!P1 BRA `(.L_x_998) ;  /* 0xfffffffc00ec9947 */ /* 0x008fea000383ffff */
[----:B------:R-:W-:Y:S05]  /*124c0*/  BRA `(.L_x_1121) ;  /* 0xffffff0c00bc7947 */ /* 0x000fea000383ffff */
.L_x_1002:
[----:B----4-:R4:W0:Y:S02]  /*124d0*/  SYNCS.PHASECHK.TRANS64.TRYWAIT P1, [R5+URZ+0x38850], R4 ;  /* 0x03885004050075a7 */ /* 0x010824000802017f */
[----:B0-----:R-:W-:Y:S05]  /*124e0*/  @!P1 NANOSLEEP.SYNCS 0x989680 ;  /* 0x009896800000995d */ /* 0x001fea0003900000 */
[----:B------:R-:W0:Y:S02]  /*124f0*/  @!P1 SYNCS.PHASECHK.TRANS64 P1, [R5+URZ+0x38850], R4 ;  /* 0x03885004050095a7 */ /* 0x000e24000802007f */
[----:B0-----:R-:W-:Y:S05]  /*12500*/  @!P1 BRA `(.L_x_1002) ;  /* 0xfffffffc00f09947 */ /* 0x001fea000383ffff */
[----:B------:R-:W-:Y:S05]  /*12510*/  BRA `(.L_x_1001) ;  /* 0xffffff0c00c87947 */ /* 0x000fea000383ffff */
.L_x_1009:
[----:B-1----:R-:W-:-:S04]  /*12520*/  IMAD.U32 R4, RZ, RZ, UR6 ;  /* 0x00000006ff047e24 */ /* 0x002fc8000f8e00ff */
[----:B------:R1:W2:Y:S03]  /*12530*/  SYNCS.PHASECHK.TRANS64.TRYWAIT P2, [R4+URZ+0x38830], R3 ;  /* 0x03883003040075a7 */ /* 0x0002a6000804017f */
[----:B--2---:R-:W-:Y:S05]  /*12540*/  @!P2 NANOSLEEP.SYNCS 0x989680 ;  /* 0x009896800000a95d */ /* 0x004fea0003900000 */
[----:B------:R-:W2:Y:S02]  /*12550*/  @!P2 SYNCS.PHASECHK.TRANS64 P2, [R4+URZ+0x38830], R3 ;  /* 0x038830030400a5a7 */ /* 0x000ea4000804007f */
[----:B--2---:R-:W-:Y:S05]  /*12560*/  @!P2 BRA `(.L_x_1009) ;  /* 0xfffffffc00eca947 */ /* 0x004fea000383ffff */
[----:B------:R-:W-:Y:S05]  /*12570*/  BRA `(.L_x_1008) ;  /* 0xffffff3400507947 */ /* 0x000fea000383ffff */
.L_x_1013:
[----:B-1----:R-:W-:-:S04]  /*12580*/  IMAD.U32 R4, RZ, RZ, UR6 ;  /* 0x00000006ff047e24 */ /* 0x002fc8000f8e00ff */
[----:B------:R1:W3:Y:S03]  /*12590*/  SYNCS.PHASECHK.TRANS64.TRYWAIT P2, [R4+URZ+0x38850], R3 ;  /* 0x03885003040075a7 */ /* 0x0002e6000804017f */
[----:B---3--:R-:W-:Y:S05]  /*125a0*/  @!P2 NANOSLEEP.SYNCS 0x989680 ;  /* 0x009896800000a95d */ /* 0x008fea0003900000 */
[----:B------:R-:W3:Y:S02]  /*125b0*/  @!P2 SYNCS.PHASECHK.TRANS64 P2, [R4+URZ+0x38850], R3 ;  /* 0x038850030400a5a7 */ /* 0x000ee4000804007f */
[----:B---3--:R-:W-:Y:S05]  /*125c0*/  @!P2 BRA `(.L_x_1013) ;  /* 0xfffffffc00eca947 */ /* 0x008fea000383ffff */
[----:B------:R-:W-:Y:S05]  /*125d0*/  BRA `(.L_x_1012) ;  /* 0xffffff3400c07947 */ /* 0x000fea000383ffff */
.L_x_1051:
[----:B------:R-:W-:Y:S01]  /*125e0*/  SHF.R.U32.HI R21, RZ, 0x5, R21 ;  /* 0x00000005ff157819 */ /* 0x000fe20000011615 */
[----:B------:R-:W-:Y:S01]  /*125f0*/  BSSY B0, `(.L_x_1122) ;  /* 0x0000009000007945 */ /* 0x000fe20003800000 */
[----:B------:R-:W-:Y:S02]  /*12600*/  IMAD.MOV.U32 R12, RZ, RZ, RZ ;  /* 0x000000ffff0c7224 */ /* 0x000fe400078e00ff */
[----:B------:R-:W-:Y:S01]  /*12610*/  LOP3.LUT R21, R21, 0x3, RZ, 0xc0, !PT ;  /* 0x0000000315157812 */ /* 0x000fe200078ec0ff */
[----:B------:R-:W-:Y:S02]  /*12620*/  IMAD.MOV.U32 R11, RZ, RZ, 0x1f ;  /* 0x0000001fff0b7424 */ /* 0x000fe400078e00ff */
[----:B------:R-:W-:Y:S02]  /*12630*/  IMAD.MOV.U32 R15, RZ, RZ, -0x1 ;  /* 0xffffffffff0f7424 */ /* 0x000fe400078e00ff */
[----:B------:R-:W-:-:S07]  /*12640*/  IMAD.MOV.U32 R13, RZ, RZ, R21 ;  /* 0x000000ffff0d7224 */ /* 0x000fce00078e0015 */
[----:B-----5:R-:W-:Y:S05]  /*12650*/  WARPSYNC.COLLECTIVE R15, `(.L_x_1123) ;  /* 0x000000000f087348 */ /* 0x020fea0003c00000 */
[----:B------:R0:W1:Y:S02]  /*12660*/  SHFL.IDX P6, R14, R13, R12, R11 ;  /* 0x0000000c0d0e7389 */ /* 0x00006400000c000b */
[----:B01---5:R-:W-:Y:S01]  /*12670*/  ENDCOLLECTIVE ;  /* 0x000000000000791b */ /* 0x023fe20003800000 */
.L_x_1123:
[----:B------:R-:W-:Y:S05]  /*12680*/  BSYNC B0 ;  /* 0x0000000000007941 */ /* 0x000fea0003800000 */
.L_x_1122:
[----:B------:R-:W-:Y:S05]  /*12690*/  BRA `(.L_x_1124) ;  /* 0xffffffb000b47947 */ /* 0x000fea000383ffff */
.L_x_1054:
[----:B0-----:R0:W1:Y:S02]  /*126a0*/  SYNCS.PHASECHK.TRANS64.TRYWAIT P0, [R30+URZ+0x38840], R0 ;  /* 0x038840001e0075a7 */ /* 0x001064000800017f */
[----:B-1----:R-:W-:Y:S05]  /*126b0*/  @!P0 NANOSLEEP.SYNCS 0x989680 ;  /* 0x009896800000895d */ /* 0x002fea0003900000 */
[----:B------:R-:W1:Y:S02]  /*126c0*/  @!P0 SYNCS.PHASECHK.TRANS64 P0, [R30+URZ+0x38840], R0 ;  /* 0x038840001e0085a7 */ /* 0x000e64000800007f */
[----:B-1----:R-:W-:Y:S05]  /*126d0*/  @!P0 BRA `(.L_x_1054) ;  /* 0xfffffffc00f08947 */ /* 0x002fea000383ffff */
[----:B------:R-:W-:Y:S05]  /*126e0*/  BRA `(.L_x_1125) ;  /* 0xffffffb400847947 */ /* 0x000fea000383ffff */
.L_x_1055:
        /* <DEDUP_REMOVED lines=8> */
.L_x_1127:
[----:B------:R-:W-:Y:S05]  /*12770*/  BSYNC B0 ;  /* 0x0000000000007941 */ /* 0x000fea0003800000 */
.L_x_1126:
        /* <DEDUP_REMOVED lines=9> */
.L_x_1128:
[----:B------:R-:W-:Y:S02]  /*12810*/  IMAD.MOV.U32 R13, RZ, RZ, R4 ;  /* 0x000000ffff0d7224 */ /* 0x000fe400078e0004 */
[----:B------:R-:W-:Y:S02]  /*12820*/  IMAD.MOV.U32 R12, RZ, RZ, 0x1 ;  /* 0x00000001ff0c7424 */ /* 0x000fe400078e00ff */
[----:B------:R-:W-:-:S07]  /*12830*/  IMAD.MOV.U32 R3, RZ, RZ, R14 ;  /* 0x000000ffff037224 */ /* 0x000fce00078e000e */
[----:B------:R-:W-:Y:S05]  /*12840*/  WARPSYNC.COLLECTIVE R15, `(.L_x_1129) ;  /* 0x000000000f087348 */ /* 0x000fea0003c00000 */
[----:B------:R0:W1:Y:S02]  /*12850*/  SHFL.IDX P6, R14, R13, R12, R11 ;  /* 0x0000000c0d0e7389 */ /* 0x00006400000c000b */
[----:B01----:R-:W-:Y:S01]  /*12860*/  ENDCOLLECTIVE ;  /* 0x000000000000791b */ /* 0x003fe20003800000 */
.L_x_1129:
        /* <DEDUP_REMOVED lines=15> */
.L_x_1130:
[----:B------:R-:W-:Y:S02]  /*12960*/  @P0 IMAD R6, R5, 0x2, R23 ;  /* 0x0000000205060824 */ /* 0x000fe400078e0217 */
[----:B------:R-:W-:Y:S01]  /*12970*/  IMAD.MOV.U32 R13, RZ, RZ, R4 ;  /* 0x000000ffff0d7224 */ /* 0x000fe200078e0004 */
[----:B------:R-:W-:Y:S01]  /*12980*/  MOV R12, 0x2 ;  /* 0x00000002000c7802 */ /* 0x000fe20000000f00 */
[----:B------:R-:W-:-:S07]  /*12990*/  IMAD.MOV.U32 R3, RZ, RZ, R14 ;  /* 0x000000ffff037224 */ /* 0x000fce00078e000e */
[----:B------:R-:W-:Y:S05]  /*129a0*/  WARPSYNC.COLLECTIVE R15, `(.L_x_1131) ;  /* 0x000000000f087348 */ /* 0x000fea0003c00000 */
[----:B------:R0:W1:Y:S02]  /*129b0*/  SHFL.IDX P6, R14, R13, R12, R11 ;  /* 0x0000000c0d0e7389 */ /* 0x00006400000c000b */
[----:B01----:R-:W-:Y:S01]  /*129c0*/  ENDCOLLECTIVE ;  /* 0x000000000000791b */ /* 0x003fe20003800000 */
.L_x_1131:
        /* <DEDUP_REMOVED lines=15> */
.L_x_1132:
[----:B------:R-:W-:Y:S02]  /*12ac0*/  @P0 IMAD R6, R5, 0x2, R23 ;  /* 0x0000000205060824 */ /* 0x000fe400078e0217 */
[----:B------:R-:W-:Y:S02]  /*12ad0*/  IMAD.MOV.U32 R13, RZ, RZ, R4 ;  /* 0x000000ffff0d7224 */ /* 0x000fe400078e0004 */
[----:B------:R-:W-:Y:S02]  /*12ae0*/  IMAD.MOV.U32 R12, RZ, RZ, 0x3 ;  /* 0x00000003ff0c7424 */ /* 0x000fe400078e00ff */
[----:B------:R-:W-:-:S07]  /*12af0*/  IMAD.MOV.U32 R3, RZ, RZ, R14 ;  /* 0x000000ffff037224 */ /* 0x000fce00078e000e */
[----:B------:R-:W-:Y:S05]  /*12b00*/  WARPSYNC.COLLECTIVE R15, `(.L_x_1133) ;  /* 0x000000000f087348 */ /* 0x000fea0003c00000 */
[----:B------:R0:W1:Y:S02]  /*12b10*/  SHFL.IDX P6, R14, R13, R12, R11 ;  /* 0x0000000c0d0e7389 */ /* 0x00006400000c000b */
[----:B01----:R-:W-:Y:S01]  /*12b20*/  ENDCOLLECTIVE ;  /* 0x000000000000791b */ /* 0x003fe20003800000 */
.L_x_1133:
        /* <DEDUP_REMOVED lines=10> */
.L_x_1134:
[----:B------:R-:W-:Y:S01]  /*12bd0*/  @!PT LDS RZ, [RZ] ;  /* 0x00000000fffff984 */ /* 0x000fe20000000800 */
[----:B------:R-:W-:Y:S01]  /*12be0*/  @!PT LDS RZ, [RZ] ;  /* 0x00000000fffff984 */ /* 0x000fe20000000800 */
[----:B------:R-:W-:Y:S01]  /*12bf0*/  @!PT LDS RZ, [RZ] ;  /* 0x00000000fffff984 */ /* 0x000fe20000000800 */
[----:B------:R0:W-:Y:S01]  /*12c00*/  @P0 LDGSTS.E.BYPASS.LTC128B.128 [R6+0x23400], desc[UR44][R2.64], !P2 ;  /* 0x2340000002060fae */ /* 0x0001e2000d101d6c */
[----:B------:R-:W-:Y:S01]  /*12c10*/  IMAD.MOV.U32 R0, RZ, RZ, R14 ;  /* 0x000000ffff007224 */ /* 0x000fe200078e000e */
[----:B------:R-:W-:Y:S06]  /*12c20*/  BRA `(.L_x_1135) ;  /* 0xffffffb400547947 */ /* 0x000fec000383ffff */
.L_x_1060:
[----:B------:R-:W-:Y:S01]  /*12c30*/  IMAD.MOV.U32 R13, RZ, RZ, R2 ;  /* 0x000000ffff0d7224 */ /* 0x000fe200078e0002 */
[----:B------:R-:W-:Y:S01]  /*12c40*/  LOP3.LUT R22, R22, 0xfffffeff, RZ, 0xc0, !PT ;  /* 0xfffffeff16167812 */ /* 0x000fe200078ec0ff */
[----:B------:R-:W-:Y:S02]  /*12c50*/  IMAD.MOV.U32 R12, RZ, RZ, RZ ;  /* 0x000000ffff0c7224 */ /* 0x000fe400078e00ff */
[----:B------:R-:W-:Y:S02]  /*12c60*/  IMAD.MOV.U32 R11, RZ, RZ, 0x181f ;  /* 0x0000181fff0b7424 */ /* 0x000fe400078e00ff */
[----:B------:R-:W-:Y:S02]  /*12c70*/  IMAD.MOV.U32 R15, RZ, RZ, -0x1 ;  /* 0xffffffffff0f7424 */ /* 0x000fe400078e00ff */
[----:B-----5:R-:W-:Y:S02]  /*12c80*/  IMAD R3, R9, R10, RZ ;  /* 0x0000000a09037224 */ /* 0x020fe400078e02ff */
[----:B------:R-:W-:-:S07]  /*12c90*/  IMAD R17, R17, 0x40, R8 ;  /* 0x0000004011117824 */ /* 0x000fce00078e0208 */
[----:B------:R-:W-:Y:S05]  /*12ca0*/  WARPSYNC.COLLECTIVE R15, `(.L_x_1136) ;  /* 0x000000000f087348 */ /* 0x000fea0003c00000 */
[----:B------:R0:W1:Y:S02]  /*12cb0*/  SHFL.IDX P6, R14, R13, R12, R11 ;  /* 0x0000000c0d0e7389 */ /* 0x00006400000c000b */
[----:B01----:R-:W-:Y:S01]  /*12cc0*/  ENDCOLLECTIVE ;  /* 0x000000000000791b */ /* 0x003fe20003800000 */
.L_x_1136:
[C---:B------:R-:W-:Y:S01]  /*12cd0*/  VIADD R6, R17.reuse, 0x10 ;  /* 0x0000001011067836 */ /* 0x040fe20000000000 */
[----:B------:R-:W-:Y:S01]  /*12ce0*/  ISETP.GE.AND P2, PT, R17, R3, PT ;  /* 0x000000031100720c */ /* 0x000fe20003f46270 */
[----:B------:R-:W-:-:S12]  /*12cf0*/  IMAD.MOV.U32 R13, RZ, RZ, R0 ;  /* 0x000000ffff0d7224 */ /* 0x000fd800078e0000 */
[----:B------:R-:W-:-:S04]  /*12d00*/  @P2 LOP3.LUT R22, R22, 0x100, RZ, 0xfc, !PT ;  /* 0x0000010016162812 */ /* 0x000fc800078efcff */
[----:B------:R-:W-:Y:S01]  /*12d10*/  LOP3.LUT R22, R22, 0xffffff7f, RZ, 0xc0, !PT ;  /* 0xffffff7f16167812 */ /* 0x000fe200078ec0ff */
[----:B------:R-:W-:-:S07]  /*12d20*/  IMAD.MOV.U32 R4, RZ, RZ, R14 ;  /* 0x000000ffff047224 */ /* 0x000fce00078e000e */
[----:B------:R-:W-:Y:S05]  /*12d30*/  WARPSYNC.COLLECTIVE R15, `(.L_x_1137) ;  /* 0x000000000f087348 */ /* 0x000fea0003c00000 */
[----:B------:R0:W1:Y:S02]  /*12d40*/  SHFL.IDX P6, R14, R13, R12, R11 ;  /* 0x0000000c0d0e7389 */ /* 0x00006400000c000b */
[----:B01----:R-:W-:Y:S01]  /*12d50*/  ENDCOLLECTIVE ;  /* 0x000000000000791b */ /* 0x003fe20003800000 */
.L_x_1137:
[----:B------:R-:W-:Y:S02]  /*12d60*/  IMAD.MOV.U32 R13, RZ, RZ, R2 ;  /* 0x000000ffff0d7224 */ /* 0x000fe400078e0002 */
[----:B------:R-:W-:Y:S01]  /*12d70*/  IMAD.MOV.U32 R12, RZ, RZ, 0x1 ;  /* 0x00000001ff0c7424 */ /* 0x000fe200078e00ff */
[----:B------:R-:W-:-:S07]  /*12d80*/  MOV R5, R14 ;  /* 0x0000000e00057202 */ /* 0x000fce0000000f00 */
[----:B------:R-:W-:Y:S05]  /*12d90*/  WARPSYNC.COLLECTIVE R15, `(.L_x_1138) ;  /* 0x000000000f087348 */ /* 0x000fea0003c00000 */
[----:B------:R0:W1:Y:S02]  /*12da0*/  SHFL.IDX P6, R14, R13, R12, R11 ;  /* 0x0000000c0d0e7389 */ /* 0x00006400000c000b */
[----:B01----:R-:W-:Y:S01]  /*12db0*/  ENDCOLLECTIVE ;  /* 0x000000000000791b */ /* 0x003fe20003800000 */
.L_x_1138:
        /* <DEDUP_REMOVED lines=15> */
.L_x_1139:
[----:B------:R-:W-:-:S04]  /*12eb0*/  @P2 LOP3.LUT R22, R22, 0x80, RZ, 0xfc, !PT ;  /* 0x0000008016162812 */ /* 0x000fc800078efcff */
[----:B------:R-:W-:Y:S01]  /*12ec0*/  LOP3.LUT R22, R22, 0xffffffbf, RZ, 0xc0, !PT ;  /* 0xffffffbf16167812 */ /* 0x000fe200078ec0ff */
[----:B------:R-:W-:Y:S02]  /*12ed0*/  IMAD.MOV.U32 R13, RZ, RZ, R2 ;  /* 0x000000ffff0d7224 */ /* 0x000fe400078e0002 */
[----:B------:R-:W-:Y:S02]  /*12ee0*/  IMAD.MOV.U32 R12, RZ, RZ, 0x2 ;  /* 0x00000002ff0c7424 */ /* 0x000fe400078e00ff */
[----:B------:R-:W-:-:S07]  /*12ef0*/  IMAD.MOV.U32 R5, RZ, RZ, R14 ;  /* 0x000000ffff057224 */ /* 0x000fce00078e000e */
[----:B------:R-:W-:Y:S05]  /*12f00*/  WARPSYNC.COLLECTIVE R15, `(.L_x_1140) ;  /* 0x000000000f087348 */ /* 0x000fea0003c00000 */
[----:B------:R0:W1:Y:S02]  /*12f10*/  SHFL.IDX P6, R14, R13, R12, R11 ;  /* 0x0000000c0d0e7389 */ /* 0x00006400000c000b */
[----:B01----:R-:W-:Y:S01]  /*12f20*/  ENDCOLLECTIVE ;  /* 0x000000000000791b */ /* 0x003fe20003800000 */
.L_x_1140:
        /* <DEDUP_REMOVED lines=16> */
.L_x_1141:
[----:B------:R-:W-:Y:S02]  /*13030*/  @P2 LOP3.LUT R22, R22, 0x40, RZ, 0xfc, !PT ;  /* 0x0000004016162812 */ /* 0x000fe400078efcff */
[----:B------:R-:W-:Y:S01]  /*13040*/  MOV R13, R2 ;  /* 0x00000002000d7202 */ /* 0x000fe20000000f00 */
[----:B------:R-:W-:Y:S02]  /*13050*/  IMAD.MOV.U32 R12, RZ, RZ, 0x3 ;  /* 0x00000003ff0c7424 */ /* 0x000fe400078e00ff */
[----:B------:R-:W-:-:S07]  /*13060*/  IMAD.MOV.U32 R5, RZ, RZ, R14 ;  /* 0x000000ffff057224 */ /* 0x000fce00078e000e */
[----:B------:R-:W-:Y:S05]  /*13070*/  WARPSYNC.COLLECTIVE R15, `(.L_x_1142) ;  /* 0x000000000f087348 */ /* 0x000fea0003c00000 */
[----:B------:R0:W1:Y:S02]  /*13080*/  SHFL.IDX P6, R14, R13, R12, R11 ;  /* 0x0000000c0d0e7389 */ /* 0x00006400000c000b */
[----:B01----:R-:W-:Y:S01]  /*13090*/  ENDCOLLECTIVE ;  /* 0x000000000000791b */ /* 0x003fe20003800000 */
.L_x_1142:
        /* <DEDUP_REMOVED lines=14> */
.L_x_1143:
[----:B------:R-:W-:Y:S01]  /*13180*/  IMAD.MOV.U32 R0, RZ, RZ, R14 ;  /* 0x000000ffff007224 */ /* 0x000fe200078e000e */
[----:B------:R-:W-:Y:S06]  /*13190*/  BRA `(.L_x_1144) ;  /* 0xffffffb800607947 */ /* 0x000fec000383ffff */
.L_x_1064:
[----:B------:R-:W-:Y:S01]  /*131a0*/  LOP3.LUT R22, R22, 0xff7fffff, RZ, 0xc0, !PT ;  /* 0xff7fffff16167812 */ /* 0x000fe200078ec0ff */
[----:B------:R-:W-:Y:S01]  /*131b0*/  BSSY B0, `(.L_x_1145) ;  /* 0x000002e000007945 */ /* 0x000fe20003800000 */
[----:B------:R-:W-:Y:S02]  /*131c0*/  IMAD.MOV.U32 R13, RZ, RZ, R6 ;  /* 0x000000ffff0d7224 */ /* 0x000fe400078e0006 */
[----:B------:R-:W-:Y:S01]  /*131d0*/  @P2 LOP3.LUT R22, R22, 0x800000, RZ, 0xfc, !PT ;  /* 0x0080000016162812 */ /* 0x000fe200078efcff */
[----:B------:R-:W-:Y:S02]  /*131e0*/  IMAD.MOV.U32 R12, RZ, RZ, RZ ;  /* 0x000000ffff0c7224 */ /* 0x000fe400078e00ff */
[----:B------:R-:W-:Y:S01]  /*131f0*/  IMAD.MOV.U32 R11, RZ, RZ, 0x181f ;  /* 0x0000181fff0b7424 */ /* 0x000fe200078e00ff */
[----:B------:R-:W-:Y:S01]  /*13200*/  LOP3.LUT R22, R22, 0xffbfffff, RZ, 0xc0, !PT ;  /* 0xffbfffff16167812 */ /* 0x000fe200078ec0ff */
[----:B------:R-:W-:-:S03]  /*13210*/  IMAD.MOV.U32 R15, RZ, RZ, -0x1 ;  /* 0xffffffffff0f7424 */ /* 0x000fc600078e00ff */
[----:B------:R-:W-:-:S04]  /*13220*/  @P1 LOP3.LUT R22, R22, 0x400000, RZ, 0xfc, !PT ;  /* 0x0040000016161812 */ /* 0x000fc800078efcff */
[C---:B------:R-:W-:Y:S02]  /*13230*/  LOP3.LUT P1, RZ, R22.reuse, 0x100, RZ, 0xc0, !PT ;  /* 0x0000010016ff7812 */ /* 0x040fe4000782c0ff */
[C---:B------:R-:W-:Y:S02]  /*13240*/  LOP3.LUT P0, RZ, R22.reuse, 0x80, RZ, 0xc0, !PT ;  /* 0x0000008016ff7812 */ /* 0x040fe4000780c0ff */
[C---:B------:R-:W-:Y:S02]  /*13250*/  LOP3.LUT P6, RZ, R22.reuse, 0x40, RZ, 0xc0, !PT ;  /* 0x0000004016ff7812 */ /* 0x040fe400078cc0ff */
[----:B------:R-:W-:-:S07]  /*13260*/  LOP3.LUT R22, R22, 0xffff7fff, RZ, 0xc0, !PT ;  /* 0xffff7fff16167812 */ /* 0x000fce00078ec0ff */
[----:B------:R-:W-:-:S04]  /*13270*/  @!P1 LOP3.LUT R7, R4, 0x40, RZ, 0xc0, !PT ;  /* 0x0000004004079812 */ /* 0x000fc800078ec0ff */
[----:B------:R-:W-:-:S04]  /*13280*/  @!P1 SHF.R.U32.HI R7, RZ, 0x2, R7 ;  /* 0x00000002ff079819 */ /* 0x000fc80000011607 */
[----:B------:R-:W-:Y:S02]  /*13290*/  @!P1 ISETP.NE.U32.AND P2, PT, R7, RZ, PT ;  /* 0x000000ff0700920c */ /* 0x000fe40003f45070 */
[----:B------:R-:W-:-:S04]  /*132a0*/  @!P1 LOP3.LUT R7, R5, 0x80, RZ, 0xc0, !PT ;  /* 0x0000008005079812 */ /* 0x000fc800078ec0ff */
[----:B------:R-:W-:-:S04]  /*132b0*/  @!P1 SHF.R.U32.HI R7, RZ, 0x3, R7 ;  /* 0x00000003ff079819 */ /* 0x000fc80000011607 */
[----:B------:R-:W-:Y:S02]  /*132c0*/  @!P1 ISETP.NE.U32.AND P1, PT, R7, RZ, PT ;  /* 0x000000ff0700920c */ /* 0x000fe40003f25070 */
[----:B------:R-:W-:Y:S02]  /*132d0*/  @!P0 LOP3.LUT R7, R4, 0x40, RZ, 0xc0, !PT ;  /* 0x0000004004078812 */ /* 0x000fe400078ec0ff */
[----:B------:R-:W-:Y:S02]  /*132e0*/  @P2 LOP3.LUT R22, R22, 0x8000, RZ, 0xfc, !PT ;  /* 0x0000800016162812 */ /* 0x000fe400078efcff */
[----:B------:R-:W-:Y:S02]  /*132f0*/  @!P0 SHF.R.U32.HI R7, RZ, 0x2, R7 ;  /* 0x00000002ff078819 */ /* 0x000fe40000011607 */
[C---:B------:R-:W-:Y:S02]  /*13300*/  LOP3.LUT P2, RZ, R22.reuse, 0x800000, RZ, 0xc0, !PT ;  /* 0x0080000016ff7812 */ /* 0x040fe4000784c0ff */
[----:B------:R-:W-:-:S04]  /*13310*/  LOP3.LUT R22, R22, 0xffffbfff, RZ, 0xc0, !PT ;  /* 0xffffbfff16167812 */ /* 0x000fc800078ec0ff */
[----:B------:R-:W-:Y:S02]  /*13320*/  @P1 LOP3.LUT R22, R22, 0x4000, RZ, 0xfc, !PT ;  /* 0x0000400016161812 */ /* 0x000fe400078efcff */
[----:B------:R-:W-:Y:S02]  /*13330*/  @!P0 ISETP.NE.U32.AND P1, PT, R7, RZ, PT ;  /* 0x000000ff0700820c */ /* 0x000fe40003f25070 */
[----:B------:R-:W-:Y:S02]  /*13340*/  @!P0 LOP3.LUT R7, R5, 0x80, RZ, 0xc0, !PT ;  /* 0x0000008005078812 */ /* 0x000fe400078ec0ff */
[----:B------:R-:W-:Y:S02]  /*13350*/  LOP3.LUT R22, R22, 0xfffbffff, RZ, 0xc0, !PT ;  /* 0xfffbffff16167812 */ /* 0x000fe400078ec0ff */
        /* <DEDUP_REMOVED lines=11> */
[----:B------:R-:W-:-:S07]  /*13410*/  @!P6 SHF.R.U32.HI R7, RZ, 0x3, R7 ;  /* 0x00000003ff07e819 */ /* 0x000fce0000011607 */
[----:B------:R-:W-:Y:S02]  /*13420*/  @P0 LOP3.LUT R22, R22, 0x100000, RZ, 0xfc, !PT ;  /* 0x0010000016160812 */ /* 0x000fe400078efcff */
[----:B------:R-:W-:Y:S02]  /*13430*/  @!P6 ISETP.NE.U32.AND P0, PT, R7, RZ, PT ;  /* 0x000000ff0700e20c */ /* 0x000fe40003f05070 */
[----:B------:R-:W-:-:S11]  /*13440*/  LOP3.LUT R22, R22, 0xfff7ffff, RZ, 0xc0, !PT ;  /* 0xfff7ffff16167812 */ /* 0x000fd600078ec0ff */
[----:B------:R-:W-:-:S07]  /*13450*/  @P0 LOP3.LUT R22, R22, 0x80000, RZ, 0xfc, !PT ;  /* 0x0008000016160812 */ /* 0x000fce00078efcff */
[----:B------:R-:W-:Y:S05]  /*13460*/  WARPSYNC.COLLECTIVE R15, `(.L_x_1146) ;  /* 0x000000000f087348 */ /* 0x000fea0003c00000 */
[----:B------:R0:W1:Y:S02]  /*13470*/  SHFL.IDX P6, R14, R13, R12, R11 ;  /* 0x0000000c0d0e7389 */ /* 0x00006400000c000b */
[----:B01----:R-:W-:Y:S01]  /*13480*/  ENDCOLLECTIVE ;  /* 0x000000000000791b */ /* 0x003fe20003800000 */
.L_x_1146:
[----:B------:R-:W-:Y:S05]  /*13490*/  BSYNC B0 ;  /* 0x0000000000007941 */ /* 0x000fea0003800000 */
.L_x_1145:
[----:B------:R-:W-:Y:S01]  /*134a0*/  IMAD.MOV.U32 R13, RZ, RZ, R0 ;  /* 0x000000ffff0d7224 */ /* 0x000fe200078e0000 */
[----:B------:R-:W-:Y:S01]  /*134b0*/  LOP3.LUT R22, R22, 0xbfffffff, RZ, 0xc0, !PT ;  /* 0xbfffffff16167812 */ /* 0x000fe200078ec0ff */
[----:B------:R-:W-:Y:S02]  /*134c0*/  IMAD.MOV.U32 R12, RZ, RZ, RZ ;  /* 0x000000ffff0c7224 */ /* 0x000fe400078e00ff */
[----:B------:R-:W-:Y:S01]  /*134d0*/  IMAD.MOV.U32 R11, RZ, RZ, 0x181f ;  /* 0x0000181fff0b7424 */ /* 0x000fe200078e00ff */
[----:B------:R-:W-:Y:S01]  /*134e0*/  @P2 LOP3.LUT R22, R22, 0x40000000, RZ, 0xfc, !PT ;  /* 0x4000000016162812 */ /* 0x000fe200078efcff */
[----:B------:R-:W-:Y:S02]  /*134f0*/  IMAD.MOV.U32 R15, RZ, RZ, -0x1 ;  /* 0xffffffffff0f7424 */ /* 0x000fe400078e00ff */
[----:B------:R-:W-:Y:S01]  /*13500*/  IMAD.MOV.U32 R2, RZ, RZ, R14 ;  /* 0x000000ffff027224 */ /* 0x000fe200078e000e */
[----:B------:R-:W-:-:S13]  /*13510*/  LOP3.LUT P2, RZ, R22, 0x100, RZ, 0xc0, !PT ;  /* 0x0000010016ff7812 */ /* 0x000fda000784c0ff */
[----:B------:R-:W-:Y:S05]  /*13520*/  WARPSYNC.COLLECTIVE R15, `(.L_x_1147) ;  /* 0x000000000f087348 */ /* 0x000fea0003c00000 */
[----:B------:R0:W1:Y:S02]  /*13530*/  SHFL.IDX P6, R14, R13, R12, R11 ;  /* 0x0000000c0d0e7389 */ /* 0x00006400000c000b */
[----:B01----:R-:W-:Y:S01]  /*13540*/  ENDCOLLECTIVE ;  /* 0x000000000000791b */ /* 0x003fe20003800000 */
.L_x_1147:
[----:B------:R-:W-:-:S04]  /*13550*/  LOP3.LUT R22, R22, 0xdfffffff, RZ, 0xc0, !PT ;  /* 0xdfffffff16167812 */ /* 0x000fc800078ec0ff */
[----:B------:R-:W-:-:S04]  /*13560*/  @P1 LOP3.LUT R22, R22, 0x20000000, RZ, 0xfc, !PT ;  /* 0x2000000016161812 */ /* 0x000fc800078efcff */
[C---:B------:R-:W-:Y:S01]  /*13570*/  LOP3.LUT P1, RZ, R22.reuse, 0x800, RZ, 0xc0, !PT ;  /* 0x0000080016ff7812 */ /* 0x040fe2000782c0ff */
[----:B------:R-:W-:Y:S01]  /*13580*/  IMAD.MOV.U32 R13, RZ, RZ, R6 ;  /* 0x000000ffff0d7224 */ /* 0x000fe200078e0006 */
[----:B------:R-:W-:Y:S02]  /*13590*/  MOV R12, 0x1 ;  /* 0x00000001000c7802 */ /* 0x000fe40000000f00 */
[C---:B------:R-:W-:Y:S01]  /*135a0*/  LOP3.LUT P6, RZ, R22.reuse, 0x4000, RZ, 0xc0, !PT ;  /* 0x0000400016ff7812 */ /* 0x040fe200078cc0ff */
[----:B------:R-:W-:Y:S01]  /*135b0*/  IMAD.MOV.U32 R3, RZ, RZ, R14 ;  /* 0x000000ffff037224 */ /* 0x000fe200078e000e */
[----:B------:R-:W-:-:S04]  /*135c0*/  LOP3.LUT R22, R22, 0xefffffff, RZ, 0xc0, !PT ;  /* 0xefffffff16167812 */ /* 0x000fc800078ec0ff */
[----:B------:R-:W-:-:S05]  /*135d0*/  @!P2 LEA R3, P0, R8, R3, 0x1 ;  /* 0x000000030803a211 */ /* 0x000fca00078008ff */
[----:B------:R-:W-:Y:S02]  /*135e0*/  @!P2 IMAD.X R2, RZ, RZ, R2, P0 ;  /* 0x000000ffff02a224 */ /* 0x000fe400000e0602 */
[----:B------:R-:W-:-:S04]  /*135f0*/  @P6 LOP3.LUT R22, R22, 0x10000000, RZ, 0xfc, !PT ;  /* 0x1000000016166812 */ /* 0x000fc800078efcff */
[C---:B------:R-:W-:Y:S02]  /*13600*/  LOP3.LUT P0, RZ, R22.reuse, 0x100, RZ, 0xc0, !PT ;  /* 0x0000010016ff7812 */ /* 0x040fe4000780c0ff */
[C---:B------:R-:W-:Y:S02]  /*13610*/  LOP3.LUT P6, RZ, R22.reuse, 0x8000, RZ, 0xc0, !PT ;  /* 0x0000800016ff7812 */ /* 0x040fe400078cc0ff */
[----:B------:R-:W-:-:S09]  /*13620*/  LOP3.LUT P2, RZ, R22, 0x40000000, RZ, 0xc0, !PT ;  /* 0x4000000016ff7812 */ /* 0x000fd2000784c0ff */
[----:B------:R-:W-:-:S04]  /*13630*/  @!P0 LOP3.LUT R3, R3, R2, RZ, 0x3c, !PT ;  /* 0x0000000203038212 */ /* 0x000fc800078e3cff */
[----:B------:R-:W-:-:S04]  /*13640*/  @!P0 LOP3.LUT R2, R3, R2, RZ, 0x3c, !PT ;  /* 0x0000000203028212 */ /* 0x000fc800078e3cff */
[----:B------:R-:W-:-:S05]  /*13650*/  @!P0 LOP3.LUT R3, R3, R2, RZ, 0x3c, !PT ;  /* 0x0000000203038212 */ /* 0x000fca00078e3cff */
[----:B------:R-:W-:Y:S01]  /*13660*/  @!PT LDS RZ, [RZ] ;  /* 0x00000000fffff984 */ /* 0x000fe20000000800 */
[----:B------:R-:W-:Y:S01]  /*13670*/  @!PT LDS RZ, [RZ] ;  /* 0x00000000fffff984 */ /* 0x000fe20000000800 */
[----:B------:R-:W-:Y:S01]  /*13680*/  @!PT LDS RZ, [RZ] ;  /* 0x00000000fffff984 */ /* 0x000fe20000000800 */
[----:B------:R0:W-:Y:S01]  /*13690*/  @!P0 LDGSTS.E.BYPASS.LTC128B.128 [R25+0x26400], desc[UR44][R2.64], !P1 ;  /* 0x2640000002198fae */ /* 0x0001e2000c901d6c */
[C---:B------:R-:W-:Y:S02]  /*136a0*/  LOP3.LUT P1, RZ, R22.reuse, 0x20000000, RZ, 0xc0, !PT ;  /* 0x2000000016ff7812 */ /* 0x040fe4000782c0ff */
[----:B------:R-:W-:Y:S01]  /*136b0*/  LOP3.LUT R22, R22, 0xfbffffff, RZ, 0xc0, !PT ;  /* 0xfbffffff16167812 */ /* 0x000fe200078ec0ff */
[----:B------:R0:W-:Y:S03]  /*136c0*/  @!P0 LDGSTS.E.BYPASS.LTC128B.128 [R25+0x28400], desc[UR44][R2.64+0x80], !P5 ;  /* 0x2840008002198fae */ /* 0x0001e6000e901d6c */
[----:B------:R-:W-:Y:S01]  /*136d0*/  @P5 LOP3.LUT R22, R22, 0x4000000, RZ, 0xfc, !PT ;  /* 0x0400000016165812 */ /* 0x000fe200078efcff */
[----:B------:R0:W-:Y:S03]  /*136e0*/  @!P0 LDGSTS.E.BYPASS.LTC128B.128 [R25+0x2a400], desc[UR44][R2.64+0x100], !P4 ;  /* 0x2a40010002198fae */ /* 0x0001e6000e101d6c */
[C---:B------:R-:W-:Y:S01]  /*136f0*/  LOP3.LUT P5, RZ, R22.reuse, 0x800, RZ, 0xc0, !PT ;  /* 0x0000080016ff7812 */ /* 0x040fe200078ac0ff */
[----:B------:R0:W-:Y:S01]  /*13700*/  @!P0 LDGSTS.E.BYPASS.LTC128B.128 [R25+0x2c400], desc[UR44][R2.64+0x180], !P3 ;  /* 0x2c40018002198fae */ /* 0x0001e2000d901d6c */
[----:B------:R-:W-:-:S03]  /*13710*/  LOP3.LUT R22, R22, 0xf7ffffff, RZ, 0xc0, !PT ;  /* 0xf7ffffff16167812 */ /* 0x000fc600078ec0ff */
[----:B------:R0:W-:Y:S04]  /*13720*/  @!P0 LDGSTS.E.BYPASS.LTC128B.128 [R25+0x2e400], desc[UR44][R2.64+0x200], !P2 ;  /* 0x2e40020002198fae */ /* 0x0001e8000d101d6c */
[----:B------:R0:W-:Y:S04]  /*13730*/  @!P0 LDGSTS.E.BYPASS.LTC128B.128 [R25+0x30400], desc[UR44][R2.64+0x280], !P1 ;  /* 0x3040028002198fae */ /* 0x0001e8000c901d6c */
[----:B------:R-:W-:Y:S01]  /*13740*/  @P5 LOP3.LUT R22, R22, 0x8000000, RZ, 0xfc, !PT ;  /* 0x0800000016165812 */ /* 0x000fe200078efcff */
[----:B------:R0:W-:Y:S03]  /*13750*/  @!P0 LDGSTS.E.BYPASS.LTC128B.128 [R25+0x32400], desc[UR44][R2.64+0x300], P6 ;  /* 0x3240030002198fae */ /* 0x0001e6000b101d6c */
[----:B------:R-:W-:-:S02]  /*13760*/  LOP3.LUT P6, RZ, R22, 0x10000000, RZ, 0xc0, !PT ;  /* 0x1000000016ff7812 */ /* 0x000fc400078cc0ff */
[----:B------:R-:W-:-:S11]  /*13770*/  LOP3.LUT P5, RZ, R22, 0x80, RZ, 0xc0, !PT ;  /* 0x0000008016ff7812 */ /* 0x000fd600078ac0ff */
[----:B------:R0:W-:Y:S02]  /*13780*/  @!P0 LDGSTS.E.BYPASS.LTC128B.128 [R25+0x34400], desc[UR44][R2.64+0x380], P6 ;  /* 0x3440038002198fae */ /* 0x0001e4000b101d6c */
[----:B0-----:R-:W-:Y:S05]  /*13790*/  WARPSYNC.COLLECTIVE R15, `(.L_x_1148) ;  /* 0x000000000f087348 */ /* 0x001fea0003c00000 */
[----:B------:R1:W2:Y:S02]  /*137a0*/  SHFL.IDX P6, R14, R13, R12, R11 ;  /* 0x0000000c0d0e7389 */ /* 0x0002a400000c000b */
[----:B012---:R-:W-:Y:S01]  /*137b0*/  ENDCOLLECTIVE ;  /* 0x000000000000791b */ /* 0x007fe20003800000 */
.L_x_1148:
[----:B------:R-:W-:Y:S02]  /*137c0*/  IMAD.MOV.U32 R13, RZ, RZ, R0 ;  /* 0x000000ffff0d7224 */ /* 0x000fe400078e0000 */
[----:B------:R-:W-:-:S07]  /*137d0*/  IMAD.MOV.U32 R7, RZ, RZ, R14 ;  /* 0x000000ffff077224 */ /* 0x000fce00078e000e */
[----:B------:R-:W-:Y:S05]  /*137e0*/  WARPSYNC.COLLECTIVE R15, `(.L_x_1149) ;  /* 0x000000000f087348 */ /* 0x000fea0003c00000 */
[----:B------:R0:W1:Y:S02]  /*137f0*/  SHFL.IDX P6, R14, R13, R12, R11 ;  /* 0x0000000c0d0e7389 */ /* 0x00006400000c000b */
[----:B01----:R-:W-:Y:S01]  /*13800*/  ENDCOLLECTIVE ;  /* 0x000000000000791b */ /* 0x003fe20003800000 */
.L_x_1149:
[----:B------:R-:W-:Y:S02]  /*13810*/  IMAD.MOV.U32 R13, RZ, RZ, R6 ;  /* 0x000000ffff0d7224 */ /* 0x000fe400078e0006 */
[----:B------:R-:W-:Y:S01]  /*13820*/  IMAD.MOV.U32 R12, RZ, RZ, 0x2 ;  /* 0x00000002ff0c7424 */ /* 0x000fe200078e00ff */
        /* <DEDUP_REMOVED lines=8> */
[----:B------:R-:W-:-:S11]  /*138b0*/  LOP3.LUT P6, RZ, R22, 0x40000, RZ, 0xc0, !PT ;  /* 0x0004000016ff7812 */ /* 0x000fd600078cc0ff */
[----:B------:R-:W-:Y:S01]  /*138c0*/  @!PT LDS RZ, [RZ] ;  /* 0x00000000fffff984 */ /* 0x000fe20000000800 */
[----:B------:R-:W-:Y:S01]  /*138d0*/  @!PT LDS RZ, [RZ] ;  /* 0x00000000fffff984 */ /* 0x000fe20000000800 */
[----:B------:R-:W-:Y:S01]  /*138e0*/  @!PT LDS RZ, [RZ] ;  /* 0x00000000fffff984 */ /* 0x000fe20000000800 */
[----:B------:R0:W-:Y:S01]  /*138f0*/  @!P0 LDGSTS.E.BYPASS.LTC128B.128 [R25+0x26c00], desc[UR44][R2.64], !P5 ;  /* 0x26c0000002198fae */ /* 0x0001e2000e901d6c */
[C---:B------:R-:W-:Y:S02]  /*13900*/  LOP3.LUT P5, RZ, R22.reuse, 0x4000000, RZ, 0xc0, !PT ;  /* 0x0400000016ff7812 */ /* 0x040fe400078ac0ff */
[----:B------:R-:W-:-:S11]  /*13910*/  LOP3.LUT R22, R22, 0xff7fffff, RZ, 0xc0, !PT ;  /* 0xff7fffff16167812 */ /* 0x000fd600078ec0ff */
        /* <DEDUP_REMOVED lines=8> */
[----:B------:R0:W-:Y:S03]  /*139a0*/  @!P0 LDGSTS.E.BYPASS.LTC128B.128 [R25+0x30c00], desc[UR44][R2.64+0x280], !P1 ;  /* 0x30c0028002198fae */ /* 0x0001e6000c901d6c */
[C---:B------:R-:W-:Y:S01]  /*139b0*/  LOP3.LUT P5, RZ, R22.reuse, 0x40, RZ, 0xc0, !PT ;  /* 0x0000004016ff7812 */ /* 0x040fe200078ac0ff */
[----:B------:R0:W-:Y:S01]  /*139c0*/  @!P0 LDGSTS.E.BYPASS.LTC128B.128 [R25+0x32c00], desc[UR44][R2.64+0x300], P6 ;  /* 0x32c0030002198fae */ /* 0x0001e2000b101d6c */
[----:B------:R-:W-:-:S13]  /*139d0*/  LOP3.LUT P6, RZ, R22, 0x2000000, RZ, 0xc0, !PT ;  /* 0x0200000016ff7812 */ /* 0x000fda00078cc0ff */
[----:B------:R0:W-:Y:S02]  /*139e0*/  @!P0 LDGSTS.E.BYPASS.LTC128B.128 [R25+0x34c00], desc[UR44][R2.64+0x380], P6 ;  /* 0x34c0038002198fae */ /* 0x0001e4000b101d6c */
[----:B0-----:R-:W-:Y:S05]  /*139f0*/  WARPSYNC.COLLECTIVE R15, `(.L_x_1150) ;  /* 0x000000000f087348 */ /* 0x001fea0003c00000 */
[----:B------:R1:W2:Y:S02]  /*13a00*/  SHFL.IDX P6, R14, R13, R12, R11 ;  /* 0x0000000c0d0e7389 */ /* 0x0002a400000c000b */
[----:B012---:R-:W-:Y:S01]  /*13a10*/  ENDCOLLECTIVE ;  /* 0x000000000000791b */ /* 0x007fe20003800000 */
.L_x_1150:
[----:B------:R-:W-:Y:S02]  /*13a20*/  IMAD.MOV.U32 R13, RZ, RZ, R0 ;  /* 0x000000ffff0d7224 */ /* 0x000fe400078e0000 */
[----:B------:R-:W-:-:S07]  /*13a30*/  IMAD.MOV.U32 R7, RZ, RZ, R14 ;  /* 0x000000ffff077224 */ /* 0x000fce00078e000e */
[----:B------:R-:W-:Y:S05]  /*13a40*/  WARPSYNC.COLLECTIVE R15, `(.L_x_1151) ;  /* 0x000000000f087348 */ /* 0x000fea0003c00000 */
[----:B------:R0:W1:Y:S02]  /*13a50*/  SHFL.IDX P6, R14, R13, R12, R11 ;  /* 0x0000000c0d0e7389 */ /* 0x00006400000c000b */
[----:B01----:R-:W-:Y:S01]  /*13a60*/  ENDCOLLECTIVE ;  /* 0x000000000000791b */ /* 0x003fe20003800000 */
.L_x_1151:
        /* <DEDUP_REMOVED lines=15> */
[----:B------:R-:W-:-:S13]  /*13b60*/  LOP3.LUT P5, RZ, R22, 0x800000, RZ, 0xc0, !PT ;  /* 0x0080000016ff7812 */ /* 0x000fda00078ac0ff */
[----:B------:R0:W-:Y:S04]  /*13b70*/  @!P0 LDGSTS.E.BYPASS.LTC128B.128 [R25+0x29400], desc[UR44][R2.64+0x80], !P5 ;  /* 0x2940008002198fae */ /* 0x0001e8000e901d6c */
[----:B------:R0:W-:Y:S04]  /*13b80*/  @!P0 LDGSTS.E.BYPASS.LTC128B.128 [R25+0x2b400], desc[UR44][R2.64+0x100], !P4 ;  /* 0x2b40010002198fae */ /* 0x0001e8000e101d6c */
[----:B------:R0:W-:Y:S04]  /*13b90*/  @!P0 LDGSTS.E.BYPASS.LTC128B.128 [R25+0x2d400], desc[UR44][R2.64+0x180], !P3 ;  /* 0x2d40018002198fae */ /* 0x0001e8000d901d6c */
[----:B------:R0:W-:Y:S04]  /*13ba0*/  @!P0 LDGSTS.E.BYPASS.LTC128B.128 [R25+0x2f400], desc[UR44][R2.64+0x200], !P2 ;  /* 0x2f40020002198fae */ /* 0x0001e8000d101d6c */
[----:B------:R0:W-:Y:S04]  /*13bb0*/  @!P0 LDGSTS.E.BYPASS.LTC128B.128 [R25+0x31400], desc[UR44][R2.64+0x280], !P1 ;  /* 0x3140028002198fae */ /* 0x0001e8000c901d6c */
[----:B------:R0:W-:Y:S01]  /*13bc0*/  @!P0 LDGSTS.E.BYPASS.LTC128B.128 [R25+0x33400], desc[UR44][R2.64+0x300], P6 ;  /* 0x3340030002198fae */ /* 0x0001e2000b101d6c */
[----:B------:R-:W-:-:S13]  /*13bd0*/  LOP3.LUT P6, RZ, R22, 0x400000, RZ, 0xc0, !PT ;  /* 0x0040000016ff7812 */ /* 0x000fda00078cc0ff */
[----:B------:R0:W-:Y:S02]  /*13be0*/  @!P0 LDGSTS.E.BYPASS.LTC128B.128 [R25+0x35400], desc[UR44][R2.64+0x380], P6 ;  /* 0x3540038002198fae */ /* 0x0001e4000b101d6c */
[----:B0-----:R-:W-:Y:S05]  /*13bf0*/  WARPSYNC.COLLECTIVE R15, `(.L_x_1152) ;  /* 0x000000000f087348 */ /* 0x001fea0003c00000 */
[----:B------:R1:W2:Y:S02]  /*13c00*/  SHFL.IDX P6, R14, R13, R12, R11 ;  /* 0x0000000c0d0e7389 */ /* 0x0002a400000c000b */
[----:B012---:R-:W-:Y:S01]  /*13c10*/  ENDCOLLECTIVE ;  /* 0x000000000000791b */ /* 0x007fe20003800000 */
.L_x_1152:
[----:B------:R-:W-:Y:S02]  /*13c20*/  IMAD.MOV.U32 R13, RZ, RZ, R0 ;  /* 0x000000ffff0d7224 */ /* 0x000fe400078e0000 */
[----:B------:R-:W-:-:S07]  /*13c30*/  IMAD.MOV.U32 R6, RZ, RZ, R14 ;  /* 0x000000ffff067224 */ /* 0x000fce00078e000e */
[----:B------:R-:W-:Y:S05]  /*13c40*/  WARPSYNC.COLLECTIVE R15, `(.L_x_1153) ;  /* 0x000000000f087348 */ /* 0x000fea0003c00000 */
[----:B------:R0:W1:Y:S02]  /*13c50*/  SHFL.IDX P6, R14, R13, R12, R11 ;  /* 0x0000000c0d0e7389 */ /* 0x00006400000c000b */
[----:B01----:R-:W-:Y:S01]  /*13c60*/  ENDCOLLECTIVE ;  /* 0x000000000000791b */ /* 0x003fe20003800000 */
.L_x_1153:
[----:B------:R-:W-:Y:S01]  /*13c70*/  IMAD.MOV.U32 R0, RZ, RZ, R14 ;  /* 0x000000ffff007224 */ /* 0x000fe200078e000e */
[----:B------:R-:W-:Y:S06]  /*13c80*/  BRA `(.L_x_1154) ;  /* 0xffffffb800d87947 */ /* 0x000fec000383ffff */
.L_x_1069:
[----:B0-----:R0:W1:Y:S02]  /*13c90*/  SYNCS.PHASECHK.TRANS64.TRYWAIT P0, [R23+URZ+0x38820], R0 ;  /* 0x03882000170075a7 */ /* 0x001064000800017f */
[----:B-1----:R-:W-:Y:S05]  /*13ca0*/  @!P0 NANOSLEEP.SYNCS 0x989680 ;  /* 0x009896800000895d */ /* 0x002fea0003900000 */
[----:B------:R-:W1:Y:S02]  /*13cb0*/  @!P0 SYNCS.PHASECHK.TRANS64 P0, [R23+URZ+0x38820], R0 ;  /* 0x03882000170085a7 */ /* 0x000e64000800007f */
[----:B-1----:R-:W-:Y:S05]  /*13cc0*/  @!P0 BRA `(.L_x_1069) ;  /* 0xfffffffc00f08947 */ /* 0x002fea000383ffff */
[----:B------:R-:W-:Y:S05]  /*13cd0*/  BRA `(.L_x_1155) ;  /* 0xffffffbc00747947 */ /* 0x000fea000383ffff */
.L_x_1072:
[----:B0-----:R0:W1:Y:S02]  /*13ce0*/  SYNCS.PHASECHK.TRANS64.TRYWAIT P0, [R30+URZ+0x38860], R0 ;  /* 0x038860001e0075a7 */ /* 0x001064000800017f */
[----:B-1----:R-:W-:Y:S05]  /*13cf0*/  @!P0 NANOSLEEP.SYNCS 0x989680 ;  /* 0x009896800000895d */ /* 0x002fea0003900000 */
[----:B------:R-:W1:Y:S02]  /*13d00*/  @!P0 SYNCS.PHASECHK.TRANS64 P0, [R30+URZ+0x38860], R0 ;  /* 0x038860001e0085a7 */ /* 0x000e64000800007f */
[----:B-1----:R-:W-:Y:S05]  /*13d10*/  @!P0 BRA `(.L_x_1072) ;  /* 0xfffffffc00f08947 */ /* 0x002fea000383ffff */
[----:B------:R-:W-:Y:S05]  /*13d20*/  BRA `(.L_x_1156) ;  /* 0xffffffbc00847947 */ /* 0x000fea000383ffff */
.L_x_1073:
[----:B------:R-:W-:Y:S01]  /*13d30*/  BSSY B0, `(.L_x_1157) ;  /* 0x0000008000007945 */ /* 0x000fe20003800000 */
[----:B------:R-:W-:Y:S01]  /*13d40*/  IMAD.MOV.U32 R13, RZ, RZ, R6 ;  /* 0x000000ffff0d7224 */ /* 0x000fe200078e0006 */
[----:B------:R-:W-:Y:S01]  /*13d50*/  MOV R12, RZ ;  /* 0x000000ff000c7202 */ /* 0x000fe20000000f00 */
[----:B------:R-:W-:Y:S02]  /*13d60*/  IMAD.MOV.U32 R11, RZ, RZ, 0x181f ;  /* 0x0000181fff0b7424 */ /* 0x000fe400078e00ff */
[----:B------:R-:W-:-:S07]  /*13d70*/  IMAD.MOV.U32 R15, RZ, RZ, -0x1 ;  /* 0xffffffffff0f7424 */ /* 0x000fce00078e00ff */
[----:B------:R-:W-:Y:S05]  /*13d80*/  WARPSYNC.COLLECTIVE R15, `(.L_x_1158) ;  /* 0x000000000f087348 */ /* 0x000fea0003c00000 */
[----:B------:R0:W1:Y:S02]  /*13d90*/  SHFL.IDX P6, R14, R13, R12, R11 ;  /* 0x0000000c0d0e7389 */ /* 0x00006400000c000b */
[----:B01----:R-:W-:Y:S01]  /*13da0*/  ENDCOLLECTIVE ;  /* 0x000000000000791b */ /* 0x003fe20003800000 */
.L_x_1158:
[----:B------:R-:W-:Y:S05]  /*13db0*/  BSYNC B0 ;  /* 0x0000000000007941 */ /* 0x000fea0003800000 */
.L_x_1157:
[----:B------:R-:W0:Y:S01]  /*13dc0*/  S2R R7, SR_TID.X ;  /* 0x0000000000077919 */ /* 0x000e220000002100 */
[----:B------:R-:W-:Y:S01]  /*13dd0*/  IMAD.MOV.U32 R13, RZ, RZ, R4 ;  /* 0x000000ffff0d7224 */ /* 0x000fe200078e0004 */
[C---:B------:R-:W-:Y:S01]  /*13de0*/  LOP3.LUT P5, RZ, R31.reuse, 0x2, RZ, 0xc0, !PT ;  /* 0x000000021fff7812 */ /* 0x040fe200078ac0ff */
[----:B------:R-:W-:Y:S01]  /*13df0*/  IMAD.MOV.U32 R12, RZ, RZ, RZ ;  /* 0x000000ffff0c7224 */ /* 0x000fe200078e00ff */
[C---:B------:R-:W-:Y:S01]  /*13e00*/  LOP3.LUT P4, RZ, R31.reuse, 0x4, RZ, 0xc0, !PT ;  /* 0x000000041fff7812 */ /* 0x040fe2000788c0ff */
[----:B------:R-:W-:Y:S01]  /*13e10*/  IMAD.MOV.U32 R11, RZ, RZ, 0x181f ;  /* 0x0000181fff0b7424 */ /* 0x000fe200078e00ff */
[C---:B------:R-:W-:Y:S01]  /*13e20*/  LOP3.LUT P3, RZ, R31.reuse, 0x8, RZ, 0xc0, !PT ;  /* 0x000000081fff7812 */ /* 0x040fe2000786c0ff */
[----:B------:R-:W-:Y:S01]  /*13e30*/  IMAD.MOV.U32 R15, RZ, RZ, -0x1 ;  /* 0xffffffffff0f7424 */ /* 0x000fe200078e00ff */
[----:B------:R-:W-:Y:S01]  /*13e40*/  LOP3.LUT P2, RZ, R31, 0x10, RZ, 0xc0, !PT ;  /* 0x000000101fff7812 */ /* 0x000fe2000784c0ff */
[----:B------:R-:W-:Y:S01]  /*13e50*/  IMAD.MOV.U32 R3, RZ, RZ, R14 ;  /* 0x000000ffff037224 */ /* 0x000fe200078e000e */
[----:B------:R-:W-:Y:S01]  /*13e60*/  LOP3.LUT R22, R22, 0xffffffbf, RZ, 0xc0, !PT ;  /* 0xffffffbf16167812 */ /* 0x000fe200078ec0ff */
[----:B------:R-:W-:-:S10]  /*13e70*/  IMAD R5, R5, 0x2, R23 ;  /* 0x0000000205057824 */ /* 0x000fd400078e0217 */
[----:B0-----:R-:W-:Y:S05]  /*13e80*/  WARPSYNC.COLLECTIVE R15, `(.L_x_1159) ;  /* 0x000000000f087348 */ /* 0x001fea0003c00000 */
[----:B------:R1:W2:Y:S02]  /*13e90*/  SHFL.IDX P6, R14, R13, R12, R11 ;  /* 0x0000000c0d0e7389 */ /* 0x0002a400000c000b */
[----:B012---:R-:W-:Y:S01]  /*13ea0*/  ENDCOLLECTIVE ;  /* 0x000000000000791b */ /* 0x007fe20003800000 */
.L_x_1159:
[----:B------:R-:W-:Y:S02]  /*13eb0*/  IMAD.MOV.U32 R13, RZ, RZ, R6 ;  /* 0x000000ffff0d7224 */ /* 0x000fe400078e0006 */
[----:B------:R-:W-:Y:S02]  /*13ec0*/  IMAD.MOV.U32 R12, RZ, RZ, 0x1 ;  /* 0x00000001ff0c7424 */ /* 0x000fe400078e00ff */
[----:B------:R-:W-:Y:S02]  /*13ed0*/  IMAD.SHL.U32 R7, R7, 0x8, RZ ;  /* 0x0000000807077824 */ /* 0x000fe400078e00ff */
[----:B------:R-:W-:-:S03]  /*13ee0*/  IMAD.MOV.U32 R2, RZ, RZ, R14 ;  /* 0x000000ffff027224 */ /* 0x000fc600078e000e */
[----:B------:R-:W-:-:S05]  /*13ef0*/  LOP3.LUT R7, R7, 0x38, RZ, 0xc0, !PT ;  /* 0x0000003807077812 */ /* 0x000fca00078ec0ff */
[----:B------:R-:W-:Y:S01]  /*13f00*/  IMAD.SHL.U32 R0, R7, 0x2, RZ ;  /* 0x0000000207007824 */ /* 0x000fe200078e00ff */
[----:B------:R-:W-:-:S04]  /*13f10*/  LOP3.LUT R7, R31, 0x1, RZ, 0xc0, !PT ;  /* 0x000000011f077812 */ /* 0x000fc800078ec0ff */
[----:B------:R-:W-:Y:S02]  /*13f20*/  IADD3 R2, P0, R2, R0, RZ ;  /* 0x0000000002027210 */ /* 0x000fe40007f1e0ff */
[----:B------:R-:W-:Y:S02]  /*13f30*/  ISETP.NE.U32.AND P1, PT, R7, 0x1, PT ;  /* 0x000000010700780c */ /* 0x000fe40003f25070 */
[----:B------:R-:W-:Y:S01]  /*13f40*/  PRMT R7, R31, 0x8880, RZ ;  /* 0x000088801f077816 */ /* 0x000fe200000000ff */
        /* <DEDUP_REMOVED lines=8> */
[----:B------:R-:W-:Y:S02]  /*13fd0*/  ISETP.LT.OR P0, PT, R27, 0x1, !P5 ;  /* 0x000000011b00780c */ /* 0x000fe40006f01670 */
[----:B------:R-:W-:-:S11]  /*13fe0*/  LOP3.LUT R22, R22, 0xffffff7f, RZ, 0xc0, !PT ;  /* 0xffffff7f16167812 */ /* 0x000fd600078ec0ff */
        /* <DEDUP_REMOVED lines=10> */
[----:B------:R-:W-:-:S13]  /*14090*/  ISETP.LT.OR P6, PT, R27, 0x1, !P0 ;  /* 0x000000011b00780c */ /* 0x000fda00047c1670 */
[----:B------:R0:W-:Y:S01]  /*140a0*/  LDGSTS.E.BYPASS.LTC128B.128 [R5+0xc400], desc[UR44][R2.64+0x300], !P6 ;  /* 0x0c40030002057fae */ /* 0x0001e2000f101d6c */
[----:B------:R-:W-:-:S13]  /*140b0*/  ISETP.GT.AND P6, PT, R7, -0x1, PT ;  /* 0xffffffff0700780c */ /* 0x000fda0003fc4270 */
[----:B------:R-:W-:Y:S02]  /*140c0*/  @P6 LOP3.LUT R22, R22, 0x80, RZ, 0xfc, !PT ;  /* 0x0000008016166812 */ /* 0x000fe400078efcff */
[----:B------:R-:W-:-:S13]  /*140d0*/  ISETP.LT.OR P6, PT, R27, 0x1, P6 ;  /* 0x000000011b00780c */ /* 0x000fda00037c1670 */
[----:B------:R0:W-:Y:S02]  /*140e0*/  LDGSTS.E.BYPASS.LTC128B.128 [R5+0xe400], desc[UR44][R2.64+0x380], !P6 ;  /* 0x0e40038002057fae */ /* 0x0001e4000f101d6c */
[----:B0-----:R-:W-:Y:S05]  /*140f0*/  WARPSYNC.COLLECTIVE R15, `(.L_x_1160) ;  /* 0x000000000f087348 */ /* 0x001fea0003c00000 */
[----:B------:R1:W2:Y:S02]  /*14100*/  SHFL.IDX P6, R14, R13, R12, R11 ;  /* 0x0000000c0d0e7389 */ /* 0x0002a400000c000b */
[----:B012---:R-:W-:Y:S01]  /*14110*/  ENDCOLLECTIVE ;  /* 0x000000000000791b */ /* 0x007fe20003800000 */
.L_x_1160:
[----:B------:R-:W-:Y:S02]  /*14120*/  IMAD.MOV.U32 R13, RZ, RZ, R4 ;  /* 0x000000ffff0d7224 */ /* 0x000fe400078e0004 */
[----:B------:R-:W-:-:S07]  /*14130*/  IMAD.MOV.U32 R3, RZ, RZ, R14 ;  /* 0x000000ffff037224 */ /* 0x000fce00078e000e */
[----:B------:R-:W-:Y:S05]  /*14140*/  WARPSYNC.COLLECTIVE R15, `(.L_x_1161) ;  /* 0x000000000f087348 */ /* 0x000fea0003c00000 */
[----:B------:R0:W1:Y:S02]  /*14150*/  SHFL.IDX P6, R14, R13, R12, R11 ;  /* 0x0000000c0d0e7389 */ /* 0x00006400000c000b */
[----:B01----:R-:W-:Y:S01]  /*14160*/  ENDCOLLECTIVE ;  /* 0x000000000000791b */ /* 0x003fe20003800000 */
.L_x_1161:
[----:B------:R-:W-:Y:S02]  /*14170*/  IMAD.MOV.U32 R13, RZ, RZ, R6 ;  /* 0x000000ffff0d7224 */ /* 0x000fe400078e0006 */
[----:B------:R-:W-:Y:S01]  /*14180*/  IMAD.MOV.U32 R12, RZ, RZ, 0x2 ;  /* 0x00000002ff0c7424 */ /* 0x000fe200078e00ff */
[----:B------:R-:W-:-:S04]  /*14190*/  MOV R2, R14 ;  /* 0x0000000e00027202 */ /* 0x000fc80000000f00 */
        /* <DEDUP_REMOVED lines=26> */
.L_x_1162:
[----:B------:R-:W-:Y:S02]  /*14340*/  IMAD.MOV.U32 R13, RZ, RZ, R4 ;  /* 0x000000ffff0d7224 */ /* 0x000fe400078e0004 */
[----:B------:R-:W-:-:S07]  /*14350*/  IMAD.MOV.U32 R7, RZ, RZ, R14 ;  /* 0x000000ffff077224 */ /* 0x000fce00078e000e */
[----:B------:R-:W-:Y:S05]  /*14360*/  WARPSYNC.COLLECTIVE R15, `(.L_x_1163) ;  /* 0x000000000f087348 */ /* 0x000fea0003c00000 */
[----:B------:R0:W1:Y:S02]  /*14370*/  SHFL.IDX P6, R14, R13, R12, R11 ;  /* 0x0000000c0d0e7389 */ /* 0x00006400000c000b */
[----:B01----:R-:W-:Y:S01]  /*14380*/  ENDCOLLECTIVE ;  /* 0x000000000000791b */ /* 0x003fe20003800000 */
.L_x_1163:
        /* <DEDUP_REMOVED lines=29> */
.L_x_1164:
[----:B------:R-:W-:Y:S02]  /*14560*/  IMAD.MOV.U32 R13, RZ, RZ, R4 ;  /* 0x000000ffff0d7224 */ /* 0x000fe400078e0004 */
[----:B------:R-:W-:-:S07]  /*14570*/  IMAD.MOV.U32 R6, RZ, RZ, R14 ;  /* 0x000000ffff067224 */ /* 0x000fce00078e000e */
[----:B------:R-:W-:Y:S05]  /*14580*/  WARPSYNC.COLLECTIVE R15, `(.L_x_1165) ;  /* 0x000000000f087348 */ /* 0x000fea0003c00000 */
[----:B------:R0:W1:Y:S02]  /*14590*/  SHFL.IDX P6, R14, R13, R12, R11 ;  /* 0x0000000c0d0e7389 */ /* 0x00006400000c000b */
[----:B01----:R-:W-:Y:S01]  /*145a0*/  ENDCOLLECTIVE ;  /* 0x000000000000791b */ /* 0x003fe20003800000 */
.L_x_1165:
[----:B------:R-:W-:Y:S01]  /*145b0*/  IMAD.MOV.U32 R2, RZ, RZ, R14 ;  /* 0x000000ffff027224 */ /* 0x000fe200078e000e */
[----:B------:R-:W-:Y:S06]  /*145c0*/  BRA `(.L_x_1166) ;  /* 0xffffffbc00187947 */ /* 0x000fec000383ffff */
.L_x_1080:
[----:B0-----:R0:W1:Y:S02]  /*145d0*/  SYNCS.PHASECHK.TRANS64.TRYWAIT P0, [R6+URZ+0x38840], R17 ;  /* 0x03884011060075a7 */ /* 0x001064000800017f */
[----:B-1----:R-:W-:Y:S05]  /*145e0*/  @!P0 NANOSLEEP.SYNCS 0x989680 ;  /* 0x009896800000895d */ /* 0x002fea0003900000 */
[----:B------:R-:W1:Y:S02]  /*145f0*/  @!P0 SYNCS.PHASECHK.TRANS64 P0, [R6+URZ+0x38840], R17 ;  /* 0x03884011060085a7 */ /* 0x000e64000800007f */
[----:B-1----:R-:W-:Y:S05]  /*14600*/  @!P0 BRA `(.L_x_1080) ;  /* 0xfffffffc00f08947 */ /* 0x002fea000383ffff */
[----:B------:R-:W-:Y:S05]  /*14610*/  BRA `(.L_x_1167) ;  /* 0xffffffc000b07947 */ /* 0x000fea000383ffff */
.L_x_1081:
        /* <DEDUP_REMOVED lines=8> */
.L_x_1169:
[----:B------:R-:W-:Y:S05]  /*146a0*/  BSYNC B1 ;  /* 0x0000000000017941 */ /* 0x000fea0003800000 */
.L_x_1168:
[----:B------:R-:W-:Y:S01]  /*146b0*/  IMAD.MOV.U32 R13, RZ, RZ, R20 ;  /* 0x000000ffff0d7224 */ /* 0x000fe200078e0014 */
[----:B------:R-:W-:Y:S01]  /*146c0*/  MOV R3, R14 ;  /* 0x0000000e00037202 */ /* 0x000fe20000000f00 */
[----:B------:R-:W-:Y:S02]  /*146d0*/  IMAD.MOV.U32 R12, RZ, RZ, RZ ;  /* 0x000000ffff0c7224 */ /* 0x000fe400078e00ff */
[----:B------:R-:W-:Y:S02]  /*146e0*/  IMAD.MOV.U32 R11, RZ, RZ, 0x181f ;  /* 0x0000181fff0b7424 */ /* 0x000fe400078e00ff */
[----:B------:R-:W-:Y:S02]  /*146f0*/  IMAD.MOV.U32 R15, RZ, RZ, -0x1 ;  /* 0xffffffffff0f7424 */ /* 0x000fe400078e00ff */
[----:B------:R-:W-:-:S07]  /*14700*/  IMAD R21, R8, 0x2, R23 ;  /* 0x0000000208157824 */ /* 0x000fce00078e0217 */
[----:B------:R-:W-:Y:S05]  /*14710*/  WARPSYNC.COLLECTIVE R15, `(.L_x_1170) ;  /* 0x000000000f087348 */ /* 0x000fea0003c00000 */
[----:B------:R0:W1:Y:S02]  /*14720*/  SHFL.IDX P6, R14, R13, R12, R11 ;  /* 0x0000000c0d0e7389 */ /* 0x00006400000c000b */
[----:B01----:R-:W-:Y:S01]  /*14730*/  ENDCOLLECTIVE ;  /* 0x000000000000791b */ /* 0x003fe20003800000 */
.L_x_1170:
[----:B------:R-:W-:Y:S02]  /*14740*/  IMAD.MOV.U32 R13, RZ, RZ, R27 ;  /* 0x000000ffff0d7224 */ /* 0x000fe400078e001b */
[----:B------:R-:W-:Y:S02]  /*14750*/  IMAD.MOV.U32 R12, RZ, RZ, 0x1 ;  /* 0x00000001ff0c7424 */ /* 0x000fe400078e00ff */
[----:B------:R-:W-:-:S07]  /*14760*/  IMAD.MOV.U32 R2, RZ, RZ, R14 ;  /* 0x000000ffff027224 */ /* 0x000fce00078e000e */
[----:B------:R-:W-:Y:S05]  /*14770*/  WARPSYNC.COLLECTIVE R15, `(.L_x_1171) ;  /* 0x000000000f087348 */ /* 0x000fea0003c00000 */
[----:B------:R0:W1:Y:S02]  /*14780*/  SHFL.IDX P6, R14, R13, R12, R11 ;  /* 0x0000000c0d0e7389 */ /* 0x00006400000c000b */
[----:B01----:R-:W-:Y:S01]  /*14790*/  ENDCOLLECTIVE ;  /* 0x000000000000791b */ /* 0x003fe20003800000 */
.L_x_1171:
        /* <DEDUP_REMOVED lines=11> */
.L_x_1172:
[----:B------:R-:W-:Y:S02]  /*14850*/  IMAD.MOV.U32 R13, RZ, RZ, R27 ;  /* 0x000000ffff0d7224 */ /* 0x000fe400078e001b */
[----:B------:R-:W-:Y:S02]  /*14860*/  IMAD.MOV.U32 R12, RZ, RZ, 0x2 ;  /* 0x00000002ff0c7424 */ /* 0x000fe400078e00ff */
[----:B------:R-:W-:-:S07]  /*14870*/  IMAD.MOV.U32 R2, RZ, RZ, R14 ;  /* 0x000000ffff027224 */ /* 0x000fce00078e000e */
[----:B------:R-:W-:Y:S05]  /*14880*/  WARPSYNC.COLLECTIVE R15, `(.L_x_1173) ;  /* 0x000000000f087348 */ /* 0x000fea0003c00000 */
[----:B------:R0:W1:Y:S02]  /*14890*/  SHFL.IDX P6, R14, R13, R12, R11 ;  /* 0x0000000c0d0e7389 */ /* 0x00006400000c000b */
[----:B01----:R-:W-:Y:S01]  /*148a0*/  ENDCOLLECTIVE ;  /* 0x000000000000791b */ /* 0x003fe20003800000 */
.L_x_1173:
        /* <DEDUP_REMOVED lines=11> */
.L_x_1174:
[----:B------:R-:W-:Y:S02]  /*14960*/  IMAD.MOV.U32 R13, RZ, RZ, R27 ;  /* 0x000000ffff0d7224 */ /* 0x000fe400078e001b */
[----:B------:R-:W-:Y:S02]  /*14970*/  IMAD.MOV.U32 R12, RZ, RZ, 0x3 ;  /* 0x00000003ff0c7424 */ /* 0x000fe400078e00ff */
[----:B------:R-:W-:-:S07]  /*14980*/  IMAD.MOV.U32 R2, RZ, RZ, R14 ;  /* 0x000000ffff027224 */ /* 0x000fce00078e000e */
[----:B------:R-:W-:Y:S05]  /*14990*/  WARPSYNC.COLLECTIVE R15, `(.L_x_1175) ;  /* 0x000000000f087348 */ /* 0x000fea0003c00000 */
[----:B------:R0:W1:Y:S02]  /*149a0*/  SHFL.IDX P6, R14, R13, R12, R11 ;  /* 0x0000000c0d0e7389 */ /* 0x00006400000c000b */
[----:B01----:R-:W-:Y:S01]  /*149b0*/  ENDCOLLECTIVE ;  /* 0x000000000000791b */ /* 0x003fe20003800000 */
.L_x_1175:
        /* <DEDUP_REMOVED lines=11> */
.L_x_1176:
[----:B------:R-:W-:Y:S01]  /*14a70*/  IMAD.MOV.U32 R2, RZ, RZ, R14 ;  /* 0x000000ffff027224 */ /* 0x000fe200078e000e */
[----:B------:R-:W-:Y:S06]  /*14a80*/  BRA `(.L_x_1177) ;  /* 0xffffffc000407947 */ /* 0x000fec000383ffff */
.L_x_1086:
[----:B---3--:R3:W4:Y:S02]  /*14a90*/  SYNCS.PHASECHK.TRANS64.TRYWAIT P0, [R6+URZ+0x38860], R17 ;  /* 0x03886011060075a7 */ /* 0x008724000800017f */
[----:B----4-:R-:W-:Y:S05]  /*14aa0*/  @!P0 NANOSLEEP.SYNCS 0x989680 ;  /* 0x009896800000895d */ /* 0x010fea0003900000 */
[----:B------:R-:W4:Y:S02]  /*14ab0*/  @!P0 SYNCS.PHASECHK.TRANS64 P0, [R6+URZ+0x38860], R17 ;  /* 0x03886011060085a7 */ /* 0x000f24000800007f */
[----:B----4-:R-:W-:Y:S05]  /*14ac0*/  @!P0 BRA `(.L_x_1086) ;  /* 0xfffffffc00f08947 */ /* 0x010fea000383ffff */
[----:B------:R-:W-:Y:S05]  /*14ad0*/  BRA `(.L_x_1178) ;  /* 0xffffffc000907947 */ /* 0x000fea000383ffff */
.L_x_1087:
        /* <DEDUP_REMOVED lines=8> */
.L_x_1180:
[----:B------:R-:W-:Y:S05]  /*14b60*/  BSYNC B1 ;  /* 0x0000000000017941 */ /* 0x000fea0003800000 */
.L_x_1179:
        /* <DEDUP_REMOVED lines=13> */
.L_x_1181:
[C---:B------:R-:W-:Y:S01]  /*14c40*/  LOP3.LUT P3, RZ, R22.reuse, 0x10, RZ, 0xc0, !PT ;  /* 0x0000001016ff7812 */ /* 0x040fe2000786c0ff */
[----:B------:R-:W-:Y:S02]  /*14c50*/  IMAD.MOV.U32 R13, RZ, RZ, R10 ;  /* 0x000000ffff0d7224 */ /* 0x000fe400078e000a */
[----:B------:R-:W-:Y:S01]  /*14c60*/  IMAD.MOV.U32 R12, RZ, RZ, 0x1 ;  /* 0x00000001ff0c7424 */ /* 0x000fe200078e00ff */
[----:B------:R-:W-:Y:S02]  /*14c70*/  MOV R2, R14 ;  /* 0x0000000e00027202 */ /* 0x000fe40000000f00 */
[----:B------:R-:W-:Y:S02]  /*14c80*/  LOP3.LUT P6, RZ, R22, 0x400, RZ, 0xc0, !PT ;  /* 0x0000040016ff7812 */ /* 0x000fe400078cc0ff */
[----:B------:R-:W-:Y:S02]  /*14c90*/  IADD3 R2, P0, R2, R0, RZ ;  /* 0x0000000002027210 */ /* 0x000fe40007f1e0ff */
[----:B------:R-:W-:-:S03]  /*14ca0*/  LOP3.LUT R22, R22, 0xfeffffff, RZ, 0xc0, !PT ;  /* 0xfeffffff16167812 */ /* 0x000fc600078ec0ff */
[----:B------:R-:W-:Y:S01]  /*14cb0*/  IMAD.X R3, RZ, RZ, R3, P0 ;  /* 0x000000ffff037224 */ /* 0x000fe200000e0603 */
[----:B------:R-:W-:Y:S02]  /*14cc0*/  ISETP.NE.U32.AND P0, PT, R31, RZ, PT ;  /* 0x000000ff1f00720c */ /* 0x000fe40003f05070 */
[----:B------:R-:W-:-:S03]  /*14cd0*/  @P3 LOP3.LUT R22, R22, 0x1000000, RZ, 0xfc, !PT ;  /* 0x0100000016163812 */ /* 0x000fc600078efcff */
[----:B------:R-:W-:Y:S01]  /*14ce0*/  @!PT LDS RZ, [RZ] ;  /* 0x00000000fffff984 */ /* 0x000fe20000000800 */
[----:B------:R-:W-:Y:S01]  /*14cf0*/  @!PT LDS RZ, [RZ] ;  /* 0x00000000fffff984 */ /* 0x000fe20000000800 */
[----:B------:R-:W-:Y:S01]  /*14d00*/  @!PT LDS RZ, [RZ] ;  /* 0x00000000fffff984 */ /* 0x000fe20000000800 */
[----:B------:R0:W-:Y:S08]  /*14d10*/  LDGSTS.E.BYPASS.LTC128B.128 [R17+0x400], desc[UR44][R2.64], !P6 ;  /* 0x0040000002117fae */ /* 0x0001f0000f101d6c */
[----:B0-----:R-:W-:Y:S05]  /*14d20*/  WARPSYNC.COLLECTIVE R15, `(.L_x_1182) ;  /* 0x000000000f087348 */ /* 0x001fea0003c00000 */
[----:B------:R1:W2:Y:S02]  /*14d30*/  SHFL.IDX P6, R14, R13, R12, R11 ;  /* 0x0000000c0d0e7389 */ /* 0x0002a400000c000b */
[----:B012---:R-:W-:Y:S01]  /*14d40*/  ENDCOLLECTIVE ;  /* 0x000000000000791b */ /* 0x007fe20003800000 */
.L_x_1182:
        /* <DEDUP_REMOVED lines=16> */
.L_x_1183:
[----:B------:R-:W-:Y:S01]  /*14e50*/  @!PT LDS RZ, [RZ] ;  /* 0x00000000fffff984 */ /* 0x000fe20000000800 */
[----:B------:R-:W-:Y:S01]  /*14e60*/  @!PT LDS RZ, [RZ] ;  /* 0x00000000fffff984 */ /* 0x000fe20000000800 */
[----:B------:R-:W-:Y:S01]  /*14e70*/  @!PT LDS RZ, [RZ] ;  /* 0x00000000fffff984 */ /* 0x000fe20000000800 */
[----:B------:R0:W-:Y:S01]  /*14e80*/  LDGSTS.E.BYPASS.LTC128B.128 [R17+0xe400], desc[UR44][R2.64+0x380], P1 ;  /* 0x0e40038002117fae */ /* 0x0001e20008901d6c */
[----:B------:R-:W-:Y:S02]  /*14e90*/  IMAD.MOV.U32 R13, RZ, RZ, R10 ;  /* 0x000000ffff0d7224 */ /* 0x000fe400078e000a */
        /* <DEDUP_REMOVED lines=14> */
.L_x_1184:
        /* <DEDUP_REMOVED lines=14> */
.L_x_1185:
        /* <DEDUP_REMOVED lines=16> */
.L_x_1186:
        /* <DEDUP_REMOVED lines=14> */
.L_x_1187:
[----:B------:R-:W-:Y:S05]  /*15240*/  BRA `(.L_x_1188) ;  /* 0xffffffbc00fc7947 */ /* 0x000fea000383ffff */
.L_x_1095:
[----:B------:R-:W-:Y:S01]  /*15250*/  BSSY B0, `(.L_x_1189) ;  /* 0x0000008000007945 */ /* 0x000fe20003800000 */
[----:B------:R-:W-:Y:S01]  /*15260*/  MOV R13, R16 ;  /* 0x00000010000d7202 */ /* 0x000fe20000000f00 */
[----:B------:R-:W-:Y:S02]  /*15270*/  IMAD.MOV.U32 R12, RZ, RZ, RZ ;  /* 0x000000ffff0c7224 */ /* 0x000fe400078e00ff */
[----:B------:R-:W-:Y:S02]  /*15280*/  IMAD.MOV.U32 R11, RZ, RZ, 0x1f ;  /* 0x0000001fff0b7424 */ /* 0x000fe400078e00ff */
[----:B------:R-:W-:-:S07]  /*15290*/  IMAD.MOV.U32 R15, RZ, RZ, -0x1 ;  /* 0xffffffffff0f7424 */ /* 0x000fce00078e00ff */
[----:B-123--:R-:W-:Y:S05]  /*152a0*/  WARPSYNC.COLLECTIVE R15, `(.L_x_1190) ;  /* 0x000000000f087348 */ /* 0x00efea0003c00000 */
[----:B------:R0:W4:Y:S02]  /*152b0*/  SHFL.IDX P6, R14, R13, R12, R11 ;  /* 0x0000000c0d0e7389 */ /* 0x00012400000c000b */
[----:B01234-:R-:W-:Y:S01]  /*152c0*/  ENDCOLLECTIVE ;  /* 0x000000000000791b */ /* 0x01ffe20003800000 */
.L_x_1190:
[----:B------:R-:W-:Y:S05]  /*152d0*/  BSYNC B0 ;  /* 0x0000000000007941 */ /* 0x000fea0003800000 */
.L_x_1189:
[----:B------:R-:W-:Y:S02]  /*152e0*/  IMAD.MOV.U32 R13, RZ, RZ, R16 ;  /* 0x000000ffff0d7224 */ /* 0x000fe400078e0010 */
        /* <DEDUP_REMOVED lines=8> */
.L_x_1191:
[----:B------:R-:W-:Y:S02]  /*15370*/  ULDC UR4, c[0x0][0xd3c] ;  /* 0x00034f0000047ab9 */ /* 0x000fe40000000800 */
[----:B------:R-:W-:-:S13]  /*15380*/  ISETP.GE.OR P1, PT, R5, UR4, !P0 ;  /* 0x0000000405007c0c */ /* 0x000fda000c726670 */
[----:B------:R-:W0:Y:S01]  /*15390*/  @!P1 LDC.64 R2, c[0x0][0xd80] ;  /* 0x00036000ff029b82 */ /* 0x000e220000000a00 */
[----:B------:R-:W-:Y:S02]  /*153a0*/  IMAD.MOV.U32 R11, RZ, RZ, RZ ;  /* 0x000000ffff0b7224 */ /* 0x000fe400078e00ff */
        /* <DEDUP_REMOVED lines=14> */
.L_x_1192:
[----:B------:R-:W-:Y:S02]  /*15490*/  MOV R12, 0x2 ;  /* 0x00000002000c7802 */ /* 0x000fe40000000f00 */
[----:B------:R-:W-:-:S05]  /*154a0*/  SEL R6, R14, RZ, P1 ;  /* 0x000000ff0e067207 */ /* 0x000fca0000800000 */
[----:B------:R-:W-:-:S04]  /*154b0*/  IMAD.IADD R6, R5, 0x1, R6 ;  /* 0x0000000105067824 */ /* 0x000fc800078e0206 */
[----:B------:R-:W-:-:S07]  /*154c0*/  IMAD.MOV.U32 R13, RZ, RZ, R6 ;  /* 0x000000ffff0d7224 */ /* 0x000fce00078e0006 */
[----:B------:R-:W-:Y:S05]  /*154d0*/  WARPSYNC.COLLECTIVE R15, `(.L_x_1193) ;  /* 0x000000000f087348 */ /* 0x000fea0003c00000 */
[----:B------:R0:W1:Y:S02]  /*154e0*/  SHFL.UP P6, R14, R13, R12, R11 ;  /* 0x0400000c0d0e7389 */ /* 0x00006400000c000b */
[----:B01----:R-:W-:Y:S01]  /*154f0*/  ENDCOLLECTIVE ;  /* 0x000000000000791b */ /* 0x003fe20003800000 */
.L_x_1193:
[----:B------:R-:W-:Y:S01]  /*15500*/  IMAD.MOV.U32 R12, RZ, RZ, 0x4 ;  /* 0x00000004ff0c7424 */ /* 0x000fe200078e00ff */
[----:B------:R-:W-:-:S05]  /*15510*/  SEL R7, R14, RZ, P2 ;  /* 0x000000ff0e077207 */ /* 0x000fca0001000000 */
[----:B------:R-:W-:-:S04]  /*15520*/  IMAD.IADD R7, R6, 0x1, R7 ;  /* 0x0000000106077824 */ /* 0x000fc800078e0207 */
[----:B------:R-:W-:-:S07]  /*15530*/  IMAD.MOV.U32 R13, RZ, RZ, R7 ;  /* 0x000000ffff0d7224 */ /* 0x000fce00078e0007 */
[----:B------:R-:W-:Y:S05]  /*15540*/  WARPSYNC.COLLECTIVE R15, `(.L_x_1194) ;  /* 0x000000000f087348 */ /* 0x000fea0003c00000 */
[----:B------:R0:W1:Y:S02]  /*15550*/  SHFL.UP P6, R14, R13, R12, R11 ;  /* 0x0400000c0d0e7389 */ /* 0x00006400000c000b */
[----:B01----:R-:W-:Y:S01]  /*15560*/  ENDCOLLECTIVE ;  /* 0x000000000000791b */ /* 0x003fe20003800000 */
.L_x_1194:
[----:B------:R-:W-:Y:S01]  /*15570*/  IMAD.MOV.U32 R12, RZ, RZ, 0x8 ;  /* 0x00000008ff0c7424 */ /* 0x000fe200078e00ff */
[----:B------:R-:W-:-:S05]  /*15580*/  SEL R2, R14, RZ, P3 ;  /* 0x000000ff0e027207 */ /* 0x000fca0001800000 */
[----:B------:R-:W-:-:S04]  /*15590*/  IMAD.IADD R2, R7, 0x1, R2 ;  /* 0x0000000107027824 */ /* 0x000fc800078e0202 */
[----:B------:R-:W-:-:S07]  /*155a0*/  IMAD.MOV.U32 R13, RZ, RZ, R2 ;  /* 0x000000ffff0d7224 */ /* 0x000fce00078e0002 */
[----:B------:R-:W-:Y:S05]  /*155b0*/  WARPSYNC.COLLECTIVE R15, `(.L_x_1195) ;  /* 0x000000000f087348 */ /* 0x000fea0003c00000 */
[----:B------:R0:W1:Y:S02]  /*155c0*/  SHFL.UP P6, R14, R13, R12, R11 ;  /* 0x0400000c0d0e7389 */ /* 0x00006400000c000b */
[----:B01----:R-:W-:Y:S01]  /*155d0*/  ENDCOLLECTIVE ;  /* 0x000000000000791b */ /* 0x003fe20003800000 */
.L_x_1195:
[----:B------:R-:W-:Y:S01]  /*155e0*/  IMAD.MOV.U32 R12, RZ, RZ, 0x10 ;  /* 0x00000010ff0c7424 */ /* 0x000fe200078e00ff */
[----:B------:R-:W-:-:S05]  /*155f0*/  SEL R3, R14, RZ, P4 ;  /* 0x000000ff0e037207 */ /* 0x000fca0002000000 */
[----:B------:R-:W-:-:S04]  /*15600*/  IMAD.IADD R3, R2, 0x1, R3 ;  /* 0x0000000102037824 */ /* 0x000fc800078e0203 */
[----:B------:R-:W-:-:S07]  /*15610*/  IMAD.MOV.U32 R13, RZ, RZ, R3 ;  /* 0x000000ffff0d7224 */ /* 0x000fce00078e0003 */
[----:B------:R-:W-:Y:S05]  /*15620*/  WARPSYNC.COLLECTIVE R15, `(.L_x_1196) ;  /* 0x000000000f087348 */ /* 0x000fea0003c00000 */
[----:B------:R0:W1:Y:S02]  /*15630*/  SHFL.UP P6, R14, R13, R12, R11 ;  /* 0x0400000c0d0e7389 */ /* 0x00006400000c000b */
[----:B01----:R-:W-:Y:S01]  /*15640*/  ENDCOLLECTIVE ;  /* 0x000000000000791b */ /* 0x003fe20003800000 */
.L_x_1196:
        /* <DEDUP_REMOVED lines=8> */
.L_x_1197:
[----:B------:R-:W-:Y:S05]  /*156d0*/  BRA `(.L_x_1198) ;  /* 0xffffffc000907947 */ /* 0x000fea000383ffff */
.L_x_1100:
[----:B------:R-:W-:Y:S01]  /*156e0*/  BSSY B0, `(.L_x_1199) ;  /* 0x0000008000007945 */ /* 0x000fe20003800000 */
[----:B-----5:R-:W-:Y:S01]  /*156f0*/  IMAD.MOV.U32 R13, RZ, RZ, R5 ;  /* 0x000000ffff0d7224 */ /* 0x020fe200078e0005 */
[----:B------:R-:W-:Y:S01]  /*15700*/  MOV R15, 0xffffffff ;  /* 0xffffffff000f7802 */ /* 0x000fe20000000f00 */
[----:B------:R-:W-:Y:S02]  /*15710*/  IMAD.MOV.U32 R12, RZ, RZ, 0x1 ;  /* 0x00000001ff0c7424 */ /* 0x000fe400078e00ff */
[----:B------:R-:W-:-:S07]  /*15720*/  IMAD.MOV.U32 R11, RZ, RZ, RZ ;  /* 0x000000ffff0b7224 */ /* 0x000fce00078e00ff */
[----:B01----:R-:W-:Y:S05]  /*15730*/  WARPSYNC.COLLECTIVE R15, `(.L_x_1200) ;  /* 0x000000000f087348 */ /* 0x003fea0003c00000 */
[----:B------:R2:W3:Y:S02]  /*15740*/  SHFL.UP P6, R14, R13, R12, R11 ;  /* 0x0400000c0d0e7389 */ /* 0x0004e400000c000b */
[----:B0123--:R-:W-:Y:S01]  /*15750*/  ENDCOLLECTIVE ;  /* 0x000000000000791b */ /* 0x00ffe20003800000 */
.L_x_1200:
[----:B------:R-:W-:Y:S05]  /*15760*/  BSYNC B0 ;  /* 0x0000000000007941 */ /* 0x000fea0003800000 */
.L_x_1199:
        /* <DEDUP_REMOVED lines=8> */
.L_x_1201:
[----:B------:R-:W-:Y:S01]  /*157f0*/  IMAD.MOV.U32 R12, RZ, RZ, 0x4 ;  /* 0x00000004ff0c7424 */ /* 0x000fe200078e00ff */
[----:B------:R-:W-:-:S05]  /*15800*/  SEL R2, R14, RZ, P2 ;  /* 0x000000ff0e027207 */ /* 0x000fca0001000000 */
[----:B------:R-:W-:-:S04]  /*15810*/  IMAD.IADD R2, R13, 0x1, R2 ;  /* 0x000000010d027824 */ /* 0x000fc800078e0202 */
[----:B------:R-:W-:-:S07]  /*15820*/  IMAD.MOV.U32 R13, RZ, RZ, R2 ;  /* 0x000000ffff0d7224 */ /* 0x000fce00078e0002 */
[----:B------:R-:W-:Y:S05]  /*15830*/  WARPSYNC.COLLECTIVE R15, `(.L_x_1202) ;  /* 0x000000000f087348 */ /* 0x000fea0003c00000 */
[----:B------:R0:W1:Y:S02]  /*15840*/  SHFL.UP P6, R14, R13, R12, R11 ;  /* 0x0400000c0d0e7389 */ /* 0x00006400000c000b */
[----:B01----:R-:W-:Y:S01]  /*15850*/  ENDCOLLECTIVE ;  /* 0x000000000000791b */ /* 0x003fe20003800000 */
.L_x_1202:
[----:B------:R-:W-:Y:S01]  /*15860*/  IMAD.MOV.U32 R12, RZ, RZ, 0x8 ;  /* 0x00000008ff0c7424 */ /* 0x000fe200078e00ff */
[----:B------:R-:W-:-:S05]  /*15870*/  SEL R3, R14, RZ, P3 ;  /* 0x000000ff0e037207 */ /* 0x000fca0001800000 */
[----:B------:R-:W-:-:S04]  /*15880*/  IMAD.IADD R3, R2, 0x1, R3 ;  /* 0x0000000102037824 */ /* 0x000fc800078e0203 */
[----:B------:R-:W-:-:S07]  /*15890*/  IMAD.MOV.U32 R13, RZ, RZ, R3 ;  /* 0x000000ffff0d7224 */ /* 0x000fce00078e0003 */
[----:B------:R-:W-:Y:S05]  /*158a0*/  WARPSYNC.COLLECTIVE R15, `(.L_x_1203) ;  /* 0x000000000f087348 */ /* 0x000fea0003c00000 */
[----:B------:R0:W1:Y:S02]  /*158b0*/  SHFL.UP P6, R14, R13, R12, R11 ;  /* 0x0400000c0d0e7389 */ /* 0x00006400000c000b */
[----:B01----:R-:W-:Y:S01]  /*158c0*/  ENDCOLLECTIVE ;  /* 0x000000000000791b */ /* 0x003fe20003800000 */
.L_x_1203:
[----:B------:R-:W-:Y:S01]  /*158d0*/  IMAD.MOV.U32 R12, RZ, RZ, 0x10 ;  /* 0x00000010ff0c7424 */ /* 0x000fe200078e00ff */
[----:B------:R-:W-:-:S05]  /*158e0*/  SEL R4, R14, RZ, P4 ;  /* 0x000000ff0e047207 */ /* 0x000fca0002000000 */
[----:B------:R-:W-:-:S04]  /*158f0*/  IMAD.IADD R4, R3, 0x1, R4 ;  /* 0x0000000103047824 */ /* 0x000fc800078e0204 */
[----:B------:R-:W-:-:S07]  /*15900*/  IMAD.MOV.U32 R13, RZ, RZ, R4 ;  /* 0x000000ffff0d7224 */ /* 0x000fce00078e0004 */
[----:B------:R-:W-:Y:S05]  /*15910*/  WARPSYNC.COLLECTIVE R15, `(.L_x_1204) ;  /* 0x000000000f087348 */ /* 0x000fea0003c00000 */
[----:B------:R0:W1:Y:S02]  /*15920*/  SHFL.UP P6, R14, R13, R12, R11 ;  /* 0x0400000c0d0e7389 */ /* 0x00006400000c000b */
[----:B01----:R-:W-:Y:S01]  /*15930*/  ENDCOLLECTIVE ;  /* 0x000000000000791b */ /* 0x003fe20003800000 */
.L_x_1204:
[----:B------:R-:W-:Y:S01]  /*15940*/  IMAD.MOV.U32 R12, RZ, RZ, 0x1f ;  /* 0x0000001fff0c7424 */ /* 0x000fe200078e00ff */
[----:B------:R-:W-:Y:S02]  /*15950*/  MOV R11, 0x1f ;  /* 0x0000001f000b7802 */ /* 0x000fe40000000f00 */
[----:B------:R-:W-:-:S05]  /*15960*/  SEL R3, R14, RZ, P5 ;  /* 0x000000ff0e037207 */ /* 0x000fca0002800000 */
[----:B------:R-:W-:-:S04]  /*15970*/  IMAD.IADD R2, R4, 0x1, R3 ;  /* 0x0000000104027824 */ /* 0x000fc800078e0203 */
[----:B------:R-:W-:-:S07]  /*15980*/  IMAD.MOV.U32 R13, RZ, RZ, R2 ;  /* 0x000000ffff0d7224 */ /* 0x000fce00078e0002 */
[----:B------:R-:W-:Y:S05]  /*15990*/  WARPSYNC.COLLECTIVE R15, `(.L_x_1205) ;  /* 0x000000000f087348 */ /* 0x000fea0003c00000 */
[----:B------:R0:W1:Y:S02]  /*159a0*/  SHFL.IDX P6, R14, R13, R12, R11 ;  /* 0x0000000c0d0e7389 */ /* 0x00006400000c000b */
[----:B01----:R-:W-:Y:S01]  /*159b0*/  ENDCOLLECTIVE ;  /* 0x000000000000791b */ /* 0x003fe20003800000 */
.L_x_1205:
[----:B------:R-:W-:Y:S05]  /*159c0*/  BRA `(.L_x_1206) ;  /* 0xffffffc000707947 */ /* 0x000fea000383ffff */
.L_x_1102:
[----:B------:R-:W-:Y:S01]  /*159d0*/  BSSY B0, `(.L_x_1207) ;  /* 0x0000006000007945 */ /* 0x000fe20003800000 */
[----:B------:R-:W-:Y:S01]  /*159e0*/  PLOP3.LUT P6, PT, P6, PT, PT, 0x8, 0x0 ;  /* 0x000000000000781c */ /* 0x000fe200037ce170 */
[----:B------:R-:W-:-:S12]  /*159f0*/  IMAD.MOV.U32 R15, RZ, RZ, -0x1 ;  /* 0xffffffffff0f7424 */ /* 0x000fd800078e00ff */
[----:B01----:R-:W-:Y:S05]  /*15a00*/  WARPSYNC.COLLECTIVE R15, `(.L_x_1208) ;  /* 0x000000000f087348 */ /* 0x003fea0003c00000 */
[----:B------:R-:W-:Y:S01]  /*15a10*/  VOTE.ANY R14, PT, P6 ;  /* 0x00000000000e7806 */ /* 0x000fe200030e0100 */
[----:B01----:R-:W-:Y:S06]  /*15a20*/  ENDCOLLECTIVE ;  /* 0x000000000000791b */ /* 0x003fec0003800000 */
.L_x_1208:
[----:B------:R-:W-:Y:S05]  /*15a30*/  BSYNC B0 ;  /* 0x0000000000007941 */ /* 0x000fea0003800000 */
.L_x_1207:
[----:B------:R-:W-:Y:S02]  /*15a40*/  IMAD.MOV.U32 R3, RZ, RZ, R14 ;  /* 0x000000ffff037224 */ /* 0x000fe400078e000e */
[----:B------:R-:W-:Y:S02]  /*15a50*/  IMAD.MOV.U32 R13, RZ, RZ, R5 ;  /* 0x000000ffff0d7224 */ /* 0x000fe400078e0005 */
[----:B------:R-:W0:Y:S01]  /*15a60*/  POPC R4, R3 ;  /* 0x0000000300047309 */ /* 0x000e220000000000 */
[----:B------:R-:W-:Y:S02]  /*15a70*/  IMAD.MOV.U32 R11, RZ, RZ, 0x1f ;  /* 0x0000001fff0b7424 */ /* 0x000fe400078e00ff */
[----:B------:R-:W-:Y:S02]  /*15a80*/  IMAD.MOV.U32 R15, RZ, RZ, -0x1 ;  /* 0xffffffffff0f7424 */ /* 0x000fe400078e00ff */
[----:B0-----:R-:W-:-:S07]  /*15a90*/  IMAD.MOV.U32 R12, RZ, RZ, R4 ;  /* 0x000000ffff0c7224 */ /* 0x001fce00078e0004 */
[----:B------:R-:W-:Y:S05]  /*15aa0*/  WARPSYNC.COLLECTIVE R15, `(.L_x_1209) ;  /* 0x000000000f087348 */ /* 0x000fea0003c00000 */
[----:B------:R0:W1:Y:S02]  /*15ab0*/  SHFL.IDX P6, R14, R13, R12, R11 ;  /* 0x0000000c0d0e7389 */ /* 0x00006400000c000b */
[----:B01----:R-:W-:Y:S01]  /*15ac0*/  ENDCOLLECTIVE ;  /* 0x000000000000791b */ /* 0x003fe20003800000 */
.L_x_1209:
[----:B------:R-:W-:Y:S01]  /*15ad0*/  IMAD.MOV.U32 R5, RZ, RZ, R14 ;  /* 0x000000ffff057224 */ /* 0x000fe200078e000e */
[----:B------:R-:W-:Y:S06]  /*15ae0*/  BRA `(.L_x_1210) ;  /* 0xffffffc000607947 */ /* 0x000fec000383ffff */
.L_x_1104:
[----:B------:R-:W-:Y:S01]  /*15af0*/  BSSY B0, `(.L_x_1211) ;  /* 0x0000007000007945 */ /* 0x000fe20003800000 */
[----:B------:R-:W-:Y:S02]  /*15b00*/  IMAD.MOV.U32 R13, RZ, RZ, R2 ;  /* 0x000000ffff0d7224 */ /* 0x000fe400078e0002 */
[----:B------:R-:W-:Y:S02]  /*15b10*/  IMAD.MOV.U32 R11, RZ, RZ, 0x1f ;  /* 0x0000001fff0b7424 */ /* 0x000fe400078e00ff */
[----:B------:R-:W-:-:S07]  /*15b20*/  IMAD.MOV.U32 R15, RZ, RZ, -0x1 ;  /* 0xffffffffff0f7424 */ /* 0x000fce00078e00ff */
[----:B0123--:R-:W-:Y:S05]  /*15b30*/  WARPSYNC.COLLECTIVE R15, `(.L_x_1212) ;  /* 0x000000000f087348 */ /* 0x00ffea0003c00000 */
[----:B------:R4:W0:Y:S02]  /*15b40*/  SHFL.IDX P6, R14, R13, R12, R11 ;  /* 0x0000000c0d0e7389 */ /* 0x00082400000c000b */
[----:B01234-:R-:W-:Y:S01]  /*15b50*/  ENDCOLLECTIVE ;  /* 0x000000000000791b */ /* 0x01ffe20003800000 */
.L_x_1212:
[----:B------:R-:W-:Y:S05]  /*15b60*/  BSYNC B0 ;  /* 0x0000000000007941 */ /* 0x000fea0003800000 */
.L_x_1211:
[----:B------:R-:W-:Y:S05]  /*15b70*/  BRA `(.L_x_1103) ;  /* 0xffffffc000587947 */ /* 0x000fea000383ffff */
.L_x_1108:
[----:B0-----:R0:W1:Y:S02]  /*15b80*/  SYNCS.PHASECHK.TRANS64.TRYWAIT P0, [R7+URZ+0x38820], R0 ;  /* 0x03882000070075a7 */ /* 0x001064000800017f */
[----:B-1----:R-:W-:Y:S05]  /*15b90*/  @!P0 NANOSLEEP.SYNCS 0x989680 ;  /* 0x009896800000895d */ /* 0x002fea0003900000 */
[----:B------:R-:W1:Y:S02]  /*15ba0*/  @!P0 SYNCS.PHASECHK.TRANS64 P0, [R7+URZ+0x38820], R0 ;  /* 0x03882000070085a7 */ /* 0x000e64000800007f */
[----:B-1----:R-:W-:Y:S05]  /*15bb0*/  @!P0 BRA `(.L_x_1108) ;  /* 0xfffffffc00f08947 */ /* 0x002fea000383ffff */
[----:B------:R-:W-:Y:S05]  /*15bc0*/  BRA `(.L_x_1213) ;  /* 0xffffffc400447947 */ /* 0x000fea000383ffff */
.L_x_1109:
        /* <DEDUP_REMOVED lines=8> */
[----:B0-234-:R-:W-:Y:S05]  /*15c50*/  WARPSYNC.COLLECTIVE R15, `(.L_x_1215) ;  /* 0x000000000f087348 */ /* 0x01dfea0003c00000 */
[----:B------:R1:W0:Y:S02]  /*15c60*/  SHFL.IDX P6, R14, R13, R12, R11 ;  /* 0x0000000c0d0e7389 */ /* 0x00022400000c000b */
[----:B01234-:R-:W-:Y:S01]  /*15c70*/  ENDCOLLECTIVE ;  /* 0x000000000000791b */ /* 0x01ffe20003800000 */
.L_x_1215:
[----:B------:R-:W-:Y:S05]  /*15c80*/  BSYNC B0 ;  /* 0x0000000000007941 */ /* 0x000fea0003800000 */
.L_x_1214:
[----:B------:R-:W-:Y:S05]  /*15c90*/  BRA `(.L_x_1216) ;  /* 0xffffffc4002c7947 */ /* 0x000fea000383ffff */
.L_x_1112:
[----:B------:R-:W-:Y:S01]  /*15ca0*/  BSSY B1, `(.L_x_1217) ;  /* 0x0000006000017945 */ /* 0x000fe20003800000 */
[----:B------:R-:W-:-:S07]  /*15cb0*/  IMAD.MOV.U32 R15, RZ, RZ, -0x1 ;  /* 0xffffffffff0f7424 */ /* 0x000fce00078e00ff */
[----:B0-234-:R-:W-:Y:S05]  /*15cc0*/  WARPSYNC.COLLECTIVE R15, `(.L_x_1218) ;  /* 0x000000000f0c7348 */ /* 0x01dfea0003c00000 */
[----:B------:R-:W-:Y:S02]  /*15cd0*/  ELECT P6, UR62, PT ;  /* 0x00000000003e782f */ /* 0x000fe400038c0000 */
[----:B------:R-:W-:Y:S01]  /*15ce0*/  MOV R14, UR62 ;  /* 0x0000003e000e7c02 */ /* 0x000fe20008000f00 */
[----:B0-234-:R-:W-:Y:S10]  /*15cf0*/  ENDCOLLECTIVE ;  /* 0x000000000000791b */ /* 0x01dff40003800000 */
.L_x_1218:
[----:B------:R-:W-:Y:S05]  /*15d00*/  BSYNC B1 ;  /* 0x0000000000017941 */ /* 0x000fea0003800000 */
.L_x_1217:
[----:B------:R-:W-:Y:S05]  /*15d10*/  BRA `(.L_x_1219) ;  /* 0xffffffc400247947 */ /* 0x000fea000383ffff */
.L_x_1114:
[----:B0-----:R0:W1:Y:S02]  /*15d20*/  SYNCS.PHASECHK.TRANS64.TRYWAIT P1, [R5+URZ+0x38840], R0 ;  /* 0x03884000050075a7 */ /* 0x001064000802017f */
[----:B-1----:R-:W-:Y:S05]  /*15d30*/  @!P1 NANOSLEEP.SYNCS 0x989680 ;  /* 0x009896800000995d */ /* 0x002fea0003900000 */
[----:B------:R-:W1:Y:S02]  /*15d40*/  @!P1 SYNCS.PHASECHK.TRANS64 P1, [R5+URZ+0x38840], R0 ;  /* 0x03884000050095a7 */ /* 0x000e64000802007f */
[----:B-1----:R-:W-:Y:S05]  /*15d50*/  @!P1 BRA `(.L_x_1114) ;  /* 0xfffffffc00f09947 */ /* 0x002fea000383ffff */
[----:B------:R-:W-:Y:S05]  /*15d60*/  BRA `(.L_x_1220) ;  /* 0xffffffc400447947 */ /* 0x000fea000383ffff */
.L_x_1116:
[----:B-1----:R1:W0:Y:S02]  /*15d70*/  SYNCS.PHASECHK.TRANS64.TRYWAIT P1, [R3+URZ+0x38840], R2 ;  /* 0x03884002030075a7 */ /* 0x002224000802017f */
[----:B0-----:R-:W-:Y:S05]  /*15d80*/  @!P1 NANOSLEEP.SYNCS 0x989680 ;  /* 0x009896800000995d */ /* 0x001fea0003900000 */
[----:B------:R-:W0:Y:S02]  /*15d90*/  @!P1 SYNCS.PHASECHK.TRANS64 P1, [R3+URZ+0x38840], R2 ;  /* 0x03884002030095a7 */ /* 0x000e24000802007f */
[----:B0-----:R-:W-:Y:S05]  /*15da0*/  @!P1 BRA `(.L_x_1116) ;  /* 0xfffffffc00f09947 */ /* 0x001fea000383ffff */
[----:B------:R-:W-:Y:S05]  /*15db0*/  BRA `(.L_x_1221) ;  /* 0xffffffc400507947 */ /* 0x000fea000383ffff */
.L_x_1118:
[----:B------:R0:W0:Y:S02]  /*15dc0*/  SYNCS.PHASECHK.TRANS64.TRYWAIT P1, [R5+URZ+0x38860], R0 ;  /* 0x03886000050075a7 */ /* 0x000024000802017f */
[----:B0-----:R-:W-:Y:S05]  /*15dd0*/  @!P1 NANOSLEEP.SYNCS 0x989680 ;  /* 0x009896800000995d */ /* 0x001fea0003900000 */
[----:B------:R-:W0:Y:S02]  /*15de0*/  @!P1 SYNCS.PHASECHK.TRANS64 P1, [R5+URZ+0x38860], R0 ;  /* 0x03886000050095a7 */ /* 0x000e24000802007f */
[----:B0-----:R-:W-:Y:S05]  /*15df0*/  @!P1 BRA `(.L_x_1118) ;  /* 0xfffffffc00f09947 */ /* 0x001fea000383ffff */
[----:B------:R-:W-:Y:S05]  /*15e00*/  BRA `(.L_x_1222) ;  /* 0xffffffc4004c7947 */ /* 0x000fea000383ffff */
.L_x_1223:
        /* <DEDUP_REMOVED lines=15> */
.L_x_5806:


//--------------------- .text._ZN7cutlass13device_kernelIN5flash11enable_sm90INS1_16FlashAttnFwdSm90INS1_25CollectiveMainloopFwdSm90ILi2EN4cute5tupleIJNS5_1CILi1EEES8_S8_EEENS6_IJNS7_ILi64EEESA_SA_EEELi512ENS_6half_tEfNS_4arch4Sm90ELb0ELb0ELb1ELb1ELb1ELb1ELb1ELb0ELb0ELb1ELb0ELb0EEENS1_21CollectiveEpilogueFwdINS6_IJSA_NS7_ILi512EEESA_EEES9_SC_SE_Li256ELb1ELb1ELb0ELb0EEENS1_36VarlenDynamicPersistentTileSchedulerILi64ELi64ELi256ELi128ELb0ELb1ELb1ELb0ELb1ELb1EEEEEEEEEvNT_6ParamsE --------------------------
	.section	.text._ZN7cutlass13device_kernelIN5flash11enable_sm90INS1_16FlashAttnFwdSm90INS1_25CollectiveMainloopFwdSm90ILi2EN4cute5tupleIJNS5_1CILi1EEES8_S8_EEENS6_IJNS7_ILi64EEESA_SA_EEELi512ENS_6half_tEfNS_4arch4Sm90ELb0ELb0ELb1ELb1ELb1ELb1ELb1ELb0ELb0ELb1ELb0ELb0EEENS1_21CollectiveEpilogueFwdINS6_IJSA_NS7_ILi512EEESA_EEES9_SC_SE_Li256ELb1ELb1ELb0ELb0EEENS1_36VarlenDynamicPersistentTileSchedulerILi64ELi64ELi256ELi128ELb0ELb1ELb1ELb0ELb1ELb1EEEEEEEEEvNT_6ParamsE,"ax",@progbits
	.align	128
.text._ZN7cutlass13device_kernelIN5flash11enable_sm90INS1_16FlashAttnFwdSm90INS1_25CollectiveMainloopFwdSm90ILi2EN4cute5tupleIJNS5_1CILi1EEES8_S8_EEENS6_IJNS7_ILi64EEESA_SA_EEELi512ENS_6half_tEfNS_4arch4Sm90ELb0ELb0ELb1ELb1ELb1ELb1ELb1ELb0ELb0ELb1ELb0ELb0EEENS1_21CollectiveEpilogueFwdINS6_IJSA_NS7_ILi512EEESA_EEES9_SC_SE_Li256ELb1ELb1ELb0ELb0EEENS1_36VarlenDynamicPersistentTileSchedulerILi64ELi64ELi256ELi128ELb0ELb1ELb1ELb0ELb1ELb1EEEEEEEEEvNT_6ParamsE:
        .type           _ZN7cutlass13device_kernelIN5flash11enable_sm90INS1_16FlashAttnFwdSm90INS1_25CollectiveMainloopFwdSm90ILi2EN4cute5tupleIJNS5_1CILi1EEES8_S8_EEENS6_IJNS7_ILi64EEESA_SA_EEELi512ENS_6half_tEfNS_4arch4Sm90ELb0ELb0ELb1ELb1ELb1ELb1ELb1ELb0ELb0ELb1ELb0ELb0EEENS1_21CollectiveEpilogueFwdINS6_IJSA_NS7_ILi512EEESA_EEES9_SC_SE_Li256ELb1ELb1ELb0ELb0EEENS1_36VarlenDynamicPersistentTileSchedulerILi64ELi64ELi256ELi128ELb0ELb1ELb1ELb0ELb1ELb1EEEEEEEEEvNT_6ParamsE,@function
        .size           _ZN7cutlass13device_kernelIN5flash11enable_sm90INS1_16FlashAttnFwdSm90INS1_25CollectiveMainloopFwdSm90ILi2EN4cute5tupleIJNS5_1CILi1EEES8_S8_EEENS6_IJNS7_ILi64EEESA_SA_EEELi512ENS_6half_tEfNS_4arch4Sm90ELb0ELb0ELb1ELb1ELb1ELb1ELb1ELb0ELb0ELb1ELb0ELb0EEENS1_21CollectiveEpilogueFwdINS6_IJSA_NS7_ILi512EEESA_EEES9_SC_SE_Li256ELb1ELb1ELb0ELb0EEENS1_36VarlenDynamicPersistentTileSchedulerILi64ELi64ELi256ELi128ELb0ELb1ELb1ELb0ELb1ELb1EEEEEEEEEvNT_6ParamsE,(.L_x_5807 - _ZN7cutlass13device_kernelIN5flash11enable_sm90INS1_16FlashAttnFwdSm90INS1_25CollectiveMainloopFwdSm90ILi2EN4cute5tupleIJNS5_1CILi1EEES8_S8_EEENS6_IJNS7_ILi64EEESA_SA_EEELi512ENS_6half_tEfNS_4arch4Sm90ELb0ELb0ELb1ELb1ELb1ELb1ELb1ELb0ELb0ELb1ELb0ELb0EEENS1_21CollectiveEpilogueFwdINS6_IJSA_NS7_ILi512EEESA_EEES9_SC_SE_Li256ELb1ELb1ELb0ELb0EEENS1_36VarlenDynamicPersistentTileSchedulerILi64ELi64ELi256ELi128ELb0ELb1ELb1ELb0ELb1ELb1EEEEEEEEEvNT_6ParamsE)
        .other          _ZN7cutlass13device_kernelIN5flash11enable_sm90INS1_16FlashAttnFwdSm90INS1_25CollectiveMainloopFwdSm90ILi2EN4cute5tupleIJNS5_1CILi1EEES8_S8_EEENS6_IJNS7_ILi64EEESA_SA_EEELi512ENS_6half_tEfNS_4arch4Sm90ELb0ELb0ELb1ELb1ELb1ELb1ELb1ELb0ELb0ELb1ELb0ELb0EEENS1_21CollectiveEpilogueFwdINS6_IJSA_NS7_ILi512EEESA_EEES9_SC_SE_Li256ELb1ELb1ELb0ELb0EEENS1_36VarlenDynamicPersistentTileSchedulerILi64ELi64ELi256ELi128ELb0ELb1ELb1ELb0ELb1ELb1EEEEEEEEEvNT_6ParamsE,@"STO_CUDA_ENTRY STV_DEFAULT"
_ZN7cutlass13device_kernelIN5flash11enable_sm90INS1_16FlashAttnFwdSm90INS1_25CollectiveMainloopFwdSm90ILi2EN4cute5tupleIJNS5_1CILi1EEES8_S8_EEENS6_IJNS7_ILi64EEESA_SA_EEELi512ENS_6half_tEfNS_4arch4Sm90ELb0ELb0ELb1ELb1ELb1ELb1ELb1ELb0ELb0ELb1ELb0ELb0EEENS1_21CollectiveEpilogueFwdINS6_IJSA_NS7_ILi512EEESA_EEES9_SC_SE_Li256ELb1ELb1ELb0ELb0EEENS1_36VarlenDynamicPersistentTileSchedulerILi64ELi64ELi256ELi128ELb0ELb1ELb1ELb0ELb1ELb1EEEEEEEEEvNT_6ParamsE:
        /* <DEDUP_REMOVED lines=17> */
.L_x_1225:
[----:B------:R-:W-:Y:S05]  /*0110*/  BSYNC B0 ;  /* 0x0000000000007941 */ /* 0x000fea0003800000 */
.L_x_1224:
        /* <DEDUP_REMOVED lines=12> */
[----:B------:R-:W-:Y:S01]  /*01e0*/  VOTEU.ANY UP2, P0 ;  /* 0x00000000003f7886 */ /* 0x000fe20000040100 */
        /* <DEDUP_REMOVED lines=8> */
[----:B-1----:R0:W1:Y:S01]  /*0270*/  @UP0 SYNCS.EXCH.64 URZ, [UR8+0x38800], UR4 ;  /* 0x03880004083f05b2 */ /* 0x0020620008000100 */
[----:B------:R0:W2:Y:S05]  /*0280*/  @UP1 SYNCS.EXCH.64 URZ, [UR8+0x38810], UR4 ;  /* 0x03881004083f15b2 */ /* 0x0000aa0008000100 */
[----:B------:R0:W3:Y:S02]  /*0290*/  @UP2 SYNCS.EXCH.64 URZ, [UR8+0x38820], UR6 ;  /* 0x03882006083f25b2 */ /* 0x0000e40008000100 */
        /* <DEDUP_REMOVED lines=15> */
.L_x_1226:
        /* <DEDUP_REMOVED lines=22> */
.L_x_1227:
        /* <DEDUP_REMOVED lines=18> */
.L_x_1228:
        /* <DEDUP_REMOVED lines=22> */
.L_x_1229:
        /* <DEDUP_REMOVED lines=22> */
.L_x_1230:
[----:B------:R-:W-:Y:S01]  /*08d0*/  IMAD.MOV.U32 R3, RZ, RZ, 0x1 ;  /* 0x00000001ff037424 */ /* 0x000fe200078e00ff */
[----:B------:R-:W-:Y:S01]  /*08e0*/  ISETP.NE.AND P0, PT, R4, RZ, PT ;  /* 0x000000ff0400720c */ /* 0x000fe20003f05270 */
[----:B------:R-:W-:Y:S01]  /*08f0*/  NOP ;  /* 0x0000000000007918 */ /* 0x000fe20000000000 */
[----:B------:R-:W-:Y:S01]  /*0900*/  ULDC.64 UR40, c[0x0][0x208] ;  /* 0x0000820000287ab9 */ /* 0x000fe20000000a00 */
[----:B------:R-:W-:Y:S01]  /*0910*/  BSSY B9, `(.L_x_1231) ;  /* 0x0001ac8000097945 */ /* 0x000fe20003800000 */
[----:B------:R-:W-:-:S05]  /*0920*/  SEL R3, R3, 0x2, !P0 ;  /* 0x0000000203037807 */ /* 0x000fca0004000000 */
[----:B------:R0:W-:Y:S02]  /*0930*/  STL [R1+0x8], R3 ;  /* 0x0000080301007387 */ /* 0x0001e40000100800 */
[----:B01234-:R-:W-:Y:S06]  /*0940*/  BAR.SYNC.DEFER_BLOCKING 0x0 ;  /* 0x0000000000007b1d */ /* 0x01ffec0000010000 */
[----:B------:R-:W-:Y:S05]  /*0950*/  @!P0 BRA `(.L_x_1232) ;  /* 0x0000012c00348947 */ /* 0x000fea0003800000 */
.L_x_1233:
        /* <DEDUP_REMOVED lines=19> */
[----:B------:R-:W2:Y:S01]  /*0a90*/  LDL.LU R18, [R1+0x8] ;  /* 0x0000080001127983 */ /* 0x000ea20000300800 */
[----:B------:R-:W-:Y:S01]  /*0aa0*/  VIADD R19, R0, 0xffffff80 ;  /* 0xffffff8000137836 */ /* 0x000fe20000000000 */
[----:B------:R-:W-:Y:S01]  /*0ab0*/  CS2R R184, SRZ ;  /* 0x0000000000b87805 */ /* 0x000fe2000001ff00 */
[----:B------:R-:W-:Y:S02]  /*0ac0*/  IMAD.MOV.U32 R225, RZ, RZ, 0x40 ;  /* 0x00000040ffe17424 */ /* 0x000fe400078e00ff */
[----:B------:R-:W-:Y:S01]  /*0ad0*/  IMAD.MOV.U32 R22, RZ, RZ, RZ ;  /* 0x000000ffff167224 */ /* 0x000fe200078e00ff */
[----:B------:R-:W-:-:S04]  /*0ae0*/  SHF.R.S32.HI R0, RZ, 0x1f, R19 ;  /* 0x0000001fff007819 */ /* 0x000fc80000011413 */
        /* <DEDUP_REMOVED lines=15> */
[----:B------:R-:W-:Y:S02]  /*0be0*/  LOP3.LUT R14, R7, 0x1ffffffe, RZ, 0xc0, !PT ;  /* 0x1ffffffe070e7812 */ /* 0x000fe400078ec0ff */
[----:B------:R-:W-:Y:S02]  /*0bf0*/  LEA.HI R13, R13, R220, RZ, 0x2 ;  /* 0x000000dc0d0d7211 */ /* 0x000fe400078f10ff */
[----:B------:R-:W-:Y:S01]  /*0c00*/  SHF.R.S32.HI R7, RZ, 0x2, R6 ;  /* 0x00000002ff077819 */ /* 0x000fe20000011406 */
[----:B------:R-:W-:Y:S01]  /*0c10*/  IMAD.IADD R14, R11, 0x1, -R14 ;  /* 0x000000010b0e7824 */ /* 0x000fe200078e0a0e */
[----:B------:R-:W-:Y:S02]  /*0c20*/  SHF.R.S32.HI R8, RZ, 0x1f, R6 ;  /* 0x0000001fff087819 */ /* 0x000fe40000011406 */
[----:B------:R-:W-:Y:S01]  /*0c30*/  SHF.R.S32.HI R15, RZ, 0x7, R3 ;  /* 0x00000007ff0f7819 */ /* 0x000fe20000011403 */
[----:B------:R-:W-:Y:S01]  /*0c40*/  IMAD.SHL.U32 R14, R14, 0x8, RZ ;  /* 0x000000080e0e7824 */ /* 0x000fe200078e00ff */
[----:B------:R-:W-:-:S02]  /*0c50*/  LOP3.LUT R13, R13, 0x3ffffc, RZ, 0xc0, !PT ;  /* 0x003ffffc0d0d7812 */ /* 0x000fc400078ec0ff */
[----:B------:R-:W-:Y:S01]  /*0c60*/  LEA.HI R8, R8, R7, RZ, 0x3 ;  /* 0x0000000708087211 */ /* 0x000fe200078f18ff */
[----:B------:R-:W-:Y:S01]  /*0c70*/  IMAD R16, R15, 0x100, R9 ;  /* 0x000001000f107824 */ /* 0x000fe200078e0209 */
[----:B------:R-:W-:Y:S01]  /*0c80*/  LOP3.LUT R12, R10, 0xfffffff8, RZ, 0xc0, !PT ;  /* 0xfffffff80a0c7812 */ /* 0x000fe200078ec0ff */
[----:B------:R-:W-:Y:S01]  /*0c90*/  IMAD.IADD R13, R220, 0x1, -R13 ;  /* 0x00000001dc0d7824 */ /* 0x000fe200078e0a0d */
[----:B------:R-:W-:Y:S01]  /*0ca0*/  LOP3.LUT R8, R8, 0xfffffff8, RZ, 0xc0, !PT ;  /* 0xfffffff808087812 */ /* 0x000fe200078ec0ff */
[----:B------:R-:W-:Y:S01]  /*0cb0*/  IMAD.SHL.U32 R10, R10, 0x40, RZ ;  /* 0x000000400a0a7824 */ /* 0x000fe200078e00ff */
[----:B------:R-:W-:Y:S01]  /*0cc0*/  LEA.HI R5, R5, R4, RZ, 0x5 ;  /* 0x0000000405057211 */ /* 0x000fe200078f28ff */
[----:B------:R-:W-:Y:S01]  /*0cd0*/  IMAD.IADD R12, R9, 0x1, -R12 ;  /* 0x00000001090c7824 */ /* 0x000fe200078e0a0c */
[----:B------:R-:W-:Y:S01]  /*0ce0*/  LOP3.LUT R11, R6, 0x7ffffffc, RZ, 0xc0, !PT ;  /* 0x7ffffffc060b7812 */ /* 0x000fe200078ec0ff */
[----:B------:R-:W-:Y:S01]  /*0cf0*/  IMAD R13, R13, 0x10, R16 ;  /* 0x000000100d0d7824 */ /* 0x000fe200078e0210 */
[----:B------:R-:W-:Y:S01]  /*0d00*/  SHF.R.S32.HI R5, RZ, 0x5, R5 ;  /* 0x00000005ff057819 */ /* 0x000fe20000011405 */
[----:B------:R-:W-:Y:S01]  /*0d10*/  IMAD.IADD R8, R7, 0x1, -R8 ;  /* 0x0000000107087824 */ /* 0x000fe200078e0a08 */
[----:B------:R-:W-:Y:S01]  /*0d20*/  LEA.HI R3, R3, R15, RZ, 0x1 ;  /* 0x0000000f03037211 */ /* 0x000fe200078f08ff */
[----:B------:R-:W-:Y:S01]  /*0d30*/  IMAD.IADD R11, R4, 0x1, -R11 ;  /* 0x00000001040b7824 */ /* 0x000fe200078e0a0b */
[-C--:B------:R-:W-:Y:S01]  /*0d40*/  LEA.HI R4, R0, R19.reuse, RZ, 0x3 ;  /* 0x0000001300047211 */ /* 0x080fe200078f18ff */
[----:B------:R-:W-:Y:S01]  /*0d50*/  IMAD.SHL.U32 R9, R12, 0x40, RZ ;  /* 0x000000400c097824 */ /* 0x000fe200078e00ff */
[----:B------:R-:W-:Y:S01]  /*0d60*/  LEA.HI R0, R0, R19, RZ, 0x2 ;  /* 0x0000001300007211 */ /* 0x000fe200078f10ff */
[----:B------:R-:W-:Y:S01]  /*0d70*/  IMAD.U32 R7, R13, 0x40, R14 ;  /* 0x000000400d077824 */ /* 0x000fe200078e000e */
[----:B------:R-:W-:Y:S01]  /*0d80*/  LOP3.LUT R3, R3, 0xfffffe, RZ, 0xc0, !PT ;  /* 0x00fffffe03037812 */ /* 0x000fe200078ec0ff */
[----:B------:R-:W-:Y:S01]  /*0d90*/  IMAD R194, R5, 0x10, R8 ;  /* 0x0000001005c27824 */ /* 0x000fe200078e0208 */
[----:B------:R-:W-:Y:S01]  /*0da0*/  SHF.R.S32.HI R5, RZ, 0x3, R4 ;  /* 0x00000003ff057819 */ /* 0x000fe20000011404 */
[----:B------:R-:W-:Y:S01]  /*0db0*/  IMAD.SHL.U32 R221, R11, 0x2, RZ ;  /* 0x000000020bdd7824 */ /* 0x000fe200078e00ff */
[----:B------:R-:W-:Y:S01]  /*0dc0*/  LOP3.LUT R9, R9, 0x1c0, RZ, 0xc0, !PT ;  /* 0x000001c009097812 */ /* 0x000fe200078ec0ff */
[----:B------:R0:W-:Y:S01]  /*0dd0*/  STL [R1+0x6c], R7 ;  /* 0x00006c0701007387 */ /* 0x0001e20000100800 */
[----:B------:R-:W-:Y:S01]  /*0de0*/  LOP3.LUT R4, R4, 0xfffffff8, RZ, 0xc0, !PT ;  /* 0xfffffff804047812 */ /* 0x000fe200078ec0ff */
[----:B------:R-:W-:Y:S01]  /*0df0*/  IMAD.IADD R3, R15, 0x1, -R3 ;  /* 0x000000010f037824 */ /* 0x000fe200078e0a03 */
[----:B------:R-:W-:Y:S01]  /*0e00*/  LOP3.LUT R14, R9, 0x8, R14, 0xf8, !PT ;  /* 0x00000008090e7812 */ /* 0x000fe200078ef80e */
[----:B------:R-:W-:Y:S01]  /*0e10*/  STL [R1+0x48], RZ ;  /* 0x000048ff01007387 */ /* 0x000fe20000100800 */
[--C-:B------:R-:W-:Y:S01]  /*0e20*/  SHF.R.S32.HI R23, RZ, 0x2, R0.reuse ;  /* 0x00000002ff177819 */ /* 0x100fe20000011400 */
[----:B------:R-:W-:Y:S01]  /*0e30*/  IMAD.SHL.U32 R222, R3, 0x100, RZ ;  /* 0x0000010003de7824 */ /* 0x000fe200078e00ff */
[----:B------:R-:W-:-:S02]  /*0e40*/  SHF.R.S32.HI R6, RZ, 0x1f, R0 ;  /* 0x0000001fff067819 */ /* 0x000fc40000011400 */
[----:B------:R-:W-:Y:S02]  /*0e50*/  SHF.R.U32.HI R9, RZ, 0x3, R9 ;  /* 0x00000003ff097819 */ /* 0x000fe40000011609 */
[----:B0-----:R-:W-:Y:S01]  /*0e60*/  LOP3.LUT R7, R10, 0x7ffffe00, RZ, 0xc0, !PT ;  /* 0x7ffffe000a077812 */ /* 0x001fe200078ec0ff */
[C---:B------:R-:W-:Y:S01]  /*0e70*/  IMAD.IADD R10, R19.reuse, 0x1, -R4 ;  /* 0x00000001130a7824 */ /* 0x040fe200078e0a04 */
[----:B------:R-:W-:Y:S02]  /*0e80*/  LOP3.LUT R0, R0, 0xfffffffc, RZ, 0xc0, !PT ;  /* 0xfffffffc00007812 */ /* 0x000fe400078ec0ff */
[----:B------:R-:W-:Y:S01]  /*0e90*/  LOP3.LUT R14, R14, R9, RZ, 0x3c, !PT ;  /* 0x000000090e0e7212 */ /* 0x000fe200078e3cff */
[----:B------:R-:W-:Y:S01]  /*0ea0*/  IMAD.SHL.U32 R192, R10, 0x8, RZ ;  /* 0x000000080ac07824 */ /* 0x000fe200078e00ff */
[----:B------:R-:W-:Y:S01]  /*0eb0*/  LEA.HI R6, R6, R23, RZ, 0x3 ;  /* 0x0000001706067211 */ /* 0x000fe200078f18ff */
[----:B------:R-:W-:Y:S01]  /*0ec0*/  IMAD.IADD R8, R19, 0x1, -R0 ;  /* 0x0000000113087824 */ /* 0x000fe200078e0a00 */
[----:B------:R-:W-:Y:S01]  /*0ed0*/  LEA R7, R220, R7, 0xa ;  /* 0x00000007dc077211 */ /* 0x000fe200078e50ff */
[----:B------:R-:W-:Y:S01]  /*0ee0*/  VIADD R9, R23, 0x20 ;  /* 0x0000002017097836 */ /* 0x000fe20000000000 */
[C---:B------:R-:W-:Y:S01]  /*0ef0*/  IADD3 R33, R192.reuse, 0xc0, RZ ;  /* 0x000000c0c0217810 */ /* 0x040fe20007ffe0ff */
[----:B------:R-:W-:Y:S01]  /*0f00*/  VIADD R35, R192, 0x40 ;  /* 0x00000040c0237836 */ /* 0x000fe20000000000 */
[----:B------:R-:W-:Y:S01]  /*0f10*/  LEA.HI R0, R8, R8, RZ, 0x1 ;  /* 0x0000000808007211 */ /* 0x000fe200078f08ff */
[C---:B------:R-:W-:Y:S01]  /*0f20*/  VIADD R34, R192.reuse, 0x80 ;  /* 0x00000080c0227836 */ /* 0x040fe20000000000 */
[----:B------:R-:W-:Y:S01]  /*0f30*/  SHF.R.S32.HI R5, RZ, 0x1f, R9 ;  /* 0x0000001fff057819 */ /* 0x000fe20000011409 */
[----:B------:R-:W-:Y:S01]  /*0f40*/  IMAD.SHL.U32 R4, R9, 0x40, RZ ;  /* 0x0000004009047824 */ /* 0x000fe200078e00ff */
[----:B------:R-:W-:Y:S01]  /*0f50*/  SHF.R.S32.HI R36, RZ, 0x1f, R35 ;  /* 0x0000001fff247819 */ /* 0x000fe20000011423 */
[----:B------:R-:W-:Y:S01]  /*0f60*/  VIADD R32, R192, 0x100 ;  /* 0x00000100c0207836 */ /* 0x000fe20000000000 */
[----:B------:R-:W-:Y:S01]  /*0f70*/  LOP3.LUT R0, R0, 0x1ffffffe, RZ, 0xc0, !PT ;  /* 0x1ffffffe00007812 */ /* 0x000fe200078ec0ff */
[C---:B------:R-:W-:Y:S01]  /*0f80*/  IMAD.SHL.U32 R16, R8.reuse, 0x8, RZ ;  /* 0x0000000808107824 */ /* 0x040fe200078e00ff */
[----:B------:R-:W-:Y:S01]  /*0f90*/  LEA.HI R5, R5, R9, RZ, 0x3 ;  /* 0x0000000905057211 */ /* 0x000fe200078f18ff */
[----:B------:R-:W-:Y:S01]  /*0fa0*/  IMAD.SHL.U32 R186, R8, 0x4, RZ ;  /* 0x0000000408ba7824 */ /* 0x000fe200078e00ff */
[----:B------:R-:W-:Y:S01]  /*0fb0*/  SHF.R.S32.HI R35, RZ, 0x1f, R34 ;  /* 0x0000001fff237819 */ /* 0x000fe20000011422 */
[C---:B------:R-:W-:Y:S01]  /*0fc0*/  VIADD R31, R192.reuse, 0x140 ;  /* 0x00000140c01f7836 */ /* 0x040fe20000000000 */
[----:B------:R-:W-:Y:S01]  /*0fd0*/  SHF.R.S32.HI R34, RZ, 0x1f, R33 ;  /* 0x0000001fff227819 */ /* 0x000fe20000011421 */
[----:B------:R-:W-:Y:S01]  /*0fe0*/  VIADD R30, R192, 0x180 ;  /* 0x00000180c01e7836 */ /* 0x000fe20000000000 */
[----:B------:R-:W-:Y:S01]  /*0ff0*/  LOP3.LUT R4, R4, 0x1c0, RZ, 0xc0, !PT ;  /* 0x000001c004047812 */ /* 0x000fe200078ec0ff */
[----:B------:R-:W-:Y:S01]  /*1000*/  VIADD R28, R192, 0x1c0 ;  /* 0x000001c0c01c7836 */ /* 0x000fe20000000000 */
[----:B------:R-:W-:Y:S01]  /*1010*/  SHF.R.S32.HI R33, RZ, 0x1f, R32 ;  /* 0x0000001fff217819 */ /* 0x000fe20000011420 */
[----:B------:R-:W-:Y:S01]  /*1020*/  VIADD R211, R16, 0xa0 ;  /* 0x000000a010d37836 */ /* 0x000fe20000000000 */
[----:B------:R-:W-:Y:S01]  /*1030*/  LOP3.LUT R6, R6, 0xfffffff8, RZ, 0xc0, !PT ;  /* 0xfffffff806067812 */ /* 0x000fe200078ec0ff */
[----:B------:R-:W-:Y:S01]  /*1040*/  VIADD R193, R186, 0x10 ;  /* 0x00000010bac17836 */ /* 0x000fe20000000000 */
[----:B------:R-:W-:Y:S01]  /*1050*/  SHF.R.S32.HI R32, RZ, 0x1f, R31 ;  /* 0x0000001fff207819 */ /* 0x000fe2000001141f */
[C---:B------:R-:W-:Y:S01]  /*1060*/  VIADD R210, R16.reuse, 0xc0 ;  /* 0x000000c010d27836 */ /* 0x040fe20000000000 */
[----:B------:R-:W-:Y:S01]  /*1070*/  SHF.R.S32.HI R31, RZ, 0x1f, R30 ;  /* 0x0000001fff1f7819 */ /* 0x000fe2000001141e */
[----:B------:R-:W-:Y:S01]  /*1080*/  VIADD R209, R16, 0xe0 ;  /* 0x000000e010d17836 */ /* 0x000fe20000000000 */
[----:B------:R-:W-:Y:S01]  /*1090*/  SHF.R.S32.HI R30, RZ, 0x1f, R28 ;  /* 0x0000001fff1e7819 */ /* 0x000fe2000001141c */
[----:B------:R-:W-:Y:S01]  /*10a0*/  IMAD.IADD R3, R8, 0x1, -R0 ;  /* 0x0000000108037824 */ /* 0x000fe200078e0a00 */
[----:B------:R-:W-:Y:S01]  /*10b0*/  LOP3.LUT R0, R4, 0x38, R16, 0xf8, !PT ;  /* 0x0000003804007812 */ /* 0x000fe200078ef810 */
[----:B------:R-:W-:Y:S01]  /*10c0*/  IMAD.SHL.U32 R5, R5, 0x40, RZ ;  /* 0x0000004005057824 */ /* 0x000fe200078e00ff */
[----:B------:R-:W-:Y:S01]  /*10d0*/  SHF.R.U32.HI R24, RZ, 0x3, R4 ;  /* 0x00000003ff187819 */ /* 0x000fe20000011604 */
[----:B------:R-:W-:Y:S01]  /*10e0*/  IMAD.SHL.U32 R28, R193, 0x2, RZ ;  /* 0x00000002c11c7824 */ /* 0x000fe200078e00ff */
[----:B------:R-:W-:Y:S01]  /*10f0*/  SHF.R.S32.HI R4, RZ, 0x1f, R211 ;  /* 0x0000001fff047819 */ /* 0x000fe200000114d3 */
[----:B------:R-:W-:Y:S01]  /*1100*/  IMAD.IADD R190, R23, 0x1, -R6 ;  /* 0x0000000117be7824 */ /* 0x000fe200078e0a06 */
[----:B------:R-:W-:Y:S01]  /*1110*/  SHF.R.S32.HI R9, RZ, 0x1f, R210 ;  /* 0x0000001fff097819 */ /* 0x000fe200000114d2 */
[C---:B------:R-:W-:Y:S01]  /*1120*/  VIADD R208, R16.reuse, 0x100 ;  /* 0x0000010010d07836 */ /* 0x040fe20000000000 */
[----:B------:R-:W-:Y:S01]  /*1130*/  SHF.R.S32.HI R6, RZ, 0x1f, R209 ;  /* 0x0000001fff067819 */ /* 0x000fe200000114d1 */
[C---:B------:R-:W-:Y:S01]  /*1140*/  VIADD R207, R16.reuse, 0x120 ;  /* 0x0000012010cf7836 */ /* 0x040fe20000000000 */
[----:B------:R-:W-:Y:S01]  /*1150*/  LOP3.LUT R5, R5, 0xfffffe00, RZ, 0xc0, !PT ;  /* 0xfffffe0005057812 */ /* 0x000fe200078ec0ff */
[C---:B------:R-:W-:Y:S01]  /*1160*/  VIADD R206, R16.reuse, 0x140 ;  /* 0x0000014010ce7836 */ /* 0x040fe20000000000 */
[----:B------:R0:W-:Y:S01]  /*1170*/  STL [R1+0x58], R28 ;  /* 0x0000581c01007387 */ /* 0x0001e20000100800 */
[----:B------:R-:W-:Y:S01]  /*1180*/  SHF.L.U64.HI R30, R211, 0x1, R4 ;  /* 0x00000001d31e7819 */ /* 0x000fe20000010204 */
[C---:B------:R-:W-:Y:S01]  /*1190*/  VIADD R205, R16.reuse, 0x160 ;  /* 0x0000016010cd7836 */ /* 0x040fe20000000000 */
[----:B------:R-:W-:Y:S01]  /*11a0*/  SHF.R.S32.HI R13, RZ, 0x1f, R208 ;  /* 0x0000001fff0d7819 */ /* 0x000fe200000114d0 */
[C---:B------:R-:W-:Y:S01]  /*11b0*/  VIADD R204, R16.reuse, 0x180 ;  /* 0x0000018010cc7836 */ /* 0x040fe20000000000 */
[----:B------:R-:W-:Y:S01]  /*11c0*/  SHF.L.U64.HI R4, R209, 0x1, R6 ;  /* 0x00000001d1047819 */ /* 0x000fe20000010206 */
[----:B------:R-:W-:Y:S01]  /*11d0*/  STL [R1+0x64], R5 ;  /* 0x0000640501007387 */ /* 0x000fe20000100800 */
[----:B------:R-:W-:Y:S01]  /*11e0*/  SHF.R.S32.HI R8, RZ, 0x1f, R207 ;  /* 0x0000001fff087819 */ /* 0x000fe200000114cf */
[----:B------:R-:W-:Y:S01]  /*11f0*/  VIADD R195, R16, 0x1a0 ;  /* 0x000001a010c37836 */ /* 0x000fe20000000000 */
[----:B------:R-:W-:Y:S01]  /*1200*/  SHF.R.S32.HI R15, RZ, 0x1f, R206 ;  /* 0x0000001fff0f7819 */ /* 0x000fe200000114ce */
[----:B------:R-:W-:Y:S01]  /*1210*/  STL [R1], R30 ;  /* 0x0000001e01007387 */ /* 0x000fe20000100800 */
[----:B0-----:R-:W-:Y:S01]  /*1220*/  SHF.L.U64.HI R28, R210, 0x1, R9 ;  /* 0x00000001d21c7819 */ /* 0x001fe20000010209 */
[----:B------:R-:W-:Y:S01]  /*1230*/  VIADD R216, R16, 0x1c0 ;  /* 0x000001c010d87836 */ /* 0x000fe20000000000 */
[----:B------:R-:W-:Y:S01]  /*1240*/  SHF.L.U64.HI R9, R208, 0x1, R13 ;  /* 0x00000001d0097819 */ /* 0x000fe2000001020d */
[----:B------:R-:W-:Y:S01]  /*1250*/  VIADD R215, R16, 0x1e0 ;  /* 0x000001e010d77836 */ /* 0x000fe20000000000 */
[----:B------:R-:W-:Y:S01]  /*1260*/  SHF.L.U64.HI R6, R207, 0x1, R8 ;  /* 0x00000001cf067819 */ /* 0x000fe20000010208 */
[----:B------:R-:W-:Y:S01]  /*1270*/  STL [R1+0x4], R28 ;  /* 0x0000041c01007387 */ /* 0x000fe20000100800 */
[----:B------:R-:W-:Y:S01]  /*1280*/  SHF.R.S32.HI R10, RZ, 0x1f, R205 ;  /* 0x0000001fff0a7819 */ /* 0x000fe200000114cd */
[----:B------:R-:W-:Y:S01]  /*1290*/  IMAD.IADD R7, R7, 0x1, R14 ;  /* 0x0000000107077824 */ /* 0x000fe200078e020e */
[----:B------:R-:W-:Y:S01]  /*12a0*/  R2P PR, R12, 0x6 ;  /* 0x000000060c007804 */ /* 0x000fe20000000000 */
[----:B------:R0:W-:Y:S01]  /*12b0*/  STL [R1+0x8], R4 ;  /* 0x0000080401007387 */ /* 0x0001e20000100800 */
[----:B------:R-:W-:Y:S01]  /*12c0*/  SHF.R.S32.HI R21, RZ, 0x1f, R204 ;  /* 0x0000001fff157819 */ /* 0x000fe200000114cc */
[----:B------:R-:W-:Y:S01]  /*12d0*/  IMAD R223, R7, 0x2, R2 ;  /* 0x0000000207df7824 */ /* 0x000fe200078e0202 */
[----:B------:R-:W-:Y:S01]  /*12e0*/  SHF.R.S32.HI R12, RZ, 0x1f, R195 ;  /* 0x0000001fff0c7819 */ /* 0x000fe200000114c3 */
[----:B------:R-:W-:Y:S01]  /*12f0*/  STL [R1+0xc], R9 ;  /* 0x00000c0901007387 */ /* 0x000fe20000100800 */
[----:B------:R-:W-:Y:S01]  /*1300*/  SHF.L.U64.HI R8, R205, 0x1, R10 ;  /* 0x00000001cd087819 */ /* 0x000fe2000001020a */
[C---:B------:R-:W-:Y:S01]  /*1310*/  VIADD R214, R16.reuse, 0x40 ;  /* 0x0000004010d67836 */ /* 0x040fe20000000000 */
[----:B------:R-:W-:Y:S01]  /*1320*/  SHF.R.S32.HI R29, RZ, 0x1f, R216 ;  /* 0x0000001fff1d7819 */ /* 0x000fe200000114d8 */
[----:B------:R1:W-:Y:S01]  /*1330*/  STL [R1+0x10], R6 ;  /* 0x0000100601007387 */ /* 0x0003e20000100800 */
[----:B------:R-:W-:Y:S01]  /*1340*/  SHF.R.S32.HI R14, RZ, 0x1f, R215 ;  /* 0x0000001fff0e7819 */ /* 0x000fe200000114d7 */
[----:B------:R-:W-:Y:S01]  /*1350*/  VIADD R212, R16, 0x80 ;  /* 0x0000008010d47836 */ /* 0x000fe20000000000 */
[----:B0-----:R-:W-:Y:S01]  /*1360*/  SHF.L.U64.HI R4, R206, 0x1, R15 ;  /* 0x00000001ce047819 */ /* 0x001fe2000001020f */
[C---:B------:R-:W-:Y:S01]  /*1370*/  VIADD R226, R223.reuse, 0x36400 ;  /* 0x00036400dfe27836 */ /* 0x040fe20000000000 */
[----:B------:R-:W-:Y:S01]  /*1380*/  SHF.R.S32.HI R20, RZ, 0x1f, R193 ;  /* 0x0000001fff147819 */ /* 0x000fe200000114c1 */
[----:B------:R-:W-:Y:S01]  /*1390*/  VIADD R224, R223, 0x36420 ;  /* 0x00036420dfe07836 */ /* 0x000fe20000000000 */
[----:B------:R-:W-:Y:S01]  /*13a0*/  SHF.L.U64.HI R7, R216, 0x1, R29 ;  /* 0x00000001d8077819 */ /* 0x000fe2000001021d */
[----:B------:R0:W-:Y:S01]  /*13b0*/  STL [R1+0x14], R4 ;  /* 0x0000140401007387 */ /* 0x0001e20000100800 */
[----:B------:R-:W-:Y:S01]  /*13c0*/  LOP3.LUT R5, R5, R0, R24, 0xf6, !PT ;  /* 0x0000000005057212 */ /* 0x000fe200078ef618 */
[----:B------:R-:W-:Y:S01]  /*13d0*/  IMAD R0, R3, 0x8, R194 ;  /* 0x0000000803007824 */ /* 0x000fe200078e02c2 */
[----:B-1----:R-:W-:Y:S01]  /*13e0*/  SHF.L.U64.HI R6, R204, 0x1, R21 ;  /* 0x00000001cc067819 */ /* 0x002fe20000010215 */
[----:B------:R-:W-:Y:S01]  /*13f0*/  STL [R1+0x18], R8 ;  /* 0x0000180801007387 */ /* 0x000fe20000100800 */
[C---:B------:R-:W-:Y:S01]  /*1400*/  IADD3 R213, R16.reuse, 0x60, RZ ;  /* 0x0000006010d57810 */ /* 0x040fe20007ffe0ff */
[----:B------:R-:W-:Y:S01]  /*1410*/  VIADD R19, R16, 0x20 ;  /* 0x0000002010137836 */ /* 0x000fe20000000000 */
[----:B------:R-:W-:Y:S01]  /*1420*/  SEL R225, R225, 0xffffffc0, !P2 ;  /* 0xffffffc0e1e17807 */ /* 0x000fe20005000000 */
[----:B------:R1:W-:Y:S01]  /*1430*/  STL [R1+0x1c], R6 ;  /* 0x00001c0601007387 */ /* 0x0003e20000100800 */
[----:B------:R-:W-:Y:S01]  /*1440*/  @P1 VIADD R224, R226, 0xffffffe0 ;  /* 0xffffffe0e2e01836 */ /* 0x000fe20000000000 */
[----:B0-----:R-:W-:-:S02]  /*1450*/  SHF.L.U64.HI R4, R195, 0x1, R12 ;  /* 0x00000001c3047819 */ /* 0x001fc4000001020c */
[----:B------:R-:W-:Y:S01]  /*1460*/  SHF.R.S32.HI R227, RZ, 0x1f, R214 ;  /* 0x0000001fffe37819 */ /* 0x000fe200000114d6 */
[----:B------:R-:W-:Y:S01]  /*1470*/  IMAD.IADD R226, R226, 0x1, R225 ;  /* 0x00000001e2e27824 */ /* 0x000fe200078e02e1 */
[----:B------:R-:W-:Y:S01]  /*1480*/  SHF.R.S32.HI R228, RZ, 0x1f, R213 ;  /* 0x0000001fffe47819 */ /* 0x000fe200000114d5 */
[----:B------:R0:W-:Y:S01]  /*1490*/  STL [R1+0x20], R4 ;  /* 0x0000200401007387 */ /* 0x0001e20000100800 */
[----:B------:R-:W-:Y:S02]  /*14a0*/  SHF.R.S32.HI R229, RZ, 0x1f, R212 ;  /* 0x0000001fffe57819 */ /* 0x000fe400000114d4 */
[----:B-1----:R-:W-:Y:S01]  /*14b0*/  SHF.L.U64.HI R6, R215, 0x1, R14 ;  /* 0x00000001d7067819 */ /* 0x002fe2000001020e */
[----:B------:R-:W-:Y:S01]  /*14c0*/  STL [R1+0x24], R7 ;  /* 0x0000240701007387 */ /* 0x000fe20000100800 */
[----:B------:R-:W-:Y:S02]  /*14d0*/  SHF.R.S32.HI R17, RZ, 0x1f, R16 ;  /* 0x0000001fff117819 */ /* 0x000fe40000011410 */
[----:B------:R-:W-:Y:S01]  /*14e0*/  SHF.R.S32.HI R191, RZ, 0x1f, R19 ;  /* 0x0000001fffbf7819 */ /* 0x000fe20000011413 */
[----:B------:R-:W-:Y:S01]  /*14f0*/  STL [R1+0x28], R6 ;  /* 0x0000280601007387 */ /* 0x000fe20000100800 */
[----:B------:R-:W-:-:S02]  /*1500*/  SHF.L.U64.HI R227, R214, 0x1, R227 ;  /* 0x00000001d6e37819 */ /* 0x000fc400000102e3 */
[----:B0-----:R-:W-:Y:S02]  /*1510*/  SHF.L.U64.HI R4, R193, 0x1, R20 ;  /* 0x00000001c1047819 */ /* 0x001fe40000010214 */
[----:B------:R-:W-:Y:S02]  /*1520*/  SHF.L.U64.HI R228, R213, 0x1, R228 ;  /* 0x00000001d5e47819 */ /* 0x000fe400000102e4 */
[----:B------:R-:W-:Y:S01]  /*1530*/  SHF.L.U64.HI R229, R212, 0x1, R229 ;  /* 0x00000001d4e57819 */ /* 0x000fe200000102e5 */
[----:B------:R0:W-:Y:S01]  /*1540*/  STL [R1+0x54], R4 ;  /* 0x0000540401007387 */ /* 0x0001e20000100800 */
[----:B------:R-:W-:Y:S01]  /*1550*/  IADD3 R225, R225, R224, RZ ;  /* 0x000000e0e1e17210 */ /* 0x000fe20007ffe0ff */
[----:B0-----:R-:W-:-:S05]  /*1560*/  IMAD R4, R5, 0x2, R2 ;  /* 0x0000000205047824 */ /* 0x001fca00078e0202 */
[----:B------:R0:W-:Y:S04]  /*1570*/  STL [R1+0x5c], R4 ;  /* 0x00005c0401007387 */ /* 0x0001e80000100800 */
[----:B------:R0:W-:Y:S01]  /*1580*/  STL [R1+0x68], R0 ;  /* 0x0000680001007387 */ /* 0x0001e20000100800 */
[----:B--2---:R-:W-:Y:S01]  /*1590*/  LOP3.LUT R188, R18, 0x1, RZ, 0xfc, !PT ;  /* 0x0000000112bc7812 */ /* 0x004fe200078efcff */
[----:B0-----:R-:W-:-:S07]  /*15a0*/  IMAD.MOV.U32 R18, RZ, RZ, RZ ;  /* 0x000000ffff127224 */ /* 0x001fce00078e00ff */
.L_x_1355:
[----:B0-2-4-:R-:W0:Y:S01]  /*15b0*/  LDC.64 R4, c[0x0][0xd88] ;  /* 0x00036200ff047b82 */ /* 0x015e220000000a00 */
[----:B------:R-:W-:Y:S01]  /*15c0*/  ULDC.64 UR4, c[0x0][0xb20] ;  /* 0x0002c80000047ab9 */ /* 0x000fe20000000a00 */
[----:B------:R-:W-:Y:S01]  /*15d0*/  ULDC.64 UR8, c[0x0][0xb10] ;  /* 0x0002c40000087ab9 */ /* 0x000fe20000000a00 */
[----:B------:R-:W-:Y:S01]  /*15e0*/  ULDC.64 UR6, c[0x0][0xb00] ;  /* 0x0002c00000067ab9 */ /* 0x000fe20000000a00 */
[----:B0-----:R-:W-:-:S05]  /*15f0*/  IMAD.WIDE R4, R27, 0x4, R4 ;  /* 0x000000041b047825 */ /* 0x001fca00078e0204 */
[----:B------:R-:W2:Y:S01]  /*1600*/  LDG.E R0, desc[UR40][R4.64] ;  /* 0x0000002804007981 */ /* 0x000ea2000c1e1900 */
[----:B------:R-:W-:Y:S01]  /*1610*/  ISETP.NE.U32.AND P2, PT, RZ, UR4, PT ;  /* 0x00000004ff007c0c */ /* 0x000fe2000bf45070 */
[----:B------:R-:W-:Y:S01]  /*1620*/  IMAD.MOV.U32 R29, RZ, RZ, RZ ;  /* 0x000000ffff1d7224 */ /* 0x000fe200078e00ff */
[----:B------:R-:W-:Y:S02]  /*1630*/  ISETP.NE.U32.AND P1, PT, RZ, UR8, PT ;  /* 0x00000008ff007c0c */ /* 0x000fe4000bf25070 */
[----:B------:R-:W-:Y:S02]  /*1640*/  ISETP.NE.AND.EX P2, PT, RZ, UR5, PT, P2 ;  /* 0x00000005ff007c0c */ /* 0x000fe4000bf45320 */
[----:B------:R-:W-:Y:S02]  /*1650*/  ISETP.NE.AND.EX P1, PT, RZ, UR9, PT, P1 ;  /* 0x00000009ff007c0c */ /* 0x000fe4000bf25310 */
[----:B------:R-:W-:-:S04]  /*1660*/  ISETP.NE.U32.AND P0, PT, RZ, UR6, PT ;  /* 0x00000006ff007c0c */ /* 0x000fc8000bf05070 */
        /* <DEDUP_REMOVED lines=44> */
.L_x_1235:
[----:B------:R-:W-:Y:S02]  /*1930*/  IMAD.U32 R40, RZ, RZ, UR5 ;  /* 0x00000005ff287e24 */ /* 0x000fe4000f8e00ff */
[----:B------:R-:W-:Y:S01]  /*1940*/  IMAD.U32 R28, RZ, RZ, UR4 ;  /* 0x00000004ff1c7e24 */ /* 0x000fe2000f8e00ff */
[----:B------:R-:W-:Y:S06]  /*1950*/  @!P2 BRA `(.L_x_1236) ;  /* 0x000000000010a947 */ /* 0x000fec0003800000 */
[----:B-1----:R-:W-:-:S04]  /*1960*/  IADD3 R4, P0, R31, UR8, RZ ;  /* 0x000000081f047c10 */ /* 0x002fc8000ff1e0ff */
[----:B------:R-:W-:-:S05]  /*1970*/  IADD3.X R5, R30, UR9, RZ, P0, !PT ;  /* 0x000000091e057c10 */ /* 0x000fca00087fe4ff */
[----:B------:R0:W5:Y:S01]  /*1980*/  LDG.E R28, desc[UR40][R4.64] ;  /* 0x00000028041c7981 */ /* 0x000162000c1e1900 */
[----:B------:R-:W-:Y:S05]  /*1990*/  BRA `(.L_x_1237) ;  /* 0x0000000000107947 */ /* 0x000fea0003800000 */
.L_x_1236:
[----:B------:R-:W-:Y:S05]  /*19a0*/  @!P0 BRA `(.L_x_1237) ;  /* 0x00000000000c8947 */ /* 0x000fea0003800000 */
[----:B-1----:R-:W2:Y:S04]  /*19b0*/  LDG.E R5, desc[UR40][R8.64] ;  /* 0x0000002808057981 */ /* 0x002ea8000c1e1900 */
[----:B------:R-:W2:Y:S02]  /*19c0*/  LDG.E R28, desc[UR40][R8.64+0x4] ;  /* 0x00000428081c7981 */ /* 0x000ea4000c1e1900 */
[----:B--2---:R-:W-:-:S07]  /*19d0*/  IMAD.IADD R28, R28, 0x1, -R5 ;  /* 0x000000011c1c7824 */ /* 0x004fce00078e0a05 */
.L_x_1237:
        /* <DEDUP_REMOVED lines=10> */
[----:B------:R-:W-:Y:S01]  /*1a80*/  ISETP.NE.U32.AND P1, PT, RZ, UR4, PT ;  /* 0x00000004ff007c0c */ /* 0x000fe2000bf25070 */
[----:B------:R-:W-:-:S03]  /*1a90*/  IMAD.MOV.U32 R27, RZ, RZ, R28 ;  /* 0x000000ffff1b7224 */ /* 0x000fc600078e001c */
[----:B------:R-:W-:Y:S02]  /*1aa0*/  VIMNMX R39, RZ, R39, !PT ;  /* 0x00000027ff277248 */ /* 0x000fe40007fe0100 */
        /* <DEDUP_REMOVED lines=42> */
.L_x_1240:
[----:B------:R-:W-:Y:S05]  /*1d50*/  BSYNC B6 ;  /* 0x0000000000067941 */ /* 0x000fea0003800000 */
.L_x_1239:
        /* <DEDUP_REMOVED lines=20> */
.L_x_1242:
[----:B------:R-:W-:Y:S05]  /*1ea0*/  BSYNC B6 ;  /* 0x0000000000067941 */ /* 0x000fea0003800000 */
.L_x_1241:
[----:B------:R-:W-:Y:S01]  /*1eb0*/  ULDC.64 UR4, c[0x0][0xaf0] ;  /* 0x0002bc0000047ab9 */ /* 0x000fe20000000a00 */
[----:B------:R-:W0:Y:S01]  /*1ec0*/  LDC R51, c[0x0][0x3f4] ;  /* 0x0000fd00ff337b82 */ /* 0x000e220000000800 */
[----:B------:R-:W-:-:S04]  /*1ed0*/  ISETP.NE.U32.AND P0, PT, RZ, UR4, PT ;  /* 0x00000004ff007c0c */ /* 0x000fc8000bf05070 */
[----:B------:R-:W-:-:S03]  /*1ee0*/  ISETP.NE.AND.EX P0, PT, RZ, UR5, PT, P0 ;  /* 0x00000005ff007c0c */ /* 0x000fc6000bf05300 */
[----:B------:R-:W1:Y:S08]  /*1ef0*/  LDC.64 R4, c[0x0][0x3f8] ;  /* 0x0000fe00ff047b82 */ /* 0x000e700000000a00 */
[----:B------:R-:W2:Y:S02]  /*1f00*/  LDC.64 R46, c[0x0][0x408] ;  /* 0x00010200ff2e7b82 */ /* 0x000ea40000000a00 */
[----:B------:R-:W-:-:S02]  /*1f10*/  @P0 IADD3 R6, P1, R31, UR4, RZ ;  /* 0x000000041f060c10 */ /* 0x000fc4000ff3e0ff */
[----:B------:R-:W-:Y:S01]  /*1f20*/  SHF.R.S32.HI R3, RZ, 0x1f, R23 ;  /* 0x0000001fff037819 */ /* 0x000fe20000011417 */
[----:B------:R-:W3:Y:S01]  /*1f30*/  S2R R12, SR_TID.X ;  /* 0x00000000000c7919 */ /* 0x000ee20000002100 */
[----:B------:R-:W-:Y:S02]  /*1f40*/  @P0 IADD3.X R7, R30, UR5, RZ, P1, !PT ;  /* 0x000000051e070c10 */ /* 0x000fe40008ffe4ff */
[----:B------:R-:W-:Y:S01]  /*1f50*/  SHF.R.S32.HI R187, RZ, 0x1f, R186 ;  /* 0x0000001fffbb7819 */ /* 0x000fe200000114ba */
[----:B------:R-:W-:Y:S01]  /*1f60*/  IMAD.SHL.U32 R44, R190, 0x40, RZ ;  /* 0x00000040be2c7824 */ /* 0x000fe200078e00ff */
[----:B0-----:R-:W-:Y:S01]  /*1f70*/  ISETP.GE.AND P3, PT, R16, R51, PT ;  /* 0x000000331000720c */ /* 0x001fe20003f66270 */
[----:B------:R0:W4:Y:S01]  /*1f80*/  @P0 LDG.E R41, desc[UR40][R6.64] ;  /* 0x0000002806290981 */ /* 0x000122000c1e1900 */
[----:B------:R-:W-:Y:S01]  /*1f90*/  ULDC UR4, c[0x0][0x2f4] ;  /* 0x0000bd0000047ab9 */ /* 0x000fe20000000800 */
[----:B------:R-:W-:Y:S01]  /*1fa0*/  SHF.R.S32.HI R48, RZ, 0x1f, R26 ;  /* 0x0000001fff307819 */ /* 0x000fe2000001141a */
[----:B------:R-:W3:Y:S01]  /*1fb0*/  S2R R30, SR_TID.X ;  /* 0x00000000001e7919 */ /* 0x000ee20000002100 */
[-C--:B-1----:R-:W-:Y:S01]  /*1fc0*/  IMAD R0, R3, R4.reuse, RZ ;  /* 0x0000000403007224 */ /* 0x082fe200078e02ff */
[----:B------:R-:W-:Y:S01]  /*1fd0*/  LOP3.LUT R44, R44, 0x1c0, RZ, 0xc0, !PT ;  /* 0x000001c02c2c7812 */ /* 0x000fe200078ec0ff */
[----:B------:R-:W-:Y:S01]  /*1fe0*/  IMAD.WIDE.U32 R20, R23, R4, R186 ;  /* 0x0000000417147225 */ /* 0x000fe200078e00ba */
[----:B------:R-:W-:-:S02]  /*1ff0*/  SHF.L.U64.HI R42, R4, 0x6, R5 ;  /* 0x00000006042a7819 */ /* 0x000fc40000010205 */
[----:B0----5:R-:W-:Y:S01]  /*2000*/  SHF.R.S32.HI R7, RZ, 0x1f, R27 ;  /* 0x0000001fff077819 */ /* 0x021fe2000001141b */
[----:B------:R-:W-:Y:S01]  /*2010*/  IMAD R9, R23, R5, R0 ;  /* 0x0000000517097224 */ /* 0x000fe200078e0200 */
[----:B------:R-:W-:Y:S01]  /*2020*/  ISETP.GE.AND P2, PT, R16, UR4, PT ;  /* 0x0000000410007c0c */ /* 0x000fe2000bf46270 */
[----:B--2---:R-:W-:Y:S01]  /*2030*/  IMAD R8, R3, R46, RZ ;  /* 0x0000002e03087224 */ /* 0x004fe200078e02ff */
[----:B------:R-:W-:Y:S01]  /*2040*/  SEL R3, R51, RZ, P3 ;  /* 0x000000ff33037207 */ /* 0x000fe20001800000 */
[----:B------:R-:W-:Y:S01]  /*2050*/  IMAD.WIDE.U32 R32, R23, R4, R16 ;  /* 0x0000000417207225 */ /* 0x000fe200078e0010 */
[----:B------:R-:W-:Y:S02]  /*2060*/  SHF.L.U64.HI R45, R46, 0x6, R47 ;  /* 0x000000062e2d7819 */ /* 0x000fe4000001022f */
[----:B------:R-:W-:Y:S01]  /*2070*/  ISETP.GE.AND P1, PT, R19, UR4, PT ;  /* 0x0000000413007c0c */ /* 0x000fe2000bf26270 */
[----:B------:R-:W-:Y:S01]  /*2080*/  IMAD.IADD R3, R16, 0x1, R3 ;  /* 0x0000000110037824 */ /* 0x000fe200078e0203 */
[----:B------:R-:W-:Y:S01]  /*2090*/  SHF.L.U32 R51, R51, 0x1, RZ ;  /* 0x0000000133337819 */ /* 0x000fe200000006ff */
[----:B------:R-:W-:-:S02]  /*20a0*/  IMAD.IADD R21, R21, 0x1, R9 ;  /* 0x0000000115157824 */ /* 0x000fc400078e0209 */
[----:B------:R-:W-:Y:S01]  /*20b0*/  IMAD.IADD R33, R9, 0x1, R33 ;  /* 0x0000000109217824 */ /* 0x000fe200078e0221 */
[----:B------:R-:W-:Y:S01]  /*20c0*/  SHF.R.S32.HI R6, RZ, 0x1f, R3 ;  /* 0x0000001fff067819 */ /* 0x000fe20000011403 */
[----:B------:R-:W-:Y:S01]  /*20d0*/  IMAD R11, R23, R47, R8 ;  /* 0x0000002f170b7224 */ /* 0x000fe200078e0208 */
[----:B---3--:R-:W-:Y:S01]  /*20e0*/  SHF.R.U32.HI R12, RZ, 0x7, R12 ;  /* 0x00000007ff0c7819 */ /* 0x008fe2000001160c */
[C---:B------:R-:W-:Y:S01]  /*20f0*/  IMAD R8, R7.reuse, R4, RZ ;  /* 0x0000000407087224 */ /* 0x040fe200078e02ff */
[----:B------:R-:W-:Y:S01]  /*2100*/  LEA.HI R3, R6, R3, RZ, 0x3 ;  /* 0x0000000306037211 */ /* 0x000fe200078f18ff */
[----:B------:R-:W-:Y:S02]  /*2110*/  IMAD R6, R7, R46, RZ ;  /* 0x0000002e07067224 */ /* 0x000fe400078e02ff */
[----:B------:R-:W-:Y:S01]  /*2120*/  IMAD.WIDE.U32 R20, R27, R4, R20 ;  /* 0x000000041b147225 */ /* 0x000fe200078e0014 */
[----:B------:R-:W-:-:S03]  /*2130*/  LOP3.LUT R58, R3, 0xfffffff8, RZ, 0xc0, !PT ;  /* 0xfffffff8033a7812 */ /* 0x000fc600078ec0ff */
[----:B------:R-:W-:Y:S01]  /*2140*/  IMAD.WIDE.U32 R32, R27, R4, R32 ;  /* 0x000000041b207225 */ /* 0x000fe200078e0020 */
[----:B------:R-:W-:-:S03]  /*2150*/  SHF.R.S32.HI R61, RZ, 0x1f, R58 ;  /* 0x0000001fff3d7819 */ /* 0x000fc6000001143a */
[----:B------:R-:W-:Y:S02]  /*2160*/  VIADD R30, R30, 0xffffff80 ;  /* 0xffffff801e1e7836 */ /* 0x000fe40000000000 */
[----:B------:R-:W-:Y:S01]  /*2170*/  IMAD.SHL.U32 R43, R4, 0x40, RZ ;  /* 0x00000040042b7824 */ /* 0x000fe200078e00ff */
[----:B------:R-:W-:Y:S01]  /*2180*/  LOP3.LUT R4, R44, 0x18, R16, 0xf8, !PT ;  /* 0x000000182c047812 */ /* 0x000fe200078ef810 */
[----:B------:R-:W-:Y:S01]  /*2190*/  IMAD R59, R27, R47, R6 ;  /* 0x0000002f1b3b7224 */ /* 0x000fe200078e0206 */
[----:B------:R-:W-:Y:S01]  /*21a0*/  SHF.R.S32.HI R10, RZ, 0x1f, R30 ;  /* 0x0000001fff0a7819 */ /* 0x000fe2000001141e */
[C---:B------:R-:W-:Y:S01]  /*21b0*/  IMAD.WIDE.U32 R34, R23.reuse, R46, R186 ;  /* 0x0000002e17227225 */ /* 0x040fe200078e00ba */
[----:B------:R-:W-:Y:S02]  /*21c0*/  SHF.R.U32.HI R47, RZ, 0x3, R44 ;  /* 0x00000003ff2f7819 */ /* 0x000fe4000001162c */
[----:B------:R-:W-:Y:S01]  /*21d0*/  LEA.HI R10, R10, R30, RZ, 0x2 ;  /* 0x0000001e0a0a7211 */ /* 0x000fe200078f10ff */
[----:B------:R-:W-:-:S03]  /*21e0*/  IMAD.WIDE.U32 R36, R23, R46, R16 ;  /* 0x0000002e17247225 */ /* 0x000fc600078e0010 */
[----:B------:R-:W-:Y:S01]  /*21f0*/  LOP3.LUT R10, R10, 0xfffffffc, RZ, 0xc0, !PT ;  /* 0xfffffffc0a0a7812 */ /* 0x000fe200078ec0ff */
[----:B------:R-:W-:Y:S01]  /*2200*/  IMAD R9, R27, R5, R8 ;  /* 0x000000051b097224 */ /* 0x000fe200078e0208 */
[-C--:B------:R-:W-:Y:S01]  /*2210*/  LOP3.LUT R5, R4, R47.reuse, RZ, 0x3c, !PT ;  /* 0x0000002f04057212 */ /* 0x080fe200078e3cff */
[----:B------:R-:W-:Y:S01]  /*2220*/  IMAD.IADD R35, R35, 0x1, R11 ;  /* 0x0000000123237824 */ /* 0x000fe200078e020b */
[----:B------:R-:W-:Y:S01]  /*2230*/  LOP3.LUT R4, R44, 0x38, R3, 0xf8, !PT ;  /* 0x000000382c047812 */ /* 0x000fe200078ef803 */
[----:B------:R-:W-:Y:S02]  /*2240*/  IMAD.IADD R37, R11, 0x1, R37 ;  /* 0x000000010b257824 */ /* 0x000fe400078e0225 */
[----:B------:R-:W-:Y:S01]  /*2250*/  IMAD R52, R220, 0x200, R5 ;  /* 0x00000200dc347824 */ /* 0x000fe200078e0205 */
[----:B------:R-:W-:Y:S01]  /*2260*/  LOP3.LUT R5, R4, R47, RZ, 0x3c, !PT ;  /* 0x0000002f04057212 */ /* 0x000fe200078e3cff */
[----:B------:R-:W-:-:S04]  /*2270*/  IMAD.WIDE.U32 R34, R27, R46, R34 ;  /* 0x0000002e1b227225 */ /* 0x000fc800078e0022 */
[----:B------:R-:W-:-:S04]  /*2280*/  IMAD.WIDE.U32 R36, R27, R46, R36 ;  /* 0x0000002e1b247225 */ /* 0x000fc800078e0024 */
[----:B------:R-:W-:Y:S02]  /*2290*/  IMAD.IADD R10, R30, 0x1, -R10 ;  /* 0x000000011e0a7824 */ /* 0x000fe400078e0a0a */
[----:B------:R-:W-:Y:S02]  /*22a0*/  IMAD.IADD R55, R35, 0x1, R59 ;  /* 0x0000000123377824 */ /* 0x000fe400078e023b */
[----:B------:R-:W-:Y:S02]  /*22b0*/  IMAD.IADD R0, R29, 0x1, R28 ;  /* 0x000000011d007824 */ /* 0x000fe400078e021c */
[----:B------:R-:W-:Y:S02]  /*22c0*/  IMAD.SHL.U32 R46, R46, 0x40, RZ ;  /* 0x000000402e2e7824 */ /* 0x000fe400078e00ff */
[----:B------:R-:W-:Y:S02]  /*22d0*/  VIADD R49, R12, 0x8 ;  /* 0x000000080c317836 */ /* 0x000fe40000000000 */
[----:B------:R-:W-:-:S02]  /*22e0*/  IMAD R50, R10, 0x40, R23 ;  /* 0x000000400a327824 */ /* 0x000fc400078e0217 */
[----:B------:R-:W-:Y:S02]  /*22f0*/  IMAD.IADD R53, R21, 0x1, R9 ;  /* 0x0000000115357824 */ /* 0x000fe400078e0209 */
[----:B------:R-:W-:Y:S02]  /*2300*/  IMAD.IADD R54, R9, 0x1, R33 ;  /* 0x0000000109367824 */ /* 0x000fe400078e0221 */
[----:B------:R-:W-:Y:S02]  /*2310*/  IMAD.IADD R59, R59, 0x1, R37 ;  /* 0x000000013b3b7824 */ /* 0x000fe400078e0225 */
[----:B------:R-:W-:Y:S01]  /*2320*/  IMAD R62, R220, 0x200, R5 ;  /* 0x00000200dc3e7824 */ /* 0x000fe200078e0205 */
[----:B----4-:R-:W-:-:S07]  /*2330*/  SHF.R.S32.HI R60, RZ, 0x1f, R41 ;  /* 0x0000001fff3c7819 */ /* 0x010fce0000011429 */
.L_x_1275:
[----:B0-----:R-:W0:Y:S01]  /*2340*/  LDC R65, c[0x0][0x430] ;  /* 0x00010c00ff417b82 */ /* 0x001e220000000800 */
[----:B------:R-:W-:Y:S02]  /*2350*/  VIADD R38, R38, 0xffffffff ;  /* 0xffffffff26267836 */ /* 0x000fe40000000000 */
[----:B------:R-:W-:Y:S02]  /*2360*/  IMAD.MOV.U32 R64, RZ, RZ, RZ ;  /* 0x000000ffff407224 */ /* 0x000fe400078e00ff */
[----:B------:R-:W-:-:S03]  /*2370*/  IMAD R5, R38, 0x40, R50 ;  /* 0x0000004026057824 */ /* 0x000fc600078e0232 */
[----:B-1----:R-:W1:Y:S01]  /*2380*/  LDC R73, c[0x0][0x3f4] ;  /* 0x0000fd00ff497b82 */ /* 0x002e620000000800 */
[----:B------:R-:W-:Y:S01]  /*2390*/  IMAD.IADD R12, R0, 0x1, R5 ;  /* 0x00000001000c7824 */ /* 0x000fe200078e0205 */
[----:B------:R-:W-:-:S03]  /*23a0*/  ISETP.GE.AND P0, PT, R5, R40, PT ;  /* 0x000000280500720c */ /* 0x000fc60003f06270 */
[----:B------:R-:W-:Y:S01]  /*23b0*/  IMAD.MOV.U32 R8, RZ, RZ, R12 ;  /* 0x000000ffff087224 */ /* 0x000fe200078e000c */
[----:B------:R-:W-:Y:S02]  /*23c0*/  ISETP.GT.OR P0, PT, R50, 0x3f, P0 ;  /* 0x0000003f3200780c */ /* 0x000fe40000704670 */
        /* <DEDUP_REMOVED lines=18> */
[----:B------:R-:W-:Y:S01]  /*24f0*/  IMAD.MOV R6, RZ, RZ, -R8 ;  /* 0x000000ffff067224 */ /* 0x000fe200078e0a08 */
[----:B------:R-:W-:Y:S01]  /*2500*/  BSSY B0, `(.L_x_1243) ;  /* 0x00001a3000007945 */ /* 0x000fe20003800000 */
[----:B------:R-:W-:Y:S01]  /*2510*/  IMAD.IADD R75, R52, 0x1, R71 ;  /* 0x00000001344b7824 */ /* 0x000fe200078e0247 */
[----:B------:R-:W-:Y:S01]  /*2520*/  ISETP.GT.AND P4, PT, R38, R39, PT ;  /* 0x000000272600720c */ /* 0x000fe20003f84270 */
[----:B------:R-:W-:-:S02]  /*2530*/  IMAD R65, R65, R6, R12 ;  /* 0x0000000641417224 */ /* 0x000fc400078e020c */
[----:B------:R-:W-:Y:S01]  /*2540*/  IMAD R75, R75, 0x2, R2 ;  /* 0x000000024b4b7824 */ /* 0x000fe200078e0202 */
[----:B0-----:R-:W-:Y:S09]  /*2550*/  @!P0 BRA `(.L_x_1244) ;  /* 0x00000014009c8947 */ /* 0x001ff20003800000 */
        /* <DEDUP_REMOVED lines=37> */
[----:B------:R-:W-:Y:S01]  /*27b0*/  IMAD.MOV.U32 R6, RZ, RZ, R34 ;  /* 0x000000ffff067224 */ /* 0x000fe200078e0022 */
[----:B------:R-:W-:Y:S01]  /*27c0*/  ULDC.64 UR4, c[0x0][0x3e8] ;  /* 0x0000fa0000047ab9 */ /* 0x000fe20000000a00 */
[----:B------:R-:W-:Y:S01]  /*27d0*/  IMAD.MOV.U32 R7, RZ, RZ, R55 ;  /* 0x000000ffff077224 */ /* 0x000fe200078e0037 */
[----:B------:R-:W-:Y:S01]  /*27e0*/  ULDC.64 UR6, c[0x0][0x400] ;  /* 0x0001000000067ab9 */ /* 0x000fe20000000a00 */
[----:B------:R-:W-:Y:S01]  /*27f0*/  IMAD R5, R45, R38, RZ ;  /* 0x000000262d057224 */ /* 0x000fe200078e02ff */
[----:B------:R-:W-:Y:S01]  /*2800*/  CS2R R28, SRZ ;  /* 0x00000000001c7805 */ /* 0x000fe2000001ff00 */
[----:B------:R-:W-:Y:S01]  /*2810*/  IMAD.WIDE.U32 R8, R38, R46, R6 ;  /* 0x0000002e26087225 */ /* 0x000fe200078e0006 */
[----:B------:R-:W-:-:S03]  /*2820*/  IADD3 R7, P5, R20, R4, RZ ;  /* 0x0000000414077210 */ /* 0x000fc60007fbe0ff */
        /* <DEDUP_REMOVED lines=14> */
.L_x_1247:
[----:B------:R-:W-:Y:S05]  /*2910*/  BSYNC B1 ;  /* 0x0000000000017941 */ /* 0x000fea0003800000 */
.L_x_1246:
[----:B------:R-:W-:Y:S01]  /*2920*/  ISETP.NE.AND P5, PT, R188, 0x3, PT ;  /* 0x00000003bc00780c */ /* 0x000fe20003fa5270 */
[----:B0----5:R-:W-:Y:S02]  /*2930*/  IMAD.MOV.U32 R4, RZ, RZ, R8 ;  /* 0x000000ffff047224 */ /* 0x021fe400078e0008 */
[----:B------:R-:W-:Y:S02]  /*2940*/  IMAD.MOV.U32 R5, RZ, RZ, R9 ;  /* 0x000000ffff057224 */ /* 0x000fe400078e0009 */
[----:B------:R-:W-:Y:S02]  /*2950*/  IMAD.MOV.U32 R6, RZ, RZ, R30 ;  /* 0x000000ffff067224 */ /* 0x000fe400078e001e */
[----:B------:R-:W-:Y:S01]  /*2960*/  IMAD.MOV.U32 R7, RZ, RZ, R31 ;  /* 0x000000ffff077224 */ /* 0x000fe200078e001f */
[----:B------:R-:W-:Y:S01]  /*2970*/  PRMT R77, R4, 0x5410, R5 ;  /* 0x00005410044d7816 */ /* 0x000fe20000000005 */
[----:B------:R-:W-:Y:S02]  /*2980*/  IMAD.MOV.U32 R4, RZ, RZ, R28 ;  /* 0x000000ffff047224 */ /* 0x000fe400078e001c */
[----:B------:R-:W-:Y:S01]  /*2990*/  IMAD.MOV.U32 R5, RZ, RZ, R29 ;  /* 0x000000ffff057224 */ /* 0x000fe200078e001d */
[----:B------:R-:W-:Y:S01]  /*29a0*/  PRMT R78, R6, 0x5410, R7 ;  /* 0x00005410064e7816 */ /* 0x000fe20000000007 */
[----:B------:R-:W-:-:S02]  /*29b0*/  IMAD.MOV.U32 R6, RZ, RZ, R56 ;  /* 0x000000ffff067224 */ /* 0x000fc400078e0038 */
[----:B------:R-:W-:Y:S01]  /*29c0*/  IMAD.MOV.U32 R7, RZ, RZ, R57 ;  /* 0x000000ffff077224 */ /* 0x000fe200078e0039 */
[----:B------:R-:W-:-:S04]  /*29d0*/  PRMT R79, R4, 0x5410, R5 ;  /* 0x00005410044f7816 */ /* 0x000fc80000000005 */
[----:B------:R-:W-:Y:S01]  /*29e0*/  PRMT R80, R6, 0x5410, R7 ;  /* 0x0000541006507816 */ /* 0x000fe20000000007 */
[----:B------:R-:W-:Y:S06]  /*29f0*/  @!P5 BRA `(.L_x_1248) ;  /* 0x000000000004d947 */ /* 0x000fec0003800000 */
[----:B------:R-:W-:Y:S01]  /*2a00*/  BPT.TRAP 0x1 ;  /* 0x000000040000795c */ /* 0x000fe20000300000 */
.L_x_1248:
[----:B------:R-:W-:Y:S01]  /*2a10*/  IMAD R63, R22, 0x8, R2 ;  /* 0x00000008163f7824 */ /* 0x000fe200078e0202 */
[----:B------:R-:W-:Y:S01]  /*2a20*/  SHF.L.U32 R74, R185, 0x1f, RZ ;  /* 0x0000001fb94a7819 */ /* 0x000fe200000006ff */
[----:B------:R-:W-:Y:S03]  /*2a30*/  BSSY B1, `(.L_x_1249) ;  /* 0x0000003000017945 */ /* 0x000fe60003800000 */
[----:B------:R-:W0:Y:S02]  /*2a40*/  SYNCS.PHASECHK.TRANS64.TRYWAIT P6, [R63+URZ+0x38890], R74 ;  /* 0x0388904a3f0075a7 */ /* 0x000e2400080c017f */
[----:B0-----:R-:W-:Y:S05]  /*2a50*/  @!P6 BRA `(.L_x_1250) ;  /* 0x0000018800d4e947 */ /* 0x001fea0003800000 */
.L_x_1490:
[----:B------:R-:W-:Y:S05]  /*2a60*/  BSYNC B1 ;  /* 0x0000000000017941 */ /* 0x000fea0003800000 */
.L_x_1249:
[----:B------:R-:W-:-:S03]  /*2a70*/  UMOV UR4, 0xffffffff ;  /* 0xffffffff00047882 */ /* 0x000fc60000000000 */
[----:B------:R-:W-:Y:S05]  /*2a80*/  BRA.DIV UR4, `(.L_x_1251) ;  /* 0x0000018a04dc7947 */ /* 0x000fea000b800000 */
[----:B------:R1:W2:Y:S04]  /*2a90*/  SHFL.IDX PT, R72, R69, RZ, 0x1c1f ;  /* 0x001c1fff45487589 */ /* 0x0002a800000e0000 */
[----:B------:R1:W3:Y:S02]  /*2aa0*/  SHFL.IDX PT, R14, R70, RZ, 0x1c1f ;  /* 0x001c1fff460e7589 */ /* 0x0002e400000e0000 */
.L_x_1494:
        /* <DEDUP_REMOVED lines=10> */
[--C-:B0-----:R-:W-:Y:S01]  /*2b50*/  HADD2.F32 R13, -RZ, R7.reuse.H1_H1 ;  /* 0x30000007ff0d7230 */ /* 0x101fe20000004100 */
[----:B------:R-:W-:Y:S01]  /*2b60*/  SHF.R.U32.HI R30, RZ, 0x10, R31 ;  /* 0x00000010ff1e7819 */ /* 0x000fe2000001161f */
[----:B------:R-:W-:Y:S01]  /*2b70*/  HADD2.F32 R7, -RZ, R7.H0_H0 ;  /* 0x20000007ff077230 */ /* 0x000fe20000004100 */
[--C-:B------:R-:W-:Y:S01]  /*2b80*/  SHF.R.U64 R31, R56, 0x10, R57.reuse ;  /* 0x00000010381f7819 */ /* 0x100fe20000001239 */
[----:B------:R-:W-:Y:S01]  /*2b90*/  HADD2.F32 R15, -RZ, R15.H0_H0 ;  /* 0x2000000fff0f7230 */ /* 0x000fe20000004100 */
[----:B------:R-:W-:Y:S01]  /*2ba0*/  MOV R12, R6 ;  /* 0x00000006000c7202 */ /* 0x000fe20000000f00 */
[----:B------:R-:W-:Y:S01]  /*2bb0*/  HADD2.F32 R6, -RZ, R5.H1_H1 ;  /* 0x30000005ff067230 */ /* 0x000fe20000004100 */
[----:B------:R-:W-:Y:S01]  /*2bc0*/  SHF.R.U32.HI R56, RZ, 0x10, R57 ;  /* 0x00000010ff387819 */ /* 0x000fe20000011639 */
[----:B------:R-:W-:Y:S02]  /*2bd0*/  HADD2.F32 R31, -RZ, R31.H0_H0 ;  /* 0x2000001fff1f7230 */ /* 0x000fe40000004100 */
[----:B------:R-:W-:-:S02]  /*2be0*/  HADD2.F32 R5, -RZ, R5.H0_H0 ;  /* 0x20000005ff057230 */ /* 0x000fc40000004100 */
[----:B------:R-:W-:Y:S02]  /*2bf0*/  HADD2.F32 R56, -RZ, R56.H0_H0 ;  /* 0x20000038ff387230 */ /* 0x000fe40000004100 */
[CC--:B-1----:R-:W-:Y:S01]  /*2c00*/  FMUL.FTZ R70, R6.reuse, R31.reuse ;  /* 0x0000001f06467220 */ /* 0x0c2fe20000410000 */
[----:B------:R-:W-:Y:S02]  /*2c10*/  HADD2.F32 R30, -RZ, R30.H0_H0 ;  /* 0x2000001eff1e7230 */ /* 0x000fe40000004100 */
[C---:B------:R-:W-:Y:S01]  /*2c20*/  FMUL.FTZ R31, R5.reuse, R31 ;  /* 0x0000001f051f7220 */ /* 0x040fe20000410000 */
[-C--:B------:R-:W-:Y:S01]  /*2c30*/  FFMA.FTZ R70, R5, R15.reuse, -R70 ;  /* 0x0000000f05467223 */ /* 0x080fe20000010846 */
[----:B------:R-:W-:Y:S02]  /*2c40*/  FMUL.FTZ R76, R13, R56 ;  /* 0x000000380d4c7220 */ /* 0x000fe40000410000 */
        /* <DEDUP_REMOVED lines=24> */
.L_x_1256:
[----:B------:R-:W-:Y:S05]  /*2dd0*/  BSYNC B2 ;  /* 0x0000000000027941 */ /* 0x000fea0003800000 */
.L_x_1255:
[----:B0-----:R4:W-:Y:S02]  /*2de0*/  ST.E.128 desc[UR40][R10.64], R4 ;  /* 0x000000040a007985 */ /* 0x0019e4000c101d28 */
.L_x_1254:
[----:B------:R-:W-:Y:S05]  /*2df0*/  BSYNC B1 ;  /* 0x0000000000017941 */ /* 0x000fea0003800000 */
.L_x_1253:
        /* <DEDUP_REMOVED lines=8> */
[----:B--2---:R-:W-:-:S03]  /*2e80*/  LEA.HI.X R11, R19, R72, R191, 0x1, P0 ;  /* 0x00000048130b7211 */ /* 0x004fc600000f0cbf */
[----:B------:R-:W-:-:S06]  /*2e90*/  IMAD R4, R71, 0x2, R2 ;  /* 0x0000000247047824 */ /* 0x000fcc00078e0202 */
        /* <DEDUP_REMOVED lines=43> */
.L_x_1258:
[----:B------:R-:W-:Y:S05]  /*3150*/  BSYNC B1 ;  /* 0x0000000000017941 */ /* 0x000fea0003800000 */
.L_x_1257:
[----:B--2---:R2:W-:Y:S01]  /*3160*/  ST.E.128 desc[UR40][R10.64], R4 ;  /* 0x000000040a007985 */ /* 0x0045e2000c101d28 */
[----:B------:R-:W-:Y:S05]  /*3170*/  BRA `(.L_x_1252) ;  /* 0x0000000c006c7947 */ /* 0x000fea0003800000 */
.L_x_1245:
        /* <DEDUP_REMOVED lines=25> */
[----:B--2---:R-:W-:Y:S02]  /*3310*/  IMAD.MOV.U32 R10, RZ, RZ, R6 ;  /* 0x000000ffff0a7224 */ /* 0x004fe400078e0006 */
[----:B------:R-:W-:Y:S02]  /*3320*/  IMAD.MOV.U32 R11, RZ, RZ, R7 ;  /* 0x000000ffff0b7224 */ /* 0x000fe400078e0007 */
        /* <DEDUP_REMOVED lines=14> */
.L_x_1259:
[----:B------:R-:W-:Y:S01]  /*3410*/  IMAD R63, R22, 0x8, R2 ;  /* 0x00000008163f7824 */ /* 0x000fe200078e0202 */
[----:B------:R-:W-:Y:S01]  /*3420*/  SHF.L.U32 R74, R185, 0x1f, RZ ;  /* 0x0000001fb94a7819 */ /* 0x000fe200000006ff */
[----:B------:R-:W-:Y:S03]  /*3430*/  BSSY B1, `(.L_x_1260) ;  /* 0x0000003000017945 */ /* 0x000fe60003800000 */
[----:B------:R-:W0:Y:S02]  /*3440*/  SYNCS.PHASECHK.TRANS64.TRYWAIT P6, [R63+URZ+0x38890], R74 ;  /* 0x0388904a3f0075a7 */ /* 0x000e2400080c017f */
[----:B0-----:R-:W-:Y:S05]  /*3450*/  @!P6 BRA `(.L_x_1261) ;  /* 0x0000018000b0e947 */ /* 0x001fea0003800000 */
.L_x_1495:
[----:B------:R-:W-:Y:S05]  /*3460*/  BSYNC B1 ;  /* 0x0000000000017941 */ /* 0x000fea0003800000 */
.L_x_1260:
[----:B------:R-:W-:-:S03]  /*3470*/  UMOV UR4, 0xffffffff ;  /* 0xffffffff00047882 */ /* 0x000fc60000000000 */
[----:B------:R-:W-:Y:S05]  /*3480*/  BRA.DIV UR4, `(.L_x_1262) ;  /* 0x0000018204b87947 */ /* 0x000fea000b800000 */
[----:B------:R-:W1:Y:S04]  /*3490*/  SHFL.IDX PT, R69, R69, RZ, 0x1c1f ;  /* 0x001c1fff45457589 */ /* 0x000e6800000e0000 */
[----:B------:R-:W2:Y:S02]  /*34a0*/  SHFL.IDX PT, R70, R70, RZ, 0x1c1f ;  /* 0x001c1fff46467589 */ /* 0x000ea400000e0000 */
.L_x_1499:
[----:B------:R-:W-:-:S13]  /*34b0*/  ISETP.GE.OR P6, PT, R23, R68, P2 ;  /* 0x000000441700720c */ /* 0x000fda00017c6670 */
[----:B------:R-:W-:Y:S05]  /*34c0*/  @P6 BRA `(.L_x_1252) ;  /* 0x0000000800986947 */ /* 0x000fea0003800000 */
[----:B------:R-:W3:Y:S01]  /*34d0*/  LDC R72, c[0x0][0x2f4] ;  /* 0x0000bd00ff487b82 */ /* 0x000ee20000000800 */
[C---:B--2---:R-:W-:Y:S01]  /*34e0*/  LEA R56, P6, R58.reuse, R70, 0x1 ;  /* 0x000000463a387211 */ /* 0x044fe200078c08ff */
[----:B------:R-:W-:Y:S03]  /*34f0*/  BSSY B1, `(.L_x_1263) ;  /* 0x0000065000017945 */ /* 0x000fe60003800000 */
[----:B-1----:R-:W-:Y:S02]  /*3500*/  LEA.HI.X R57, R58, R69, R61, 0x1, P6 ;  /* 0x000000453a397211 */ /* 0x002fe400030f0c3d */
[----:B---3--:R-:W-:-:S04]  /*3510*/  IADD3 R8, -R51, R72, RZ ;  /* 0x0000004833087210 */ /* 0x008fc80007ffe1ff */
[----:B------:R-:W-:-:S04]  /*3520*/  SEL R8, R51, R8, !P3 ;  /* 0x0000000833087207 */ /* 0x000fc80005800000 */
[----:B------:R-:W-:-:S04]  /*3530*/  SHF.R.S32.HI R9, RZ, 0x1f, R8 ;  /* 0x0000001fff097819 */ /* 0x000fc80000011408 */
[----:B------:R-:W-:-:S04]  /*3540*/  LEA.HI R9, R9, R8, RZ, 0x4 ;  /* 0x0000000809097211 */ /* 0x000fc800078f20ff */
[----:B------:R-:W-:-:S04]  /*3550*/  SHF.R.S32.HI R8, RZ, 0x4, R9 ;  /* 0x00000004ff087819 */ /* 0x000fc80000011409 */
[----:B------:R-:W-:-:S05]  /*3560*/  LEA.HI.SX32 R8, R3, R8, 0x1d ;  /* 0x0000000803087211 */ /* 0x000fca00078feaff */
[----:B------:R-:W-:-:S05]  /*3570*/  IMAD.SHL.U32 R73, R8, 0x8, RZ ;  /* 0x0000000808497824 */ /* 0x000fca00078e00ff */
[----:B------:R-:W-:-:S04]  /*3580*/  LOP3.LUT R8, R44, 0x38, R73, 0xf8, !PT ;  /* 0x000000382c087812 */ /* 0x000fc800078ef849 */
[----:B------:R-:W-:-:S05]  /*3590*/  LOP3.LUT R9, R8, R47, RZ, 0x3c, !PT ;  /* 0x0000002f08097212 */ /* 0x000fca00078e3cff */
[----:B------:R-:W-:Y:S02]  /*35a0*/  IMAD R8, R220, 0x200, R9 ;  /* 0x00000200dc087824 */ /* 0x000fe400078e0209 */
[----:B------:R-:W-:Y:S02]  /*35b0*/  IMAD.IADD R9, R62, 0x1, R71 ;  /* 0x000000013e097824 */ /* 0x000fe400078e0247 */
[----:B------:R-:W-:Y:S02]  /*35c0*/  IMAD.IADD R71, R71, 0x1, R8 ;  /* 0x0000000147477824 */ /* 0x000fe400078e0208 */
[--C-:B------:R-:W-:Y:S02]  /*35d0*/  IMAD R9, R9, 0x2, R2.reuse ;  /* 0x0000000209097824 */ /* 0x100fe400078e0202 */
[----:B------:R-:W-:-:S04]  /*35e0*/  IMAD R71, R71, 0x2, R2 ;  /* 0x0000000247477824 */ /* 0x000fc800078e0202 */
[----:B------:R-:W1:Y:S04]  /*35f0*/  LDS.128 R8, [R9+0x22400] ;  /* 0x0224000009087984 */ /* 0x000e680000000c00 */
        /* <DEDUP_REMOVED lines=84> */
.L_x_1264:
[----:B------:R-:W-:Y:S05]  /*3b40*/  BSYNC B1 ;  /* 0x0000000000017941 */ /* 0x000fea0003800000 */
.L_x_1263:
        /* <DEDUP_REMOVED lines=8> */
.L_x_1244:
[----:B------:R-:W-:-:S13]  /*3bd0*/  ISETP.NE.AND P5, PT, R188, 0x3, PT ;  /* 0x00000003bc00780c */ /* 0x000fda0003fa5270 */
[----:B------:R-:W-:Y:S05]  /*3be0*/  @!P5 BRA `(.L_x_1265) ;  /* 0x000000000004d947 */ /* 0x000fea0003800000 */
[----:B------:R-:W-:Y:S01]  /*3bf0*/  BPT.TRAP 0x1 ;  /* 0x000000040000795c */ /* 0x000fe20000300000 */
.L_x_1265:
[----:B------:R-:W-:Y:S01]  /*3c00*/  IMAD R63, R22, 0x8, R2 ;  /* 0x00000008163f7824 */ /* 0x000fe200078e0202 */
[----:B------:R-:W-:Y:S01]  /*3c10*/  SHF.L.U32 R74, R185, 0x1f, RZ ;  /* 0x0000001fb94a7819 */ /* 0x000fe200000006ff */
[----:B------:R-:W-:Y:S01]  /*3c20*/  BSSY B1, `(.L_x_1266) ;  /* 0x0000004000017945 */ /* 0x000fe20003800000 */
[----:B------:R-:W-:Y:S02]  /*3c30*/  SHF.R.S32.HI R67, RZ, 0x1f, R65 ;  /* 0x0000001fff437819 */ /* 0x000fe40000011441 */
[----:B------:R-:W0:Y:S02]  /*3c40*/  SYNCS.PHASECHK.TRANS64.TRYWAIT P0, [R63+URZ+0x38890], R74 ;  /* 0x0388904a3f0075a7 */ /* 0x000e24000800017f */
[----:B0-----:R-:W-:Y:S05]  /*3c50*/  @!P0 BRA `(.L_x_1267) ;  /* 0x0000017c00108947 */ /* 0x001fea0003800000 */
.L_x_1500:
[----:B------:R-:W-:Y:S05]  /*3c60*/  BSYNC B1 ;  /* 0x0000000000017941 */ /* 0x000fea0003800000 */
.L_x_1266:
        /* <DEDUP_REMOVED lines=24> */
[----:B------:R1:W2:Y:S04]  /*3df0*/  SHFL.IDX PT, R10, R13, RZ, 0x1c1f ;  /* 0x001c1fff0d0a7589 */ /* 0x0002a800000e0000 */
[----:B------:R1:W3:Y:S02]  /*3e00*/  SHFL.IDX PT, R14, R6, RZ, 0x1c1f ;  /* 0x001c1fff060e7589 */ /* 0x0002e400000e0000 */
.L_x_1504:
        /* <DEDUP_REMOVED lines=12> */
[----:B------:R-:W-:-:S04]  /*3ed0*/  LEA R8, P0, R19, R14, 0x1 ;  /* 0x0000000e13087211 */ /* 0x000fc800078008ff */
[----:B------:R-:W-:Y:S02]  /*3ee0*/  IADD3 R71, R71, R4, RZ ;  /* 0x0000000447477210 */ /* 0x000fe40007ffe0ff */
[----:B------:R-:W-:-:S03]  /*3ef0*/  LEA.HI.X R9, R19, R10, R191, 0x1, P0 ;  /* 0x0000000a13097211 */ /* 0x000fc600000f0cbf */
[----:B------:R-:W-:-:S06]  /*3f00*/  IMAD R4, R71, 0x2, R2 ;  /* 0x0000000247047824 */ /* 0x000fcc00078e0202 */
[----:B------:R-:W1:Y:S04]  /*3f10*/  LDS.128 R4, [R4+0x22400] ;  /* 0x0224000004047984 */ /* 0x000e680000000c00 */
[----:B-1----:R1:W-:Y:S02]  /*3f20*/  ST.E.128 desc[UR40][R8.64], R4 ;  /* 0x0000000408007985 */ /* 0x0023e4000c101d28 */
.L_x_1252:
[----:B------:R-:W-:Y:S05]  /*3f30*/  BSYNC B0 ;  /* 0x0000000000007941 */ /* 0x000fea0003800000 */
.L_x_1243:
        /* <DEDUP_REMOVED lines=17> */
.L_x_1270:
[----:B------:R-:W-:Y:S05]  /*4050*/  BSYNC B0 ;  /* 0x0000000000007941 */ /* 0x000fea0003800000 */
.L_x_1269:
[----:B------:R-:W2:Y:S01]  /*4060*/  SYNCS.PHASECHK.TRANS64.TRYWAIT P5, [R63+URZ+0x388b0], R74 ;  /* 0x0388b04a3f0075a7 */ /* 0x000ea200080a017f */
[----:B------:R-:W-:Y:S04]  /*4070*/  BSSY B0, `(.L_x_1271) ;  /* 0x0000002000007945 */ /* 0x000fe80003800000 */
[----:B--2---:R-:W-:Y:S05]  /*4080*/  @!P5 BRA `(.L_x_1272) ;  /* 0x00000178005cd947 */ /* 0x004fea0003800000 */
.L_x_1505:
[----:B------:R-:W-:Y:S05]  /*4090*/  BSYNC B0 ;  /* 0x0000000000007941 */ /* 0x000fea0003800000 */
.L_x_1271:
[----:B------:R-:W-:Y:S01]  /*40a0*/  ULDC.64 UR4, c[0x0][0x328] ;  /* 0x0000ca0000047ab9 */ /* 0x000fe20000000a00 */
[----:B------:R-:W-:Y:S01]  /*40b0*/  BSSY B0, `(.L_x_1273) ;  /* 0x0000078000007945 */ /* 0x000fe20003800000 */
[----:B------:R-:W-:Y:S02]  /*40c0*/  IMAD R6, R67, UR4, RZ ;  /* 0x0000000443067c24 */ /* 0x000fe4000f8e02ff */
[----:B-1----:R-:W-:-:S04]  /*40d0*/  IMAD.WIDE.U32 R4, R65, UR4, RZ ;  /* 0x0000000441047c25 */ /* 0x002fc8000f8e00ff */
[----:B------:R-:W-:Y:S01]  /*40e0*/  IMAD R65, R65, UR5, R6 ;  /* 0x0000000541417c24 */ /* 0x000fe2000f8e0206 */
[----:B------:R-:W-:Y:S02]  /*40f0*/  ULDC.64 UR4, c[0x0][0x338] ;  /* 0x0000ce0000047ab9 */ /* 0x000fe40000000a00 */
        /* <DEDUP_REMOVED lines=17> */
[----:B------:R-:W4:Y:S01]  /*4210*/  LDL R29, [R1] ;  /* 0x00000000011d7983 */ /* 0x000f220000100800 */
[----:B------:R-:W-:-:S03]  /*4220*/  ULDC UR4, c[0x0][0x320] ;  /* 0x0000c80000047ab9 */ /* 0x000fc60000000800 */
[----:B------:R-:W5:Y:S01]  /*4230*/  LDL R28, [R1+0x4] ;  /* 0x00000400011c7983 */ /* 0x000f620000100800 */
[----:B------:R-:W-:Y:S01]  /*4240*/  ISETP.GE.AND P6, PT, R16, UR4, PT ;  /* 0x0000000410007c0c */ /* 0x000fe2000bfc6270 */
[----:B------:R-:W-:Y:S02]  /*4250*/  IMAD R9, R22, 0x8000, R52 ;  /* 0x0000800016097824 */ /* 0x000fe400078e0234 */
[----:B------:R-:W2:Y:S02]  /*4260*/  LDL R15, [R1+0x8] ;  /* 0x00000800010f7983 */ /* 0x000ea40000100800 */
[C---:B------:R-:W-:Y:S01]  /*4270*/  IMAD R12, R9.reuse, 0x2, R2 ;  /* 0x00000002090c7824 */ /* 0x040fe200078e0202 */
[----:B------:R-:W-:Y:S01]  /*4280*/  LOP3.LUT P5, RZ, R190, 0x4, RZ, 0xc0, !PT ;  /* 0x00000004beff7812 */ /* 0x000fe200078ac0ff */
[----:B------:R-:W2:Y:S04]  /*4290*/  LDL R14, [R1+0xc] ;  /* 0x00000c00010e7983 */ /* 0x000ea80000100800 */
[----:B------:R-:W2:Y:S04]  /*42a0*/  LDL R56, [R1+0x10] ;  /* 0x0000100001387983 */ /* 0x000ea80000100800 */
[----:B------:R-:W0:Y:S01]  /*42b0*/  @!P6 LDS.128 R4, [R12+0x400] ;  /* 0x000400000c04e984 */ /* 0x000e220000000c00 */
[----:B------:R-:W-:-:S03]  /*42c0*/  VIADD R13, R9, 0x20 ;  /* 0x00000020090d7836 */ /* 0x000fc60000000000 */
[----:B------:R-:W-:Y:S01]  /*42d0*/  @P5 VIADD R13, R9, 0xffffffe0 ;  /* 0xffffffe0090d5836 */ /* 0x000fe20000000000 */
[C---:B-1----:R-:W-:Y:S01]  /*42e0*/  @!P6 LEA R8, P5, R16.reuse, R11, 0x1 ;  /* 0x0000000b1008e211 */ /* 0x042fe200078a08ff */
[----:B------:R-:W2:Y:S02]  /*42f0*/  LDL R31, [R1+0x14] ;  /* 0x00001400011f7983 */ /* 0x000ea40000100800 */
[----:B------:R-:W-:Y:S01]  /*4300*/  IMAD R13, R13, 0x2, R2 ;  /* 0x000000020d0d7824 */ /* 0x000fe200078e0202 */
[----:B---3--:R-:W-:Y:S01]  /*4310*/  @!P6 LEA.HI.X R9, R16, R10, R17, 0x1, P5 ;  /* 0x0000000a1009e211 */ /* 0x008fe200028f0c11 */
[----:B------:R-:W3:Y:S01]  /*4320*/  LDL R30, [R1+0x18] ;  /* 0x00001800011e7983 */ /* 0x000ee20000100800 */
[----:B------:R-:W-:-:S03]  /*4330*/  ISETP.GE.AND P5, PT, R19, UR4, PT ;  /* 0x0000000413007c0c */ /* 0x000fc6000bfa6270 */
        /* <DEDUP_REMOVED lines=23> */
[----:B----4-:R-:W-:Y:S02]  /*44b0*/  @!P5 IMAD.X R9, R10, 0x1, R29, P6 ;  /* 0x000000010a09d824 */ /* 0x010fe400030e061d */
[----:B------:R-:W4:Y:S01]  /*44c0*/  LDL R29, [R1+0x1c] ;  /* 0x00001c00011d7983 */ /* 0x000f220000100800 */
[----:B------:R-:W-:-:S03]  /*44d0*/  ISETP.GE.AND P6, PT, R210, UR4, PT ;  /* 0x00000004d2007c0c */ /* 0x000fc6000bfc6270 */
[----:B-1----:R0:W-:Y:S10]  /*44e0*/  @!P5 ST.E.128 desc[UR40][R8.64], R4 ;  /* 0x000000040800d985 */ /* 0x0021f4000c101d28 */
[----:B------:R-:W1:Y:S01]  /*44f0*/  @!P6 LDS.128 R4, [R12+0x6400] ;  /* 0x006400000c04e984 */ /* 0x000e620000000c00 */
[----:B0-----:R-:W-:-:S05]  /*4500*/  @!P6 LEA R8, P5, R210, R11, 0x1 ;  /* 0x0000000bd208e211 */ /* 0x001fca00078a08ff */
[----:B-----5:R-:W-:Y:S02]  /*4510*/  @!P6 IMAD.X R9, R10, 0x1, R28, P5 ;  /* 0x000000010a09e824 */ /* 0x020fe400028e061c */
[----:B------:R-:W5:Y:S01]  /*4520*/  LDL R28, [R1+0x20] ;  /* 0x00002000011c7983 */ /* 0x000f620000100800 */
[----:B------:R-:W-:-:S03]  /*4530*/  ISETP.GE.AND P5, PT, R209, UR4, PT ;  /* 0x00000004d1007c0c */ /* 0x000fc6000bfa6270 */
[----:B-1----:R0:W-:Y:S10]  /*4540*/  @!P6 ST.E.128 desc[UR40][R8.64], R4 ;  /* 0x000000040800e985 */ /* 0x0021f4000c101d28 */
[----:B------:R-:W1:Y:S01]  /*4550*/  @!P5 LDS.128 R4, [R13+0x6400] ;  /* 0x006400000d04d984 */ /* 0x000e620000000c00 */
[----:B0-----:R-:W-:-:S05]  /*4560*/  @!P5 LEA R8, P6, R209, R11, 0x1 ;  /* 0x0000000bd108d211 */ /* 0x001fca00078c08ff */
[----:B--2---:R-:W-:Y:S02]  /*4570*/  @!P5 IMAD.X R9, R10, 0x1, R15, P6 ;  /* 0x000000010a09d824 */ /* 0x004fe400030e060f */
[----:B------:R-:W2:Y:S01]  /*4580*/  LDL R15, [R1+0x24] ;  /* 0x00002400010f7983 */ /* 0x000ea20000100800 */
[----:B------:R-:W-:-:S03]  /*4590*/  ISETP.GE.AND P6, PT, R208, UR4, PT ;  /* 0x00000004d0007c0c */ /* 0x000fc6000bfc6270 */
[----:B-1----:R0:W-:Y:S10]  /*45a0*/  @!P5 ST.E.128 desc[UR40][R8.64], R4 ;  /* 0x000000040800d985 */ /* 0x0021f4000c101d28 */
[----:B------:R-:W1:Y:S01]  /*45b0*/  @!P6 LDS.128 R4, [R12+0x8400] ;  /* 0x008400000c04e984 */ /* 0x000e620000000c00 */
[----:B0-----:R-:W-:-:S04]  /*45c0*/  @!P6 LEA R8, P5, R208, R11, 0x1 ;  /* 0x0000000bd008e211 */ /* 0x001fc800078a08ff */
[----:B------:R-:W-:Y:S02]  /*45d0*/  @!P6 IADD3.X R9, R10, R14, RZ, P5, !PT ;  /* 0x0000000e0a09e210 */ /* 0x000fe40002ffe4ff */
[----:B------:R-:W2:Y:S01]  /*45e0*/  LDL R14, [R1+0x28] ;  /* 0x00002800010e7983 */ /* 0x000ea20000100800 */
        /* <DEDUP_REMOVED lines=14> */
[----:B---3--:R-:W-:Y:S01]  /*46d0*/  @!P5 IMAD.X R9, R10, 0x1, R30, P6 ;  /* 0x000000010a09d824 */ /* 0x008fe200030e061e */
        /* <DEDUP_REMOVED lines=19> */
[----:B------:R-:W-:-:S05]  /*4810*/  @!P5 IMAD.X R9, R10, 0x1, R14, P6 ;  /* 0x000000010a09d824 */ /* 0x000fca00030e060e */
[----:B-1----:R4:W-:Y:S03]  /*4820*/  @!P5 ST.E.128 desc[UR40][R8.64], R4 ;  /* 0x000000040800d985 */ /* 0x0029e6000c101d28 */
.L_x_1274:
[----:B------:R-:W-:Y:S05]  /*4830*/  BSYNC B0 ;  /* 0x0000000000007941 */ /* 0x000fea0003800000 */
.L_x_1273:
        /* <DEDUP_REMOVED lines=17> */
.L_x_1238:
[----:B------:R-:W2:Y:S01]  /*4950*/  LDL R4, [R1+0x60] ;  /* 0x0000600001047983 */ /* 0x000ea20000100800 */
[----:B------:R-:W-:Y:S01]  /*4960*/  BSSY B0, `(.L_x_1276) ;  /* 0x0000046000007945 */ /* 0x000fe20003800000 */
        /* <DEDUP_REMOVED lines=29> */
[----:B------:R-:W-:Y:S01]  /*4b40*/  CS2R R40, SRZ ;  /* 0x0000000000287805 */ /* 0x000fe2000001ff00 */
[----:B------:R-:W-:Y:S01]  /*4b50*/  IMAD.MOV.U32 R96, RZ, RZ, RZ ;  /* 0x000000ffff607224 */ /* 0x000fe200078e00ff */
[----:B------:R-:W-:-:S02]  /*4b60*/  CS2R R94, SRZ ;  /* 0x00000000005e7805 */ /* 0x000fc4000001ff00 */
[----:B------:R-:W-:Y:S01]  /*4b70*/  CS2R R92, SRZ ;  /* 0x00000000005c7805 */ /* 0x000fe2000001ff00 */
[----:B------:R-:W-:Y:S01]  /*4b80*/  IMAD.MOV.U32 R91, RZ, RZ, RZ ;  /* 0x000000ffff5b7224 */ /* 0x000fe200078e00ff */
[----:B------:R-:W-:Y:S01]  /*4b90*/  CS2R R88, SRZ ;  /* 0x0000000000587805 */ /* 0x000fe2000001ff00 */
[----:B------:R-:W-:Y:S01]  /*4ba0*/  IMAD.MOV.U32 R37, RZ, RZ, RZ ;  /* 0x000000ffff257224 */ /* 0x000fe200078e00ff */
[----:B------:R-:W-:Y:S02]  /*4bb0*/  CS2R R86, SRZ ;  /* 0x0000000000567805 */ /* 0x000fe4000001ff00 */
[----:B------:R-:W-:Y:S01]  /*4bc0*/  CS2R R84, SRZ ;  /* 0x0000000000547805 */ /* 0x000fe2000001ff00 */
[----:B------:R-:W-:Y:S01]  /*4bd0*/  IMAD.MOV.U32 R83, RZ, RZ, RZ ;  /* 0x000000ffff537224 */ /* 0x000fe200078e00ff */
[----:B------:R-:W-:Y:S01]  /*4be0*/  CS2R R80, SRZ ;  /* 0x0000000000507805 */ /* 0x000fe2000001ff00 */
[----:B------:R-:W-:Y:S01]  /*4bf0*/  IMAD.MOV.U32 R33, RZ, RZ, RZ ;  /* 0x000000ffff217224 */ /* 0x000fe200078e00ff */
[----:B------:R-:W-:-:S02]  /*4c00*/  CS2R R78, SRZ ;  /* 0x00000000004e7805 */ /* 0x000fc4000001ff00 */
[----:B------:R-:W-:Y:S02]  /*4c10*/  CS2R R76, SRZ ;  /* 0x00000000004c7805 */ /* 0x000fe4000001ff00 */
[----:B------:R-:W-:Y:S02]  /*4c20*/  MOV R75, RZ ;  /* 0x000000ff004b7202 */ /* 0x000fe40000000f00 */
[----:B------:R-:W-:Y:S02]  /*4c30*/  CS2R R28, SRZ ;  /* 0x00000000001c7805 */ /* 0x000fe4000001ff00 */
[----:B------:R-:W-:Y:S01]  /*4c40*/  CS2R R72, SRZ ;  /* 0x0000000000487805 */ /* 0x000fe2000001ff00 */
[----:B------:R-:W-:Y:S01]  /*4c50*/  IMAD.MOV.U32 R71, RZ, RZ, RZ ;  /* 0x000000ffff477224 */ /* 0x000fe200078e00ff */
[----:B------:R-:W-:Y:S02]  /*4c60*/  CS2R R14, SRZ ;  /* 0x00000000000e7805 */ /* 0x000fe4000001ff00 */
[----:B------:R-:W-:Y:S01]  /*4c70*/  CS2R R68, SRZ ;  /* 0x0000000000447805 */ /* 0x000fe2000001ff00 */
[----:B------:R-:W-:Y:S01]  /*4c80*/  IMAD.MOV.U32 R67, RZ, RZ, RZ ;  /* 0x000000ffff437224 */ /* 0x000fe200078e00ff */
[----:B------:R-:W-:-:S02]  /*4c90*/  CS2R R12, SRZ ;  /* 0x00000000000c7805 */ /* 0x000fc4000001ff00 */
[----:B------:R-:W-:Y:S02]  /*4ca0*/  CS2R R64, SRZ ;  /* 0x0000000000407805 */ /* 0x000fe4000001ff00 */
[----:B0-----:R-:W-:Y:S02]  /*4cb0*/  CS2R R62, SRZ ;  /* 0x00000000003e7805 */ /* 0x001fe4000001ff00 */
[----:B------:R-:W-:Y:S02]  /*4cc0*/  CS2R R60, SRZ ;  /* 0x00000000003c7805 */ /* 0x000fe4000001ff00 */
[----:B------:R-:W-:Y:S01]  /*4cd0*/  CS2R R58, SRZ ;  /* 0x00000000003a7805 */ /* 0x000fe2000001ff00 */
[----:B------:R-:W-:Y:S01]  /*4ce0*/  IMAD.MOV.U32 R155, RZ, RZ, RZ ;  /* 0x000000ffff9b7224 */ /* 0x000fe200078e00ff */
[----:B------:R-:W-:Y:S02]  /*4cf0*/  CS2R R156, SRZ ;  /* 0x00000000009c7805 */ /* 0x000fe4000001ff00 */
[----:B------:R-:W-:-:S02]  /*4d00*/  CS2R R54, SRZ ;  /* 0x0000000000367805 */ /* 0x000fc4000001ff00 */
[----:B------:R-:W-:Y:S02]  /*4d10*/  CS2R R158, SRZ ;  /* 0x00000000009e7805 */ /* 0x000fe4000001ff00 */
[----:B------:R-:W-:Y:S02]  /*4d20*/  CS2R R50, SRZ ;  /* 0x0000000000327805 */ /* 0x000fe4000001ff00 */
        /* <DEDUP_REMOVED lines=9> */
.L_x_1277:
[----:B------:R-:W-:Y:S05]  /*4dc0*/  BSYNC B0 ;  /* 0x0000000000007941 */ /* 0x000fea0003800000 */
.L_x_1276:
[----:B------:R-:W-:Y:S01]  /*4dd0*/  BSSY B7, `(.L_x_1278) ;  /* 0x0000b56000077945 */ /* 0x000fe20003800000 */
[----:B---3--:R-:W-:Y:S01]  /*4de0*/  IMAD.MOV.U32 R10, RZ, RZ, RZ ;  /* 0x000000ffff0a7224 */ /* 0x008fe200078e00ff */
[----:B------:R-:W-:Y:S01]  /*4df0*/  CS2R R8, SRZ ;  /* 0x0000000000087805 */ /* 0x000fe2000001ff00 */
[----:B------:R-:W-:Y:S01]  /*4e00*/  IMAD.MOV.U32 R36, RZ, RZ, RZ ;  /* 0x000000ffff247224 */ /* 0x000fe200078e00ff */
[----:B------:R-:W-:Y:S01]  /*4e10*/  CS2R R6, SRZ ;  /* 0x0000000000067805 */ /* 0x000fe2000001ff00 */
[----:B------:R-:W-:Y:S01]  /*4e20*/  IMAD.MOV.U32 R35, RZ, RZ, RZ ;  /* 0x000000ffff237224 */ /* 0x000fe200078e00ff */
[----:B------:R-:W-:Y:S01]  /*4e30*/  CS2R R4, SRZ ;  /* 0x0000000000047805 */ /* 0x000fe2000001ff00 */
[----:B------:R-:W-:Y:S02]  /*4e40*/  IMAD.MOV.U32 R32, RZ, RZ, RZ ;  /* 0x000000ffff207224 */ /* 0x000fe400078e00ff */
[----:B------:R-:W-:Y:S02]  /*4e50*/  IMAD.MOV.U32 R31, RZ, RZ, RZ ;  /* 0x000000ffff1f7224 */ /* 0x000fe400078e00ff */
[----:B------:R-:W-:-:S02]  /*4e60*/  IMAD.MOV.U32 R152, RZ, RZ, RZ ;  /* 0x000000ffff987224 */ /* 0x000fc400078e00ff */
[----:B------:R-:W-:Y:S02]  /*4e70*/  IMAD.MOV.U32 R154, RZ, RZ, RZ ;  /* 0x000000ffff9a7224 */ /* 0x000fe400078e00ff */
[----:B------:R-:W-:Y:S01]  /*4e80*/  IMAD.MOV.U32 R0, RZ, RZ, RZ ;  /* 0x000000ffff007224 */ /* 0x000fe200078e00ff */
[----:B------:R-:W-:Y:S06]  /*4e90*/  @!P1 BRA `(.L_x_1279) ;  /* 0x0000001800689947 */ /* 0x000fec0003800000 */
[----:B------:R-:W-:Y:S02]  /*4ea0*/  ISETP.GE.AND P1, PT, R170, 0x1, PT ;  /* 0x00000001aa00780c */ /* 0x000fe40003f26270 */
[----:B------:R-:W-:-:S11]  /*4eb0*/  PLOP3.LUT P0, PT, PT, PT, PT, 0x80, 0x0 ;  /* 0x000000000000781c */ /* 0x000fd60003f0f070 */
[----:B------:R-:W-:Y:S05]  /*4ec0*/  @!P1 BRA `(.L_x_1280) ;  /* 0x000000b400189947 */ /* 0x000fea0003800000 */
[----:B------:R-:W0:Y:S01]  /*4ed0*/  S2R R20, SR_TID.X ;  /* 0x0000000000147919 */ /* 0x000e220000002100 */
[----:B------:R-:W-:Y:S01]  /*4ee0*/  IMAD.MOV.U32 R5, RZ, RZ, 0x40000040 ;  /* 0x40000040ff057424 */ /* 0x000fe200078e00ff */
[----:B------:R-:W-:Y:S01]  /*4ef0*/  BAR.SYNC.DEFER_BLOCKING 0xe, 0x100 ;  /* 0x0384000000007b1d */ /* 0x000fe20000010000 */
[----:B------:R-:W-:-:S03]  /*4f00*/  IMAD.MOV.U32 R7, RZ, RZ, 0x40000040 ;  /* 0x40000040ff077424 */ /* 0x000fc600078e00ff */
[----:B------:R-:W-:Y:S01]  /*4f10*/  R2UR UR5, R5 ;  /* 0x00000000050572ca */ /* 0x000fe200000e0000 */
[----:B------:R-:W-:Y:S01]  /*4f20*/  IMAD.MOV.U32 R11, RZ, RZ, 0x40000040 ;  /* 0x40000040ff0b7424 */ /* 0x000fe200078e00ff */
[----:B------:R-:W-:Y:S01]  /*4f30*/  ISETP.NE.AND P2, PT, R188, 0x3, PT ;  /* 0x00000003bc00780c */ /* 0x000fe20003f45270 */
[----:B------:R-:W-:Y:S01]  /*4f40*/  IMAD.MOV.U32 R9, RZ, RZ, 0x40000040 ;  /* 0x40000040ff097424 */ /* 0x000fe200078e00ff */
[----:B------:R-:W-:Y:S01]  /*4f50*/  R2UR UR7, R7 ;  /* 0x00000000070772ca */ /* 0x000fe200000e0000 */
[----:B------:R-:W-:Y:S01]  /*4f60*/  IMAD.MOV.U32 R7, RZ, RZ, 0x40000040 ;  /* 0x40000040ff077424 */ /* 0x000fe200078e00ff */
[----:B------:R-:W-:Y:S01]  /*4f70*/  R2UR UR15, R11 ;  /* 0x000000000b0f72ca */ /* 0x000fe200000e0000 */
[----:B------:R-:W-:Y:S01]  /*4f80*/  IMAD.MOV.U32 R11, RZ, RZ, 0x40000040 ;  /* 0x40000040ff0b7424 */ /* 0x000fe200078e00ff */
[----:B------:R-:W-:Y:S01]  /*4f90*/  R2UR UR11, R9 ;  /* 0x00000000090b72ca */ /* 0x000fe200000e0000 */
[----:B------:R-:W-:-:S03]  /*4fa0*/  IMAD.MOV.U32 R9, RZ, RZ, 0x40000040 ;  /* 0x40000040ff097424 */ /* 0x000fc600078e00ff */
[----:B------:R-:W-:Y:S02]  /*4fb0*/  R2UR UR9, R11 ;  /* 0x000000000b0972ca */ /* 0x000fe400000e0000 */
[----:B------:R-:W-:Y:S01]  /*4fc0*/  R2UR UR13, R9 ;  /* 0x00000000090d72ca */ /* 0x000fe200000e0000 */
[----:B-----5:R-:W-:Y:S01]  /*4fd0*/  WARPGROUP.ARRIVE ;  /* 0x00000000000079c5 */ /* 0x020fe20000000000 */
        /* <DEDUP_REMOVED lines=10> */
[----:B------:R-:W-:-:S03]  /*5080*/  SHF.R.U32.HI R4, RZ, 0x4, R0 ;  /* 0x00000004ff047819 */ /* 0x000fc60000011600 */
[----:B------:R-:W-:Y:S01]  /*5090*/  VIADD R3, R3, 0x400 ;  /* 0x0000040003037836 */ /* 0x000fe20000000000 */
[----:B------:R-:W-:-:S04]  /*50a0*/  LOP3.LUT R4, R4, 0x3fff, RZ, 0xc0, !PT ;  /* 0x00003fff04047812 */ /* 0x000fc800078ec0ff */
[----:B------:R-:W-:Y:S02]  /*50b0*/  SHF.R.U32.HI R3, RZ, 0x4, R3 ;  /* 0x00000004ff037819 */ /* 0x000fe40000011603 */
[----:B------:R-:W-:Y:S02]  /*50c0*/  LOP3.LUT R4, R4, 0x10000, RZ, 0xfc, !PT ;  /* 0x0001000004047812 */ /* 0x000fe400078efcff */
[----:B------:R-:W-:Y:S02]  /*50d0*/  LOP3.LUT R0, R3, 0x3fff, RZ, 0xc0, !PT ;  /* 0x00003fff03007812 */ /* 0x000fe400078ec0ff */
[----:B------:R-:W-:Y:S02]  /*50e0*/  R2UR UR4, R4 ;  /* 0x00000000040472ca */ /* 0x000fe400000e0000 */
[----:B------:R-:W-:-:S05]  /*50f0*/  LOP3.LUT R0, R0, 0x2000000, RZ, 0xfc, !PT ;  /* 0x0200000000007812 */ /* 0x000fca00078efcff */
[----:B------:R-:W-:-:S04]  /*5100*/  IMAD R6, R18, 0x1000, R0 ;  /* 0x0000100012067824 */ /* 0x000fc800078e0200 */
[C---:B------:R-:W-:Y:S01]  /*5110*/  VIADD R10, R6.reuse, 0x100 ;  /* 0x00000100060a7836 */ /* 0x040fe20000000000 */
[C---:B------:R-:W-:Y:S01]  /*5120*/  R2UR UR6, R6.reuse ;  /* 0x00000000060672ca */ /* 0x040fe200000e0000 */
[C---:B------:R-:W-:Y:S02]  /*5130*/  VIADD R8, R6.reuse, 0x80 ;  /* 0x0000008006087836 */ /* 0x040fe40000000000 */
[----:B------:R-:W-:Y:S01]  /*5140*/  VIADD R6, R6, 0x180 ;  /* 0x0000018006067836 */ /* 0x000fe20000000000 */
[----:B------:R-:W-:Y:S01]  /*5150*/  R2UR UR14, R10 ;  /* 0x000000000a0e72ca */ /* 0x000fe200000e0000 */
[----:B------:R-:W-:Y:S01]  /*5160*/  VIADD R10, R4, 0x2 ;  /* 0x00000002040a7836 */ /* 0x000fe20000000000 */
[----:B------:R-:W-:Y:S01]  /*5170*/  R2UR UR10, R8 ;  /* 0x00000000080a72ca */ /* 0x000fe200000e0000 */
[----:B------:R-:W-:-:S03]  /*5180*/  VIADD R8, R4, 0x4 ;  /* 0x0000000404087836 */ /* 0x000fc60000000000 */
[----:B------:R-:W-:Y:S02]  /*5190*/  R2UR UR8, R10 ;  /* 0x000000000a0872ca */ /* 0x000fe400000e0000 */
[----:B------:R-:W-:Y:S01]  /*51a0*/  R2UR UR12, R8 ;  /* 0x00000000080c72ca */ /* 0x000fe200000e0000 */
[----:B------:R-:W-:Y:S01]  /*51b0*/  HGMMA.64x256x16.F32 R24, gdesc[UR4].tnspB, RZ, !UPT, gsb0 ;  /* 0x43e00000041879f0 */ /* 0x000fe2000c0008ff */
[----:B------:R-:W-:Y:S01]  /*51c0*/  R2UR UR6, R6 ;  /* 0x00000000060672ca */ /* 0x000fe200000e0000 */
[----:B------:R-:W-:Y:S01]  /*51d0*/  VIADD R6, R4, 0x6 ;  /* 0x0000000604067836 */ /* 0x000fe20000000000 */
[----:B------:R-:W-:Y:S02]  /*51e0*/  R2UR UR7, R7 ;  /* 0x00000000070772ca */ /* 0x000fe400000e0000 */
[----:B------:R-:W-:Y:S02]  /*51f0*/  MOV R7, 0x40000040 ;  /* 0x4000004000077802 */ /* 0x000fe40000000f00 */
[----:B------:R-:W-:-:S02]  /*5200*/  R2UR UR4, R6 ;  /* 0x00000000060472ca */ /* 0x000fc400000e0000 */
[----:B------:R-:W-:Y:S01]  /*5210*/  R2UR UR5, R7 ;  /* 0x00000000070572ca */ /* 0x000fe200000e0000 */
        /* <DEDUP_REMOVED lines=16> */
.L_x_1281:
[----:B------:R-:W-:Y:S01]  /*5320*/  IMAD R3, R18, 0x8, R2 ;  /* 0x0000000812037824 */ /* 0x000fe200078e0202 */
[----:B------:R-:W-:Y:S01]  /*5330*/  ISETP.GE.AND P0, PT, R170, 0x41, PT ;  /* 0x00000041aa00780c */ /* 0x000fe20003f06270 */
[----:B------:R-:W-:Y:S02]  /*5340*/  BSSY B0, `(.L_x_1282) ;  /* 0x00000c2000007945 */ /* 0x000fe40003800000 */
[----:B------:R-:W-:-:S05]  /*5350*/  VIADD R3, R3, 0x38860 ;  /* 0x0003886003037836 */ /* 0x000fca0000000000 */
[----:B------:R-:W-:-:S04]  /*5360*/  PRMT R3, R189, 0x654, R3 ;  /* 0x00000654bd037816 */ /* 0x000fc80000000003 */
[----:B------:R0:W-:Y:S01]  /*5370*/  SYNCS.ARRIVE.TRANS64.RED.A1T0 RZ, [R3+URZ], RZ ;  /* 0x000000ff03ff79a7 */ /* 0x0001e2000810043f */
[----:B------:R-:W-:Y:S05]  /*5380*/  @!P0 BRA `(.L_x_1283) ;  /* 0x0000000800f48947 */ /* 0x000fea0003800000 */
[----:B------:R-:W-:-:S07]  /*5390*/  VIADD R171, R171, 0xfffffffe ;  /* 0xfffffffeabab7836 */ /* 0x000fce0000000000 */
.L_x_1285:
[----:B------:R-:W-:Y:S01]  /*53a0*/  BAR.SYNC.DEFER_BLOCKING 0xe, 0x100 ;  /* 0x0384000000007b1d */ /* 0x000fe20000010000 */
[----:B01----:R-:W-:Y:S01]  /*53b0*/  IMAD R3, R18, 0x40, R194 ;  /* 0x0000004012037824 */ /* 0x003fe200078e02c2 */
[----:B------:R-:W-:Y:S01]  /*53c0*/  R2UR UR4, R4 ;  /* 0x00000000040472ca */ /* 0x000fe200000e0000 */
[----:B------:R-:W-:Y:S01]  /*53d0*/  VIADD R18, R18, 0x1 ;  /* 0x0000000112127836 */ /* 0x000fe20000000000 */
[----:B------:R-:W-:Y:S01]  /*53e0*/  R2UR UR5, R5 ;  /* 0x00000000050572ca */ /* 0x000fe200000e0000 */
[----:B------:R-:W-:Y:S02]  /*53f0*/  IMAD R3, R3, 0x4, R2 ;  /* 0x0000000403037824 */ /* 0x000fe400078e0202 */
[----:B------:R-:W-:Y:S01]  /*5400*/  IMAD.MOV.U32 R13, RZ, RZ, 0x40000040 ;  /* 0x40000040ff0d7424 */ /* 0x000fe200078e00ff */
[----:B------:R-:W-:Y:S01]  /*5410*/  ISETP.NE.AND P0, PT, R18, 0x2, PT ;  /* 0x000000021200780c */ /* 0x000fe20003f05270 */
[----:B------:R-:W-:-:S03]  /*5420*/  IMAD.MOV.U32 R15, RZ, RZ, 0x40000040 ;  /* 0x40000040ff0f7424 */ /* 0x000fc600078e00ff */
[----:B------:R-:W-:Y:S02]  /*5430*/  SEL R18, R18, RZ, P0 ;  /* 0x000000ff12127207 */ /* 0x000fe40000000000 */
[----:B------:R-:W-:Y:S01]  /*5440*/  R2UR UR7, R13 ;  /* 0x000000000d0772ca */ /* 0x000fe200000e0000 */
[----:B------:R-:W-:Y:S01]  /*5450*/  IMAD.MOV.U32 R13, RZ, RZ, 0x40000040 ;  /* 0x40000040ff0d7424 */ /* 0x000fe200078e00ff */
        /* <DEDUP_REMOVED lines=66> */
[----:B------:R-:W-:-:S02]  /*5880*/  IMAD R12, R18, 0x1000, R0 ;  /* 0x00001000120c7824 */ /* 0x000fc400078e0200 */
[-C--:B-1----:R-:W-:Y:S01]  /*5890*/  FMUL.FTZ R26, R26, R3.reuse ;  /* 0x000000031a1a7220 */ /* 0x082fe20000410000 */
[-C--:B------:R-:W-:Y:S01]  /*58a0*/  FMUL.FTZ R27, R27, R3.reuse ;  /* 0x000000031b1b7220 */ /* 0x080fe20000410000 */
[-C--:B------:R-:W-:Y:S01]  /*58b0*/  FMUL.FTZ R30, R30, R3.reuse ;  /* 0x000000031e1e7220 */ /* 0x080fe20000410000 */
[-C--:B------:R-:W-:Y:S01]  /*58c0*/  FMUL.FTZ R31, R31, R3.reuse ;  /* 0x000000031f1f7220 */ /* 0x080fe20000410000 */
[----:B------:R-:W-:Y:S01]  /*58d0*/  R2UR UR6, R12 ;  /* 0x000000000c0672ca */ /* 0x000fe200000e0000 */
        /* <DEDUP_REMOVED lines=60> */
[----:B------:R-:W-:-:S02]  /*5ca0*/  VIADD R14, R12, 0x80 ;  /* 0x000000800c0e7836 */ /* 0x000fc40000000000 */
[----:B------:R-:W-:Y:S02]  /*5cb0*/  IMAD.MOV.U32 R3, RZ, RZ, R171 ;  /* 0x000000ffff037224 */ /* 0x000fe400078e00ab */
[----:B------:R-:W-:Y:S01]  /*5cc0*/  VIADD R171, R171, 0xffffffff ;  /* 0xffffffffabab7836 */ /* 0x000fe20000000000 */
[----:B------:R-:W-:Y:S02]  /*5cd0*/  WARPGROUP.ARRIVE ;  /* 0x00000000000079c5 */ /* 0x000fe40000000000 */
[----:B------:R-:W-:Y:S02]  /*5ce0*/  ISETP.GT.AND P1, PT, R3, RZ, PT ;  /* 0x000000ff0300720c */ /* 0x000fe40003f24270 */
[----:B------:R-:W-:Y:S02]  /*5cf0*/  SEL R3, RZ, 0x1, P0 ;  /* 0x00000001ff037807 */ /* 0x000fe40000000000 */
[----:B------:R-:W-:Y:S01]  /*5d00*/  HGMMA.64x256x16.F32 R24, gdesc[UR4].tnspB, R24, gsb0 ;  /* 0x43e00000041879f0 */ /* 0x000fe20008000818 */
[----:B------:R-:W-:Y:S01]  /*5d10*/  R2UR UR6, R14 ;  /* 0x000000000e0672ca */ /* 0x000fe200000e0000 */
[----:B------:R-:W-:Y:S01]  /*5d20*/  VIADD R14, R12, 0x100 ;  /* 0x000001000c0e7836 */ /* 0x000fe20000000000 */
[----:B------:R-:W-:Y:S01]  /*5d30*/  R2UR UR7, R15 ;  /* 0x000000000f0772ca */ /* 0x000fe200000e0000 */
[----:B------:R-:W-:Y:S01]  /*5d40*/  IMAD.MOV.U32 R15, RZ, RZ, 0x40000040 ;  /* 0x40000040ff0f7424 */ /* 0x000fe200078e00ff */
[----:B------:R-:W-:Y:S01]  /*5d50*/  R2UR UR4, R10 ;  /* 0x000000000a0472ca */ /* 0x000fe200000e0000 */
[----:B------:R-:W-:Y:S01]  /*5d60*/  VIADD R12, R12, 0x180 ;  /* 0x000001800c0c7836 */ /* 0x000fe20000000000 */
[----:B------:R-:W-:-:S02]  /*5d70*/  R2UR UR5, R11 ;  /* 0x000000000b0572ca */ /* 0x000fc400000e0000 */
[----:B------:R-:W-:Y:S01]  /*5d80*/  LOP3.LUT R184, R184, R3, RZ, 0x3c, !PT ;  /* 0x00000003b8b87212 */ /* 0x000fe200078e3cff */
[----:B------:R-:W-:Y:S02]  /*5d90*/  WARPGROUP.DEPBAR.LE gsb0, 0x0 ;  /* 0x00008000000079c5 */ /* 0x000fe40000010000 */
[----:B------:R-:W-:-:S15]  /*5da0*/  WARPGROUP.ARRIVE ;  /* 0x00000000000079c5 */ /* 0x000fde0000000000 */
[----:B------:R-:W-:-:S01]  /*5db0*/  NOP ;  /* 0x0000000000007918 */ /* 0x000fc20000000000 */
[----:B------:R-:W-:Y:S01]  /*5dc0*/  HGMMA.64x256x16.F32 R24, gdesc[UR4].tnspB, R24, gsb0 ;  /* 0x43e00000041879f0 */ /* 0x000fe20008000818 */
[----:B------:R-:W-:Y:S02]  /*5dd0*/  R2UR UR6, R14 ;  /* 0x000000000e0672ca */ /* 0x000fe400000e0000 */
[----:B------:R-:W-:Y:S02]  /*5de0*/  R2UR UR7, R15 ;  /* 0x000000000f0772ca */ /* 0x000fe400000e0000 */
[----:B------:R-:W-:Y:S02]  /*5df0*/  R2UR UR4, R8 ;  /* 0x00000000080472ca */ /* 0x000fe400000e0000 */
[----:B------:R-:W-:Y:S01]  /*5e00*/  R2UR UR5, R9 ;  /* 0x00000000090572ca */ /* 0x000fe200000e0000 */
[----:B------:R-:W-:Y:S02]  /*5e10*/  WARPGROUP.DEPBAR.LE gsb0, 0x0 ;  /* 0x00008000000079c5 */ /* 0x000fe40000010000 */
[----:B------:R-:W-:-:S15]  /*5e20*/  WARPGROUP.ARRIVE ;  /* 0x00000000000079c5 */ /* 0x000fde0000000000 */
[----:B------:R-:W-:-:S03]  /*5e30*/  NOP ;  /* 0x0000000000007918 */ /* 0x000fc60000000000 */
        /* <DEDUP_REMOVED lines=8> */
[----:B------:R-:W-:Y:S03]  /*5ec0*/  HGMMA.64x256x16.F32 R24, gdesc[UR4].tnspB, R24, gsb0 ;  /* 0x43e00000041879f0 */ /* 0x000fe60008000818 */
[----:B------:R-:W-:Y:S02]  /*5ed0*/  WARPGROUP.DEPBAR.LE gsb0, 0x0 ;  /* 0x00008000000079c5 */ /* 0x000fe40000010000 */
[----:B------:R-:W-:Y:S06]  /*5ee0*/  BAR.ARV 0xf, 0x100 ;  /* 0x03c4000000007b1d */ /* 0x000fec0000002000 */
[----:B------:R-:W-:Y:S05]  /*5ef0*/  @!P2 BRA `(.L_x_1284) ;  /* 0x000000000004a947 */ /* 0x000fea0003800000 */
[----:B------:R-:W-:Y:S01]  /*5f00*/  BPT.TRAP 0x1 ;  /* 0x000000040000795c */ /* 0x000fe20000300000 */
.L_x_1284:
[----:B------:R-:W-:-:S05]  /*5f10*/  LEA R3, R18, R2, 0x3 ;  /* 0x0000000212037211 */ /* 0x000fca00078e18ff */
[----:B------:R-:W-:-:S05]  /*5f20*/  VIADD R3, R3, 0x38860 ;  /* 0x0003886003037836 */ /* 0x000fca0000000000 */
[----:B------:R-:W-:-:S04]  /*5f30*/  PRMT R3, R189, 0x654, R3 ;  /* 0x00000654bd037816 */ /* 0x000fc80000000003 */
[----:B------:R1:W-:Y:S01]  /*5f40*/  SYNCS.ARRIVE.TRANS64.RED.A1T0 RZ, [R3+URZ], RZ ;  /* 0x000000ff03ff79a7 */ /* 0x0003e2000810043f */
[----:B------:R-:W-:Y:S05]  /*5f50*/  @P1 BRA `(.L_x_1285) ;  /* 0xfffffff400101947 */ /* 0x000fea000383ffff */
.L_x_1283:
[----:B------:R-:W-:Y:S05]  /*5f60*/  BSYNC B0 ;  /* 0x0000000000007941 */ /* 0x000fea0003800000 */
.L_x_1282:
[----:B------:R-:W-:Y:S01]  /*5f70*/  BAR.SYNC.DEFER_BLOCKING 0xe, 0x100 ;  /* 0x0384000000007b1d */ /* 0x000fe20000010000 */
[C---:B01----:R-:W-:Y:S01]  /*5f80*/  IMAD R3, R18.reuse, 0x40, R194 ;  /* 0x0000004012037824 */ /* 0x043fe200078e02c2 */
[----:B------:R-:W-:Y:S01]  /*5f90*/  PLOP3.LUT P0, PT, PT, PT, PT, 0x8, 0x0 ;  /* 0x000000000000781c */ /* 0x000fe20003f0e170 */
[----:B------:R-:W-:Y:S02]  /*5fa0*/  VIADD R18, R18, 0x1 ;  /* 0x0000000112127836 */ /* 0x000fe40000000000 */
[----:B------:R-:W-:-:S03]  /*5fb0*/  IMAD R3, R3, 0x4, R2 ;  /* 0x0000000403037824 */ /* 0x000fc600078e0202 */
[----:B------:R-:W-:-:S04]  /*5fc0*/  ISETP.NE.AND P1, PT, R18, 0x2, PT ;  /* 0x000000021200780c */ /* 0x000fc80003f25270 */
[----:B------:R-:W-:Y:S01]  /*5fd0*/  SEL R18, R18, RZ, P1 ;  /* 0x000000ff12127207 */ /* 0x000fe20000800000 */
[----:B------:R-:W0:Y:S04]  /*5fe0*/  LDS R0, [R3+0x38400] ;  /* 0x0384000003007984 */ /* 0x000e280000000800 */
[----:B------:R1:W2:Y:S02]  /*5ff0*/  LDS R2, [R3+0x38420] ;  /* 0x0384200003027984 */ /* 0x0002a40000000800 */
[----:B-1----:R-:W-:-:S04]  /*6000*/  SEL R3, RZ, 0x1, P1 ;  /* 0x00000001ff037807 */ /* 0x002fc80000800000 */
[----:B------:R-:W-:Y:S01]  /*6010*/  LOP3.LUT R184, R184, R3, RZ, 0x3c, !PT ;  /* 0x00000003b8b87212 */ /* 0x000fe200078e3cff */
        /* <DEDUP_REMOVED lines=128> */
[----:B------:R-:W-:Y:S06]  /*6820*/  BAR.ARV 0xf, 0x100 ;  /* 0x03c4000000007b1d */ /* 0x000fec0000002000 */
[----:B------:R-:W-:Y:S05]  /*6830*/  BRA `(.L_x_1280) ;  /* 0x0000009800bc7947 */ /* 0x000fea0003800000 */
.L_x_1279:
        /* <DEDUP_REMOVED lines=13> */
[----:B------:R-:W-:Y:S02]  /*6910*/  VIADD R0, R2, 0x36400 ;  /* 0x0003640002007836 */ /* 0x000fe40000000000 */
[----:B------:R-:W-:-:S03]  /*6920*/  IMAD R3, R3, 0x8000, R2 ;  /* 0x0000800003037824 */ /* 0x000fc600078e0202 */
[----:B------:R-:W-:Y:S01]  /*6930*/  LOP3.LUT P0, RZ, R0, 0x3ff, RZ, 0xc0, !PT ;  /* 0x000003ff00ff7812 */ /* 0x000fe2000780c0ff */
[----:B------:R-:W-:-:S05]  /*6940*/  VIADD R3, R3, 0x400 ;  /* 0x0000040003037836 */ /* 0x000fca0000000000 */
[----:B------:R-:W-:-:S04]  /*6950*/  SHF.R.U32.HI R3, RZ, 0x4, R3 ;  /* 0x00000004ff037819 */ /* 0x000fc80000011603 */
[----:B------:R-:W-:-:S03]  /*6960*/  LOP3.LUT R217, R3, 0x3fff, RZ, 0xc0, !PT ;  /* 0x00003fff03d97812 */ /* 0x000fc600078ec0ff */
        /* <DEDUP_REMOVED lines=17> */
.L_x_1287:
[----:B------:R-:W-:Y:S05]  /*6a80*/  BSYNC B6 ;  /* 0x0000000000067941 */ /* 0x000fea0003800000 */
.L_x_1286:
        /* <DEDUP_REMOVED lines=13> */
.L_x_1291:
[----:B-1----:R1:W2:Y:S02]  /*6b60*/  SYNCS.PHASECHK.TRANS64.TRYWAIT P0, [R2+URZ+0x38800], R3 ;  /* 0x03880003020075a7 */ /* 0x0022a4000800017f */
[----:B--2---:R-:W-:Y:S05]  /*6b70*/  @!P0 NANOSLEEP.SYNCS 0x989680 ;  /* 0x009896800000895d */ /* 0x004fea0003900000 */
[----:B------:R-:W2:Y:S02]  /*6b80*/  @!P0 SYNCS.PHASECHK.TRANS64 P0, [R2+URZ+0x38800], R3 ;  /* 0x03880003020085a7 */ /* 0x000ea4000800007f */
[----:B--2---:R-:W-:Y:S05]  /*6b90*/  @!P0 BRA `(.L_x_1291) ;  /* 0xfffffffc00f08947 */ /* 0x004fea000383ffff */
.L_x_1290:
[----:B------:R-:W-:Y:S05]  /*6ba0*/  BSYNC B0 ;  /* 0x0000000000007941 */ /* 0x000fea0003800000 */
.L_x_1289:
[----:B------:R-:W-:Y:S05]  /*6bb0*/  BRA `(.L_x_1292) ;  /* 0x0000002000b87947 */ /* 0x000fea0003800000 */
.L_x_1288:
        /* <DEDUP_REMOVED lines=15> */
[----:B------:R-:W-:Y:S01]  /*6cb0*/  IMAD.IADD R27, R3, 0x1, R5 ;  /* 0x00000001031b7824 */ /* 0x000fe200078e0205 */
[----:B------:R-:W-:Y:S01]  /*6cc0*/  LEA R28, P2, R6, UR6, 0x1 ;  /* 0x00000006061c7c11 */ /* 0x000fe2000f8408ff */
[----:B------:R-:W-:-:S03]  /*6cd0*/  IMAD.IADD R29, R29, 0x1, R7 ;  /* 0x000000011d1d7824 */ /* 0x000fc600078e0207 */
[----:B------:R-:W-:Y:S02]  /*6ce0*/  LEA.HI.X R27, R4, UR5, R27, 0x1, P1 ;  /* 0x00000005041b7c11 */ /* 0x000fe400088f0c1b */
[----:B------:R-:W-:Y:S01]  /*6cf0*/  LEA.HI.X R29, R6, UR7, R29, 0x1, P2 ;  /* 0x00000007061d7c11 */ /* 0x000fe200090f0c1d */
        /* <DEDUP_REMOVED lines=17> */
.L_x_1294:
[----:B------:R-:W-:Y:S05]  /*6e10*/  BSYNC B6 ;  /* 0x0000000000067941 */ /* 0x000fea0003800000 */
.L_x_1293:
        /* <DEDUP_REMOVED lines=11> */
.L_x_1511:
[----:B------:R-:W5:Y:S01]  /*6ed0*/  LDL R10, [R1+0x48] ;  /* 0x00004800010a7983 */ /* 0x000f620000100800 */
[----:B------:R-:W-:Y:S01]  /*6ee0*/  ULDC UR4, c[0x0][0x448] ;  /* 0x0001120000047ab9 */ /* 0x000fe20000000800 */
[----:B------:R-:W-:Y:S01]  /*6ef0*/  IMAD.SHL.U32 R6, R190, 0x40, RZ ;  /* 0x00000040be067824 */ /* 0x000fe200078e00ff */
[----:B------:R-:W-:Y:S01]  /*6f00*/  BSSY B1, `(.L_x_1298) ;  /* 0x0000026000017945 */ /* 0x000fe20003800000 */
[----:B------:R-:W-:Y:S01]  /*6f10*/  IMAD R20, R24, UR4, RZ ;  /* 0x0000000418147c24 */ /* 0x000fe2000f8e02ff */
[----:B------:R-:W-:Y:S02]  /*6f20*/  CS2R R12, SRZ ;  /* 0x00000000000c7805 */ /* 0x000fe4000001ff00 */
[----:B------:R-:W-:Y:S02]  /*6f30*/  LOP3.LUT R7, R6, 0x1c0, RZ, 0xc0, !PT ;  /* 0x000001c006077812 */ /* 0x000fe400078ec0ff */
[----:B------:R-:W-:Y:S01]  /*6f40*/  ISETP.GE.AND P0, PT, R4, R20, PT ;  /* 0x000000140400720c */ /* 0x000fe20003f06270 */
[----:B------:R-:W-:Y:S01]  /*6f50*/  IMAD R20, R25, -0x40, R20 ;  /* 0xffffffc019147824 */ /* 0x000fe200078e0214 */
[----:B------:R-:W-:-:S02]  /*6f60*/  LOP3.LUT R8, R7, 0x18, R16, 0xf8, !PT ;  /* 0x0000001807087812 */ /* 0x000fc400078ef810 */
[----:B------:R-:W-:-:S04]  /*6f70*/  SHF.R.U32.HI R7, RZ, 0x3, R7 ;  /* 0x00000003ff077819 */ /* 0x000fc80000011607 */
[----:B0-----:R-:W-:Y:S02]  /*6f80*/  LOP3.LUT R29, R8, R7, RZ, 0x3c, !PT ;  /* 0x00000007081d7212 */ /* 0x001fe400078e3cff */
[----:B------:R-:W-:Y:S02]  /*6f90*/  CS2R R8, SRZ ;  /* 0x0000000000087805 */ /* 0x000fe4000001ff00 */
[----:B-----5:R-:W-:-:S04]  /*6fa0*/  LEA.HI R6, R10, R10, RZ, 0x1 ;  /* 0x0000000a0a067211 */ /* 0x020fc800078f08ff */
[----:B------:R-:W-:Y:S02]  /*6fb0*/  LOP3.LUT R21, R6, 0xfffffffe, RZ, 0xc0, !PT ;  /* 0xfffffffe06157812 */ /* 0x000fe400078ec0ff */
[----:B------:R-:W-:Y:S02]  /*6fc0*/  CS2R R6, SRZ ;  /* 0x0000000000067805 */ /* 0x000fe4000001ff00 */
[----:B------:R-:W-:Y:S02]  /*6fd0*/  IADD3 R21, R10, -R21, RZ ;  /* 0x800000150a157210 */ /* 0x000fe40007ffe0ff */
[----:B------:R-:W-:Y:S01]  /*6fe0*/  CS2R R10, SRZ ;  /* 0x00000000000a7805 */ /* 0x000fe2000001ff00 */
[----:B------:R-:W-:Y:S06]  /*6ff0*/  @P0 BRA `(.L_x_1299) ;  /* 0x0000000000580947 */ /* 0x000fec0003800000 */
[----:B------:R-:W4:Y:S01]  /*7000*/  LDL R30, [R1+0x58] ;  /* 0x00005800011e7983 */ /* 0x000f220000100800 */
[----:B------:R-:W-:-:S03]  /*7010*/  ULDC UR4, c[0x0][0x3f4] ;  /* 0x0000fd0000047ab9 */ /* 0x000fc60000000800 */
[----:B------:R-:W4:Y:S01]  /*7020*/  LDL R28, [R1+0x54] ;  /* 0x00005400011c7983 */ /* 0x000f220000100800 */
[----:B------:R-:W-:Y:S01]  /*7030*/  ISETP.GE.AND P3, PT, R193, UR4, PT ;  /* 0x00000004c1007c0c */ /* 0x000fe2000bf66270 */
[----:B--2---:R-:W-:Y:S01]  /*7040*/  IMAD.MOV.U32 R6, RZ, RZ, R0 ;  /* 0x000000ffff067224 */ /* 0x004fe200078e0000 */
[----:B------:R-:W-:Y:S01]  /*7050*/  ISETP.GE.AND P2, PT, R186, UR4, PT ;  /* 0x00000004ba007c0c */ /* 0x000fe2000bf46270 */
[----:B-1----:R-:W-:Y:S01]  /*7060*/  IMAD.MOV.U32 R7, RZ, RZ, R3 ;  /* 0x000000ffff077224 */ /* 0x002fe200078e0003 */
[----:B------:R-:W-:Y:S01]  /*7070*/  CS2R R12, SRZ ;  /* 0x00000000000c7805 */ /* 0x000fe2000001ff00 */
[----:B---3--:R-:W-:Y:S01]  /*7080*/  IMAD.MOV.U32 R15, RZ, RZ, R5 ;  /* 0x000000ffff0f7224 */ /* 0x008fe200078e0005 */
[----:B------:R-:W-:Y:S02]  /*7090*/  CS2R R8, SRZ ;  /* 0x0000000000087805 */ /* 0x000fe4000001ff00 */
[----:B------:R-:W-:-:S07]  /*70a0*/  CS2R R10, SRZ ;  /* 0x00000000000a7805 */ /* 0x000fce000001ff00 */
        /* <DEDUP_REMOVED lines=11> */
.L_x_1299:
[----:B------:R-:W-:Y:S05]  /*7160*/  BSYNC B1 ;  /* 0x0000000000017941 */ /* 0x000fea0003800000 */
.L_x_1298:
[----:B0--3--:R-:W-:Y:S01]  /*7170*/  SHF.L.U32 R5, R21, 0x1f, RZ ;  /* 0x0000001f15057819 */ /* 0x009fe200000006ff */
[----:B-1----:R-:W-:Y:S01]  /*7180*/  IMAD R3, R220, 0x200, R29 ;  /* 0x00000200dc037824 */ /* 0x002fe200078e021d */
[----:B------:R-:W-:Y:S01]  /*7190*/  LOP3.LUT P1, RZ, R190, 0x4, RZ, 0xc0, !PT ;  /* 0x00000004beff7812 */ /* 0x000fe2000782c0ff */
[----:B-----5:R-:W-:Y:S01]  /*71a0*/  IMAD.MOV.U32 R31, RZ, RZ, R12 ;  /* 0x000000ffff1f7224 */ /* 0x020fe200078e000c */
[----:B------:R-:W0:Y:S01]  /*71b0*/  SYNCS.PHASECHK.TRANS64.TRYWAIT P0, [R2+URZ+0x38800], R5 ;  /* 0x03880005020075a7 */ /* 0x000e22000800017f */
[----:B------:R-:W-:Y:S01]  /*71c0*/  IMAD R3, R3, 0x2, R2 ;  /* 0x0000000203037824 */ /* 0x000fe200078e0202 */
[----:B------:R-:W-:Y:S01]  /*71d0*/  SHF.R.U64 R33, R12, 0x10, R13 ;  /* 0x000000100c217819 */ /* 0x000fe2000000120d */
[----:B------:R-:W-:Y:S01]  /*71e0*/  IMAD.MOV.U32 R32, RZ, RZ, R10 ;  /* 0x000000ffff207224 */ /* 0x000fe200078e000a */
[----:B------:R-:W-:Y:S01]  /*71f0*/  SHF.R.U64 R34, R10, 0x10, R11 ;  /* 0x000000100a227819 */ /* 0x000fe2000000120b */
[----:B----4-:R-:W-:Y:S01]  /*7200*/  IMAD.MOV.U32 R14, RZ, RZ, R13 ;  /* 0x000000ffff0e7224 */ /* 0x010fe200078e000d */
[----:B------:R-:W-:Y:S01]  /*7210*/  SHF.R.U64 R35, R8, 0x10, R9 ;  /* 0x0000001008237819 */ /* 0x000fe20000001209 */
[----:B------:R-:W-:Y:S01]  /*7220*/  IMAD.MOV.U32 R12, RZ, RZ, R11 ;  /* 0x000000ffff0c7224 */ /* 0x000fe200078e000b */
[----:B------:R-:W-:Y:S01]  /*7230*/  SHF.R.U32.HI R13, RZ, 0x10, R13 ;  /* 0x00000010ff0d7819 */ /* 0x000fe2000001160d */
[----:B------:R-:W-:Y:S01]  /*7240*/  IMAD.MOV.U32 R29, RZ, RZ, R8 ;  /* 0x000000ffff1d7224 */ /* 0x000fe200078e0008 */
[----:B------:R-:W-:Y:S01]  /*7250*/  SHF.R.U32.HI R11, RZ, 0x10, R11 ;  /* 0x00000010ff0b7819 */ /* 0x000fe2000001160b */
[--C-:B------:R-:W-:Y:S01]  /*7260*/  IMAD.MOV.U32 R10, RZ, RZ, R9.reuse ;  /* 0x000000ffff0a7224 */ /* 0x100fe200078e0009 */
[----:B------:R-:W-:Y:S01]  /*7270*/  SHF.R.U32.HI R9, RZ, 0x10, R9 ;  /* 0x00000010ff097819 */ /* 0x000fe20000011609 */
[----:B------:R-:W-:Y:S01]  /*7280*/  IMAD.MOV.U32 R30, RZ, RZ, R6 ;  /* 0x000000ffff1e7224 */ /* 0x000fe200078e0006 */
[----:B------:R-:W-:Y:S01]  /*7290*/  MOV R8, R7 ;  /* 0x0000000700087202 */ /* 0x000fe20000000f00 */
[C---:B------:R-:W-:Y:S01]  /*72a0*/  VIADD R4, R3.reuse, 0x20400 ;  /* 0x0002040003047836 */ /* 0x040fe20000000000 */
[----:B------:R-:W-:Y:S01]  /*72b0*/  VIMNMX R28, R20, 0x40, PT ;  /* 0x00000040141c7848 */ /* 0x000fe20003fe0100 */
[----:B------:R-:W-:Y:S01]  /*72c0*/  BSSY B1, `(.L_x_1300) ;  /* 0x000000e000017945 */ /* 0x000fe20003800000 */
        /* <DEDUP_REMOVED lines=13> */
.L_x_1512:
[----:B------:R-:W-:Y:S05]  /*73a0*/  BSYNC B1 ;  /* 0x0000000000017941 */ /* 0x000fea0003800000 */
.L_x_1300:
        /* <DEDUP_REMOVED lines=46> */
.L_x_1305:
[----:B------:R-:W-:Y:S05]  /*7690*/  BSYNC B2 ;  /* 0x0000000000027941 */ /* 0x000fea0003800000 */
.L_x_1304:
        /* <DEDUP_REMOVED lines=39> */
.L_x_1303:
[----:B------:R-:W-:Y:S05]  /*7910*/  BSYNC B1 ;  /* 0x0000000000017941 */ /* 0x000fea0003800000 */
.L_x_1302:
        /* <DEDUP_REMOVED lines=46> */
.L_x_1308:
[----:B------:R-:W-:Y:S05]  /*7c00*/  BSYNC B1 ;  /* 0x0000000000017941 */ /* 0x000fea0003800000 */
.L_x_1307:
        /* <DEDUP_REMOVED lines=40> */
.L_x_1296:
[----:B------:R-:W-:-:S03]  /*7e90*/  UMOV UR4, 0xffffffff ;  /* 0xffffffff00047882 */ /* 0x000fc60000000000 */
[----:B------:R-:W-:Y:S05]  /*7ea0*/  BRA.DIV UR4, `(.L_x_1309) ;  /* 0x0000013e046c7947 */ /* 0x000fea000b800000 */
[----:B------:R0:W1:Y:S04]  /*7eb0*/  SHFL.IDX PT, R0, R27, RZ, 0x1c1f ;  /* 0x001c1fff1b007589 */ /* 0x00006800000e0000 */
[----:B------:R0:W2:Y:S04]  /*7ec0*/  SHFL.IDX PT, R3, R26, RZ, 0x1c1f ;  /* 0x001c1fff1a037589 */ /* 0x0000a800000e0000 */
[----:B------:R0:W3:Y:S04]  /*7ed0*/  SHFL.IDX PT, R20, R29, RZ, 0x1c1f ;  /* 0x001c1fff1d147589 */ /* 0x0000e800000e0000 */
[----:B------:R0:W4:Y:S02]  /*7ee0*/  SHFL.IDX PT, R14, R28, RZ, 0x1c1f ;  /* 0x001c1fff1c0e7589 */ /* 0x00012400000e0000 */
.L_x_1518:
        /* <DEDUP_REMOVED lines=19> */
[-C--:B--2---:R-:W-:Y:S02]  /*8020*/  IADD3 R12, P0, R3, R15.reuse, RZ ;  /* 0x0000000f030c7210 */ /* 0x084fe40007f1e0ff */
[----:B----4-:R-:W-:-:S03]  /*8030*/  IADD3 R14, P1, R14, R15, RZ ;  /* 0x0000000f0e0e7210 */ /* 0x010fc60007f3e0ff */
[--C-:B-1----:R-:W-:Y:S02]  /*8040*/  IMAD.X R13, R0, 0x1, R7.reuse, P0 ;  /* 0x00000001000d7824 */ /* 0x102fe400000e0607 */
[----:B---3--:R-:W-:Y:S01]  /*8050*/  IMAD.X R15, R20, 0x1, R7, P1 ;  /* 0x00000001140f7824 */ /* 0x008fe200008e0607 */
[----:B------:R-:W-:Y:S01]  /*8060*/  CS2R R6, SRZ ;  /* 0x0000000000067805 */ /* 0x000fe2000001ff00 */
[----:B------:R-:W-:Y:S06]  /*8070*/  @P2 BRA `(.L_x_1311) ;  /* 0x0000000000082947 */ /* 0x000fec0003800000 */
[----:B------:R1:W5:Y:S04]  /*8080*/  LD.E.128 R8, desc[UR40][R12.64] ;  /* 0x000000280c087980 */ /* 0x000368000c101d00 */
[----:B------:R1:W5:Y:S02]  /*8090*/  LD.E.128 R4, desc[UR40][R14.64] ;  /* 0x000000280e047980 */ /* 0x000364000c101d00 */
.L_x_1311:
[----:B------:R-:W-:Y:S05]  /*80a0*/  BSYNC B1 ;  /* 0x0000000000017941 */ /* 0x000fea0003800000 */
.L_x_1310:
        /* <DEDUP_REMOVED lines=10> */
[----:B------:R-:W-:Y:S01]  /*8150*/  SHF.R.U64 R44, R6, 0x10, R7 ;  /* 0x00000010062c7819 */ /* 0x000fe20000001207 */
[----:B------:R-:W-:Y:S01]  /*8160*/  IMAD.MOV.U32 R8, RZ, RZ, R5 ;  /* 0x000000ffff087224 */ /* 0x000fe200078e0005 */
[----:B------:R-:W-:Y:S01]  /*8170*/  VIMNMX R24, R24, 0x40, PT ;  /* 0x0000004018187848 */ /* 0x000fe20003fe0100 */
[----:B------:R-:W-:Y:S01]  /*8180*/  IMAD.MOV.U32 R38, RZ, RZ, R6 ;  /* 0x000000ffff267224 */ /* 0x000fe200078e0006 */
[----:B------:R-:W-:Y:S01]  /*8190*/  SHF.R.U32.HI R10, RZ, 0x10, R11 ;  /* 0x00000010ff0a7819 */ /* 0x000fe2000001160b */
[----:B------:R-:W-:Y:S01]  /*81a0*/  IMAD.MOV.U32 R4, RZ, RZ, R7 ;  /* 0x000000ffff047224 */ /* 0x000fe200078e0007 */
[----:B--2---:R-:W1:Y:S01]  /*81b0*/  LDC R3, c[0x0][0x3f4] ;  /* 0x0000fd00ff037b82 */ /* 0x004e620000000800 */
[----:B----4-:R-:W-:Y:S01]  /*81c0*/  VIADD R14, R23, 0x20 ;  /* 0x00000020170e7836 */ /* 0x010fe20000000000 */
[----:B------:R-:W-:Y:S01]  /*81d0*/  SHF.R.U32.HI R5, RZ, 0x10, R5 ;  /* 0x00000010ff057819 */ /* 0x000fe20000011605 */
[----:B------:R-:W-:Y:S01]  /*81e0*/  BSSY B1, `(.L_x_1312) ;  /* 0x000000f000017945 */ /* 0x000fe20003800000 */
[----:B------:R-:W-:-:S02]  /*81f0*/  SHF.R.U32.HI R6, RZ, 0x10, R7 ;  /* 0x00000010ff067819 */ /* 0x000fc40000011607 */
[----:B------:R-:W-:Y:S02]  /*8200*/  PRMT R40, R40, 0x5410, R12 ;  /* 0x0000541028287816 */ /* 0x000fe4000000000c */
[----:B------:R-:W-:Y:S02]  /*8210*/  PRMT R41, R41, 0x5410, R13 ;  /* 0x0000541029297816 */ /* 0x000fe4000000000d */
[----:B------:R-:W-:Y:S02]  /*8220*/  PRMT R0, R10, 0x5410, R0 ;  /* 0x000054100a007816 */ /* 0x000fe40000000000 */
[----:B------:R-:W-:Y:S02]  /*8230*/  PRMT R42, R42, 0x5410, R9 ;  /* 0x000054102a2a7816 */ /* 0x000fe40000000009 */
[----:B------:R-:W-:Y:S02]  /*8240*/  PRMT R39, R39, 0x5410, R8 ;  /* 0x0000541027277816 */ /* 0x000fe40000000008 */
[----:B------:R-:W-:-:S02]  /*8250*/  PRMT R43, R43, 0x5410, R5 ;  /* 0x000054102b2b7816 */ /* 0x000fc40000000005 */
[----:B------:R-:W-:Y:S02]  /*8260*/  PRMT R38, R38, 0x5410, R4 ;  /* 0x0000541026267816 */ /* 0x000fe40000000004 */
[----:B------:R-:W-:Y:S02]  /*8270*/  PRMT R44, R44, 0x5410, R6 ;  /* 0x000054102c2c7816 */ /* 0x000fe40000000006 */
[C---:B-1----:R-:W-:Y:S01]  /*8280*/  ISETP.GE.AND P0, PT, R16.reuse, R3, PT ;  /* 0x000000031000720c */ /* 0x042fe20003f06270 */
[----:B------:R-:W-:-:S03]  /*8290*/  IMAD.IADD R3, R16, 0x1, R3 ;  /* 0x0000000110037824 */ /* 0x000fc600078e0203 */
[-C--:B------:R-:W-:Y:S02]  /*82a0*/  ISETP.GE.OR P2, PT, R23, R24.reuse, P0 ;  /* 0x000000181700720c */ /* 0x080fe40000746670 */
[----:B------:R-:W-:Y:S01]  /*82b0*/  ISETP.GE.OR P0, PT, R14, R24, P0 ;  /* 0x000000180e00720c */ /* 0x000fe20000706670 */
[----:B0-----:R-:W-:-:S12]  /*82c0*/  @!P1 BRA `(.L_x_1313) ;  /* 0x0000013800d49947 */ /* 0x001fd80003800000 */
.L_x_1519:
[----:B------:R-:W-:Y:S05]  /*82d0*/  BSYNC B1 ;  /* 0x0000000000017941 */ /* 0x000fea0003800000 */
.L_x_1312:
[----:B------:R-:W-:Y:S01]  /*82e0*/  BSSY B1, `(.L_x_1314) ;  /* 0x0000059000017945 */ /* 0x000fe20003800000 */
[----:B------:R-:W-:-:S03]  /*82f0*/  LOP3.LUT R3, R3, 0x38, RZ, 0xc0, !PT ;  /* 0x0000003803037812 */ /* 0x000fc600078ec0ff */
[----:B------:R-:W-:Y:S05]  /*8300*/  @P2 BRA `(.L_x_1315) ;  /* 0x0000000400582947 */ /* 0x000fea0003800000 */
[----:B------:R-:W-:Y:S01]  /*8310*/  SHF.L.U32 R4, R190, 0x6, RZ ;  /* 0x00000006be047819 */ /* 0x000fe200000006ff */
[----:B------:R-:W-:Y:S02]  /*8320*/  HADD2.F32 R29, -RZ, R39.H0_H0 ;  /* 0x20000027ff1d7230 */ /* 0x000fe40000004100 */
[----:B------:R-:W-:Y:S01]  /*8330*/  HADD2.F32 R27, -RZ, R40.H1_H1 ;  /* 0x30000028ff1b7230 */ /* 0x000fe20000004100 */
[----:B------:R-:W-:Y:S01]  /*8340*/  LOP3.LUT R9, R4, 0x1c0, RZ, 0xc0, !PT ;  /* 0x000001c004097812 */ /* 0x000fe200078ec0ff */
[--C-:B------:R-:W-:Y:S02]  /*8350*/  HADD2.F32 R31, -RZ, R43.reuse.H0_H0 ;  /* 0x2000002bff1f7230 */ /* 0x100fe40000004100 */
[----:B------:R-:W-:Y:S01]  /*8360*/  HADD2.F32 R28, -RZ, R43.H1_H1 ;  /* 0x3000002bff1c7230 */ /* 0x000fe20000004100 */
[----:B------:R-:W-:Y:S02]  /*8370*/  SHF.R.U32.HI R6, RZ, 0x3, R9 ;  /* 0x00000003ff067819 */ /* 0x000fe40000011609 */
[----:B------:R-:W-:-:S02]  /*8380*/  LOP3.LUT R4, R9, 0x38, R16, 0xf8, !PT ;  /* 0x0000003809047812 */ /* 0x000fc400078ef810 */
[----:B------:R-:W-:Y:S02]  /*8390*/  LOP3.LUT R9, R6, R3, R9, 0x1e, !PT ;  /* 0x0000000306097212 */ /* 0x000fe400078e1e09 */
[----:B------:R-:W-:-:S03]  /*83a0*/  LOP3.LUT R5, R4, R6, RZ, 0x3c, !PT ;  /* 0x0000000604057212 */ /* 0x000fc600078e3cff */
[C---:B------:R-:W-:Y:S02]  /*83b0*/  IMAD R9, R220.reuse, 0x200, R9 ;  /* 0x00000200dc097824 */ /* 0x040fe400078e0209 */
[----:B------:R-:W-:Y:S02]  /*83c0*/  IMAD R5, R220, 0x200, R5 ;  /* 0x00000200dc057824 */ /* 0x000fe400078e0205 */
[--C-:B------:R-:W-:Y:S02]  /*83d0*/  IMAD R36, R9, 0x2, R2.reuse ;  /* 0x0000000209247824 */ /* 0x100fe400078e0202 */
[----:B------:R-:W-:-:S03]  /*83e0*/  IMAD R34, R5, 0x2, R2 ;  /* 0x0000000205227824 */ /* 0x000fc600078e0202 */
[----:B------:R-:W3:Y:S04]  /*83f0*/  LDS.128 R8, [R36+0x20400] ;  /* 0x0204000024087984 */ /* 0x000ee80000000c00 */
[----:B------:R-:W1:Y:S01]  /*8400*/  LDS.128 R4, [R34+0x20400] ;  /* 0x0204000022047984 */ /* 0x000e620000000c00 */
[--C-:B---3--:R-:W-:Y:S02]  /*8410*/  HADD2.F32 R20, -RZ, R8.reuse.H0_H0 ;  /* 0x20000008ff147230 */ /* 0x108fe40000004100 */
[----:B------:R-:W-:Y:S02]  /*8420*/  HADD2.F32 R8, -RZ, R8.H1_H1 ;  /* 0x30000008ff087230 */ /* 0x000fe40000004100 */
[--C-:B-1----:R-:W-:Y:S02]  /*8430*/  HADD2.F32 R12, -RZ, R4.reuse.H0_H0 ;  /* 0x20000004ff0c7230 */ /* 0x102fe40000004100 */
[C---:B------:R-:W-:Y:S01]  /*8440*/  FMUL.FTZ R33, R20.reuse, R29 ;  /* 0x0000001d14217220 */ /* 0x040fe20000410000 */
[----:B------:R-:W-:Y:S01]  /*8450*/  FMUL.FTZ R35, R20, R27 ;  /* 0x0000001b14237220 */ /* 0x000fe20000410000 */
[----:B------:R-:W-:-:S02]  /*8460*/  HADD2.F32 R4, -RZ, R4.H1_H1 ;  /* 0x30000004ff047230 */ /* 0x000fc40000004100 */
[----:B------:R-:W-:Y:S01]  /*8470*/  FMUL.FTZ R37, R8, R31 ;  /* 0x0000001f08257220 */ /* 0x000fe20000410000 */
[C---:B------:R-:W-:Y:S01]  /*8480*/  FFMA.FTZ R33, R12.reuse, R27, -R33 ;  /* 0x0000001b0c217223 */ /* 0x040fe20000010821 */
[----:B------:R-:W-:Y:S02]  /*8490*/  HADD2.F32 R27, -RZ, R41.H1_H1 ;  /* 0x30000029ff1b7230 */ /* 0x000fe40000004100 */
[----:B------:R-:W-:Y:S01]  /*84a0*/  FFMA.FTZ R35, R12, R29, R35 ;  /* 0x0000001d0c237223 */ /* 0x000fe20000010023 */
[----:B------:R-:W-:Y:S02]  /*84b0*/  HADD2.F32 R24, -RZ, R9.H0_H0 ;  /* 0x20000009ff187230 */ /* 0x000fe40000004100 */
[----:B------:R-:W-:Y:S02]  /*84c0*/  HADD2.F32 R20, -RZ, R39.H1_H1 ;  /* 0x30000027ff147230 */ /* 0x000fe40000004100 */
[----:B------:R-:W-:Y:S01]  /*84d0*/  FMUL.FTZ R29, R8, R27 ;  /* 0x0000001b081d7220 */ /* 0x000fe20000410000 */
[----:B------:R-:W-:-:S02]  /*84e0*/  HADD2.F32 R12, -RZ, R41.H0_H0 ;  /* 0x20000029ff0c7230 */ /* 0x000fc40000004100 */
[----:B------:R-:W-:Y:S01]  /*84f0*/  FFMA.FTZ R30, R4, R27, -R37 ;  /* 0x0000001b041e7223 */ /* 0x000fe20000010825 */
[----:B------:R-:W-:Y:S02]  /*8500*/  HADD2.F32 R13, -RZ, R5.H0_H0 ;  /* 0x20000005ff0d7230 */ /* 0x000fe40000004100 */
[C---:B------:R-:W-:Y:S01]  /*8510*/  FMUL.FTZ R8, R24.reuse, R20 ;  /* 0x0000001418087220 */ /* 0x040fe20000410000 */
[----:B------:R-:W-:Y:S02]  /*8520*/  HADD2.F32 R9, -RZ, R9.H1_H1 ;  /* 0x30000009ff097230 */ /* 0x000fe40000004100 */
[-C--:B------:R-:W-:Y:S01]  /*8530*/  FMUL.FTZ R37, R24, R12.reuse ;  /* 0x0000000c18257220 */ /* 0x080fe20000410000 */
[----:B------:R-:W-:Y:S01]  /*8540*/  FFMA.FTZ R24, R4, R31, R29 ;  /* 0x0000001f04187223 */ /* 0x000fe2000001001d */
[----:B------:R-:W-:Y:S02]  /*8550*/  HADD2.F32 R4, -RZ, R42.H0_H0 ;  /* 0x2000002aff047230 */ /* 0x000fe40000004100 */
[----:B------:R-:W-:Y:S01]  /*8560*/  FFMA.FTZ R27, R13, R12, -R8 ;  /* 0x0000000c0d1b7223 */ /* 0x000fe20000010808 */
[----:B0-----:R-:W-:-:S02]  /*8570*/  HADD2.F32 R25, -RZ, R10.H0_H0 ;  /* 0x2000000aff197230 */ /* 0x001fc40000004100 */
[----:B------:R-:W-:Y:S01]  /*8580*/  FFMA.FTZ R37, R13, R20, R37 ;  /* 0x000000140d257223 */ /* 0x000fe20000010025 */
[----:B------:R-:W-:Y:S02]  /*8590*/  HADD2.F32 R12, -RZ, R38.H0_H0 ;  /* 0x20000026ff0c7230 */ /* 0x000fe40000004100 */
[C---:B------:R-:W-:Y:S01]  /*85a0*/  FMUL.FTZ R20, R9.reuse, R28 ;  /* 0x0000001c09147220 */ /* 0x040fe20000410000 */
[----:B------:R-:W-:Y:S02]  /*85b0*/  HADD2.F32 R5, -RZ, R5.H1_H1 ;  /* 0x30000005ff057230 */ /* 0x000fe40000004100 */
[----:B------:R-:W-:Y:S01]  /*85c0*/  FMUL.FTZ R32, R9, R4 ;  /* 0x0000000409207220 */ /* 0x000fe20000410000 */
[----:B------:R-:W-:Y:S02]  /*85d0*/  HADD2.F32 R8, -RZ, R40.H0_H0 ;  /* 0x20000028ff087230 */ /* 0x000fe40000004100 */
[----:B------:R-:W-:Y:S01]  /*85e0*/  FMUL.FTZ R29, R25, R12 ;  /* 0x0000000c191d7220 */ /* 0x000fe20000410000 */
[----:B------:R-:W-:-:S02]  /*85f0*/  HADD2.F32 R10, -RZ, R10.H1_H1 ;  /* 0x3000000aff0a7230 */ /* 0x000fc40000004100 */
[----:B------:R-:W-:Y:S01]  /*8600*/  FFMA.FTZ R20, R5, R4, -R20 ;  /* 0x0000000405147223 */ /* 0x000fe20000010814 */
[----:B------:R-:W-:Y:S02]  /*8610*/  HADD2.F32 R13, -RZ, R44.H0_H0 ;  /* 0x2000002cff0d7230 */ /* 0x000fe40000004100 */
[----:B------:R-:W-:Y:S01]  /*8620*/  FMUL.FTZ R25, R25, R8 ;  /* 0x0000000819197220 */ /* 0x000fe20000410000 */
[--C-:B------:R-:W-:Y:S02]  /*8630*/  HADD2.F32 R14, -RZ, R6.reuse.H0_H0 ;  /* 0x20000006ff0e7230 */ /* 0x100fe40000004100 */
[----:B------:R-:W-:Y:S01]  /*8640*/  FFMA.FTZ R32, R5, R28, R32 ;  /* 0x0000001c05207223 */ /* 0x000fe20000010020 */
[----:B------:R-:W-:Y:S02]  /*8650*/  HADD2.F32 R6, -RZ, R6.H1_H1 ;  /* 0x30000006ff067230 */ /* 0x000fe40000004100 */
[----:B------:R-:W-:Y:S01]  /*8660*/  FMUL.FTZ R5, R10, R13 ;  /* 0x0000000d0a057220 */ /* 0x000fe20000410000 */
[----:B------:R-:W-:-:S02]  /*8670*/  HADD2.F32 R9, -RZ, R42.H1_H1 ;  /* 0x3000002aff097230 */ /* 0x000fc40000004100 */
[C---:B------:R-:W-:Y:S01]  /*8680*/  FFMA.FTZ R25, R14.reuse, R12, R25 ;  /* 0x0000000c0e197223 */ /* 0x040fe20000010019 */
[--C-:B------:R-:W-:Y:S02]  /*8690*/  HADD2.F32 R26, -RZ, R11.reuse.H0_H0 ;  /* 0x2000000bff1a7230 */ /* 0x100fe40000004100 */
[----:B------:R-:W-:Y:S01]  /*86a0*/  FFMA.FTZ R29, R14, R8, -R29 ;  /* 0x000000080e1d7223 */ /* 0x000fe2000001081d */
[----:B------:R-:W-:Y:S02]  /*86b0*/  HADD2.F32 R11, -RZ, R11.H1_H1 ;  /* 0x3000000bff0b7230 */ /* 0x000fe40000004100 */
[-C--:B------:R-:W-:Y:S01]  /*86c0*/  FMUL.FTZ R31, R10, R9.reuse ;  /* 0x000000090a1f7220 */ /* 0x080fe20000410000 */
[----:B------:R-:W-:Y:S01]  /*86d0*/  FFMA.FTZ R12, R6, R9, -R5 ;  /* 0x00000009060c7223 */ /* 0x000fe20000010805 */
[----:B------:R-:W-:Y:S02]  /*86e0*/  HADD2.F32 R5, -RZ, R38.H1_H1 ;  /* 0x30000026ff057230 */ /* 0x000fe40000004100 */
[----:B------:R-:W-:-:S02]  /*86f0*/  HADD2.F32 R10, -RZ, R44.H1_H1 ;  /* 0x3000002cff0a7230 */ /* 0x000fc40000004100 */
[----:B------:R-:W-:Y:S01]  /*8700*/  FFMA.FTZ R14, R6, R13, R31 ;  /* 0x0000000d060e7223 */ /* 0x000fe2000001001f */
[--C-:B------:R-:W-:Y:S02]  /*8710*/  HADD2.F32 R4, -RZ, R0.reuse.H1_H1 ;  /* 0x30000000ff047230 */ /* 0x100fe40000004100 */
[C---:B------:R-:W-:Y:S01]  /*8720*/  FMUL.FTZ R6, R26.reuse, R5 ;  /* 0x000000051a067220 */ /* 0x040fe20000410000 */
[----:B------:R-:W-:Y:S02]  /*8730*/  HADD2.F32 R8, -RZ, R0.H0_H0 ;  /* 0x20000000ff087230 */ /* 0x000fe40000004100 */
[----:B------:R-:W-:Y:S01]  /*8740*/  FMUL.FTZ R28, R11, R10 ;  /* 0x0000000a0b1c7220 */ /* 0x000fe20000410000 */
[--C-:B------:R-:W-:Y:S02]  /*8750*/  HADD2.F32 R15, -RZ, R7.reuse.H0_H0 ;  /* 0x20000007ff0f7230 */ /* 0x100fe40000004100 */
[----:B------:R-:W-:Y:S01]  /*8760*/  FMUL.FTZ R26, R26, R4 ;  /* 0x000000041a1a7220 */ /* 0x000fe20000410000 */
[----:B------:R-:W-:-:S02]  /*8770*/  HADD2.F32 R7, -RZ, R7.H1_H1 ;  /* 0x30000007ff077230 */ /* 0x000fc40000004100 */
[----:B------:R-:W-:Y:S01]  /*8780*/  FMUL.FTZ R9, R11, R8 ;  /* 0x000000080b097220 */ /* 0x000fe20000410000 */
[C---:B------:R-:W-:Y:S01]  /*8790*/  FFMA.FTZ R11, R15.reuse, R4, -R6 ;  /* 0x000000040f0b7223 */ /* 0x040fe20000010806 */
[----:B------:R-:W-:Y:S01]  /*87a0*/  FFMA.FTZ R26, R15, R5, R26 ;  /* 0x000000050f1a7223 */ /* 0x000fe2000001001a */
[C---:B------:R-:W-:Y:S01]  /*87b0*/  FFMA.FTZ R28, R7.reuse, R8, -R28 ;  /* 0x00000008071c7223 */ /* 0x040fe2000001081c */
[----:B------:R-:W-:Y:S01]  /*87c0*/  FFMA.FTZ R13, R7, R10, R9 ;  /* 0x0000000a070d7223 */ /* 0x000fe20000010009 */
[----:B------:R-:W-:Y:S02]  /*87d0*/  F2FP.F16.F32.PACK_AB R4, R30, R33 ;  /* 0x000000211e04723e */ /* 0x000fe400000000ff */
[----:B------:R-:W-:Y:S02]  /*87e0*/  F2FP.F16.F32.PACK_AB R5, R20, R27 ;  /* 0x0000001b1405723e */ /* 0x000fe400000000ff */
[----:B------:R-:W-:Y:S02]  /*87f0*/  F2FP.F16.F32.PACK_AB R6, R12, R29 ;  /* 0x0000001d0c06723e */ /* 0x000fe400000000ff */
[----:B------:R-:W-:-:S02]  /*8800*/  F2FP.F16.F32.PACK_AB R7, R28, R11 ;  /* 0x0000000b1c07723e */ /* 0x000fc400000000ff */
[----:B------:R-:W-:Y:S02]  /*8810*/  F2FP.F16.F32.PACK_AB R8, R24, R35 ;  /* 0x000000231808723e */ /* 0x000fe400000000ff */
[----:B------:R-:W-:Y:S01]  /*8820*/  F2FP.F16.F32.PACK_AB R9, R32, R37 ;  /* 0x000000252009723e */ /* 0x000fe200000000ff */
[----:B------:R1:W-:Y:S01]  /*8830*/  STS.128 [R34+0x20400], R4 ;  /* 0x0204000422007388 */ /* 0x0003e20000000c00 */
[----:B------:R-:W-:Y:S02]  /*8840*/  F2FP.F16.F32.PACK_AB R10, R14, R25 ;  /* 0x000000190e0a723e */ /* 0x000fe400000000ff */
[----:B------:R-:W-:-:S05]  /*8850*/  F2FP.F16.F32.PACK_AB R11, R13, R26 ;  /* 0x0000001a0d0b723e */ /* 0x000fca00000000ff */
[----:B------:R1:W-:Y:S02]  /*8860*/  STS.128 [R36+0x20400], R8 ;  /* 0x0204000824007388 */ /* 0x0003e40000000c00 */
.L_x_1315:
[----:B------:R-:W-:Y:S05]  /*8870*/  BSYNC B1 ;  /* 0x0000000000017941 */ /* 0x000fea0003800000 */
.L_x_1314:
        /* <DEDUP_REMOVED lines=15> */
[----:B------:R-:W-:Y:S02]  /*8970*/  HADD2.F32 R39, -RZ, R43.H1_H1 ;  /* 0x3000002bff277230 */ /* 0x000fe40000004100 */
[----:B------:R-:W-:-:S02]  /*8980*/  HADD2.F32 R35, -RZ, R41.H0_H0 ;  /* 0x20000029ff237230 */ /* 0x000fc40000004100 */
[----:B------:R-:W-:Y:S02]  /*8990*/  HADD2.F32 R34, -RZ, R44.H0_H0 ;  /* 0x2000002cff227230 */ /* 0x000fe40000004100 */
[----:B--2---:R-:W-:-:S04]  /*89a0*/  IMAD.IADD R3, R8, 0x1, R3 ;  /* 0x0000000108037824 */ /* 0x004fc800078e0203 */
[----:B------:R-:W-:Y:S01]  /*89b0*/  IMAD R3, R3, 0x2, R2 ;  /* 0x0000000203037824 */ /* 0x000fe200078e0202 */
[----:B----4-:R-:W-:Y:S04]  /*89c0*/  LDS.128 R4, [R36+0x20400] ;  /* 0x0204000024047984 */ /* 0x010fe80000000c00 */
[----:B------:R-:W3:Y:S02]  /*89d0*/  LDS.128 R8, [R3+0x20400] ;  /* 0x0204000003087984 */ /* 0x000ee40000000c00 */
[--C-:B---3--:R-:W-:Y:S02]  /*89e0*/  HADD2.F32 R20, -RZ, R8.reuse.H0_H0 ;  /* 0x20000008ff147230 */ /* 0x108fe40000004100 */
[----:B------:R-:W-:Y:S02]  /*89f0*/  HADD2.F32 R8, -RZ, R8.H1_H1 ;  /* 0x30000008ff087230 */ /* 0x000fe40000004100 */
[----:B------:R-:W-:-:S02]  /*8a00*/  HADD2.F32 R12, -RZ, R4.H0_H0 ;  /* 0x20000004ff0c7230 */ /* 0x000fc40000004100 */
        /* <DEDUP_REMOVED lines=9> */
[----:B------:R-:W-:Y:S02]  /*8aa0*/  HADD2.F32 R31, -RZ, R42.H0_H0 ;  /* 0x2000002aff1f7230 */ /* 0x000fe40000004100 */
[-C--:B------:R-:W-:Y:S01]  /*8ab0*/  FFMA.FTZ R27, R28, R12.reuse, -R27 ;  /* 0x0000000c1c1b7223 */ /* 0x080fe2000001081b */
[--C-:B------:R-:W-:Y:S02]  /*8ac0*/  HADD2.F32 R13, -RZ, R5.reuse.H0_H0 ;  /* 0x20000005ff0d7230 */ /* 0x100fe40000004100 */
[----:B------:R-:W-:Y:S01]  /*8ad0*/  FFMA.FTZ R29, R30, R12, R29 ;  /* 0x0000000c1e1d7223 */ /* 0x000fe2000001001d */
[----:B------:R-:W-:Y:S02]  /*8ae0*/  HADD2.F32 R5, -RZ, R5.H1_H1 ;  /* 0x30000005ff057230 */ /* 0x000fe40000004100 */
[----:B------:R-:W-:Y:S01]  /*8af0*/  FFMA.FTZ R12, R32, R4, R33 ;  /* 0x00000004200c7223 */ /* 0x000fe20000010021 */
[----:B------:R-:W-:Y:S01]  /*8b00*/  FMUL.FTZ R20, R37, R24 ;  /* 0x0000001825147220 */ /* 0x000fe20000410000 */
[----:B------:R-:W-:Y:S01]  /*8b10*/  FMUL.FTZ R4, R39, R9 ;  /* 0x0000000927047220 */ /* 0x000fe20000410000 */
[----:B0-----:R-:W-:-:S02]  /*8b20*/  HADD2.F32 R25, -RZ, R10.H0_H0 ;  /* 0x2000000aff197230 */ /* 0x001fc40000004100 */
[----:B------:R-:W-:Y:S01]  /*8b30*/  FMUL.FTZ R24, R35, R24 ;  /* 0x0000001823187220 */ /* 0x000fe20000410000 */
[----:B------:R-:W-:Y:S02]  /*8b40*/  HADD2.F32 R10, -RZ, R10.H1_H1 ;  /* 0x3000000aff0a7230 */ /* 0x000fe40000004100 */
[C---:B------:R-:W-:Y:S01]  /*8b50*/  FMUL.FTZ R28, R31.reuse, R9 ;  /* 0x000000091f1c7220 */ /* 0x040fe20000410000 */
[----:B------:R-:W-:Y:S01]  /*8b60*/  FFMA.FTZ R9, R31, R5, -R4 ;  /* 0x000000051f097223 */ /* 0x000fe20000010804 */
[----:B------:R-:W-:Y:S02]  /*8b70*/  HADD2.F32 R14, -RZ, R6.H0_H0 ;  /* 0x20000006ff0e7230 */ /* 0x000fe40000004100 */
[-C--:B------:R-:W-:Y:S01]  /*8b80*/  FFMA.FTZ R20, R35, R13.reuse, -R20 ;  /* 0x0000000d23147223 */ /* 0x080fe20000010814 */
[----:B------:R-:W-:Y:S01]  /*8b90*/  FFMA.FTZ R24, R37, R13, R24 ;  /* 0x0000000d25187223 */ /* 0x000fe20000010018 */
[----:B------:R-:W-:Y:S02]  /*8ba0*/  HADD2.F32 R4, -RZ, R42.H1_H1 ;  /* 0x3000002aff047230 */ /* 0x000fe40000004100 */
[----:B------:R-:W-:Y:S01]  /*8bb0*/  FFMA.FTZ R13, R39, R5, R28 ;  /* 0x00000005270d7223 */ /* 0x000fe2000001001c */
[----:B------:R-:W-:-:S02]  /*8bc0*/  HADD2.F32 R6, -RZ, R6.H1_H1 ;  /* 0x30000006ff067230 */ /* 0x000fc40000004100 */
[-C--:B------:R-:W-:Y:S01]  /*8bd0*/  FMUL.FTZ R5, R34, R10.reuse ;  /* 0x0000000a22057220 */ /* 0x080fe20000410000 */
[----:B------:R-:W-:Y:S02]  /*8be0*/  HADD2.F32 R32, -RZ, R38.H0_H0 ;  /* 0x20000026ff207230 */ /* 0x000fe40000004100 */
[C---:B------:R-:W-:Y:S01]  /*8bf0*/  FMUL.FTZ R33, R4.reuse, R10 ;  /* 0x0000000a04217220 */ /* 0x040fe20000410000 */
[--C-:B------:R-:W-:Y:S02]  /*8c00*/  HADD2.F32 R26, -RZ, R11.reuse.H0_H0 ;  /* 0x2000000bff1a7230 */ /* 0x100fe40000004100 */
[----:B------:R-:W-:Y:S01]  /*8c10*/  FFMA.FTZ R10, R4, R6, -R5 ;  /* 0x00000006040a7223 */ /* 0x000fe20000010805 */
[----:B------:R-:W-:Y:S02]  /*8c20*/  HADD2.F32 R30, -RZ, R40.H0_H0 ;  /* 0x20000028ff1e7230 */ /* 0x000fe40000004100 */
[----:B------:R-:W-:Y:S02]  /*8c30*/  HADD2.F32 R37, -RZ, R38.H1_H1 ;  /* 0x30000026ff257230 */ /* 0x000fe40000004100 */
[----:B------:R-:W-:-:S02]  /*8c40*/  HADD2.F32 R11, -RZ, R11.H1_H1 ;  /* 0x3000000bff0b7230 */ /* 0x000fc40000004100 */
[----:B------:R-:W-:Y:S02]  /*8c50*/  HADD2.F32 R5, -RZ, R0.H1_H1 ;  /* 0x30000000ff057230 */ /* 0x000fe40000004100 */
[----:B------:R-:W-:Y:S02]  /*8c60*/  HADD2.F32 R39, -RZ, R44.H1_H1 ;  /* 0x3000002cff277230 */ /* 0x000fe40000004100 */
[----:B------:R-:W-:Y:S02]  /*8c70*/  HADD2.F32 R35, -RZ, R0.H0_H0 ;  /* 0x20000000ff237230 */ /* 0x000fe40000004100 */
[-C--:B------:R-:W-:Y:S01]  /*8c80*/  FMUL.FTZ R31, R32, R25.reuse ;  /* 0x00000019201f7220 */ /* 0x080fe20000410000 */
[--C-:B------:R-:W-:Y:S02]  /*8c90*/  HADD2.F32 R15, -RZ, R7.reuse.H0_H0 ;  /* 0x20000007ff0f7230 */ /* 0x100fe40000004100 */
[----:B------:R-:W-:Y:S01]  /*8ca0*/  FMUL.FTZ R25, R30, R25 ;  /* 0x000000191e197220 */ /* 0x000fe20000410000 */
[----:B------:R-:W-:-:S02]  /*8cb0*/  HADD2.F32 R7, -RZ, R7.H1_H1 ;  /* 0x30000007ff077230 */ /* 0x000fc40000004100 */
[----:B------:R-:W-:Y:S01]  /*8cc0*/  FFMA.FTZ R0, R34, R6, R33 ;  /* 0x0000000622007223 */ /* 0x000fe20000010021 */
[-C--:B------:R-:W-:Y:S01]  /*8cd0*/  FMUL.FTZ R4, R37, R26.reuse ;  /* 0x0000001a25047220 */ /* 0x080fe20000410000 */
[----:B------:R-:W-:Y:S01]  /*8ce0*/  FMUL.FTZ R26, R5, R26 ;  /* 0x0000001a051a7220 */ /* 0x000fe20000410000 */
[-C--:B------:R-:W-:Y:S01]  /*8cf0*/  FMUL.FTZ R6, R39, R11.reuse ;  /* 0x0000000b27067220 */ /* 0x080fe20000410000 */
[----:B------:R-:W-:Y:S01]  /*8d00*/  FMUL.FTZ R28, R35, R11 ;  /* 0x0000000b231c7220 */ /* 0x000fe20000410000 */
[-C--:B------:R-:W-:Y:S01]  /*8d10*/  FFMA.FTZ R31, R30, R14.reuse, -R31 ;  /* 0x0000000e1e1f7223 */ /* 0x080fe2000001081f */
[----:B------:R-:W-:Y:S01]  /*8d20*/  FFMA.FTZ R25, R32, R14, R25 ;  /* 0x0000000e20197223 */ /* 0x000fe20000010019 */
[-C--:B------:R-:W-:Y:S01]  /*8d30*/  FFMA.FTZ R11, R5, R15.reuse, -R4 ;  /* 0x0000000f050b7223 */ /* 0x080fe20000010804 */
[----:B------:R-:W-:Y:S01]  /*8d40*/  FFMA.FTZ R26, R37, R15, R26 ;  /* 0x0000000f251a7223 */ /* 0x000fe2000001001a */
[-C--:B------:R-:W-:Y:S01]  /*8d50*/  FFMA.FTZ R14, R35, R7.reuse, -R6 ;  /* 0x00000007230e7223 */ /* 0x080fe20000010806 */
        /* <DEDUP_REMOVED lines=11> */
.L_x_1306:
[----:B------:R-:W-:Y:S05]  /*8e10*/  BSYNC B0 ;  /* 0x0000000000007941 */ /* 0x000fea0003800000 */
.L_x_1295:
        /* <DEDUP_REMOVED lines=8> */
.L_x_1292:
[----:B------:R-:W-:-:S13]  /*8ea0*/  ISETP.NE.AND P0, PT, R188, 0x3, PT ;  /* 0x00000003bc00780c */ /* 0x000fda0003f05270 */
[----:B------:R-:W-:Y:S05]  /*8eb0*/  @!P0 BRA `(.L_x_1316) ;  /* 0x0000000000048947 */ /* 0x000fea0003800000 */
[----:B------:R-:W-:Y:S01]  /*8ec0*/  BPT.TRAP 0x1 ;  /* 0x000000040000795c */ /* 0x000fe20000300000 */
.L_x_1316:
[----:B-1--4-:R-:W-:Y:S01]  /*8ed0*/  IMAD R11, R18, 0x8, R2 ;  /* 0x00000008120b7824 */ /* 0x012fe200078e0202 */
[----:B------:R-:W-:-:S04]  /*8ee0*/  SHF.L.U32 R10, R184, 0x1f, RZ ;  /* 0x0000001fb80a7819 */ /* 0x000fc800000006ff */
[----:B------:R1:W4:Y:S01]  /*8ef0*/  SYNCS.PHASECHK.TRANS64.TRYWAIT P1, [R11+URZ+0x38830], R10 ;  /* 0x0388300a0b0075a7 */ /* 0x000322000802017f */
[----:B------:R-:W-:Y:S05]  /*8f00*/  @!P0 BRA `(.L_x_1317) ;  /* 0x0000000000048947 */ /* 0x000fea0003800000 */
[----:B------:R-:W-:Y:S01]  /*8f10*/  BPT.TRAP 0x1 ;  /* 0x000000040000795c */ /* 0x000fe20000300000 */
.L_x_1317:
[C---:B--2---:R-:W-:Y:S02]  /*8f20*/  VIADD R0, R2.reuse, 0x22400 ;  /* 0x0002240002007836 */ /* 0x044fe40000000000 */
[----:B0-----:R-:W-:-:S03]  /*8f30*/  VIADD R3, R2, 0x20400 ;  /* 0x0002040002037836 */ /* 0x001fc60000000000 */
[----:B------:R-:W-:Y:S02]  /*8f40*/  SHF.R.U32.HI R0, RZ, 0x4, R0 ;  /* 0x00000004ff007819 */ /* 0x000fe40000011600 */
[----:B------:R-:W-:Y:S02]  /*8f50*/  SHF.R.U32.HI R3, RZ, 0x4, R3 ;  /* 0x00000004ff037819 */ /* 0x000fe40000011603 */
[----:B------:R-:W-:Y:S02]  /*8f60*/  LOP3.LUT R0, R0, 0x3fff, RZ, 0xc0, !PT ;  /* 0x00003fff00007812 */ /* 0x000fe400078ec0ff */
[----:B------:R-:W-:Y:S02]  /*8f70*/  LOP3.LUT R3, R3, 0x3fff, RZ, 0xc0, !PT ;  /* 0x00003fff03037812 */ /* 0x000fe400078ec0ff */
[----:B------:R-:W-:Y:S01]  /*8f80*/  LOP3.LUT R218, R0, 0x10000, RZ, 0xfc, !PT ;  /* 0x0001000000da7812 */ /* 0x000fe200078efcff */
[----:B----4-:R-:W-:Y:S06]  /*8f90*/  @P1 BRA `(.L_x_1318) ;  /* 0x0000000000081947 */ /* 0x010fec0003800000 */
[----:B------:R-:W0:Y:S02]  /*8fa0*/  SYNCS.PHASECHK.TRANS64.TRYWAIT P1, [R11+URZ+0x38830], R10 ;  /* 0x0388300a0b0075a7 */ /* 0x000e24000802017f */
[----:B0-----:R-:W-:Y:S05]  /*8fb0*/  @!P1 BRA `(.L_x_1319) ;  /* 0x0000012c00ac9947 */ /* 0x001fea0003800000 */
.L_x_1318:
[----:B------:R-:W-:Y:S01]  /*8fc0*/  IMAD R12, R18, 0x200, R218 ;  /* 0x00000200120c7824 */ /* 0x000fe200078e02da */
[----:B------:R-:W-:Y:S01]  /*8fd0*/  LOP3.LUT R8, R3, 0x10000, RZ, 0xfc, !PT ;  /* 0x0001000003087812 */ /* 0x000fe200078efcff */
[----:B------:R-:W-:Y:S01]  /*8fe0*/  IMAD.MOV.U32 R9, RZ, RZ, 0x40000040 ;  /* 0x40000040ff097424 */ /* 0x000fe200078e00ff */
[----:B------:R-:W-:Y:S05]  /*8ff0*/  WARPSYNC.ALL ;  /* 0x0000000000007948 */ /* 0x000fea0003800000 */
[----:B------:R-:W-:Y:S01]  /*9000*/  IMAD.MOV.U32 R13, RZ, RZ, 0x40000040 ;  /* 0x40000040ff0d7424 */ /* 0x000fe200078e00ff */
[----:B------:R-:W-:Y:S01]  /*9010*/  R2UR UR4, R8 ;  /* 0x00000000080472ca */ /* 0x000fe200000e0000 */
[----:B-----5:R-:W-:Y:S01]  /*9020*/  WARPGROUP.ARRIVE ;  /* 0x00000000000079c5 */ /* 0x020fe20000000000 */
[----:B------:R-:W-:Y:S01]  /*9030*/  R2UR UR5, R9 ;  /* 0x00000000090572ca */ /* 0x000fe200000e0000 */
[C---:B------:R-:W-:Y:S01]  /*9040*/  VIADD R6, R12.reuse, 0x2 ;  /* 0x000000020c067836 */ /* 0x040fe20000000000 */
[----:B------:R-:W-:Y:S01]  /*9050*/  R2UR UR6, R12 ;  /* 0x000000000c0672ca */ /* 0x000fe200000e0000 */
[----:B------:R-:W-:Y:S01]  /*9060*/  IMAD.MOV.U32 R5, RZ, RZ, 0x40000040 ;  /* 0x40000040ff057424 */ /* 0x000fe200078e00ff */
[----:B------:R-:W-:Y:S01]  /*9070*/  R2UR UR7, R13 ;  /* 0x000000000d0772ca */ /* 0x000fe200000e0000 */
[----:B------:R-:W-:Y:S01]  /*9080*/  IMAD.MOV.U32 R7, RZ, RZ, 0x40000040 ;  /* 0x40000040ff077424 */ /* 0x000fe200078e00ff */
[----:B------:R-:W-:Y:S01]  /*9090*/  IADD3 R4, R8, 0x2, RZ ;  /* 0x0000000208047810 */ /* 0x000fe20007ffe0ff */
[C---:B------:R-:W-:Y:S01]  /*90a0*/  VIADD R14, R12.reuse, 0x4 ;  /* 0x000000040c0e7836 */ /* 0x040fe20000000000 */
[----:B------:R-:W-:Y:S01]  /*90b0*/  SHF.L.U32 R21, R21, 0x1f, RZ ;  /* 0x0000001f15157819 */ /* 0x000fe200000006ff */
[----:B------:R-:W-:Y:S01]  /*90c0*/  IMAD.MOV.U32 R15, RZ, RZ, 0x40000040 ;  /* 0x40000040ff0f7424 */ /* 0x000fe200078e00ff */
[----:B------:R-:W-:Y:S01]  /*90d0*/  BSSY B0, `(.L_x_1320) ;  /* 0x0000020000007945 */ /* 0x000fe20003800000 */
[----:B------:R-:W-:-:S02]  /*90e0*/  VIADD R12, R12, 0x6 ;  /* 0x000000060c0c7836 */ /* 0x000fc40000000000 */
[----:B------:R-:W-:Y:S02]  /*90f0*/  IMAD.MOV.U32 R9, RZ, RZ, 0x40000040 ;  /* 0x40000040ff097424 */ /* 0x000fe400078e00ff */
[----:B------:R-:W-:Y:S02]  /*9100*/  IMAD.MOV.U32 R13, RZ, RZ, 0x40000040 ;  /* 0x40000040ff0d7424 */ /* 0x000fe400078e00ff */
[----:B------:R-:W-:Y:S01]  /*9110*/  HGMMA.64x64x16.F32 R24, gdesc[UR4], RZ, !UPT, gsb0 ;  /* 0x00e00000041879f0 */ /* 0x000fe2000c0008ff */
[----:B------:R-:W-:Y:S02]  /*9120*/  R2UR UR4, R4 ;  /* 0x00000000040472ca */ /* 0x000fe400000e0000 */
[----:B------:R-:W-:Y:S02]  /*9130*/  R2UR UR5, R5 ;  /* 0x00000000050572ca */ /* 0x000fe400000e0000 */
[----:B------:R-:W-:Y:S01]  /*9140*/  R2UR UR6, R6 ;  /* 0x00000000060672ca */ /* 0x000fe200000e0000 */
[----:B------:R-:W-:Y:S01]  /*9150*/  VIADD R6, R8, 0x4 ;  /* 0x0000000408067836 */ /* 0x000fe20000000000 */
[----:B------:R-:W-:Y:S01]  /*9160*/  R2UR UR7, R7 ;  /* 0x00000000070772ca */ /* 0x000fe200000e0000 */
[----:B------:R-:W-:-:S02]  /*9170*/  IMAD.MOV.U32 R7, RZ, RZ, 0x40000040 ;  /* 0x40000040ff077424 */ /* 0x000fc400078e00ff */
[----:B------:R-:W-:Y:S01]  /*9180*/  VIADD R8, R8, 0x6 ;  /* 0x0000000608087836 */ /* 0x000fe20000000000 */
[----:B------:R-:W-:Y:S02]  /*9190*/  WARPGROUP.DEPBAR.LE gsb0, 0x0 ;  /* 0x00008000000079c5 */ /* 0x000fe40000010000 */
[----:B------:R-:W-:-:S07]  /*91a0*/  WARPGROUP.ARRIVE ;  /* 0x00000000000079c5 */ /* 0x000fce0000000000 */
        /* <DEDUP_REMOVED lines=16> */
[----:B------:R-:W2:Y:S02]  /*92b0*/  SYNCS.PHASECHK.TRANS64.TRYWAIT P1, [R2+URZ+0x38810], R21 ;  /* 0x03881015020075a7 */ /* 0x000ea4000802017f */
[----:B--2---:R-:W-:Y:S05]  /*92c0*/  @!P1 BRA `(.L_x_1321) ;  /* 0x0000012800fc9947 */ /* 0x004fea0003800000 */
.L_x_1520:
[----:B------:R-:W-:Y:S05]  /*92d0*/  BSYNC B0 ;  /* 0x0000000000007941 */ /* 0x000fea0003800000 */
.L_x_1320:
[----:B------:R-:W-:Y:S05]  /*92e0*/  @!P0 BRA `(.L_x_1322) ;  /* 0x0000000000048947 */ /* 0x000fea0003800000 */
[----:B------:R-:W-:Y:S01]  /*92f0*/  BPT.TRAP 0x1 ;  /* 0x000000040000795c */ /* 0x000fe20000300000 */
.L_x_1322:
[----:B------:R4:W0:Y:S01]  /*9300*/  SYNCS.PHASECHK.TRANS64.TRYWAIT P1, [R11+URZ+0x38850], R10 ;  /* 0x0388500a0b0075a7 */ /* 0x000822000802017f */
[----:B------:R-:W-:Y:S05]  /*9310*/  @!P0 BRA `(.L_x_1323) ;  /* 0x0000000000048947 */ /* 0x000fea0003800000 */
[----:B------:R-:W-:Y:S01]  /*9320*/  BPT.TRAP 0x1 ;  /* 0x000000040000795c */ /* 0x000fe20000300000 */
.L_x_1323:
[C---:B------:R-:W-:Y:S02]  /*9330*/  VIADD R0, R2.reuse, 0x400 ;  /* 0x0000040002007836 */ /* 0x040fe40000000000 */
[----:B------:R-:W-:-:S03]  /*9340*/  VIADD R3, R2, 0x26400 ;  /* 0x0002640002037836 */ /* 0x000fc60000000000 */
[----:B------:R-:W-:Y:S02]  /*9350*/  SHF.R.U32.HI R0, RZ, 0x4, R0 ;  /* 0x00000004ff007819 */ /* 0x000fe40000011600 */
[----:B------:R-:W-:Y:S02]  /*9360*/  SHF.R.U32.HI R3, RZ, 0x4, R3 ;  /* 0x00000004ff037819 */ /* 0x000fe40000011603 */
[----:B------:R-:W-:Y:S02]  /*9370*/  LOP3.LUT R0, R0, 0x3fff, RZ, 0xc0, !PT ;  /* 0x00003fff00007812 */ /* 0x000fe400078ec0ff */
[----:B------:R-:W-:Y:S02]  /*9380*/  LOP3.LUT R3, R3, 0x3fff, RZ, 0xc0, !PT ;  /* 0x00003fff03037812 */ /* 0x000fe400078ec0ff */
[----:B------:R-:W-:Y:S01]  /*9390*/  LOP3.LUT R219, R0, 0x10000, RZ, 0xfc, !PT ;  /* 0x0001000000db7812 */ /* 0x000fe200078efcff */
[----:B0-----:R-:W-:Y:S06]  /*93a0*/  @P1 BRA `(.L_x_1324) ;  /* 0x0000000000081947 */ /* 0x001fec0003800000 */
[----:B------:R-:W0:Y:S02]  /*93b0*/  SYNCS.PHASECHK.TRANS64.TRYWAIT P1, [R11+URZ+0x38850], R10 ;  /* 0x0388500a0b0075a7 */ /* 0x000e24000802017f */
[----:B0-----:R-:W-:Y:S05]  /*93c0*/  @!P1 BRA `(.L_x_1325) ;  /* 0x0000012800d09947 */ /* 0x001fea0003800000 */
.L_x_1324:
[----:B------:R-:W-:Y:S01]  /*93d0*/  LOP3.LUT R0, R3, 0x10000, RZ, 0xfc, !PT ;  /* 0x0001000003007812 */ /* 0x000fe200078efcff */
[----:B------:R-:W-:Y:S01]  /*93e0*/  IMAD R12, R18, 0x1000, R219 ;  /* 0x00001000120c7824 */ /* 0x000fe200078e02db */
[----:B------:R-:W-:Y:S01]  /*93f0*/  MOV R13, 0x40000040 ;  /* 0x40000040000d7802 */ /* 0x000fe20000000f00 */
[----:B------:R-:W-:Y:S01]  /*9400*/  IMAD.MOV.U32 R15, RZ, RZ, 0x40000040 ;  /* 0x40000040ff0f7424 */ /* 0x000fe200078e00ff */
[----:B------:R-:W-:Y:S05]  /*9410*/  WARPSYNC.ALL ;  /* 0x0000000000007948 */ /* 0x000fea0003800000 */
[----:B------:R-:W-:Y:S01]  /*9420*/  IMAD.MOV.U32 R14, RZ, RZ, R0 ;  /* 0x000000ffff0e7224 */ /* 0x000fe200078e0000 */
[----:B------:R-:W-:Y:S01]  /*9430*/  R2UR UR5, R15 ;  /* 0x000000000f0572ca */ /* 0x000fe200000e0000 */
[----:B------:R-:W-:Y:S01]  /*9440*/  WARPGROUP.ARRIVE ;  /* 0x00000000000079c5 */ /* 0x000fe20000000000 */
[C---:B------:R-:W-:Y:S01]  /*9450*/  R2UR UR6, R12.reuse ;  /* 0x000000000c0672ca */ /* 0x040fe200000e0000 */
[----:B---3--:R-:W-:Y:S01]  /*9460*/  VIADD R20, R12, 0x2 ;  /* 0x000000020c147836 */ /* 0x008fe20000000000 */
[----:B------:R-:W-:Y:S01]  /*9470*/  R2UR UR4, R14 ;  /* 0x000000000e0472ca */ /* 0x000fe200000e0000 */
[----:B------:R-:W-:Y:S01]  /*9480*/  VIADD R14, R0, 0x2 ;  /* 0x00000002000e7836 */ /* 0x000fe20000000000 */
[----:B------:R-:W-:Y:S01]  /*9490*/  R2UR UR7, R13 ;  /* 0x000000000d0772ca */ /* 0x000fe200000e0000 */
[----:B------:R-:W-:Y:S01]  /*94a0*/  IMAD.MOV.U32 R15, RZ, RZ, 0x40000040 ;  /* 0x40000040ff0f7424 */ /* 0x000fe200078e00ff */
[----:B------:R-:W0:Y:S01]  /*94b0*/  S2R R56, SR_TID.X ;  /* 0x0000000000387919 */ /* 0x000e220000002100 */
[----:B--2---:R-:W-:-:S02]  /*94c0*/  IMAD.MOV.U32 R21, RZ, RZ, 0x40000040 ;  /* 0x40000040ff157424 */ /* 0x004fc400078e00ff */
[----:B-1--4-:R-:W-:Y:S02]  /*94d0*/  VIADD R10, R0, 0x800 ;  /* 0x00000800000a7836 */ /* 0x012fe40000000000 */
[----:B------:R-:W-:-:S06]  /*94e0*/  IMAD.MOV.U32 R57, RZ, RZ, 0x4 ;  /* 0x00000004ff397424 */ /* 0x000fcc00078e00ff */
[----:B------:R-:W-:Y:S01]  /*94f0*/  HGMMA.64x64x16.F32 R24, gdesc[UR4], R24, gsb0 ;  /* 0x00e00000041879f0 */ /* 0x000fe20008000818 */
[----:B------:R-:W-:Y:S01]  /*9500*/  R2UR UR4, R14 ;  /* 0x000000000e0472ca */ /* 0x000fe200000e0000 */
[----:B------:R-:W-:Y:S01]  /*9510*/  VIADD R14, R0, 0x4 ;  /* 0x00000004000e7836 */ /* 0x000fe20000000000 */
[----:B------:R-:W-:Y:S01]  /*9520*/  R2UR UR5, R15 ;  /* 0x000000000f0572ca */ /* 0x000fe200000e0000 */
[----:B------:R-:W-:Y:S01]  /*9530*/  IMAD.MOV.U32 R15, RZ, RZ, 0x40000040 ;  /* 0x40000040ff0f7424 */ /* 0x000fe200078e00ff */
[----:B------:R-:W-:Y:S01]  /*9540*/  R2UR UR6, R20 ;  /* 0x00000000140672ca */ /* 0x000fe200000e0000 */
[----:B------:R-:W-:Y:S01]  /*9550*/  VIADD R20, R12, 0x4 ;  /* 0x000000040c147836 */ /* 0x000fe20000000000 */
[----:B------:R-:W-:Y:S01]  /*9560*/  R2UR UR7, R21 ;  /* 0x00000000150772ca */ /* 0x000fe200000e0000 */
[----:B------:R-:W-:Y:S01]  /*9570*/  IMAD.MOV.U32 R21, RZ, RZ, 0x40000040 ;  /* 0x40000040ff157424 */ /* 0x000fe200078e00ff */
[----:B0-----:R-:W-:-:S05]  /*9580*/  SHF.R.U32.HI R56, RZ, 0x7, R56 ;  /* 0x00000007ff387819 */ /* 0x001fca0000011638 */
[----:B------:R0:W1:Y:S02]  /*9590*/  SHFL.IDX PT, R3, R56, RZ, 0x1f ;  /* 0x00001fff38037589 */ /* 0x00006400000e0000 */
[----:B0-----:R-:W-:Y:S01]  /*95a0*/  VIADD R56, R12, 0x800 ;  /* 0x000008000c387836 */ /* 0x001fe20000000000 */
[----:B-1----:R-:W-:-:S04]  /*95b0*/  ISETP.GT.AND P1, PT, R3, 0x7f, PT ;  /* 0x0000007f0300780c */ /* 0x002fc80003f24270 */
[----:B------:R-:W-:Y:S02]  /*95c0*/  SEL R3, RZ, 0x2, !P1 ;  /* 0x00000002ff037807 */ /* 0x000fe40004800000 */
[C---:B------:R-:W-:Y:S02]  /*95d0*/  SEL R13, R57.reuse, 0x2, P1 ;  /* 0x00000002390d7807 */ /* 0x040fe40000800000 */
[----:B------:R-:W-:Y:S01]  /*95e0*/  SEL R57, R57, 0x6, !P1 ;  /* 0x0000000639397807 */ /* 0x000fe20004800000 */
[----:B------:R-:W-:Y:S02]  /*95f0*/  WARPGROUP.DEPBAR.LE gsb0, 0x0 ;  /* 0x00008000000079c5 */ /* 0x000fe40000010000 */
[----:B------:R-:W-:-:S06]  /*9600*/  WARPGROUP.ARRIVE ;  /* 0x00000000000079c5 */ /* 0x000fcc0000000000 */
        /* <DEDUP_REMOVED lines=9> */
[----:B------:R-:W-:Y:S02]  /*96a0*/  WARPGROUP.DEPBAR.LE gsb0, 0x0 ;  /* 0x00008000000079c5 */ /* 0x000fe40000010000 */
[----:B------:R-:W-:-:S09]  /*96b0*/  WARPGROUP.ARRIVE ;  /* 0x00000000000079c5 */ /* 0x000fd20000000000 */
        /* <DEDUP_REMOVED lines=12> */
[----:B------:R-:W-:Y:S02]  /*9780*/  R2UR UR4, R14 ;  /* 0x000000000e0472ca */ /* 0x000fe400000e0000 */
[----:B------:R-:W-:Y:S01]  /*9790*/  R2UR UR5, R15 ;  /* 0x000000000f0572ca */ /* 0x000fe200000e0000 */
[----:B------:R-:W-:Y:S01]  /*97a0*/  IMAD.MOV.U32 R15, RZ, RZ, 0x40000040 ;  /* 0x40000040ff0f7424 */ /* 0x000fe200078e00ff */
[----:B------:R-:W-:Y:S01]  /*97b0*/  R2UR UR6, R20 ;  /* 0x00000000140672ca */ /* 0x000fe200000e0000 */
[----:B------:R-:W-:Y:S01]  /*97c0*/  VIADD R20, R12, 0x202 ;  /* 0x000002020c147836 */ /* 0x000fe20000000000 */
[----:B------:R-:W-:Y:S01]  /*97d0*/  R2UR UR7, R21 ;  /* 0x00000000150772ca */ /* 0x000fe200000e0000 */
[----:B------:R-:W-:Y:S01]  /*97e0*/  IMAD.MOV.U32 R21, RZ, RZ, 0x40000040 ;  /* 0x40000040ff157424 */ /* 0x000fe200078e00ff */
[----:B------:R-:W-:Y:S01]  /*97f0*/  IADD3 R14, R0, 0x202, RZ ;  /* 0x00000202000e7810 */ /* 0x000fe20007ffe0ff */
[----:B------:R-:W-:-:S02]  /*9800*/  WARPGROUP.DEPBAR.LE gsb0, 0x0 ;  /* 0x00008000000079c5 */ /* 0x000fc40000010000 */
[----:B------:R-:W-:-:S08]  /*9810*/  WARPGROUP.ARRIVE ;  /* 0x00000000000079c5 */ /* 0x000fd00000000000 */
        /* <DEDUP_REMOVED lines=38> */
[----:B------:R-:W-:Y:S02]  /*9a80*/  R2UR UR6, R20 ;  /* 0x00000000140672ca */ /* 0x000fe400000e0000 */
        /* <DEDUP_REMOVED lines=41> */
[----:B------:R-:W-:Y:S02]  /*9d20*/  R2UR UR5, R15 ;  /* 0x000000000f0572ca */ /* 0x000fe400000e0000 */
[----:B------:R-:W-:Y:S01]  /*9d30*/  R2UR UR6, R20 ;  /* 0x00000000140672ca */ /* 0x000fe200000e0000 */
[----:B------:R-:W-:Y:S01]  /*9d40*/  VIADD R20, R12, 0x602 ;  /* 0x000006020c147836 */ /* 0x000fe20000000000 */
[----:B------:R-:W-:Y:S01]  /*9d50*/  R2UR UR7, R21 ;  /* 0x00000000150772ca */ /* 0x000fe200000e0000 */
[----:B------:R-:W-:Y:S01]  /*9d60*/  IMAD.MOV.U32 R21, RZ, RZ, 0x40000040 ;  /* 0x40000040ff157424 */ /* 0x000fe200078e00ff */
[----:B------:R-:W-:Y:S01]  /*9d70*/  MOV R15, 0x40000040 ;  /* 0x40000040000f7802 */ /* 0x000fe20000000f00 */
        /* <DEDUP_REMOVED lines=26> */
[----:B------:R-:W-:Y:S01]  /*9f20*/  IMAD.IADD R14, R3, 0x1, R56 ;  /* 0x00000001030e7824 */ /* 0x000fe200078e0238 */
[----:B------:R-:W-:Y:S01]  /*9f30*/  R2UR UR5, R15 ;  /* 0x000000000f0572ca */ /* 0x000fe200000e0000 */
[----:B------:R-:W-:Y:S01]  /*9f40*/  IMAD.MOV.U32 R15, RZ, RZ, 0x40000040 ;  /* 0x40000040ff0f7424 */ /* 0x000fe200078e00ff */
[----:B------:R-:W-:Y:S01]  /*9f50*/  R2UR UR6, R20 ;  /* 0x00000000140672ca */ /* 0x000fe200000e0000 */
[----:B------:R-:W-:Y:S01]  /*9f60*/  IMAD.IADD R20, R3, 0x1, R10 ;  /* 0x0000000103147824 */ /* 0x000fe200078e020a */
        /* <DEDUP_REMOVED lines=9> */
[----:B------:R-:W-:Y:S01]  /*a000*/  IMAD.IADD R20, R10, 0x1, R13 ;  /* 0x000000010a147824 */ /* 0x000fe200078e020d */
[----:B------:R-:W-:Y:S01]  /*a010*/  R2UR UR5, R21 ;  /* 0x00000000150572ca */ /* 0x000fe200000e0000 */
[----:B------:R-:W-:Y:S01]  /*a020*/  IMAD.MOV.U32 R21, RZ, RZ, 0x40000040 ;  /* 0x40000040ff157424 */ /* 0x000fe200078e00ff */
[----:B------:R-:W-:Y:S01]  /*a030*/  IADD3 R14, R56, R13, RZ ;  /* 0x0000000d380e7210 */ /* 0x000fe20007ffe0ff */
[----:B------:R-:W-:-:S02]  /*a040*/  WARPGROUP.DEPBAR.LE gsb0, 0x0 ;  /* 0x00008000000079c5 */ /* 0x000fc40000010000 */
[----:B------:R-:W-:-:S08]  /*a050*/  WARPGROUP.ARRIVE ;  /* 0x00000000000079c5 */ /* 0x000fd00000000000 */
[----:B------:R-:W-:Y:S01]  /*a060*/  HGMMA.64x64x16.F32 R24, gdesc[UR4], R24, gsb0 ;  /* 0x00e00000041879f0 */ /* 0x000fe20008000818 */
[----:B------:R-:W-:Y:S01]  /*a070*/  R2UR UR6, R14 ;  /* 0x000000000e0672ca */ /* 0x000fe200000e0000 */
[--C-:B------:R-:W-:Y:S01]  /*a080*/  IMAD.IADD R14, R10, 0x1, R57.reuse ;  /* 0x000000010a0e7824 */ /* 0x100fe200078e0239 */
[----:B------:R-:W-:Y:S01]  /*a090*/  R2UR UR7, R15 ;  /* 0x000000000f0772ca */ /* 0x000fe200000e0000 */
[----:B------:R-:W-:Y:S01]  /*a0a0*/  IMAD.MOV.U32 R15, RZ, RZ, 0x40000040 ;  /* 0x40000040ff0f7424 */ /* 0x000fe200078e00ff */
[----:B------:R-:W-:Y:S01]  /*a0b0*/  R2UR UR4, R20 ;  /* 0x00000000140472ca */ /* 0x000fe200000e0000 */
[----:B------:R-:W-:Y:S01]  /*a0c0*/  IMAD.IADD R20, R56, 0x1, R57 ;  /* 0x0000000138147824 */ /* 0x000fe200078e0239 */
[----:B------:R-:W-:Y:S01]  /*a0d0*/  R2UR UR5, R21 ;  /* 0x00000000150572ca */ /* 0x000fe200000e0000 */
[----:B------:R-:W-:Y:S02]  /*a0e0*/  IMAD.MOV.U32 R21, RZ, RZ, 0x40000040 ;  /* 0x40000040ff157424 */ /* 0x000fe400078e00ff */
[----:B------:R-:W-:-:S02]  /*a0f0*/  IMAD.MOV.U32 R10, RZ, RZ, 0x28 ;  /* 0x00000028ff0a7424 */ /* 0x000fc400078e00ff */
[----:B------:R-:W-:-:S03]  /*a100*/  VIADD R56, R12, 0xa00 ;  /* 0x00000a000c387836 */ /* 0x000fc60000000000 */
[----:B------:R-:W-:Y:S01]  /*a110*/  SEL R10, R10, 0x26, P1 ;  /* 0x000000260a0a7807 */ /* 0x000fe20000800000 */
[----:B------:R-:W-:Y:S02]  /*a120*/  WARPGROUP.DEPBAR.LE gsb0, 0x0 ;  /* 0x00008000000079c5 */ /* 0x000fe40000010000 */
[----:B------:R-:W-:-:S06]  /*a130*/  WARPGROUP.ARRIVE ;  /* 0x00000000000079c5 */ /* 0x000fcc0000000000 */
[----:B------:R-:W-:Y:S01]  /*a140*/  HGMMA.64x64x16.F32 R24, gdesc[UR4], R24, gsb0 ;  /* 0x00e00000041879f0 */ /* 0x000fe20008000818 */
[----:B------:R-:W-:Y:S01]  /*a150*/  R2UR UR4, R14 ;  /* 0x000000000e0472ca */ /* 0x000fe200000e0000 */
[----:B------:R-:W-:Y:S01]  /*a160*/  IMAD.MOV.U32 R14, RZ, RZ, 0xa00 ;  /* 0x00000a00ff0e7424 */ /* 0x000fe200078e00ff */
[----:B------:R-:W-:Y:S01]  /*a170*/  R2UR UR5, R15 ;  /* 0x000000000f0572ca */ /* 0x000fe200000e0000 */
[----:B------:R-:W-:Y:S01]  /*a180*/  IMAD.MOV.U32 R15, RZ, RZ, 0x40000040 ;  /* 0x40000040ff0f7424 */ /* 0x000fe200078e00ff */
[----:B------:R-:W-:Y:S02]  /*a190*/  R2UR UR6, R20 ;  /* 0x00000000140672ca */ /* 0x000fe400000e0000 */
[----:B------:R-:W-:Y:S02]  /*a1a0*/  R2UR UR7, R21 ;  /* 0x00000000150772ca */ /* 0x000fe400000e0000 */
[----:B------:R-:W-:Y:S02]  /*a1b0*/  SEL R14, R14, 0x980, P1 ;  /* 0x000009800e0e7807 */ /* 0x000fe40000800000 */
[----:B------:R-:W-:Y:S01]  /*a1c0*/  LOP3.LUT R21, R10, 0x6, RZ, 0xc0, !PT ;  /* 0x000000060a157812 */ /* 0x000fe200078ec0ff */
[----:B------:R-:W-:Y:S01]  /*a1d0*/  VIADD R10, R0, 0xa00 ;  /* 0x00000a00000a7836 */ /* 0x000fe20000000000 */
[----:B------:R-:W-:-:S04]  /*a1e0*/  LOP3.LUT R20, R14, 0xa00, RZ, 0xc0, !PT ;  /* 0x00000a000e147812 */ /* 0x000fc800078ec0ff */
[CC--:B------:R-:W-:Y:S02]  /*a1f0*/  IADD3 R14, R21.reuse, R20.reuse, R0 ;  /* 0x00000014150e7210 */ /* 0x0c0fe40007ffe000 */
[----:B------:R-:W-:Y:S01]  /*a200*/  IADD3 R20, R21, R20, R12 ;  /* 0x0000001415147210 */ /* 0x000fe20007ffe00c */
[----:B------:R-:W-:Y:S01]  /*a210*/  IMAD.MOV.U32 R21, RZ, RZ, 0x40000040 ;  /* 0x40000040ff157424 */ /* 0x000fe200078e00ff */
[----:B------:R-:W-:Y:S02]  /*a220*/  WARPGROUP.DEPBAR.LE gsb0, 0x0 ;  /* 0x00008000000079c5 */ /* 0x000fe40000010000 */
[----:B------:R-:W-:-:S06]  /*a230*/  WARPGROUP.ARRIVE ;  /* 0x00000000000079c5 */ /* 0x000fcc0000000000 */
[----:B------:R-:W-:Y:S01]  /*a240*/  HGMMA.64x64x16.F32 R24, gdesc[UR4], R24, gsb0 ;  /* 0x00e00000041879f0 */ /* 0x000fe20008000818 */
[----:B------:R-:W-:Y:S01]  /*a250*/  R2UR UR4, R14 ;  /* 0x000000000e0472ca */ /* 0x000fe200000e0000 */
[----:B------:R-:W-:Y:S01]  /*a260*/  IMAD.IADD R14, R3, 0x1, R10 ;  /* 0x00000001030e7824 */ /* 0x000fe200078e020a */
[----:B------:R-:W-:Y:S01]  /*a270*/  R2UR UR5, R15 ;  /* 0x000000000f0572ca */ /* 0x000fe200000e0000 */
[----:B------:R-:W-:Y:S01]  /*a280*/  IMAD.MOV.U32 R15, RZ, RZ, 0x40000040 ;  /* 0x40000040ff0f7424 */ /* 0x000fe200078e00ff */
[----:B------:R-:W-:Y:S01]  /*a290*/  R2UR UR6, R20 ;  /* 0x00000000140672ca */ /* 0x000fe200000e0000 */
[----:B------:R-:W-:Y:S01]  /*a2a0*/  IMAD.IADD R20, R3, 0x1, R56 ;  /* 0x0000000103147824 */ /* 0x000fe200078e0238 */
[----:B------:R-:W-:Y:S02]  /*a2b0*/  R2UR UR7, R21 ;  /* 0x00000000150772ca */ /* 0x000fe400000e0000 */
[----:B------:R-:W-:Y:S01]  /*a2c0*/  MOV R21, 0x40000040 ;  /* 0x4000004000157802 */ /* 0x000fe20000000f00 */
[----:B------:R-:W-:-:S02]  /*a2d0*/  WARPGROUP.DEPBAR.LE gsb0, 0x0 ;  /* 0x00008000000079c5 */ /* 0x000fc40000010000 */
[----:B------:R-:W-:-:S08]  /*a2e0*/  WARPGROUP.ARRIVE ;  /* 0x00000000000079c5 */ /* 0x000fd00000000000 */
        /* <DEDUP_REMOVED lines=44> */
[----:B------:R-:W-:Y:S02]  /*a5b0*/  R2UR UR5, R15 ;  /* 0x000000000f0572ca */ /* 0x000fe400000e0000 */
[----:B------:R-:W-:Y:S01]  /*a5c0*/  R2UR UR6, R20 ;  /* 0x00000000140672ca */ /* 0x000fe200000e0000 */
[----:B------:R-:W-:Y:S01]  /*a5d0*/  IMAD.IADD R20, R3, 0x1, R56 ;  /* 0x0000000103147824 */ /* 0x000fe200078e0238 */
[----:B------:R-:W-:Y:S01]  /*a5e0*/  R2UR UR7, R21 ;  /* 0x00000000150772ca */ /* 0x000fe200000e0000 */
[----:B------:R-:W-:Y:S01]  /*a5f0*/  IMAD.MOV.U32 R21, RZ, RZ, 0x40000040 ;  /* 0x40000040ff157424 */ /* 0x000fe200078e00ff */
        /* <DEDUP_REMOVED lines=49> */
[----:B------:R-:W-:Y:S02]  /*a910*/  R2UR UR6, R20 ;  /* 0x00000000140672ca */ /* 0x000fe400000e0000 */
[----:B------:R-:W-:Y:S01]  /*a920*/  R2UR UR7, R21 ;  /* 0x00000000150772ca */ /* 0x000fe200000e0000 */
[----:B------:R-:W-:Y:S01]  /*a930*/  IMAD.MOV.U32 R21, RZ, RZ, 0x40000040 ;  /* 0x40000040ff157424 */ /* 0x000fe200078e00ff */
[----:B------:R-:W-:Y:S01]  /*a940*/  IADD3 R20, R3, R10, RZ ;  /* 0x0000000a03147210 */ /* 0x000fe20007ffe0ff */
[----:B------:R-:W-:-:S05]  /*a950*/  IMAD.MOV.U32 R3, RZ, RZ, 0x40 ;  /* 0x00000040ff037424 */ /* 0x000fca00078e00ff */
[----:B------:R-:W-:-:S04]  /*a960*/  SEL R3, R3, 0x3e, P1 ;  /* 0x0000003e03037807 */ /* 0x000fc80000800000 */
[----:B------:R-:W-:Y:S01]  /*a970*/  LOP3.LUT R3, R3, 0x6, RZ, 0xc0, !PT ;  /* 0x0000000603037812 */ /* 0x000fe200078ec0ff */
        /* <DEDUP_REMOVED lines=11> */
[----:B------:R-:W-:Y:S01]  /*aa30*/  IMAD.MOV.U32 R13, RZ, RZ, 0x40000040 ;  /* 0x40000040ff0d7424 */ /* 0x000fe200078e00ff */
[----:B------:R-:W-:-:S02]  /*aa40*/  WARPGROUP.DEPBAR.LE gsb0, 0x0 ;  /* 0x00008000000079c5 */ /* 0x000fc40000010000 */
[----:B------:R-:W-:-:S07]  /*aa50*/  WARPGROUP.ARRIVE ;  /* 0x00000000000079c5 */ /* 0x000fce0000000000 */
        /* <DEDUP_REMOVED lines=9> */
[----:B------:R-:W-:-:S05]  /*aaf0*/  IMAD.MOV.U32 R10, RZ, RZ, 0x1000 ;  /* 0x00001000ff0a7424 */ /* 0x000fca00078e00ff */
[----:B------:R-:W-:-:S04]  /*ab00*/  SEL R10, R10, 0xf80, P1 ;  /* 0x00000f800a0a7807 */ /* 0x000fc80000800000 */
[----:B------:R-:W-:-:S04]  /*ab10*/  LOP3.LUT R10, R10, 0x1e00, RZ, 0xc0, !PT ;  /* 0x00001e000a0a7812 */ /* 0x000fc800078ec0ff */
[----:B------:R-:W-:Y:S01]  /*ab20*/  IADD3 R12, R3, R10, R12 ;  /* 0x0000000a030c7210 */ /* 0x000fe20007ffe00c */
[----:B------:R-:W-:Y:S02]  /*ab30*/  WARPGROUP.DEPBAR.LE gsb0, 0x0 ;  /* 0x00008000000079c5 */ /* 0x000fe40000010000 */
[----:B------:R-:W-:-:S06]  /*ab40*/  WARPGROUP.ARRIVE ;  /* 0x00000000000079c5 */ /* 0x000fcc0000000000 */
[----:B------:R-:W-:Y:S01]  /*ab50*/  HGMMA.64x64x16.F32 R24, gdesc[UR4], R24, gsb0 ;  /* 0x00e00000041879f0 */ /* 0x000fe20008000818 */
[----:B------:R-:W-:Y:S02]  /*ab60*/  R2UR UR4, R14 ;  /* 0x000000000e0472ca */ /* 0x000fe400000e0000 */
[----:B------:R-:W-:Y:S01]  /*ab70*/  R2UR UR5, R15 ;  /* 0x000000000f0572ca */ /* 0x000fe200000e0000 */
[----:B------:R-:W-:Y:S01]  /*ab80*/  IMAD.MOV.U32 R15, RZ, RZ, 0x40000040 ;  /* 0x40000040ff0f7424 */ /* 0x000fe200078e00ff */
[----:B------:R-:W-:Y:S02]  /*ab90*/  R2UR UR6, R20 ;  /* 0x00000000140672ca */ /* 0x000fe400000e0000 */
[----:B------:R-:W-:Y:S02]  /*aba0*/  R2UR UR7, R21 ;  /* 0x00000000150772ca */ /* 0x000fe400000e0000 */
[----:B------:R-:W-:Y:S01]  /*abb0*/  IADD3 R14, R3, R10, R0 ;  /* 0x0000000a030e7210 */ /* 0x000fe20007ffe000 */
[----:B------:R-:W-:-:S02]  /*abc0*/  WARPGROUP.DEPBAR.LE gsb0, 0x0 ;  /* 0x00008000000079c5 */ /* 0x000fc40000010000 */
        /* <DEDUP_REMOVED lines=12> */
.L_x_1326:
        /* <DEDUP_REMOVED lines=12> */
[----:B------:R-:W-:Y:S01]  /*ad50*/  FMUL.FTZ R39, R39, UR4 ;  /* 0x0000000427277c20 */ /* 0x000fe20008410000 */
[----:B------:R-:W-:Y:S01]  /*ad60*/  ISETP.GT.AND P5, PT, R12, RZ, PT ;  /* 0x000000ff0c00720c */ /* 0x000fe20003fa4270 */
[----:B------:R-:W-:Y:S01]  /*ad70*/  FMUL.FTZ R36, R36, UR4 ;  /* 0x0000000424247c20 */ /* 0x000fe20008410000 */
[C---:B------:R-:W-:Y:S01]  /*ad80*/  ISETP.GT.AND P4, PT, R12.reuse, 0x1, PT ;  /* 0x000000010c00780c */ /* 0x040fe20003f84270 */
[----:B------:R-:W0:Y:S01]  /*ad90*/  MUFU.TANH R25, R25 ;  /* 0x0000001900197308 */ /* 0x000e220000002400 */
[----:B------:R-:W-:Y:S01]  /*ada0*/  FMUL.FTZ R27, R27, UR4 ;  /* 0x000000041b1b7c20 */ /* 0x000fe20008410000 */
[----:B------:R-:W-:Y:S01]  /*adb0*/  ISETP.GT.AND P3, PT, R12, 0x8, PT ;  /* 0x000000080c00780c */ /* 0x000fe20003f64270 */
[----:B------:R-:W-:Y:S01]  /*adc0*/  FMUL.FTZ R37, R37, UR4 ;  /* 0x0000000425257c20 */ /* 0x000fe20008410000 */
[----:B------:R-:W-:Y:S01]  /*add0*/  FMUL.FTZ R30, R30, UR4 ;  /* 0x000000041e1e7c20 */ /* 0x000fe20008410000 */
[----:B------:R-:W-:Y:S01]  /*ade0*/  ISETP.GT.AND P2, PT, R12, 0x9, PT ;  /* 0x000000090c00780c */ /* 0x000fe20003f44270 */
[----:B------:R-:W-:Y:S01]  /*adf0*/  FMUL.FTZ R40, R40, UR4 ;  /* 0x0000000428287c20 */ /* 0x000fe20008410000 */
[----:B------:R-:W-:Y:S01]  /*ae00*/  FMUL.FTZ R34, R34, UR4 ;  /* 0x0000000422227c20 */ /* 0x000fe20008410000 */
[----:B------:R-:W1:Y:S01]  /*ae10*/  MUFU.TANH R28, R28 ;  /* 0x0000001c001c7308 */ /* 0x000e620000002400 */
[C---:B------:R-:W-:Y:S01]  /*ae20*/  ISETP.GT.AND P1, PT, R12.reuse, 0x10, PT ;  /* 0x000000100c00780c */ /* 0x040fe20003f24270 */
[----:B------:R-:W-:Y:S01]  /*ae30*/  FMUL.FTZ R41, R41, UR4 ;  /* 0x0000000429297c20 */ /* 0x000fe20008410000 */
[----:B------:R-:W-:Y:S01]  /*ae40*/  ISETP.GT.AND P6, PT, R12, 0x11, PT ;  /* 0x000000110c00780c */ /* 0x000fe20003fc4270 */
[----:B------:R-:W-:Y:S01]  /*ae50*/  FMUL.FTZ R44, R44, UR4 ;  /* 0x000000042c2c7c20 */ /* 0x000fe20008410000 */
[----:B------:R-:W-:Y:S01]  /*ae60*/  FMUL.FTZ R35, R35, UR4 ;  /* 0x0000000423237c20 */ /* 0x000fe20008410000 */
[----:B------:R-:W-:Y:S01]  /*ae70*/  FMUL.FTZ R38, R38, UR4 ;  /* 0x0000000426267c20 */ /* 0x000fe20008410000 */
[----:B------:R-:W-:Y:S01]  /*ae80*/  FMUL.FTZ R45, R45, UR4 ;  /* 0x000000042d2d7c20 */ /* 0x000fe20008410000 */
[----:B------:R-:W2:Y:S01]  /*ae90*/  MUFU.TANH R29, R29 ;  /* 0x0000001d001d7308 */ /* 0x000ea20000002400 */
[----:B0-----:R-:W-:Y:S01]  /*aea0*/  FSEL R14, R25, -INF , P4 ;  /* 0xff800000190e7808 */ /* 0x001fe20002000000 */
[----:B------:R-:W-:Y:S01]  /*aeb0*/  FMUL.FTZ R48, R48, UR4 ;  /* 0x0000000430307c20 */ /* 0x000fe20008410000 */
[----:B------:R-:W-:Y:S01]  /*aec0*/  FMUL.FTZ R49, R49, UR4 ;  /* 0x0000000431317c20 */ /* 0x000fe20008410000 */
[----:B------:R-:W-:Y:S01]  /*aed0*/  FMUL.FTZ R42, R42, UR4 ;  /* 0x000000042a2a7c20 */ /* 0x000fe20008410000 */
[----:B------:R-:W-:Y:S01]  /*aee0*/  FMUL.FTZ R43, R43, UR4 ;  /* 0x000000042b2b7c20 */ /* 0x000fe20008410000 */
[----:B------:R-:W-:Y:S01]  /*aef0*/  FMUL.FTZ R52, R52, UR4 ;  /* 0x0000000434347c20 */ /* 0x000fe20008410000 */
[----:B------:R-:W-:Y:S01]  /*af00*/  FMUL.FTZ R53, R53, UR4 ;  /* 0x0000000435357c20 */ /* 0x000fe20008410000 */
[----:B------:R-:W0:Y:S01]  /*af10*/  MUFU.TANH R32, R32 ;  /* 0x0000002000207308 */ /* 0x000e220000002400 */
        /* <DEDUP_REMOVED lines=8> */
[----:B--2---:R-:W-:Y:S01]  /*afa0*/  FSEL R59, R29, -INF , P2 ;  /* 0xff8000001d3b7808 */ /* 0x004fe20001000000 */
[----:B------:R-:W-:Y:S01]  /*afb0*/  ULDC UR5, c[0x0][0xa80] ;  /* 0x0002a00000057ab9 */ /* 0x000fe20000000800 */
[----:B------:R-:W-:Y:S01]  /*afc0*/  LOP3.LUT R217, R217, 0x2000000, RZ, 0xfc, !PT ;  /* 0x02000000d9d97812 */ /* 0x000fe200078efcff */
[----:B------:R-:W-:-:S04]  /*afd0*/  IMAD.U32 R168, RZ, RZ, UR5 ;  /* 0x00000005ffa87e24 */ /* 0x000fc8000f8e00ff */
[----:B------:R-:W2:Y:S01]  /*afe0*/  MUFU.TANH R15, R31 ;  /* 0x0000001f000f7308 */ /* 0x000ea20000002400 */
[----:B0-----:R-:W-:-:S07]  /*aff0*/  FSEL R61, R32, -INF , P1 ;  /* 0xff800000203d7808 */ /* 0x001fce0000800000 */
[----:B------:R-:W0:Y:S01]  /*b000*/  MUFU.TANH R33, R33 ;  /* 0x0000002100217308 */ /* 0x000e220000002400 */
[----:B-1----:R-:W-:-:S07]  /*b010*/  FSEL R3, R3, -INF , P5 ;  /* 0xff80000003037808 */ /* 0x002fce0002800000 */
[----:B------:R1:W-:Y:S01]  /*b020*/  MUFU.TANH R31, R39 ;  /* 0x00000027001f7308 */ /* 0x0003e20000002400 */
[----:B--2---:R-:W-:Y:S02]  /*b030*/  FSEL R15, R15, -INF , P2 ;  /* 0xff8000000f0f7808 */ /* 0x004fe40001000000 */
[----:B------:R-:W-:-:S05]  /*b040*/  ISETP.GT.AND P2, PT, R12, 0x21, PT ;  /* 0x000000210c00780c */ /* 0x000fca0003f44270 */
[----:B------:R-:W2:Y:S01]  /*b050*/  MUFU.TANH R10, R27 ;  /* 0x0000001b000a7308 */ /* 0x000ea20000002400 */
[----:B-1----:R-:W-:Y:S02]  /*b060*/  FSEL R39, R24, -INF , P5 ;  /* 0xff80000018277808 */ /* 0x002fe40002800000 */
[----:B------:R-:W-:Y:S02]  /*b070*/  ISETP.GT.AND P5, PT, R12, 0x18, PT ;  /* 0x000000180c00780c */ /* 0x000fe40003fa4270 */
[----:B------:R-:W-:Y:S02]  /*b080*/  FMNMX.FTZ R20, R39, R14, !PT ;  /* 0x0000000e27147209 */ /* 0x000fe40007810000 */
[----:B0-----:R-:W-:Y:S01]  /*b090*/  FSEL R63, R33, -INF , P6 ;  /* 0xff800000213f7808 */ /* 0x001fe20003000000 */
[----:B------:R-:W0:Y:S01]  /*b0a0*/  MUFU.TANH R36, R36 ;  /* 0x0000002400247308 */ /* 0x000e220000002400 */
[----:B------:R-:W-:-:S04]  /*b0b0*/  FMNMX.FTZ R20, R57, R20, !PT ;  /* 0x0000001439147209 */ /* 0x000fc80007810000 */
[----:B------:R-:W-:-:S03]  /*b0c0*/  FMNMX.FTZ R20, R59, R20, !PT ;  /* 0x000000143b147209 */ /* 0x000fc60007810000 */
[----:B------:R-:W1:Y:S01]  /*b0d0*/  MUFU.TANH R13, R30 ;  /* 0x0000001e000d7308 */ /* 0x000e620000002400 */
[----:B------:R-:W-:Y:S02]  /*b0e0*/  FMNMX.FTZ R20, R61, R20, !PT ;  /* 0x000000143d147209 */ /* 0x000fe40007810000 */
[----:B--2---:R-:W-:Y:S02]  /*b0f0*/  FSEL R10, R10, -INF , P4 ;  /* 0xff8000000a0a7808 */ /* 0x004fe40002000000 */
[----:B------:R-:W-:Y:S02]  /*b100*/  ISETP.GT.AND P4, PT, R12, 0x19, PT ;  /* 0x000000190c00780c */ /* 0x000fe40003f84270 */
[----:B------:R-:W-:Y:S01]  /*b110*/  FMNMX.FTZ R20, R63, R20, !PT ;  /* 0x000000143f147209 */ /* 0x000fe20007810000 */
[----:B------:R-:W2:Y:S01]  /*b120*/  MUFU.TANH R37, R37 ;  /* 0x0000002500257308 */ /* 0x000ea20000002400 */
[----:B0-----:R-:W-:Y:S02]  /*b130*/  FSEL R65, R36, -INF , P5 ;  /* 0xff80000024417808 */ /* 0x001fe40002800000 */
[----:B------:R-:W-:-:S02]  /*b140*/  FSEL R31, R31, -INF , P4 ;  /* 0xff8000001f1f7808 */ /* 0x000fc40002000000 */
[----:B------:R-:W-:-:S03]  /*b150*/  FMNMX.FTZ R20, R65, R20, !PT ;  /* 0x0000001441147209 */ /* 0x000fc60007810000 */
[----:B------:R-:W0:Y:S01]  /*b160*/  MUFU.TANH R40, R40 ;  /* 0x0000002800287308 */ /* 0x000e220000002400 */
[----:B-1----:R-:W-:Y:S02]  /*b170*/  FSEL R13, R13, -INF , P3 ;  /* 0xff8000000d0d7808 */ /* 0x002fe40001800000 */
[----:B------:R-:W-:-:S05]  /*b180*/  ISETP.GT.AND P3, PT, R12, 0x20, PT ;  /* 0x000000200c00780c */ /* 0x000fca0003f64270 */
[----:B------:R-:W1:Y:S01]  /*b190*/  MUFU.TANH R34, R34 ;  /* 0x0000002200227308 */ /* 0x000e620000002400 */
[----:B--2---:R-:W-:Y:S02]  /*b1a0*/  FSEL R37, R37, -INF , P4 ;  /* 0xff80000025257808 */ /* 0x004fe40002000000 */
[----:B------:R-:W-:Y:S02]  /*b1b0*/  ISETP.GT.AND P4, PT, R12, 0x31, PT ;  /* 0x000000310c00780c */ /* 0x000fe40003f84270 */
[----:B------:R-:W-:-:S03]  /*b1c0*/  FMNMX.FTZ R20, R37, R20, !PT ;  /* 0x0000001425147209 */ /* 0x000fc60007810000 */
        /* <DEDUP_REMOVED lines=32> */
[----:B------:R-:W-:Y:S02]  /*b3d0*/  ISETP.GT.AND P2, PT, R12, 0x39, PT ;  /* 0x000000390c00780c */ /* 0x000fe40003f44270 */
[----:B------:R-:W-:-:S03]  /*b3e0*/  FMNMX.FTZ R12, R3, R10, !PT ;  /* 0x0000000a030c7209 */ /* 0x000fc60007810000 */
[----:B------:R-:W1:Y:S01]  /*b3f0*/  MUFU.TANH R46, R46 ;  /* 0x0000002e002e7308 */ /* 0x000e620000002400 */
[----:B--2---:R-:W-:Y:S02]  /*b400*/  FSEL R75, R52, -INF , P3 ;  /* 0xff800000344b7808 */ /* 0x004fe40001800000 */
[----:B------:R-:W-:Y:S02]  /*b410*/  FMNMX.FTZ R12, R13, R12, !PT ;  /* 0x0000000c0d0c7209 */ /* 0x000fe40007810000 */
[----:B------:R-:W-:Y:S02]  /*b420*/  FMNMX.FTZ R20, R75, R20, !PT ;  /* 0x000000144b147209 */ /* 0x000fe40007810000 */
[----:B------:R-:W-:Y:S01]  /*b430*/  FMNMX.FTZ R12, R15, R12, !PT ;  /* 0x0000000c0f0c7209 */ /* 0x000fe20007810000 */
[----:B------:R-:W2:Y:S01]  /*b440*/  MUFU.TANH R47, R47 ;  /* 0x0000002f002f7308 */ /* 0x000ea20000002400 */
[----:B0-----:R-:W-:Y:S02]  /*b450*/  FSEL R77, R53, -INF , P2 ;  /* 0xff800000354d7808 */ /* 0x001fe40001000000 */
[----:B------:R-:W-:-:S02]  /*b460*/  FMNMX.FTZ R12, R25, R12, !PT ;  /* 0x0000000c190c7209 */ /* 0x000fc40007810000 */
[----:B------:R-:W-:Y:S02]  /*b470*/  FMNMX.FTZ R20, R77, R20, !PT ;  /* 0x000000144d147209 */ /* 0x000fe40007810000 */
[----:B------:R-:W-:Y:S01]  /*b480*/  FMNMX.FTZ R12, R27, R12, !PT ;  /* 0x0000000c1b0c7209 */ /* 0x000fe20007810000 */
[----:B------:R-:W0:Y:S01]  /*b490*/  MUFU.TANH R50, R50 ;  /* 0x0000003200327308 */ /* 0x000e220000002400 */
[----:B-1----:R-:W-:Y:S01]  /*b4a0*/  FSEL R43, R46, -INF , P1 ;  /* 0xff8000002e2b7808 */ /* 0x002fe20000800000 */
[----:B------:R-:W1:Y:S01]  /*b4b0*/  SHFL.BFLY PT, R21, R20, 0x2, 0x1f ;  /* 0x0c401f0014157f89 */ /* 0x000e6200000e0000 */
[----:B------:R-:W-:-:S04]  /*b4c0*/  FMNMX.FTZ R12, R29, R12, !PT ;  /* 0x0000000c1d0c7209 */ /* 0x000fc80007810000 */
[----:B------:R-:W-:Y:S01]  /*b4d0*/  FMNMX.FTZ R12, R31, R12, !PT ;  /* 0x0000000c1f0c7209 */ /* 0x000fe20007810000 */
[----:B------:R-:W3:Y:S01]  /*b4e0*/  MUFU.TANH R51, R51 ;  /* 0x0000003300337308 */ /* 0x000ee20000002400 */
[----:B--2---:R-:W-:Y:S02]  /*b4f0*/  FSEL R47, R47, -INF , P6 ;  /* 0xff8000002f2f7808 */ /* 0x004fe40003000000 */
[----:B------:R-:W-:-:S04]  /*b500*/  FMNMX.FTZ R12, R35, R12, !PT ;  /* 0x0000000c230c7209 */ /* 0x000fc80007810000 */
[----:B------:R-:W-:Y:S01]  /*b510*/  FMNMX.FTZ R12, R33, R12, !PT ;  /* 0x0000000c210c7209 */ /* 0x000fe20007810000 */
[----:B------:R-:W2:Y:S01]  /*b520*/  MUFU.TANH R54, R54 ;  /* 0x0000003600367308 */ /* 0x000ea20000002400 */
[----:B0-----:R-:W-:Y:S02]  /*b530*/  FSEL R49, R50, -INF , P5 ;  /* 0xff80000032317808 */ /* 0x001fe40002800000 */
[----:B------:R-:W-:-:S04]  /*b540*/  FMNMX.FTZ R12, R43, R12, !PT ;  /* 0x0000000c2b0c7209 */ /* 0x000fc80007810000 */
[----:B------:R-:W-:Y:S01]  /*b550*/  FMNMX.FTZ R12, R47, R12, !PT ;  /* 0x0000000c2f0c7209 */ /* 0x000fe20007810000 */
[----:B------:R-:W0:Y:S01]  /*b560*/  MUFU.TANH R55, R55 ;  /* 0x0000003700377308 */ /* 0x000e220000002400 */
[----:B---3--:R-:W-:Y:S02]  /*b570*/  FSEL R51, R51, -INF , P4 ;  /* 0xff80000033337808 */ /* 0x008fe40002000000 */
[----:B-1----:R-:W-:Y:S02]  /*b580*/  FMNMX.FTZ R21, R20, R21, !PT ;  /* 0x0000001514157209 */ /* 0x002fe40007810000 */
[----:B------:R-:W-:-:S03]  /*b590*/  FMNMX.FTZ R12, R49, R12, !PT ;  /* 0x0000000c310c7209 */ /* 0x000fc60007810000 */
[----:B------:R-:W1:Y:S01]  /*b5a0*/  SHFL.BFLY PT, R24, R21, 0x1, 0x1f ;  /* 0x0c201f0015187f89 */ /* 0x000e6200000e0000 */
[----:B--2---:R-:W-:Y:S02]  /*b5b0*/  FSEL R53, R54, -INF , P3 ;  /* 0xff80000036357808 */ /* 0x004fe40001800000 */
[----:B------:R-:W-:-:S04]  /*b5c0*/  FMNMX.FTZ R12, R51, R12, !PT ;  /* 0x0000000c330c7209 */ /* 0x000fc80007810000 */
[----:B------:R-:W-:Y:S02]  /*b5d0*/  FMNMX.FTZ R12, R53, R12, !PT ;  /* 0x0000000c350c7209 */ /* 0x000fe40007810000 */
[----:B0-----:R-:W-:-:S04]  /*b5e0*/  FSEL R55, R55, -INF , P2 ;  /* 0xff80000037377808 */ /* 0x001fc80001000000 */
[----:B------:R-:W-:Y:S02]  /*b5f0*/  FMNMX.FTZ R12, R55, R12, !PT ;  /* 0x0000000c370c7209 */ /* 0x000fe40007810000 */
[----:B-1----:R-:W-:-:S04]  /*b600*/  FMNMX.FTZ R21, R21, R24, !PT ;  /* 0x0000001815157209 */ /* 0x002fc80007810000 */
[C---:B------:R-:W-:Y:S01]  /*b610*/  FSETP.NEU.FTZ.AND P1, PT, R21.reuse, -INF , PT ;  /* 0xff8000001500780b */ /* 0x040fe20003f3d000 */
[----:B------:R-:W-:-:S05]  /*b620*/  FMUL.FTZ R20, R21, R168 ;  /* 0x000000a815147220 */ /* 0x000fca0000410000 */
[----:B------:R-:W-:-:S05]  /*b630*/  FSEL R20, R20, RZ, P1 ;  /* 0x000000ff14147208 */ /* 0x000fca0000800000 */
[-CC-:B------:R-:W-:Y:S01]  /*b640*/  FFMA.FTZ R152, R39, R168.reuse, -R20.reuse ;  /* 0x000000a827987223 */ /* 0x180fe20000010814 */
[-CC-:B------:R-:W-:Y:S01]  /*b650*/  FFMA.FTZ R14, R14, R168.reuse, -R20.reuse ;  /* 0x000000a80e0e7223 */ /* 0x180fe20000010814 */
[----:B------:R-:W0:Y:S01]  /*b660*/  SHFL.BFLY PT, R39, R12, 0x2, 0x1f ;  /* 0x0c401f000c277f89 */ /* 0x000e2200000e0000 */
        /* <DEDUP_REMOVED lines=12> */
[----:B------:R-:W-:-:S06]  /*b730*/  FFMA.FTZ R166, R75, R168, -R20 ;  /* 0x000000a84ba67223 */ /* 0x000fcc0000010814 */
[----:B------:R-:W-:Y:S01]  /*b740*/  MUFU.EX2 R57, R57 ;  /* 0x0000003900397308 */ /* 0x000fe20000000800 */
[----:B0-----:R-:W-:Y:S01]  /*b750*/  FMNMX.FTZ R14, R12, R39, !PT ;  /* 0x000000270c0e7209 */ /* 0x001fe20007810000 */
[-CC-:B------:R-:W-:Y:S01]  /*b760*/  FFMA.FTZ R39, R41, R168.reuse, -R20.reuse ;  /* 0x000000a829277223 */ /* 0x180fe20000010814 */
[----:B------:R-:W-:-:S05]  /*b770*/  FFMA.FTZ R41, R45, R168, -R20 ;  /* 0x000000a82d297223 */ /* 0x000fca0000010814 */
[----:B------:R-:W-:Y:S01]  /*b780*/  MUFU.EX2 R154, R59 ;  /* 0x0000003b009a7308 */ /* 0x000fe20000000800 */
[----:B------:R-:W-:Y:S01]  /*b790*/  FFMA.FTZ R20, R77, R168, -R20 ;  /* 0x000000a84d147223 */ /* 0x000fe20000010814 */
[----:B------:R-:W0:Y:S01]  /*b7a0*/  SHFL.BFLY PT, R169, R14, 0x1, 0x1f ;  /* 0x0c201f000ea97f89 */ /* 0x000e2200000e0000 */
[----:B-1----:R-:W-:Y:S01]  /*b7b0*/  FADD.FTZ R30, R152, R79 ;  /* 0x0000004f981e7221 */ /* 0x002fe20000010000 */
[----:B------:R-:W-:-:S04]  /*b7c0*/  F2FP.F16.F32.PACK_AB R152, R79, R152 ;  /* 0x000000984f98723e */ /* 0x000fc800000000ff */
[----:B------:R-:W-:Y:S08]  /*b7d0*/  MUFU.EX2 R61, R61 ;  /* 0x0000003d003d7308 */ /* 0x000ff00000000800 */
[----:B------:R-:W-:Y:S08]  /*b7e0*/  MUFU.EX2 R156, R63 ;  /* 0x0000003f009c7308 */ /* 0x000ff00000000800 */
[----:B------:R-:W-:Y:S01]  /*b7f0*/  MUFU.EX2 R45, R20 ;  /* 0x00000014002d7308 */ /* 0x000fe20000000800 */
[----:B0-----:R-:W-:-:S04]  /*b800*/  FMNMX.FTZ R169, R14, R169, !PT ;  /* 0x000000a90ea97209 */ /* 0x001fc80007810000 */
[C---:B------:R-:W-:Y:S01]  /*b810*/  FSETP.NEU.FTZ.AND P1, PT, R169.reuse, -INF , PT ;  /* 0xff800000a900780b */ /* 0x040fe20003f3d000 */
[----:B------:R-:W-:Y:S02]  /*b820*/  FMUL.FTZ R12, R169, R168 ;  /* 0x000000a8a90c7220 */ /* 0x000fe40000410000 */
[----:B------:R-:W-:Y:S03]  /*b830*/  MUFU.EX2 R158, R158 ;  /* 0x0000009e009e7308 */ /* 0x000fe60000000800 */
[----:B------:R-:W-:Y:S02]  /*b840*/  FSEL R14, R12, RZ, P1 ;  /* 0x000000ff0c0e7208 */ /* 0x000fe40000800000 */
[----:B------:R-:W-:-:S03]  /*b850*/  LEA R12, R18, R217, 0xc ;  /* 0x000000d9120c7211 */ /* 0x000fc600078e60ff */
[----:B------:R-:W-:Y:S01]  /*b860*/  MUFU.EX2 R37, R37 ;  /* 0x0000002500257308 */ /* 0x000fe20000000800 */
[-CC-:B------:R-:W-:Y:S01]  /*b870*/  FFMA.FTZ R3, R3, R168.reuse, -R14.reuse ;  /* 0x000000a803037223 */ /* 0x180fe2000001080e */
[-CC-:B------:R-:W-:Y:S01]  /*b880*/  FFMA.FTZ R10, R10, R168.reuse, -R14.reuse ;  /* 0x000000a80a0a7223 */ /* 0x180fe2000001080e */
[-CC-:B------:R-:W-:Y:S01]  /*b890*/  FFMA.FTZ R13, R13, R168.reuse, -R14.reuse ;  /* 0x000000a80d0d7223 */ /* 0x180fe2000001080e */
[-CC-:B------:R-:W-:Y:S01]  /*b8a0*/  FFMA.FTZ R15, R15, R168.reuse, -R14.reuse ;  /* 0x000000a80f0f7223 */ /* 0x180fe2000001080e */
[-CC-:B------:R-:W-:Y:S01]  /*b8b0*/  FFMA.FTZ R25, R25, R168.reuse, -R14.reuse ;  /* 0x000000a819197223 */ /* 0x180fe2000001080e */
[-CC-:B------:R-:W-:Y:S01]  /*b8c0*/  FFMA.FTZ R27, R27, R168.reuse, -R14.reuse ;  /* 0x000000a81b1b7223 */ /* 0x180fe2000001080e */
[-CC-:B------:R-:W-:Y:S01]  /*b8d0*/  FFMA.FTZ R29, R29, R168.reuse, -R14.reuse ;  /* 0x000000a81d1d7223 */ /* 0x180fe2000001080e */
        /* <DEDUP_REMOVED lines=8> */
[----:B------:R0:W1:Y:S01]  /*b960*/  MUFU.EX2 R24, R10 ;  /* 0x0000000a00187308 */ /* 0x0000620000000800 */
[-CC-:B------:R-:W-:Y:S01]  /*b970*/  FFMA.FTZ R53, R53, R168.reuse, -R14.reuse ;  /* 0x000000a835357223 */ /* 0x180fe2000001080e */
[----:B------:R-:W-:Y:S01]  /*b980*/  FFMA.FTZ R55, R55, R168, -R14 ;  /* 0x000000a837377223 */ /* 0x000fe2000001080e */
[C---:B------:R-:W-:Y:S01]  /*b990*/  VIADD R14, R12.reuse, 0x80 ;  /* 0x000000800c0e7836 */ /* 0x040fe20000000000 */
[----:B------:R-:W-:-:S04]  /*b9a0*/  R2UR UR6, R12 ;  /* 0x000000000c0672ca */ /* 0x000fc800000e0000 */
[----:B------:R2:W3:Y:S01]  /*b9b0*/  MUFU.EX2 R155, R13 ;  /* 0x0000000d009b7308 */ /* 0x0004e20000000800 */
[----:B0-----:R-:W-:Y:S01]  /*b9c0*/  VIADD R10, R11, 0x38840 ;  /* 0x000388400b0a7836 */ /* 0x001fe20000000000 */
[----:B------:R-:W-:Y:S01]  /*b9d0*/  R2UR UR10, R14 ;  /* 0x000000000e0a72ca */ /* 0x000fe200000e0000 */
[C---:B------:R-:W-:Y:S02]  /*b9e0*/  VIADD R14, R12.reuse, 0x100 ;  /* 0x000001000c0e7836 */ /* 0x040fe40000000000 */
[----:B------:R-:W-:Y:S01]  /*b9f0*/  VIADD R12, R12, 0x180 ;  /* 0x000001800c0c7836 */ /* 0x000fe20000000000 */
[----:B------:R-:W-:Y:S02]  /*ba00*/  PRMT R10, R189, 0x654, R10 ;  /* 0x00000654bd0a7816 */ /* 0x000fe4000000000a */
[----:B------:R0:W4:Y:S01]  /*ba10*/  MUFU.EX2 R26, R15 ;  /* 0x0000000f001a7308 */ /* 0x0001220000000800 */
[----:B--2---:R-:W-:Y:S02]  /*ba20*/  IMAD.MOV.U32 R13, RZ, RZ, 0x40000040 ;  /* 0x40000040ff0d7424 */ /* 0x004fe400078e00ff */
[----:B-1----:R-:W-:Y:S01]  /*ba30*/  FADD.FTZ R32, R3, R24 ;  /* 0x0000001803207221 */ /* 0x002fe20000010000 */
[----:B------:R1:W-:Y:S01]  /*ba40*/  SYNCS.ARRIVE.TRANS64.RED.A1T0 RZ, [R10+URZ], RZ ;  /* 0x000000ff0aff79a7 */ /* 0x0003e2000810043f */
[----:B------:R-:W-:-:S02]  /*ba50*/  R2UR UR14, R14 ;  /* 0x000000000e0e72ca */ /* 0x000fc400000e0000 */
[----:B------:R-:W-:Y:S01]  /*ba60*/  R2UR UR7, R13 ;  /* 0x000000000d0772ca */ /* 0x000fe200000e0000 */
[----:B------:R-:W-:Y:S01]  /*ba70*/  FADD.FTZ R13, R57, R30 ;  /* 0x0000001e390d7221 */ /* 0x000fe20000010000 */
[----:B------:R-:W2:Y:S01]  /*ba80*/  MUFU.EX2 R25, R25 ;  /* 0x0000001900197308 */ /* 0x000ea20000000800 */
[----:B0-----:R-:W-:Y:S01]  /*ba90*/  IMAD.MOV.U32 R15, RZ, RZ, 0x40000040 ;  /* 0x40000040ff0f7424 */ /* 0x001fe200078e00ff */
[----:B------:R-:W-:Y:S02]  /*baa0*/  F2FP.F16.F32.PACK_AB R153, R24, R3 ;  /* 0x000000031899723e */ /* 0x000fe400000000ff */
[----:B------:R-:W-:Y:S02]  /*bab0*/  R2UR UR18, R12 ;  /* 0x000000000c1272ca */ /* 0x000fe400000e0000 */
[----:B------:R-:W-:Y:S01]  /*bac0*/  R2UR UR11, R15 ;  /* 0x000000000f0b72ca */ /* 0x000fe200000e0000 */
[----:B---3--:R-:W-:Y:S01]  /*bad0*/  FADD.FTZ R15, R155, R32 ;  /* 0x000000209b0f7221 */ /* 0x008fe20000010000 */
[----:B------:R2:W0:Y:S01]  /*bae0*/  MUFU.EX2 R20, R27 ;  /* 0x0000001b00147308 */ /* 0x0004220000000800 */
[C---:B------:R-:W-:Y:S01]  /*baf0*/  FADD.FTZ R32, R154.reuse, R13 ;  /* 0x0000000d9a207221 */ /* 0x040fe20000010000 */
[----:B------:R-:W-:Y:S01]  /*bb00*/  F2FP.F16.F32.PACK_AB R154, R154, R57 ;  /* 0x000000399a9a723e */ /* 0x000fe200000000ff */
[----:B----4-:R-:W-:Y:S01]  /*bb10*/  FADD.FTZ R34, R26, R15 ;  /* 0x0000000f1a227221 */ /* 0x010fe20000010000 */
[----:B------:R-:W-:-:S02]  /*bb20*/  IMAD.MOV.U32 R15, RZ, RZ, 0x40000040 ;  /* 0x40000040ff0f7424 */ /* 0x000fc400078e00ff */
[----:B------:R-:W-:Y:S01]  /*bb30*/  FADD.FTZ R13, R61, R32 ;  /* 0x000000203d0d7221 */ /* 0x000fe20000010000 */
[----:B------:R-:W-:Y:S01]  /*bb40*/  F2FP.F16.F32.PACK_AB R155, R26, R155 ;  /* 0x0000009b1a9b723e */ /* 0x000fe200000000ff */
[----:B------:R-:W-:Y:S01]  /*bb50*/  BAR.SYNC.DEFER_BLOCKING 0xf, 0x100 ;  /* 0x03c4000000007b1d */ /* 0x000fe20000010000 */
[----:B--2---:R-:W-:Y:S01]  /*bb60*/  FADD.FTZ R27, R25, R34 ;  /* 0x00000022191b7221 */ /* 0x004fe20000010000 */
[----:B------:R-:W-:Y:S01]  /*bb70*/  R2UR UR15, R15 ;  /* 0x000000000f0f72ca */ /* 0x000fe200000e0000 */
[C---:B------:R-:W-:Y:S01]  /*bb80*/  FADD.FTZ R15, R156.reuse, R13 ;  /* 0x0000000d9c0f7221 */ /* 0x040fe20000010000 */
[----:B------:R-:W-:Y:S02]  /*bb90*/  IMAD.MOV.U32 R13, RZ, RZ, 0x40000040 ;  /* 0x40000040ff0d7424 */ /* 0x000fe400078e00ff */
[----:B------:R-:W2:Y:S01]  /*bba0*/  MUFU.EX2 R29, R29 ;  /* 0x0000001d001d7308 */ /* 0x000ea20000000800 */
[----:B------:R-:W-:Y:S01]  /*bbb0*/  F2FP.F16.F32.PACK_AB R156, R156, R61 ;  /* 0x0000003d9c9c723e */ /* 0x000fe200000000ff */
[----:B------:R-:W-:Y:S01]  /*bbc0*/  FADD.FTZ R32, R158, R15 ;  /* 0x0000000f9e207221 */ /* 0x000fe20000010000 */
[----:B------:R-:W-:Y:S01]  /*bbd0*/  F2FP.F16.F32.PACK_AB R158, R37, R158 ;  /* 0x0000009e259e723e */ /* 0x000fe200000000ff */
[C---:B0-----:R-:W-:Y:S01]  /*bbe0*/  FADD.FTZ R14, R20.reuse, R27 ;  /* 0x0000001b140e7221 */ /* 0x041fe20000010000 */
[----:B------:R-:W-:Y:S01]  /*bbf0*/  R2UR UR19, R13 ;  /* 0x000000000d1372ca */ /* 0x000fe200000e0000 */
[----:B------:R-:W-:Y:S01]  /*bc00*/  FADD.FTZ R15, R37, R32 ;  /* 0x00000020250f7221 */ /* 0x000fe20000010000 */
[----:B------:R-:W-:Y:S01]  /*bc10*/  F2FP.F16.F32.PACK_AB R157, R20, R25 ;  /* 0x00000019149d723e */ /* 0x000fe200000000ff */
[----:B------:R-:W0:Y:S08]  /*bc20*/  MUFU.EX2 R28, R31 ;  /* 0x0000001f001c7308 */ /* 0x000e300000000800 */
[----:B------:R-:W3:Y:S01]  /*bc30*/  MUFU.EX2 R160, R160 ;  /* 0x000000a000a07308 */ /* 0x000ee20000000800 */
[----:B--2---:R-:W-:Y:S01]  /*bc40*/  FADD.FTZ R13, R29, R14 ;  /* 0x0000000e1d0d7221 */ /* 0x004fe20000010000 */
[----:B------:R2:W-:Y:S06]  /*bc50*/  STSM.16.M88.4 [R223+0x36400], R152 ;  /* 0x03640098df007844 */ /* 0x0005ec0000000200 */
[----:B------:R-:W4:Y:S01]  /*bc60*/  MUFU.EX2 R35, R35 ;  /* 0x0000002300237308 */ /* 0x000f220000000800 */
[C---:B0-----:R-:W-:Y:S01]  /*bc70*/  FADD.FTZ R14, R28.reuse, R13 ;  /* 0x0000000d1c0e7221 */ /* 0x041fe20000010000 */
[----:B------:R-:W-:-:S05]  /*bc80*/  F2FP.F16.F32.PACK_AB R159, R28, R29 ;  /* 0x0000001d1c9f723e */ /* 0x000fca00000000ff */
[----:B------:R2:W-:Y:S01]  /*bc90*/  STSM.16.M88.4 [R224], R156 ;  /* 0x0000009ce0007844 */ /* 0x0005e20000000200 */
[----:B------:R-:W0:Y:S01]  /*bca0*/  MUFU.EX2 R39, R39 ;  /* 0x0000002700277308 */ /* 0x000e220000000800 */
[----:B---3--:R-:W-:-:S07]  /*bcb0*/  FADD.FTZ R32, R160, R15 ;  /* 0x0000000fa0207221 */ /* 0x008fce0000010000 */
[----:B-1----:R-:W1:Y:S01]  /*bcc0*/  MUFU.EX2 R10, R33 ;  /* 0x00000021000a7308 */ /* 0x002e620000000800 */
[----:B----4-:R-:W-:-:S07]  /*bcd0*/  FADD.FTZ R13, R35, R14 ;  /* 0x0000000e230d7221 */ /* 0x010fce0000010000 */
[----:B------:R-:W3:Y:S01]  /*bce0*/  MUFU.EX2 R162, R162 ;  /* 0x000000a200a27308 */ /* 0x000ee20000000800 */
[C---:B0-----:R-:W-:Y:S01]  /*bcf0*/  FADD.FTZ R3, R39.reuse, R32 ;  /* 0x0000002027037221 */ /* 0x041fe20000010000 */
[----:B------:R-:W-:-:S06]  /*bd00*/  F2FP.F16.F32.PACK_AB R160, R39, R160 ;  /* 0x000000a027a0723e */ /* 0x000fcc00000000ff */
[----:B------:R-:W0:Y:S01]  /*bd10*/  MUFU.EX2 R43, R43 ;  /* 0x0000002b002b7308 */ /* 0x000e220000000800 */
[C---:B-1----:R-:W-:Y:S01]  /*bd20*/  FADD.FTZ R14, R10.reuse, R13 ;  /* 0x0000000d0a0e7221 */ /* 0x042fe20000010000 */
[----:B------:R-:W-:-:S06]  /*bd30*/  F2FP.F16.F32.PACK_AB R161, R10, R35 ;  /* 0x000000230aa1723e */ /* 0x000fcc00000000ff */
[----:B------:R-:W1:Y:S01]  /*bd40*/  MUFU.EX2 R41, R41 ;  /* 0x0000002900297308 */ /* 0x000e620000000800 */
[----:B---3--:R-:W-:-:S07]  /*bd50*/  FADD.FTZ R24, R162, R3 ;  /* 0x00000003a2187221 */ /* 0x008fce0000010000 */
[----:B------:R-:W3:Y:S01]  /*bd60*/  MUFU.EX2 R164, R164 ;  /* 0x000000a400a47308 */ /* 0x000ee20000000800 */
[----:B0-----:R-:W-:-:S07]  /*bd70*/  FADD.FTZ R3, R43, R14 ;  /* 0x0000000e2b037221 */ /* 0x001fce0000010000 */
[----:B------:R-:W0:Y:S01]  /*bd80*/  MUFU.EX2 R30, R47 ;  /* 0x0000002f001e7308 */ /* 0x000e220000000800 */
[C---:B-1----:R-:W-:Y:S01]  /*bd90*/  FADD.FTZ R13, R41.reuse, R24 ;  /* 0x00000018290d7221 */ /* 0x042fe20000010000 */
[----:B------:R-:W-:-:S06]  /*bda0*/  F2FP.F16.F32.PACK_AB R162, R41, R162 ;  /* 0x000000a229a2723e */ /* 0x000fcc00000000ff */
[----:B------:R-:W1:Y:S01]  /*bdb0*/  MUFU.EX2 R73, R73 ;  /* 0x0000004900497308 */ /* 0x000e620000000800 */
[----:B---3--:R-:W-:-:S07]  /*bdc0*/  FADD.FTZ R24, R164, R13 ;  /* 0x0000000da4187221 */ /* 0x008fce0000010000 */
[----:B------:R-:W3:Y:S01]  /*bdd0*/  MUFU.EX2 R49, R49 ;  /* 0x0000003100317308 */ /* 0x000ee20000000800 */
[C---:B0-----:R-:W-:Y:S01]  /*bde0*/  FADD.FTZ R20, R30.reuse, R3 ;  /* 0x000000031e147221 */ /* 0x041fe20000010000 */
[----:B------:R-:W-:-:S05]  /*bdf0*/  F2FP.F16.F32.PACK_AB R163, R30, R43 ;  /* 0x0000002b1ea3723e */ /* 0x000fca00000000ff */
[----:B------:R2:W-:Y:S01]  /*be00*/  STSM.16.M88.4 [R226], R160 ;  /* 0x000000a0e2007844 */ /* 0x0005e20000000200 */
[----:B------:R-:W0:Y:S01]  /*be10*/  MUFU.EX2 R166, R166 ;  /* 0x000000a600a67308 */ /* 0x000e220000000800 */
[C---:B-1----:R-:W-:Y:S01]  /*be20*/  FADD.FTZ R13, R73.reuse, R24 ;  /* 0x00000018490d7221 */ /* 0x042fe20000010000 */
[----:B------:R-:W-:-:S06]  /*be30*/  F2FP.F16.F32.PACK_AB R164, R73, R164 ;  /* 0x000000a449a4723e */ /* 0x000fcc00000000ff */
[----:B------:R-:W1:Y:S01]  /*be40*/  MUFU.EX2 R12, R51 ;  /* 0x00000033000c7308 */ /* 0x000e620000000800 */
[----:B---3--:R-:W-:-:S07]  /*be50*/  FADD.FTZ R3, R49, R20 ;  /* 0x0000001431037221 */ /* 0x008fce0000010000 */
[----:B------:R-:W3:Y:S01]  /*be60*/  MUFU.EX2 R53, R53 ;  /* 0x0000003500357308 */ /* 0x000ee20000000800 */
[----:B0-----:R-:W-:Y:S01]  /*be70*/  FADD.FTZ R20, R166, R13 ;  /* 0x0000000da6147221 */ /* 0x001fe20000010000 */
[----:B------:R-:W-:-:S06]  /*be80*/  F2FP.F16.F32.PACK_AB R166, R45, R166 ;  /* 0x000000a62da6723e */ /* 0x000fcc00000000ff */
[----:B------:R-:W0:Y:S01]  /*be90*/  MUFU.EX2 R14, R55 ;  /* 0x00000037000e7308 */ /* 0x000e220000000800 */
[C---:B-1----:R-:W-:Y:S01]  /*bea0*/  F2FP.F16.F32.PACK_AB R165, R12.reuse, R49 ;  /* 0x000000310ca5723e */ /* 0x042fe200000000ff */
[----:B------:R-:W-:Y:S01]  /*beb0*/  FADD.FTZ R10, R12, R3 ;  /* 0x000000030c0a7221 */ /* 0x000fe20000010000 */
[----:B------:R-:W-:-:S03]  /*bec0*/  FADD.FTZ R3, R45, R20 ;  /* 0x000000142d037221 */ /* 0x000fc60000010000 */
[----:B---3--:R-:W-:Y:S01]  /*bed0*/  FADD.FTZ R13, R53, R10 ;  /* 0x0000000a350d7221 */ /* 0x008fe20000010000 */
[----:B0-----:R-:W-:-:S03]  /*bee0*/  F2FP.F16.F32.PACK_AB R167, R14, R53 ;  /* 0x000000350ea7723e */ /* 0x001fc600000000ff */
[----:B------:R-:W-:Y:S02]  /*bef0*/  FADD.FTZ R10, R14, R13 ;  /* 0x0000000d0e0a7221 */ /* 0x000fe40000010000 */
[----:B------:R2:W-:Y:S01]  /*bf00*/  STSM.16.M88.4 [R225], R164 ;  /* 0x000000a4e1007844 */ /* 0x0005e20000000200 */
[----:B------:R-:W-:-:S06]  /*bf10*/  WARPGROUP.ARRIVE ;  /* 0x00000000000079c5 */ /* 0x000fcc0000000000 */
[----:B------:R-:W-:Y:S03]  /*bf20*/  HGMMA.64x256x16.F32 R24, R152, gdesc[UR4].tnspB, RZ, !UPT, gsb0 ;  /* 0x43e0000498187df0 */ /* 0x000fe6000c0008ff */
        /* <DEDUP_REMOVED lines=21> */
[----:B--2---:R-:W-:Y:S05]  /*c080*/  @!P0 BRA `(.L_x_1327) ;  /* 0x0000000000048947 */ /* 0x004fea0003800000 */
[----:B------:R-:W-:Y:S01]  /*c090*/  BPT.TRAP 0x1 ;  /* 0x000000040000795c */ /* 0x000fe20000300000 */
.L_x_1327:
[----:B------:R-:W-:Y:S01]  /*c0a0*/  ISETP.GE.AND P1, PT, R170, 0x41, PT ;  /* 0x00000041aa00780c */ /* 0x000fe20003f26270 */
[----:B------:R-:W-:Y:S01]  /*c0b0*/  VIADD R11, R11, 0x38860 ;  /* 0x000388600b0b7836 */ /* 0x000fe20000000000 */
[----:B------:R-:W-:Y:S01]  /*c0c0*/  ULDC UR37, c[0x0][0xad0] ;  /* 0x0002b40000257ab9 */ /* 0x000fe20000000800 */
[----:B------:R-:W-:Y:S01]  /*c0d0*/  ULDC UR36, c[0x0][0xa80] ;  /* 0x0002a00000247ab9 */ /* 0x000fe20000000800 */
[----:B------:R-:W-:Y:S02]  /*c0e0*/  BSSY B0, `(.L_x_1328) ;  /* 0x000037a000007945 */ /* 0x000fe40003800000 */
[----:B------:R-:W-:-:S04]  /*c0f0*/  PRMT R11, R189, 0x654, R11 ;  /* 0x00000654bd0b7816 */ /* 0x000fc8000000000b */
[----:B------:R0:W-:Y:S03]  /*c100*/  SYNCS.ARRIVE.TRANS64.RED.A1T0 RZ, [R11+URZ], RZ ;  /* 0x000000ff0bff79a7 */ /* 0x0001e6000810043f */
[----:B------:R-:W-:Y:S05]  /*c110*/  @!P1 BRA `(.L_x_1329) ;  /* 0x0000003400d89947 */ /* 0x000fea0003800000 */
[----:B0-----:R-:W-:Y:S02]  /*c120*/  VIADD R11, R171, 0xfffffffe ;  /* 0xfffffffeab0b7836 */ /* 0x001fe40000000000 */
[----:B------:R-:W-:Y:S02]  /*c130*/  IMAD.MOV.U32 R13, RZ, RZ, R169 ;  /* 0x000000ffff0d7224 */ /* 0x000fe400078e00a9 */
[----:B------:R-:W-:Y:S02]  /*c140*/  IMAD.MOV.U32 R20, RZ, RZ, R21 ;  /* 0x000000ffff147224 */ /* 0x000fe400078e0015 */
[----:B------:R-:W-:-:S07]  /*c150*/  IMAD.MOV.U32 R14, RZ, RZ, R18 ;  /* 0x000000ffff0e7224 */ /* 0x000fce00078e0012 */
.L_x_1342:
[----:B------:R-:W-:Y:S01]  /*c160*/  VIADD R15, R14, 0x1 ;  /* 0x000000010e0f7836 */ /* 0x000fe20000000000 */
[C---:B------:R-:W-:Y:S01]  /*c170*/  ISETP.GT.AND P1, PT, R11.reuse, RZ, PT ;  /* 0x000000ff0b00720c */ /* 0x040fe20003f24270 */
[----:B------:R-:W-:-:S03]  /*c180*/  VIADD R11, R11, 0xffffffff ;  /* 0xffffffff0b0b7836 */ /* 0x000fc60000000000 */
[----:B------:R-:W-:-:S04]  /*c190*/  ISETP.NE.AND P2, PT, R15, 0x2, PT ;  /* 0x000000020f00780c */ /* 0x000fc80003f45270 */
[----:B------:R-:W-:Y:S02]  /*c1a0*/  SEL R15, R15, RZ, P2 ;  /* 0x000000ff0f0f7207 */ /* 0x000fe40001000000 */
[----:B-1----:R-:W-:-:S03]  /*c1b0*/  SEL R12, RZ, 0x1, P2 ;  /* 0x00000001ff0c7807 */ /* 0x002fc60001000000 */
[----:B------:R-:W-:Y:S01]  /*c1c0*/  IMAD.MOV.U32 R18, RZ, RZ, R15 ;  /* 0x000000ffff127224 */ /* 0x000fe200078e000f */
[----:B------:R-:W-:Y:S01]  /*c1d0*/  LOP3.LUT R184, R184, R12, RZ, 0x3c, !PT ;  /* 0x0000000cb8b87212 */ /* 0x000fe200078e3cff */
[----:B------:R-:W-:Y:S06]  /*c1e0*/  @!P0 BRA `(.L_x_1330) ;  /* 0x0000000000048947 */ /* 0x000fec0003800000 */
[----:B------:R-:W-:Y:S01]  /*c1f0*/  BPT.TRAP 0x1 ;  /* 0x000000040000795c */ /* 0x000fe20000300000 */
.L_x_1330:
[----:B------:R-:W-:Y:S01]  /*c200*/  IMAD R12, R18, 0x8, R2 ;  /* 0x00000008120c7824 */ /* 0x000fe200078e0202 */
[----:B------:R-:W-:-:S04]  /*c210*/  SHF.L.U32 R21, R184, 0x1f, RZ ;  /* 0x0000001fb8157819 */ /* 0x000fc800000006ff */
[----:B------:R0:W1:Y:S01]  /*c220*/  SYNCS.PHASECHK.TRANS64.TRYWAIT P2, [R12+URZ+0x38830], R21 ;  /* 0x038830150c0075a7 */ /* 0x000062000804017f */
[----:B------:R-:W-:Y:S05]  /*c230*/  @!P0 BRA `(.L_x_1331) ;  /* 0x0000000000048947 */ /* 0x000fea0003800000 */
[----:B------:R-:W-:Y:S01]  /*c240*/  BPT.TRAP 0x1 ;  /* 0x000000040000795c */ /* 0x000fe20000300000 */
.L_x_1331:
[----:B------:R-:W-:Y:S01]  /*c250*/  IADD3 R152, R2, 0x20400, RZ ;  /* 0x0002040002987810 */ /* 0x000fe20007ffe0ff */
[----:B------:R-:W-:Y:S01]  /*c260*/  BSSY B1, `(.L_x_1332) ;  /* 0x0000009000017945 */ /* 0x000fe20003800000 */
[----:B------:R-:W-:Y:S02]  /*c270*/  IMAD R156, R18, 0x200, R218 ;  /* 0x00000200129c7824 */ /* 0x000fe400078e02da */
[----:B------:R-:W-:Y:S01]  /*c280*/  SHF.R.U32.HI R152, RZ, 0x4, R152 ;  /* 0x00000004ff987819 */ /* 0x000fe20000011698 */
[----:B------:R-:W-:-:S03]  /*c290*/  IMAD.MOV.U32 R157, RZ, RZ, 0x40000040 ;  /* 0x40000040ff9d7424 */ /* 0x000fc600078e00ff */
[----:B------:R-:W-:-:S04]  /*c2a0*/  LOP3.LUT R152, R152, 0x3fff, RZ, 0xc0, !PT ;  /* 0x00003fff98987812 */ /* 0x000fc800078ec0ff */
[----:B------:R-:W-:Y:S01]  /*c2b0*/  LOP3.LUT R152, R152, 0x10000, RZ, 0xfc, !PT ;  /* 0x0001000098987812 */ /* 0x000fe200078efcff */
[----:B-1----:R-:W-:Y:S06]  /*c2c0*/  @P2 BRA `(.L_x_1333) ;  /* 0x0000000000082947 */ /* 0x002fec0003800000 */
[----:B------:R-:W1:Y:S02]  /*c2d0*/  SYNCS.PHASECHK.TRANS64.TRYWAIT P2, [R12+URZ+0x38830], R21 ;  /* 0x038830150c0075a7 */ /* 0x000e64000804017f */
[----:B-1----:R-:W-:Y:S05]  /*c2e0*/  @!P2 BRA `(.L_x_1334) ;  /* 0x000000fc001ca947 */ /* 0x002fea0003800000 */
.L_x_1333:
[----:B------:R-:W-:Y:S05]  /*c2f0*/  BSYNC B1 ;  /* 0x0000000000017941 */ /* 0x000fea0003800000 */
.L_x_1332:
[----:B------:R-:W-:Y:S01]  /*c300*/  IMAD.MOV.U32 R153, RZ, RZ, 0x40000040 ;  /* 0x40000040ff997424 */ /* 0x000fe200078e00ff */
[----:B------:R-:W-:Y:S01]  /*c310*/  R2UR UR4, R152 ;  /* 0x00000000980472ca */ /* 0x000fe200000e0000 */
[C---:B------:R-:W-:Y:S01]  /*c320*/  VIADD R154, R156.reuse, 0x2 ;  /* 0x000000029c9a7836 */ /* 0x040fe20000000000 */
[C---:B------:R-:W-:Y:S01]  /*c330*/  R2UR UR6, R156.reuse ;  /* 0x000000009c0672ca */ /* 0x040fe200000e0000 */
[C---:B------:R-:W-:Y:S01]  /*c340*/  VIADD R152, R156.reuse, 0x4 ;  /* 0x000000049c987836 */ /* 0x040fe20000000000 */
[----:B------:R-:W-:Y:S01]  /*c350*/  R2UR UR7, R157 ;  /* 0x000000009d0772ca */ /* 0x000fe200000e0000 */
        /* <DEDUP_REMOVED lines=9> */
[----:B------:R-:W-:Y:S02]  /*c3f0*/  R2UR UR19, R157 ;  /* 0x000000009d1372ca */ /* 0x000fe400000e0000 */
[----:B------:R-:W-:Y:S01]  /*c400*/  WARPGROUP.ARRIVE ;  /* 0x00000000000079c5 */ /* 0x000fe20000000000 */
[----:B------:R-:W-:Y:S02]  /*c410*/  R2UR UR8, R4 ;  /* 0x00000000040872ca */ /* 0x000fe400000e0000 */
[----:B------:R-:W-:-:S02]  /*c420*/  R2UR UR9, R5 ;  /* 0x00000000050972ca */ /* 0x000fc400000e0000 */
[----:B------:R-:W-:Y:S01]  /*c430*/  R2UR UR12, R6 ;  /* 0x00000000060c72ca */ /* 0x000fe200000e0000 */
[----:B------:R-:W-:Y:S01]  /*c440*/  HGMMA.64x64x16.F32 R152, gdesc[UR4], RZ, !UPT, gsb0 ;  /* 0x00e00000049879f0 */ /* 0x000fe2000c0008ff */
        /* <DEDUP_REMOVED lines=15> */
.L_x_1335:
[----:B------:R2:W3:Y:S01]  /*c540*/  SYNCS.PHASECHK.TRANS64.TRYWAIT P2, [R12+URZ+0x38850], R21 ;  /* 0x038850150c0075a7 */ /* 0x0004e2000804017f */
[----:B------:R-:W-:Y:S05]  /*c550*/  @!P0 BRA `(.L_x_1336) ;  /* 0x0000000000048947 */ /* 0x000fea0003800000 */
[----:B------:R-:W-:Y:S01]  /*c560*/  BPT.TRAP 0x1 ;  /* 0x000000040000795c */ /* 0x000fe20000300000 */
.L_x_1336:
[----:B------:R-:W-:Y:S01]  /*c570*/  VIADD R196, R2, 0x26400 ;  /* 0x0002640002c47836 */ /* 0x000fe20000000000 */
[----:B------:R-:W-:Y:S04]  /*c580*/  BSSY B1, `(.L_x_1337) ;  /* 0x0000005000017945 */ /* 0x000fe80003800000 */
[----:B------:R-:W-:Y:S01]  /*c590*/  SHF.R.U32.HI R196, RZ, 0x4, R196 ;  /* 0x00000004ffc47819 */ /* 0x000fe200000116c4 */
[----:B---3--:R-:W-:Y:S06]  /*c5a0*/  @P2 BRA `(.L_x_1338) ;  /* 0x0000000000082947 */ /* 0x008fec0003800000 */
[----:B------:R-:W3:Y:S02]  /*c5b0*/  SYNCS.PHASECHK.TRANS64.TRYWAIT P2, [R12+URZ+0x38850], R21 ;  /* 0x038850150c0075a7 */ /* 0x000ee4000804017f */
[----:B---3--:R-:W-:Y:S05]  /*c5c0*/  @!P2 BRA `(.L_x_1339) ;  /* 0x000000f80078a947 */ /* 0x008fea0003800000 */
.L_x_1338:
[----:B------:R-:W-:Y:S05]  /*c5d0*/  BSYNC B1 ;  /* 0x0000000000017941 */ /* 0x000fea0003800000 */
.L_x_1337:
[----:B0123--:R-:W-:Y:S01]  /*c5e0*/  LOP3.LUT R21, R196, 0x3fff, RZ, 0xc0, !PT ;  /* 0x00003fffc4157812 */ /* 0x00ffe200078ec0ff */
[C---:B------:R-:W-:Y:S01]  /*c5f0*/  VIADD R196, R0.reuse, 0x2 ;  /* 0x0000000200c47836 */ /* 0x040fe20000000000 */
[----:B------:R-:W-:Y:S01]  /*c600*/  WARPGROUP.ARRIVE ;  /* 0x00000000000079c5 */ /* 0x000fe20000000000 */
[----:B------:R-:W-:Y:S01]  /*c610*/  VIADD R200, R0, 0x4 ;  /* 0x0000000400c87836 */ /* 0x000fe20000000000 */
[----:B------:R-:W-:Y:S01]  /*c620*/  LOP3.LUT R0, R21, 0x10000, RZ, 0xfc, !PT ;  /* 0x0001000015007812 */ /* 0x000fe200078efcff */
[----:B------:R-:W-:-:S03]  /*c630*/  IMAD R198, R15, 0x1000, R219 ;  /* 0x000010000fc67824 */ /* 0x000fc600078e02db */
[----:B------:R-:W0:Y:S01]  /*c640*/  S2R R21, SR_TID.X ;  /* 0x0000000000157919 */ /* 0x000e220000002100 */
[----:B------:R-:W-:Y:S02]  /*c650*/  IMAD.MOV.U32 R199, RZ, RZ, 0x40000040 ;  /* 0x40000040ffc77424 */ /* 0x000fe400078e00ff */
[----:B------:R-:W-:Y:S01]  /*c660*/  IMAD.MOV.U32 R202, RZ, RZ, R0 ;  /* 0x000000ffffca7224 */ /* 0x000fe200078e0000 */
[----:B------:R-:W-:Y:S01]  /*c670*/  R2UR UR6, R198 ;  /* 0x00000000c60672ca */ /* 0x000fe200000e0000 */
[----:B------:R-:W-:Y:S01]  /*c680*/  IMAD.MOV.U32 R203, RZ, RZ, 0x40000040 ;  /* 0x40000040ffcb7424 */ /* 0x000fe200078e00ff */
[----:B------:R-:W-:Y:S01]  /*c690*/  R2UR UR7, R199 ;  /* 0x00000000c70772ca */ /* 0x000fe200000e0000 */
[----:B------:R-:W-:Y:S01]  /*c6a0*/  IMAD.MOV.U32 R197, RZ, RZ, 0x40000040 ;  /* 0x40000040ffc57424 */ /* 0x000fe200078e00ff */
[----:B------:R-:W-:Y:S01]  /*c6b0*/  R2UR UR4, R202 ;  /* 0x00000000ca0472ca */ /* 0x000fe200000e0000 */
[----:B------:R-:W-:Y:S01]  /*c6c0*/  IMAD.MOV.U32 R201, RZ, RZ, 0x40000040 ;  /* 0x40000040ffc97424 */ /* 0x000fe200078e00ff */
[----:B------:R-:W-:Y:S01]  /*c6d0*/  R2UR UR5, R203 ;  /* 0x00000000cb0572ca */ /* 0x000fe200000e0000 */
[----:B------:R-:W-:-:S02]  /*c6e0*/  VIADD R199, R198, 0x800 ;  /* 0x00000800c6c77836 */ /* 0x000fc40000000000 */
[----:B------:R-:W-:Y:S02]  /*c6f0*/  VIADD R202, R0, 0x800 ;  /* 0x0000080000ca7836 */ /* 0x000fe40000000000 */
[----:B------:R-:W-:-:S08]  /*c700*/  IMAD.MOV.U32 R203, RZ, RZ, 0xa00 ;  /* 0x00000a00ffcb7424 */ /* 0x000fd000078e00ff */
[----:B------:R-:W-:Y:S01]  /*c710*/  HGMMA.64x64x16.F32 R152, gdesc[UR4], R152, gsb0 ;  /* 0x00e00000049879f0 */ /* 0x000fe20008000898 */
[----:B------:R-:W-:Y:S01]  /*c720*/  R2UR UR5, R197 ;  /* 0x00000000c50572ca */ /* 0x000fe200000e0000 */
[----:B------:R-:W-:Y:S01]  /*c730*/  IMAD.MOV.U32 R197, RZ, RZ, 0x40000040 ;  /* 0x40000040ffc57424 */ /* 0x000fe200078e00ff */
[----:B------:R-:W-:Y:S02]  /*c740*/  R2UR UR4, R196 ;  /* 0x00000000c40472ca */ /* 0x000fe400000e0000 */
[----:B------:R-:W-:Y:S02]  /*c750*/  IADD3 R196, R198, 0x2, RZ ;  /* 0x00000002c6c47810 */ /* 0x000fe40007ffe0ff */
[----:B------:R-:W-:Y:S01]  /*c760*/  R2UR UR7, R197 ;  /* 0x00000000c50772ca */ /* 0x000fe200000e0000 */
[----:B------:R-:W-:Y:S01]  /*c770*/  IMAD.MOV.U32 R197, RZ, RZ, 0x40000040 ;  /* 0x40000040ffc57424 */ /* 0x000fe200078e00ff */
[----:B------:R-:W-:Y:S01]  /*c780*/  R2UR UR6, R196 ;  /* 0x00000000c40672ca */ /* 0x000fe200000e0000 */
[----:B------:R-:W-:Y:S01]  /*c790*/  VIADD R196, R198, 0x4 ;  /* 0x00000004c6c47836 */ /* 0x000fe20000000000 */
[----:B0-----:R-:W-:-:S06]  /*c7a0*/  SHF.R.U32.HI R21, RZ, 0x7, R21 ;  /* 0x00000007ff157819 */ /* 0x001fcc0000011615 */
[----:B------:R-:W0:Y:S02]  /*c7b0*/  SHFL.IDX PT, R21, R21, RZ, 0x1f ;  /* 0x00001fff15157589 */ /* 0x000e2400000e0000 */
[----:B0-----:R-:W-:-:S04]  /*c7c0*/  ISETP.GT.AND P2, PT, R21, 0x7f, PT ;  /* 0x0000007f1500780c */ /* 0x001fc80003f44270 */
[----:B------:R-:W-:Y:S02]  /*c7d0*/  SEL R21, RZ, 0x2, !P2 ;  /* 0x00000002ff157807 */ /* 0x000fe40005000000 */
[----:B------:R-:W-:-:S04]  /*c7e0*/  SEL R203, R203, 0x980, P2 ;  /* 0x00000980cbcb7807 */ /* 0x000fc80001000000 */
[----:B------:R-:W-:Y:S01]  /*c7f0*/  LOP3.LUT R203, R203, 0xa00, RZ, 0xc0, !PT ;  /* 0x00000a00cbcb7812 */ /* 0x000fe200078ec0ff */
[----:B------:R-:W-:Y:S02]  /*c800*/  WARPGROUP.DEPBAR.LE gsb0, 0x0 ;  /* 0x00008000000079c5 */ /* 0x000fe40000010000 */
[----:B------:R-:W-:-:S06]  /*c810*/  WARPGROUP.ARRIVE ;  /* 0x00000000000079c5 */ /* 0x000fcc0000000000 */
        /* <DEDUP_REMOVED lines=14> */
[----:B------:R-:W-:-:S03]  /*c900*/  IMAD.MOV.U32 R197, RZ, RZ, 0x40000040 ;  /* 0x40000040ffc57424 */ /* 0x000fc600078e00ff */
        /* <DEDUP_REMOVED lines=22> */
[----:B------:R-:W-:Y:S02]  /*ca70*/  R2UR UR4, R196 ;  /* 0x00000000c40472ca */ /* 0x000fe400000e0000 */
[----:B------:R-:W-:Y:S01]  /*ca80*/  R2UR UR5, R197 ;  /* 0x00000000c50572ca */ /* 0x000fe200000e0000 */
[----:B------:R-:W-:Y:S01]  /*ca90*/  IMAD.MOV.U32 R197, RZ, RZ, 0x40000040 ;  /* 0x40000040ffc57424 */ /* 0x000fe200078e00ff */
[----:B------:R-:W-:Y:S01]  /*caa0*/  IADD3 R196, R198, 0x204, RZ ;  /* 0x00000204c6c47810 */ /* 0x000fe20007ffe0ff */
[----:B------:R-:W-:Y:S02]  /*cab0*/  WARPGROUP.DEPBAR.LE gsb0, 0x0 ;  /* 0x00008000000079c5 */ /* 0x000fe40000010000 */
[----:B------:R-:W-:-:S08]  /*cac0*/  WARPGROUP.ARRIVE ;  /* 0x00000000000079c5 */ /* 0x000fd00000000000 */
        /* <DEDUP_REMOVED lines=40> */
[----:B------:R-:W-:Y:S02]  /*cd50*/  R2UR UR5, R197 ;  /* 0x00000000c50572ca */ /* 0x000fe400000e0000 */
[----:B------:R-:W-:Y:S01]  /*cd60*/  MOV R197, 0x40000040 ;  /* 0x4000004000c57802 */ /* 0x000fe20000000f00 */
        /* <DEDUP_REMOVED lines=55> */
[----:B------:R-:W-:-:S02]  /*d0e0*/  WARPGROUP.DEPBAR.LE gsb0, 0x0 ;  /* 0x00008000000079c5 */ /* 0x000fc40000010000 */
[----:B------:R-:W-:-:S09]  /*d0f0*/  WARPGROUP.ARRIVE ;  /* 0x00000000000079c5 */ /* 0x000fd20000000000 */
[----:B------:R-:W-:Y:S01]  /*d100*/  HGMMA.64x64x16.F32 R152, gdesc[UR4], R152, gsb0 ;  /* 0x00e00000049879f0 */ /* 0x000fe20008000898 */
[----:B------:R-:W-:Y:S01]  /*d110*/  R2UR UR6, R196 ;  /* 0x00000000c40672ca */ /* 0x000fe200000e0000 */
[----:B------:R-:W-:Y:S01]  /*d120*/  VIADD R196, R0, 0x606 ;  /* 0x0000060600c47836 */ /* 0x000fe20000000000 */
[----:B------:R-:W-:Y:S01]  /*d130*/  R2UR UR7, R197 ;  /* 0x00000000c50772ca */ /* 0x000fe200000e0000 */
[----:B------:R-:W-:-:S03]  /*d140*/  IMAD.MOV.U32 R197, RZ, RZ, 0x40000040 ;  /* 0x40000040ffc57424 */ /* 0x000fc600078e00ff */
        /* <DEDUP_REMOVED lines=10> */
[----:B------:R-:W-:-:S03]  /*d1f0*/  IMAD.MOV.U32 R197, RZ, RZ, 0x40000040 ;  /* 0x40000040ffc57424 */ /* 0x000fc600078e00ff */
[----:B------:R-:W-:Y:S01]  /*d200*/  R2UR UR4, R196 ;  /* 0x00000000c40472ca */ /* 0x000fe200000e0000 */
[----:B------:R-:W-:Y:S01]  /*d210*/  IMAD.MOV.U32 R196, RZ, RZ, 0x4 ;  /* 0x00000004ffc47424 */ /* 0x000fe200078e00ff */
[----:B------:R-:W-:-:S04]  /*d220*/  R2UR UR5, R197 ;  /* 0x00000000c50572ca */ /* 0x000fc800000e0000 */
[C---:B------:R-:W-:Y:S02]  /*d230*/  SEL R197, R196.reuse, 0x2, P2 ;  /* 0x00000002c4c57807 */ /* 0x040fe40001000000 */
[----:B------:R-:W-:-:S03]  /*d240*/  SEL R196, R196, 0x6, !P2 ;  /* 0x00000006c4c47807 */ /* 0x000fc60005000000 */
[----:B------:R-:W-:Y:S01]  /*d250*/  IMAD.IADD R200, R199, 0x1, R197 ;  /* 0x00000001c7c87824 */ /* 0x000fe200078e02c5 */
[----:B------:R-:W-:Y:S02]  /*d260*/  WARPGROUP.DEPBAR.LE gsb0, 0x0 ;  /* 0x00008000000079c5 */ /* 0x000fe40000010000 */
[----:B------:R-:W-:-:S06]  /*d270*/  WARPGROUP.ARRIVE ;  /* 0x00000000000079c5 */ /* 0x000fcc0000000000 */
[----:B------:R-:W-:Y:S01]  /*d280*/  HGMMA.64x64x16.F32 R152, gdesc[UR4], R152, gsb0 ;  /* 0x00e00000049879f0 */ /* 0x000fe20008000898 */
[----:B------:R-:W-:Y:S01]  /*d290*/  R2UR UR6, R200 ;  /* 0x00000000c80672ca */ /* 0x000fe200000e0000 */
[----:B------:R-:W-:Y:S01]  /*d2a0*/  IMAD.IADD R200, R202, 0x1, R197 ;  /* 0x00000001cac87824 */ /* 0x000fe200078e02c5 */
[----:B------:R-:W-:Y:S01]  /*d2b0*/  R2UR UR7, R201 ;  /* 0x00000000c90772ca */ /* 0x000fe200000e0000 */
[----:B------:R-:W-:-:S03]  /*d2c0*/  IMAD.MOV.U32 R201, RZ, RZ, 0x40000040 ;  /* 0x40000040ffc97424 */ /* 0x000fc600078e00ff */
        /* <DEDUP_REMOVED lines=13> */
[----:B------:R-:W-:Y:S02]  /*d3a0*/  IMAD.MOV.U32 R201, RZ, RZ, 0x40000040 ;  /* 0x40000040ffc97424 */ /* 0x000fe400078e00ff */
[----:B------:R-:W-:Y:S01]  /*d3b0*/  VIADD R199, R0, 0xa00 ;  /* 0x00000a0000c77836 */ /* 0x000fe20000000000 */
[----:B------:R-:W-:Y:S02]  /*d3c0*/  R2UR UR6, R200 ;  /* 0x00000000c80672ca */ /* 0x000fe400000e0000 */
[----:B------:R-:W-:Y:S01]  /*d3d0*/  R2UR UR7, R201 ;  /* 0x00000000c90772ca */ /* 0x000fe200000e0000 */
[----:B------:R-:W-:Y:S01]  /*d3e0*/  IMAD.MOV.U32 R201, RZ, RZ, 0x40000040 ;  /* 0x40000040ffc97424 */ /* 0x000fe200078e00ff */
[----:B------:R-:W-:-:S02]  /*d3f0*/  IADD3 R200, R202, R203, R0 ;  /* 0x000000cbcac87210 */ /* 0x000fc40007ffe000 */
        /* <DEDUP_REMOVED lines=10> */
[----:B------:R-:W-:Y:S01]  /*d4a0*/  VIADD R202, R198, 0xa00 ;  /* 0x00000a00c6ca7836 */ /* 0x000fe20000000000 */
[----:B------:R-:W-:Y:S01]  /*d4b0*/  R2UR UR7, R203 ;  /* 0x00000000cb0772ca */ /* 0x000fe200000e0000 */
        /* <DEDUP_REMOVED lines=19> */
[----:B------:R-:W-:Y:S02]  /*d5f0*/  R2UR UR5, R201 ;  /* 0x00000000c90572ca */ /* 0x000fe400000e0000 */
[----:B------:R-:W-:Y:S02]  /*d600*/  MOV R201, 0x40000040 ;  /* 0x4000004000c97802 */ /* 0x000fe40000000f00 */
[----:B------:R-:W-:Y:S01]  /*d610*/  R2UR UR6, R200 ;  /* 0x00000000c80672ca */ /* 0x000fe200000e0000 */
[----:B------:R-:W-:Y:S01]  /*d620*/  IMAD.IADD R200, R199, 0x1, R196 ;  /* 0x00000001c7c87824 */ /* 0x000fe200078e02c4 */
[----:B------:R-:W-:Y:S01]  /*d630*/  R2UR UR7, R201 ;  /* 0x00000000c90772ca */ /* 0x000fe200000e0000 */
[----:B------:R-:W-:-:S02]  /*d640*/  IMAD.MOV.U32 R201, RZ, RZ, 0x40000040 ;  /* 0x40000040ffc97424 */ /* 0x000fc400078e00ff */
[----:B------:R-:W-:Y:S01]  /*d650*/  VIADD R199, R0, 0xc00 ;  /* 0x00000c0000c77836 */ /* 0x000fe20000000000 */
[----:B------:R-:W-:Y:S02]  /*d660*/  WARPGROUP.DEPBAR.LE gsb0, 0x0 ;  /* 0x00008000000079c5 */ /* 0x000fe40000010000 */
[----:B------:R-:W-:-:S07]  /*d670*/  WARPGROUP.ARRIVE ;  /* 0x00000000000079c5 */ /* 0x000fce0000000000 */
[----:B------:R-:W-:Y:S01]  /*d680*/  HGMMA.64x64x16.F32 R152, gdesc[UR4], R152, gsb0 ;  /* 0x00e00000049879f0 */ /* 0x000fe20008000898 */
[----:B------:R-:W-:Y:S01]  /*d690*/  R2UR UR4, R200 ;  /* 0x00000000c80472ca */ /* 0x000fe200000e0000 */
[----:B------:R-:W-:Y:S01]  /*d6a0*/  IMAD.IADD R200, R196, 0x1, R202 ;  /* 0x00000001c4c87824 */ /* 0x000fe200078e02ca */
[----:B------:R-:W-:Y:S01]  /*d6b0*/  R2UR UR5, R201 ;  /* 0x00000000c90572ca */ /* 0x000fe200000e0000 */
[----:B------:R-:W-:Y:S02]  /*d6c0*/  IMAD.MOV.U32 R201, RZ, RZ, 0x40000040 ;  /* 0x40000040ffc97424 */ /* 0x000fe400078e00ff */
[----:B------:R-:W-:Y:S01]  /*d6d0*/  IMAD.MOV.U32 R202, RZ, RZ, 0x30 ;  /* 0x00000030ffca7424 */ /* 0x000fe200078e00ff */
[----:B------:R-:W-:Y:S02]  /*d6e0*/  R2UR UR6, R200 ;  /* 0x00000000c80672ca */ /* 0x000fe400000e0000 */
[----:B------:R-:W-:Y:S01]  /*d6f0*/  R2UR UR7, R201 ;  /* 0x00000000c90772ca */ /* 0x000fe200000e0000 */
[----:B------:R-:W-:Y:S01]  /*d700*/  IMAD.MOV.U32 R201, RZ, RZ, 0x40000040 ;  /* 0x40000040ffc97424 */ /* 0x000fe200078e00ff */
[----:B------:R-:W-:-:S04]  /*d710*/  SEL R202, R202, 0x2e, P2 ;  /* 0x0000002ecaca7807 */ /* 0x000fc80001000000 */
        /* <DEDUP_REMOVED lines=34> */
[----:B------:R-:W-:Y:S02]  /*d940*/  IADD3 R200, R197, R202, RZ ;  /* 0x000000cac5c87210 */ /* 0x000fe40007ffe0ff */
[----:B------:R-:W-:Y:S01]  /*d950*/  R2UR UR7, R201 ;  /* 0x00000000c90772ca */ /* 0x000fe200000e0000 */
[----:B------:R-:W-:Y:S01]  /*d960*/  IMAD.MOV.U32 R201, RZ, RZ, 0x40000040 ;  /* 0x40000040ffc97424 */ /* 0x000fe200078e00ff */
[----:B------:R-:W-:Y:S01]  /*d970*/  R2UR UR6, R200 ;  /* 0x00000000c80672ca */ /* 0x000fe200000e0000 */
[----:B------:R-:W-:-:S02]  /*d980*/  IMAD.IADD R200, R199, 0x1, R196 ;  /* 0x00000001c7c87824 */ /* 0x000fc400078e02c4 */
        /* <DEDUP_REMOVED lines=27> */
[----:B------:R-:W-:Y:S02]  /*db40*/  WARPGROUP.DEPBAR.LE gsb0, 0x0 ;  /* 0x00008000000079c5 */ /* 0x000fe40000010000 */
[----:B------:R-:W-:-:S10]  /*db50*/  WARPGROUP.ARRIVE ;  /* 0x00000000000079c5 */ /* 0x000fd40000000000 */
[----:B------:R-:W-:Y:S01]  /*db60*/  HGMMA.64x64x16.F32 R152, gdesc[UR4], R152, gsb0 ;  /* 0x00e00000049879f0 */ /* 0x000fe20008000898 */
[----:B------:R-:W-:Y:S01]  /*db70*/  R2UR UR6, R200 ;  /* 0x00000000c80672ca */ /* 0x000fe200000e0000 */
[----:B------:R-:W-:Y:S01]  /*db80*/  IMAD.IADD R200, R202, 0x1, R21 ;  /* 0x00000001cac87824 */ /* 0x000fe200078e0215 */
[----:B------:R-:W-:Y:S01]  /*db90*/  R2UR UR7, R201 ;  /* 0x00000000c90772ca */ /* 0x000fe200000e0000 */
[----:B------:R-:W-:Y:S02]  /*dba0*/  IMAD.MOV.U32 R201, RZ, RZ, 0x40000040 ;  /* 0x40000040ffc97424 */ /* 0x000fe400078e00ff */
[----:B------:R-:W-:Y:S01]  /*dbb0*/  IMAD.MOV.U32 R21, RZ, RZ, 0x1000 ;  /* 0x00001000ff157424 */ /* 0x000fe200078e00ff */
[----:B------:R-:W-:Y:S01]  /*dbc0*/  R2UR UR4, R200 ;  /* 0x00000000c80472ca */ /* 0x000fe200000e0000 */
[----:B------:R-:W-:Y:S01]  /*dbd0*/  IMAD.IADD R200, R202, 0x1, R197 ;  /* 0x00000001cac87824 */ /* 0x000fe200078e02c5 */
[----:B------:R-:W-:Y:S02]  /*dbe0*/  R2UR UR5, R201 ;  /* 0x00000000c90572ca */ /* 0x000fe400000e0000 */
[----:B------:R-:W-:-:S02]  /*dbf0*/  MOV R201, 0x40000040 ;  /* 0x4000004000c97802 */ /* 0x000fc40000000f00 */
[----:B------:R-:W-:-:S04]  /*dc00*/  SEL R21, R21, 0xf80, P2 ;  /* 0x00000f8015157807 */ /* 0x000fc80001000000 */
[----:B------:R-:W-:Y:S01]  /*dc10*/  LOP3.LUT R21, R21, 0x1e00, RZ, 0xc0, !PT ;  /* 0x00001e0015157812 */ /* 0x000fe200078ec0ff */
[----:B------:R-:W-:Y:S02]  /*dc20*/  WARPGROUP.DEPBAR.LE gsb0, 0x0 ;  /* 0x00008000000079c5 */ /* 0x000fe40000010000 */
[----:B------:R-:W-:-:S06]  /*dc30*/  WARPGROUP.ARRIVE ;  /* 0x00000000000079c5 */ /* 0x000fcc0000000000 */
[----:B------:R-:W-:Y:S01]  /*dc40*/  HGMMA.64x64x16.F32 R152, gdesc[UR4], R152, gsb0 ;  /* 0x00e00000049879f0 */ /* 0x000fe20008000898 */
[----:B------:R-:W-:Y:S01]  /*dc50*/  R2UR UR4, R200 ;  /* 0x00000000c80472ca */ /* 0x000fe200000e0000 */
[--C-:B------:R-:W-:Y:S01]  /*dc60*/  IMAD.IADD R200, R197, 0x1, R199.reuse ;  /* 0x00000001c5c87824 */ /* 0x100fe200078e02c7 */
[----:B------:R-:W-:Y:S01]  /*dc70*/  R2UR UR5, R201 ;  /* 0x00000000c90572ca */ /* 0x000fe200000e0000 */
[----:B------:R-:W-:Y:S02]  /*dc80*/  IMAD.MOV.U32 R201, RZ, RZ, 0x40000040 ;  /* 0x40000040ffc97424 */ /* 0x000fe400078e00ff */
[----:B------:R-:W-:Y:S01]  /*dc90*/  IMAD.MOV.U32 R197, RZ, RZ, 0x40000040 ;  /* 0x40000040ffc57424 */ /* 0x000fe200078e00ff */
[----:B------:R-:W-:Y:S01]  /*dca0*/  R2UR UR6, R200 ;  /* 0x00000000c80672ca */ /* 0x000fe200000e0000 */
[----:B------:R-:W-:Y:S01]  /*dcb0*/  IMAD.IADD R200, R202, 0x1, R196 ;  /* 0x00000001cac87824 */ /* 0x000fe200078e02c4 */
[----:B------:R-:W-:Y:S01]  /*dcc0*/  R2UR UR7, R201 ;  /* 0x00000000c90772ca */ /* 0x000fe200000e0000 */
[----:B------:R-:W-:-:S02]  /*dcd0*/  IMAD.IADD R196, R196, 0x1, R199 ;  /* 0x00000001c4c47824 */ /* 0x000fc400078e02c7 */
        /* <DEDUP_REMOVED lines=9> */
[----:B------:R-:W-:Y:S02]  /*dd70*/  R2UR UR5, R201 ;  /* 0x00000000c90572ca */ /* 0x000fe400000e0000 */
[----:B------:R-:W-:Y:S02]  /*dd80*/  R2UR UR6, R196 ;  /* 0x00000000c40672ca */ /* 0x000fe400000e0000 */
[----:B------:R-:W-:Y:S01]  /*dd90*/  R2UR UR7, R197 ;  /* 0x00000000c50772ca */ /* 0x000fe200000e0000 */
[----:B------:R-:W-:Y:S01]  /*dda0*/  IMAD.MOV.U32 R197, RZ, RZ, 0x40000040 ;  /* 0x40000040ffc57424 */ /* 0x000fe200078e00ff */
[----:B------:R-:W-:Y:S01]  /*ddb0*/  IADD3 R196, R199, R21, R0 ;  /* 0x00000015c7c47210 */ /* 0x000fe20007ffe000 */
[----:B------:R-:W-:Y:S01]  /*ddc0*/  IMAD.MOV.U32 R199, RZ, RZ, 0x40000040 ;  /* 0x40000040ffc77424 */ /* 0x000fe200078e00ff */
[----:B------:R-:W-:-:S02]  /*ddd0*/  WARPGROUP.DEPBAR.LE gsb0, 0x0 ;  /* 0x00008000000079c5 */ /* 0x000fc40000010000 */
        /* <DEDUP_REMOVED lines=12> */
.L_x_1340:
        /* <DEDUP_REMOVED lines=24> */
[----:B------:R-:W-:-:S06]  /*e020*/  FMUL.FTZ R162, R162, UR37 ;  /* 0x00000025a2a27c20 */ /* 0x000fcc0008410000 */
        /* <DEDUP_REMOVED lines=26> */
[----:B------:R-:W-:Y:S01]  /*e1d0*/  MUFU.TANH R154, R154 ;  /* 0x0000009a009a7308 */ /* 0x000fe20000002400 */
[----:B--2---:R-:W-:-:S07]  /*e1e0*/  FMNMX.FTZ R21, R180, R21, !PT ;  /* 0x00000015b4157209 */ /* 0x004fce0007810000 */
[----:B------:R-:W-:Y:S01]  /*e1f0*/  MUFU.TANH R155, R155 ;  /* 0x0000009b009b7308 */ /* 0x000fe20000002400 */
[----:B0-----:R-:W-:-:S05]  /*e200*/  FMNMX.FTZ R21, R181, R21, !PT ;  /* 0x00000015b5157209 */ /* 0x001fca0007810000 */
[----:B------:R-:W0:Y:S02]  /*e210*/  SHFL.BFLY PT, R168, R21, 0x2, 0x1f ;  /* 0x0c401f0015a87f89 */ /* 0x000e2400000e0000 */
[----:B------:R-:W-:Y:S08]  /*e220*/  MUFU.TANH R158, R158 ;  /* 0x0000009e009e7308 */ /* 0x000ff00000002400 */
[----:B------:R-:W-:Y:S08]  /*e230*/  MUFU.TANH R159, R159 ;  /* 0x0000009f009f7308 */ /* 0x000ff00000002400 */
[----:B------:R-:W-:Y:S01]  /*e240*/  MUFU.TANH R162, R162 ;  /* 0x000000a200a27308 */ /* 0x000fe20000002400 */
[----:B0-----:R-:W-:-:S05]  /*e250*/  FMNMX.FTZ R21, R21, R168, !PT ;  /* 0x000000a815157209 */ /* 0x001fca0007810000 */
[----:B------:R-:W0:Y:S02]  /*e260*/  SHFL.BFLY PT, R168, R21, 0x1, 0x1f ;  /* 0x0c201f0015a87f89 */ /* 0x000e2400000e0000 */
[----:B0-----:R-:W-:Y:S01]  /*e270*/  FMNMX.FTZ R21, R21, R168, !PT ;  /* 0x000000a815157209 */ /* 0x001fe20007810000 */
[----:B------:R-:W-:-:S04]  /*e280*/  IMAD.U32 R168, RZ, RZ, UR36 ;  /* 0x00000024ffa87e24 */ /* 0x000fc8000f8e00ff */
[C---:B------:R-:W-:Y:S01]  /*e290*/  FADD.FTZ R20, -R21.reuse, R20 ;  /* 0x0000001415147221 */ /* 0x040fe20000010100 */
[----:B------:R-:W-:-:S03]  /*e2a0*/  FMUL.FTZ R197, R21, R168 ;  /* 0x000000a815c57220 */ /* 0x000fc60000410000 */
[-C--:B------:R-:W-:Y:S01]  /*e2b0*/  FMUL.FTZ R20, R20, R168.reuse ;  /* 0x000000a814147220 */ /* 0x080fe20000410000 */
        /* <DEDUP_REMOVED lines=16> */
[-CC-:B------:R-:W-:Y:S01]  /*e3c0*/  FFMA.FTZ R180, R180, R168.reuse, -R197.reuse ;  /* 0x000000a8b4b47223 */ /* 0x180fe200000108c5 */
[----:B------:R-:W-:-:S04]  /*e3d0*/  FFMA.FTZ R181, R181, R168, -R197 ;  /* 0x000000a8b5b57223 */ /* 0x000fc800000108c5 */
[----:B------:R2:W3:Y:S01]  /*e3e0*/  MUFU.EX2 R169, R153 ;  /* 0x0000009900a97308 */ /* 0x0004e20000000800 */
[-C--:B0-----:R-:W-:Y:S01]  /*e3f0*/  FMUL.FTZ R24, R24, R20.reuse ;  /* 0x0000001418187220 */ /* 0x081fe20000410000 */
[-C--:B------:R-:W-:Y:S01]  /*e400*/  FMUL.FTZ R25, R25, R20.reuse ;  /* 0x0000001419197220 */ /* 0x080fe20000410000 */
[-C--:B------:R-:W-:Y:S01]  /*e410*/  FMUL.FTZ R28, R28, R20.reuse ;  /* 0x000000141c1c7220 */ /* 0x080fe20000410000 */
[-C--:B------:R-:W-:Y:S01]  /*e420*/  FMUL.FTZ R29, R29, R20.reuse ;  /* 0x000000141d1d7220 */ /* 0x080fe20000410000 */
[-C--:B------:R-:W-:Y:S01]  /*e430*/  FMUL.FTZ R32, R32, R20.reuse ;  /* 0x0000001420207220 */ /* 0x080fe20000410000 */
[-C--:B------:R-:W-:Y:S01]  /*e440*/  FMUL.FTZ R33, R33, R20.reuse ;  /* 0x0000001421217220 */ /* 0x080fe20000410000 */
[----:B------:R-:W-:Y:S01]  /*e450*/  FMUL.FTZ R36, R36, R20 ;  /* 0x0000001424247220 */ /* 0x000fe20000410000 */
[----:B------:R-:W0:Y:S01]  /*e460*/  MUFU.EX2 R156, R156 ;  /* 0x0000009c009c7308 */ /* 0x000e220000000800 */
[----:B-1----:R-:W-:Y:S01]  /*e470*/  FFMA.FTZ R3, R20, R3, R152 ;  /* 0x0000000314037223 */ /* 0x002fe20000010098 */
[----:B--2---:R-:W-:Y:S01]  /*e480*/  FMUL.FTZ R153, R163, UR37 ;  /* 0x00000025a3997c20 */ /* 0x004fe20008410000 */
[----:B------:R-:W-:Y:S01]  /*e490*/  FMUL.FTZ R163, R166, UR37 ;  /* 0x00000025a6a37c20 */ /* 0x000fe20008410000 */
[----:B------:R-:W-:Y:S01]  /*e4a0*/  FMUL.FTZ R166, R167, UR37 ;  /* 0x00000025a7a67c20 */ /* 0x000fe20008410000 */
[----:B------:R-:W-:Y:S01]  /*e4b0*/  FMUL.FTZ R167, R170, UR37 ;  /* 0x00000025aaa77c20 */ /* 0x000fe20008410000 */
[----:B------:R-:W-:Y:S01]  /*e4c0*/  FMUL.FTZ R170, R171, UR37 ;  /* 0x00000025abaa7c20 */ /* 0x000fe20008410000 */
[----:B------:R-:W-:Y:S01]  /*e4d0*/  FMUL.FTZ R171, R174, UR37 ;  /* 0x00000025aeab7c20 */ /* 0x000fe20008410000 */
[----:B------:R-:W1:Y:S01]  /*e4e0*/  MUFU.TANH R153, R153 ;  /* 0x0000009900997308 */ /* 0x000e620000002400 */
[C---:B---3--:R-:W-:Y:S01]  /*e4f0*/  FADD.FTZ R3, R169.reuse, R3 ;  /* 0x00000003a9037221 */ /* 0x048fe20000010000 */
[----:B------:R-:W-:Y:S01]  /*e500*/  F2FP.F16.F32.PACK_AB R152, R169, R152 ;  /* 0x00000098a998723e */ /* 0x000fe200000000ff */
[----:B------:R-:W-:-:S02]  /*e510*/  IMAD.MOV R169, RZ, RZ, -R222 ;  /* 0x000000ffffa97224 */ /* 0x000fc400078e0ade */
[----:B------:R-:W-:Y:S01]  /*e520*/  FMUL.FTZ R174, R175, UR37 ;  /* 0x00000025afae7c20 */ /* 0x000fe20008410000 */
[----:B------:R-:W-:Y:S01]  /*e530*/  FMUL.FTZ R175, R178, UR37 ;  /* 0x00000025b2af7c20 */ /* 0x000fe20008410000 */
[----:B------:R-:W-:Y:S01]  /*e540*/  FMUL.FTZ R178, R179, UR37 ;  /* 0x00000025b3b27c20 */ /* 0x000fe20008410000 */
[----:B------:R-:W-:Y:S01]  /*e550*/  FMUL.FTZ R179, R182, UR37 ;  /* 0x00000025b6b37c20 */ /* 0x000fe20008410000 */
[----:B------:R-:W-:Y:S01]  /*e560*/  ISETP.NE.AND P2, PT, R221, R169, PT ;  /* 0x000000a9dd00720c */ /* 0x000fe20003f45270 */
[----:B------:R-:W-:Y:S01]  /*e570*/  VIADD R169, R12, 0x38840 ;  /* 0x000388400ca97836 */ /* 0x000fe20000000000 */
[----:B------:R-:W2:Y:S01]  /*e580*/  MUFU.TANH R163, R163 ;  /* 0x000000a300a37308 */ /* 0x000ea20000002400 */
[----:B------:R-:W-:Y:S01]  /*e590*/  FMUL.FTZ R182, R183, UR37 ;  /* 0x00000025b7b67c20 */ /* 0x000fe20008410000 */
[----:B0-----:R-:W-:Y:S01]  /*e5a0*/  FADD.FTZ R3, R156, R3 ;  /* 0x000000039c037221 */ /* 0x001fe20000010000 */
[-C--:B------:R-:W-:Y:S01]  /*e5b0*/  FMUL.FTZ R37, R37, R20.reuse ;  /* 0x0000001425257220 */ /* 0x080fe20000410000 */
[----:B------:R-:W-:Y:S01]  /*e5c0*/  PRMT R169, R189, 0x654, R169 ;  /* 0x00000654bda97816 */ /* 0x000fe200000000a9 */
[-C--:B------:R-:W-:Y:S01]  /*e5d0*/  FMUL.FTZ R40, R40, R20.reuse ;  /* 0x0000001428287220 */ /* 0x080fe20000410000 */
[-C--:B------:R-:W-:Y:S01]  /*e5e0*/  FMUL.FTZ R41, R41, R20.reuse ;  /* 0x0000001429297220 */ /* 0x080fe20000410000 */
[-C--:B------:R-:W-:Y:S01]  /*e5f0*/  FMUL.FTZ R44, R44, R20.reuse ;  /* 0x000000142c2c7220 */ /* 0x080fe20000410000 */
[----:B------:R0:W-:Y:S01]  /*e600*/  SYNCS.ARRIVE.TRANS64.RED.A1T0 RZ, [R169+URZ], RZ ;  /* 0x000000ffa9ff79a7 */ /* 0x0001e2000810043f */
[----:B------:R-:W3:Y:S01]  /*e610*/  MUFU.TANH R166, R166 ;  /* 0x000000a600a67308 */ /* 0x000ee20000002400 */
[----:B------:R-:W-:Y:S01]  /*e620*/  FMUL.FTZ R45, R45, R20 ;  /* 0x000000142d2d7220 */ /* 0x000fe20000410000 */
[----:B------:R-:W-:-:S02]  /*e630*/  @!P2 IMAD R14, R14, 0x40, R194 ;  /* 0x000000400e0ea824 */ /* 0x000fc400078e02c2 */
[-C--:B------:R-:W-:Y:S01]  /*e640*/  FMUL.FTZ R48, R48, R20.reuse ;  /* 0x0000001430307220 */ /* 0x080fe20000410000 */
[-C--:B------:R-:W-:Y:S01]  /*e650*/  FMUL.FTZ R49, R49, R20.reuse ;  /* 0x0000001431317220 */ /* 0x080fe20000410000 */
[-C--:B------:R-:W-:Y:S01]  /*e660*/  FMUL.FTZ R52, R52, R20.reuse ;  /* 0x0000001434347220 */ /* 0x080fe20000410000 */
[----:B------:R-:W-:Y:S01]  /*e670*/  @!P2 IMAD R14, R14, 0x4, R2 ;  /* 0x000000040e0ea824 */ /* 0x000fe200078e0202 */
[----:B0-----:R-:W-:Y:S01]  /*e680*/  FMNMX.FTZ R169, R154, R13, !PT ;  /* 0x0000000d9aa97209 */ /* 0x001fe20007810000 */
[----:B------:R-:W0:Y:S01]  /*e690*/  MUFU.TANH R167, R167 ;  /* 0x000000a700a77308 */ /* 0x000e220000002400 */
[-C--:B------:R-:W-:Y:S01]  /*e6a0*/  FMUL.FTZ R53, R53, R20.reuse ;  /* 0x0000001435357220 */ /* 0x080fe20000410000 */
[-C--:B------:R-:W-:Y:S01]  /*e6b0*/  FMUL.FTZ R56, R56, R20.reuse ;  /* 0x0000001438387220 */ /* 0x080fe20000410000 */
[----:B------:R-:W-:Y:S01]  /*e6c0*/  FMNMX.FTZ R169, R155, R169, !PT ;  /* 0x000000a99ba97209 */ /* 0x000fe20007810000 */
[----:B------:R-:W-:Y:S01]  /*e6d0*/  @!P2 STS [R14+0x38400], R20 ;  /* 0x038400140e00a388 */ /* 0x000fe20000000800 */
[-C--:B------:R-:W-:Y:S01]  /*e6e0*/  FMUL.FTZ R57, R57, R20.reuse ;  /* 0x0000001439397220 */ /* 0x080fe20000410000 */
[-C--:B------:R-:W-:Y:S01]  /*e6f0*/  FMUL.FTZ R60, R60, R20.reuse ;  /* 0x000000143c3c7220 */ /* 0x080fe20000410000 */
[----:B------:R-:W-:Y:S01]  /*e700*/  FMNMX.FTZ R169, R158, R169, !PT ;  /* 0x000000a99ea97209 */ /* 0x000fe20007810000 */
[----:B------:R-:W4:Y:S01]  /*e710*/  MUFU.TANH R170, R170 ;  /* 0x000000aa00aa7308 */ /* 0x000f220000002400 */
[-C--:B------:R-:W-:Y:S01]  /*e720*/  FMUL.FTZ R61, R61, R20.reuse ;  /* 0x000000143d3d7220 */ /* 0x080fe20000410000 */
[-C--:B------:R-:W-:Y:S01]  /*e730*/  FMUL.FTZ R64, R64, R20.reuse ;  /* 0x0000001440407220 */ /* 0x080fe20000410000 */
[----:B------:R-:W-:Y:S01]  /*e740*/  FMNMX.FTZ R169, R159, R169, !PT ;  /* 0x000000a99fa97209 */ /* 0x000fe20007810000 */
[-C--:B------:R-:W-:Y:S01]  /*e750*/  FMUL.FTZ R65, R65, R20.reuse ;  /* 0x0000001441417220 */ /* 0x080fe20000410000 */
[-C--:B------:R-:W-:Y:S01]  /*e760*/  FMUL.FTZ R68, R68, R20.reuse ;  /* 0x0000001444447220 */ /* 0x080fe20000410000 */
[-C--:B------:R-:W-:Y:S01]  /*e770*/  FMUL.FTZ R69, R69, R20.reuse ;  /* 0x0000001445457220 */ /* 0x080fe20000410000 */
[----:B------:R-:W-:Y:S01]  /*e780*/  FMNMX.FTZ R169, R162, R169, !PT ;  /* 0x000000a9a2a97209 */ /* 0x000fe20007810000 */
[----:B------:R-:W5:Y:S01]  /*e790*/  MUFU.TANH R171, R171 ;  /* 0x000000ab00ab7308 */ /* 0x000f620000002400 */
[-C--:B------:R-:W-:Y:S01]  /*e7a0*/  FMUL.FTZ R72, R72, R20.reuse ;  /* 0x0000001448487220 */ /* 0x080fe20000410000 */
[-C--:B------:R-:W-:Y:S01]  /*e7b0*/  FMUL.FTZ R73, R73, R20.reuse ;  /* 0x0000001449497220 */ /* 0x080fe20000410000 */
[----:B-1----:R-:W-:Y:S01]  /*e7c0*/  FMNMX.FTZ R169, R153, R169, !PT ;  /* 0x000000a999a97209 */ /* 0x002fe20007810000 */
[-C--:B------:R-:W-:Y:S01]  /*e7d0*/  FMUL.FTZ R76, R76, R20.reuse ;  /* 0x000000144c4c7220 */ /* 0x080fe20000410000 */
[-C--:B------:R-:W-:Y:S01]  /*e7e0*/  FMUL.FTZ R77, R77, R20.reuse ;  /* 0x000000144d4d7220 */ /* 0x080fe20000410000 */
[-C--:B------:R-:W-:Y:S01]  /*e7f0*/  FMUL.FTZ R80, R80, R20.reuse ;  /* 0x0000001450507220 */ /* 0x080fe20000410000 */
[----:B--2---:R-:W-:Y:S01]  /*e800*/  FMNMX.FTZ R169, R163, R169, !PT ;  /* 0x000000a9a3a97209 */ /* 0x004fe20007810000 */
[----:B------:R-:W1:Y:S01]  /*e810*/  MUFU.TANH R174, R174 ;  /* 0x000000ae00ae7308 */ /* 0x000e620000002400 */
[-C--:B------:R-:W-:Y:S01]  /*e820*/  FMUL.FTZ R81, R81, R20.reuse ;  /* 0x0000001451517220 */ /* 0x080fe20000410000 */
[-C--:B------:R-:W-:Y:S01]  /*e830*/  FMUL.FTZ R84, R84, R20.reuse ;  /* 0x0000001454547220 */ /* 0x080fe20000410000 */
[----:B---3--:R-:W-:Y:S01]  /*e840*/  FMNMX.FTZ R169, R166, R169, !PT ;  /* 0x000000a9a6a97209 */ /* 0x008fe20007810000 */
[-C--:B------:R-:W-:Y:S01]  /*e850*/  FMUL.FTZ R85, R85, R20.reuse ;  /* 0x0000001455557220 */ /* 0x080fe20000410000 */
[-C--:B------:R-:W-:Y:S01]  /*e860*/  FMUL.FTZ R88, R88, R20.reuse ;  /* 0x0000001458587220 */ /* 0x080fe20000410000 */
[-C--:B------:R-:W-:Y:S01]  /*e870*/  FMUL.FTZ R89, R89, R20.reuse ;  /* 0x0000001459597220 */ /* 0x080fe20000410000 */
[----:B0-----:R-:W-:Y:S01]  /*e880*/  FMNMX.FTZ R169, R167, R169, !PT ;  /* 0x000000a9a7a97209 */ /* 0x001fe20007810000 */
[----:B------:R-:W0:Y:S01]  /*e890*/  MUFU.TANH R175, R175 ;  /* 0x000000af00af7308 */ /* 0x000e220000002400 */
[-C--:B------:R-:W-:Y:S01]  /*e8a0*/  FMUL.FTZ R92, R92, R20.reuse ;  /* 0x000000145c5c7220 */ /* 0x080fe20000410000 */
[-C--:B------:R-:W-:Y:S01]  /*e8b0*/  FMUL.FTZ R93, R93, R20.reuse ;  /* 0x000000145d5d7220 */ /* 0x080fe20000410000 */
[----:B----4-:R-:W-:Y:S01]  /*e8c0*/  FMNMX.FTZ R169, R170, R169, !PT ;  /* 0x000000a9aaa97209 */ /* 0x010fe20007810000 */
[-C--:B------:R-:W-:Y:S01]  /*e8d0*/  FMUL.FTZ R96, R96, R20.reuse ;  /* 0x0000001460607220 */ /* 0x080fe20000410000 */
[-C--:B------:R-:W-:Y:S01]  /*e8e0*/  FMUL.FTZ R97, R97, R20.reuse ;  /* 0x0000001461617220 */ /* 0x080fe20000410000 */
[-C--:B------:R-:W-:Y:S01]  /*e8f0*/  FMUL.FTZ R100, R100, R20.reuse ;  /* 0x0000001464647220 */ /* 0x080fe20000410000 */
[----:B-----5:R-:W-:Y:S01]  /*e900*/  FMNMX.FTZ R169, R171, R169, !PT ;  /* 0x000000a9aba97209 */ /* 0x020fe20007810000 */
[----:B------:R-:W2:Y:S01]  /*e910*/  MUFU.TANH R178, R178 ;  /* 0x000000b200b27308 */ /* 0x000ea20000002400 */
[-C--:B------:R-:W-:Y:S01]  /*e920*/  FMUL.FTZ R101, R101, R20.reuse ;  /* 0x0000001465657220 */ /* 0x080fe20000410000 */
[-C--:B------:R-:W-:Y:S01]  /*e930*/  FMUL.FTZ R104, R104, R20.reuse ;  /* 0x0000001468687220 */ /* 0x080fe20000410000 */
[----:B-1----:R-:W-:Y:S01]  /*e940*/  FMNMX.FTZ R169, R174, R169, !PT ;  /* 0x000000a9aea97209 */ /* 0x002fe20007810000 */
[-C--:B------:R-:W-:Y:S01]  /*e950*/  FMUL.FTZ R105, R105, R20.reuse ;  /* 0x0000001469697220 */ /* 0x080fe20000410000 */
[-C--:B------:R-:W-:Y:S01]  /*e960*/  FMUL.FTZ R108, R108, R20.reuse ;  /* 0x000000146c6c7220 */ /* 0x080fe20000410000 */
[-C--:B------:R-:W-:Y:S01]  /*e970*/  FMUL.FTZ R109, R109, R20.reuse ;  /* 0x000000146d6d7220 */ /* 0x080fe20000410000 */
[-C--:B------:R-:W-:Y:S01]  /*e980*/  FMUL.FTZ R112, R112, R20.reuse ;  /* 0x0000001470707220 */ /* 0x080fe20000410000 */
[----:B------:R-:W1:Y:S01]  /*e990*/  MUFU.TANH R179, R179 ;  /* 0x000000b300b37308 */ /* 0x000e620000002400 */
[----:B0-----:R-:W-:Y:S01]  /*e9a0*/  FMNMX.FTZ R169, R175, R169, !PT ;  /* 0x000000a9afa97209 */ /* 0x001fe20007810000 */
[-C--:B------:R-:W-:Y:S01]  /*e9b0*/  FMUL.FTZ R113, R113, R20.reuse ;  /* 0x0000001471717220 */ /* 0x080fe20000410000 */
[-C--:B------:R-:W-:Y:S01]  /*e9c0*/  FMUL.FTZ R116, R116, R20.reuse ;  /* 0x0000001474747220 */ /* 0x080fe20000410000 */
[-C--:B------:R-:W-:Y:S01]  /*e9d0*/  FMUL.FTZ R117, R117, R20.reuse ;  /* 0x0000001475757220 */ /* 0x080fe20000410000 */
[-C--:B------:R-:W-:Y:S01]  /*e9e0*/  FMUL.FTZ R120, R120, R20.reuse ;  /* 0x0000001478787220 */ /* 0x080fe20000410000 */
[-C--:B------:R-:W-:Y:S01]  /*e9f0*/  FMUL.FTZ R121, R121, R20.reuse ;  /* 0x0000001479797220 */ /* 0x080fe20000410000 */
[-C--:B------:R-:W-:Y:S01]  /*ea00*/  FMUL.FTZ R124, R124, R20.reuse ;  /* 0x000000147c7c7220 */ /* 0x080fe20000410000 */
[----:B------:R-:W0:Y:S01]  /*ea10*/  MUFU.TANH R182, R182 ;  /* 0x000000b600b67308 */ /* 0x000e220000002400 */
[----:B--2---:R-:W-:Y:S01]  /*ea20*/  FMNMX.FTZ R169, R178, R169, !PT ;  /* 0x000000a9b2a97209 */ /* 0x004fe20007810000 */
[-C--:B------:R-:W-:Y:S01]  /*ea30*/  FMUL.FTZ R125, R125, R20.reuse ;  /* 0x000000147d7d7220 */ /* 0x080fe20000410000 */
[-C--:B------:R-:W-:Y:S01]  /*ea40*/  FMUL.FTZ R128, R128, R20.reuse ;  /* 0x0000001480807220 */ /* 0x080fe20000410000 */
[-C--:B------:R-:W-:Y:S01]  /*ea50*/  FMUL.FTZ R129, R129, R20.reuse ;  /* 0x0000001481817220 */ /* 0x080fe20000410000 */
[-C--:B------:R-:W-:Y:S01]  /*ea60*/  FMUL.FTZ R132, R132, R20.reuse ;  /* 0x0000001484847220 */ /* 0x080fe20000410000 */
[-C--:B------:R-:W-:Y:S01]  /*ea70*/  FMUL.FTZ R133, R133, R20.reuse ;  /* 0x0000001485857220 */ /* 0x080fe20000410000 */
[-C--:B------:R-:W-:Y:S01]  /*ea80*/  FMUL.FTZ R136, R136, R20.reuse ;  /* 0x0000001488887220 */ /* 0x080fe20000410000 */
[----:B------:R-:W2:Y:S01]  /*ea90*/  MUFU.EX2 R157, R157 ;  /* 0x0000009d009d7308 */ /* 0x000ea20000000800 */
[----:B-1----:R-:W-:Y:S01]  /*eaa0*/  FMNMX.FTZ R169, R179, R169, !PT ;  /* 0x000000a9b3a97209 */ /* 0x002fe20007810000 */
[-C--:B------:R-:W-:Y:S01]  /*eab0*/  FMUL.FTZ R137, R137, R20.reuse ;  /* 0x0000001489897220 */ /* 0x080fe20000410000 */
[-C--:B------:R-:W-:Y:S01]  /*eac0*/  FMUL.FTZ R140, R140, R20.reuse ;  /* 0x000000148c8c7220 */ /* 0x080fe20000410000 */
[-C--:B------:R-:W-:Y:S01]  /*ead0*/  FMUL.FTZ R141, R141, R20.reuse ;  /* 0x000000148d8d7220 */ /* 0x080fe20000410000 */
[-C--:B------:R-:W-:Y:S01]  /*eae0*/  FMUL.FTZ R144, R144, R20.reuse ;  /* 0x0000001490907220 */ /* 0x080fe20000410000 */
[-C--:B------:R-:W-:Y:S01]  /*eaf0*/  FMUL.FTZ R145, R145, R20.reuse ;  /* 0x0000001491917220 */ /* 0x080fe20000410000 */
[-C--:B------:R-:W-:Y:S01]  /*eb00*/  FMUL.FTZ R148, R148, R20.reuse ;  /* 0x0000001494947220 */ /* 0x080fe20000410000 */
[----:B------:R-:W1:Y:S01]  /*eb10*/  MUFU.EX2 R160, R160 ;  /* 0x000000a000a07308 */ /* 0x000e620000000800 */
[----:B0-----:R-:W-:Y:S01]  /*eb20*/  FMNMX.FTZ R169, R182, R169, !PT ;  /* 0x000000a9b6a97209 */ /* 0x001fe20007810000 */
[----:B------:R-:W-:-:S04]  /*eb30*/  FMUL.FTZ R149, R149, R20 ;  /* 0x0000001495957220 */ /* 0x000fc80000410000 */
[----:B------:R-:W0:Y:S02]  /*eb40*/  SHFL.BFLY PT, R183, R169, 0x2, 0x1f ;  /* 0x0c401f00a9b77f89 */ /* 0x000e2400000e0000 */
[----:B------:R-:W3:Y:S01]  /*eb50*/  MUFU.EX2 R161, R161 ;  /* 0x000000a100a17308 */ /* 0x000ee20000000800 */
[----:B--2---:R-:W-:-:S07]  /*eb60*/  FADD.FTZ R3, R157, R3 ;  /* 0x000000039d037221 */ /* 0x004fce0000010000 */
[----:B------:R-:W2:Y:S01]  /*eb70*/  MUFU.EX2 R164, R164 ;  /* 0x000000a400a47308 */ /* 0x000ea20000000800 */
[----:B-1----:R-:W-:-:S07]  /*eb80*/  FADD.FTZ R3, R160, R3 ;  /* 0x00000003a0037221 */ /* 0x002fce0000010000 */
[----:B------:R-:W1:Y:S01]  /*eb90*/  MUFU.EX2 R165, R165 ;  /* 0x000000a500a57308 */ /* 0x000e620000000800 */
[----:B---3--:R-:W-:Y:S01]  /*eba0*/  FADD.FTZ R3, R161, R3 ;  /* 0x00000003a1037221 */ /* 0x008fe20000010000 */
[----:B0-----:R-:W-:-:S06]  /*ebb0*/  FMNMX.FTZ R169, R169, R183, !PT ;  /* 0x000000b7a9a97209 */ /* 0x001fcc0007810000 */
[----:B------:R-:W0:Y:S01]  /*ebc0*/  MUFU.EX2 R196, R196 ;  /* 0x000000c400c47308 */ /* 0x000e220000000800 */
[----:B--2---:R-:W-:Y:S01]  /*ebd0*/  FADD.FTZ R3, R164, R3 ;  /* 0x00000003a4037221 */ /* 0x004fe20000010000 */
[----:B------:R-:W2:Y:S06]  /*ebe0*/  SHFL.BFLY PT, R183, R169, 0x1, 0x1f ;  /* 0x0c201f00a9b77f89 */ /* 0x000eac00000e0000 */
[----:B------:R-:W3:Y:S01]  /*ebf0*/  MUFU.EX2 R198, R198 ;  /* 0x000000c600c67308 */ /* 0x000ee20000000800 */
[----:B-1----:R-:W-:-:S07]  /*ec00*/  FADD.FTZ R3, R165, R3 ;  /* 0x00000003a5037221 */ /* 0x002fce0000010000 */
[----:B------:R-:W1:Y:S01]  /*ec10*/  MUFU.EX2 R172, R172 ;  /* 0x000000ac00ac7308 */ /* 0x000e620000000800 */
[----:B0-----:R-:W-:-:S07]  /*ec20*/  FADD.FTZ R3, R196, R3 ;  /* 0x00000003c4037221 */ /* 0x001fce0000010000 */
[----:B------:R-:W0:Y:S01]  /*ec30*/  MUFU.EX2 R173, R173 ;  /* 0x000000ad00ad7308 */ /* 0x000e220000000800 */
[----:B---3--:R-:W-:Y:S01]  /*ec40*/  FADD.FTZ R3, R198, R3 ;  /* 0x00000003c6037221 */ /* 0x008fe20000010000 */
[----:B--2---:R-:W-:-:S05]  /*ec50*/  FMNMX.FTZ R169, R169, R183, !PT ;  /* 0x000000b7a9a97209 */ /* 0x004fca0007810000 */
[----:B------:R-:W-:Y:S01]  /*ec60*/  FADD.FTZ R13, -R169, R13 ;  /* 0x0000000da90d7221 */ /* 0x000fe20000010100 */
[----:B------:R-:W2:Y:S01]  /*ec70*/  MUFU.EX2 R176, R176 ;  /* 0x000000b000b07308 */ /* 0x000ea20000000800 */
[----:B-1----:R-:W-:Y:S02]  /*ec80*/  FADD.FTZ R3, R172, R3 ;  /* 0x00000003ac037221 */ /* 0x002fe40000010000 */
[----:B------:R-:W-:-:S05]  /*ec90*/  FMUL.FTZ R13, R13, R168 ;  /* 0x000000a80d0d7220 */ /* 0x000fca0000410000 */
[----:B------:R-:W1:Y:S01]  /*eca0*/  MUFU.EX2 R177, R177 ;  /* 0x000000b100b17308 */ /* 0x000e620000000800 */
[----:B0-----:R-:W-:-:S07]  /*ecb0*/  FADD.FTZ R3, R173, R3 ;  /* 0x00000003ad037221 */ /* 0x001fce0000010000 */
[----:B------:R-:W0:Y:S01]  /*ecc0*/  MUFU.EX2 R13, R13 ;  /* 0x0000000d000d7308 */ /* 0x000e220000000800 */
[----:B--2---:R-:W-:-:S04]  /*ecd0*/  FADD.FTZ R3, R176, R3 ;  /* 0x00000003b0037221 */ /* 0x004fc80000010000 */
[----:B-1----:R-:W-:Y:S01]  /*ece0*/  FADD.FTZ R3, R177, R3 ;  /* 0x00000003b1037221 */ /* 0x002fe20000010000 */
        /* <DEDUP_REMOVED lines=55> */
[----:B-1----:R-:W-:Y:S01]  /*f060*/  F2FP.F16.F32.PACK_AB R154, R157, R156 ;  /* 0x0000009c9d9a723e */ /* 0x002fe200000000ff */
[----:B0-----:R-:W-:Y:S01]  /*f070*/  FFMA.FTZ R10, R13, R10, R14 ;  /* 0x0000000a0d0a7223 */ /* 0x001fe2000001000e */
[----:B------:R-:W-:Y:S01]  /*f080*/  F2FP.F16.F32.PACK_AB R156, R161, R160 ;  /* 0x000000a0a19c723e */ /* 0x000fe200000000ff */
[-C--:B------:R-:W-:Y:S01]  /*f090*/  FMUL.FTZ R91, R91, R13.reuse ;  /* 0x0000000d5b5b7220 */ /* 0x080fe20000410000 */
[----:B------:R-:W-:Y:S01]  /*f0a0*/  F2FP.F16.F32.PACK_AB R160, R198, R196 ;  /* 0x000000c4c6a0723e */ /* 0x000fe200000000ff */
        /* <DEDUP_REMOVED lines=34> */
[----:B------:R1:W2:Y:S01]  /*f2d0*/  MUFU.EX2 R175, R153 ;  /* 0x0000009900af7308 */ /* 0x0002a20000000800 */
[----:B0-----:R-:W-:Y:S01]  /*f2e0*/  FADD.FTZ R3, R166, R3 ;  /* 0x00000003a6037221 */ /* 0x001fe20000010000 */
[----:B------:R-:W-:Y:S01]  /*f2f0*/  F2FP.F16.F32.PACK_AB R166, R197, R166 ;  /* 0x000000a6c5a6723e */ /* 0x000fe200000000ff */
[----:B------:R-:W-:-:S02]  /*f300*/  FADD.FTZ R10, R200, R10 ;  /* 0x0000000ac80a7221 */ /* 0x000fc40000010000 */
[----:B------:R-:W-:Y:S02]  /*f310*/  FADD.FTZ R3, R197, R3 ;  /* 0x00000003c5037221 */ /* 0x000fe40000010000 */
[----:B------:R-:W-:Y:S01]  /*f320*/  FADD.FTZ R10, R170, R10 ;  /* 0x0000000aaa0a7221 */ /* 0x000fe20000010000 */
[----:B------:R-:W0:Y:S01]  /*f330*/  MUFU.EX2 R178, R199 ;  /* 0x000000c700b27308 */ /* 0x000e220000000800 */
[----:B-1----:R-:W-:Y:S01]  /*f340*/  F2FP.F16.F32.PACK_AB R153, R200, R14 ;  /* 0x0000000ec899723e */ /* 0x002fe200000000ff */
[----:B------:R-:W-:Y:S01]  /*f350*/  IMAD R14, R15, 0x1000, R217 ;  /* 0x000010000f0e7824 */ /* 0x000fe200078e02d9 */
[----:B------:R-:W-:Y:S01]  /*f360*/  MOV R15, 0x40000040 ;  /* 0x40000040000f7802 */ /* 0x000fe20000000f00 */
[----:B------:R-:W-:-:S03]  /*f370*/  FADD.FTZ R10, R171, R10 ;  /* 0x0000000aab0a7221 */ /* 0x000fc60000010000 */
[----:B------:R-:W-:Y:S01]  /*f380*/  R2UR UR6, R14 ;  /* 0x000000000e0672ca */ /* 0x000fe200000e0000 */
[----:B------:R-:W-:Y:S01]  /*f390*/  MUFU.EX2 R181, R183 ;  /* 0x000000b700b57308 */ /* 0x000fe20000000800 */
[----:B--2---:R-:W-:Y:S01]  /*f3a0*/  F2FP.F16.F32.PACK_AB R157, R175, R174 ;  /* 0x000000aeaf9d723e */ /* 0x004fe200000000ff */
[----:B------:R-:W-:Y:S01]  /*f3b0*/  FADD.FTZ R10, R174, R10 ;  /* 0x0000000aae0a7221 */ /* 0x000fe20000010000 */
[----:B------:R-:W-:Y:S01]  /*f3c0*/  R2UR UR7, R15 ;  /* 0x000000000f0772ca */ /* 0x000fe200000e0000 */
[----:B------:R-:W-:Y:S02]  /*f3d0*/  IMAD.MOV.U32 R15, RZ, RZ, 0x40000040 ;  /* 0x40000040ff0f7424 */ /* 0x000fe400078e00ff */
[----:B------:R-:W-:Y:S02]  /*f3e0*/  FADD.FTZ R10, R175, R10 ;  /* 0x0000000aaf0a7221 */ /* 0x000fe40000010000 */
[----:B------:R1:W-:Y:S02]  /*f3f0*/  MUFU.EX2 R196, R162 ;  /* 0x000000a200c47308 */ /* 0x0003e40000000800 */
[----:B0-----:R-:W-:-:S04]  /*f400*/  FADD.FTZ R10, R178, R10 ;  /* 0x0000000ab20a7221 */ /* 0x001fc80000010000 */
[----:B------:R-:W-:Y:S02]  /*f410*/  FADD.FTZ R10, R179, R10 ;  /* 0x0000000ab30a7221 */ /* 0x000fe40000010000 */
[----:B------:R-:W0:Y:S01]  /*f420*/  MUFU.EX2 R180, R167 ;  /* 0x000000a700b47308 */ /* 0x000e220000000800 */
[----:B-1----:R-:W-:-:S07]  /*f430*/  F2FP.F16.F32.PACK_AB R162, R173, R172 ;  /* 0x000000acada2723e */ /* 0x002fce00000000ff */
[----:B------:R1:W2:Y:S08]  /*f440*/  MUFU.EX2 R183, R158 ;  /* 0x0000009e00b77308 */ /* 0x0002b00000000800 */
[----:B------:R3:W4:Y:S01]  /*f450*/  MUFU.EX2 R199, R159 ;  /* 0x0000009f00c77308 */ /* 0x0007220000000800 */
[----:B-1----:R-:W-:Y:S01]  /*f460*/  F2FP.F16.F32.PACK_AB R158, R165, R164 ;  /* 0x000000a4a59e723e */ /* 0x002fe200000000ff */
[----:B0-----:R-:W-:Y:S01]  /*f470*/  FADD.FTZ R10, R180, R10 ;  /* 0x0000000ab40a7221 */ /* 0x001fe20000010000 */
[----:B------:R-:W-:-:S02]  /*f480*/  F2FP.F16.F32.PACK_AB R161, R181, R180 ;  /* 0x000000b4b5a1723e */ /* 0x000fc400000000ff */
[----:B------:R-:W-:Y:S01]  /*f490*/  F2FP.F16.F32.PACK_AB R164, R177, R176 ;  /* 0x000000b0b1a4723e */ /* 0x000fe200000000ff */
[----:B------:R-:W-:Y:S02]  /*f4a0*/  FADD.FTZ R10, R181, R10 ;  /* 0x0000000ab50a7221 */ /* 0x000fe40000010000 */
[----:B------:R4:W0:Y:S01]  /*f4b0*/  MUFU.EX2 R172, R163 ;  /* 0x000000a300ac7308 */ /* 0x0008220000000800 */
[----:B---3--:R-:W-:Y:S01]  /*f4c0*/  F2FP.F16.F32.PACK_AB R159, R179, R178 ;  /* 0x000000b2b39f723e */ /* 0x008fe200000000ff */
[----:B--2---:R-:W-:-:S06]  /*f4d0*/  FADD.FTZ R10, R183, R10 ;  /* 0x0000000ab70a7221 */ /* 0x004fcc0000010000 */
[----:B------:R1:W2:Y:S01]  /*f4e0*/  MUFU.EX2 R173, R155 ;  /* 0x0000009b00ad7308 */ /* 0x0002a20000000800 */
[C---:B----4-:R-:W-:Y:S01]  /*f4f0*/  F2FP.F16.F32.PACK_AB R163, R199.reuse, R183 ;  /* 0x000000b7c7a3723e */ /* 0x050fe200000000ff */
[----:B------:R-:W-:-:S04]  /*f500*/  FADD.FTZ R10, R199, R10 ;  /* 0x0000000ac70a7221 */ /* 0x000fc80000010000 */
[----:B------:R-:W-:Y:S02]  /*f510*/  FADD.FTZ R10, R196, R10 ;  /* 0x0000000ac40a7221 */ /* 0x000fe40000010000 */
[----:B------:R-:W3:Y:S01]  /*f520*/  MUFU.EX2 R182, R182 ;  /* 0x000000b600b67308 */ /* 0x000ee20000000800 */
[----:B-1----:R-:W-:Y:S01]  /*f530*/  F2FP.F16.F32.PACK_AB R155, R171, R170 ;  /* 0x000000aaab9b723e */ /* 0x002fe200000000ff */
[----:B------:R-:W-:Y:S01]  /*f540*/  BAR.SYNC.DEFER_BLOCKING 0xf, 0x100 ;  /* 0x03c4000000007b1d */ /* 0x000fe20000010000 */
[C---:B0-----:R-:W-:Y:S01]  /*f550*/  F2FP.F16.F32.PACK_AB R165, R172.reuse, R196 ;  /* 0x000000c4aca5723e */ /* 0x041fe200000000ff */
[----:B------:R-:W-:-:S04]  /*f560*/  FADD.FTZ R10, R172, R10 ;  /* 0x0000000aac0a7221 */ /* 0x000fc80000010000 */
[----:B--2---:R-:W-:Y:S01]  /*f570*/  FADD.FTZ R10, R173, R10 ;  /* 0x0000000aad0a7221 */ /* 0x004fe20000010000 */
[----:B---3--:R-:W-:-:S03]  /*f580*/  F2FP.F16.F32.PACK_AB R167, R182, R173 ;  /* 0x000000adb6a7723e */ /* 0x008fc600000000ff */
[----:B------:R-:W-:Y:S01]  /*f590*/  FADD.FTZ R10, R182, R10 ;  /* 0x0000000ab60a7221 */ /* 0x000fe20000010000 */
[----:B------:R0:W-:Y:S04]  /*f5a0*/  STSM.16.M88.4 [R223+0x36400], R152 ;  /* 0x03640098df007844 */ /* 0x0001e80000000200 */
[----:B------:R1:W-:Y:S04]  /*f5b0*/  STSM.16.M88.4 [R224], R156 ;  /* 0x0000009ce0007844 */ /* 0x0003e80000000200 */
[----:B------:R1:W-:Y:S04]  /*f5c0*/  STSM.16.M88.4 [R226], R160 ;  /* 0x000000a0e2007844 */ /* 0x0003e80000000200 */
[----:B------:R1:W-:Y:S01]  /*f5d0*/  STSM.16.M88.4 [R225], R164 ;  /* 0x000000a4e1007844 */ /* 0x0003e20000000200 */
[----:B------:R-:W-:-:S06]  /*f5e0*/  WARPGROUP.ARRIVE ;  /* 0x00000000000079c5 */ /* 0x000fcc0000000000 */
[----:B------:R-:W-:Y:S03]  /*f5f0*/  HGMMA.64x256x16.F32 R24, R152, gdesc[UR4].tnspB, R24, gsb0 ;  /* 0x43e0000498187df0 */ /* 0x000fe60008000818 */
[----:B------:R-:W-:Y:S02]  /*f600*/  WARPGROUP.DEPBAR.LE gsb0, 0x0 ;  /* 0x00008000000079c5 */ /* 0x000fe40000010000 */
[----:B0-----:R-:W-:Y:S01]  /*f610*/  VIADD R152, R14, 0x80 ;  /* 0x000000800e987836 */ /* 0x001fe20000000000 */
[----:B------:R-:W-:Y:S01]  /*f620*/  WARPGROUP.ARRIVE ;  /* 0x00000000000079c5 */ /* 0x000fe20000000000 */
[----:B------:R-:W-:-:S03]  /*f630*/  IMAD.MOV.U32 R153, RZ, RZ, 0x40000040 ;  /* 0x40000040ff997424 */ /* 0x000fc600078e00ff */
[----:B------:R-:W-:Y:S01]  /*f640*/  R2UR UR6, R152 ;  /* 0x00000000980672ca */ /* 0x000fe200000e0000 */
[C---:B------:R-:W-:Y:S01]  /*f650*/  VIADD R152, R14.reuse, 0x100 ;  /* 0x000001000e987836 */ /* 0x040fe20000000000 */
[----:B------:R-:W-:Y:S01]  /*f660*/  R2UR UR7, R153 ;  /* 0x00000000990772ca */ /* 0x000fe200000e0000 */
[----:B------:R-:W-:Y:S02]  /*f670*/  IMAD.MOV.U32 R153, RZ, RZ, 0x40000040 ;  /* 0x40000040ff997424 */ /* 0x000fe400078e00ff */
[----:B------:R-:W-:-:S13]  /*f680*/  VIADD R14, R14, 0x180 ;  /* 0x000001800e0e7836 */ /* 0x000fda0000000000 */
        /* <DEDUP_REMOVED lines=24> */
.L_x_1341:
[----:B------:R-:W-:Y:S02]  /*f810*/  VIADD R12, R12, 0x38860 ;  /* 0x000388600c0c7836 */ /* 0x000fe40000000000 */
[----:B------:R-:W-:Y:S02]  /*f820*/  IMAD.MOV.U32 R13, RZ, RZ, R169 ;  /* 0x000000ffff0d7224 */ /* 0x000fe400078e00a9 */
[----:B------:R-:W-:Y:S01]  /*f830*/  IMAD.MOV.U32 R20, RZ, RZ, R21 ;  /* 0x000000ffff147224 */ /* 0x000fe200078e0015 */
[----:B------:R-:W-:Y:S01]  /*f840*/  PRMT R12, R189, 0x654, R12 ;  /* 0x00000654bd0c7816 */ /* 0x000fe2000000000c */
[----:B------:R-:W-:-:S03]  /*f850*/  IMAD.MOV.U32 R14, RZ, RZ, R18 ;  /* 0x000000ffff0e7224 */ /* 0x000fc600078e0012 */
[----:B------:R1:W-:Y:S01]  /*f860*/  SYNCS.ARRIVE.TRANS64.RED.A1T0 RZ, [R12+URZ], RZ ;  /* 0x000000ff0cff79a7 */ /* 0x0003e2000810043f */
[----:B------:R-:W-:Y:S05]  /*f870*/  @P1 BRA `(.L_x_1342) ;  /* 0xffffffc800381947 */ /* 0x000fea000383ffff */
.L_x_1329:
[----:B------:R-:W-:Y:S05]  /*f880*/  BSYNC B0 ;  /* 0x0000000000007941 */ /* 0x000fea0003800000 */
.L_x_1328:
[----:B------:R-:W2:Y:S01]  /*f890*/  LDL.LU R163, [R1+0x48] ;  /* 0x0000480001a37983 */ /* 0x000ea20000300800 */
[----:B------:R-:W-:Y:S02]  /*f8a0*/  IMAD.MOV.U32 R162, RZ, RZ, -0x800000 ;  /* 0xff800000ffa27424 */ /* 0x000fe400078e00ff */
[----:B------:R-:W-:Y:S01]  /*f8b0*/  IMAD.MOV.U32 R161, RZ, RZ, -0x800000 ;  /* 0xff800000ffa17424 */ /* 0x000fe200078e00ff */
[----:B------:R-:W3:Y:S04]  /*f8c0*/  SHFL.BFLY PT, R0, R3, 0x2, 0x1f ;  /* 0x0c401f0003007f89 */ /* 0x000ee800000e0000 */
[----:B------:R-:W4:Y:S01]  /*f8d0*/  SHFL.BFLY PT, R5, R10, 0x2, 0x1f ;  /* 0x0c401f000a057f89 */ /* 0x000f2200000e0000 */
[----:B---3--:R-:W-:Y:S01]  /*f8e0*/  FADD.FTZ R0, R0, R3 ;  /* 0x0000000300007221 */ /* 0x008fe20000010000 */
[----:B----4-:R-:W-:-:S04]  /*f8f0*/  FADD.FTZ R4, R5, R10 ;  /* 0x0000000a05047221 */ /* 0x010fc80000010000 */
[----:B------:R-:W3:Y:S04]  /*f900*/  SHFL.BFLY PT, R5, R0, 0x1, 0x1f ;  /* 0x0c201f0000057f89 */ /* 0x000ee800000e0000 */
[----:B------:R-:W4:Y:S01]  /*f910*/  SHFL.BFLY PT, R7, R4, 0x1, 0x1f ;  /* 0x0c201f0004077f89 */ /* 0x000f2200000e0000 */
[----:B---3--:R-:W-:Y:S01]  /*f920*/  FADD.FTZ R5, R0, R5 ;  /* 0x0000000500057221 */ /* 0x008fe20000010000 */
[----:B------:R-:W-:Y:S02]  /*f930*/  IMAD.MOV R0, RZ, RZ, -R222 ;  /* 0x000000ffff007224 */ /* 0x000fe400078e0ade */
[----:B----4-:R-:W-:Y:S01]  /*f940*/  FADD.FTZ R7, R4, R7 ;  /* 0x0000000704077221 */ /* 0x010fe20000010000 */
[----:B------:R-:W-:Y:S08]  /*f950*/  BAR.ARV 0x8, 0x100 ;  /* 0x0204000000007b1d */ /* 0x000ff00000002000 */
[----:B------:R-:W-:Y:S01]  /*f960*/  BAR.SYNC.DEFER_BLOCKING 0xf, 0x100 ;  /* 0x03c4000000007b1d */ /* 0x000fe20000010000 */
[----:B------:R-:W-:-:S02]  /*f970*/  FSETP.NE.FTZ.AND P0, PT, R5, RZ, PT ;  /* 0x000000ff0500720b */ /* 0x000fc40003f15000 */
[----:B------:R-:W-:Y:S02]  /*f980*/  FSETP.NE.FTZ.AND P1, PT, R7, RZ, PT ;  /* 0x000000ff0700720b */ /* 0x000fe40003f35000 */
[----:B------:R-:W-:Y:S01]  /*f990*/  ISETP.NE.AND P2, PT, R221, R0, PT ;  /* 0x00000000dd00720c */ /* 0x000fe20003f45270 */
[----:B------:R-:W-:-:S08]  /*f9a0*/  IMAD.MOV.U32 R0, RZ, RZ, RZ ;  /* 0x000000ffff007224 */ /* 0x000fd000078e00ff */
[----:B------:R-:W3:Y:S04]  /*f9b0*/  @P0 MUFU.LG2 R6, R5 ;  /* 0x0000000500060308 */ /* 0x000ee80000000c00 */
[C---:B------:R-:W-:Y:S02]  /*f9c0*/  @!P2 IMAD R9, R18.reuse, 0x40, R194 ;  /* 0x000000401209a824 */ /* 0x040fe400078e02c2 */
[----:B------:R-:W-:Y:S02]  /*f9d0*/  VIADD R18, R18, 0x1 ;  /* 0x0000000112127836 */ /* 0x000fe40000000000 */
[----:B------:R-:W4:Y:S01]  /*f9e0*/  @P1 MUFU.LG2 R8, R7 ;  /* 0x0000000700081308 */ /* 0x000f220000000c00 */
[----:B------:R-:W-:-:S07]  /*f9f0*/  @!P2 LEA R9, R9, R2, 0x2 ;  /* 0x000000020909a211 */ /* 0x000fce00078e10ff */
[----:B------:R-:W5:Y:S01]  /*fa00*/  @P0 MUFU.RCP R0, R5 ;  /* 0x0000000500000308 */ /* 0x000f620000001000 */
[----:B---3--:R-:W-:Y:S01]  /*fa10*/  @P0 FMUL.FTZ R3, R6, 0.69314718246459960938 ;  /* 0x3f31721806030820 */ /* 0x008fe20000410000 */
[----:B------:R-:W-:-:S04]  /*fa20*/  @P0 FMUL.FTZ R6, R168, 0.69314718246459960938 ;  /* 0x3f317218a8060820 */ /* 0x000fc80000410000 */
[----:B------:R-:W-:Y:S01]  /*fa30*/  @P0 FFMA.FTZ R162, R6, R21, R3 ;  /* 0x0000001506a20223 */ /* 0x000fe20000010003 */
[----:B------:R-:W-:Y:S01]  /*fa40*/  @P1 FMUL.FTZ R3, R168, 0.69314718246459960938 ;  /* 0x3f317218a8031820 */ /* 0x000fe20000410000 */
[----:B------:R-:W-:Y:S01]  /*fa50*/  PLOP3.LUT P0, PT, PT, PT, PT, 0x8, 0x0 ;  /* 0x000000000000781c */ /* 0x000fe20003f0e170 */
[----:B----4-:R-:W-:-:S04]  /*fa60*/  @P1 FMUL.FTZ R8, R8, 0.69314718246459960938 ;  /* 0x3f31721808081820 */ /* 0x010fc80000410000 */
[----:B------:R-:W-:Y:S01]  /*fa70*/  @P1 FFMA.FTZ R161, R3, R169, R8 ;  /* 0x000000a903a11223 */ /* 0x000fe20000010008 */
[----:B------:R-:W-:Y:S01]  /*fa80*/  IMAD.MOV.U32 R3, RZ, RZ, RZ ;  /* 0x000000ffff037224 */ /* 0x000fe200078e00ff */
[----:B-----5:R3:W-:Y:S01]  /*fa90*/  @!P2 STS [R9+0x38400], R0 ;  /* 0x038400000900a388 */ /* 0x0207e20000000800 */
[-C--:B------:R-:W-:Y:S01]  /*faa0*/  FMUL.FTZ R154, R28, R0.reuse ;  /* 0x000000001c9a7220 */ /* 0x080fe20000410000 */
[----:B------:R-:W-:-:S03]  /*fab0*/  FMUL.FTZ R153, R40, R0 ;  /* 0x0000000028997220 */ /* 0x000fc60000410000 */
[----:B------:R-:W4:Y:S01]  /*fac0*/  @P1 MUFU.RCP R3, R7 ;  /* 0x0000000700031308 */ /* 0x000f220000001000 */
[----:B------:R-:W-:Y:S01]  /*fad0*/  ISETP.NE.AND P1, PT, R18, 0x2, PT ;  /* 0x000000021200780c */ /* 0x000fe20003f25270 */
        /* <DEDUP_REMOVED lines=15> */
[----:B----4-:R1:W-:Y:S01]  /*fbd0*/  @!P2 STS [R9+0x38420], R3 ;  /* 0x038420030900a388 */ /* 0x0103e20000000800 */
        /* <DEDUP_REMOVED lines=48> */
[-C--:B---3--:R-:W-:Y:S01]  /*fee0*/  FMUL.FTZ R0, R27, R3.reuse ;  /* 0x000000031b007220 */ /* 0x088fe20000410000 */
[-C--:B------:R-:W-:Y:S01]  /*fef0*/  FMUL.FTZ R7, R30, R3.reuse ;  /* 0x000000031e077220 */ /* 0x080fe20000410000 */
[-C--:B------:R-:W-:Y:S01]  /*ff00*/  FMUL.FTZ R31, R31, R3.reuse ;  /* 0x000000031f1f7220 */ /* 0x080fe20000410000 */
[-C--:B-1----:R-:W-:Y:S01]  /*ff10*/  FMUL.FTZ R9, R34, R3.reuse ;  /* 0x0000000322097220 */ /* 0x082fe20000410000 */
        /* <DEDUP_REMOVED lines=59> */
[----:B------:R-:W-:-:S02]  /*102d0*/  SEL R3, RZ, 0x1, P1 ;  /* 0x00000001ff037807 */ /* 0x000fc40000800000 */
[----:B------:R-:W-:Y:S02]  /*102e0*/  SEL R18, R18, RZ, P1 ;  /* 0x000000ff12127207 */ /* 0x000fe40000800000 */
[----:B------:R-:W-:Y:S01]  /*102f0*/  LOP3.LUT R184, R184, R3, RZ, 0x3c, !PT ;  /* 0x00000003b8b87212 */ /* 0x000fe200078e3cff */
[----:B--2---:R-:W-:-:S05]  /*10300*/  VIADD R163, R163, 0x1 ;  /* 0x00000001a3a37836 */ /* 0x004fca0000000000 */
[----:B------:R0:W-:Y:S01]  /*10310*/  STL [R1+0x48], R163 ;  /* 0x000048a301007387 */ /* 0x0001e20000100800 */
[----:B------:R-:W-:Y:S06]  /*10320*/  BAR.ARV 0xe, 0x100 ;  /* 0x0384000000007b1d */ /* 0x000fec0000002000 */
.L_x_1280:
[----:B------:R-:W-:Y:S05]  /*10330*/  BSYNC B7 ;  /* 0x0000000000077941 */ /* 0x000fea0003800000 */
.L_x_1278:
        /* <DEDUP_REMOVED lines=18> */
[----:B------:R-:W-:Y:S02]  /*10460*/  MOV R20, R2 ;  /* 0x0000000200147202 */ /* 0x000fe40000000f00 */
        /* <DEDUP_REMOVED lines=13> */
[----:B------:R-:W-:Y:S01]  /*10540*/  BAR.SYNC.DEFER_BLOCKING 0x1, 0x100 ;  /* 0x0044000000007b1d */ /* 0x000fe20000010000 */
[----:B---3--:R-:W-:-:S03]  /*10550*/  IMAD.WIDE R44, R30, 0x2, R20 ;  /* 0x000000021e2c7825 */ /* 0x008fc600078e0214 */
[----:B------:R-:W-:Y:S01]  /*10560*/  LOP3.LUT R3, R44, 0x380, RZ, 0xc0, !PT ;  /* 0x000003802c037812 */ /* 0x000fe200078ec0ff */
[----:B------:R-:W-:-:S03]  /*10570*/  IMAD.MOV.U32 R31, RZ, RZ, R45 ;  /* 0x000000ffff1f7224 */ /* 0x000fc600078e002d */
[----:B------:R-:W-:-:S04]  /*10580*/  SHF.R.U64 R3, R3, 0x3, RZ ;  /* 0x0000000303037819 */ /* 0x000fc800000012ff */
[----:B------:R-:W-:Y:S02]  /*10590*/  LOP3.LUT R30, R3, R44, RZ, 0x3c, !PT ;  /* 0x0000002c031e7212 */ /* 0x000fe400078e3cff */
[----:B------:R-:W-:Y:S02]  /*105a0*/  IADD3 R3, P0, R44, 0x20, RZ ;  /* 0x000000202c037810 */ /* 0x000fe40007f1e0ff */
[----:B------:R-:W-:-:S05]  /*105b0*/  MOV R30, R30 ;  /* 0x0000001e001e7202 */ /* 0x000fca0000000f00 */
[----:B------:R3:W-:Y:S01]  /*105c0*/  STSM.16.M88.4 [R30], R4 ;  /* 0x000000041e007844 */ /* 0x0007e20000000200 */
[----:B------:R-:W-:Y:S01]  /*105d0*/  LOP3.LUT R0, R3, 0x380, RZ, 0xc0, !PT ;  /* 0x0000038003007812 */ /* 0x000fe200078ec0ff */
[----:B---3--:R-:W-:Y:S01]  /*105e0*/  IMAD.X R5, RZ, RZ, R45, P0 ;  /* 0x000000ffff057224 */ /* 0x008fe200000e062d */
[----:B------:R-:W-:-:S04]  /*105f0*/  IADD3 R7, P0, R44, 0x40, RZ ;  /* 0x000000402c077810 */ /* 0x000fc80007f1e0ff */
[----:B------:R-:W-:-:S04]  /*10600*/  LOP3.LUT R6, R7, 0x380, RZ, 0xc0, !PT ;  /* 0x0000038007067812 */ /* 0x000fc800078ec0ff */
[----:B------:R-:W-:Y:S02]  /*10610*/  SHF.R.U64 R6, R6, 0x3, RZ ;  /* 0x0000000306067819 */ /* 0x000fe400000012ff */
[----:B------:R-:W-:Y:S02]  /*10620*/  SHF.R.U64 R0, R0, 0x3, RZ ;  /* 0x0000000300007819 */ /* 0x000fe400000012ff */
[----:B------:R-:W-:Y:S01]  /*10630*/  LOP3.LUT R6, R6, R7, RZ, 0x3c, !PT ;  /* 0x0000000706067212 */ /* 0x000fe200078e3cff */
[----:B------:R-:W-:Y:S01]  /*10640*/  IMAD.X R7, RZ, RZ, R45, P0 ;  /* 0x000000ffff077224 */ /* 0x000fe200000e062d */
[----:B------:R-:W-:-:S04]  /*10650*/  LOP3.LUT R4, R0, R3, RZ, 0x3c, !PT ;  /* 0x0000000300047212 */ /* 0x000fc800078e3cff */
[----:B------:R-:W-:Y:S02]  /*10660*/  MOV R0, R6 ;  /* 0x0000000600007202 */ /* 0x000fe40000000f00 */
[----:B------:R-:W-:Y:S02]  /*10670*/  F2FP.F16.F32.PACK_AB R7, R47, R46 ;  /* 0x0000002e2f07723e */ /* 0x000fe400000000ff */
[C---:B------:R-:W-:Y:S02]  /*10680*/  IADD3 R47, P5, R44.reuse, 0x2060, RZ ;  /* 0x000020602c2f7810 */ /* 0x040fe40007fbe0ff */
[C---:B------:R-:W-:Y:S02]  /*10690*/  IADD3 R53, P2, R44.reuse, 0x2020, RZ ;  /* 0x000020202c357810 */ /* 0x040fe40007f5e0ff */
[C---:B------:R-:W-:Y:S02]  /*106a0*/  IADD3 R49, P6, R44.reuse, 0x2040, RZ ;  /* 0x000020402c317810 */ /* 0x040fe40007fde0ff */
[----:B------:R-:W-:-:S02]  /*106b0*/  IADD3 R39, P3, R44, 0x2000, RZ ;  /* 0x000020002c277810 */ /* 0x000fc40007f7e0ff */
[----:B------:R-:W-:Y:S02]  /*106c0*/  IADD3 R57, P4, R44, 0x60, RZ ;  /* 0x000000602c397810 */ /* 0x000fe40007f9e0ff */
[----:B------:R-:W-:Y:S02]  /*106d0*/  LOP3.LUT R46, R47, 0x380, RZ, 0xc0, !PT ;  /* 0x000003802f2e7812 */ /* 0x000fe400078ec0ff */
[----:B------:R-:W-:Y:S02]  /*106e0*/  LOP3.LUT R52, R53, 0x380, RZ, 0xc0, !PT ;  /* 0x0000038035347812 */ /* 0x000fe400078ec0ff */
[----:B------:R-:W-:Y:S02]  /*106f0*/  LOP3.LUT R48, R49, 0x380, RZ, 0xc0, !PT ;  /* 0x0000038031307812 */ /* 0x000fe400078ec0ff */
[----:B------:R-:W-:Y:S02]  /*10700*/  MOV R3, R4 ;  /* 0x0000000400037202 */ /* 0x000fe40000000f00 */
[----:B------:R-:W-:-:S02]  /*10710*/  LOP3.LUT R38, R39, 0x380, RZ, 0xc0, !PT ;  /* 0x0000038027267812 */ /* 0x000fc400078ec0ff */
[----:B------:R-:W-:Y:S02]  /*10720*/  F2FP.F16.F32.PACK_AB R4, R14, R153 ;  /* 0x000000990e04723e */ /* 0x000fe400000000ff */
[----:B------:R-:W-:Y:S02]  /*10730*/  F2FP.F16.F32.PACK_AB R5, R43, R42 ;  /* 0x0000002a2b05723e */ /* 0x000fe400000000ff */
[----:B------:R-:W-:Y:S02]  /*10740*/  F2FP.F16.F32.PACK_AB R6, R12, R28 ;  /* 0x0000001c0c06723e */ /* 0x000fe400000000ff */
[----:B------:R-:W-:Y:S02]  /*10750*/  LOP3.LUT R56, R57, 0x380, RZ, 0xc0, !PT ;  /* 0x0000038039387812 */ /* 0x000fe400078ec0ff */
[----:B------:R-:W-:Y:S02]  /*10760*/  SHF.R.U64 R46, R46, 0x3, RZ ;  /* 0x000000032e2e7819 */ /* 0x000fe400000012ff */
[----:B------:R-:W-:-:S02]  /*10770*/  SHF.R.U64 R52, R52, 0x3, RZ ;  /* 0x0000000334347819 */ /* 0x000fc400000012ff */
[----:B------:R-:W-:Y:S01]  /*10780*/  SHF.R.U64 R48, R48, 0x3, RZ ;  /* 0x0000000330307819 */ /* 0x000fe200000012ff */
[----:B------:R3:W-:Y:S01]  /*10790*/  STSM.16.M88.4 [R3], R8 ;  /* 0x0000000803007844 */ /* 0x0007e20000000200 */
[----:B------:R-:W-:Y:S02]  /*107a0*/  SHF.R.U64 R38, R38, 0x3, RZ ;  /* 0x0000000326267819 */ /* 0x000fe400000012ff */
        /* <DEDUP_REMOVED lines=12> */
[----:B------:R-:W-:-:S02]  /*10870*/  IADD3 R43, P1, R44, 0x4000, RZ ;  /* 0x000040002c2b7810 */ /* 0x000fc40007f3e0ff */
[C---:B---3--:R-:W-:Y:S02]  /*10880*/  IADD3 R9, P0, R44.reuse, 0x4020, RZ ;  /* 0x000040202c097810 */ /* 0x048fe40007f1e0ff */
[C---:B------:R-:W-:Y:S02]  /*10890*/  IADD3 R11, P2, R44.reuse, 0x6000, RZ ;  /* 0x000060002c0b7810 */ /* 0x040fe40007f5e0ff */
[C---:B----4-:R-:W-:Y:S02]  /*108a0*/  IADD3 R4, P5, R44.reuse, 0x6040, RZ ;  /* 0x000060402c047810 */ /* 0x050fe40007fbe0ff */
[C---:B------:R-:W-:Y:S02]  /*108b0*/  IADD3 R6, P6, R44.reuse, 0x6020, RZ ;  /* 0x000060202c067810 */ /* 0x040fe40007fde0ff */
[C---:B------:R-:W-:Y:S02]  /*108c0*/  IADD3 R31, P3, R44.reuse, 0x4060, RZ ;  /* 0x000040602c1f7810 */ /* 0x040fe40007f7e0ff */
[----:B------:R-:W-:-:S02]  /*108d0*/  IADD3 R35, P4, R44, 0x4040, RZ ;  /* 0x000040402c237810 */ /* 0x000fc40007f9e0ff */
[----:B------:R-:W-:Y:S02]  /*108e0*/  LOP3.LUT R5, R4, 0x380, RZ, 0xc0, !PT ;  /* 0x0000038004057812 */ /* 0x000fe400078ec0ff */
[----:B------:R-:W-:Y:S02]  /*108f0*/  LOP3.LUT R8, R9, 0x380, RZ, 0xc0, !PT ;  /* 0x0000038009087812 */ /* 0x000fe400078ec0ff */
        /* <DEDUP_REMOVED lines=17> */
[----:B------:R-:W-:Y:S01]  /*10a10*/  IMAD.X R11, RZ, RZ, R45, P2 ;  /* 0x000000ffff0b7224 */ /* 0x000fe200010e062d */
[----:B------:R-:W-:-:S02]  /*10a20*/  LOP3.LUT R6, R7, R6, RZ, 0x3c, !PT ;  /* 0x0000000607067212 */ /* 0x000fc400078e3cff */
[----:B------:R-:W-:Y:S01]  /*10a30*/  LOP3.LUT R42, R42, R43, RZ, 0x3c, !PT ;  /* 0x0000002b2a2a7212 */ /* 0x000fe200078e3cff */
[--C-:B------:R-:W-:Y:S01]  /*10a40*/  IMAD.X R43, RZ, RZ, R45.reuse, P1 ;  /* 0x000000ffff2b7224 */ /* 0x100fe200008e062d */
[----:B------:R-:W-:Y:S02]  /*10a50*/  IADD3.X R7, RZ, R45, RZ, P6, !PT ;  /* 0x0000002dff077210 */ /* 0x000fe400037fe4ff */
[----:B------:R-:W-:Y:S01]  /*10a60*/  LOP3.LUT R30, R30, R31, RZ, 0x3c, !PT ;  /* 0x0000001f1e1e7212 */ /* 0x000fe200078e3cff */
[--C-:B------:R-:W-:Y:S01]  /*10a70*/  IMAD.X R31, RZ, RZ, R45.reuse, P3 ;  /* 0x000000ffff1f7224 */ /* 0x100fe200018e062d */
[----:B------:R-:W-:Y:S01]  /*10a80*/  LOP3.LUT R34, R34, R35, RZ, 0x3c, !PT ;  /* 0x0000002322227212 */ /* 0x000fe200078e3cff */
[----:B------:R-:W-:Y:S01]  /*10a90*/  IMAD.X R35, RZ, RZ, R45, P4 ;  /* 0x000000ffff237224 */ /* 0x000fe200020e062d */
[----:B------:R-:W-:Y:S02]  /*10aa0*/  IADD3 R44, P1, R44, 0x6060, RZ ;  /* 0x000060602c2c7810 */ /* 0x000fe40007f3e0ff */
[----:B------:R-:W-:-:S02]  /*10ab0*/  MOV R38, R38 ;  /* 0x0000002600267202 */ /* 0x000fc40000000f00 */
[----:B------:R-:W-:Y:S02]  /*10ac0*/  MOV R39, R46 ;  /* 0x0000002e00277202 */ /* 0x000fe40000000f00 */
[----:B------:R-:W-:Y:S02]  /*10ad0*/  MOV R36, R48 ;  /* 0x0000003000247202 */ /* 0x000fe40000000f00 */
[----:B------:R-:W-:Y:S02]  /*10ae0*/  MOV R3, R6 ;  /* 0x0000000600037202 */ /* 0x000fe40000000f00 */
[----:B------:R-:W-:Y:S02]  /*10af0*/  MOV R46, R4 ;  /* 0x00000004002e7202 */ /* 0x000fe40000000f00 */
[----:B------:R-:W-:Y:S02]  /*10b00*/  MOV R56, R56 ;  /* 0x0000003800387202 */ /* 0x000fe40000000f00 */
[----:B--2---:R-:W-:-:S02]  /*10b10*/  MOV R24, R8 ;  /* 0x0000000800187202 */ /* 0x004fc40000000f00 */
[----:B------:R-:W-:Y:S02]  /*10b20*/  MOV R49, R10 ;  /* 0x0000000a00317202 */ /* 0x000fe40000000f00 */
[----:B------:R-:W-:Y:S02]  /*10b30*/  F2FP.F16.F32.PACK_AB R4, R158, R160 ;  /* 0x000000a09e04723e */ /* 0x000fe400000000ff */
[----:B------:R-:W-:Y:S02]  /*10b40*/  F2FP.F16.F32.PACK_AB R5, R51, R50 ;  /* 0x000000323305723e */ /* 0x000fe400000000ff */
[----:B------:R-:W-:Y:S02]  /*10b50*/  F2FP.F16.F32.PACK_AB R6, R156, R159 ;  /* 0x0000009f9c06723e */ /* 0x000fe400000000ff */
[----:B------:R-:W-:Y:S02]  /*10b60*/  F2FP.F16.F32.PACK_AB R7, R55, R54 ;  /* 0x000000363707723e */ /* 0x000fe400000000ff */
[----:B------:R-:W-:-:S02]  /*10b70*/  LOP3.LUT R0, R44, 0x380, RZ, 0xc0, !PT ;  /* 0x000003802c007812 */ /* 0x000fc400078ec0ff */
[----:B------:R-:W-:Y:S02]  /*10b80*/  F2FP.F16.F32.PACK_AB R8, R155, R157 ;  /* 0x0000009d9b08723e */ /* 0x000fe400000000ff */
[----:B------:R-:W-:Y:S02]  /*10b90*/  F2FP.F16.F32.PACK_AB R9, R59, R58 ;  /* 0x0000003a3b09723e */ /* 0x000fe400000000ff */
[----:B------:R-:W-:Y:S02]  /*10ba0*/  F2FP.F16.F32.PACK_AB R10, R61, R60 ;  /* 0x0000003c3d0a723e */ /* 0x000fe400000000ff */
[----:B------:R-:W-:Y:S02]  /*10bb0*/  F2FP.F16.F32.PACK_AB R11, R63, R62 ;  /* 0x0000003e3f0b723e */ /* 0x000fe400000000ff */
[----:B------:R-:W-:Y:S02]  /*10bc0*/  MOV R52, R52 ;  /* 0x0000003400347202 */ /* 0x000fe40000000f00 */
[----:B------:R-:W-:-:S02]  /*10bd0*/  MOV R48, R30 ;  /* 0x0000001e00307202 */ /* 0x000fc40000000f00 */
[----:B------:R-:W-:Y:S02]  /*10be0*/  F2FP.F16.F32.PACK_AB R12, R65, R64 ;  /* 0x00000040410c723e */ /* 0x000fe400000000ff */
[----:B------:R-:W-:Y:S02]  /*10bf0*/  F2FP.F16.F32.PACK_AB R14, R69, R68 ;  /* 0x00000044450e723e */ /* 0x000fe400000000ff */
[----:B------:R-:W-:Y:S02]  /*10c00*/  MOV R47, R34 ;  /* 0x00000022002f7202 */ /* 0x000fe40000000f00 */
[----:B------:R-:W-:Y:S02]  /*10c10*/  F2FP.F16.F32.PACK_AB R28, R73, R72 ;  /* 0x00000048491c723e */ /* 0x000fe400000000ff */
[----:B------:R-:W-:Y:S02]  /*10c20*/  F2FP.F16.F32.PACK_AB R30, R77, R76 ;  /* 0x0000004c4d1e723e */ /* 0x000fe400000000ff */
[----:B------:R-:W-:Y:S01]  /*10c30*/  F2FP.F16.F32.PACK_AB R31, R79, R78 ;  /* 0x0000004e4f1f723e */ /* 0x000fe200000000ff */
[----:B------:R-:W-:Y:S01]  /*10c40*/  STSM.16.M88.4 [R56], R4 ;  /* 0x0000000438007844 */ /* 0x000fe20000000200 */
[----:B------:R-:W-:-:S02]  /*10c50*/  F2FP.F16.F32.PACK_AB R34, R85, R84 ;  /* 0x000000545522723e */ /* 0x000fc400000000ff */
[----:B------:R-:W-:Y:S01]  /*10c60*/  F2FP.F16.F32.PACK_AB R35, R87, R86 ;  /* 0x000000565723723e */ /* 0x000fe200000000ff */
[----:B------:R2:W-:Y:S01]  /*10c70*/  STSM.16.M88.4 [R38], R8 ;  /* 0x0000000826007844 */ /* 0x0005e20000000200 */
[----:B------:R-:W-:-:S03]  /*10c80*/  SHF.R.U64 R0, R0, 0x3, RZ ;  /* 0x0000000300007819 */ /* 0x000fc600000012ff */
[----:B------:R-:W-:Y:S01]  /*10c90*/  STSM.16.M88.4 [R52], R12 ;  /* 0x0000000c34007844 */ /* 0x000fe20000000200 */
[----:B------:R-:W-:-:S03]  /*10ca0*/  LOP3.LUT R44, R0, R44, RZ, 0x3c, !PT ;  /* 0x0000002c002c7212 */ /* 0x000fc600078e3cff */
[----:B------:R3:W-:Y:S01]  /*10cb0*/  STSM.16.M88.4 [R36], R28 ;  /* 0x0000001c24007844 */ /* 0x0007e20000000200 */
[----:B------:R-:W-:-:S03]  /*10cc0*/  MOV R0, R42 ;  /* 0x0000002a00007202 */ /* 0x000fc60000000f00 */
[----:B------:R4:W-:Y:S01]  /*10cd0*/  STSM.16.M88.4 [R39], R32 ;  /* 0x0000002027007844 */ /* 0x0009e20000000200 */
[----:B------:R-:W-:Y:S02]  /*10ce0*/  F2FP.F16.F32.PACK_AB R42, R101, R100 ;  /* 0x00000064652a723e */ /* 0x000fe400000000ff */
[----:B------:R-:W-:Y:S02]  /*10cf0*/  F2FP.F16.F32.PACK_AB R43, R103, R102 ;  /* 0x00000066672b723e */ /* 0x000fe400000000ff */
[----:B--2---:R-:W-:Y:S02]  /*10d00*/  F2FP.F16.F32.PACK_AB R38, R93, R92 ;  /* 0x0000005c5d26723e */ /* 0x004fe400000000ff */
[----:B------:R-:W-:Y:S02]  /*10d10*/  F2FP.F16.F32.PACK_AB R4, R105, R104 ;  /* 0x000000686904723e */ /* 0x000fe400000000ff */
[----:B------:R-:W-:Y:S02]  /*10d20*/  F2FP.F16.F32.PACK_AB R5, R107, R106 ;  /* 0x0000006a6b05723e */ /* 0x000fe400000000ff */
[----:B---3--:R-:W-:-:S02]  /*10d30*/  F2FP.F16.F32.PACK_AB R36, R89, R88 ;  /* 0x000000585924723e */ /* 0x008fc400000000ff */
[----:B------:R-:W-:Y:S02]  /*10d40*/  F2FP.F16.F32.PACK_AB R6, R109, R108 ;  /* 0x0000006c6d06723e */ /* 0x000fe400000000ff */
[----:B----4-:R-:W-:Y:S02]  /*10d50*/  F2FP.F16.F32.PACK_AB R39, R95, R94 ;  /* 0x0000005e5f27723e */ /* 0x010fe400000000ff */
[----:B------:R-:W-:Y:S02]  /*10d60*/  F2FP.F16.F32.PACK_AB R7, R111, R110 ;  /* 0x0000006e6f07723e */ /* 0x000fe400000000ff */
[----:B------:R-:W-:Y:S02]  /*10d70*/  F2FP.F16.F32.PACK_AB R8, R113, R112 ;  /* 0x000000707108723e */ /* 0x000fe400000000ff */
[----:B------:R-:W-:Y:S02]  /*10d80*/  F2FP.F16.F32.PACK_AB R9, R115, R114 ;  /* 0x000000727309723e */ /* 0x000fe400000000ff */
[----:B------:R-:W-:-:S02]  /*10d90*/  F2FP.F16.F32.PACK_AB R10, R117, R116 ;  /* 0x00000074750a723e */ /* 0x000fc400000000ff */
        /* <DEDUP_REMOVED lines=15> */
[----:B------:R-:W-:Y:S02]  /*10e90*/  F2FP.F16.F32.PACK_AB R28, R137, R136 ;  /* 0x00000088891c723e */ /* 0x000fe400000000ff */
        /* <DEDUP_REMOVED lines=20> */
[----:B--2---:R-:W-:Y:S01]  /*10fe0*/  @P6 IADD3 R4, P4, R70, UR4, RZ ;  /* 0x0000000446046c10 */ /* 0x004fe2000ff9e0ff */
[----:B------:R-:W-:-:S02]  /*10ff0*/  ULDC UR4, c[0x0][0xb88] ;  /* 0x0002e20000047ab9 */ /* 0x000fc40000000800 */
[----:B------:R-:W-:Y:S01]  /*11000*/  IMAD.U32 R0, RZ, RZ, UR4 ;  /* 0x00000004ff007e24 */ /* 0x000fe2000f8e00ff */
[----:B------:R-:W-:Y:S01]  /*11010*/  @P6 IADD3.X R5, R66, UR5, RZ, P4, !PT ;  /* 0x0000000542056c10 */ /* 0x000fe2000a7fe4ff */
[----:B------:R2:W5:Y:S04]  /*11020*/  @P0 LDG.E R24, desc[UR40][R8.64] ;  /* 0x0000002808180981 */ /* 0x000568000c1e1900 */
[----:B------:R2:W5:Y:S01]  /*11030*/  @P6 LDG.E R0, desc[UR40][R4.64] ;  /* 0x0000002804006981 */ /* 0x000562000c1e1900 */
[----:B------:R-:W3:Y:S02]  /*11040*/  S2R R90, SR_TID.X ;  /* 0x00000000005a7919 */ /* 0x000ee40000002100 */
[----:B---3--:R-:W-:-:S05]  /*11050*/  VIADD R90, R90, 0xffffff80 ;  /* 0xffffff805a5a7836 */ /* 0x008fca0000000000 */
[----:B------:R-:W-:-:S04]  /*11060*/  SHF.R.S32.HI R98, RZ, 0x1f, R90 ;  /* 0x0000001fff627819 */ /* 0x000fc8000001145a */
[----:B------:R-:W-:-:S04]  /*11070*/  LEA.HI R98, R98, R90, RZ, 0x3 ;  /* 0x0000005a62627211 */ /* 0x000fc800078f18ff */
[----:B------:R-:W-:-:S05]  /*11080*/  SHF.R.S32.HI R98, RZ, 0x3, R98 ;  /* 0x00000003ff627819 */ /* 0x000fca0000011462 */
[----:B------:R-:W-:-:S04]  /*11090*/  IMAD R11, R98, 0x40, R192 ;  /* 0x00000040620b7824 */ /* 0x000fc800078e02c0 */
        /* <DEDUP_REMOVED lines=46> */
[----:B--2---:R-:W-:Y:S06]  /*11380*/  @P6 BRA `(.L_x_1345) ;  /* 0x0000000000106947 */ /* 0x004fec0003800000 */
[----:B------:R-:W-:Y:S05]  /*11390*/  @!P0 BRA `(.L_x_1345) ;  /* 0x00000000000c8947 */ /* 0x000fea0003800000 */
[----:B------:R-:W2:Y:S04]  /*113a0*/  LDG.E R3, desc[UR40][R8.64] ;  /* 0x0000002808037981 */ /* 0x000ea8000c1e1900 */
[----:B-----5:R-:W2:Y:S02]  /*113b0*/  LDG.E R0, desc[UR40][R8.64+0x4] ;  /* 0x0000042808007981 */ /* 0x020ea4000c1e1900 */
[----:B--2---:R-:W-:-:S07]  /*113c0*/  IMAD.IADD R0, R0, 0x1, -R3 ;  /* 0x0000000100007824 */ /* 0x004fce00078e0a03 */
.L_x_1345:
[----:B------:R-:W2:Y:S01]  /*113d0*/  LDL.LU R8, [R1+0x38] ;  /* 0x0000380001087983 */ /* 0x000ea20000300800 */
[----:B------:R-:W-:-:S03]  /*113e0*/  ISETP.NE.AND P6, PT, R6, RZ, PT ;  /* 0x000000ff0600720c */ /* 0x000fc60003fc5270 */
[----:B------:R-:W3:Y:S01]  /*113f0*/  LDL.LU R7, [R1+0x50] ;  /* 0x0000500001077983 */ /* 0x000ee20000300800 */
[----:B------:R-:W4:Y:S01]  /*11400*/  S2R R4, SR_TID.X ;  /* 0x0000000000047919 */ /* 0x000f220000002100 */
[--C-:B------:R-:W-:Y:S01]  /*11410*/  IMAD.X R57, RZ, RZ, R21.reuse, P5 ;  /* 0x000000ffff397224 */ /* 0x100fe200028e0615 */
[----:B------:R-:W-:Y:S01]  /*11420*/  IADD3.X R53, RZ, R21, RZ, P4, !PT ;  /* 0x00000015ff357210 */ /* 0x000fe200027fe4ff */
[----:B------:R-:W-:Y:S01]  /*11430*/  IMAD.X R37, RZ, RZ, R21, P6 ;  /* 0x000000ffff257224 */ /* 0x000fe200030e0615 */
[----:B------:R-:W3:Y:S04]  /*11440*/  LDL R82, [R1+0x2c] ;  /* 0x00002c0001527983 */ /* 0x000ee80000100800 */
[----:B------:R0:W5:Y:S01]  /*11450*/  LDL R84, [R1+0x4c] ;  /* 0x00004c0001547983 */ /* 0x0001620000100800 */
[----:B----4-:R-:W-:-:S05]  /*11460*/  VIADD R4, R4, 0xffffff80 ;  /* 0xffffff8004047836 */ /* 0x010fca0000000000 */
[----:B------:R-:W-:-:S04]  /*11470*/  SHF.R.S32.HI R3, RZ, 0x1f, R4 ;  /* 0x0000001fff037819 */ /* 0x000fc80000011404 */
[----:B------:R-:W-:-:S04]  /*11480*/  LEA.HI R3, R3, R4, RZ, 0x7 ;  /* 0x0000000403037211 */ /* 0x000fc800078f38ff */
[----:B------:R-:W-:-:S06]  /*11490*/  SHF.R.S32.HI R3, RZ, 0x7, R3 ;  /* 0x00000007ff037819 */ /* 0x000fcc0000011403 */
[----:B------:R-:W4:Y:S01]  /*114a0*/  SHFL.IDX PT, R3, R3, RZ, 0x1f ;  /* 0x00001fff03037589 */ /* 0x000f2200000e0000 */
[--C-:B------:R-:W-:Y:S01]  /*114b0*/  IMAD.X R41, RZ, RZ, R21.reuse, P1 ;  /* 0x000000ffff297224 */ /* 0x100fe200008e0615 */
[C---:B------:R-:W-:Y:S01]  /*114c0*/  IADD3 R61, P6, R20.reuse, 0xb000, RZ ;  /* 0x0000b000143d7810 */ /* 0x040fe20007fde0ff */
[--C-:B------:R-:W-:Y:S01]  /*114d0*/  IMAD.X R45, RZ, RZ, R21.reuse, P2 ;  /* 0x000000ffff2d7224 */ /* 0x100fe200010e0615 */
[C---:B------:R-:W-:Y:S01]  /*114e0*/  IADD3 R65, P1, R20.reuse, 0xc000, RZ ;  /* 0x0000c00014417810 */ /* 0x040fe20007f3e0ff */
[----:B------:R-:W-:Y:S01]  /*114f0*/  IMAD.X R49, RZ, RZ, R21, P3 ;  /* 0x000000ffff317224 */ /* 0x000fe200018e0615 */
[C---:B------:R-:W-:Y:S02]  /*11500*/  IADD3 R69, P2, R20.reuse, 0xd000, RZ ;  /* 0x0000d00014457810 */ /* 0x040fe40007f5e0ff */
[C---:B------:R-:W-:Y:S02]  /*11510*/  IADD3 R73, P3, R20.reuse, 0xe000, RZ ;  /* 0x0000e00014497810 */ /* 0x040fe40007f7e0ff */
[----:B------:R-:W-:-:S02]  /*11520*/  IADD3 R6, P4, R20, 0xf000, RZ ;  /* 0x0000f00014067810 */ /* 0x000fc40007f9e0ff */
[----:B------:R-:W-:Y:S02]  /*11530*/  LOP3.LUT R60, R61, 0x380, RZ, 0xc0, !PT ;  /* 0x000003803d3c7812 */ /* 0x000fe400078ec0ff */
[----:B------:R-:W-:Y:S02]  /*11540*/  LOP3.LUT R64, R65, 0x380, RZ, 0xc0, !PT ;  /* 0x0000038041407812 */ /* 0x000fe400078ec0ff */
[----:B------:R-:W-:Y:S02]  /*11550*/  LOP3.LUT R68, R69, 0x380, RZ, 0xc0, !PT ;  /* 0x0000038045447812 */ /* 0x000fe400078ec0ff */
[----:B------:R-:W-:Y:S02]  /*11560*/  LOP3.LUT R72, R73, 0x380, RZ, 0xc0, !PT ;  /* 0x0000038049487812 */ /* 0x000fe400078ec0ff */
[----:B----4-:R-:W-:Y:S02]  /*11570*/  ISETP.NE.AND P5, PT, R3, RZ, PT ;  /* 0x000000ff0300720c */ /* 0x010fe40003fa5270 */
        /* <DEDUP_REMOVED lines=19> */
[----:B------:R-:W-:-:S02]  /*116b0*/  LOP3.LUT R76, R3, R6, RZ, 0x3c, !PT ;  /* 0x00000006034c7212 */ /* 0x000fc400078e3cff */
[----:B-----5:R-:W-:Y:S02]  /*116c0*/  SHF.R.S32.HI R21, RZ, 0x1f, R24 ;  /* 0x0000001fff157819 */ /* 0x020fe40000011418 */
[----:B--2---:R-:W-:Y:S02]  /*116d0*/  SEL R3, R8, RZ, !P0 ;  /* 0x000000ff08037207 */ /* 0x004fe40004000000 */
[----:B---3--:R-:W-:Y:S02]  /*116e0*/  SEL R80, R7, RZ, !P0 ;  /* 0x000000ff07507207 */ /* 0x008fe40004000000 */
[----:B------:R-:W-:Y:S01]  /*116f0*/  SHF.R.S32.HI R81, RZ, 0x1f, R82 ;  /* 0x0000001fff517819 */ /* 0x000fe20000011452 */
[----:B0-----:R-:W-:Y:S06]  /*11700*/  @P5 BRA `(.L_x_1346) ;  /* 0x0000000000bc5947 */ /* 0x001fec0003800000 */
[----:B------:R-:W2:Y:S01]  /*11710*/  LDL R7, [R1+0x68] ;  /* 0x0000680001077983 */ /* 0x000ea20000100800 */
[----:B------:R-:W0:Y:S01]  /*11720*/  LDC R35, c[0x0][0xce8] ;  /* 0x00033a00ff237b82 */ /* 0x000e220000000800 */
[----:B------:R-:W-:Y:S01]  /*11730*/  ULDC.64 UR4, c[0x0][0xc90] ;  /* 0x0003240000047ab9 */ /* 0x000fe20000000a00 */
[----:B------:R-:W-:Y:S02]  /*11740*/  IMAD.MOV.U32 R6, RZ, RZ, R24 ;  /* 0x000000ffff067224 */ /* 0x000fe400078e0018 */
[----:B------:R-:W-:Y:S02]  /*11750*/  IMAD R8, R81, UR4, RZ ;  /* 0x0000000451087c24 */ /* 0x000fe4000f8e02ff */
[----:B------:R-:W-:Y:S02]  /*11760*/  IMAD R30, R84, 0x40, R194 ;  /* 0x00000040541e7824 */ /* 0x000fe400078e02c2 */
[----:B------:R-:W-:Y:S01]  /*11770*/  IMAD R15, R82, UR5, R8 ;  /* 0x00000005520f7c24 */ /* 0x000fe2000f8e0208 */
[----:B0-----:R-:W-:-:S13]  /*11780*/  ISETP.NE.AND P0, PT, R35, 0x1, PT ;  /* 0x000000012300780c */ /* 0x001fda0003f05270 */
[----:B------:R-:W0:Y:S08]  /*11790*/  @P0 LDC R9, c[0x0][0xcec] ;  /* 0x00033b00ff090b82 */ /* 0x000e300000000800 */
[----:B------:R-:W3:Y:S01]  /*117a0*/  @P0 LDC R31, c[0x0][0xcf0] ;  /* 0x00033c00ff1f0b82 */ /* 0x000ee20000000800 */
[----:B--2---:R-:W-:Y:S02]  /*117b0*/  IMAD R20, R84, 0x40, R7 ;  /* 0x0000004054147824 */ /* 0x004fe400078e0207 */
[----:B------:R-:W-:-:S02]  /*117c0*/  IMAD.MOV.U32 R7, RZ, RZ, R21 ;  /* 0x000000ffff077224 */ /* 0x000fc400078e0015 */
[----:B0-----:R-:W-:-:S04]  /*117d0*/  @P0 IMAD.HI.U32 R8, R20, R9, RZ ;  /* 0x0000000914080227 */ /* 0x001fc800078e00ff */
[----:B------:R-:W-:Y:S01]  /*117e0*/  IMAD.MOV.U32 R9, RZ, RZ, R20 ;  /* 0x000000ffff097224 */ /* 0x000fe200078e0014 */
[----:B---3--:R-:W-:Y:S01]  /*117f0*/  @P0 SHF.R.U32.HI R9, RZ, R31, R8 ;  /* 0x0000001fff090219 */ /* 0x008fe20000011608 */
[----:B------:R-:W-:Y:S01]  /*11800*/  IMAD.WIDE.U32 R6, R82, UR4, R6 ;  /* 0x0000000452067c25 */ /* 0x000fe2000f8e0006 */
[----:B------:R-:W-:Y:S02]  /*11810*/  ULDC.64 UR4, c[0x0][0xc98] ;  /* 0x0003260000047ab9 */ /* 0x000fe40000000a00 */
[----:B------:R-:W-:Y:S01]  /*11820*/  SHF.R.S32.HI R31, RZ, 0x1f, R9 ;  /* 0x0000001fff1f7819 */ /* 0x000fe20000011409 */
[----:B------:R-:W-:Y:S02]  /*11830*/  IMAD.IADD R7, R7, 0x1, R15 ;  /* 0x0000000107077824 */ /* 0x000fe400078e020f */
[----:B------:R-:W-:Y:S02]  /*11840*/  IMAD.MOV R14, RZ, RZ, -R9 ;  /* 0x000000ffff0e7224 */ /* 0x000fe400078e0a09 */
[----:B------:R-:W-:-:S02]  /*11850*/  IMAD R8, R80, UR4, RZ ;  /* 0x0000000450087c24 */ /* 0x000fc4000f8e02ff */
        /* <DEDUP_REMOVED lines=17> */
[----:B------:R-:W-:Y:S02]  /*11970*/  ISETP.NE.AND P0, PT, R221, R14, PT ;  /* 0x0000000edd00720c */ /* 0x000fe40003f05270 */
[C---:B------:R-:W-:Y:S01]  /*11980*/  IADD3 R14, R30.reuse, 0x8, RZ ;  /* 0x000000081e0e7810 */ /* 0x040fe20007ffe0ff */
[----:B------:R-:W-:Y:S01]  /*11990*/  SHFL.IDX PT, R6, R15, RZ, 0x1c1f ;  /* 0x001c1fff0f067589 */ /* 0x000fe200000e0000 */
[-C--:B------:R-:W-:Y:S02]  /*119a0*/  ISETP.GE.OR P1, PT, R30, R35.reuse, P0 ;  /* 0x000000231e00720c */ /* 0x080fe40000726670 */
[----:B------:R-:W-:Y:S01]  /*119b0*/  ISETP.GE.OR P0, PT, R14, R35, P0 ;  /* 0x000000230e00720c */ /* 0x000fe20000706670 */
[----:B------:R-:W0:Y:S04]  /*119c0*/  SHFL.IDX PT, R7, R20, RZ, 0x1c1f ;  /* 0x001c1fff14077589 */ /* 0x000e2800000e0000 */
[----:B------:R-:W2:Y:S06]  /*119d0*/  SHFL.IDX PT, R9, R20, 0x1, 0x1c1f ;  /* 0x003c1f0014097f89 */ /* 0x000eac00000e0000 */
[----:B0-----:R0:W-:Y:S04]  /*119e0*/  @!P1 ST.E desc[UR40][R6.64], R162 ;  /* 0x000000a206009985 */ /* 0x0011e8000c101928 */
[----:B--2---:R0:W-:Y:S02]  /*119f0*/  @!P0 ST.E desc[UR40][R8.64], R161 ;  /* 0x000000a108008985 */ /* 0x0041e4000c101928 */
.L_x_1346:
[----:B------:R-:W2:Y:S01]  /*11a00*/  LDC R87, c[0x0][0xce8] ;  /* 0x00033a00ff577b82 */ /* 0x000ea20000000800 */
[----:B------:R-:W-:Y:S01]  /*11a10*/  ULDC.64 UR4, c[0x0][0xba0] ;  /* 0x0002e80000047ab9 */ /* 0x000fe20000000a00 */
[----:B0-----:R-:W5:Y:S01]  /*11a20*/  LD.E.128 R4, desc[UR40][R4.64] ;  /* 0x0000002804047980 */ /* 0x001f62000c101d00 */
[----:B------:R-:W-:-:S03]  /*11a30*/  IMAD R21, R21, UR4, RZ ;  /* 0x0000000415157c24 */ /* 0x000fc6000f8e02ff */
[----:B------:R-:W5:Y:S01]  /*11a40*/  LD.E.128 R8, desc[UR40][R10.64] ;  /* 0x000000280a087980 */ /* 0x000f62000c101d00 */
[C---:B------:R-:W-:Y:S01]  /*11a50*/  IMAD R83, R24.reuse, UR5, R21 ;  /* 0x0000000518537c24 */ /* 0x040fe2000f8e0215 */
[----:B------:R-:W0:Y:S01]  /*11a60*/  LDC R85, c[0x0][0xbc8] ;  /* 0x0002f200ff557b82 */ /* 0x000e220000000800 */
[----:B------:R-:W-:Y:S01]  /*11a70*/  IMAD.WIDE.U32 R20, R24, UR4, RZ ;  /* 0x0000000418147c25 */ /* 0x000fe2000f8e00ff */
[----:B------:R-:W-:Y:S01]  /*11a80*/  ULDC.64 UR4, c[0x0][0xbe8] ;  /* 0x0002fa0000047ab9 */ /* 0x000fe20000000a00 */
[----:B------:R-:W5:Y:S02]  /*11a90*/  LD.E.128 R12, desc[UR40][R12.64] ;  /* 0x000000280c0c7980 */ /* 0x000f64000c101d00 */
[----:B------:R-:W-:Y:S02]  /*11aa0*/  IMAD.IADD R21, R21, 0x1, R83 ;  /* 0x0000000115157824 */ /* 0x000fe400078e0253 */
[----:B------:R-:W-:Y:S01]  /*11ab0*/  IMAD R81, R81, UR4, RZ ;  /* 0x0000000451517c24 */ /* 0x000fe2000f8e02ff */
[----:B------:R-:W5:Y:S04]  /*11ac0*/  LD.E.128 R28, desc[UR40][R28.64] ;  /* 0x000000281c1c7980 */ /* 0x000f68000c101d00 */
[----:B------:R-:W5:Y:S01]  /*11ad0*/  LD.E.128 R32, desc[UR40][R32.64] ;  /* 0x0000002820207980 */ /* 0x000f62000c101d00 */
[----:B--2---:R-:W-:Y:S01]  /*11ae0*/  ISETP.NE.AND P1, PT, R87, 0x1, PT ;  /* 0x000000015700780c */ /* 0x004fe20003f25270 */
[----:B------:R-:W-:-:S02]  /*11af0*/  IMAD R81, R82, UR5, R81 ;  /* 0x0000000552517c24 */ /* 0x000fc4000f8e0251 */
[----:B------:R-:W5:Y:S01]  /*11b00*/  LD.E.128 R36, desc[UR40][R36.64] ;  /* 0x0000002824247980 */ /* 0x000f62000c101d00 */
[----:B------:R-:W-:Y:S01]  /*11b10*/  IMAD.WIDE.U32 R20, R82, UR4, R20 ;  /* 0x0000000452147c25 */ /* 0x000fe2000f8e0014 */
[----:B------:R-:W-:Y:S01]  /*11b20*/  SHF.R.S32.HI R82, RZ, 0x1f, R90 ;  /* 0x0000001fff527819 */ /* 0x000fe2000001145a */
[----:B------:R-:W-:Y:S01]  /*11b30*/  ULDC.64 UR4, c[0x0][0xbf0] ;  /* 0x0002fc0000047ab9 */ /* 0x000fe20000000a00 */
[----:B------:R-:W5:Y:S02]  /*11b40*/  LD.E.128 R40, desc[UR40][R40.64] ;  /* 0x0000002828287980 */ /* 0x000f64000c101d00 */
[----:B------:R-:W-:Y:S02]  /*11b50*/  LEA.HI R82, R82, R90, RZ, 0x3 ;  /* 0x0000005a52527211 */ /* 0x000fe400078f18ff */
[----:B------:R-:W5:Y:S02]  /*11b60*/  LD.E.128 R44, desc[UR40][R44.64] ;  /* 0x000000282c2c7980 */ /* 0x000f64000c101d00 */
[----:B------:R-:W2:Y:S01]  /*11b70*/  @P1 LDC R83, c[0x0][0xcec] ;  /* 0x00033b00ff531b82 */ /* 0x000ea20000000800 */
[----:B------:R-:W-:Y:S01]  /*11b80*/  LOP3.LUT R82, R82, 0xfffffff8, RZ, 0xc0, !PT ;  /* 0xfffffff852527812 */ /* 0x000fe200078ec0ff */
[----:B------:R-:W5:Y:S04]  /*11b90*/  LD.E.128 R48, desc[UR40][R48.64] ;  /* 0x0000002830307980 */ /* 0x000f68000c101d00 */
[----:B------:R-:W5:Y:S02]  /*11ba0*/  LD.E.128 R52, desc[UR40][R52.64] ;  /* 0x0000002834347980 */ /* 0x000f64000c101d00 */
[----:B------:R-:W3:Y:S01]  /*11bb0*/  @P1 LDC R89, c[0x0][0xcf0] ;  /* 0x00033c00ff591b82 */ /* 0x000ee20000000800 */
[----:B------:R-:W-:Y:S01]  /*11bc0*/  IMAD.IADD R82, R90, 0x1, -R82 ;  /* 0x000000015a527824 */ /* 0x000fe200078e0a52 */
[----:B------:R-:W5:Y:S03]  /*11bd0*/  LD.E.128 R56, desc[UR40][R56.64] ;  /* 0x0000002838387980 */ /* 0x000f66000c101d00 */
[----:B------:R-:W-:Y:S01]  /*11be0*/  IMAD R24, R82, 0x20, R98 ;  /* 0x0000002052187824 */ /* 0x000fe200078e0262 */
[----:B------:R-:W5:Y:S01]  /*11bf0*/  LD.E.128 R60, desc[UR40][R60.64] ;  /* 0x000000283c3c7980 */ /* 0x000f62000c101d00 */
[----:B------:R-:W-:-:S02]  /*11c00*/  VIADD R101, R192, 0x40 ;  /* 0x00000040c0657836 */ /* 0x000fc40000000000 */
[----:B------:R-:W-:Y:S01]  /*11c10*/  IMAD R82, R84, 0x40, R24 ;  /* 0x0000004054527824 */ /* 0x000fe200078e0218 */
[----:B------:R-:W5:Y:S01]  /*11c20*/  LD.E.128 R64, desc[UR40][R64.64] ;  /* 0x0000002840407980 */ /* 0x000f62000c101d00 */
[----:B------:R-:W-:Y:S01]  /*11c30*/  IMAD.IADD R21, R21, 0x1, R81 ;  /* 0x0000000115157824 */ /* 0x000fe200078e0251 */
[----:B0-----:R-:W-:Y:S01]  /*11c40*/  ISETP.GE.AND P0, PT, R101, R85, PT ;  /* 0x000000556500720c */ /* 0x001fe20003f06270 */
[----:B------:R-:W-:Y:S01]  /*11c50*/  IMAD R80, R80, UR4, RZ ;  /* 0x0000000450507c24 */ /* 0x000fe2000f8e02ff */
[----:B------:R-:W5:Y:S01]  /*11c60*/  LD.E.128 R68, desc[UR40][R68.64] ;  /* 0x0000002844447980 */ /* 0x000f62000c101d00 */
[----:B------:R-:W-:Y:S02]  /*11c70*/  VIADD R99, R192, 0x80 ;  /* 0x00000080c0637836 */ /* 0x000fe40000000000 */
[----:B--2---:R-:W-:Y:S01]  /*11c80*/  @P1 IMAD.HI.U32 R24, R82, R83, RZ ;  /* 0x0000005352181227 */ /* 0x004fe200078e00ff */
[----:B------:R-:W5:Y:S03]  /*11c90*/  LD.E.128 R72, desc[UR40][R72.64] ;  /* 0x0000002848487980 */ /* 0x000f66000c101d00 */
[C---:B------:R-:W-:Y:S01]  /*11ca0*/  IMAD R81, R3.reuse, UR5, R80 ;  /* 0x0000000503517c24 */ /* 0x040fe2000f8e0250 */
[----:B------:R-:W-:Y:S01]  /*11cb0*/  SEL R80, RZ, 0xffffffff, P0 ;  /* 0xffffffffff507807 */ /* 0x000fe20000000000 */
[----:B------:R-:W-:Y:S01]  /*11cc0*/  IMAD.WIDE.U32 R20, R3, UR4, R20 ;  /* 0x0000000403147c25 */ /* 0x000fe2000f8e0014 */
[----:B------:R-:W-:Y:S01]  /*11cd0*/  ISETP.GE.AND P0, PT, R99, R85, PT ;  /* 0x000000556300720c */ /* 0x000fe20003f06270 */
[----:B------:R-:W-:Y:S01]  /*11ce0*/  ULDC.64 UR4, c[0x0][0xbe0] ;  /* 0x0002f80000047ab9 */ /* 0x000fe20000000a00 */
[----:B------:R-:W5:Y:S01]  /*11cf0*/  LD.E.128 R76, desc[UR40][R76.64] ;  /* 0x000000284c4c7980 */ /* 0x000f62000c101d00 */
        /* <DEDUP_REMOVED lines=8> */
[----:B------:R-:W-:Y:S01]  /*11d80*/  VIADD R95, R192, 0x100 ;  /* 0x00000100c05f7836 */ /* 0x000fe20000000000 */
[----:B------:R-:W-:Y:S01]  /*11d90*/  ISETP.GE.AND P0, PT, R97, R85, PT ;  /* 0x000000556100720c */ /* 0x000fe20003f06270 */
[--C-:B------:R-:W-:Y:S01]  /*11da0*/  IMAD.MOV R81, RZ, RZ, -R3.reuse ;  /* 0x000000ffff517224 */ /* 0x100fe200078e0a03 */
[----:B------:R-:W-:Y:S01]  /*11db0*/  LOP3.LUT R24, R83, 0x2, R24, 0xe2, !PT ;  /* 0x0000000253187812 */ /* 0x000fe200078ee218 */
[----:B------:R-:W-:Y:S01]  /*11dc0*/  IMAD.SHL.U32 R83, R80, 0x4, RZ ;  /* 0x0000000450537824 */ /* 0x000fe200078e00ff */
[----:B------:R-:W-:Y:S01]  /*11dd0*/  SEL R80, RZ, 0xffffffff, P0 ;  /* 0xffffffffff507807 */ /* 0x000fe20000000000 */
[----:B------:R-:W-:Y:S01]  /*11de0*/  IMAD R81, R87, R81, R82 ;  /* 0x0000005157517224 */ /* 0x000fe200078e0252 */
[-C--:B------:R-:W-:Y:S01]  /*11df0*/  ISETP.GE.AND P0, PT, R95, R85.reuse, PT ;  /* 0x000000555f00720c */ /* 0x080fe20003f06270 */
[----:B------:R-:W-:Y:S01]  /*11e00*/  VIADD R93, R192, 0x140 ;  /* 0x00000140c05d7836 */ /* 0x000fe20000000000 */
[----:B------:R-:W-:Y:S01]  /*11e10*/  SHF.R.S32.HI R82, RZ, 0x1f, R3 ;  /* 0x0000001fff527819 */ /* 0x000fe20000011403 */
        /* <DEDUP_REMOVED lines=8> */
[----:B------:R-:W-:Y:S01]  /*11ea0*/  SEL R80, RZ, 0xffffffff, P0 ;  /* 0xffffffffff507807 */ /* 0x000fe20000000000 */
[----:B------:R-:W-:Y:S01]  /*11eb0*/  IMAD R82, R82, UR4, RZ ;  /* 0x0000000452527c24 */ /* 0x000fe2000f8e02ff */
[----:B------:R-:W-:Y:S01]  /*11ec0*/  ISETP.GE.AND P0, PT, R93, R85, PT ;  /* 0x000000555d00720c */ /* 0x000fe20003f06270 */
[----:B------:R-:W-:Y:S01]  /*11ed0*/  IMAD.WIDE.U32 R20, R3, UR4, R20 ;  /* 0x0000000403147c25 */ /* 0x000fe2000f8e0014 */
[----:B------:R-:W-:Y:S01]  /*11ee0*/  SHF.L.U32 R89, R80, 0x4, RZ ;  /* 0x0000000450597819 */ /* 0x000fe200000006ff */
[----:B------:R-:W-:Y:S01]  /*11ef0*/  BSSY B1, `(.L_x_1347) ;  /* 0x000004f000017945 */ /* 0x000fe20003800000 */
[----:B------:R-:W-:Y:S01]  /*11f00*/  LOP3.LUT R24, R83, 0x8, R24, 0xe2, !PT ;  /* 0x0000000853187812 */ /* 0x000fe200078ee218 */
[----:B------:R-:W-:Y:S01]  /*11f10*/  IMAD R83, R3, UR5, R82 ;  /* 0x0000000503537c24 */ /* 0x000fe2000f8e0252 */
[----:B------:R-:W-:Y:S01]  /*11f20*/  SHF.R.S32.HI R80, RZ, 0x1f, R81 ;  /* 0x0000001fff507819 */ /* 0x000fe20000011451 */
[----:B------:R-:W-:Y:S01]  /*11f30*/  ULDC.64 UR4, c[0x0][0xbd8] ;  /* 0x0002f60000047ab9 */ /* 0x000fe20000000a00 */
[----:B------:R-:W-:Y:S01]  /*11f40*/  IMAD R88, R0, R87, RZ ;  /* 0x0000005700587224 */ /* 0x000fe200078e02ff */
[----:B------:R-:W-:Y:S01]  /*11f50*/  SEL R3, RZ, 0xffffffff, P0 ;  /* 0xffffffffff037807 */ /* 0x000fe20000000000 */
[----:B------:R-:W-:Y:S01]  /*11f60*/  IMAD.IADD R21, R21, 0x1, R83 ;  /* 0x0000000115157824 */ /* 0x000fe200078e0253 */
[----:B------:R-:W-:Y:S01]  /*11f70*/  LOP3.LUT R24, R89, 0x10, R24, 0xe2, !PT ;  /* 0x0000001059187812 */ /* 0x000fe200078ee218 */
[----:B------:R-:W-:-:S02]  /*11f80*/  IMAD R80, R80, UR4, RZ ;  /* 0x0000000450507c24 */ /* 0x000fc4000f8e02ff */
[----:B------:R-:W-:Y:S02]  /*11f90*/  IMAD R87, R84, 0x40, R98 ;  /* 0x0000004054577824 */ /* 0x000fe400078e0262 */
[----:B------:R-:W-:Y:S02]  /*11fa0*/  VIADD R91, R192, 0x180 ;  /* 0x00000180c05b7836 */ /* 0x000fe40000000000 */
[----:B------:R-:W-:Y:S01]  /*11fb0*/  IMAD R83, R81, UR5, R80 ;  /* 0x0000000551537c24 */ /* 0x000fe2000f8e0250 */
[----:B------:R-:W-:Y:S01]  /*11fc0*/  ISETP.GE.AND P1, PT, R87, R88, PT ;  /* 0x000000585700720c */ /* 0x000fe20003f26270 */
[----:B------:R-:W-:Y:S01]  /*11fd0*/  IMAD.WIDE.U32 R20, R81, UR4, R20 ;  /* 0x0000000451147c25 */ /* 0x000fe2000f8e0014 */
[----:B------:R-:W-:Y:S01]  /*11fe0*/  ULDC.64 UR4, c[0x0][0xb80] ;  /* 0x0002e00000047ab9 */ /* 0x000fe20000000a00 */
[----:B------:R-:W-:Y:S02]  /*11ff0*/  ISETP.GE.AND P0, PT, R91, R85, PT ;  /* 0x000000555b00720c */ /* 0x000fe40003f06270 */
[----:B------:R-:W-:Y:S01]  /*12000*/  IMAD.SHL.U32 R3, R3, 0x20, RZ ;  /* 0x0000002003037824 */ /* 0x000fe200078e00ff */
[----:B------:R-:W-:Y:S01]  /*12010*/  LEA R84, P2, R20, UR4, 0x1 ;  /* 0x0000000414547c11 */ /* 0x000fe2000f8408ff */
[----:B------:R-:W-:-:S02]  /*12020*/  VIADD R90, R192, 0x1c0 ;  /* 0x000001c0c05a7836 */ /* 0x000fc40000000000 */
[----:B------:R-:W-:Y:S01]  /*12030*/  IMAD.IADD R21, R21, 0x1, R83 ;  /* 0x0000000115157824 */ /* 0x000fe200078e0253 */
[----:B------:R-:W-:Y:S01]  /*12040*/  LOP3.LUT R24, R3, 0x20, R24, 0xe2, !PT ;  /* 0x0000002003187812 */ /* 0x000fe200078ee218 */
[----:B------:R-:W-:Y:S01]  /*12050*/  VIADD R0, R2, 0x38820 ;  /* 0x0003882002007836 */ /* 0x000fe20000000000 */
[----:B------:R-:W-:Y:S01]  /*12060*/  SEL R3, RZ, 0x40, P0 ;  /* 0x00000040ff037807 */ /* 0x000fe20000000000 */
[----:B------:R-:W-:Y:S01]  /*12070*/  VIADD R89, R192, 0x1c0 ;  /* 0x000001c0c0597836 */ /* 0x000fe20000000000 */
[----:B------:R-:W-:Y:S01]  /*12080*/  ISETP.GE.AND P0, PT, R90, R85, PT ;  /* 0x000000555a00720c */ /* 0x000fe20003f06270 */
[----:B------:R-:W-:Y:S01]  /*12090*/  VIADD R92, R192, 0x180 ;  /* 0x00000180c05c7836 */ /* 0x000fe20000000000 */
[----:B------:R-:W-:Y:S01]  /*120a0*/  LEA.HI.X R86, R20, UR5, R21, 0x1, P2 ;  /* 0x0000000514567c11 */ /* 0x000fe200090f0c15 */
[C---:B------:R-:W-:Y:S01]  /*120b0*/  VIADD R94, R192.reuse, 0x140 ;  /* 0x00000140c05e7836 */ /* 0x040fe20000000000 */
[----:B------:R-:W-:Y:S01]  /*120c0*/  PRMT R0, RZ, 0x654, R0 ;  /* 0x00000654ff007816 */ /* 0x000fe20000000000 */
[----:B------:R-:W-:Y:S01]  /*120d0*/  VIADD R96, R192, 0x100 ;  /* 0x00000100c0607836 */ /* 0x000fe20000000000 */
[----:B------:R-:W-:Y:S01]  /*120e0*/  LOP3.LUT R3, R24, R3, RZ, 0xfc, !PT ;  /* 0x0000000318037212 */ /* 0x000fe200078efcff */
[C---:B------:R-:W-:Y:S01]  /*120f0*/  VIADD R98, R192.reuse, 0xc0 ;  /* 0x000000c0c0627836 */ /* 0x040fe20000000000 */
[----:B------:R-:W-:Y:S01]  /*12100*/  SEL R24, RZ, 0x80, P0 ;  /* 0x00000080ff187807 */ /* 0x000fe20000000000 */
[C---:B------:R-:W-:Y:S01]  /*12110*/  VIADD R100, R192.reuse, 0x80 ;  /* 0x00000080c0647836 */ /* 0x040fe20000000000 */
[----:B0-----:R0:W-:Y:S01]  /*12120*/  SYNCS.ARRIVE.TRANS64.RED.A1T0 RZ, [R0+URZ], RZ ;  /* 0x000000ff00ff79a7 */ /* 0x0011e2000810043f */
[----:B------:R-:W-:Y:S01]  /*12130*/  VIADD R102, R192, 0x40 ;  /* 0x00000040c0667836 */ /* 0x000fe20000000000 */
[----:B------:R0:W2:Y:S01]  /*12140*/  SHFL.IDX PT, R20, R84, RZ, 0x181f ;  /* 0x00181fff54147589 */ /* 0x0000a200000e0000 */
[----:B------:R-:W-:-:S02]  /*12150*/  LOP3.LUT R24, R3, R24, RZ, 0xfc, !PT ;  /* 0x0000001803187212 */ /* 0x000fc400078efcff */
[----:B------:R-:W-:Y:S01]  /*12160*/  SHF.R.S32.HI R89, RZ, 0x1f, R89 ;  /* 0x0000001fff597819 */ /* 0x000fe20000011459 */
[----:B------:R0:W3:Y:S01]  /*12170*/  SHFL.IDX PT, R21, R86, RZ, 0x181f ;  /* 0x00181fff56157589 */ /* 0x0000e200000e0000 */
[----:B------:R-:W-:Y:S02]  /*12180*/  SHF.R.S32.HI R92, RZ, 0x1f, R92 ;  /* 0x0000001fff5c7819 */ /* 0x000fe4000001145c */
[----:B------:R-:W-:Y:S02]  /*12190*/  SHF.R.S32.HI R94, RZ, 0x1f, R94 ;  /* 0x0000001fff5e7819 */ /* 0x000fe4000001145e */
[----:B------:R-:W-:Y:S02]  /*121a0*/  SHF.R.S32.HI R96, RZ, 0x1f, R96 ;  /* 0x0000001fff607819 */ /* 0x000fe40000011460 */
[----:B------:R-:W-:Y:S02]  /*121b0*/  SHF.R.S32.HI R98, RZ, 0x1f, R98 ;  /* 0x0000001fff627819 */ /* 0x000fe40000011462 */
[----:B------:R-:W-:-:S02]  /*121c0*/  SHF.R.S32.HI R100, RZ, 0x1f, R100 ;  /* 0x0000001fff647819 */ /* 0x000fc40000011464 */
[----:B------:R-:W-:Y:S01]  /*121d0*/  SHF.R.S32.HI R102, RZ, 0x1f, R102 ;  /* 0x0000001fff667819 */ /* 0x000fe20000011466 */
[----:B0-----:R-:W-:Y:S06]  /*121e0*/  @P1 BRA `(.L_x_1348) ;  /* 0x00000000007c1947 */ /* 0x001fec0003800000 */
[-C--:B------:R-:W-:Y:S02]  /*121f0*/  ISETP.GE.AND P1, PT, R101, R85.reuse, PT ;  /* 0x000000556500720c */ /* 0x080fe40003f26270 */
[-C--:B------:R-:W-:Y:S02]  /*12200*/  ISETP.GE.AND P0, PT, R192, R85.reuse, PT ;  /* 0x00000055c000720c */ /* 0x080fe40003f06270 */
[-C--:B------:R-:W-:Y:S02]  /*12210*/  ISETP.GE.AND P5, PT, R99, R85.reuse, PT ;  /* 0x000000556300720c */ /* 0x080fe40003fa6270 */
[----:B------:R-:W-:-:S07]  /*12220*/  ISETP.GE.AND P3, PT, R97, R85, PT ;  /* 0x000000556100720c */ /* 0x000fce0003f66270 */
[C---:B--2---:R-:W-:Y:S02]  /*12230*/  @!P1 LEA R80, P2, R101.reuse, R20, 0x1 ;  /* 0x0000001465509211 */ /* 0x044fe400078408ff */
[----:B---3--:R-:W-:Y:S02]  /*12240*/  @!P0 IMAD.WIDE R82, R192, 0x2, R20 ;  /* 0x00000002c0528825 */ /* 0x008fe400078e0214 */
        /* <DEDUP_REMOVED lines=25> */
.L_x_1348:
[----:B------:R-:W-:Y:S05]  /*123e0*/  BSYNC B1 ;  /* 0x0000000000017941 */ /* 0x000fea0003800000 */
.L_x_1347:
[----:B------:R-:W-:Y:S01]  /*123f0*/  VIADD R0, R87, 0x20 ;  /* 0x0000002057007836 */ /* 0x000fe20000000000 */
[----:B0----5:R0:W4:Y:S04]  /*12400*/  SHFL.IDX PT, R5, R86, 0x1, 0x181f ;  /* 0x00381f0056057f89 */ /* 0x02112800000e0000 */
[----:B------:R-:W-:Y:S01]  /*12410*/  ISETP.GE.AND P0, PT, R0, R88, PT ;  /* 0x000000580000720c */ /* 0x000fe20003f06270 */
[----:B------:R0:W0:-:S12]  /*12420*/  SHFL.IDX PT, R4, R84, 0x1, 0x181f ;  /* 0x00381f0054047f89 */ /* 0x00001800000e0000 */
[----:B------:R-:W-:Y:S05]  /*12430*/  @P0 BRA `(.L_x_1349) ;  /* 0x0000001000680947 */ /* 0x000fea0003800000 */
[-C--:B------:R-:W-:Y:S02]  /*12440*/  ISETP.GE.AND P5, PT, R101, R85.reuse, PT ;  /* 0x000000556500720c */ /* 0x080fe40003fa6270 */
[-C--:B------:R-:W-:Y:S02]  /*12450*/  ISETP.GE.AND P6, PT, R192, R85.reuse, PT ;  /* 0x00000055c000720c */ /* 0x080fe40003fc6270 */
[-C--:B------:R-:W-:Y:S02]  /*12460*/  ISETP.GE.AND P3, PT, R99, R85.reuse, PT ;  /* 0x000000556300720c */ /* 0x080fe40003f66270 */
[-C--:B------:R-:W-:Y:S02]  /*12470*/  ISETP.GE.AND P2, PT, R97, R85.reuse, PT ;  /* 0x000000556100720c */ /* 0x080fe40003f46270 */
[-C--:B------:R-:W-:Y:S02]  /*12480*/  ISETP.GE.AND P1, PT, R95, R85.reuse, PT ;  /* 0x000000555f00720c */ /* 0x080fe40003f26270 */
[----:B------:R-:W-:-:S03]  /*12490*/  ISETP.GE.AND P0, PT, R93, R85, PT ;  /* 0x000000555d00720c */ /* 0x000fc60003f06270 */
[CC--:B0-----:R-:W-:Y:S02]  /*124a0*/  @!P5 LEA R12, P4, R101.reuse, R4.reuse, 0x1 ;  /* 0x00000004650cd211 */ /* 0x0c1fe400078808ff */
[----:B----4-:R-:W-:Y:S02]  /*124b0*/  @!P6 IMAD.WIDE R6, R192, 0x2, R4 ;  /* 0x00000002c006e825 */ /* 0x010fe400078e0204 */
[----:B------:R-:W-:Y:S02]  /*124c0*/  @!P5 LEA.HI.X R13, R101, R5, R102, 0x1, P4 ;  /* 0x00000005650dd211 */ /* 0x000fe400020f0c66 */
[----:B------:R-:W-:Y:S01]  /*124d0*/  LOP3.LUT P4, RZ, R3, 0x40, RZ, 0xc0, !PT ;  /* 0x0000004003ff7812 */ /* 0x000fe2000788c0ff */
[----:B------:R0:W-:Y:S01]  /*124e0*/  @!P6 ST.E.128 desc[UR40][R6.64], R8 ;  /* 0x000000080600e985 */ /* 0x0001e2000c101d28 */
[----:B------:R-:W-:-:S03]  /*124f0*/  @!P3 LEA R14, P6, R99, R4, 0x1 ;  /* 0x00000004630eb211 */ /* 0x000fc600078c08ff */
[----:B------:R4:W-:Y:S01]  /*12500*/  @!P5 ST.E.128 desc[UR40][R12.64], R28 ;  /* 0x0000001c0c00d985 */ /* 0x0009e2000c101d28 */
[-C--:B------:R-:W-:Y:S02]  /*12510*/  @!P3 LEA.HI.X R15, R99, R5.reuse, R100, 0x1, P6 ;  /* 0x00000005630fb211 */ /* 0x080fe400030f0c64 */
[-C--:B--2---:R-:W-:Y:S02]  /*12520*/  @!P2 LEA R20, P5, R97, R4.reuse, 0x1 ;  /* 0x000000046114a211 */ /* 0x084fe400078a08ff */
[-C--:B------:R-:W-:Y:S01]  /*12530*/  @!P1 LEA R32, P6, R95, R4.reuse, 0x1 ;  /* 0x000000045f209211 */ /* 0x080fe200078c08ff */
[----:B------:R4:W-:Y:S01]  /*12540*/  @!P3 ST.E.128 desc[UR40][R14.64], R36 ;  /* 0x000000240e00b985 */ /* 0x0009e2000c101d28 */
[----:B------:R-:W-:Y:S02]  /*12550*/  @!P0 LEA R34, P3, R93, R4, 0x1 ;  /* 0x000000045d228211 */ /* 0x000fe400078608ff */
[-C--:B---3--:R-:W-:Y:S02]  /*12560*/  @!P2 LEA.HI.X R21, R97, R5.reuse, R98, 0x1, P5 ;  /* 0x000000056115a211 */ /* 0x088fe400028f0c62 */
        /* <DEDUP_REMOVED lines=14> */
.L_x_1344:
        /* <DEDUP_REMOVED lines=26> */
.L_x_1350:
[----:B------:R-:W2:Y:S04]  /*127f0*/  LDL.LU R5, [R1+0x38] ;  /* 0x0000380001057983 */ /* 0x000ea80000300800 */
[----:B------:R-:W3:Y:S04]  /*12800*/  LDL.LU R4, [R1+0x50] ;  /* 0x0000500001047983 */ /* 0x000ee80000300800 */
[----:B------:R-:W4:Y:S04]  /*12810*/  LDL R28, [R1+0x2c] ;  /* 0x00002c00011c7983 */ /* 0x000f280000100800 */
[----:B------:R0:W5:Y:S01]  /*12820*/  LDL R20, [R1+0x4c] ;  /* 0x00004c0001147983 */ /* 0x0001620000100800 */
        /* <DEDUP_REMOVED lines=46> */
.L_x_1352:
[----:B------:R-:W-:Y:S05]  /*12b10*/  BSYNC B1 ;  /* 0x0000000000017941 */ /* 0x000fea0003800000 */
.L_x_1351:
        /* <DEDUP_REMOVED lines=11> */
[----:B------:R-:W-:Y:S01]  /*12bd0*/  ULDC.64 UR4, c[0x0][0xbe8] ;  /* 0x0002fa0000047ab9 */ /* 0x000fe20000000a00 */
[----:B------:R-:W-:Y:S01]  /*12be0*/  LOP3.LUT R8, R8, 0xfffffff8, RZ, 0xc0, !PT ;  /* 0xfffffff808087812 */ /* 0x000fe200078ec0ff */
[----:B------:R-:W0:Y:S01]  /*12bf0*/  @P0 LDC R7, c[0x0][0xcec] ;  /* 0x00033b00ff070b82 */ /* 0x000e220000000800 */
[----:B------:R-:W-:Y:S01]  /*12c00*/  IMAD.IADD R5, R5, 0x1, R3 ;  /* 0x0000000105057824 */ /* 0x000fe200078e0203 */
[----:B------:R-:W-:Y:S01]  /*12c10*/  SHF.R.S32.HI R12, RZ, 0x3, R12 ;  /* 0x00000003ff0c7819 */ /* 0x000fe2000001140c */
[----:B------:R-:W-:-:S02]  /*12c20*/  IMAD R3, R13, UR4, RZ ;  /* 0x000000040d037c24 */ /* 0x000fc4000f8e02ff */
[----:B------:R-:W-:Y:S02]  /*12c30*/  VIADD R43, R192, 0x40 ;  /* 0x00000040c02b7836 */ /* 0x000fe40000000000 */
[----:B------:R-:W-:Y:S01]  /*12c40*/  IMAD.IADD R8, R24, 0x1, -R8 ;  /* 0x0000000118087824 */ /* 0x000fe200078e0a08 */
[----:B------:R-:W3:Y:S01]  /*12c50*/  @P0 LDC R9, c[0x0][0xcf0] ;  /* 0x00033c00ff090b82 */ /* 0x000ee20000000800 */
[C---:B------:R-:W-:Y:S02]  /*12c60*/  IMAD R3, R28.reuse, UR5, R3 ;  /* 0x000000051c037c24 */ /* 0x040fe4000f8e0203 */
[----:B------:R-:W-:Y:S01]  /*12c70*/  IMAD.WIDE.U32 R4, R28, UR4, R4 ;  /* 0x000000041c047c25 */ /* 0x000fe2000f8e0004 */
[----:B------:R-:W-:Y:S01]  /*12c80*/  ULDC.64 UR4, c[0x0][0xbf0] ;  /* 0x0002fc0000047ab9 */ /* 0x000fe20000000a00 */
[-C--:B--2---:R-:W-:Y:S02]  /*12c90*/  ISETP.GE.AND P1, PT, R43, R21.reuse, PT ;  /* 0x000000152b00720c */ /* 0x084fe40003f26270 */
[----:B------:R-:W-:Y:S01]  /*12ca0*/  IMAD R6, R8, 0x20, R12 ;  /* 0x0000002008067824 */ /* 0x000fe200078e020c */
[----:B------:R-:W-:Y:S01]  /*12cb0*/  ISETP.GE.AND P2, PT, R192, R21, PT ;  /* 0x00000015c000720c */ /* 0x000fe20003f46270 */
[----:B------:R-:W-:Y:S01]  /*12cc0*/  IMAD.IADD R5, R5, 0x1, R3 ;  /* 0x0000000105057824 */ /* 0x000fe200078e0203 */
[----:B------:R-:W-:Y:S01]  /*12cd0*/  SEL R10, RZ, 0xffffffff, P1 ;  /* 0xffffffffff0a7807 */ /* 0x000fe20000800000 */
[----:B------:R-:W-:-:S02]  /*12ce0*/  IMAD R3, R14, UR4, RZ ;  /* 0x000000040e037c24 */ /* 0x000fc4000f8e02ff */
[----:B------:R-:W-:Y:S02]  /*12cf0*/  IMAD R8, R20, 0x40, R6 ;  /* 0x0000004014087824 */ /* 0x000fe400078e0206 */
[C---:B------:R-:W-:Y:S02]  /*12d00*/  IMAD R3, R15.reuse, UR5, R3 ;  /* 0x000000050f037c24 */ /* 0x040fe4000f8e0203 */
[----:B------:R-:W-:Y:S01]  /*12d10*/  IMAD.WIDE.U32 R4, R15, UR4, R4 ;  /* 0x000000040f047c25 */ /* 0x000fe2000f8e0004 */
[----:B------:R-:W-:-:S03]  /*12d20*/  ULDC.64 UR4, c[0x0][0xbe0] ;  /* 0x0002f80000047ab9 */ /* 0x000fc60000000a00 */
[----:B------:R-:W-:Y:S01]  /*12d30*/  VIADD R41, R192, 0x80 ;  /* 0x00000080c0297836 */ /* 0x000fe20000000000 */
[----:B------:R-:W-:Y:S01]  /*12d40*/  IADD3 R5, R5, R3, RZ ;  /* 0x0000000305057210 */ /* 0x000fe20007ffe0ff */
[----:B0-----:R-:W-:Y:S01]  /*12d50*/  @P0 IMAD.HI.U32 R6, R8, R7, RZ ;  /* 0x0000000708060227 */ /* 0x001fe200078e00ff */
[----:B------:R-:W-:Y:S02]  /*12d60*/  SEL R7, RZ, 0x1, P2 ;  /* 0x00000001ff077807 */ /* 0x000fe40001000000 */
[----:B------:R-:W-:Y:S01]  /*12d70*/  ISETP.GE.AND P2, PT, R41, R21, PT ;  /* 0x000000152900720c */ /* 0x000fe20003f46270 */
[----:B------:R-:W-:Y:S02]  /*12d80*/  IMAD.SHL.U32 R10, R10, 0x2, RZ ;  /* 0x000000020a0a7824 */ /* 0x000fe400078e00ff */
[C---:B------:R-:W-:Y:S02]  /*12d90*/  VIADD R39, R192.reuse, 0xc0 ;  /* 0x000000c0c0277836 */ /* 0x040fe40000000000 */
[----:B------:R-:W-:Y:S01]  /*12da0*/  IMAD.MOV.U32 R3, RZ, RZ, R8 ;  /* 0x000000ffff037224 */ /* 0x000fe200078e0008 */
[----:B---3--:R-:W-:Y:S01]  /*12db0*/  @P0 SHF.R.U32.HI R3, RZ, R9, R6 ;  /* 0x00000009ff030219 */ /* 0x008fe20000011606 */
[----:B------:R-:W-:Y:S01]  /*12dc0*/  VIADD R37, R192, 0x100 ;  /* 0x00000100c0257836 */ /* 0x000fe20000000000 */
[----:B------:R-:W-:Y:S01]  /*12dd0*/  LOP3.LUT R9, R10, 0x2, R7, 0xe2, !PT ;  /* 0x000000020a097812 */ /* 0x000fe200078ee207 */
[----:B------:R-:W-:Y:S01]  /*12de0*/  IMAD R31, R0, R29, RZ ;  /* 0x0000001d001f7224 */ /* 0x000fe200078e02ff */
[----:B------:R-:W-:Y:S01]  /*12df0*/  ISETP.GE.AND P1, PT, R39, R21, PT ;  /* 0x000000152700720c */ /* 0x000fe20003f26270 */
[----:B------:R-:W-:Y:S01]  /*12e00*/  IMAD.MOV R7, RZ, RZ, -R3 ;  /* 0x000000ffff077224 */ /* 0x000fe200078e0a03 */
[----:B------:R-:W-:Y:S01]  /*12e10*/  SEL R10, RZ, 0xffffffff, P2 ;  /* 0xffffffffff0a7807 */ /* 0x000fe20001000000 */
[----:B------:R-:W-:Y:S01]  /*12e20*/  IMAD.WIDE.U32 R4, R3, UR4, R4 ;  /* 0x0000000403047c25 */ /* 0x000fe2000f8e0004 */
[----:B------:R-:W-:-:S02]  /*12e30*/  SHF.R.S32.HI R6, RZ, 0x1f, R3 ;  /* 0x0000001fff067819 */ /* 0x000fc40000011403 */
[----:B------:R-:W-:Y:S01]  /*12e40*/  SEL R11, RZ, 0xffffffff, P1 ;  /* 0xffffffffff0b7807 */ /* 0x000fe20000800000 */
[----:B------:R-:W-:Y:S01]  /*12e50*/  IMAD.SHL.U32 R10, R10, 0x4, RZ ;  /* 0x000000040a0a7824 */ /* 0x000fe200078e00ff */
[----:B------:R-:W-:Y:S01]  /*12e60*/  ISETP.GE.AND P0, PT, R37, R21, PT ;  /* 0x000000152500720c */ /* 0x000fe20003f06270 */
[----:B------:R-:W-:Y:S02]  /*12e70*/  IMAD R6, R6, UR4, RZ ;  /* 0x0000000406067c24 */ /* 0x000fe4000f8e02ff */
[----:B------:R-:W-:Y:S01]  /*12e80*/  IMAD.SHL.U32 R11, R11, 0x8, RZ ;  /* 0x000000080b0b7824 */ /* 0x000fe200078e00ff */
[----:B------:R-:W-:Y:S01]  /*12e90*/  LOP3.LUT R0, R10, 0x4, R9, 0xe2, !PT ;  /* 0x000000040a007812 */ /* 0x000fe200078ee209 */
[----:B------:R-:W-:Y:S02]  /*12ea0*/  IMAD R7, R29, R7, R8 ;  /* 0x000000071d077224 */ /* 0x000fe400078e0208 */
[----:B------:R-:W-:Y:S01]  /*12eb0*/  IMAD R9, R3, UR5, R6 ;  /* 0x0000000503097c24 */ /* 0x000fe2000f8e0206 */
[----:B------:R-:W-:Y:S01]  /*12ec0*/  SEL R6, RZ, 0xffffffff, P0 ;  /* 0xffffffffff067807 */ /* 0x000fe20000000000 */
[----:B------:R-:W-:Y:S01]  /*12ed0*/  VIADD R35, R192, 0x140 ;  /* 0x00000140c0237836 */ /* 0x000fe20000000000 */
[----:B------:R-:W-:Y:S01]  /*12ee0*/  LOP3.LUT R3, R11, 0x8, R0, 0xe2, !PT ;  /* 0x000000080b037812 */ /* 0x000fe200078ee200 */
[----:B------:R-:W-:Y:S01]  /*12ef0*/  ULDC.64 UR4, c[0x0][0xbd8] ;  /* 0x0002f60000047ab9 */ /* 0x000fe20000000a00 */
[----:B------:R-:W-:Y:S01]  /*12f00*/  SHF.R.S32.HI R0, RZ, 0x1f, R7 ;  /* 0x0000001fff007819 */ /* 0x000fe20000011407 */
[----:B------:R-:W-:Y:S01]  /*12f10*/  IMAD.SHL.U32 R6, R6, 0x10, RZ ;  /* 0x0000001006067824 */ /* 0x000fe200078e00ff */
[----:B------:R-:W-:Y:S01]  /*12f20*/  ISETP.GE.AND P0, PT, R35, R21, PT ;  /* 0x000000152300720c */ /* 0x000fe20003f06270 */
[----:B------:R-:W-:-:S02]  /*12f30*/  VIADD R33, R192, 0x180 ;  /* 0x00000180c0217836 */ /* 0x000fc40000000000 */
[----:B------:R-:W-:Y:S01]  /*12f40*/  IMAD R0, R0, UR4, RZ ;  /* 0x0000000400007c24 */ /* 0x000fe2000f8e02ff */
[----:B------:R-:W-:Y:S01]  /*12f50*/  LOP3.LUT R6, R6, 0x10, R3, 0xe2, !PT ;  /* 0x0000001006067812 */ /* 0x000fe200078ee203 */
[----:B------:R-:W-:Y:S01]  /*12f60*/  IMAD.IADD R5, R5, 0x1, R9 ;  /* 0x0000000105057824 */ /* 0x000fe200078e0209 */
[----:B------:R-:W-:Y:S01]  /*12f70*/  SEL R8, RZ, 0xffffffff, P0 ;  /* 0xffffffffff087807 */ /* 0x000fe20000000000 */
[----:B------:R-:W-:Y:S01]  /*12f80*/  IMAD R3, R7, UR5, R0 ;  /* 0x0000000507037c24 */ /* 0x000fe2000f8e0200 */
[----:B------:R-:W-:Y:S01]  /*12f90*/  ISETP.GE.AND P0, PT, R33, R21, PT ;  /* 0x000000152100720c */ /* 0x000fe20003f06270 */
[----:B------:R-:W-:Y:S02]  /*12fa0*/  IMAD R0, R20, 0x40, R12 ;  /* 0x0000004014007824 */ /* 0x000fe400078e020c */
[----:B------:R-:W-:Y:S01]  /*12fb0*/  IMAD.WIDE.U32 R4, R7, UR4, R4 ;  /* 0x0000000407047c25 */ /* 0x000fe2000f8e0004 */
[----:B------:R-:W-:Y:S01]  /*12fc0*/  SEL R7, RZ, 0x40, P0 ;  /* 0x00000040ff077807 */ /* 0x000fe20000000000 */
[----:B------:R-:W-:Y:S01]  /*12fd0*/  ULDC.64 UR4, c[0x0][0xb80] ;  /* 0x0002e00000047ab9 */ /* 0x000fe20000000a00 */
[----:B------:R-:W-:Y:S01]  /*12fe0*/  ISETP.GE.AND P0, PT, R0, R31, PT ;  /* 0x0000001f0000720c */ /* 0x000fe20003f06270 */
[----:B------:R-:W-:Y:S01]  /*12ff0*/  IMAD.SHL.U32 R9, R8, 0x20, RZ ;  /* 0x0000002008097824 */ /* 0x000fe200078e00ff */
[----:B------:R-:W-:Y:S01]  /*13000*/  IADD3 R3, R5, R3, RZ ;  /* 0x0000000305037210 */ /* 0x000fe20007ffe0ff */
[----:B------:R-:W-:Y:S01]  /*13010*/  VIADD R30, R192, 0x1c0 ;  /* 0x000001c0c01e7836 */ /* 0x000fe20000000000 */
[----:B------:R-:W-:Y:S01]  /*13020*/  LEA R20, P1, R4, UR4, 0x1 ;  /* 0x0000000404147c11 */ /* 0x000fe2000f8208ff */
[C---:B------:R-:W-:Y:S01]  /*13030*/  VIADD R32, R192.reuse, 0x1c0 ;  /* 0x000001c0c0207836 */ /* 0x040fe20000000000 */
        /* <DEDUP_REMOVED lines=53> */
.L_x_1354:
[----:B------:R-:W-:Y:S05]  /*13390*/  BSYNC B1 ;  /* 0x0000000000017941 */ /* 0x000fea0003800000 */
.L_x_1353:
[----:B------:R-:W-:Y:S01]  /*133a0*/  VIADD R0, R0, 0x20 ;  /* 0x0000002000007836 */ /* 0x000fe20000000000 */
[----:B---34-:R0:W3:Y:S04]  /*133b0*/  SHFL.IDX PT, R7, R3, 0x1, 0x181f ;  /* 0x00381f0003077f89 */ /* 0x0180e800000e0000 */
        /* <DEDUP_REMOVED lines=34> */
.L_x_1349:
[----:B------:R-:W-:Y:S05]  /*135e0*/  BSYNC B0 ;  /* 0x0000000000007941 */ /* 0x000fea0003800000 */
.L_x_1343:
[----:B------:R-:W-:Y:S02]  /*135f0*/  ULDC UR4, c[0x0][0xd3c] ;  /* 0x00034f0000047ab9 */ /* 0x000fe40000000800 */
[----:B------:R-:W-:-:S13]  /*13600*/  ISETP.GE.AND P0, PT, R27, UR4, PT ;  /* 0x000000041b007c0c */ /* 0x000fda000bf06270 */
[----:B------:R-:W-:Y:S05]  /*13610*/  @!P0 BRA `(.L_x_1355) ;  /* 0xfffffedc00e48947 */ /* 0x000fea000383ffff */
[----:B------:R-:W-:Y:S05]  /*13620*/  BRA `(.L_x_1234) ;  /* 0x0000007c00d87947 */ /* 0x000fea0003800000 */
.L_x_1232:
        /* <DEDUP_REMOVED lines=16> */
.L_x_1356:
        /* <DEDUP_REMOVED lines=37> */
[----:B------:R-:W-:Y:S01]  /*13980*/  MOV R6, R3 ;  /* 0x0000000300067202 */ /* 0x000fe20000000f00 */
[----:B------:R-:W-:Y:S01]  /*13990*/  UMOV UR4, URZ ;  /* 0x0000003f00047c82 */ /* 0x000fe20008000000 */
[----:B------:R-:W-:Y:S01]  /*139a0*/  ULDC UR7, c[0x0][0xd3c] ;  /* 0x00034f0000077ab9 */ /* 0x000fe20000000800 */
[----:B------:R-:W-:-:S05]  /*139b0*/  ULDC UR5, c[0x0][0xd38] ;  /* 0x00034e0000057ab9 */ /* 0x000fca0000000800 */
.L_x_1362:
        /* <DEDUP_REMOVED lines=12> */
.L_x_1361:
[----:B------:R-:W-:Y:S05]  /*13a80*/  BSYNC B0 ;  /* 0x0000000000007941 */ /* 0x000fea0003800000 */
.L_x_1360:
        /* <DEDUP_REMOVED lines=21> */
.L_x_1358:
        /* <DEDUP_REMOVED lines=15> */
.L_x_1363:
        /* <DEDUP_REMOVED lines=9> */
[----:B------:R-:W-:Y:S01]  /*13d60*/  IMAD.HI.U32 R2, R3, R7, R2 ;  /* 0x0000000703027227 */ /* 0x000fe200078e0002 */
[----:B------:R-:W-:-:S03]  /*13d70*/  MOV R3, R6 ;  /* 0x0000000600037202 */ /* 0x000fc60000000f00 */
        /* <DEDUP_REMOVED lines=17> */
.L_x_1359:
[----:B------:R-:W-:Y:S02]  /*13e90*/  IMAD.MOV.U32 R17, RZ, RZ, RZ ;  /* 0x000000ffff117224 */ /* 0x000fe400078e00ff */
[----:B------:R-:W-:Y:S02]  /*13ea0*/  IMAD.U32 R16, RZ, RZ, UR6 ;  /* 0x00000006ff107e24 */ /* 0x000fe4000f8e00ff */
[----:B------:R-:W-:-:S07]  /*13eb0*/  IMAD.MOV.U32 R18, RZ, RZ, RZ ;  /* 0x000000ffff127224 */ /* 0x000fce00078e00ff */
.L_x_1364:
[----:B------:R-:W-:-:S13]  /*13ec0*/  ISETP.NE.AND P0, PT, R5, RZ, PT ;  /* 0x000000ff0500720c */ /* 0x000fda0003f05270 */
[----:B------:R-:W0:Y:S01]  /*13ed0*/  @!P0 S2R R3, SR_CgaCtaId ;  /* 0x0000000000038919 */ /* 0x000e220000008800 */
[----:B------:R-:W-:-:S04]  /*13ee0*/  @!P0 MOV R2, 0x400 ;  /* 0x0000040000028802 */ /* 0x000fc80000000f00 */
[----:B0-----:R-:W-:-:S05]  /*13ef0*/  @!P0 LEA R2, R3, R2, 0x18 ;  /* 0x0000000203028211 */ /* 0x001fca00078ec0ff */
[----:B------:R1:W-:Y:S01]  /*13f00*/  @!P0 STS.128 [R2+0x388d0], R16 ;  /* 0x0388d01002008388 */ /* 0x0003e20000000c00 */
[----:B------:R-:W-:Y:S06]  /*13f10*/  BAR.ARV 0x5, 0x180 ;  /* 0x0146000000007b1d */ /* 0x000fec0000002000 */
.L_x_1357:
[----:B------:R2:W-:Y:S01]  /*13f20*/  STL [R1+0x28], RZ ;  /* 0x000028ff01007387 */ /* 0x0005e20000100800 */
[----:B------:R-:W-:Y:S01]  /*13f30*/  ULDC UR4, c[0x0][0xd3c] ;  /* 0x00034f0000047ab9 */ /* 0x000fe20000000800 */
[----:B------:R-:W-:Y:S01]  /*13f40*/  IMAD.MOV.U32 R28, RZ, RZ, 0x1 ;  /* 0x00000001ff1c7424 */ /* 0x000fe200078e00ff */
[----:B0-----:R-:W-:Y:S01]  /*13f50*/  ISETP.GE.AND P0, PT, R19, UR4, PT ;  /* 0x0000000413007c0c */ /* 0x001fe2000bf06270 */
[----:B------:R-:W-:-:S12]  /*13f60*/  IMAD.MOV.U32 R25, RZ, RZ, RZ ;  /* 0x000000ffff197224 */ /* 0x000fd800078e00ff */
[----:B--2---:R-:W-:Y:S05]  /*13f70*/  @P0 BRA `(.L_x_1365) ;  /* 0x0000007000a80947 */ /* 0x004fea0003800000 */
[----:B------:R-:W2:Y:S01]  /*13f80*/  LDL R4, [R1+0x8] ;  /* 0x0000080001047983 */ /* 0x000ea20000100800 */
[----:B------:R-:W0:Y:S01]  /*13f90*/  S2UR UR5, SR_CgaCtaId ;  /* 0x00000000000579c3 */ /* 0x000e220000008800 */
[C---:B-1----:R-:W-:Y:S01]  /*13fa0*/  IMAD.SHL.U32 R2, R0.reuse, 0x8, RZ ;  /* 0x0000000800027824 */ /* 0x042fe200078e00ff */
[----:B------:R-:W-:Y:S01]  /*13fb0*/  LOP3.LUT R5, R0, 0x7f, RZ, 0xc0, !PT ;  /* 0x0000007f00057812 */ /* 0x000fe200078ec0ff */
[----:B------:R-:W-:Y:S01]  /*13fc0*/  UMOV UR4, 0x400 ;  /* 0x0000040000047882 */ /* 0x000fe20000000000 */
[----:B------:R-:W-:Y:S01]  /*13fd0*/  BSSY B8, `(.L_x_1365) ;  /* 0x0000724000087945 */ /* 0x000fe20003800000 */
[----:B------:R-:W-:Y:S02]  /*13fe0*/  MOV R29, 0x1 ;  /* 0x00000001001d7802 */ /* 0x000fe40000000f00 */
[----:B------:R-:W-:Y:S02]  /*13ff0*/  CS2R R24, SRZ ;  /* 0x0000000000187805 */ /* 0x000fe4000001ff00 */
[C---:B------:R-:W-:Y:S01]  /*14000*/  LOP3.LUT R3, R2.reuse, 0x1f8, RZ, 0xc0, !PT ;  /* 0x000001f802037812 */ /* 0x040fe200078ec0ff */
[----:B------:R-:W-:Y:S01]  /*14010*/  IMAD.SHL.U32 R36, R5, 0x8, RZ ;  /* 0x0000000805247824 */ /* 0x000fe200078e00ff */
[----:B------:R-:W-:Y:S01]  /*14020*/  LOP3.LUT R2, R2, 0x38, RZ, 0xc0, !PT ;  /* 0x0000003802027812 */ /* 0x000fe200078ec0ff */
[----:B------:R-:W-:Y:S01]  /*14030*/  IMAD.MOV.U32 R28, RZ, RZ, 0x1 ;  /* 0x00000001ff1c7424 */ /* 0x000fe200078e00ff */
[----:B------:R-:W-:Y:S01]  /*14040*/  LOP3.LUT R3, R3, 0x38, R0, 0x78, !PT ;  /* 0x0000003803037812 */ /* 0x000fe200078e7800 */
[----:B------:R-:W-:Y:S01]  /*14050*/  IMAD.SHL.U32 R0, R0, 0x10, RZ ;  /* 0x0000001000007824 */ /* 0x000fe200078e00ff */
[----:B------:R-:W-:Y:S01]  /*14060*/  ULDC.64 UR38, c[0x0][0x198] ;  /* 0x0000660000267ab9 */ /* 0x000fe20000000a00 */
[----:B------:R-:W-:Y:S01]  /*14070*/  ULDC UR36, c[0x0][0xc] ;  /* 0x0000030000247ab9 */ /* 0x000fe20000000800 */
[----:B------:R-:W-:-:S02]  /*14080*/  LOP3.LUT R36, R3, 0x200, R36, 0xf8, !PT ;  /* 0x0000020003247812 */ /* 0x000fc400078ef824 */
[----:B------:R-:W-:-:S04]  /*14090*/  SHF.R.U32.HI R3, RZ, 0x3, R5 ;  /* 0x00000003ff037819 */ /* 0x000fc80000011605 */
[----:B------:R-:W-:Y:S02]  /*140a0*/  LOP3.LUT R3, R3, 0x70, R0, 0xf8, !PT ;  /* 0x0000007003037812 */ /* 0x000fe400078ef800 */
[C---:B------:R-:W-:Y:S01]  /*140b0*/  LOP3.LUT R0, R2.reuse, 0x40, RZ, 0xfc, !PT ;  /* 0x0000004002007812 */ /* 0x040fe200078efcff */
[----:B0-----:R-:W-:Y:S01]  /*140c0*/  ULEA UR4, UR5, UR4, 0x18 ;  /* 0x0000000405047291 */ /* 0x001fe2000f8ec03f */
[C---:B------:R-:W-:Y:S02]  /*140d0*/  LOP3.LUT R3, R2.reuse, 0xc0, RZ, 0xfc, !PT ;  /* 0x000000c002037812 */ /* 0x040fe400078efcff */
[C---:B------:R-:W-:Y:S02]  /*140e0*/  LOP3.LUT R0, R2.reuse, 0x100, RZ, 0xfc, !PT ;  /* 0x0000010002007812 */ /* 0x040fe400078efcff */
[C---:B------:R-:W-:Y:S01]  /*140f0*/  LOP3.LUT R3, R2.reuse, 0x180, RZ, 0xfc, !PT ;  /* 0x0000018002037812 */ /* 0x040fe200078efcff */
[----:B------:R-:W-:Y:S01]  /*14100*/  IMAD.U32 R23, RZ, RZ, UR4 ;  /* 0x00000004ff177e24 */ /* 0x000fe2000f8e00ff */
[----:B------:R-:W-:-:S03]  /*14110*/  LOP3.LUT R0, R2, 0x1c0, RZ, 0xfc, !PT ;  /* 0x000001c002007812 */ /* 0x000fc600078efcff */
[----:B------:R-:W-:Y:S01]  /*14120*/  IMAD R26, R36, 0x2, R23 ;  /* 0x00000002241a7824 */ /* 0x000fe200078e0217 */
[----:B--2---:R-:W-:-:S05]  /*14130*/  LOP3.LUT R4, R4, 0x2, RZ, 0xfc, !PT ;  /* 0x0000000204047812 */ /* 0x004fca00078efcff */
[----:B------:R0:W-:Y:S04]  /*14140*/  STL [R1+0x4c], R4 ;  /* 0x00004c0401007387 */ /* 0x0001e80000100800 */
[----:B------:R1:W-:Y:S01]  /*14150*/  STL [R1+0x28], RZ ;  /* 0x000028ff01007387 */ /* 0x0003e20000100800 */
[C---:B0-----:R-:W-:Y:S02]  /*14160*/  LOP3.LUT R4, R2.reuse, 0x80, RZ, 0xfc, !PT ;  /* 0x0000008002047812 */ /* 0x041fe400078efcff */
[----:B-1----:R-:W-:-:S07]  /*14170*/  LOP3.LUT R4, R2, 0x140, RZ, 0xfc, !PT ;  /* 0x0000014002047812 */ /* 0x002fce00078efcff */
.L_x_1478:
[----:B0-----:R-:W0:Y:S02]  /*14180*/  LDC.64 R2, c[0x0][0xd88] ;  /* 0x00036200ff027b82 */ /* 0x001e240000000a00 */
[----:B0-----:R-:W-:-:S05]  /*14190*/  IMAD.WIDE R2, R19, 0x4, R2 ;  /* 0x0000000413027825 */ /* 0x001fca00078e0202 */
[----:B--2---:R-:W2:Y:S01]  /*141a0*/  LDG.E R37, desc[UR40][R2.64] ;  /* 0x0000002802257981 */ /* 0x004ea2000c1e1900 */
[----:B------:R-:W-:Y:S05]  /*141b0*/  YIELD ;  /* 0x0000000000007946 */ /* 0x000fea0003800000 */
[----:B------:R-:W-:Y:S01]  /*141c0*/  ULDC.64 UR4, c[0x0][0xb20] ;  /* 0x0002c80000047ab9 */ /* 0x000fe20000000a00 */
[----:B------:R-:W-:Y:S01]  /*141d0*/  IMAD.MOV.U32 R34, RZ, RZ, RZ ;  /* 0x000000ffff227224 */ /* 0x000fe200078e00ff */
[----:B------:R-:W-:Y:S01]  /*141e0*/  ISETP.NE.U32.AND P0, PT, RZ, UR4, PT ;  /* 0x00000004ff007c0c */ /* 0x000fe2000bf05070 */
[----:B---3--:R-:W-:Y:S01]  /*141f0*/  IMAD.MOV.U32 R6, RZ, RZ, RZ ;  /* 0x000000ffff067224 */ /* 0x008fe200078e00ff */
[----:B------:R-:W-:Y:S01]  /*14200*/  ULDC.64 UR8, c[0x0][0xb10] ;  /* 0x0002c40000087ab9 */ /* 0x000fe20000000a00 */
[----:B------:R-:W-:Y:S01]  /*14210*/  ULDC.64 UR6, c[0x0][0xb08] ;  /* 0x0002c20000067ab9 */ /* 0x000fe20000000a00 */
[----:B------:R-:W-:-:S02]  /*14220*/  ISETP.NE.AND.EX P0, PT, RZ, UR5, PT, P0 ;  /* 0x00000005ff007c0c */ /* 0x000fc4000bf05300 */
        /* <DEDUP_REMOVED lines=24> */
[----:B--2---:R0:W-:Y:S02]  /*143b0*/  STL [R1], R6 ;  /* 0x0000000601007387 */ /* 0x0041e40000100800 */
        /* <DEDUP_REMOVED lines=19> */
.L_x_1366:
        /* <DEDUP_REMOVED lines=9> */
.L_x_1367:
        /* <DEDUP_REMOVED lines=8> */
[----:B--2---:R-:W-:-:S07]  /*14600*/  IMAD.IADD R7, R2, 0x1, -R7 ;  /* 0x0000000102077824 */ /* 0x004fce00078e0a07 */
.L_x_1368:
[----:B-1----:R-:W2:Y:S04]  /*14610*/  @P1 LDG.E R2, desc[UR40][R4.64] ;  /* 0x0000002804021981 */ /* 0x002ea8000c1e1900 */
[----:B------:R-:W2:Y:S01]  /*14620*/  @P1 LDG.E R4, desc[UR40][R4.64+0x4] ;  /* 0x0000042804041981 */ /* 0x000ea2000c1e1900 */
[----:B-----5:R-:W-:Y:S01]  /*14630*/  IMAD.IADD R7, R7, 0x1, -R34 ;  /* 0x0000000107077824 */ /* 0x020fe200078e0a22 */
[----:B------:R-:W-:Y:S01]  /*14640*/  BSSY B0, `(.L_x_1369) ;  /* 0x00001ae000007945 */ /* 0x000fe20003800000 */
[----:B--2---:R-:W-:-:S04]  /*14650*/  @P1 IMAD.IADD R6, R4, 0x1, -R2 ;  /* 0x0000000104061824 */ /* 0x004fc800078e0a02 */
[----:B------:R-:W-:-:S05]  /*14660*/  IMAD.IADD R3, R7, 0x1, R6 ;  /* 0x0000000107037824 */ /* 0x000fca00078e0206 */
[----:B------:R-:W-:Y:S01]  /*14670*/  IADD3 R2, R3, 0x3f, RZ ;  /* 0x0000003f03027810 */ /* 0x000fe20007ffe0ff */
[----:B------:R1:W-:Y:S03]  /*14680*/  STL [R1+0x10], R3 ;  /* 0x0000100301007387 */ /* 0x0003e60000100800 */
        /* <DEDUP_REMOVED lines=11> */
[----:B------:R-:W-:Y:S01]  /*14740*/  @P0 LEA.HI R3, R3, R2, RZ, 0x6 ;  /* 0x0000000203030211 */ /* 0x000fe200078f30ff */
[----:B------:R-:W-:-:S03]  /*14750*/  IMAD.MOV.U32 R2, RZ, RZ, R5 ;  /* 0x000000ffff027224 */ /* 0x000fc600078e0005 */
        /* <DEDUP_REMOVED lines=11> */
.L_x_1523:
[----:B--2---:R-:W-:Y:S02]  /*14810*/  ISETP.NE.AND P0, PT, R14, RZ, PT ;  /* 0x000000ff0e00720c */ /* 0x004fe40003f05270 */
[----:B------:R-:W-:-:S11]  /*14820*/  PLOP3.LUT P6, PT, PT, PT, PT, 0x8, 0x0 ;  /* 0x000000000000781c */ /* 0x000fd60003fce170 */
[----:B------:R-:W-:Y:S05]  /*14830*/  @P0 BRA `(.L_x_1372) ;  /* 0x00000000000c0947 */ /* 0x000fea0003800000 */
[----:B------:R-:W-:-:S03]  /*14840*/  UMOV UR4, 0xffffffff ;  /* 0xffffffff00047882 */ /* 0x000fc60000000000 */
[----:B------:R-:W-:Y:S05]  /*14850*/  BRA.DIV UR4, `(.L_x_1373) ;  /* 0x0000007a041c7947 */ /* 0x000fea000b800000 */
[----:B------:R-:W-:-:S13]  /*14860*/  ELECT P6, URZ, PT ;  /* 0x00000000003f782f */ /* 0x000fda00038c0000 */
.L_x_1372:
        /* <DEDUP_REMOVED lines=9> */
.L_x_1526:
[----:B------:R-:W-:Y:S05]  /*14900*/  BSYNC B1 ;  /* 0x0000000000017941 */ /* 0x000fea0003800000 */
.L_x_1374:
        /* <DEDUP_REMOVED lines=10> */
.L_x_1527:
[----:B------:R-:W-:Y:S05]  /*149b0*/  BSYNC B2 ;  /* 0x0000000000027941 */ /* 0x000fea0003800000 */
.L_x_1378:
        /* <DEDUP_REMOVED lines=9> */
.L_x_1381:
[----:B------:R-:W-:Y:S05]  /*14a50*/  BSYNC B2 ;  /* 0x0000000000027941 */ /* 0x000fea0003800000 */
.L_x_1380:
[----:B------:R-:W-:Y:S01]  /*14a60*/  IMAD.MOV.U32 R12, RZ, RZ, RZ ;  /* 0x000000ffff0c7224 */ /* 0x000fe200078e00ff */
[----:B------:R-:W-:Y:S01]  /*14a70*/  UIADD3 UR4, UP0, UR38, 0x570, URZ ;  /* 0x0000057026047890 */ /* 0x000fe2000ff1e03f */
[----:B------:R-:W-:Y:S01]  /*14a80*/  IMAD R7, R2, 0x40, R0 ;  /* 0x0000004002077824 */ /* 0x000fe200078e0200 */
[----:B------:R-:W-:Y:S01]  /*14a90*/  PLOP3.LUT P0, PT, PT, PT, PT, 0x80, 0x0 ;  /* 0x000000000000781c */ /* 0x000fe20003f0f070 */
[----:B0-----:R-:W-:Y:S01]  /*14aa0*/  IMAD R8, R24, 0x2000, R23 ;  /* 0x0000200018087824 */ /* 0x001fe200078e0217 */
[----:B------:R-:W-:Y:S01]  /*14ab0*/  R2UR UR10, R12 ;  /* 0x000000000c0a72ca */ /* 0x000fe200000e0000 */
[----:B------:R-:W-:Y:S01]  /*14ac0*/  VIADD R7, R7, 0xffffffc0 ;  /* 0xffffffc007077836 */ /* 0x000fe20000000000 */
[----:B------:R-:W-:Y:S01]  /*14ad0*/  UIADD3.X UR5, URZ, UR39, URZ, UP0, !UPT ;  /* 0x000000273f057290 */ /* 0x000fe200087fe43f */
[----:B------:R-:W-:Y:S01]  /*14ae0*/  VIADD R8, R8, 0x22400 ;  /* 0x0002240008087836 */ /* 0x000fe20000000000 */
[----:B------:R-:W-:Y:S01]  /*14af0*/  UMOV UR6, 0x0 ;  /* 0x0000000000067882 */ /* 0x000fe20000000000 */
[----:B------:R-:W-:Y:S01]  /*14b00*/  VIADD R9, R3, 0x38890 ;  /* 0x0003889003097836 */ /* 0x000fe20000000000 */
[----:B------:R-:W-:-:S09]  /*14b10*/  UMOV UR7, 0x12f00000 ;  /* 0x12f0000000077882 */ /* 0x000fd20000000000 */
.L_x_1382:
        /* <DEDUP_REMOVED lines=13> */
.L_x_1528:
[----:B------:R-:W-:Y:S05]  /*14bf0*/  BSYNC B2 ;  /* 0x0000000000027941 */ /* 0x000fea0003800000 */
.L_x_1383:
        /* <DEDUP_REMOVED lines=11> */
.L_x_1386:
[----:B------:R-:W-:Y:S05]  /*14cb0*/  BSYNC B2 ;  /* 0x0000000000027941 */ /* 0x000fea0003800000 */
.L_x_1385:
        /* <DEDUP_REMOVED lines=9> */
.L_x_1387:
        /* <DEDUP_REMOVED lines=15> */
.L_x_1388:
        /* <DEDUP_REMOVED lines=15> */
.L_x_1389:
        /* <DEDUP_REMOVED lines=15> */
.L_x_1390:
        /* <DEDUP_REMOVED lines=15> */
.L_x_1391:
        /* <DEDUP_REMOVED lines=15> */
.L_x_1392:
        /* <DEDUP_REMOVED lines=15> */
.L_x_1393:
        /* <DEDUP_REMOVED lines=15> */
.L_x_1394:
        /* <DEDUP_REMOVED lines=10> */
.L_x_1377:
[----:B------:R-:W-:Y:S05]  /*15480*/  BSYNC B1 ;  /* 0x0000000000017941 */ /* 0x000fea0003800000 */
.L_x_1376:
        /* <DEDUP_REMOVED lines=9> */
.L_x_1414:
        /* <DEDUP_REMOVED lines=11> */
.L_x_1529:
[----:B------:R-:W-:Y:S05]  /*155d0*/  BSYNC B2 ;  /* 0x0000000000027941 */ /* 0x000fea0003800000 */
.L_x_1397:
        /* <DEDUP_REMOVED lines=9> */
.L_x_1400:
[----:B------:R-:W-:Y:S05]  /*15670*/  BSYNC B2 ;  /* 0x0000000000027941 */ /* 0x000fea0003800000 */
.L_x_1399:
[----:B------:R-:W-:Y:S01]  /*15680*/  IMAD.MOV.U32 R10, RZ, RZ, RZ ;  /* 0x000000ffff0a7224 */ /* 0x000fe200078e00ff */
[----:B------:R-:W-:Y:S01]  /*15690*/  UIADD3 UR4, UP0, UR38, 0x570, URZ ;  /* 0x0000057026047890 */ /* 0x000fe2000ff1e03f */
[----:B------:R-:W-:Y:S01]  /*156a0*/  IMAD R3, R24, 0x2000, R23 ;  /* 0x0000200018037824 */ /* 0x000fe200078e0217 */
[----:B------:R-:W-:Y:S01]  /*156b0*/  PLOP3.LUT P1, PT, PT, PT, PT, 0x80, 0x0 ;  /* 0x000000000000781c */ /* 0x000fe20003f2f070 */
[----:B------:R-:W-:Y:S01]  /*156c0*/  VIADD R7, R6, 0x38890 ;  /* 0x0003889006077836 */ /* 0x000fe20000000000 */
[----:B------:R-:W-:Y:S01]  /*156d0*/  R2UR UR10, R10 ;  /* 0x000000000a0a72ca */ /* 0x000fe200000e0000 */
[----:B------:R-:W-:Y:S01]  /*156e0*/  VIADD R3, R3, 0x22400 ;  /* 0x0002240003037836 */ /* 0x000fe20000000000 */
[----:B0-----:R-:W-:Y:S01]  /*156f0*/  LEA R8, R9, R0, 0x6 ;  /* 0x0000000009087211 */ /* 0x001fe200078e30ff */
[----:B------:R-:W-:Y:S01]  /*15700*/  UIADD3.X UR5, URZ, UR39, URZ, UP0, !UPT ;  /* 0x000000273f057290 */ /* 0x000fe200087fe43f */
[----:B------:R-:W-:Y:S01]  /*15710*/  UMOV UR6, 0x0 ;  /* 0x0000000000067882 */ /* 0x000fe20000000000 */
[----:B------:R-:W-:-:S10]  /*15720*/  UMOV UR7, 0x12f00000 ;  /* 0x12f0000000077882 */ /* 0x000fd40000000000 */
.L_x_1401:
        /* <DEDUP_REMOVED lines=13> */
.L_x_1530:
[----:B------:R-:W-:Y:S05]  /*15800*/  BSYNC B2 ;  /* 0x0000000000027941 */ /* 0x000fea0003800000 */
.L_x_1402:
[----:B------:R-:W-:Y:S01]  /*15810*/  BSSY B2, `(.L_x_1404) ;  /* 0x000000b000027945 */ /* 0x000fe20003800000 */
[----:B01----:R-:W-:Y:S02]  /*15820*/  IMAD.MOV.U32 R2, RZ, RZ, 0x0 ;  /* 0x00000000ff027424 */ /* 0x003fe400078e00ff */
[----:B------:R-:W-:Y:S01]  /*15830*/  IMAD.MOV.U32 R3, RZ, RZ, 0x12f00000 ;  /* 0x12f00000ff037424 */ /* 0x000fe200078e00ff */
[----:B------:R-:W-:Y:S06]  /*15840*/  @P2 BRA `(.L_x_1405) ;  /* 0x00000000001c2947 */ /* 0x000fec0003800000 */
[----:B------:R-:W0:Y:S01]  /*15850*/  S2R R11, SR_TID.X ;  /* 0x00000000000b7919 */ /* 0x000e220000002100 */
[----:B------:R-:W-:-:S04]  /*15860*/  IMAD.MOV.U32 R7, RZ, RZ, 0x10000 ;  /* 0x00010000ff077424 */ /* 0x000fc800078e00ff */
[----:B------:R1:W-:Y:S01]  /*15870*/  SYNCS.ARRIVE.TRANS64 RZ, [R6+URZ+0x388b0], R7 ;  /* 0x0388b00706ff79a7 */ /* 0x0003e2000800003f */
[----:B0-----:R-:W-:-:S04]  /*15880*/  LOP3.LUT R11, R11, 0x1f, RZ, 0xc0, !PT ;  /* 0x0000001f0b0b7812 */ /* 0x001fc800078ec0ff */
[----:B------:R-:W-:-:S13]  /*15890*/  ISETP.NE.AND P1, PT, R11, RZ, PT ;  /* 0x000000ff0b00720c */ /* 0x000fda0003f25270 */
[----:B-1----:R-:W-:Y:S05]  /*158a0*/  @!P1 BRA `(.L_x_1405) ;  /* 0x0000000000049947 */ /* 0x002fea0003800000 */
[----:B------:R-:W-:Y:S01]  /*158b0*/  BPT.TRAP 0x1 ;  /* 0x000000040000795c */ /* 0x000fe20000300000 */
.L_x_1405:
[----:B------:R-:W-:Y:S05]  /*158c0*/  BSYNC B2 ;  /* 0x0000000000027941 */ /* 0x000fea0003800000 */
.L_x_1404:
        /* <DEDUP_REMOVED lines=9> */
.L_x_1406:
        /* <DEDUP_REMOVED lines=15> */
.L_x_1407:
        /* <DEDUP_REMOVED lines=15> */
.L_x_1408:
        /* <DEDUP_REMOVED lines=15> */
.L_x_1409:
        /* <DEDUP_REMOVED lines=15> */
.L_x_1410:
        /* <DEDUP_REMOVED lines=15> */
.L_x_1411:
        /* <DEDUP_REMOVED lines=15> */
.L_x_1412:
        /* <DEDUP_REMOVED lines=15> */
.L_x_1413:
        /* <DEDUP_REMOVED lines=10> */
.L_x_1396:
[----:B------:R-:W-:Y:S05]  /*16090*/  BSYNC B1 ;  /* 0x0000000000017941 */ /* 0x000fea0003800000 */
.L_x_1395:
        /* <DEDUP_REMOVED lines=8> */
.L_x_1370:
[----:B------:R-:W-:Y:S05]  /*16120*/  BSYNC B0 ;  /* 0x0000000000007941 */ /* 0x000fea0003800000 */
.L_x_1369:
        /* <DEDUP_REMOVED lines=23> */
.L_x_1416:
[----:B------:R-:W-:Y:S01]  /*162a0*/  IADD3 R0, R23, 0x22400, RZ ;  /* 0x0002240017007810 */ /* 0x000fe20007ffe0ff */
[----:B------:R-:W-:Y:S03]  /*162b0*/  BSSY B6, `(.L_x_1418) ;  /* 0x0000013000067945 */ /* 0x000fe60003800000 */
[----:B------:R-:W-:-:S13]  /*162c0*/  LOP3.LUT P0, RZ, R0, 0x3ff, RZ, 0xc0, !PT ;  /* 0x000003ff00ff7812 */ /* 0x000fda000780c0ff */
[----:B------:R-:W-:Y:S05]  /*162d0*/  @!P0 BRA `(.L_x_1419) ;  /* 0x0000000000408947 */ /* 0x000fea0003800000 */
[----:B------:R-:W-:Y:S01]  /*162e0*/  MOV R2, 0x0 ;  /* 0x0000000000027802 */ /* 0x000fe20000000f00 */
[----:B------:R-:W-:Y:S01]  /*162f0*/  ULDC.64 UR6, c[0x4][0x90] ;  /* 0x0100240000067ab9 */ /* 0x000fe20000000a00 */
[----:B------:R-:W-:Y:S01]  /*16300*/  ULDC.64 UR8, c[0x4][0x98] ;  /* 0x0100260000087ab9 */ /* 0x000fe20000000a00 */
[----:B------:R-:W-:Y:S01]  /*16310*/  ULDC.64 UR4, c[0x4][0x8] ;  /* 0x0100020000047ab9 */ /* 0x000fe20000000a00 */
[----:B------:R-:W-:Y:S02]  /*16320*/  IMAD.U32 R4, RZ, RZ, UR6 ;  /* 0x00000006ff047e24 */ /* 0x000fe4000f8e00ff */
[----:B-1----:R-:W1:Y:S01]  /*16330*/  LDC.64 R2, c[0x4][R2] ;  /* 0x0100000002027b82 */ /* 0x002e620000000a00 */
[----:B------:R-:W-:Y:S02]  /*16340*/  IMAD.U32 R5, RZ, RZ, UR7 ;  /* 0x00000007ff057e24 */ /* 0x000fe4000f8e00ff */
[----:B------:R-:W-:Y:S02]  /*16350*/  IMAD.U32 R6, RZ, RZ, UR8 ;  /* 0x00000008ff067e24 */ /* 0x000fe4000f8e00ff */
[----:B------:R-:W-:-:S02]  /*16360*/  IMAD.U32 R7, RZ, RZ, UR9 ;  /* 0x00000009ff077e24 */ /* 0x000fc4000f8e00ff */
[----:B------:R-:W-:Y:S02]  /*16370*/  IMAD.U32 R10, RZ, RZ, UR4 ;  /* 0x00000004ff0a7e24 */ /* 0x000fe4000f8e00ff */
[----:B------:R-:W-:Y:S02]  /*16380*/  IMAD.U32 R11, RZ, RZ, UR5 ;  /* 0x00000005ff0b7e24 */ /* 0x000fe4000f8e00ff */
[----:B0-----:R-:W-:Y:S02]  /*16390*/  IMAD.MOV.U32 R8, RZ, RZ, 0x70 ;  /* 0x00000070ff087424 */ /* 0x001fe400078e00ff */
[----:B------:R-:W-:Y:S02]  /*163a0*/  IMAD.MOV.U32 R12, RZ, RZ, 0x1 ;  /* 0x00000001ff0c7424 */ /* 0x000fe400078e00ff */
[----:B------:R-:W-:-:S07]  /*163b0*/  IMAD.MOV.U32 R13, RZ, RZ, RZ ;  /* 0x000000ffff0d7224 */ /* 0x000fce00078e00ff */
[----:B------:R-:W-:-:S07]  /*163c0*/  LEPC R20, `(.L_x_1419) ;  /* 0x000000001014794e */ /* 0x000fce0000000000 */
[----:B-1----:R-:W-:Y:S05]  /*163d0*/  CALL.ABS.NOINC R2 ;  /* 0x0000000002007343 */ /* 0x002fea0003c00000 */
.L_x_1419:
[----:B------:R-:W-:Y:S05]  /*163e0*/  BSYNC B6 ;  /* 0x0000000000067941 */ /* 0x000fea0003800000 */
.L_x_1418:
        /* <DEDUP_REMOVED lines=10> */
[----:B0-----:R-:W-:Y:S01]  /*16490*/  MOV R8, 0x70 ;  /* 0x0000007000087802 */ /* 0x001fe20000000f00 */
[----:B------:R-:W-:Y:S02]  /*164a0*/  IMAD.U32 R5, RZ, RZ, UR7 ;  /* 0x00000007ff057e24 */ /* 0x000fe4000f8e00ff */
[----:B------:R-:W-:Y:S02]  /*164b0*/  IMAD.U32 R6, RZ, RZ, UR8 ;  /* 0x00000008ff067e24 */ /* 0x000fe4000f8e00ff */
[----:B------:R-:W-:-:S02]  /*164c0*/  IMAD.U32 R7, RZ, RZ, UR9 ;  /* 0x00000009ff077e24 */ /* 0x000fc4000f8e00ff */
[----:B------:R-:W-:Y:S02]  /*164d0*/  IMAD.U32 R10, RZ, RZ, UR4 ;  /* 0x00000004ff0a7e24 */ /* 0x000fe4000f8e00ff */
[----:B------:R-:W-:Y:S02]  /*164e0*/  IMAD.U32 R11, RZ, RZ, UR5 ;  /* 0x00000005ff0b7e24 */ /* 0x000fe4000f8e00ff */
[----:B------:R-:W-:Y:S02]  /*164f0*/  IMAD.MOV.U32 R12, RZ, RZ, 0x1 ;  /* 0x00000001ff0c7424 */ /* 0x000fe400078e00ff */
[----:B-1----:R-:W-:-:S07]  /*16500*/  IMAD.MOV.U32 R13, RZ, RZ, RZ ;  /* 0x000000ffff0d7224 */ /* 0x002fce00078e00ff */
[----:B------:R-:W-:-:S07]  /*16510*/  LEPC R20, `(.L_x_1422) ;  /* 0x000000001014794e */ /* 0x000fce0000000000 */
[----:B--2---:R-:W-:Y:S05]  /*16520*/  CALL.ABS.NOINC R2 ;  /* 0x0000000002007343 */ /* 0x004fea0003c00000 */
.L_x_1422:
        /* <DEDUP_REMOVED lines=15> */
.L_x_1421:
[----:B------:R-:W-:Y:S05]  /*16620*/  BSYNC B6 ;  /* 0x0000000000067941 */ /* 0x000fea0003800000 */
.L_x_1420:
[----:B------:R-:W-:Y:S01]  /*16630*/  ULDC.64 UR4, c[0x0][0xaf0] ;  /* 0x0002bc0000047ab9 */ /* 0x000fe20000000a00 */
[----:B------:R-:W2:Y:S01]  /*16640*/  S2R R20, SR_TID.X ;  /* 0x0000000000147919 */ /* 0x000ea20000002100 */
[----:B------:R-:W-:Y:S01]  /*16650*/  ISETP.NE.U32.AND P0, PT, RZ, UR4, PT ;  /* 0x00000004ff007c0c */ /* 0x000fe2000bf05070 */
[----:B------:R-:W3:Y:S03]  /*16660*/  LDC R10, c[0x0][0x430] ;  /* 0x00010c00ff0a7b82 */ /* 0x000ee60000000800 */
[----:B------:R-:W-:-:S13]  /*16670*/  ISETP.NE.AND.EX P0, PT, RZ, UR5, PT, P0 ;  /* 0x00000005ff007c0c */ /* 0x000fda000bf05300 */
[----:B------:R-:W-:Y:S01]  /*16680*/  @P0 IADD3 R2, P1, R27, UR4, RZ ;  /* 0x000000041b020c10 */ /* 0x000fe2000ff3e0ff */
[----:B------:R-:W4:Y:S01]  /*16690*/  S2R R11, SR_TID.X ;  /* 0x00000000000b7919 */ /* 0x000f220000002100 */
[----:B------:R-:W-:Y:S02]  /*166a0*/  ULDC UR4, c[0x0][0x320] ;  /* 0x0000c80000047ab9 */ /* 0x000fe40000000800 */
[----:B-1----:R-:W-:-:S05]  /*166b0*/  @P0 IADD3.X R3, R30, UR5, RZ, P1, !PT ;  /* 0x000000051e030c10 */ /* 0x002fca0008ffe4ff */
[----:B------:R1:W5:Y:S01]  /*166c0*/  @P0 LDG.E R32, desc[UR40][R2.64] ;  /* 0x0000002802200981 */ /* 0x000362000c1e1900 */
[----:B--2---:R-:W-:-:S04]  /*166d0*/  LOP3.LUT R20, R20, 0x7f, RZ, 0xc0, !PT ;  /* 0x0000007f14147812 */ /* 0x004fc800078ec0ff */
[----:B------:R-:W-:Y:S02]  /*166e0*/  SHF.R.U32.HI R21, RZ, 0x3, R20 ;  /* 0x00000003ff157819 */ /* 0x000fe40000011614 */
[----:B------:R-:W2:Y:S02]  /*166f0*/  S2R R20, SR_TID.X ;  /* 0x0000000000147919 */ /* 0x000ea40000002100 */
[----:B--2---:R-:W-:-:S05]  /*16700*/  IMAD.SHL.U32 R20, R20, 0x10, RZ ;  /* 0x0000001014147824 */ /* 0x004fca00078e00ff */
[----:B------:R-:W-:Y:S02]  /*16710*/  LOP3.LUT R20, R21, 0x70, R20, 0xf8, !PT ;  /* 0x0000007015147812 */ /* 0x000fe400078ef814 */
[----:B------:R-:W2:Y:S01]  /*16720*/  S2R R21, SR_TID.X ;  /* 0x0000000000157919 */ /* 0x000ea20000002100 */
[----:B---3--:R-:W-:Y:S01]  /*16730*/  ISETP.NE.AND P1, PT, R10, 0x1, PT ;  /* 0x000000010a00780c */ /* 0x008fe20003f25270 */
[----:B------:R-:W-:-:S12]  /*16740*/  VIADD R31, R31, 0xffffffc0 ;  /* 0xffffffc01f1f7836 */ /* 0x000fd80000000000 */
[----:B-1----:R-:W1:Y:S01]  /*16750*/  @P1 LDC R3, c[0x0][0x434] ;  /* 0x00010d00ff031b82 */ /* 0x002e620000000800 */
[----:B--2---:R-:W-:-:S07]  /*16760*/  IMAD.SHL.U32 R21, R21, 0x8, RZ ;  /* 0x0000000815157824 */ /* 0x004fce00078e00ff */
[----:B------:R-:W2:Y:S01]  /*16770*/  @P1 LDC R2, c[0x0][0x438] ;  /* 0x00010e00ff021b82 */ /* 0x000ea20000000800 */
[----:B------:R-:W-:-:S04]  /*16780*/  LOP3.LUT R21, R21, 0x38, RZ, 0xc0, !PT ;  /* 0x0000003815157812 */ /* 0x000fc800078ec0ff */
[----:B------:R-:W-:-:S04]  /*16790*/  LOP3.LUT R21, R21, 0x40, RZ, 0xfc, !PT ;  /* 0x0000004015157812 */ /* 0x000fc800078efcff */
[----:B------:R-:W-:Y:S02]  /*167a0*/  ISETP.GE.AND P2, PT, R21, UR4, PT ;  /* 0x0000000415007c0c */ /* 0x000fe4000bf46270 */
[----:B------:R-:W3:Y:S01]  /*167b0*/  S2R R21, SR_TID.X ;  /* 0x0000000000157919 */ /* 0x000ee20000002100 */
[----:B------:R-:W-:-:S05]  /*167c0*/  IMAD.IADD R4, R20, 0x1, R31 ;  /* 0x0000000114047824 */ /* 0x000fca00078e021f */
[C---:B------:R-:W-:Y:S01]  /*167d0*/  ISETP.GE.AND P0, PT, R4.reuse, R35, PT ;  /* 0x000000230400720c */ /* 0x040fe20003f06270 */
[----:B------:R-:W-:Y:S02]  /*167e0*/  IMAD.IADD R0, R4, 0x1, R34 ;  /* 0x0000000104007824 */ /* 0x000fe400078e0222 */
[----:B----4-:R-:W-:Y:S01]  /*167f0*/  IMAD.SHL.U32 R11, R11, 0x8, RZ ;  /* 0x000000080b0b7824 */ /* 0x010fe200078e00ff */
[----:B------:R-:W-:Y:S01]  /*16800*/  ISETP.GT.U32.OR P0, PT, R20, 0x3f, P0 ;  /* 0x0000003f1400780c */ /* 0x000fe20000704470 */
[----:B-1----:R-:W-:Y:S01]  /*16810*/  @P1 IMAD.HI.U32 R3, R0, R3, RZ ;  /* 0x0000000300031227 */ /* 0x002fe200078e00ff */
[----:B0-----:R-:W-:Y:S02]  /*16820*/  MOV R8, R0 ;  /* 0x0000000000087202 */ /* 0x001fe40000000f00 */
[----:B------:R-:W-:Y:S02]  /*16830*/  LOP3.LUT R11, R11, 0x38, RZ, 0xc0, !PT ;  /* 0x000000380b0b7812 */ /* 0x000fe400078ec0ff */
[----:B--2---:R-:W-:-:S02]  /*16840*/  @P1 SHF.R.U32.HI R8, RZ, R2, R3 ;  /* 0x00000002ff081219 */ /* 0x004fc40000011603 */
[----:B------:R-:W-:Y:S02]  /*16850*/  ISETP.GE.AND P1, PT, R11, UR4, PT ;  /* 0x000000040b007c0c */ /* 0x000fe4000bf26270 */
[----:B------:R-:W-:Y:S02]  /*16860*/  LOP3.LUT R22, R22, 0xffffffbf, RZ, 0xc0, !PT ;  /* 0xffffffbf16167812 */ /* 0x000fe400078ec0ff */
[----:B------:R-:W-:Y:S01]  /*16870*/  SEL R9, RZ, 0xffffffff, P2 ;  /* 0xffffffffff097807 */ /* 0x000fe20001000000 */
[----:B------:R-:W0:Y:S01]  /*16880*/  @!P0 LDC.64 R2, c[0x0][0x428] ;  /* 0x00010a00ff028b82 */ /* 0x000e220000000a00 */
[----:B------:R-:W-:Y:S01]  /*16890*/  @P2 LOP3.LUT R22, R22, 0x40, RZ, 0xfc, !PT ;  /* 0x0000004016162812 */ /* 0x000fe200078efcff */
[----:B---3--:R-:W-:Y:S01]  /*168a0*/  IMAD.SHL.U32 R21, R21, 0x8, RZ ;  /* 0x0000000815157824 */ /* 0x008fe200078e00ff */
[----:B------:R-:W-:Y:S01]  /*168b0*/  SEL R4, RZ, 0x1, P1 ;  /* 0x00000001ff047807 */ /* 0x000fe20000800000 */
[----:B------:R-:W-:-:S03]  /*168c0*/  IMAD.SHL.U32 R9, R9, 0x2, RZ ;  /* 0x0000000209097824 */ /* 0x000fc600078e00ff */
[----:B------:R-:W-:Y:S02]  /*168d0*/  LOP3.LUT R21, R21, 0x38, RZ, 0xc0, !PT ;  /* 0x0000003815157812 */ /* 0x000fe400078ec0ff */
[----:B------:R-:W-:Y:S02]  /*168e0*/  LOP3.LUT R22, R22, 0xffffff7f, RZ, 0xc0, !PT ;  /* 0xffffff7f16167812 */ /* 0x000fe400078ec0ff */
[C---:B------:R-:W-:Y:S02]  /*168f0*/  LOP3.LUT R33, R21.reuse, 0x80, RZ, 0xfc, !PT ;  /* 0x0000008015217812 */ /* 0x040fe400078efcff */
[----:B------:R-:W-:Y:S02]  /*16900*/  LOP3.LUT R21, R21, 0xc0, RZ, 0xfc, !PT ;  /* 0x000000c015157812 */ /* 0x000fe400078efcff */
[----:B------:R-:W-:Y:S02]  /*16910*/  @P1 LOP3.LUT R22, R22, 0x80, RZ, 0xfc, !PT ;  /* 0x0000008016161812 */ /* 0x000fe400078efcff */
[----:B------:R-:W-:-:S02]  /*16920*/  LOP3.LUT R9, R9, 0x2, R4, 0xe2, !PT ;  /* 0x0000000209097812 */ /* 0x000fc400078ee204 */
[----:B------:R-:W-:Y:S01]  /*16930*/  ISETP.GE.AND P2, PT, R33, UR4, PT ;  /* 0x0000000421007c0c */ /* 0x000fe2000bf46270 */
[----:B------:R-:W1:Y:S01]  /*16940*/  @!P0 LDC.64 R4, c[0x0][0x418] ;  /* 0x00010600ff048b82 */ /* 0x000e620000000a00 */
[----:B------:R-:W-:Y:S02]  /*16950*/  ISETP.GE.AND P1, PT, R21, UR4, PT ;  /* 0x0000000415007c0c */ /* 0x000fe4000bf26270 */
[----:B------:R-:W-:Y:S02]  /*16960*/  SEL R6, RZ, 0x4, P2 ;  /* 0x00000004ff067807 */ /* 0x000fe40001000000 */
[----:B------:R-:W-:-:S04]  /*16970*/  SEL R7, RZ, 0x8, P1 ;  /* 0x00000008ff077807 */ /* 0x000fc80000800000 */
[----:B------:R-:W-:Y:S01]  /*16980*/  LOP3.LUT R9, R7, R9, R6, 0xfe, !PT ;  /* 0x0000000907097212 */ /* 0x000fe200078efe06 */
[--C-:B------:R-:W-:Y:S01]  /*16990*/  @!P0 IMAD.MOV.U32 R6, RZ, RZ, R8.reuse ;  /* 0x000000ffff068224 */ /* 0x100fe200078e0008 */
[----:B------:R-:W-:Y:S02]  /*169a0*/  @!P0 SHF.R.S32.HI R7, RZ, 0x1f, R8 ;  /* 0x0000001fff078819 */ /* 0x000fe40000011408 */
[----:B------:R-:W-:-:S04]  /*169b0*/  LOP3.LUT R22, R22, 0xffffffdf, RZ, 0xc0, !PT ;  /* 0xffffffdf16167812 */ /* 0x000fc800078ec0ff */
[----:B------:R-:W-:-:S04]  /*169c0*/  @P2 LOP3.LUT R22, R22, 0x20, RZ, 0xfc, !PT ;  /* 0x0000002016162812 */ /* 0x000fc800078efcff */
[----:B------:R-:W-:-:S04]  /*169d0*/  LOP3.LUT R22, R22, 0xffffffef, RZ, 0xc0, !PT ;  /* 0xffffffef16167812 */ /* 0x000fc800078ec0ff */
[----:B------:R-:W-:Y:S02]  /*169e0*/  @P1 LOP3.LUT R22, R22, 0x10, RZ, 0xfc, !PT ;  /* 0x0000001016161812 */ /* 0x000fe400078efcff */
[----:B-----5:R-:W-:Y:S01]  /*169f0*/  SHF.R.S32.HI R35, RZ, 0x1f, R32 ;  /* 0x0000001fff237819 */ /* 0x020fe20000011420 */
[----:B0-----:R-:W-:-:S04]  /*16a00*/  @!P0 IMAD.WIDE.U32 R6, R32, R2, R6 ;  /* 0x0000000220068225 */ /* 0x001fc800078e0006 */
[----:B------:R-:W-:-:S04]  /*16a10*/  @!P0 IMAD R2, R35, R2, RZ ;  /* 0x0000000223028224 */ /* 0x000fc800078e02ff */
[----:B------:R-:W-:Y:S01]  /*16a20*/  @!P0 IMAD R3, R32, R3, R2 ;  /* 0x0000000320038224 */ /* 0x000fe200078e0202 */
[----:B-1----:R-:W-:-:S03]  /*16a30*/  @!P0 LEA R4, P1, R6, R4, 0x2 ;  /* 0x0000000406048211 */ /* 0x002fc600078210ff */
[----:B------:R-:W-:Y:S02]  /*16a40*/  @!P0 IMAD.IADD R3, R7, 0x1, R3 ;  /* 0x0000000107038824 */ /* 0x000fe400078e0203 */
[----:B------:R-:W-:-:S03]  /*16a50*/  IMAD.MOV.U32 R2, RZ, RZ, RZ ;  /* 0x000000ffff027224 */ /* 0x000fc600078e00ff */
[----:B------:R-:W-:-:S05]  /*16a60*/  @!P0 LEA.HI.X R5, R6, R5, R3, 0x2, P1 ;  /* 0x0000000506058211 */ /* 0x000fca00008f1403 */
[----:B------:R0:W2:Y:S01]  /*16a70*/  @!P0 LDG.E R2, desc[UR40][R4.64] ;  /* 0x0000002804028981 */ /* 0x0000a2000c1e1900 */
[----:B------:R-:W1:Y:S01]  /*16a80*/  S2R R21, SR_TID.X ;  /* 0x0000000000157919 */ /* 0x000e620000002100 */
[----:B------:R-:W-:Y:S01]  /*16a90*/  LOP3.LUT R13, R11, 0x1c0, RZ, 0xfc, !PT ;  /* 0x000001c00b0d7812 */ /* 0x000fe200078efcff */
[----:B-1----:R-:W-:-:S05]  /*16aa0*/  IMAD.SHL.U32 R21, R21, 0x8, RZ ;  /* 0x0000000815157824 */ /* 0x002fca00078e00ff */
[----:B------:R-:W-:-:S04]  /*16ab0*/  LOP3.LUT R21, R21, 0x38, RZ, 0xc0, !PT ;  /* 0x0000003815157812 */ /* 0x000fc800078ec0ff */
[----:B------:R-:W-:-:S04]  /*16ac0*/  LOP3.LUT R12, R21, 0x180, RZ, 0xfc, !PT ;  /* 0x00000180150c7812 */ /* 0x000fc800078efcff */
[----:B------:R-:W-:Y:S02]  /*16ad0*/  ISETP.GE.AND P0, PT, R12, UR4, PT ;  /* 0x000000040c007c0c */ /* 0x000fe4000bf06270 */
[C---:B------:R-:W-:Y:S02]  /*16ae0*/  LOP3.LUT R12, R11.reuse, 0x100, RZ, 0xfc, !PT ;  /* 0x000001000b0c7812 */ /* 0x040fe400078efcff */
[----:B------:R-:W-:Y:S02]  /*16af0*/  LOP3.LUT R11, R11, 0x140, RZ, 0xfc, !PT ;  /* 0x000001400b0b7812 */ /* 0x000fe400078efcff */
[----:B------:R-:W-:Y:S02]  /*16b00*/  ISETP.GE.AND P3, PT, R12, UR4, PT ;  /* 0x000000040c007c0c */ /* 0x000fe4000bf66270 */
[----:B------:R-:W-:Y:S02]  /*16b10*/  ISETP.GE.AND P2, PT, R11, UR4, PT ;  /* 0x000000040b007c0c */ /* 0x000fe4000bf46270 */
[----:B------:R-:W-:-:S02]  /*16b20*/  SEL R3, RZ, 0x10, P3 ;  /* 0x00000010ff037807 */ /* 0x000fc40001800000 */
[----:B0-----:R-:W-:-:S04]  /*16b30*/  SEL R4, RZ, 0x20, P2 ;  /* 0x00000020ff047807 */ /* 0x001fc80001000000 */
[----:B------:R-:W-:Y:S02]  /*16b40*/  LOP3.LUT R3, R4, R9, R3, 0xfe, !PT ;  /* 0x0000000904037212 */ /* 0x000fe400078efe03 */
[----:B------:R-:W-:-:S04]  /*16b50*/  LOP3.LUT R22, R22, 0xfffffff7, RZ, 0xc0, !PT ;  /* 0xfffffff716167812 */ /* 0x000fc800078ec0ff */
[----:B------:R-:W-:-:S04]  /*16b60*/  @P3 LOP3.LUT R22, R22, 0x8, RZ, 0xfc, !PT ;  /* 0x0000000816163812 */ /* 0x000fc800078efcff */
[----:B------:R-:W-:-:S04]  /*16b70*/  LOP3.LUT R22, R22, 0xfffffffb, RZ, 0xc0, !PT ;  /* 0xfffffffb16167812 */ /* 0x000fc800078ec0ff */
[----:B------:R-:W-:Y:S01]  /*16b80*/  @P2 LOP3.LUT R22, R22, 0x4, RZ, 0xfc, !PT ;  /* 0x0000000416162812 */ /* 0x000fe200078efcff */
[----:B--2---:R0:W-:Y:S02]  /*16b90*/  STL [R1+0x4], R2 ;  /* 0x0000040201007387 */ /* 0x0041e40000100800 */
[----:B0-----:R-:W-:-:S04]  /*16ba0*/  SEL R2, RZ, 0x40, P0 ;  /* 0x00000040ff027807 */ /* 0x001fc80000000000 */
[----:B------:R-:W-:Y:S01]  /*16bb0*/  LOP3.LUT R5, R3, R2, RZ, 0xfc, !PT ;  /* 0x0000000203057212 */ /* 0x000fe200078efcff */
[----:B------:R-:W-:-:S04]  /*16bc0*/  IMAD.MOV R2, RZ, RZ, -R8 ;  /* 0x000000ffff027224 */ /* 0x000fc800078e0a08 */
[----:B------:R-:W-:Y:S01]  /*16bd0*/  IMAD R0, R10, R2, R0 ;  /* 0x000000020a007224 */ /* 0x000fe200078e0200 */
[----:B------:R0:W-:Y:S04]  /*16be0*/  STL [R1+0x44], R5 ;  /* 0x0000440501007387 */ /* 0x0001e80000100800 */
[----:B------:R0:W-:Y:S01]  /*16bf0*/  STL [R1+0xc], R0 ;  /* 0x00000c0001007387 */ /* 0x0001e20000100800 */
[----:B------:R-:W-:Y:S01]  /*16c00*/  ISETP.GE.AND P0, PT, R13, UR4, PT ;  /* 0x000000040d007c0c */ /* 0x000fe2000bf06270 */
[----:B------:R-:W-:-:S03]  /*16c10*/  UMOV UR4, 0xffffffff ;  /* 0xffffffff00047882 */ /* 0x000fc60000000000 */
[----:B------:R-:W-:Y:S01]  /*16c20*/  SEL R33, RZ, 0x80, P0 ;  /* 0x00000080ff217807 */ /* 0x000fe20000000000 */
[----:B------:R-:W-:Y:S08]  /*16c30*/  BRA.DIV UR4, `(.L_x_1423) ;  /* 0x0000005604a87947 */ /* 0x000ff0000b800000 */
.L_x_1533:
[----:B0-----:R-:W2:Y:S01]  /*16c40*/  LDL R0, [R1+0x4c] ;  /* 0x00004c0001007983 */ /* 0x001ea20000100800 */
[----:B------:R-:W-:Y:S02]  /*16c50*/  ISETP.GT.U32.AND P1, PT, R20, 0x3f, PT ;  /* 0x0000003f1400780c */ /* 0x000fe40003f24070 */
[----:B------:R-:W-:Y:S02]  /*16c60*/  LOP3.LUT R22, R22, 0xfffffeff, RZ, 0xc0, !PT ;  /* 0xfffffeff16167812 */ /* 0x000fe400078ec0ff */
[----:B------:R-:W-:Y:S02]  /*16c70*/  LOP3.LUT R33, R5, R33, RZ, 0xfc, !PT ;  /* 0x0000002105217212 */ /* 0x000fe400078efcff */
[----:B------:R-:W-:Y:S02]  /*16c80*/  LOP3.LUT R22, R22, 0xfffffffe, RZ, 0xc0, !PT ;  /* 0xfffffffe16167812 */ /* 0x000fe400078ec0ff */
[----:B------:R-:W-:-:S05]  /*16c90*/  SHF.R.S32.HI R30, RZ, 0x1f, R18 ;  /* 0x0000001fff1e7819 */ /* 0x000fca0000011412 */
[----:B------:R-:W-:Y:S02]  /*16ca0*/  @P1 LOP3.LUT R22, R22, 0x1, RZ, 0xfc, !PT ;  /* 0x0000000116161812 */ /* 0x000fe400078efcff */
[----:B--2---:R-:W-:-:S13]  /*16cb0*/  ISETP.NE.AND P0, PT, R0, 0x3, PT ;  /* 0x000000030000780c */ /* 0x004fda0003f05270 */
[----:B------:R-:W-:Y:S01]  /*16cc0*/  @P0 LOP3.LUT R22, R22, 0x100, RZ, 0xfc, !PT ;  /* 0x0000010016160812 */ /* 0x000fe200078efcff */
[----:B------:R-:W-:Y:S06]  /*16cd0*/  @!P0 BRA `(.L_x_1424) ;  /* 0x0000000000048947 */ /* 0x000fec0003800000 */
[----:B------:R-:W-:Y:S01]  /*16ce0*/  BPT.TRAP 0x1 ;  /* 0x000000040000795c */ /* 0x000fe20000300000 */
.L_x_1424:
[----:B------:R-:W-:Y:S01]  /*16cf0*/  IMAD R27, R25, 0x8, R23 ;  /* 0x00000008191b7824 */ /* 0x000fe200078e0217 */
[----:B------:R-:W-:Y:S01]  /*16d00*/  SHF.L.U32 R0, R28, 0x1f, RZ ;  /* 0x0000001f1c007819 */ /* 0x000fe200000006ff */
[----:B------:R-:W-:Y:S03]  /*16d10*/  BSSY B0, `(.L_x_1425) ;  /* 0x0000003000007945 */ /* 0x000fe60003800000 */
[----:B------:R-:W0:Y:S02]  /*16d20*/  SYNCS.PHASECHK.TRANS64.TRYWAIT P0, [R27+URZ+0x38840], R0 ;  /* 0x038840001b0075a7 */ /* 0x000e24000800017f */
[----:B0-----:R-:W-:Y:S05]  /*16d30*/  @!P0 BRA `(.L_x_1426) ;  /* 0x00000054009c8947 */ /* 0x001fea0003800000 */
.L_x_1534:
[----:B------:R-:W-:Y:S05]  /*16d40*/  BSYNC B0 ;  /* 0x0000000000007941 */ /* 0x000fea0003800000 */
.L_x_1425:
[----:B------:R-:W0:Y:S01]  /*16d50*/  LDL R2, [R1+0xc] ;  /* 0x00000c0001027983 */ /* 0x000e220000100800 */
[----:B------:R-:W-:-:S03]  /*16d60*/  ULDC.64 UR4, c[0x0][0x300] ;  /* 0x0000c00000047ab9 */ /* 0x000fc60000000a00 */
[----:B------:R-:W2:Y:S04]  /*16d70*/  LDL R4, [R1+0x4] ;  /* 0x0000040001047983 */ /* 0x000ea80000100800 */
[----:B------:R-:W3:Y:S01]  /*16d80*/  LDL R6, [R1+0x10] ;  /* 0x0000100001067983 */ /* 0x000ee20000100800 */
[----:B------:R-:W-:Y:S01]  /*16d90*/  LOP3.LUT R22, R22, 0xfffffffd, RZ, 0xc0, !PT ;  /* 0xfffffffd16167812 */ /* 0x000fe200078ec0ff */
[----:B------:R-:W1:Y:S02]  /*16da0*/  S2R R7, SR_TID.X ;  /* 0x0000000000077919 */ /* 0x000e640000002100 */
[----:B-1----:R-:W-:-:S05]  /*16db0*/  IMAD.SHL.U32 R7, R7, 0x8, RZ ;  /* 0x0000000807077824 */ /* 0x002fca00078e00ff */
[----:B------:R-:W-:Y:S02]  /*16dc0*/  LOP3.LUT R7, R7, 0x38, RZ, 0xc0, !PT ;  /* 0x0000003807077812 */ /* 0x000fe400078ec0ff */
[----:B0-----:R-:W-:Y:S02]  /*16dd0*/  SHF.R.S32.HI R0, RZ, 0x1f, R2 ;  /* 0x0000001fff007819 */ /* 0x001fe40000011402 */
[----:B--2---:R-:W-:-:S03]  /*16de0*/  SHF.R.S32.HI R5, RZ, 0x1f, R4 ;  /* 0x0000001fff057819 */ /* 0x004fc60000011404 */
        /* <DEDUP_REMOVED lines=10> */
[----:B------:R-:W-:Y:S01]  /*16e90*/  ULDC.64 UR4, c[0x0][0x308] ;  /* 0x0000c20000047ab9 */ /* 0x000fe20000000a00 */
[----:B------:R-:W0:Y:S02]  /*16ea0*/  S2R R4, SR_TID.X ;  /* 0x0000000000047919 */ /* 0x000e240000002100 */
[----:B------:R-:W-:Y:S02]  /*16eb0*/  IMAD.IADD R3, R3, 0x1, R0 ;  /* 0x0000000103037824 */ /* 0x000fe400078e0200 */
[----:B------:R-:W-:Y:S02]  /*16ec0*/  IMAD R0, R30, UR4, RZ ;  /* 0x000000041e007c24 */ /* 0x000fe4000f8e02ff */
[----:B------:R-:W-:-:S04]  /*16ed0*/  IMAD.WIDE.U32 R2, R18, UR4, R2 ;  /* 0x0000000412027c25 */ /* 0x000fc8000f8e0002 */
[----:B------:R-:W-:Y:S01]  /*16ee0*/  IMAD R0, R18, UR5, R0 ;  /* 0x0000000512007c24 */ /* 0x000fe2000f8e0200 */
[----:B------:R-:W-:Y:S01]  /*16ef0*/  ULDC.64 UR4, c[0x0][0x2e8] ;  /* 0x0000ba0000047ab9 */ /* 0x000fe20000000a00 */
[----:B0-----:R-:W-:-:S04]  /*16f00*/  LOP3.LUT R4, R4, 0x7f, RZ, 0xc0, !PT ;  /* 0x0000007f04047812 */ /* 0x001fc800078ec0ff */
[----:B-1----:R-:W-:Y:S01]  /*16f10*/  SHF.R.U32.HI R5, RZ, 0x3, R4 ;  /* 0x00000003ff057819 */ /* 0x002fe20000011604 */
[----:B------:R-:W-:Y:S01]  /*16f20*/  IMAD.IADD R4, R3, 0x1, R0 ;  /* 0x0000000103047824 */ /* 0x000fe200078e0200 */
[C---:B------:R-:W-:Y:S01]  /*16f30*/  LEA R0, P0, R2.reuse, UR4, 0x1 ;  /* 0x0000000402007c11 */ /* 0x040fe2000f8008ff */
[----:B------:R-:W-:Y:S01]  /*16f40*/  ULDC UR4, c[0x0][0x2f4] ;  /* 0x0000bd0000047ab9 */ /* 0x000fe20000000800 */
[----:B---3--:R-:W-:Y:S01]  /*16f50*/  IADD3 R31, -R5, R6, -R31 ;  /* 0x00000006051f7210 */ /* 0x008fe20007ffe91f */
        /* <DEDUP_REMOVED lines=21> */
[----:B0-----:R-:W-:-:S04]  /*170b0*/  @P0 LEA R3, P1, R7, R3, 0x1 ;  /* 0x0000000307030211 */ /* 0x001fc800078208ff */
[----:B-1----:R-:W-:-:S04]  /*170c0*/  @P0 IADD3.X R2, RZ, R2, RZ, P1, !PT ;  /* 0x00000002ff020210 */ /* 0x002fc80000ffe4ff */
        /* <DEDUP_REMOVED lines=16> */
.L_x_1544:
        /* <DEDUP_REMOVED lines=10> */
.L_x_1428:
[----:B------:R-:W-:Y:S02]  /*17270*/  PLOP3.LUT P1, PT, P1, P0, PT, 0xa2, 0x0 ;  /* 0x000000000000781c */ /* 0x000fe40000f21472 */
[----:B------:R-:W-:-:S08]  /*17280*/  @P0 R2UR P1, UR4, R27 ;  /* 0x000000001b0402ca */ /* 0x000fd00000020000 */
[----:B------:R-:W-:-:S05]  /*17290*/  @P0 PLOP3.LUT P0, PT, P1, PT, PT, 0x80, 0x0 ;  /* 0x000000000000081c */ /* 0x000fca0000f0f070 */
[----:B------:R-:W-:Y:S01]  /*172a0*/  @!P1 SYNCS.ARRIVE.TRANS64.RED.A0T1 RZ, [UR4+0x38830], RZ ;  /* 0x038830ffffff99a7 */ /* 0x000fe20008200404 */
[----:B------:R-:W-:Y:S07]  /*172b0*/  @!P1 ARRIVES.LDGSTSBAR.64.TRANSCNT [UR4+0x38830] ;  /* 0x03883000ff0099b0 */ /* 0x000fee0008000a84 */
[----:B------:R-:W-:Y:S05]  /*172c0*/  @P0 BRA.U.ANY `(.L_x_1428) ;  /* 0xfffffffd00e80947 */ /* 0x000fea000393ffff */
[----:B------:R-:W-:Y:S01]  /*172d0*/  NOP ;  /* 0x0000000000007918 */ /* 0x000fe20000000000 */
[----:B------:R-:W2:Y:S02]  /*172e0*/  LDL R0, [R1+0x4c] ;  /* 0x00004c0001007983 */ /* 0x000ea40000100800 */
[----:B--2---:R-:W-:-:S13]  /*172f0*/  ISETP.NE.AND P2, PT, R0, 0x3, PT ;  /* 0x000000030000780c */ /* 0x004fda0003f45270 */
[----:B------:R-:W-:Y:S05]  /*17300*/  @!P2 BRA `(.L_x_1429) ;  /* 0x000000000004a947 */ /* 0x000fea0003800000 */
[----:B------:R-:W-:Y:S01]  /*17310*/  BPT.TRAP 0x1 ;  /* 0x000000040000795c */ /* 0x000fe20000300000 */
.L_x_1429:
[----:B------:R1:W5:Y:S01]  /*17320*/  LDL.LU R0, [R1+0x20] ;  /* 0x0000200001007983 */ /* 0x0003620000300800 */
[----:B------:R1:W-:Y:S03]  /*17330*/  SYNCS.ARRIVE.TRANS64.A1T0 RZ, [R27+URZ+0x38830], RZ ;  /* 0x038830ff1bff79a7 */ /* 0x0003e6000810003f */
[----:B0-----:R1:W5:Y:S02]  /*17340*/  LDL R2, [R1] ;  /* 0x0000000001027983 */ /* 0x0013640000100800 */
[----:B------:R-:W-:Y:S05]  /*17350*/  WARPSYNC.ALL ;  /* 0x0000000000007948 */ /* 0x000fea0003800000 */
[----:B------:R-:W-:Y:S01]  /*17360*/  ULDC.64 UR4, c[0x0][0xaf8] ;  /* 0x0002be0000047ab9 */ /* 0x000fe20000000a00 */
[----:B------:R-:W-:Y:S01]  /*17370*/  BSSY B6, `(.L_x_1430) ;  /* 0x000001d000067945 */ /* 0x000fe20003800000 */
[----:B------:R-:W-:Y:S01]  /*17380*/  BAR.SYNC.DEFER_BLOCKING 0x8, 0x100 ;  /* 0x0204000000007b1d */ /* 0x000fe20000010000 */
[----:B------:R-:W-:-:S04]  /*17390*/  ISETP.NE.U32.AND P0, PT, RZ, UR4, PT ;  /* 0x00000004ff007c0c */ /* 0x000fc8000bf05070 */
[----:B------:R-:W-:-:S04]  /*173a0*/  ISETP.NE.AND.EX P0, PT, RZ, UR5, PT, P0 ;  /* 0x00000005ff007c0c */ /* 0x000fc8000bf05300 */
[----:B------:R-:W-:-:S05]  /*173b0*/  SEL R4, R37, RZ, !P0 ;  /* 0x000000ff25047207 */ /* 0x000fca0004000000 */
[----:B------:R0:W-:Y:S01]  /*173c0*/  STL [R1+0x14], R4 ;  /* 0x0000140401007387 */ /* 0x0001e20000100800 */
[----:B-----5:R-:W-:Y:S01]  /*173d0*/  SEL R3, R0, RZ, !P0 ;  /* 0x000000ff00037207 */ /* 0x020fe20004000000 */
[----:B------:R-:W-:-:S04]  /*173e0*/  VIADD R0, R23, 0x20400 ;  /* 0x0002040017007836 */ /* 0x000fc80000000000 */
[----:B------:R0:W-:Y:S01]  /*173f0*/  STL [R1+0x30], R3 ;  /* 0x0000300301007387 */ /* 0x0001e20000100800 */
[----:B------:R-:W-:Y:S02]  /*17400*/  LOP3.LUT P0, RZ, R0, 0x3ff, RZ, 0xc0, !PT ;  /* 0x000003ff00ff7812 */ /* 0x000fe4000780c0ff */
[----:B------:R-:W-:-:S05]  /*17410*/  SHF.R.S32.HI R0, RZ, 0x1f, R2 ;  /* 0x0000001fff007819 */ /* 0x000fca0000011402 */
[----:B------:R0:W-:Y:S06]  /*17420*/  STL [R1+0x2c], R0 ;  /* 0x00002c0001007387 */ /* 0x0001ec0000100800 */
[----:B------:R-:W-:Y:S05]  /*17430*/  @!P0 BRA `(.L_x_1431) ;  /* 0x0000000000408947 */ /* 0x000fea0003800000 */
[----:B------:R-:W-:Y:S01]  /*17440*/  MOV R2, 0x0 ;  /* 0x0000000000027802 */ /* 0x000fe20000000f00 */
[----:B------:R-:W-:Y:S01]  /*17450*/  ULDC.64 UR4, c[0x4][0x90] ;  /* 0x0100240000047ab9 */ /* 0x000fe20000000a00 */
[----:B------:R-:W-:Y:S01]  /*17460*/  ULDC.64 UR6, c[0x4][0x98] ;  /* 0x0100260000067ab9 */ /* 0x000fe20000000a00 */
[----:B------:R-:W-:Y:S01]  /*17470*/  ULDC.64 UR8, c[0x4][0x20] ;  /* 0x0100080000087ab9 */ /* 0x000fe20000000a00 */
[----:B0-----:R-:W-:Y:S02]  /*17480*/  IMAD.U32 R4, RZ, RZ, UR4 ;  /* 0x00000004ff047e24 */ /* 0x001fe4000f8e00ff */
        /* <DEDUP_REMOVED lines=11> */
.L_x_1431:
[----:B------:R-:W-:Y:S05]  /*17540*/  BSYNC B6 ;  /* 0x0000000000067941 */ /* 0x000fea0003800000 */
.L_x_1430:
[----:B------:R-:W2:Y:S01]  /*17550*/  LDL R20, [R1+0x30] ;  /* 0x0000300001147983 */ /* 0x000ea20000100800 */
[----:B------:R-:W3:Y:S01]  /*17560*/  LDC R6, c[0x0][0x448] ;  /* 0x00011200ff067b82 */ /* 0x000ee20000000800 */
[----:B------:R-:W-:Y:S02]  /*17570*/  ULDC.64 UR4, c[0x0][0x298] ;  /* 0x0000a60000047ab9 */ /* 0x000fe40000000a00 */
[----:B0-----:R-:W4:Y:S04]  /*17580*/  LDL R4, [R1+0x2c] ;  /* 0x00002c0001047983 */ /* 0x001f280000100800 */
[----:B------:R-:W4:Y:S04]  /*17590*/  LDL R5, [R1] ;  /* 0x0000000001057983 */ /* 0x000f280000100800 */
[----:B------:R0:W5:Y:S01]  /*175a0*/  LDL R9, [R1+0x1c] ;  /* 0x00001c0001097983 */ /* 0x0001620000100800 */
[----:B------:R-:W1:Y:S01]  /*175b0*/  S2R R2, SR_TID.X ;  /* 0x0000000000027919 */ /* 0x000e620000002100 */
[----:B------:R-:W0:Y:S01]  /*175c0*/  S2R R0, SR_TID.X ;  /* 0x0000000000007919 */ /* 0x000e220000002100 */
[----:B---3--:R-:W-:-:S13]  /*175d0*/  ISETP.NE.AND P0, PT, R6, 0x1, PT ;  /* 0x000000010600780c */ /* 0x008fda0003f05270 */
[----:B------:R-:W3:Y:S01]  /*175e0*/  @P0 LDC R3, c[0x0][0x450] ;  /* 0x00011400ff030b82 */ /* 0x000ee20000000800 */
[----:B-1----:R-:W-:-:S04]  /*175f0*/  LOP3.LUT R2, R2, 0x7f, RZ, 0xc0, !PT ;  /* 0x0000007f02027812 */ /* 0x002fc800078ec0ff */
[----:B------:R-:W-:Y:S01]  /*17600*/  SHF.R.U32.HI R2, RZ, 0x3, R2 ;  /* 0x00000003ff027819 */ /* 0x000fe20000011602 */
[----:B--2---:R-:W-:Y:S02]  /*17610*/  IMAD.MOV.U32 R21, RZ, RZ, R20 ;  /* 0x000000ffff157224 */ /* 0x004fe400078e0014 */
[----:B------:R-:W2:Y:S01]  /*17620*/  LDL R20, [R1+0x14] ;  /* 0x0000140001147983 */ /* 0x000ea20000100800 */
[----:B0-----:R-:W-:-:S04]  /*17630*/  SHF.L.U32 R0, R0, 0x4, RZ ;  /* 0x0000000400007819 */ /* 0x001fc800000006ff */
[----:B------:R-:W-:Y:S02]  /*17640*/  LOP3.LUT R0, R2, 0x70, R0, 0xf8, !PT ;  /* 0x0000007002007812 */ /* 0x000fe400078ef800 */
[----:B------:R-:W0:Y:S03]  /*17650*/  @P0 LDC R2, c[0x0][0x44c] ;  /* 0x00011300ff020b82 */ /* 0x000e260000000800 */
[----:B------:R-:W-:Y:S02]  /*17660*/  IMAD R37, R17, 0x40, R0 ;  /* 0x0000004011257824 */ /* 0x000fe400078e0200 */
[----:B----4-:R-:W-:Y:S02]  /*17670*/  IMAD R4, R4, UR4, RZ ;  /* 0x0000000404047c24 */ /* 0x010fe4000f8e02ff */
[----:B------:R-:W-:Y:S02]  /*17680*/  IMAD.MOV.U32 R0, RZ, RZ, R37 ;  /* 0x000000ffff007224 */ /* 0x000fe400078e0025 */
[----:B------:R-:W-:-:S02]  /*17690*/  IMAD R4, R5, UR5, R4 ;  /* 0x0000000505047c24 */ /* 0x000fc4000f8e0204 */
[----:B0-----:R-:W-:-:S05]  /*176a0*/  @P0 IMAD.HI.U32 R2, R37, R2, RZ ;  /* 0x0000000225020227 */ /* 0x001fca00078e00ff */
[----:B---3--:R-:W-:Y:S01]  /*176b0*/  @P0 SHF.R.U32.HI R0, RZ, R3, R2 ;  /* 0x00000003ff000219 */ /* 0x008fe20000011602 */
        /* <DEDUP_REMOVED lines=8> */
[----:B------:R-:W-:Y:S01]  /*17740*/  IMAD R4, R21, UR4, RZ ;  /* 0x0000000415047c24 */ /* 0x000fe2000f8e02ff */
[----:B------:R-:W0:Y:S02]  /*17750*/  S2R R7, SR_TID.X ;  /* 0x0000000000077919 */ /* 0x000e240000002100 */
[----:B0-----:R-:W-:-:S05]  /*17760*/  IMAD.SHL.U32 R7, R7, 0x8, RZ ;  /* 0x0000000807077824 */ /* 0x001fca00078e00ff */
[----:B------:R-:W-:Y:S01]  /*17770*/  LOP3.LUT R7, R7, 0x38, RZ, 0xc0, !PT ;  /* 0x0000003807077812 */ /* 0x000fe200078ec0ff */
[C---:B--2---:R-:W-:Y:S02]  /*17780*/  IMAD R4, R20.reuse, UR5, R4 ;  /* 0x0000000514047c24 */ /* 0x044fe4000f8e0204 */
[----:B------:R-:W-:Y:S01]  /*17790*/  IMAD.WIDE.U32 R2, R20, UR4, R2 ;  /* 0x0000000414027c25 */ /* 0x000fe2000f8e0002 */
[----:B------:R-:W-:-:S03]  /*177a0*/  ULDC.64 UR4, c[0x0][0x2d0] ;  /* 0x0000b40000047ab9 */ /* 0x000fc60000000a00 */
[----:B------:R-:W-:Y:S01]  /*177b0*/  IMAD.IADD R3, R3, 0x1, R4 ;  /* 0x0000000103037824 */ /* 0x000fe200078e0204 */
[----:B------:R-:W-:Y:S01]  /*177c0*/  SHF.R.S32.HI R4, RZ, 0x1f, R0 ;  /* 0x0000001fff047819 */ /* 0x000fe20000011400 */
[----:B------:R-:W0:Y:S04]  /*177d0*/  S2R R20, SR_TID.X ;  /* 0x0000000000147919 */ /* 0x000e280000002100 */
        /* <DEDUP_REMOVED lines=15> */
[----:B0-----:R-:W-:-:S03]  /*178d0*/  LOP3.LUT R20, R20, 0x7f, RZ, 0xc0, !PT ;  /* 0x0000007f14147812 */ /* 0x001fc600078ec0ff */
[----:B------:R-:W-:Y:S01]  /*178e0*/  LEA.HI.X R3, R2, UR5, R3, 0x1, P0 ;  /* 0x0000000502037c11 */ /* 0x000fe200080f0c03 */
[----:B------:R-:W-:Y:S01]  /*178f0*/  UMOV UR5, 0xffffffff ;  /* 0xffffffff00057882 */ /* 0x000fe20000000000 */
[----:B------:R-:W-:Y:S02]  /*17900*/  ISETP.GE.AND P1, PT, R7, UR4, PT ;  /* 0x0000000407007c0c */ /* 0x000fe4000bf26270 */
[----:B------:R-:W-:Y:S01]  /*17910*/  SHF.R.U32.HI R8, RZ, 0x3, R20 ;  /* 0x00000003ff087819 */ /* 0x000fe20000011614 */
[----:B------:R-:W-:Y:S10]  /*17920*/  BRA.DIV UR5, `(.L_x_1432) ;  /* 0x0000005205047947 */ /* 0x000ff4000b800000 */
[----:B------:R-:W0:Y:S01]  /*17930*/  SHFL.IDX PT, R4, R0, RZ, 0x181f ;  /* 0x00181fff00047589 */ /* 0x000e2200000e0000 */
[----:B-----5:R-:W-:Y:S02]  /*17940*/  IMAD R2, R9, R6, RZ ;  /* 0x0000000609027224 */ /* 0x020fe400078e02ff */
[----:B------:R-:W-:Y:S01]  /*17950*/  IMAD R17, R17, 0x40, R8 ;  /* 0x0000004011117824 */ /* 0x000fe200078e0208 */
[----:B------:R-:W1:Y:S03]  /*17960*/  SHFL.IDX PT, R5, R3, RZ, 0x181f ;  /* 0x00181fff03057589 */ /* 0x000e6600000e0000 */
[C---:B------:R-:W-:Y:S01]  /*17970*/  VIADD R6, R17.reuse, 0x10 ;  /* 0x0000001011067836 */ /* 0x040fe20000000000 */
[C---:B------:R-:W-:Y:S01]  /*17980*/  ISETP.GE.AND P0, PT, R17.reuse, R2, PT ;  /* 0x000000021100720c */ /* 0x040fe20003f06270 */
[----:B------:R-:W-:-:S03]  /*17990*/  VIADD R8, R17, 0x20 ;  /* 0x0000002011087836 */ /* 0x000fc60000000000 */
[----:B------:R-:W-:Y:S04]  /*179a0*/  STL [R1+0x20], R6 ;  /* 0x0000200601007387 */ /* 0x000fe80000100800 */
[----:B------:R-:W-:Y:S05]  /*179b0*/  STL [R1+0x24], R8 ;  /* 0x0000240801007387 */ /* 0x000fea0000100800 */
[----:B0-----:R-:W-:-:S05]  /*179c0*/  @!P0 LEA R4, P2, R7, R4, 0x1 ;  /* 0x0000000407048211 */ /* 0x001fca00078408ff */
[----:B-1----:R-:W-:-:S05]  /*179d0*/  @!P0 IMAD.X R5, RZ, RZ, R5, P2 ;  /* 0x000000ffff058224 */ /* 0x002fca00010e0605 */
[----:B------:R-:W-:Y:S01]  /*179e0*/  @!PT LDS RZ, [RZ] ;  /* 0x00000000fffff984 */ /* 0x000fe20000000800 */
[----:B------:R0:W-:Y:S01]  /*179f0*/  @!P0 LDGSTS.E.BYPASS.LTC128B.128 [R26+0x20400], desc[UR40][R4.64], !P1 ;  /* 0x20400000041a8fae */ /* 0x0001e2000c901d68 */
[----:B------:R-:W-:-:S03]  /*17a00*/  ISETP.GE.AND P0, PT, R6, R2, PT ;  /* 0x000000020600720c */ /* 0x000fc60003f06270 */
[----:B------:R-:W-:Y:S04]  /*17a10*/  SHFL.IDX PT, R6, R3, 0x2, 0x181f ;  /* 0x00581f0003067f89 */ /* 0x000fe800000e0000 */
[----:B0-----:R-:W0:Y:S04]  /*17a20*/  SHFL.IDX PT, R5, R0, 0x1, 0x181f ;  /* 0x00381f0000057f89 */ /* 0x001e2800000e0000 */
[----:B------:R-:W1:Y:S04]  /*17a30*/  SHFL.IDX PT, R4, R3, 0x1, 0x181f ;  /* 0x00381f0003047f89 */ /* 0x000e6800000e0000 */
[----:B------:R-:W-:Y:S01]  /*17a40*/  SHFL.IDX PT, R3, R3, 0x3, 0x181f ;  /* 0x00781f0003037f89 */ /* 0x000fe200000e0000 */
[----:B0-----:R-:W-:-:S05]  /*17a50*/  @!P0 LEA R5, P2, R7, R5, 0x1 ;  /* 0x0000000507058211 */ /* 0x001fca00078408ff */
[----:B-1----:R-:W-:-:S05]  /*17a60*/  @!P0 IMAD.X R4, RZ, RZ, R4, P2 ;  /* 0x000000ffff048224 */ /* 0x002fca00010e0604 */
[----:B------:R-:W-:-:S04]  /*17a70*/  @!P0 LOP3.LUT R5, R5, R4, RZ, 0x3c, !PT ;  /* 0x0000000405058212 */ /* 0x000fc800078e3cff */
[----:B------:R-:W-:-:S04]  /*17a80*/  @!P0 LOP3.LUT R4, R5, R4, RZ, 0x3c, !PT ;  /* 0x0000000405048212 */ /* 0x000fc800078e3cff */
[----:B------:R-:W-:-:S05]  /*17a90*/  @!P0 LOP3.LUT R5, R5, R4, RZ, 0x3c, !PT ;  /* 0x0000000405058212 */ /* 0x000fca00078e3cff */
[----:B------:R0:W-:Y:S01]  /*17aa0*/  @!P0 LDGSTS.E.BYPASS.LTC128B.128 [R26+0x20c00], desc[UR40][R4.64], !P1 ;  /* 0x20c00000041a8fae */ /* 0x0001e2000c901d68 */
[----:B------:R-:W-:-:S03]  /*17ab0*/  ISETP.GE.AND P0, PT, R8, R2, PT ;  /* 0x000000020800720c */ /* 0x000fc60003f06270 */
[----:B0-----:R-:W0:Y:S04]  /*17ac0*/  SHFL.IDX PT, R4, R0, 0x2, 0x181f ;  /* 0x00581f0000047f89 */ /* 0x001e2800000e0000 */
[----:B------:R-:W1:Y:S06]  /*17ad0*/  SHFL.IDX PT, R0, R0, 0x3, 0x181f ;  /* 0x00781f0000007f89 */ /* 0x000e6c00000e0000 */
[----:B0-----:R-:W-:-:S05]  /*17ae0*/  @!P0 LEA R5, P2, R7, R4, 0x1 ;  /* 0x0000000407058211 */ /* 0x001fca00078408ff */
[----:B------:R-:W-:-:S05]  /*17af0*/  @!P0 IMAD.X R4, RZ, RZ, R6, P2 ;  /* 0x000000ffff048224 */ /* 0x000fca00010e0606 */
[----:B------:R-:W-:-:S04]  /*17b00*/  @!P0 LOP3.LUT R5, R5, R4, RZ, 0x3c, !PT ;  /* 0x0000000405058212 */ /* 0x000fc800078e3cff */
[----:B------:R-:W-:-:S04]  /*17b10*/  @!P0 LOP3.LUT R4, R5, R4, RZ, 0x3c, !PT ;  /* 0x0000000405048212 */ /* 0x000fc800078e3cff */
[----:B------:R-:W-:-:S05]  /*17b20*/  @!P0 LOP3.LUT R5, R5, R4, RZ, 0x3c, !PT ;  /* 0x0000000405058212 */ /* 0x000fca00078e3cff */
[----:B-1----:R2:W-:Y:S02]  /*17b30*/  @!P0 LDGSTS.E.BYPASS.LTC128B.128 [R26+0x21400], desc[UR40][R4.64], !P1 ;  /* 0x21400000041a8fae */ /* 0x0025e4000c901d68 */
.L_x_1553:
[----:B0-2---:R-:W-:-:S05]  /*17b40*/  VIADD R4, R17, 0x30 ;  /* 0x0000003011047836 */ /* 0x005fca0000000000 */
[----:B------:R-:W-:Y:S01]  /*17b50*/  ISETP.GE.AND P0, PT, R4, R2, PT ;  /* 0x000000020400720c */ /* 0x000fe20003f06270 */
[----:B------:R0:W-:-:S12]  /*17b60*/  STL [R1+0x34], R4 ;  /* 0x0000340401007387 */ /* 0x0001d80000100800 */
[----:B------:R-:W-:-:S04]  /*17b70*/  @!P0 LEA R2, P2, R7, R0, 0x1 ;  /* 0x0000000007028211 */ /* 0x000fc800078408ff */
[----:B------:R-:W-:-:S05]  /*17b80*/  @!P0 IADD3.X R3, RZ, R3, RZ, P2, !PT ;  /* 0x00000003ff038210 */ /* 0x000fca00017fe4ff */
[----:B------:R-:W-:Y:S01]  /*17b90*/  @!PT LDS RZ, [RZ] ;  /* 0x00000000fffff984 */ /* 0x000fe20000000800 */
[----:B------:R-:W-:Y:S01]  /*17ba0*/  @!PT LDS RZ, [RZ] ;  /* 0x00000000fffff984 */ /* 0x000fe20000000800 */
[----:B------:R-:W-:Y:S01]  /*17bb0*/  @!PT LDS RZ, [RZ] ;  /* 0x00000000fffff984 */ /* 0x000fe20000000800 */
[----:B------:R0:W-:Y:S01]  /*17bc0*/  @!P0 LDGSTS.E.BYPASS.LTC128B.128 [R26+0x21c00], desc[UR40][R2.64], !P1 ;  /* 0x21c00000021a8fae */ /* 0x0001e2000c901d68 */
[----:B------:R-:W-:Y:S01]  /*17bd0*/  PLOP3.LUT P0, PT, PT, PT, PT, 0x80, 0x0 ;  /* 0x000000000000781c */ /* 0x000fe20003f0f070 */
[----:B------:R-:W-:-:S12]  /*17be0*/  NOP ;  /* 0x0000000000007918 */ /* 0x000fd80000000000 */
.L_x_1433:
        /* <DEDUP_REMOVED lines=28> */
.L_x_1435:
[----:B------:R-:W-:Y:S05]  /*17db0*/  BSYNC B6 ;  /* 0x0000000000067941 */ /* 0x000fea0003800000 */
.L_x_1434:
[----:B------:R-:W2:Y:S01]  /*17dc0*/  LDL.LU R0, [R1+0x2c] ;  /* 0x00002c0001007983 */ /* 0x000ea20000300800 */
[----:B------:R-:W1:Y:S01]  /*17dd0*/  LDC R6, c[0x0][0x448] ;  /* 0x00011200ff067b82 */ /* 0x000e620000000800 */
[----:B------:R-:W-:Y:S02]  /*17de0*/  ULDC.64 UR4, c[0x0][0x398] ;  /* 0x0000e60000047ab9 */ /* 0x000fe40000000a00 */
[----:B0-----:R-:W3:Y:S04]  /*17df0*/  LDL.LU R2, [R1] ;  /* 0x0000000001027983 */ /* 0x001ee80000300800 */
[----:B------:R-:W4:Y:S04]  /*17e00*/  LDL.LU R21, [R1+0x30] ;  /* 0x0000300001157983 */ /* 0x000f280000300800 */
[----:B------:R-:W5:Y:S01]  /*17e10*/  LDL.LU R20, [R1+0x14] ;  /* 0x0000140001147983 */ /* 0x000f620000300800 */
[----:B------:R-:W-:Y:S01]  /*17e20*/  IMAD.MOV.U32 R4, RZ, RZ, R37 ;  /* 0x000000ffff047224 */ /* 0x000fe200078e0025 */
[----:B------:R-:W-:Y:S01]  /*17e30*/  LOP3.LUT R22, R22, 0xfffff7ff, RZ, 0xc0, !PT ;  /* 0xfffff7ff16167812 */ /* 0x000fe200078ec0ff */
[----:B------:R-:W0:Y:S01]  /*17e40*/  S2R R8, SR_TID.X ;  /* 0x0000000000087919 */ /* 0x000e220000002100 */
[----:B-1----:R-:W-:-:S13]  /*17e50*/  ISETP.NE.AND P0, PT, R6, 0x1, PT ;  /* 0x000000010600780c */ /* 0x002fda0003f05270 */
[----:B------:R-:W1:Y:S01]  /*17e60*/  @P0 LDC R5, c[0x0][0x450] ;  /* 0x00011400ff050b82 */ /* 0x000e620000000800 */
[----:B0-----:R-:W-:-:S05]  /*17e70*/  IMAD.SHL.U32 R8, R8, 0x8, RZ ;  /* 0x0000000808087824 */ /* 0x001fca00078e00ff */
[----:B------:R-:W-:-:S04]  /*17e80*/  LOP3.LUT R8, R8, 0x38, RZ, 0xc0, !PT ;  /* 0x0000003808087812 */ /* 0x000fc800078ec0ff */
[----:B------:R-:W-:Y:S01]  /*17e90*/  LOP3.LUT R8, R8, 0xc0, RZ, 0xfc, !PT ;  /* 0x000000c008087812 */ /* 0x000fe200078efcff */
[----:B--2---:R-:W-:-:S04]  /*17ea0*/  IMAD R0, R0, UR4, RZ ;  /* 0x0000000400007c24 */ /* 0x004fc8000f8e02ff */
[C---:B---3--:R-:W-:Y:S02]  /*17eb0*/  IMAD R0, R2.reuse, UR5, R0 ;  /* 0x0000000502007c24 */ /* 0x048fe4000f8e0200 */
        /* <DEDUP_REMOVED lines=8> */
[----:B----4-:R-:W-:Y:S02]  /*17f40*/  IMAD R0, R21, UR4, RZ ;  /* 0x0000000415007c24 */ /* 0x010fe4000f8e02ff */
[C---:B-----5:R-:W-:Y:S01]  /*17f50*/  IMAD.WIDE.U32 R2, R20.reuse, UR4, R2 ;  /* 0x0000000414027c25 */ /* 0x060fe2000f8e0002 */
[----:B------:R-:W0:Y:S03]  /*17f60*/  S2R R21, SR_TID.X ;  /* 0x0000000000157919 */ /* 0x000e260000002100 */
[----:B------:R-:W-:Y:S01]  /*17f70*/  IMAD R0, R20, UR5, R0 ;  /* 0x0000000514007c24 */ /* 0x000fe2000f8e0200 */
[----:B------:R-:W-:Y:S01]  /*17f80*/  ULDC.64 UR4, c[0x0][0x3d0] ;  /* 0x0000f40000047ab9 */ /* 0x000fe20000000a00 */
[----:B------:R-:W2:Y:S02]  /*17f90*/  S2R R20, SR_TID.X ;  /* 0x0000000000147919 */ /* 0x000ea40000002100 */
[----:B------:R-:W-:-:S02]  /*17fa0*/  IMAD.IADD R3, R3, 0x1, R0 ;  /* 0x0000000103037824 */ /* 0x000fc400078e0200 */
[----:B------:R-:W3:Y:S01]  /*17fb0*/  @P0 LDC R0, c[0x0][0x44c] ;  /* 0x00011300ff000b82 */ /* 0x000ee20000000800 */
[----:B0-----:R-:W-:Y:S02]  /*17fc0*/  IMAD.SHL.U32 R21, R21, 0x8, RZ ;  /* 0x0000000815157824 */ /* 0x001fe400078e00ff */
[----:B---3--:R-:W-:-:S03]  /*17fd0*/  @P0 IMAD.HI.U32 R0, R37, R0, RZ ;  /* 0x0000000025000227 */ /* 0x008fc600078e00ff */
[----:B------:R-:W-:Y:S01]  /*17fe0*/  LOP3.LUT R21, R21, 0x38, RZ, 0xc0, !PT ;  /* 0x0000003815157812 */ /* 0x000fe200078ec0ff */
[----:B--2---:R-:W-:Y:S01]  /*17ff0*/  IMAD.SHL.U32 R20, R20, 0x8, RZ ;  /* 0x0000000814147824 */ /* 0x004fe200078e00ff */
[----:B-1----:R-:W-:Y:S02]  /*18000*/  @P0 SHF.R.U32.HI R4, RZ, R5, R0 ;  /* 0x00000005ff040219 */ /* 0x002fe40000011600 */
[----:B------:R-:W-:Y:S02]  /*18010*/  LOP3.LUT R7, R21, 0x80, RZ, 0xfc, !PT ;  /* 0x0000008015077812 */ /* 0x000fe400078efcff */
[--C-:B------:R-:W-:Y:S01]  /*18020*/  SHF.R.S32.HI R5, RZ, 0x1f, R4.reuse ;  /* 0x0000001fff057819 */ /* 0x100fe20000011404 */
[----:B------:R-:W-:Y:S01]  /*18030*/  IMAD.MOV R0, RZ, RZ, -R4 ;  /* 0x000000ffff007224 */ /* 0x000fe200078e0a04 */
[----:B------:R-:W0:Y:S01]  /*18040*/  S2R R21, SR_TID.X ;  /* 0x0000000000157919 */ /* 0x000e220000002100 */
[----:B------:R-:W-:Y:S01]  /*18050*/  IMAD.WIDE.U32 R2, R4, UR4, R2 ;  /* 0x0000000404027c25 */ /* 0x000fe2000f8e0002 */
[----:B------:R-:W-:-:S03]  /*18060*/  LOP3.LUT R20, R20, 0x38, RZ, 0xc0, !PT ;  /* 0x0000003814147812 */ /* 0x000fc600078ec0ff */
[----:B------:R-:W-:Y:S02]  /*18070*/  IMAD R0, R6, R0, R37 ;  /* 0x0000000006007224 */ /* 0x000fe400078e0225 */
        /* <DEDUP_REMOVED lines=10> */
[----:B------:R-:W-:Y:S01]  /*18120*/  ULDC UR4, c[0x0][0x3b8] ;  /* 0x0000ee0000047ab9 */ /* 0x000fe20000000800 */
[----:B------:R-:W-:Y:S02]  /*18130*/  IADD3 R4, R3, R4, RZ ;  /* 0x0000000403047210 */ /* 0x000fe40007ffe0ff */
[----:B------:R-:W-:Y:S02]  /*18140*/  ISETP.GE.AND P1, PT, R20, UR4, PT ;  /* 0x0000000414007c0c */ /* 0x000fe4000bf26270 */
[----:B------:R-:W-:Y:S01]  /*18150*/  LEA.HI.X R4, R2, UR5, R4, 0x1, P0 ;  /* 0x0000000502047c11 */ /* 0x000fe200080f0c04 */
[----:B0-----:R-:W-:Y:S01]  /*18160*/  IMAD.SHL.U32 R21, R21, 0x8, RZ ;  /* 0x0000000815157824 */ /* 0x001fe200078e00ff */
[----:B------:R-:W-:-:S02]  /*18170*/  ISETP.GE.AND P0, PT, R7, UR4, PT ;  /* 0x0000000407007c0c */ /* 0x000fc4000bf06270 */
[----:B------:R-:W0:Y:S01]  /*18180*/  S2R R7, SR_TID.X ;  /* 0x0000000000077919 */ /* 0x000e220000002100 */
[----:B------:R-:W-:Y:S02]  /*18190*/  SEL R0, RZ, 0x1, P1 ;  /* 0x00000001ff007807 */ /* 0x000fe40000800000 */
[----:B------:R-:W-:Y:S02]  /*181a0*/  LOP3.LUT R21, R21, 0x38, RZ, 0xc0, !PT ;  /* 0x0000003815157812 */ /* 0x000fe400078ec0ff */
[----:B------:R-:W-:Y:S02]  /*181b0*/  SEL R2, RZ, 0x4, P0 ;  /* 0x00000004ff027807 */ /* 0x000fe40000000000 */
[----:B------:R-:W-:Y:S02]  /*181c0*/  @P1 LOP3.LUT R22, R22, 0x800, RZ, 0xfc, !PT ;  /* 0x0000080016161812 */ /* 0x000fe400078efcff */
[----:B------:R-:W-:Y:S02]  /*181d0*/  ISETP.GE.AND P5, PT, R8, UR4, PT ;  /* 0x0000000408007c0c */ /* 0x000fe4000bfa6270 */
[----:B------:R-:W-:-:S04]  /*181e0*/  LOP3.LUT R22, R22, 0xfffffdff, RZ, 0xc0, !PT ;  /* 0xfffffdff16167812 */ /* 0x000fc800078ec0ff */
[----:B------:R-:W-:-:S04]  /*181f0*/  @P0 LOP3.LUT R22, R22, 0x200, RZ, 0xfc, !PT ;  /* 0x0000020016160812 */ /* 0x000fc800078efcff */
[----:B------:R-:W-:Y:S01]  /*18200*/  LOP3.LUT R22, R22, 0xfffffbff, RZ, 0xc0, !PT ;  /* 0xfffffbff16167812 */ /* 0x000fe200078ec0ff */
[----:B0-----:R-:W-:-:S05]  /*18210*/  IMAD.SHL.U32 R7, R7, 0x8, RZ ;  /* 0x0000000807077824 */ /* 0x001fca00078e00ff */
[----:B------:R-:W-:-:S04]  /*18220*/  LOP3.LUT R7, R7, 0x38, RZ, 0xc0, !PT ;  /* 0x0000003807077812 */ /* 0x000fc800078ec0ff */
[----:B------:R-:W-:-:S04]  /*18230*/  LOP3.LUT R7, R7, 0x40, RZ, 0xfc, !PT ;  /* 0x0000004007077812 */ /* 0x000fc800078efcff */
[----:B------:R-:W-:Y:S02]  /*18240*/  ISETP.GE.AND P0, PT, R7, UR4, PT ;  /* 0x0000000407007c0c */ /* 0x000fe4000bf06270 */
[----:B------:R-:W-:Y:S02]  /*18250*/  LOP3.LUT R7, R21, 0x100, RZ, 0xfc, !PT ;  /* 0x0000010015077812 */ /* 0x000fe400078efcff */
[----:B------:R-:W0:Y:S01]  /*18260*/  S2R R21, SR_TID.X ;  /* 0x0000000000157919 */ /* 0x000e220000002100 */
[----:B------:R-:W-:Y:S02]  /*18270*/  SEL R3, RZ, 0x2, P0 ;  /* 0x00000002ff037807 */ /* 0x000fe40000000000 */
[----:B------:R-:W-:Y:S02]  /*18280*/  ISETP.GE.AND P4, PT, R7, UR4, PT ;  /* 0x0000000407007c0c */ /* 0x000fe4000bf86270 */
[----:B------:R-:W1:Y:S01]  /*18290*/  S2R R7, SR_TID.X ;  /* 0x0000000000077919 */ /* 0x000e620000002100 */
[----:B------:R-:W-:-:S02]  /*182a0*/  IADD3 R0, R2, R3, R0 ;  /* 0x0000000302007210 */ /* 0x000fc40007ffe000 */
[----:B------:R-:W-:Y:S02]  /*182b0*/  SEL R2, RZ, 0x10, P4 ;  /* 0x00000010ff027807 */ /* 0x000fe40002000000 */
[----:B------:R-:W-:Y:S02]  /*182c0*/  @P0 LOP3.LUT R22, R22, 0x400, RZ, 0xfc, !PT ;  /* 0x0000040016160812 */ /* 0x000fe400078efcff */
[----:B------:R-:W-:-:S04]  /*182d0*/  SEL R3, RZ, 0x8, P5 ;  /* 0x00000008ff037807 */ /* 0x000fc80002800000 */
[----:B------:R-:W-:Y:S01]  /*182e0*/  IADD3 R0, R2, R0, R3 ;  /* 0x0000000002007210 */ /* 0x000fe20007ffe003 */
[----:B0-----:R-:W-:Y:S02]  /*182f0*/  IMAD.SHL.U32 R21, R21, 0x8, RZ ;  /* 0x0000000815157824 */ /* 0x001fe400078e00ff */
[----:B-1----:R-:W-:-:S03]  /*18300*/  IMAD.SHL.U32 R7, R7, 0x8, RZ ;  /* 0x0000000807077824 */ /* 0x002fc600078e00ff */
[----:B------:R-:W-:Y:S02]  /*18310*/  LOP3.LUT R21, R21, 0x38, RZ, 0xc0, !PT ;  /* 0x0000003815157812 */ /* 0x000fe400078ec0ff */
[----:B------:R-:W-:Y:S02]  /*18320*/  LOP3.LUT R7, R7, 0x38, RZ, 0xc0, !PT ;  /* 0x0000003807077812 */ /* 0x000fe400078ec0ff */
[----:B------:R-:W-:Y:S02]  /*18330*/  LOP3.LUT R8, R21, 0x140, RZ, 0xfc, !PT ;  /* 0x0000014015087812 */ /* 0x000fe400078efcff */
[----:B------:R-:W-:Y:S02]  /*18340*/  LOP3.LUT R7, R7, 0x180, RZ, 0xfc, !PT ;  /* 0x0000018007077812 */ /* 0x000fe400078efcff */
[----:B------:R-:W-:Y:S02]  /*18350*/  ISETP.GE.AND P3, PT, R8, UR4, PT ;  /* 0x0000000408007c0c */ /* 0x000fe4000bf66270 */
[----:B------:R-:W-:-:S02]  /*18360*/  ISETP.GE.AND P0, PT, R7, UR4, PT ;  /* 0x0000000407007c0c */ /* 0x000fc4000bf06270 */
[----:B------:R-:W-:Y:S02]  /*18370*/  LOP3.LUT R7, R21, 0x1c0, RZ, 0xfc, !PT ;  /* 0x000001c015077812 */ /* 0x000fe400078efcff */
[----:B------:R-:W-:Y:S02]  /*18380*/  SEL R2, RZ, 0x40, P0 ;  /* 0x00000040ff027807 */ /* 0x000fe40000000000 */
[----:B------:R-:W-:Y:S02]  /*18390*/  SEL R3, RZ, 0x20, P3 ;  /* 0x00000020ff037807 */ /* 0x000fe40001800000 */
[----:B------:R-:W-:Y:S01]  /*183a0*/  ISETP.GE.AND P0, PT, R7, UR4, PT ;  /* 0x0000000407007c0c */ /* 0x000fe2000bf06270 */
[----:B------:R-:W-:Y:S01]  /*183b0*/  UMOV UR4, 0xffffffff ;  /* 0xffffffff00047882 */ /* 0x000fe20000000000 */
[----:B------:R-:W-:Y:S02]  /*183c0*/  IADD3 R0, R2, R0, R3 ;  /* 0x0000000002007210 */ /* 0x000fe40007ffe003 */
[----:B------:R-:W-:-:S05]  /*183d0*/  SEL R7, RZ, 0x80, P0 ;  /* 0x00000080ff077807 */ /* 0x000fca0000000000 */
[----:B------:R-:W-:Y:S01]  /*183e0*/  IMAD.IADD R7, R0, 0x1, R7 ;  /* 0x0000000100077824 */ /* 0x000fe200078e0207 */
[----:B------:R-:W-:Y:S06]  /*183f0*/  BRA.DIV UR4, `(.L_x_1436) ;  /* 0x0000004a04907947 */ /* 0x000fec000b800000 */
[----:B------:R-:W2:Y:S04]  /*18400*/  LDL.LU R9, [R1+0x1c] ;  /* 0x00001c0001097983 */ /* 0x000ea80000300800 */
[----:B------:R-:W3:Y:S04]  /*18410*/  LDL.LU R3, [R1+0x24] ;  /* 0x0000240001037983 */ /* 0x000ee80000300800 */
[----:B------:R-:W4:Y:S01]  /*18420*/  LDL.LU R8, [R1+0x20] ;  /* 0x0000200001087983 */ /* 0x000f220000300800 */
[----:B------:R-:W-:-:S03]  /*18430*/  LOP3.LUT R22, R22, 0xffbfffff, RZ, 0xc0, !PT ;  /* 0xffbfffff16167812 */ /* 0x000fc600078ec0ff */
[----:B------:R-:W-:Y:S01]  /*18440*/  SHFL.IDX PT, R14, R5, 0x2, 0x181f ;  /* 0x00581f00050e7f89 */ /* 0x000fe200000e0000 */
[----:B------:R-:W-:-:S04]  /*18450*/  @P4 LOP3.LUT R22, R22, 0x400000, RZ, 0xfc, !PT ;  /* 0x0040000016164812 */ /* 0x000fc800078efcff */
[C---:B------:R-:W-:Y:S02]  /*18460*/  LOP3.LUT P4, RZ, R22.reuse, 0x800, RZ, 0xc0, !PT ;  /* 0x0000080016ff7812 */ /* 0x040fe4000788c0ff */
[----:B------:R-:W-:-:S04]  /*18470*/  LOP3.LUT R22, R22, 0xffdfffff, RZ, 0xc0, !PT ;  /* 0xffdfffff16167812 */ /* 0x000fc800078ec0ff */
[----:B------:R-:W-:-:S04]  /*18480*/  @P3 LOP3.LUT R22, R22, 0x200000, RZ, 0xfc, !PT ;  /* 0x0020000016163812 */ /* 0x000fc800078efcff */
[----:B------:R-:W-:Y:S01]  /*18490*/  LOP3.LUT P3, RZ, R22, 0x400, RZ, 0xc0, !PT ;  /* 0x0000040016ff7812 */ /* 0x000fe2000786c0ff */
[----:B--2---:R-:W-:Y:S02]  /*184a0*/  IMAD R6, R9, R6, RZ ;  /* 0x0000000609067224 */ /* 0x004fe400078e02ff */
[----:B---3--:R-:W-:-:S03]  /*184b0*/  IMAD.MOV.U32 R9, RZ, RZ, R3 ;  /* 0x000000ffff097224 */ /* 0x008fc600078e0003 */
[----:B------:R-:W-:Y:S01]  /*184c0*/  ISETP.GE.AND P0, PT, R17, R6, PT ;  /* 0x000000061100720c */ /* 0x000fe20003f06270 */
[----:B------:R-:W0:-:S12]  /*184d0*/  SHFL.IDX PT, R3, R5, RZ, 0x181f ;  /* 0x00181fff05037589 */ /* 0x000e1800000e0000 */
[----:B------:R-:W-:-:S04]  /*184e0*/  @!P0 LOP3.LUT R2, R0, 0x40, RZ, 0xc0, !PT ;  /* 0x0000004000028812 */ /* 0x000fc800078ec0ff */
[----:B------:R-:W-:-:S04]  /*184f0*/  @!P0 SHF.R.U32.HI R2, RZ, 0x2, R2 ;  /* 0x00000002ff028819 */ /* 0x000fc80000011602 */
[----:B------:R-:W-:Y:S02]  /*18500*/  @!P0 ISETP.NE.U32.AND P2, PT, R2, RZ, PT ;  /* 0x000000ff0200820c */ /* 0x000fe40003f45070 */
[----:B------:R-:W-:Y:S02]  /*18510*/  @!P0 LOP3.LUT R2, R7, 0x80, RZ, 0xc0, !PT ;  /* 0x0000008007028812 */ /* 0x000fe400078ec0ff */
[----:B0-----:R-:W-:Y:S02]  /*18520*/  @!P0 LEA R3, P6, R20, R3, 0x1 ;  /* 0x0000000314038211 */ /* 0x001fe400078c08ff */
[----:B------:R-:W-:-:S04]  /*18530*/  @!P0 SHF.R.U32.HI R2, RZ, 0x3, R2 ;  /* 0x00000003ff028819 */ /* 0x000fc80000011602 */
[----:B------:R-:W-:Y:S02]  /*18540*/  @!P0 ISETP.NE.U32.AND P1, PT, R2, RZ, PT ;  /* 0x000000ff0200820c */ /* 0x000fe40003f25070 */
[----:B------:R-:W0:Y:S02]  /*18550*/  SHFL.IDX PT, R2, R4, RZ, 0x181f ;  /* 0x00181fff04027589 */ /* 0x000e2400000e0000 */
[----:B0-----:R-:W-:Y:S01]  /*18560*/  @!P0 IMAD.X R2, RZ, RZ, R2, P6 ;  /* 0x000000ffff028224 */ /* 0x001fe200030e0602 */
[----:B------:R-:W-:-:S04]  /*18570*/  LOP3.LUT P6, RZ, R22, 0x200, RZ, 0xc0, !PT ;  /* 0x0000020016ff7812 */ /* 0x000fc800078cc0ff */
[----:B------:R-:W-:-:S04]  /*18580*/  @!P0 LOP3.LUT R3, R3, R2, RZ, 0x3c, !PT ;  /* 0x0000000203038212 */ /* 0x000fc800078e3cff */
[----:B------:R-:W-:-:S04]  /*18590*/  @!P0 LOP3.LUT R2, R3, R2, RZ, 0x3c, !PT ;  /* 0x0000000203028212 */ /* 0x000fc800078e3cff */
[----:B------:R-:W-:-:S05]  /*185a0*/  @!P0 LOP3.LUT R3, R3, R2, RZ, 0x3c, !PT ;  /* 0x0000000203038212 */ /* 0x000fca00078e3cff */
[----:B------:R-:W-:Y:S01]  /*185b0*/  @!P0 LDGSTS.E.BYPASS.LTC128B.128 [R26+0x26400], desc[UR40][R2.64], !P4 ;  /* 0x26400000021a8fae */ /* 0x000fe2000e101d68 */
[----:B------:R-:W-:-:S03]  /*185c0*/  LOP3.LUT P4, RZ, R22, 0x400000, RZ, 0xc0, !PT ;  /* 0x0040000016ff7812 */ /* 0x000fc6000788c0ff */
[----:B------:R-:W-:Y:S01]  /*185d0*/  @!P0 LDGSTS.E.BYPASS.LTC128B.128 [R26+0x28400], desc[UR40][R2.64+0x80], !P3 ;  /* 0x28400080021a8fae */ /* 0x000fe2000d901d68 */
[C---:B------:R-:W-:Y:S02]  /*185e0*/  LOP3.LUT P3, RZ, R22.reuse, 0x200000, RZ, 0xc0, !PT ;  /* 0x0020000016ff7812 */ /* 0x040fe4000786c0ff */
[----:B------:R-:W-:Y:S01]  /*185f0*/  LOP3.LUT R22, R22, 0xffefffff, RZ, 0xc0, !PT ;  /* 0xffefffff16167812 */ /* 0x000fe200078ec0ff */
[----:B------:R-:W-:Y:S03]  /*18600*/  @!P0 LDGSTS.E.BYPASS.LTC128B.128 [R26+0x2a400], desc[UR40][R2.64+0x100], !P6 ;  /* 0x2a400100021a8fae */ /* 0x000fe6000f101d68 */
[----:B------:R-:W-:Y:S01]  /*18610*/  @P6 LOP3.LUT R22, R22, 0x100000, RZ, 0xfc, !PT ;  /* 0x0010000016166812 */ /* 0x000fe200078efcff */
[----:B------:R-:W-:Y:S03]  /*18620*/  @!P0 LDGSTS.E.BYPASS.LTC128B.128 [R26+0x2c400], desc[UR40][R2.64+0x180], !P5 ;  /* 0x2c400180021a8fae */ /* 0x000fe6000e901d68 */
[C---:B------:R-:W-:Y:S01]  /*18630*/  LOP3.LUT P6, RZ, R22.reuse, 0x800, RZ, 0xc0, !PT ;  /* 0x0000080016ff7812 */ /* 0x040fe200078cc0ff */
[----:B------:R-:W-:Y:S01]  /*18640*/  @!P0 LDGSTS.E.BYPASS.LTC128B.128 [R26+0x2e400], desc[UR40][R2.64+0x200], !P4 ;  /* 0x2e400200021a8fae */ /* 0x000fe2000e101d68 */
[----:B------:R-:W-:-:S03]  /*18650*/  LOP3.LUT R22, R22, 0xffff7fff, RZ, 0xc0, !PT ;  /* 0xffff7fff16167812 */ /* 0x000fc600078ec0ff */
[----:B------:R-:W-:Y:S04]  /*18660*/  @!P0 LDGSTS.E.BYPASS.LTC128B.128 [R26+0x30400], desc[UR40][R2.64+0x280], !P3 ;  /* 0x30400280021a8fae */ /* 0x000fe8000d901d68 */
[----:B------:R-:W-:Y:S04]  /*18670*/  @!P0 LDGSTS.E.BYPASS.LTC128B.128 [R26+0x32400], desc[UR40][R2.64+0x300], P2 ;  /* 0x32400300021a8fae */ /* 0x000fe80009101d68 */
[----:B------:R0:W-:Y:S01]  /*18680*/  @!P0 LDGSTS.E.BYPASS.LTC128B.128 [R26+0x34400], desc[UR40][R2.64+0x380], P1 ;  /* 0x34400380021a8fae */ /* 0x0001e20008901d68 */
[----:B----4-:R-:W-:-:S03]  /*18690*/  ISETP.GE.AND P0, PT, R8, R6, PT ;  /* 0x000000060800720c */ /* 0x010fc60003f06270 */
[----:B------:R-:W-:Y:S10]  /*186a0*/  SHFL.IDX PT, R8, R4, 0x2, 0x181f ;  /* 0x00581f0004087f89 */ /* 0x000ff400000e0000 */
[----:B0-----:R-:W-:-:S02]  /*186b0*/  @!P0 LOP3.LUT R3, R0, 0x40, RZ, 0xc0, !PT ;  /* 0x0000004000038812 */ /* 0x001fc400078ec0ff */
[----:B------:R-:W-:Y:S02]  /*186c0*/  @!P0 LOP3.LUT R2, R7, 0x80, RZ, 0xc0, !PT ;  /* 0x0000008007028812 */ /* 0x000fe400078ec0ff */
[----:B------:R-:W-:Y:S02]  /*186d0*/  @!P0 SHF.R.U32.HI R3, RZ, 0x2, R3 ;  /* 0x00000002ff038819 */ /* 0x000fe40000011603 */
[----:B------:R-:W-:Y:S02]  /*186e0*/  @!P0 SHF.R.U32.HI R2, RZ, 0x3, R2 ;  /* 0x00000003ff028819 */ /* 0x000fe40000011602 */
[----:B------:R-:W-:Y:S02]  /*186f0*/  @!P0 ISETP.NE.U32.AND P2, PT, R3, RZ, PT ;  /* 0x000000ff0300820c */ /* 0x000fe40003f45070 */
[----:B------:R-:W0:Y:S01]  /*18700*/  SHFL.IDX PT, R3, R5, 0x1, 0x181f ;  /* 0x00381f0005037f89 */ /* 0x000e2200000e0000 */
[----:B------:R-:W-:-:S03]  /*18710*/  @!P0 ISETP.NE.U32.AND P1, PT, R2, RZ, PT ;  /* 0x000000ff0200820c */ /* 0x000fc60003f25070 */
[----:B------:R-:W1:Y:S04]  /*18720*/  SHFL.IDX PT, R2, R4, 0x1, 0x181f ;  /* 0x00381f0004027f89 */ /* 0x000e6800000e0000 */
[----:B------:R-:W2:Y:S03]  /*18730*/  SHFL.IDX PT, R4, R4, 0x3, 0x181f ;  /* 0x00781f0004047f89 */ /* 0x000ea600000e0000 */
[----:B------:R-:W-:-:S04]  /*18740*/  @P2 LOP3.LUT R22, R22, 0x8000, RZ, 0xfc, !PT ;  /* 0x0000800016162812 */ /* 0x000fc800078efcff */
[----:B------:R-:W-:-:S04]  /*18750*/  LOP3.LUT R22, R22, 0xfff7ffff, RZ, 0xc0, !PT ;  /* 0xfff7ffff16167812 */ /* 0x000fc800078ec0ff */
[----:B------:R-:W-:-:S04]  /*18760*/  @P1 LOP3.LUT R22, R22, 0x80000, RZ, 0xfc, !PT ;  /* 0x0008000016161812 */ /* 0x000fc800078efcff */
[----:B------:R-:W-:Y:S02]  /*18770*/  LOP3.LUT P1, RZ, R22, 0x8000, RZ, 0xc0, !PT ;  /* 0x0000800016ff7812 */ /* 0x000fe4000782c0ff */
[----:B0-----:R-:W-:-:S05]  /*18780*/  @!P0 LEA R3, P2, R20, R3, 0x1 ;  /* 0x0000000314038211 */ /* 0x001fca00078408ff */
[----:B-1----:R-:W-:Y:S01]  /*18790*/  @!P0 IMAD.X R2, RZ, RZ, R2, P2 ;  /* 0x000000ffff028224 */ /* 0x002fe200010e0602 */
[----:B------:R-:W-:-:S04]  /*187a0*/  LOP3.LUT P2, RZ, R22, 0x400, RZ, 0xc0, !PT ;  /* 0x0000040016ff7812 */ /* 0x000fc8000784c0ff */
[----:B------:R-:W-:-:S04]  /*187b0*/  @!P0 LOP3.LUT R3, R3, R2, RZ, 0x3c, !PT ;  /* 0x0000000203038212 */ /* 0x000fc800078e3cff */
[----:B------:R-:W-:-:S04]  /*187c0*/  @!P0 LOP3.LUT R2, R3, R2, RZ, 0x3c, !PT ;  /* 0x0000000203028212 */ /* 0x000fc800078e3cff */
[----:B------:R-:W-:-:S05]  /*187d0*/  @!P0 LOP3.LUT R3, R3, R2, RZ, 0x3c, !PT ;  /* 0x0000000203038212 */ /* 0x000fca00078e3cff */
[----:B------:R-:W-:Y:S01]  /*187e0*/  @!P0 LDGSTS.E.BYPASS.LTC128B.128 [R26+0x26c00], desc[UR40][R2.64], !P6 ;  /* 0x26c00000021a8fae */ /* 0x000fe2000f101d68 */
[----:B------:R-:W-:-:S03]  /*187f0*/  LOP3.LUT P6, RZ, R22, 0x100000, RZ, 0xc0, !PT ;  /* 0x0010000016ff7812 */ /* 0x000fc600078cc0ff */
[----:B------:R-:W-:Y:S10]  /*18800*/  @!P0 LDGSTS.E.BYPASS.LTC128B.128 [R26+0x28c00], desc[UR40][R2.64+0x80], !P2 ;  /* 0x28c00080021a8fae */ /* 0x000ff4000d101d68 */
[----:B------:R-:W-:Y:S04]  /*18810*/  @!P0 LDGSTS.E.BYPASS.LTC128B.128 [R26+0x2ac00], desc[UR40][R2.64+0x100], !P6 ;  /* 0x2ac00100021a8fae */ /* 0x000fe8000f101d68 */
[----:B------:R-:W-:Y:S04]  /*18820*/  @!P0 LDGSTS.E.BYPASS.LTC128B.128 [R26+0x2cc00], desc[UR40][R2.64+0x180], !P5 ;  /* 0x2cc00180021a8fae */ /* 0x000fe8000e901d68 */
[----:B------:R-:W-:Y:S04]  /*18830*/  @!P0 LDGSTS.E.BYPASS.LTC128B.128 [R26+0x2ec00], desc[UR40][R2.64+0x200], !P4 ;  /* 0x2ec00200021a8fae */ /* 0x000fe8000e101d68 */
[----:B------:R-:W-:Y:S04]  /*18840*/  @!P0 LDGSTS.E.BYPASS.LTC128B.128 [R26+0x30c00], desc[UR40][R2.64+0x280], !P3 ;  /* 0x30c00280021a8fae */ /* 0x000fe8000d901d68 */
[----:B------:R-:W-:Y:S01]  /*18850*/  @!P0 LDGSTS.E.BYPASS.LTC128B.128 [R26+0x32c00], desc[UR40][R2.64+0x300], P1 ;  /* 0x32c00300021a8fae */ /* 0x000fe20008901d68 */
[----:B------:R-:W-:-:S13]  /*18860*/  LOP3.LUT P1, RZ, R22, 0x80000, RZ, 0xc0, !PT ;  /* 0x0008000016ff7812 */ /* 0x000fda000782c0ff */
[----:B------:R0:W-:Y:S01]  /*18870*/  @!P0 LDGSTS.E.BYPASS.LTC128B.128 [R26+0x34c00], desc[UR40][R2.64+0x380], P1 ;  /* 0x34c00380021a8fae */ /* 0x0001e20008901d68 */
[----:B------:R-:W-:-:S13]  /*18880*/  ISETP.GE.AND P0, PT, R9, R6, PT ;  /* 0x000000060900720c */ /* 0x000fda0003f06270 */
[----:B------:R-:W-:-:S05]  /*18890*/  @!P0 LEA R9, P1, R20, R14, 0x1 ;  /* 0x0000000e14098211 */ /* 0x000fca00078208ff */
[----:B------:R-:W-:Y:S01]  /*188a0*/  @!P0 IMAD.X R10, RZ, RZ, R8, P1 ;  /* 0x000000ffff0a8224 */ /* 0x000fe200008e0608 */
[----:B------:R-:W-:Y:S01]  /*188b0*/  LOP3.LUT P1, RZ, R22, 0x800, RZ, 0xc0, !PT ;  /* 0x0000080016ff7812 */ /* 0x000fe2000782c0ff */
[----:B0-----:R-:W-:Y:S01]  /*188c0*/  @!P0 IMAD.MOV.U32 R2, RZ, RZ, R9 ;  /* 0x000000ffff028224 */ /* 0x001fe200078e0009 */
[----:B------:R-:W-:Y:S01]  /*188d0*/  @!P0 LOP3.LUT R8, R0, 0x40, RZ, 0xc0, !PT ;  /* 0x0000004000088812 */ /* 0x000fe200078ec0ff */
[----:B------:R-:W-:-:S03]  /*188e0*/  @!P0 IMAD.MOV.U32 R3, RZ, RZ, R10 ;  /* 0x000000ffff038224 */ /* 0x000fc600078e000a */
        /* <DEDUP_REMOVED lines=11> */
[----:B------:R-:W-:-:S13]  /*189a0*/  @!P0 ISETP.NE.U32.AND P1, PT, R8, RZ, PT ;  /* 0x000000ff0800820c */ /* 0x000fda0003f25070 */
[----:B------:R0:W-:Y:S04]  /*189b0*/  @!P0 LDGSTS.E.BYPASS.LTC128B.128 [R26+0x35400], desc[UR40][R2.64+0x380], P1 ;  /* 0x35400380021a8fae */ /* 0x0001e80008901d68 */
[----:B0-2---:R0:W1:Y:S02]  /*189c0*/  SHFL.IDX PT, R2, R5, 0x3, 0x181f ;  /* 0x00781f0005027f89 */ /* 0x00506400000e0000 */
.L_x_1563:
[----:B------:R-:W2:Y:S01]  /*189d0*/  LDL.LU R3, [R1+0x34] ;  /* 0x0000340001037983 */ /* 0x000ea20000300800 */
[----:B------:R-:W-:Y:S01]  /*189e0*/  BSSY B0, `(.L_x_1437) ;  /* 0x0000019000007945 */ /* 0x000fe20003800000 */
[----:B--2---:R-:W-:-:S13]  /*189f0*/  ISETP.GE.AND P0, PT, R3, R6, PT ;  /* 0x000000060300720c */ /* 0x004fda0003f06270 */
[----:B------:R-:W-:Y:S05]  /*18a00*/  @P0 BRA `(.L_x_1438) ;  /* 0x0000000000580947 */ /* 0x000fea0003800000 */
[----:B------:R-:W-:Y:S02]  /*18a10*/  LOP3.LUT R0, R0, 0x40, RZ, 0xc0, !PT ;  /* 0x0000004000007812 */ /* 0x000fe400078ec0ff */
[----:B------:R-:W-:Y:S02]  /*18a20*/  LOP3.LUT P6, RZ, R22, 0x800, RZ, 0xc0, !PT ;  /* 0x0000080016ff7812 */ /* 0x000fe400078cc0ff */
[----:B-1----:R-:W-:Y:S02]  /*18a30*/  LEA R2, P0, R20, R2, 0x1 ;  /* 0x0000000214027211 */ /* 0x002fe400078008ff */
[C---:B------:R-:W-:Y:S02]  /*18a40*/  LOP3.LUT P2, RZ, R22.reuse, 0x400, RZ, 0xc0, !PT ;  /* 0x0000040016ff7812 */ /* 0x040fe4000784c0ff */
[----:B------:R-:W-:Y:S01]  /*18a50*/  LOP3.LUT P1, RZ, R22, 0x200, RZ, 0xc0, !PT ;  /* 0x0000020016ff7812 */ /* 0x000fe2000782c0ff */
[----:B------:R-:W-:Y:S01]  /*18a60*/  IMAD.X R3, RZ, RZ, R4, P0 ;  /* 0x000000ffff037224 */ /* 0x000fe200000e0604 */
[----:B------:R-:W-:-:S02]  /*18a70*/  SHF.R.U32.HI R0, RZ, 0x2, R0 ;  /* 0x00000002ff007819 */ /* 0x000fc40000011600 */
[----:B------:R-:W-:Y:S02]  /*18a80*/  LOP3.LUT R7, R7, 0x80, RZ, 0xc0, !PT ;  /* 0x0000008007077812 */ /* 0x000fe400078ec0ff */
[----:B------:R-:W-:Y:S01]  /*18a90*/  ISETP.NE.U32.AND P0, PT, R0, RZ, PT ;  /* 0x000000ff0000720c */ /* 0x000fe20003f05070 */
[----:B------:R-:W-:Y:S01]  /*18aa0*/  @!PT LDS RZ, [RZ] ;  /* 0x00000000fffff984 */ /* 0x000fe20000000800 */
[----:B------:R-:W-:Y:S01]  /*18ab0*/  @!PT LDS RZ, [RZ] ;  /* 0x00000000fffff984 */ /* 0x000fe20000000800 */
[----:B------:R-:W-:Y:S01]  /*18ac0*/  @!PT LDS RZ, [RZ] ;  /* 0x00000000fffff984 */ /* 0x000fe20000000800 */
[----:B------:R2:W-:Y:S01]  /*18ad0*/  LDGSTS.E.BYPASS.LTC128B.128 [R26+0x27c00], desc[UR40][R2.64], !P6 ;  /* 0x27c00000021a7fae */ /* 0x0005e2000f101d68 */
[----:B------:R-:W-:-:S03]  /*18ae0*/  SHF.R.U32.HI R7, RZ, 0x3, R7 ;  /* 0x00000003ff077819 */ /* 0x000fc60000011607 */
        /* <DEDUP_REMOVED lines=8> */
.L_x_1438:
[----:B------:R-:W-:Y:S05]  /*18b70*/  BSYNC B0 ;  /* 0x0000000000007941 */ /* 0x000fea0003800000 */
.L_x_1437:
[----:B------:R-:W-:Y:S01]  /*18b80*/  NOP ;  /* 0x0000000000007918 */ /* 0x000fe20000000000 */
[----:B------:R-:W-:-:S13]  /*18b90*/  PLOP3.LUT P0, PT, PT, PT, PT, 0x80, 0x0 ;  /* 0x000000000000781c */ /* 0x000fda0003f0f070 */
.L_x_1439:
[----:B------:R-:W-:Y:S02]  /*18ba0*/  PLOP3.LUT P1, PT, P1, P0, PT, 0xa2, 0x0 ;  /* 0x000000000000781c */ /* 0x000fe40000f21472 */
[----:B------:R-:W-:-:S08]  /*18bb0*/  @P0 R2UR P1, UR4, R23 ;  /* 0x00000000170402ca */ /* 0x000fd00000020000 */
[----:B------:R-:W-:-:S05]  /*18bc0*/  @P0 PLOP3.LUT P0, PT, P1, PT, PT, 0x80, 0x0 ;  /* 0x000000000000081c */ /* 0x000fca0000f0f070 */
[----:B------:R-:W-:Y:S01]  /*18bd0*/  @!P1 SYNCS.ARRIVE.TRANS64.RED.A0T1 RZ, [UR4+0x38810], RZ ;  /* 0x038810ffffff99a7 */ /* 0x000fe20008200404 */
[----:B------:R-:W-:Y:S07]  /*18be0*/  @!P1 ARRIVES.LDGSTSBAR.64.TRANSCNT [UR4+0x38810] ;  /* 0x03881000ff0099b0 */ /* 0x000fee0008000a84 */
[----:B------:R-:W-:Y:S05]  /*18bf0*/  @P0 BRA.U.ANY `(.L_x_1439) ;  /* 0xfffffffd00e80947 */ /* 0x000fea000393ffff */
[----:B-12---:R-:W2:Y:S02]  /*18c00*/  LDL.LU R2, [R1+0x28] ;  /* 0x0000280001027983 */ /* 0x006ea40000300800 */
[----:B--2---:R-:W-:-:S05]  /*18c10*/  VIADD R2, R2, 0x1 ;  /* 0x0000000102027836 */ /* 0x004fca0000000000 */
[----:B------:R1:W-:Y:S01]  /*18c20*/  STL [R1+0x28], R2 ;  /* 0x0000280201007387 */ /* 0x0003e20000100800 */
[----:B------:R-:W-:-:S04]  /*18c30*/  LEA.HI R0, R2, R2, RZ, 0x1 ;  /* 0x0000000202007211 */ /* 0x000fc800078f08ff */
[----:B------:R-:W-:-:S04]  /*18c40*/  LOP3.LUT R0, R0, 0xfffffffe, RZ, 0xc0, !PT ;  /* 0xfffffffe00007812 */ /* 0x000fc800078ec0ff */
[----:B------:R-:W-:-:S04]  /*18c50*/  IADD3 R0, R2, -R0, RZ ;  /* 0x8000000002007210 */ /* 0x000fc80007ffe0ff */
[----:B------:R-:W-:Y:S01]  /*18c60*/  SHF.L.U32 R0, R0, 0x1f, RZ ;  /* 0x0000001f00007819 */ /* 0x000fe200000006ff */
[----:B------:R-:W-:Y:S01]  /*18c70*/  NOP ;  /* 0x0000000000007918 */ /* 0x000fe20000000000 */
[----:B------:R1:W-:Y:S01]  /*18c80*/  SYNCS.ARRIVE.TRANS64.A1T0 RZ, [R23+URZ+0x38810], RZ ;  /* 0x038810ff17ff79a7 */ /* 0x0003e2000810003f */
[----:B------:R-:W-:Y:S01]  /*18c90*/  BSSY B0, `(.L_x_1440) ;  /* 0x0000003000007945 */ /* 0x000fe20003800000 */
[----:B------:R-:W2:Y:S03]  /*18ca0*/  SYNCS.PHASECHK.TRANS64.TRYWAIT P0, [R23+URZ+0x38820], R0 ;  /* 0x03882000170075a7 */ /* 0x000ea6000800017f */
[----:B-12---:R-:W-:Y:S05]  /*18cb0*/  @!P0 BRA `(.L_x_1441) ;  /* 0x0000004c00208947 */ /* 0x006fea0003800000 */
.L_x_1564:
[----:B------:R-:W-:Y:S05]  /*18cc0*/  BSYNC B0 ;  /* 0x0000000000007941 */ /* 0x000fea0003800000 */
.L_x_1440:
[----:B------:R-:W2:Y:S02]  /*18cd0*/  LDL R2, [R1+0x4c] ;  /* 0x00004c0001027983 */ /* 0x000ea40000100800 */
[----:B--2---:R-:W-:-:S13]  /*18ce0*/  ISETP.NE.AND P0, PT, R2, 0x3, PT ;  /* 0x000000030200780c */ /* 0x004fda0003f05270 */
[----:B------:R-:W-:Y:S05]  /*18cf0*/  @!P0 BRA `(.L_x_1442) ;  /* 0x0000000000048947 */ /* 0x000fea0003800000 */
[----:B------:R-:W-:Y:S01]  /*18d00*/  BPT.TRAP 0x1 ;  /* 0x000000040000795c */ /* 0x000fe20000300000 */
.L_x_1442:
[----:B-1----:R-:W-:Y:S01]  /*18d10*/  SHF.L.U32 R0, R28, 0x1f, RZ ;  /* 0x0000001f1c007819 */ /* 0x002fe200000006ff */
[----:B------:R-:W-:Y:S03]  /*18d20*/  BSSY B0, `(.L_x_1443) ;  /* 0x0000003000007945 */ /* 0x000fe60003800000 */
[----:B------:R-:W1:Y:S02]  /*18d30*/  SYNCS.PHASECHK.TRANS64.TRYWAIT P0, [R27+URZ+0x38860], R0 ;  /* 0x038860001b0075a7 */ /* 0x000e64000800017f */
[----:B-1----:R-:W-:Y:S05]  /*18d40*/  @!P0 BRA `(.L_x_1444) ;  /* 0x0000004c00108947 */ /* 0x002fea0003800000 */
.L_x_1565:
[----:B------:R-:W-:Y:S05]  /*18d50*/  BSYNC B0 ;  /* 0x0000000000007941 */ /* 0x000fea0003800000 */
.L_x_1443:
[----:B------:R-:W1:Y:S01]  /*18d60*/  LDL.LU R3, [R1+0x3c] ;  /* 0x00003c0001037983 */ /* 0x000e620000300800 */
[----:B------:R-:W-:-:S03]  /*18d70*/  ULDC.64 UR4, c[0x0][0x328] ;  /* 0x0000ca0000047ab9 */ /* 0x000fc60000000a00 */
[----:B------:R-:W2:Y:S04]  /*18d80*/  LDL.LU R2, [R1+0xc] ;  /* 0x00000c0001027983 */ /* 0x000ea80000300800 */
[----:B0-----:R-:W3:Y:S04]  /*18d90*/  LDL.LU R5, [R1+0x40] ;  /* 0x0000400001057983 */ /* 0x001ee80000300800 */
[----:B------:R-:W4:Y:S01]  /*18da0*/  LDL.LU R4, [R1+0x4] ;  /* 0x0000040001047983 */ /* 0x000f220000300800 */
[----:B-1----:R-:W-:-:S04]  /*18db0*/  IMAD R0, R3, UR4, RZ ;  /* 0x0000000403007c24 */ /* 0x002fc8000f8e02ff */
[C---:B--2---:R-:W-:Y:S02]  /*18dc0*/  IMAD R0, R2.reuse, UR5, R0 ;  /* 0x0000000502007c24 */ /* 0x044fe4000f8e0200 */
[----:B------:R-:W-:Y:S01]  /*18dd0*/  IMAD.WIDE.U32 R2, R2, UR4, RZ ;  /* 0x0000000402027c25 */ /* 0x000fe2000f8e00ff */
[----:B------:R-:W-:-:S03]  /*18de0*/  ULDC.64 UR4, c[0x0][0x338] ;  /* 0x0000ce0000047ab9 */ /* 0x000fc60000000a00 */
[----:B------:R-:W-:Y:S02]  /*18df0*/  IMAD.IADD R3, R3, 0x1, R0 ;  /* 0x0000000103037824 */ /* 0x000fe400078e0200 */
[----:B---3--:R-:W-:Y:S02]  /*18e00*/  IMAD R0, R5, UR4, RZ ;  /* 0x0000000405007c24 */ /* 0x008fe4000f8e02ff */
[----:B----4-:R-:W-:-:S04]  /*18e10*/  IMAD.WIDE.U32 R2, R4, UR4, R2 ;  /* 0x0000000404027c25 */ /* 0x010fc8000f8e0002 */
        /* <DEDUP_REMOVED lines=13> */
[----:B------:R-:W0:Y:S01]  /*18ef0*/  S2R R7, SR_TID.X ;  /* 0x0000000000077919 */ /* 0x000e220000002100 */
[----:B------:R-:W-:Y:S01]  /*18f00*/  IMAD R4, R4, 0x2, R23 ;  /* 0x0000000204047824 */ /* 0x000fe200078e0217 */
[C---:B------:R-:W-:Y:S01]  /*18f10*/  LOP3.LUT P5, RZ, R33.reuse, 0x2, RZ, 0xc0, !PT ;  /* 0x0000000221ff7812 */ /* 0x040fe200078ac0ff */
[----:B------:R-:W1:Y:S01]  /*18f20*/  SHFL.IDX PT, R2, R5, RZ, 0x181f ;  /* 0x00181fff05027589 */ /* 0x000e6200000e0000 */
[C---:B------:R-:W-:Y:S02]  /*18f30*/  LOP3.LUT P4, RZ, R33.reuse, 0x4, RZ, 0xc0, !PT ;  /* 0x0000000421ff7812 */ /* 0x040fe4000788c0ff */
[C---:B------:R-:W-:Y:S01]  /*18f40*/  LOP3.LUT P3, RZ, R33.reuse, 0x8, RZ, 0xc0, !PT ;  /* 0x0000000821ff7812 */ /* 0x040fe2000786c0ff */
[----:B------:R-:W2:Y:S01]  /*18f50*/  SHFL.IDX PT, R3, R6, RZ, 0x181f ;  /* 0x00181fff06037589 */ /* 0x000ea200000e0000 */
[----:B------:R-:W-:Y:S02]  /*18f60*/  LOP3.LUT P2, RZ, R33, 0x10, RZ, 0xc0, !PT ;  /* 0x0000001021ff7812 */ /* 0x000fe4000784c0ff */
[----:B------:R-:W-:Y:S01]  /*18f70*/  LOP3.LUT R22, R22, 0xfffffdff, RZ, 0xc0, !PT ;  /* 0xfffffdff16167812 */ /* 0x000fe200078ec0ff */
[----:B0-----:R-:W-:-:S05]  /*18f80*/  IMAD.SHL.U32 R7, R7, 0x8, RZ ;  /* 0x0000000807077824 */ /* 0x001fca00078e00ff */
[----:B------:R-:W-:-:S05]  /*18f90*/  LOP3.LUT R7, R7, 0x38, RZ, 0xc0, !PT ;  /* 0x0000003807077812 */ /* 0x000fca00078ec0ff */
[----:B------:R-:W-:Y:S01]  /*18fa0*/  IMAD.SHL.U32 R0, R7, 0x2, RZ ;  /* 0x0000000207007824 */ /* 0x000fe200078e00ff */
[----:B------:R-:W-:-:S04]  /*18fb0*/  LOP3.LUT R7, R33, 0x1, RZ, 0xc0, !PT ;  /* 0x0000000121077812 */ /* 0x000fc800078ec0ff */
[----:B-1----:R-:W-:Y:S02]  /*18fc0*/  IADD3 R2, P0, R2, R0, RZ ;  /* 0x0000000002027210 */ /* 0x002fe40007f1e0ff */
[----:B------:R-:W-:Y:S02]  /*18fd0*/  ISETP.NE.U32.AND P1, PT, R7, 0x1, PT ;  /* 0x000000010700780c */ /* 0x000fe40003f25070 */
[----:B------:R-:W-:Y:S01]  /*18fe0*/  PRMT R7, R33, 0x8880, RZ ;  /* 0x0000888021077816 */ /* 0x000fe200000000ff */
[----:B--2---:R-:W-:Y:S01]  /*18ff0*/  IMAD.X R3, RZ, RZ, R3, P0 ;  /* 0x000000ffff037224 */ /* 0x004fe200000e0603 */
[----:B------:R-:W-:-:S09]  /*19000*/  ISETP.LT.OR P0, PT, R31, 0x1, P1 ;  /* 0x000000011f00780c */ /* 0x000fd20000f01670 */
[----:B------:R-:W-:Y:S02]  /*19010*/  @P1 LOP3.LUT R22, R22, 0x200, RZ, 0xfc, !PT ;  /* 0x0000020016161812 */ /* 0x000fe400078efcff */
[----:B------:R-:W-:Y:S02]  /*19020*/  LOP3.LUT P1, RZ, R33, 0x20, RZ, 0xc0, !PT ;  /* 0x0000002021ff7812 */ /* 0x000fe4000782c0ff */
[----:B------:R-:W-:Y:S01]  /*19030*/  @!PT LDS RZ, [RZ] ;  /* 0x00000000fffff984 */ /* 0x000fe20000000800 */
[----:B------:R-:W-:Y:S01]  /*19040*/  LDGSTS.E.BYPASS.LTC128B.128 [R4+0x400], desc[UR40][R2.64], !P0 ;  /* 0x0040000002047fae */ /* 0x000fe2000c101d68 */
[----:B------:R-:W-:Y:S02]  /*19050*/  ISETP.LT.OR P0, PT, R31, 0x1, !P5 ;  /* 0x000000011f00780c */ /* 0x000fe40006f01670 */
[----:B------:R-:W-:-:S11]  /*19060*/  LOP3.LUT R22, R22, 0xfffffbff, RZ, 0xc0, !PT ;  /* 0xfffffbff16167812 */ /* 0x000fd600078ec0ff */
        /* <DEDUP_REMOVED lines=62> */
.L_x_1575:
        /* <DEDUP_REMOVED lines=34> */
.L_x_1446:
[----:B------:R-:W-:Y:S02]  /*19670*/  PLOP3.LUT P1, PT, P1, P0, PT, 0xa2, 0x0 ;  /* 0x000000000000781c */ /* 0x000fe40000f21472 */
[----:B------:R-:W-:-:S08]  /*19680*/  @P0 R2UR P1, UR4, R27 ;  /* 0x000000001b0402ca */ /* 0x000fd00000020000 */
[----:B------:R-:W-:-:S05]  /*19690*/  @P0 PLOP3.LUT P0, PT, P1, PT, PT, 0x80, 0x0 ;  /* 0x000000000000081c */ /* 0x000fca0000f0f070 */
[----:B------:R-:W-:Y:S01]  /*196a0*/  @!P1 SYNCS.ARRIVE.TRANS64.RED.A0T1 RZ, [UR4+0x38850], RZ ;  /* 0x038850ffffff99a7 */ /* 0x000fe20008200404 */
[----:B------:R-:W-:Y:S07]  /*196b0*/  @!P1 ARRIVES.LDGSTSBAR.64.TRANSCNT [UR4+0x38850] ;  /* 0x03885000ff0099b0 */ /* 0x000fee0008000a84 */
[----:B------:R-:W-:Y:S05]  /*196c0*/  @P0 BRA.U.ANY `(.L_x_1446) ;  /* 0xfffffffd00e80947 */ /* 0x000fea000393ffff */
[----:B------:R-:W-:Y:S01]  /*196d0*/  NOP ;  /* 0x0000000000007918 */ /* 0x000fe20000000000 */
[----:B-1----:R-:W2:Y:S02]  /*196e0*/  LDL R2, [R1+0x4c] ;  /* 0x00004c0001027983 */ /* 0x002ea40000100800 */
[----:B--2---:R-:W-:-:S13]  /*196f0*/  ISETP.NE.AND P2, PT, R2, 0x3, PT ;  /* 0x000000030200780c */ /* 0x004fda0003f45270 */
[----:B------:R-:W-:Y:S05]  /*19700*/  @!P2 BRA `(.L_x_1447) ;  /* 0x000000000004a947 */ /* 0x000fea0003800000 */
[----:B------:R-:W-:Y:S01]  /*19710*/  BPT.TRAP 0x1 ;  /* 0x000000040000795c */ /* 0x000fe20000300000 */
.L_x_1447:
        /* <DEDUP_REMOVED lines=9> */
[----:B--2---:R-:W-:Y:S02]  /*197b0*/  LOP3.LUT R2, R2, 0x40, RZ, 0xc0, !PT ;  /* 0x0000004002027812 */ /* 0x004fe400078ec0ff */
[----:B---3--:R-:W-:Y:S02]  /*197c0*/  LEA.HI.SX32 R7, R3, 0xfffffffe, 0x1a ;  /* 0xfffffffe03077811 */ /* 0x008fe400078fd2ff */
[----:B------:R-:W-:-:S07]  /*197d0*/  SHF.R.U32.HI R33, RZ, 0x2, R2 ;  /* 0x00000002ff217819 */ /* 0x000fce0000011602 */
.L_x_1462:
[----:B--2---:R-:W2:Y:S01]  /*197e0*/  LDL R10, [R1+0x4c] ;  /* 0x00004c00010a7983 */ /* 0x004ea20000100800 */
[----:B0-----:R-:W0:Y:S01]  /*197f0*/  LDC R5, c[0x0][0x430] ;  /* 0x00010c00ff057b82 */ /* 0x001e220000000800 */
[----:B-1----:R-:W1:Y:S01]  /*19800*/  S2R R2, SR_TID.X ;  /* 0x0000000000027919 */ /* 0x002e620000002100 */
[----:B---3--:R-:W3:Y:S01]  /*19810*/  S2R R8, SR_TID.X ;  /* 0x0000000000087919 */ /* 0x008ee20000002100 */
[----:B0-----:R-:W-:Y:S02]  /*19820*/  ISETP.NE.AND P0, PT, R5, 0x1, PT ;  /* 0x000000010500780c */ /* 0x001fe40003f05270 */
[----:B-1----:R-:W-:-:S11]  /*19830*/  LOP3.LUT R2, R2, 0x7f, RZ, 0xc0, !PT ;  /* 0x0000007f02027812 */ /* 0x002fd600078ec0ff */
[----:B------:R-:W0:Y:S01]  /*19840*/  @P0 LDC R6, c[0x0][0x434] ;  /* 0x00010d00ff060b82 */ /* 0x000e220000000800 */
[----:B---3--:R-:W-:Y:S01]  /*19850*/  IMAD.SHL.U32 R8, R8, 0x10, RZ ;  /* 0x0000001008087824 */ /* 0x008fe200078e00ff */
[----:B------:R-:W-:-:S04]  /*19860*/  SHF.R.U32.HI R2, RZ, 0x3, R2 ;  /* 0x00000003ff027819 */ /* 0x000fc80000011602 */
[----:B------:R-:W-:Y:S02]  /*19870*/  LOP3.LUT R8, R2, 0x70, R8, 0xf8, !PT ;  /* 0x0000007002087812 */ /* 0x000fe400078ef808 */
[----:B------:R-:W1:Y:S02]  /*19880*/  @P0 LDC R3, c[0x0][0x438] ;  /* 0x00010e00ff030b82 */ /* 0x000e640000000800 */
[----:B------:R-:W-:Y:S01]  /*19890*/  ISETP.GT.U32.AND P1, PT, R8, 0x3f, PT ;  /* 0x0000003f0800780c */ /* 0x000fe20003f24070 */
[----:B------:R-:W-:-:S04]  /*198a0*/  IMAD R4, R7, 0x40, R34 ;  /* 0x0000004007047824 */ /* 0x000fc800078e0222 */
[----:B------:R-:W-:-:S08]  /*198b0*/  IMAD.IADD R4, R8, 0x1, R4 ;  /* 0x0000000108047824 */ /* 0x000fd000078e0204 */
[----:B------:R-:W3:Y:S01]  /*198c0*/  @!P1 LDC.64 R8, c[0x0][0x428] ;  /* 0x00010a00ff089b82 */ /* 0x000ee20000000a00 */
[----:B0-----:R-:W-:-:S04]  /*198d0*/  @P0 IMAD.HI.U32 R6, R4, R6, RZ ;  /* 0x0000000604060227 */ /* 0x001fc800078e00ff */
[----:B------:R-:W-:Y:S01]  /*198e0*/  IMAD.MOV.U32 R2, RZ, RZ, R4 ;  /* 0x000000ffff027224 */ /* 0x000fe200078e0004 */
[----:B-1----:R-:W-:-:S05]  /*198f0*/  @P0 SHF.R.U32.HI R2, RZ, R3, R6 ;  /* 0x00000003ff020219 */ /* 0x002fca0000011606 */
[----:B------:R-:W-:-:S04]  /*19900*/  IMAD.MOV R3, RZ, RZ, -R2 ;  /* 0x000000ffff037224 */ /* 0x000fc800078e0a02 */
[----:B------:R-:W-:Y:S01]  /*19910*/  IMAD R5, R5, R3, R4 ;  /* 0x0000000305057224 */ /* 0x000fe200078e0204 */
[--C-:B------:R-:W-:Y:S01]  /*19920*/  @!P1 SHF.R.S32.HI R3, RZ, 0x1f, R2.reuse ;  /* 0x0000001fff039819 */ /* 0x100fe20000011402 */
[-C--:B---3--:R-:W-:Y:S02]  /*19930*/  @!P1 IMAD R4, R35, R8.reuse, RZ ;  /* 0x0000000823049224 */ /* 0x088fe400078e02ff */
[----:B------:R-:W-:-:S04]  /*19940*/  @!P1 IMAD.WIDE.U32 R2, R32, R8, R2 ;  /* 0x0000000820029225 */ /* 0x000fc800078e0002 */
[----:B------:R-:W-:Y:S02]  /*19950*/  @!P1 IMAD R4, R32, R9, R4 ;  /* 0x0000000920049224 */ /* 0x000fe400078e0204 */
[----:B------:R-:W0:Y:S03]  /*19960*/  @!P1 LDC.64 R8, c[0x0][0x418] ;  /* 0x00010600ff089b82 */ /* 0x000e260000000a00 */
[----:B------:R-:W-:Y:S01]  /*19970*/  @!P1 IADD3 R3, R4, R3, RZ ;  /* 0x0000000304039210 */ /* 0x000fe20007ffe0ff */
[----:B------:R-:W-:Y:S02]  /*19980*/  IMAD.MOV.U32 R4, RZ, RZ, RZ ;  /* 0x000000ffff047224 */ /* 0x000fe400078e00ff */
[----:B------:R-:W-:Y:S01]  /*19990*/  VIADD R25, R25, 0x1 ;  /* 0x0000000119197836 */ /* 0x000fe20000000000 */
[----:B0-----:R-:W-:-:S04]  /*199a0*/  @!P1 LEA R8, P0, R2, R8, 0x2 ;  /* 0x0000000802089211 */ /* 0x001fc800078010ff */
[----:B------:R-:W-:Y:S02]  /*199b0*/  @!P1 LEA.HI.X R9, R2, R9, R3, 0x2, P0 ;  /* 0x0000000902099211 */ /* 0x000fe400000f1403 */
[----:B------:R-:W-:-:S03]  /*199c0*/  ISETP.NE.AND P0, PT, R25, 0x2, PT ;  /* 0x000000021900780c */ /* 0x000fc60003f05270 */
[----:B------:R0:W5:Y:S01]  /*199d0*/  @!P1 LDG.E R4, desc[UR40][R8.64] ;  /* 0x0000002808049981 */ /* 0x000162000c1e1900 */
[----:B------:R-:W-:Y:S01]  /*199e0*/  SEL R2, RZ, 0x1, P0 ;  /* 0x00000001ff027807 */ /* 0x000fe20000000000 */
[----:B------:R-:W-:Y:S05]  /*199f0*/  YIELD ;  /* 0x0000000000007946 */ /* 0x000fea0003800000 */
[----:B------:R-:W-:Y:S01]  /*19a00*/  LOP3.LUT R28, R28, R2, RZ, 0x3c, !PT ;  /* 0x000000021c1c7212 */ /* 0x000fe200078e3cff */
[----:B------:R-:W-:Y:S01]  /*19a10*/  IMAD.MOV.U32 R2, RZ, RZ, R7 ;  /* 0x000000ffff027224 */ /* 0x000fe200078e0007 */
[----:B------:R-:W-:Y:S01]  /*19a20*/  SEL R25, R25, RZ, P0 ;  /* 0x000000ff19197207 */ /* 0x000fe20000000000 */
[----:B------:R-:W-:-:S03]  /*19a30*/  VIADD R7, R7, 0xffffffff ;  /* 0xffffffff07077836 */ /* 0x000fc60000000000 */
[----:B------:R-:W-:Y:S02]  /*19a40*/  ISETP.GT.AND P3, PT, R2, RZ, PT ;  /* 0x000000ff0200720c */ /* 0x000fe40003f64270 */
[----:B--2---:R-:W-:-:S13]  /*19a50*/  ISETP.NE.AND P1, PT, R10, 0x3, PT ;  /* 0x000000030a00780c */ /* 0x004fda0003f25270 */
[----:B0-----:R-:W-:Y:S05]  /*19a60*/  @!P1 BRA `(.L_x_1450) ;  /* 0x0000000000049947 */ /* 0x001fea0003800000 */
[----:B------:R-:W-:Y:S01]  /*19a70*/  BPT.TRAP 0x1 ;  /* 0x000000040000795c */ /* 0x000fe20000300000 */
.L_x_1450:
[----:B------:R-:W-:Y:S01]  /*19a80*/  IMAD R6, R25, 0x8, R23 ;  /* 0x0000000819067824 */ /* 0x000fe200078e0217 */
[----:B------:R-:W-:Y:S01]  /*19a90*/  SHF.L.U32 R21, R28, 0x1f, RZ ;  /* 0x0000001f1c157819 */ /* 0x000fe200000006ff */
[----:B------:R-:W-:Y:S01]  /*19aa0*/  BSSY B1, `(.L_x_1451) ;  /* 0x0000004000017945 */ /* 0x000fe20003800000 */
[----:B------:R-:W-:Y:S02]  /*19ab0*/  SHF.R.S32.HI R9, RZ, 0x1f, R5 ;  /* 0x0000001fff097819 */ /* 0x000fe40000011405 */
[----:B------:R-:W0:Y:S02]  /*19ac0*/  SYNCS.PHASECHK.TRANS64.TRYWAIT P0, [R6+URZ+0x38840], R21 ;  /* 0x03884015060075a7 */ /* 0x000e24000800017f */
[----:B0-----:R-:W-:Y:S05]  /*19ad0*/  @!P0 BRA `(.L_x_1452) ;  /* 0x0000004400e88947 */ /* 0x001fea0003800000 */
.L_x_1576:
[----:B------:R-:W-:Y:S05]  /*19ae0*/  BSYNC B1 ;  /* 0x0000000000017941 */ /* 0x000fea0003800000 */
.L_x_1451:
        /* <DEDUP_REMOVED lines=42> */
.L_x_1586:
        /* <DEDUP_REMOVED lines=8> */
.L_x_1454:
[----:B------:R-:W-:Y:S02]  /*19e10*/  PLOP3.LUT P1, PT, P1, P0, PT, 0xa2, 0x0 ;  /* 0x000000000000781c */ /* 0x000fe40000f21472 */
[----:B------:R-:W-:-:S08]  /*19e20*/  @P0 R2UR P1, UR4, R6 ;  /* 0x00000000060402ca */ /* 0x000fd00000020000 */
[----:B------:R-:W-:-:S05]  /*19e30*/  @P0 PLOP3.LUT P0, PT, P1, PT, PT, 0x80, 0x0 ;  /* 0x000000000000081c */ /* 0x000fca0000f0f070 */
[----:B------:R-:W-:Y:S01]  /*19e40*/  @!P1 SYNCS.ARRIVE.TRANS64.RED.A0T1 RZ, [UR4+0x38830], RZ ;  /* 0x038830ffffff99a7 */ /* 0x000fe20008200404 */
[----:B------:R-:W-:Y:S07]  /*19e50*/  @!P1 ARRIVES.LDGSTSBAR.64.TRANSCNT [UR4+0x38830] ;  /* 0x03883000ff0099b0 */ /* 0x000fee0008000a84 */
[----:B------:R-:W-:Y:S05]  /*19e60*/  @P0 BRA.U.ANY `(.L_x_1454) ;  /* 0xfffffffd00e80947 */ /* 0x000fea000393ffff */
[----:B------:R-:W-:Y:S01]  /*19e70*/  NOP ;  /* 0x0000000000007918 */ /* 0x000fe20000000000 */
[----:B--2---:R-:W2:Y:S02]  /*19e80*/  LDL R2, [R1+0x4c] ;  /* 0x00004c0001027983 */ /* 0x004ea40000100800 */
[----:B--2---:R-:W-:-:S13]  /*19e90*/  ISETP.NE.AND P2, PT, R2, 0x3, PT ;  /* 0x000000030200780c */ /* 0x004fda0003f45270 */
[----:B------:R-:W-:Y:S05]  /*19ea0*/  @!P2 BRA `(.L_x_1455) ;  /* 0x000000000004a947 */ /* 0x000fea0003800000 */
[----:B------:R-:W-:Y:S01]  /*19eb0*/  BPT.TRAP 0x1 ;  /* 0x000000040000795c */ /* 0x000fe20000300000 */
.L_x_1455:
[----:B------:R2:W-:Y:S01]  /*19ec0*/  SYNCS.ARRIVE.TRANS64.A1T0 RZ, [R6+URZ+0x38830], RZ ;  /* 0x038830ff06ff79a7 */ /* 0x0005e2000810003f */
[----:B------:R-:W-:Y:S05]  /*19ed0*/  @!P2 BRA `(.L_x_1456) ;  /* 0x000000000004a947 */ /* 0x000fea0003800000 */
[----:B------:R-:W-:Y:S01]  /*19ee0*/  BPT.TRAP 0x1 ;  /* 0x000000040000795c */ /* 0x000fe20000300000 */
.L_x_1456:
[----:B------:R-:W3:Y:S01]  /*19ef0*/  SYNCS.PHASECHK.TRANS64.TRYWAIT P0, [R6+URZ+0x38860], R21 ;  /* 0x03886015060075a7 */ /* 0x000ee2000800017f */
[----:B------:R-:W-:Y:S04]  /*19f00*/  BSSY B1, `(.L_x_1457) ;  /* 0x0000002000017945 */ /* 0x000fe80003800000 */
[----:B---3--:R-:W-:Y:S05]  /*19f10*/  @!P0 BRA `(.L_x_1458) ;  /* 0x0000004800088947 */ /* 0x008fea0003800000 */
.L_x_1587:
[----:B------:R-:W-:Y:S05]  /*19f20*/  BSYNC B1 ;  /* 0x0000000000017941 */ /* 0x000fea0003800000 */
.L_x_1457:
[----:B------:R-:W-:Y:S01]  /*19f30*/  ULDC.64 UR4, c[0x0][0x328] ;  /* 0x0000ca0000047ab9 */ /* 0x000fe20000000a00 */
[C---:B------:R-:W-:Y:S01]  /*19f40*/  LOP3.LUT P5, RZ, R22.reuse, 0x8, RZ, 0xc0, !PT ;  /* 0x0000000816ff7812 */ /* 0x040fe200078ac0ff */
[----:B------:R-:W-:Y:S01]  /*19f50*/  IMAD R9, R9, UR4, RZ ;  /* 0x0000000409097c24 */ /* 0x000fe2000f8e02ff */
[----:B------:R-:W-:Y:S01]  /*19f60*/  LOP3.LUT P4, RZ, R22, 0x4, RZ, 0xc0, !PT ;  /* 0x0000000416ff7812 */ /* 0x000fe2000788c0ff */
[----:B------:R-:W-:-:S04]  /*19f70*/  IMAD.WIDE.U32 R2, R5, UR4, RZ ;  /* 0x0000000405027c25 */ /* 0x000fc8000f8e00ff */
[----:B------:R-:W-:Y:S01]  /*19f80*/  IMAD R9, R5, UR5, R9 ;  /* 0x0000000505097c24 */ /* 0x000fe2000f8e0209 */
[----:B------:R-:W-:Y:S01]  /*19f90*/  ULDC.64 UR4, c[0x0][0x338] ;  /* 0x0000ce0000047ab9 */ /* 0x000fe20000000a00 */
[----:B-1----:R-:W-:Y:S02]  /*19fa0*/  IMAD R17, R25, 0x7000, R8 ;  /* 0x0000700019117824 */ /* 0x002fe400078e0208 */
        /* <DEDUP_REMOVED lines=15> */
[----:B------:R-:W1:Y:S01]  /*1a0a0*/  SHFL.IDX PT, R2, R9, RZ, 0x181f ;  /* 0x00181fff09027589 */ /* 0x000e6200000e0000 */
[C---:B------:R-:W-:Y:S01]  /*1a0b0*/  LOP3.LUT P1, RZ, R22.reuse, 0x80, RZ, 0xc0, !PT ;  /* 0x0000008016ff7812 */ /* 0x040fe2000782c0ff */
[----:B------:R-:W-:Y:S01]  /*1a0c0*/  IMAD R17, R17, 0x2, R23 ;  /* 0x0000000211117824 */ /* 0x000fe200078e0217 */
[C---:B------:R-:W-:Y:S01]  /*1a0d0*/  LOP3.LUT P2, RZ, R22.reuse, 0x40, RZ, 0xc0, !PT ;  /* 0x0000004016ff7812 */ /* 0x040fe2000784c0ff */
[----:B------:R-:W4:Y:S01]  /*1a0e0*/  SHFL.IDX PT, R3, R10, RZ, 0x181f ;  /* 0x00181fff0a037589 */ /* 0x000f2200000e0000 */
[----:B------:R-:W-:-:S03]  /*1a0f0*/  LOP3.LUT R22, R22, 0xfff7ffff, RZ, 0xc0, !PT ;  /* 0xfff7ffff16167812 */ /* 0x000fc600078ec0ff */
[----:B------:R-:W5:Y:S01]  /*1a100*/  SHFL.IDX PT, R14, R9, 0x1, 0x181f ;  /* 0x00381f00090e7f89 */ /* 0x000f6200000e0000 */
[----:B------:R-:W-:-:S03]  /*1a110*/  @P3 LOP3.LUT R22, R22, 0x80000, RZ, 0xfc, !PT ;  /* 0x0008000016163812 */ /* 0x000fc600078efcff */
[----:B------:R-:W0:Y:S01]  /*1a120*/  SHFL.IDX PT, R5, R10, 0x1, 0x181f ;  /* 0x00381f000a057f89 */ /* 0x000e2200000e0000 */
[C---:B------:R-:W-:Y:S02]  /*1a130*/  LOP3.LUT P3, RZ, R22.reuse, 0x20, RZ, 0xc0, !PT ;  /* 0x0000002016ff7812 */ /* 0x040fe4000786c0ff */
[C---:B------:R-:W-:Y:S01]  /*1a140*/  LOP3.LUT P6, RZ, R22.reuse, 0x10, RZ, 0xc0, !PT ;  /* 0x0000001016ff7812 */ /* 0x040fe200078cc0ff */
[----:B------:R-:W-:Y:S01]  /*1a150*/  SHFL.IDX PT, R8, R10, 0x2, 0x181f ;  /* 0x00581f000a087f89 */ /* 0x000fe200000e0000 */
[----:B------:R-:W-:-:S03]  /*1a160*/  LOP3.LUT R22, R22, 0xffdfffff, RZ, 0xc0, !PT ;  /* 0xffdfffff16167812 */ /* 0x000fc600078ec0ff */
[----:B------:R-:W-:Y:S01]  /*1a170*/  SHFL.IDX PT, R10, R10, 0x3, 0x181f ;  /* 0x00781f000a0a7f89 */ /* 0x000fe200000e0000 */
[----:B-1----:R-:W-:-:S05]  /*1a180*/  IADD3 R2, P0, R2, R0, RZ ;  /* 0x0000000002027210 */ /* 0x002fca0007f1e0ff */
[----:B------:R-:W-:Y:S01]  /*1a190*/  @P3 LOP3.LUT R22, R22, 0x200000, RZ, 0xfc, !PT ;  /* 0x0020000016163812 */ /* 0x000fe200078efcff */
[----:B----4-:R-:W-:Y:S01]  /*1a1a0*/  IMAD.X R3, RZ, RZ, R3, P0 ;  /* 0x000000ffff037224 */ /* 0x010fe200000e0603 */
[----:B------:R-:W-:-:S04]  /*1a1b0*/  ISETP.NE.U32.AND P0, PT, R33, RZ, PT ;  /* 0x000000ff2100720c */ /* 0x000fc80003f05070 */
[----:B------:R-:W-:Y:S01]  /*1a1c0*/  LDGSTS.E.BYPASS.LTC128B.128 [R17+0x400], desc[UR40][R2.64], !P1 ;  /* 0x0040000002117fae */ /* 0x000fe2000c901d68 */
[----:B------:R-:W-:-:S03]  /*1a1d0*/  ISETP.NE.U32.AND P1, PT, R31, RZ, PT ;  /* 0x000000ff1f00720c */ /* 0x000fc60003f25070 */
[----:B------:R-:W-:Y:S01]  /*1a1e0*/  LDGSTS.E.BYPASS.LTC128B.128 [R17+0x2400], desc[UR40][R2.64+0x80], !P2 ;  /* 0x0240008002117fae */ /* 0x000fe2000d101d68 */
[----:B-----5:R-:W-:-:S03]  /*1a1f0*/  IADD3 R4, P2, R14, R0, RZ ;  /* 0x000000000e047210 */ /* 0x020fc60007f5e0ff */
[----:B------:R-:W-:Y:S01]  /*1a200*/  LDGSTS.E.BYPASS.LTC128B.128 [R17+0x4400], desc[UR40][R2.64+0x100], !P3 ;  /* 0x0440010002117fae */ /* 0x000fe2000d901d68 */
[C---:B------:R-:W-:Y:S01]  /*1a210*/  LOP3.LUT P3, RZ, R22.reuse, 0x80, RZ, 0xc0, !PT ;  /* 0x0000008016ff7812 */ /* 0x040fe2000786c0ff */
[----:B0-----:R-:W-:Y:S01]  /*1a220*/  IMAD.X R5, RZ, RZ, R5, P2 ;  /* 0x000000ffff057224 */ /* 0x001fe200010e0605 */
        /* <DEDUP_REMOVED lines=33> */
.L_x_1597:
[----:B------:R-:W-:Y:S02]  /*1a440*/  LOP3.LUT R22, R22, 0xffefffff, RZ, 0xc0, !PT ;  /* 0xffefffff16167812 */ /* 0x000fe400078ec0ff */
[----:B-1----:R-:W-:Y:S02]  /*1a450*/  IADD3 R2, P2, R14, R0, RZ ;  /* 0x000000000e027210 */ /* 0x002fe40007f5e0ff */
        /* <DEDUP_REMOVED lines=23> */
.L_x_1460:
[----:B------:R-:W-:Y:S02]  /*1a5d0*/  PLOP3.LUT P1, PT, P1, P0, PT, 0xa2, 0x0 ;  /* 0x000000000000781c */ /* 0x000fe40000f21472 */
[----:B------:R-:W-:-:S08]  /*1a5e0*/  @P0 R2UR P1, UR4, R6 ;  /* 0x00000000060402ca */ /* 0x000fd00000020000 */
[----:B------:R-:W-:-:S05]  /*1a5f0*/  @P0 PLOP3.LUT P0, PT, P1, PT, PT, 0x80, 0x0 ;  /* 0x000000000000081c */ /* 0x000fca0000f0f070 */
[----:B------:R-:W-:Y:S01]  /*1a600*/  @!P1 SYNCS.ARRIVE.TRANS64.RED.A0T1 RZ, [UR4+0x38850], RZ ;  /* 0x038850ffffff99a7 */ /* 0x000fe20008200404 */
[----:B------:R-:W-:Y:S07]  /*1a610*/  @!P1 ARRIVES.LDGSTSBAR.64.TRANSCNT [UR4+0x38850] ;  /* 0x03885000ff0099b0 */ /* 0x000fee0008000a84 */
[----:B------:R-:W-:Y:S05]  /*1a620*/  @P0 BRA.U.ANY `(.L_x_1460) ;  /* 0xfffffffd00e80947 */ /* 0x000fea000393ffff */
[----:B------:R-:W-:Y:S01]  /*1a630*/  NOP ;  /* 0x0000000000007918 */ /* 0x000fe20000000000 */
[----:B0-----:R-:W4:Y:S02]  /*1a640*/  LDL R2, [R1+0x4c] ;  /* 0x00004c0001027983 */ /* 0x001f240000100800 */
[----:B----4-:R-:W-:-:S13]  /*1a650*/  ISETP.NE.AND P2, PT, R2, 0x3, PT ;  /* 0x000000030200780c */ /* 0x010fda0003f45270 */
[----:B------:R-:W-:Y:S05]  /*1a660*/  @!P2 BRA `(.L_x_1461) ;  /* 0x000000000004a947 */ /* 0x000fea0003800000 */
[----:B------:R-:W-:Y:S01]  /*1a670*/  BPT.TRAP 0x1 ;  /* 0x000000040000795c */ /* 0x000fe20000300000 */
.L_x_1461:
[----:B------:R1:W-:Y:S01]  /*1a680*/  SYNCS.ARRIVE.TRANS64.A1T0 RZ, [R6+URZ+0x38850], RZ ;  /* 0x038850ff06ff79a7 */ /* 0x0003e2000810003f */
[----:B------:R-:W-:Y:S05]  /*1a690*/  @P3 BRA `(.L_x_1462) ;  /* 0xfffffff000503947 */ /* 0x000fea000383ffff */
.L_x_1449:
[----:B------:R-:W-:Y:S05]  /*1a6a0*/  BSYNC B0 ;  /* 0x0000000000007941 */ /* 0x000fea0003800000 */
.L_x_1448:
        /* <DEDUP_REMOVED lines=21> */
.L_x_1464:
[----:B------:R-:W-:Y:S05]  /*1a800*/  BSYNC B0 ;  /* 0x0000000000007941 */ /* 0x000fea0003800000 */
.L_x_1463:
[----:B------:R-:W-:-:S07]  /*1a810*/  SEL R25, R25, RZ, P0 ;  /* 0x000000ff19197207 */ /* 0x000fce0000000000 */
.L_x_1417:
[----:B------:R-:W-:Y:S05]  /*1a820*/  BSYNC B7 ;  /* 0x0000000000077941 */ /* 0x000fea0003800000 */
.L_x_1415:
        /* <DEDUP_REMOVED lines=11> */
.L_x_1465:
        /* <DEDUP_REMOVED lines=24> */
[----:B--23--:R-:W-:-:S05]  /*1aa60*/  SEL R6, R14, RZ, P2 ;  /* 0x000000ff0e067207 */ /* 0x00cfca0001000000 */
        /* <DEDUP_REMOVED lines=11> */
.L_x_1607:
[----:B------:R-:W-:Y:S02]  /*1ab20*/  ULDC UR4, c[0x0][0xd38] ;  /* 0x00034e0000047ab9 */ /* 0x000fe40000000800 */
[----:B------:R-:W-:-:S04]  /*1ab30*/  IMAD.U32 R16, RZ, RZ, UR4 ;  /* 0x00000004ff107e24 */ /* 0x000fc8000f8e00ff */
[----:B-1----:R-:W-:-:S05]  /*1ab40*/  IMAD R5, R14, R16, RZ ;  /* 0x000000100e057224 */ /* 0x002fca00078e02ff */
[----:B------:R-:W-:-:S04]  /*1ab50*/  IADD3 R4, R4, R5, RZ ;  /* 0x0000000504047210 */ /* 0x000fc80007ffe0ff */
[----:B------:R-:W-:-:S13]  /*1ab60*/  ISETP.GT.AND P6, PT, R4, R0, PT ;  /* 0x000000000400720c */ /* 0x000fda0003fc4270 */
[----:B------:R-:W-:Y:S05]  /*1ab70*/  @P6 BRA `(.L_x_1468) ;  /* 0x00000000009c6947 */ /* 0x000fea0003800000 */
.L_x_1473:
[----:B------:R-:W1:Y:S01]  /*1ab80*/  LDC R6, c[0x0][0xd3c] ;  /* 0x00034f00ff067b82 */ /* 0x000e620000000800 */
[----:B------:R-:W-:-:S05]  /*1ab90*/  VIADD R19, R19, 0x1f ;  /* 0x0000001f13137836 */ /* 0x000fca0000000000 */
[----:B-1----:R-:W-:-:S13]  /*1aba0*/  ISETP.GE.AND P6, PT, R19, R6, PT ;  /* 0x000000061300720c */ /* 0x002fda0003fc6270 */
[----:B------:R-:W-:Y:S05]  /*1abb0*/  @P6 BRA `(.L_x_1469) ;  /* 0x0000000400446947 */ /* 0x000fea0003800000 */
[----:B------:R-:W1:Y:S01]  /*1abc0*/  S2R R2, SR_TID.X ;  /* 0x0000000000027919 */ /* 0x000e620000002100 */
[----:B------:R-:W-:Y:S01]  /*1abd0*/  BSSY B0, `(.L_x_1470) ;  /* 0x0000009000007945 */ /* 0x000fe20003800000 */
[----:B-1----:R-:W-:-:S05]  /*1abe0*/  LOP3.LUT R2, R2, 0x1f, RZ, 0xc0, !PT ;  /* 0x0000001f02027812 */ /* 0x002fca00078ec0ff */
[----:B------:R-:W-:Y:S02]  /*1abf0*/  IMAD.IADD R5, R19, 0x1, R2 ;  /* 0x0000000113057824 */ /* 0x000fe400078e0202 */
[----:B------:R-:W-:-:S03]  /*1ac00*/  IMAD.MOV.U32 R2, RZ, RZ, RZ ;  /* 0x000000ffff027224 */ /* 0x000fc600078e00ff */
[----:B------:R-:W-:-:S13]  /*1ac10*/  ISETP.GE.OR P6, PT, R5, R6, !P0 ;  /* 0x000000060500720c */ /* 0x000fda00047c6670 */
[----:B------:R-:W-:Y:S05]  /*1ac20*/  @P6 BRA `(.L_x_1471) ;  /* 0x00000000000c6947 */ /* 0x000fea0003800000 */
[----:B0-----:R-:W0:Y:S02]  /*1ac30*/  LDC.64 R2, c[0x0][0xd80] ;  /* 0x00036000ff027b82 */ /* 0x001e240000000a00 */
[----:B0-----:R-:W-:-:S06]  /*1ac40*/  IMAD.WIDE R2, R5, 0x4, R2 ;  /* 0x0000000405027825 */ /* 0x001fcc00078e0202 */
[----:B------:R1:W5:Y:S02]  /*1ac50*/  LDG.E R2, desc[UR40][R2.64] ;  /* 0x0000002802027981 */ /* 0x000364000c1e1900 */
.L_x_1471:
[----:B------:R-:W-:Y:S05]  /*1ac60*/  BSYNC B0 ;  /* 0x0000000000007941 */ /* 0x000fea0003800000 */
.L_x_1470:
        /* <DEDUP_REMOVED lines=18> */
.L_x_1615:
[----:B------:R-:W-:Y:S02]  /*1ad90*/  ULDC UR4, c[0x0][0xd38] ;  /* 0x00034e0000047ab9 */ /* 0x000fe40000000800 */
[----:B------:R-:W-:-:S04]  /*1ada0*/  IMAD.U32 R16, RZ, RZ, UR4 ;  /* 0x00000004ff107e24 */ /* 0x000fc8000f8e00ff */
[----:B-1----:R-:W-:-:S04]  /*1adb0*/  IMAD R5, R14, R16, RZ ;  /* 0x000000100e057224 */ /* 0x002fc800078e02ff */
[----:B------:R-:W-:-:S05]  /*1adc0*/  IMAD.IADD R4, R5, 0x1, R4 ;  /* 0x0000000105047824 */ /* 0x000fca00078e0204 */
[----:B------:R-:W-:-:S13]  /*1add0*/  ISETP.GT.AND P6, PT, R4, R0, PT ;  /* 0x000000000400720c */ /* 0x000fda0003fc4270 */
[----:B------:R-:W-:Y:S05]  /*1ade0*/  @!P6 BRA `(.L_x_1473) ;  /* 0xfffffffc0064e947 */ /* 0x000fea000383ffff */
.L_x_1468:
        /* <DEDUP_REMOVED lines=8> */
.L_x_1619:
[----:B------:R-:W-:Y:S01]  /*1ae70*/  ISETP.NE.AND P0, PT, R6, RZ, PT ;  /* 0x000000ff0600720c */ /* 0x000fe20003f05270 */
[----:B------:R-:W-:-:S12]  /*1ae80*/  IMAD.MOV.U32 R14, RZ, RZ, RZ ;  /* 0x000000ffff0e7224 */ /* 0x000fd800078e00ff */
[----:B------:R-:W-:Y:S05]  /*1ae90*/  @!P0 BRA `(.L_x_1475) ;  /* 0x0000000000108947 */ /* 0x000fea0003800000 */
[----:B------:R-:W-:Y:S01]  /*1aea0*/  UMOV UR4, 0xffffffff ;  /* 0xffffffff00047882 */ /* 0x000fe20000000000 */
[----:B------:R-:W-:Y:S02]  /*1aeb0*/  VIADD R12, R4, 0xffffffff ;  /* 0xffffffff040c7836 */ /* 0x000fe40000000000 */
[----:B------:R-:W-:Y:S05]  /*1aec0*/  BRA.DIV UR4, `(.L_x_1476) ;  /* 0x0000004a04347947 */ /* 0x000fea000b800000 */
[----:B------:R3:W4:Y:S02]  /*1aed0*/  SHFL.IDX PT, R14, R3, R12, 0x1f ;  /* 0x00001f0c030e7589 */ /* 0x00072400000e0000 */
.L_x_1475:
[----:B--2---:R-:W-:Y:S01]  /*1aee0*/  IABS R6, R17 ;  /* 0x0000001100067213 */ /* 0x004fe20000000000 */
[----:B----4-:R-:W-:Y:S02]  /*1aef0*/  IMAD R16, R14, R16, R5 ;  /* 0x000000100e107224 */ /* 0x010fe400078e0205 */
[----:B------:R-:W-:Y:S01]  /*1af00*/  IMAD.IADD R19, R4, 0x1, R19 ;  /* 0x0000000104137824 */ /* 0x000fe200078e0213 */
[----:B------:R-:W2:Y:S02]  /*1af10*/  I2F.RP R7, R6 ;  /* 0x0000000600077306 */ /* 0x000ea40000209400 */
[----:B------:R-:W-:-:S06]  /*1af20*/  IADD3 R0, R0, -R16, RZ ;  /* 0x8000001000007210 */ /* 0x000fcc0007ffe0ff */
[----:B--2---:R-:W1:Y:S02]  /*1af30*/  MUFU.RCP R7, R7 ;  /* 0x0000000700077308 */ /* 0x004e640000001000 */
[----:B-1----:R-:W-:-:S06]  /*1af40*/  VIADD R2, R7, 0xffffffe ;  /* 0x0ffffffe07027836 */ /* 0x002fcc0000000000 */
[----:B0--3--:R0:W1:Y:S02]  /*1af50*/  F2I.FTZ.U32.TRUNC.NTZ R3, R2 ;  /* 0x0000000200037305 */ /* 0x009064000021f000 */
[----:B0-----:R-:W-:Y:S02]  /*1af60*/  IMAD.MOV.U32 R2, RZ, RZ, RZ ;  /* 0x000000ffff027224 */ /* 0x001fe400078e00ff */
        /* <DEDUP_REMOVED lines=22> */
.L_x_1469:
[----:B------:R-:W-:Y:S01]  /*1b0d0*/  UMOV UR4, URZ ;  /* 0x0000003f00047c82 */ /* 0x000fe20008000000 */
[----:B------:R-:W-:Y:S01]  /*1b0e0*/  UMOV UR5, URZ ;  /* 0x0000003f00057c82 */ /* 0x000fe20008000000 */
[----:B------:R-:W-:Y:S01]  /*1b0f0*/  ULDC UR6, c[0x0][0xd3c] ;  /* 0x00034f0000067ab9 */ /* 0x000fe20000000800 */
[----:B------:R-:W-:Y:S02]  /*1b100*/  IMAD.MOV.U32 R16, RZ, RZ, R0 ;  /* 0x000000ffff107224 */ /* 0x000fe400078e0000 */
[----:B------:R-:W-:Y:S02]  /*1b110*/  IMAD.U32 R17, RZ, RZ, UR4 ;  /* 0x00000004ff117e24 */ /* 0x000fe4000f8e00ff */
[----:B------:R-:W-:Y:S02]  /*1b120*/  IMAD.U32 R18, RZ, RZ, UR5 ;  /* 0x00000005ff127e24 */ /* 0x000fe4000f8e00ff */
[----:B------:R-:W-:-:S07]  /*1b130*/  IMAD.U32 R19, RZ, RZ, UR6 ;  /* 0x00000006ff137e24 */ /* 0x000fce000f8e00ff */
.L_x_1477:
        /* <DEDUP_REMOVED lines=10> */
.L_x_1466:
[----:B------:R-:W-:Y:S02]  /*1b1e0*/  ULDC UR4, c[0x0][0xd3c] ;  /* 0x00034f0000047ab9 */ /* 0x000fe40000000800 */
[----:B----4-:R-:W-:-:S13]  /*1b1f0*/  ISETP.GE.AND P0, PT, R19, UR4, PT ;  /* 0x0000000413007c0c */ /* 0x010fda000bf06270 */
[----:B------:R-:W-:Y:S05]  /*1b200*/  @!P0 BRA `(.L_x_1478) ;  /* 0xffffff8c00dc8947 */ /* 0x000fea000383ffff */
[----:B------:R-:W-:Y:S05]  /*1b210*/  BSYNC B8 ;  /* 0x0000000000087941 */ /* 0x000fea0003800000 */
.L_x_1365:
[----:B------:R-:W4:Y:S01]  /*1b220*/  LDL.LU R0, [R1+0x28] ;  /* 0x0000280001007983 */ /* 0x000f220000300800 */
[----:B------:R-:W-:Y:S01]  /*1b230*/  BSSY B0, `(.L_x_1479) ;  /* 0x000000b000007945 */ /* 0x000fe20003800000 */
[----:B0-----:R-:W0:Y:S01]  /*1b240*/  S2R R5, SR_CgaCtaId ;  /* 0x0000000000057919 */ /* 0x001e220000008800 */
[----:B----4-:R-:W-:-:S05]  /*1b250*/  VIADD R0, R0, 0x1 ;  /* 0x0000000100007836 */ /* 0x010fca0000000000 */
        /* <DEDUP_REMOVED lines=8> */
.L_x_1622:
[----:B------:R-:W-:Y:S05]  /*1b2e0*/  BSYNC B0 ;  /* 0x0000000000007941 */ /* 0x000fea0003800000 */
.L_x_1479:
[----:B------:R-:W-:-:S03]  /*1b2f0*/  UMOV UR4, 0xffffffff ;  /* 0xffffffff00047882 */ /* 0x000fc60000000000 */
[----:B------:R-:W-:Y:S05]  /*1b300*/  BRA.DIV UR4, `(.L_x_1481) ;  /* 0x00000046045c7947 */ /* 0x000fea000b800000 */
[----:B0-----:R-:W0:Y:S02]  /*1b310*/  S2R R0, SR_TID.X ;  /* 0x0000000000007919 */ /* 0x001e240000002100 */
[----:B0-----:R-:W-:-:S04]  /*1b320*/  SHF.R.U32.HI R0, RZ, 0x5, R0 ;  /* 0x00000005ff007819 */ /* 0x001fc80000011600 */
[----:B------:R-:W-:-:S05]  /*1b330*/  LOP3.LUT R0, R0, 0x3, RZ, 0xc0, !PT ;  /* 0x0000000300007812 */ /* 0x000fca00078ec0ff */
[----:B------:R0:W1:Y:S02]  /*1b340*/  SHFL.IDX PT, R14, R0, RZ, 0x1f ;  /* 0x00001fff000e7589 */ /* 0x00006400000e0000 */
.L_x_1625:
[----:B-1----:R-:W-:-:S13]  /*1b350*/  ISETP.NE.AND P0, PT, R14, RZ, PT ;  /* 0x000000ff0e00720c */ /* 0x002fda0003f05270 */
[----:B------:R-:W-:Y:S05]  /*1b360*/  @P0 BRA `(.L_x_1234) ;  /* 0x0000000000880947 */ /* 0x000fea0003800000 */
[----:B------:R-:W-:-:S03]  /*1b370*/  UMOV UR4, 0xffffffff ;  /* 0xffffffff00047882 */ /* 0x000fc60000000000 */
[----:B------:R-:W-:Y:S05]  /*1b380*/  BRA.DIV UR4, `(.L_x_1482) ;  /* 0x0000004604707947 */ /* 0x000fea000b800000 */
[----:B------:R-:W-:-:S13]  /*1b390*/  ELECT P6, URZ, PT ;  /* 0x00000000003f782f */ /* 0x000fda00038c0000 */
.L_x_1628:
[----:B------:R-:W-:Y:S05]  /*1b3a0*/  @!P6 BRA `(.L_x_1234) ;  /* 0x000000000078e947 */ /* 0x000fea0003800000 */
[----:B0-----:R-:W4:Y:S02]  /*1b3b0*/  LDL.LU R0, [R1+0x8] ;  /* 0x0000080001007983 */ /* 0x001f240000300800 */
[----:B----4-:R-:W-:-:S04]  /*1b3c0*/  LOP3.LUT R0, R0, 0x2, RZ, 0xfc, !PT ;  /* 0x0000000200007812 */ /* 0x010fc800078efcff */
[----:B------:R-:W-:-:S13]  /*1b3d0*/  ISETP.NE.AND P0, PT, R0, 0x3, PT ;  /* 0x000000030000780c */ /* 0x000fda0003f05270 */
[----:B------:R-:W-:Y:S05]  /*1b3e0*/  @!P0 BRA `(.L_x_1483) ;  /* 0x0000000000048947 */ /* 0x000fea0003800000 */
[----:B------:R-:W-:Y:S01]  /*1b3f0*/  BPT.TRAP 0x1 ;  /* 0x000000040000795c */ /* 0x000fe20000300000 */
.L_x_1483:
[C---:B------:R-:W-:Y:S01]  /*1b400*/  IMAD R5, R25.reuse, 0x8, R4 ;  /* 0x0000000819057824 */ /* 0x040fe200078e0204 */
[----:B------:R-:W-:Y:S01]  /*1b410*/  SHF.L.U32 R0, R28, 0x1f, RZ ;  /* 0x0000001f1c007819 */ /* 0x000fe200000006ff */
[----:B------:R-:W-:-:S03]  /*1b420*/  VIADD R25, R25, 0x1 ;  /* 0x0000000119197836 */ /* 0x000fc60000000000 */
[----:B------:R-:W0:Y:S02]  /*1b430*/  SYNCS.PHASECHK.TRANS64.TRYWAIT P1, [R5+URZ+0x38840], R0 ;  /* 0x03884000050075a7 */ /* 0x000e24000802017f */
[----:B------:R-:W-:-:S04]  /*1b440*/  ISETP.NE.AND P2, PT, R25, 0x2, PT ;  /* 0x000000021900780c */ /* 0x000fc80003f45270 */
[----:B------:R-:W-:Y:S01]  /*1b450*/  SEL R3, RZ, 0x1, P2 ;  /* 0x00000001ff037807 */ /* 0x000fe20001000000 */
[----:B0-----:R-:W-:Y:S08]  /*1b460*/  @!P1 BRA `(.L_x_1484) ;  /* 0x0000004400589947 */ /* 0x001ff00003800000 */
.L_x_1629:
[----:B------:R-:W-:Y:S02]  /*1b470*/  SEL R25, R25, RZ, P2 ;  /* 0x000000ff19197207 */ /* 0x000fe40001000000 */
[----:B------:R-:W-:Y:S01]  /*1b480*/  LOP3.LUT R2, R28, R3, RZ, 0x3c, !PT ;  /* 0x000000031c027212 */ /* 0x000fe200078e3cff */
[----:B------:R-:W-:Y:S06]  /*1b490*/  @!P0 BRA `(.L_x_1485) ;  /* 0x0000000000048947 */ /* 0x000fec0003800000 */
[----:B------:R-:W-:Y:S01]  /*1b4a0*/  BPT.TRAP 0x1 ;  /* 0x000000040000795c */ /* 0x000fe20000300000 */
.L_x_1485:
[----:B------:R-:W-:Y:S02]  /*1b4b0*/  LEA R25, R25, R4, 0x3 ;  /* 0x0000000419197211 */ /* 0x000fe400078e18ff */
[----:B------:R-:W-:-:S04]  /*1b4c0*/  SHF.L.U32 R2, R2, 0x1f, RZ ;  /* 0x0000001f02027819 */ /* 0x000fc800000006ff */
[----:B------:R-:W1:Y:S02]  /*1b4d0*/  SYNCS.PHASECHK.TRANS64.TRYWAIT P1, [R25+URZ+0x38840], R2 ;  /* 0x03884002190075a7 */ /* 0x000e64000802017f */
[----:B-1----:R-:W-:Y:S05]  /*1b4e0*/  @!P1 BRA `(.L_x_1486) ;  /* 0x00000044004c9947 */ /* 0x002fea0003800000 */
.L_x_1630:
[----:B------:R-:W-:Y:S05]  /*1b4f0*/  @!P0 BRA `(.L_x_1487) ;  /* 0x0000000000048947 */ /* 0x000fea0003800000 */
[----:B------:R-:W-:Y:S01]  /*1b500*/  BPT.TRAP 0x1 ;  /* 0x000000040000795c */ /* 0x000fe20000300000 */
.L_x_1487:
[----:B------:R-:W4:Y:S02]  /*1b510*/  SYNCS.PHASECHK.TRANS64.TRYWAIT P1, [R5+URZ+0x38860], R0 ;  /* 0x03886000050075a7 */ /* 0x000f24000802017f */
[----:B----4-:R-:W-:Y:S05]  /*1b520*/  @!P1 BRA `(.L_x_1488) ;  /* 0x0000004400509947 */ /* 0x010fea0003800000 */
.L_x_1631:
[----:B------:R-:W-:Y:S05]  /*1b530*/  @!P0 BRA `(.L_x_1489) ;  /* 0x0000000000048947 */ /* 0x000fea0003800000 */
[----:B------:R-:W-:Y:S01]  /*1b540*/  BPT.TRAP 0x1 ;  /* 0x000000040000795c */ /* 0x000fe20000300000 */
.L_x_1489:
[----:B------:R0:W0:Y:S02]  /*1b550*/  SYNCS.PHASECHK.TRANS64.TRYWAIT P0, [R25+URZ+0x38860], R2 ;  /* 0x03886002190075a7 */ /* 0x000024000800017f */
[----:B0-----:R-:W-:Y:S05]  /*1b560*/  @!P0 NANOSLEEP.SYNCS 0x989680 ;  /* 0x009896800000895d */ /* 0x001fea0003900000 */
[----:B------:R-:W0:Y:S02]  /*1b570*/  @!P0 SYNCS.PHASECHK.TRANS64 P0, [R25+URZ+0x38860], R2 ;  /* 0x03886002190085a7 */ /* 0x000e24000800007f */
[----:B0-----:R-:W-:Y:S05]  /*1b580*/  @!P0 BRA `(.L_x_1489) ;  /* 0xfffffffc00f08947 */ /* 0x001fea000383ffff */
.L_x_1234:
[----:B------:R-:W-:Y:S05]  /*1b590*/  BSYNC B9 ;  /* 0x0000000000097941 */ /* 0x000fea0003800000 */
.L_x_1231:
[----:B------:R-:W-:Y:S05]  /*1b5a0*/  EXIT ;  /* 0x000000000000794d */ /* 0x000fea0003800000 */
.L_x_1250:
[----:B0-----:R0:W1:Y:S02]  /*1b5b0*/  SYNCS.PHASECHK.TRANS64.TRYWAIT P6, [R63+URZ+0x38890], R74 ;  /* 0x0388904a3f0075a7 */ /* 0x00106400080c017f */
[----:B-1----:R-:W-:Y:S05]  /*1b5c0*/  @!P6 NANOSLEEP.SYNCS 0x989680 ;  /* 0x009896800000e95d */ /* 0x002fea0003900000 */
[----:B------:R-:W1:Y:S02]  /*1b5d0*/  @!P6 SYNCS.PHASECHK.TRANS64 P6, [R63+URZ+0x38890], R74 ;  /* 0x0388904a3f00e5a7 */ /* 0x000e6400080c007f */
[----:B-1----:R-:W-:Y:S05]  /*1b5e0*/  @!P6 BRA `(.L_x_1250) ;  /* 0xfffffffc00f0e947 */ /* 0x002fea000383ffff */
[----:B------:R-:W-:Y:S05]  /*1b5f0*/  BRA `(.L_x_1490) ;  /* 0xfffffe7400187947 */ /* 0x000fea000383ffff */
.L_x_1251:
        /* <DEDUP_REMOVED lines=8> */
.L_x_1492:
[----:B------:R-:W-:Y:S05]  /*1b680*/  BSYNC B1 ;  /* 0x0000000000017941 */ /* 0x000fea0003800000 */
.L_x_1491:
        /* <DEDUP_REMOVED lines=8> */
.L_x_1493:
[----:B------:R-:W-:Y:S05]  /*1b710*/  BRA `(.L_x_1494) ;  /* 0xfffffe7000e47947 */ /* 0x000fea000383ffff */
.L_x_1261:
[----:B0-----:R0:W1:Y:S02]  /*1b720*/  SYNCS.PHASECHK.TRANS64.TRYWAIT P6, [R63+URZ+0x38890], R74 ;  /* 0x0388904a3f0075a7 */ /* 0x00106400080c017f */
[----:B-1----:R-:W-:Y:S05]  /*1b730*/  @!P6 NANOSLEEP.SYNCS 0x989680 ;  /* 0x009896800000e95d */ /* 0x002fea0003900000 */
[----:B------:R-:W1:Y:S02]  /*1b740*/  @!P6 SYNCS.PHASECHK.TRANS64 P6, [R63+URZ+0x38890], R74 ;  /* 0x0388904a3f00e5a7 */ /* 0x000e6400080c007f */
[----:B-1----:R-:W-:Y:S05]  /*1b750*/  @!P6 BRA `(.L_x_1261) ;  /* 0xfffffffc00f0e947 */ /* 0x002fea000383ffff */
[----:B------:R-:W-:Y:S05]  /*1b760*/  BRA `(.L_x_1495) ;  /* 0xfffffe7c003c7947 */ /* 0x000fea000383ffff */
.L_x_1262:
        /* <DEDUP_REMOVED lines=8> */
.L_x_1497:
[----:B------:R-:W-:Y:S05]  /*1b7f0*/  BSYNC B1 ;  /* 0x0000000000017941 */ /* 0x000fea0003800000 */
.L_x_1496:
        /* <DEDUP_REMOVED lines=8> */
.L_x_1498:
[----:B------:R-:W-:Y:S01]  /*1b880*/  IMAD.MOV.U32 R70, RZ, RZ, R14 ;  /* 0x000000ffff467224 */ /* 0x000fe200078e000e */
[----:B------:R-:W-:Y:S06]  /*1b890*/  BRA `(.L_x_1499) ;  /* 0xfffffe7c00047947 */ /* 0x000fec000383ffff */
.L_x_1267:
[----:B0-----:R0:W1:Y:S02]  /*1b8a0*/  SYNCS.PHASECHK.TRANS64.TRYWAIT P0, [R63+URZ+0x38890], R74 ;  /* 0x0388904a3f0075a7 */ /* 0x001064000800017f */
[----:B-1----:R-:W-:Y:S05]  /*1b8b0*/  @!P0 NANOSLEEP.SYNCS 0x989680 ;  /* 0x009896800000895d */ /* 0x002fea0003900000 */
[----:B------:R-:W1:Y:S02]  /*1b8c0*/  @!P0 SYNCS.PHASECHK.TRANS64 P0, [R63+URZ+0x38890], R74 ;  /* 0x0388904a3f0085a7 */ /* 0x000e64000800007f */
[----:B-1----:R-:W-:Y:S05]  /*1b8d0*/  @!P0 BRA `(.L_x_1267) ;  /* 0xfffffffc00f08947 */ /* 0x002fea000383ffff */
[----:B------:R-:W-:Y:S05]  /*1b8e0*/  BRA `(.L_x_1500) ;  /* 0xfffffe8000dc7947 */ /* 0x000fea000383ffff */
.L_x_1268:
[----:B------:R-:W-:Y:S01]  /*1b8f0*/  BSSY B1, `(.L_x_1501) ;  /* 0x0000007000017945 */ /* 0x000fe20003800000 */
[----:B------:R-:W-:Y:S02]  /*1b900*/  IMAD.MOV.U32 R12, RZ, RZ, RZ ;  /* 0x000000ffff0c7224 */ /* 0x000fe400078e00ff */
[----:B------:R-:W-:Y:S02]  /*1b910*/  IMAD.MOV.U32 R11, RZ, RZ, 0x1c1f ;  /* 0x00001c1fff0b7424 */ /* 0x000fe400078e00ff */
[----:B------:R-:W-:-:S07]  /*1b920*/  IMAD.MOV.U32 R15, RZ, RZ, -0x1 ;  /* 0xffffffffff0f7424 */ /* 0x000fce00078e00ff */
[----:B0-----:R-:W-:Y:S05]  /*1b930*/  WARPSYNC.COLLECTIVE R15, `(.L_x_1502) ;  /* 0x000000000f087348 */ /* 0x001fea0003c00000 */
[----:B------:R1:W2:Y:S02]  /*1b940*/  SHFL.IDX P6, R14, R13, R12, R11 ;  /* 0x0000000c0d0e7389 */ /* 0x0002a400000c000b */
[----:B012---:R-:W-:Y:S01]  /*1b950*/  ENDCOLLECTIVE ;  /* 0x000000000000791b */ /* 0x007fe20003800000 */
.L_x_1502:
[----:B------:R-:W-:Y:S05]  /*1b960*/  BSYNC B1 ;  /* 0x0000000000017941 */ /* 0x000fea0003800000 */
.L_x_1501:
        /* <DEDUP_REMOVED lines=8> */
.L_x_1503:
[----:B------:R-:W-:Y:S05]  /*1b9f0*/  BRA `(.L_x_1504) ;  /* 0xfffffe8400047947 */ /* 0x000fea000383ffff */
.L_x_1272:
[----:B--2---:R2:W3:Y:S02]  /*1ba00*/  SYNCS.PHASECHK.TRANS64.TRYWAIT P5, [R63+URZ+0x388b0], R74 ;  /* 0x0388b04a3f0075a7 */ /* 0x0044e400080a017f */
[----:B---3--:R-:W-:Y:S05]  /*1ba10*/  @!P5 NANOSLEEP.SYNCS 0x989680 ;  /* 0x009896800000d95d */ /* 0x008fea0003900000 */
[----:B------:R-:W3:Y:S02]  /*1ba20*/  @!P5 SYNCS.PHASECHK.TRANS64 P5, [R63+URZ+0x388b0], R74 ;  /* 0x0388b04a3f00d5a7 */ /* 0x000ee400080a007f */
[----:B---3--:R-:W-:Y:S05]  /*1ba30*/  @!P5 BRA `(.L_x_1272) ;  /* 0xfffffffc00f0d947 */ /* 0x008fea000383ffff */
[----:B------:R-:W-:Y:S05]  /*1ba40*/  BRA `(.L_x_1505) ;  /* 0xfffffe8400907947 */ /* 0x000fea000383ffff */
.L_x_1297:
        /* <DEDUP_REMOVED lines=8> */
.L_x_1507:
[----:B------:R-:W-:Y:S05]  /*1bad0*/  BSYNC B1 ;  /* 0x0000000000017941 */ /* 0x000fea0003800000 */
.L_x_1506:
        /* <DEDUP_REMOVED lines=8> */
.L_x_1508:
[----:B------:R-:W-:Y:S02]  /*1bb60*/  IMAD.MOV.U32 R13, RZ, RZ, R29 ;  /* 0x000000ffff0d7224 */ /* 0x000fe400078e001d */
[----:B------:R-:W-:-:S07]  /*1bb70*/  IMAD.MOV.U32 R0, RZ, RZ, R14 ;  /* 0x000000ffff007224 */ /* 0x000fce00078e000e */
[----:B------:R-:W-:Y:S05]  /*1bb80*/  WARPSYNC.COLLECTIVE R15, `(.L_x_1509) ;  /* 0x000000000f087348 */ /* 0x000fea0003c00000 */
[----:B------:R0:W1:Y:S02]  /*1bb90*/  SHFL.IDX P6, R14, R13, R12, R11 ;  /* 0x0000000c0d0e7389 */ /* 0x00006400000c000b */
[----:B01----:R-:W-:Y:S01]  /*1bba0*/  ENDCOLLECTIVE ;  /* 0x000000000000791b */ /* 0x003fe20003800000 */
.L_x_1509:
[----:B------:R-:W-:Y:S02]  /*1bbb0*/  IMAD.MOV.U32 R13, RZ, RZ, R28 ;  /* 0x000000ffff0d7224 */ /* 0x000fe400078e001c */
[----:B------:R-:W-:-:S07]  /*1bbc0*/  IMAD.MOV.U32 R5, RZ, RZ, R14 ;  /* 0x000000ffff057224 */ /* 0x000fce00078e000e */
[----:B------:R-:W-:Y:S05]  /*1bbd0*/  WARPSYNC.COLLECTIVE R15, `(.L_x_1510) ;  /* 0x000000000f087348 */ /* 0x000fea0003c00000 */
[----:B------:R0:W1:Y:S02]  /*1bbe0*/  SHFL.IDX P6, R14, R13, R12, R11 ;  /* 0x0000000c0d0e7389 */ /* 0x00006400000c000b */
[----:B01----:R-:W-:Y:S01]  /*1bbf0*/  ENDCOLLECTIVE ;  /* 0x000000000000791b */ /* 0x003fe20003800000 */
.L_x_1510:
[----:B------:R-:W-:Y:S05]  /*1bc00*/  BRA `(.L_x_1511) ;  /* 0xfffffeb000b07947 */ /* 0x000fea000383ffff */
.L_x_1301:
[----:B0-----:R0:W1:Y:S02]  /*1bc10*/  SYNCS.PHASECHK.TRANS64.TRYWAIT P0, [R2+URZ+0x38800], R5 ;  /* 0x03880005020075a7 */ /* 0x001064000800017f */
[----:B-1----:R-:W-:Y:S05]  /*1bc20*/  @!P0 NANOSLEEP.SYNCS 0x989680 ;  /* 0x009896800000895d */ /* 0x002fea0003900000 */
[----:B------:R-:W1:Y:S02]  /*1bc30*/  @!P0 SYNCS.PHASECHK.TRANS64 P0, [R2+URZ+0x38800], R5 ;  /* 0x03880005020085a7 */ /* 0x000e64000800007f */
[----:B-1----:R-:W-:Y:S05]  /*1bc40*/  @!P0 BRA `(.L_x_1301) ;  /* 0xfffffffc00f08947 */ /* 0x002fea000383ffff */
[----:B------:R-:W-:Y:S05]  /*1bc50*/  BRA `(.L_x_1512) ;  /* 0xfffffeb400d07947 */ /* 0x000fea000383ffff */
.L_x_1309:
        /* <DEDUP_REMOVED lines=8> */
.L_x_1514:
[----:B------:R-:W-:Y:S05]  /*1bce0*/  BSYNC B1 ;  /* 0x0000000000017941 */ /* 0x000fea0003800000 */
.L_x_1513:
[----:B------:R-:W-:Y:S01]  /*1bcf0*/  IMAD.MOV.U32 R13, RZ, RZ, R26 ;  /* 0x000000ffff0d7224 */ /* 0x000fe200078e001a */
[----:B------:R-:W-:Y:S01]  /*1bd00*/  MOV R15, 0xffffffff ;  /* 0xffffffff000f7802 */ /* 0x000fe20000000f00 */
[----:B------:R-:W-:Y:S02]  /*1bd10*/  IMAD.MOV.U32 R12, RZ, RZ, RZ ;  /* 0x000000ffff0c7224 */ /* 0x000fe400078e00ff */
[----:B------:R-:W-:Y:S02]  /*1bd20*/  IMAD.MOV.U32 R11, RZ, RZ, 0x1c1f ;  /* 0x00001c1fff0b7424 */ /* 0x000fe400078e00ff */
[----:B------:R-:W-:-:S07]  /*1bd30*/  IMAD.MOV.U32 R0, RZ, RZ, R14 ;  /* 0x000000ffff007224 */ /* 0x000fce00078e000e */
[----:B------:R-:W-:Y:S05]  /*1bd40*/  WARPSYNC.COLLECTIVE R15, `(.L_x_1515) ;  /* 0x000000000f087348 */ /* 0x000fea0003c00000 */
[----:B------:R0:W1:Y:S02]  /*1bd50*/  SHFL.IDX P6, R14, R13, R12, R11 ;  /* 0x0000000c0d0e7389 */ /* 0x00006400000c000b */
[----:B01----:R-:W-:Y:S01]  /*1bd60*/  ENDCOLLECTIVE ;  /* 0x000000000000791b */ /* 0x003fe20003800000 */
.L_x_1515:
[----:B------:R-:W-:Y:S02]  /*1bd70*/  IMAD.MOV.U32 R13, RZ, RZ, R29 ;  /* 0x000000ffff0d7224 */ /* 0x000fe400078e001d */
[----:B------:R-:W-:-:S07]  /*1bd80*/  IMAD.MOV.U32 R3, RZ, RZ, R14 ;  /* 0x000000ffff037224 */ /* 0x000fce00078e000e */
[----:B------:R-:W-:Y:S05]  /*1bd90*/  WARPSYNC.COLLECTIVE R15, `(.L_x_1516) ;  /* 0x000000000f087348 */ /* 0x000fea0003c00000 */
[----:B------:R0:W1:Y:S02]  /*1bda0*/  SHFL.IDX P6, R14, R13, R12, R11 ;  /* 0x0000000c0d0e7389 */ /* 0x00006400000c000b */
[----:B01----:R-:W-:Y:S01]  /*1bdb0*/  ENDCOLLECTIVE ;  /* 0x000000000000791b */ /* 0x003fe20003800000 */
.L_x_1516:
[----:B------:R-:W-:Y:S02]  /*1bdc0*/  IMAD.MOV.U32 R13, RZ, RZ, R28 ;  /* 0x000000ffff0d7224 */ /* 0x000fe400078e001c */
[----:B------:R-:W-:-:S07]  /*1bdd0*/  IMAD.MOV.U32 R20, RZ, RZ, R14 ;  /* 0x000000ffff147224 */ /* 0x000fce00078e000e */
[----:B------:R-:W-:Y:S05]  /*1bde0*/  WARPSYNC.COLLECTIVE R15, `(.L_x_1517) ;  /* 0x000000000f087348 */ /* 0x000fea0003c00000 */
[----:B------:R0:W1:Y:S02]  /*1bdf0*/  SHFL.IDX P6, R14, R13, R12, R11 ;  /* 0x0000000c0d0e7389 */ /* 0x00006400000c000b */
[----:B01----:R-:W-:Y:S01]  /*1be00*/  ENDCOLLECTIVE ;  /* 0x000000000000791b */ /* 0x003fe20003800000 */
.L_x_1517:
[----:B------:R-:W-:Y:S05]  /*1be10*/  BRA `(.L_x_1518) ;  /* 0xfffffec000347947 */ /* 0x000fea000383ffff */
.L_x_1313:
[----:B0-----:R0:W1:Y:S02]  /*1be20*/  SYNCS.PHASECHK.TRANS64.TRYWAIT P1, [R2+URZ+0x38800], R25 ;  /* 0x03880019020075a7 */ /* 0x001064000802017f */
[----:B-1----:R-:W-:Y:S05]  /*1be30*/  @!P1 NANOSLEEP.SYNCS 0x989680 ;  /* 0x009896800000995d */ /* 0x002fea0003900000 */
[----:B------:R-:W1:Y:S02]  /*1be40*/  @!P1 SYNCS.PHASECHK.TRANS64 P1, [R2+URZ+0x38800], R25 ;  /* 0x03880019020095a7 */ /* 0x000e64000802007f */
[----:B-1----:R-:W-:Y:S05]  /*1be50*/  @!P1 BRA `(.L_x_1313) ;  /* 0xfffffffc00f09947 */ /* 0x002fea000383ffff */
[----:B------:R-:W-:Y:S05]  /*1be60*/  BRA `(.L_x_1519) ;  /* 0xfffffec400187947 */ /* 0x000fea000383ffff */
.L_x_1319:
[----:B0-----:R0:W2:Y:S02]  /*1be70*/  SYNCS.PHASECHK.TRANS64.TRYWAIT P1, [R11+URZ+0x38830], R10 ;  /* 0x0388300a0b0075a7 */ /* 0x0010a4000802017f */
[----:B--2---:R-:W-:Y:S05]  /*1be80*/  @!P1 NANOSLEEP.SYNCS 0x989680 ;  /* 0x009896800000995d */ /* 0x004fea0003900000 */
[----:B------:R-:W2:Y:S02]  /*1be90*/  @!P1 SYNCS.PHASECHK.TRANS64 P1, [R11+URZ+0x38830], R10 ;  /* 0x0388300a0b0095a7 */ /* 0x000ea4000802007f */
[----:B--2---:R-:W-:Y:S05]  /*1bea0*/  @!P1 BRA `(.L_x_1319) ;  /* 0xfffffffc00f09947 */ /* 0x004fea000383ffff */
[----:B------:R-:W-:Y:S05]  /*1beb0*/  BRA `(.L_x_1318) ;  /* 0xfffffed000407947 */ /* 0x000fea000383ffff */
.L_x_1321:
[----:B--2---:R2:W4:Y:S02]  /*1bec0*/  SYNCS.PHASECHK.TRANS64.TRYWAIT P1, [R2+URZ+0x38810], R21 ;  /* 0x03881015020075a7 */ /* 0x004524000802017f */
[----:B----4-:R-:W-:Y:S05]  /*1bed0*/  @!P1 NANOSLEEP.SYNCS 0x989680 ;  /* 0x009896800000995d */ /* 0x010fea0003900000 */
[----:B------:R-:W4:Y:S02]  /*1bee0*/  @!P1 SYNCS.PHASECHK.TRANS64 P1, [R2+URZ+0x38810], R21 ;  /* 0x03881015020095a7 */ /* 0x000f24000802007f */
[----:B----4-:R-:W-:Y:S05]  /*1bef0*/  @!P1 BRA `(.L_x_1321) ;  /* 0xfffffffc00f09947 */ /* 0x010fea000383ffff */
[----:B------:R-:W-:Y:S05]  /*1bf00*/  BRA `(.L_x_1520) ;  /* 0xfffffed000f07947 */ /* 0x000fea000383ffff */
.L_x_1325:
[----:B------:R0:W0:Y:S02]  /*1bf10*/  SYNCS.PHASECHK.TRANS64.TRYWAIT P1, [R11+URZ+0x38850], R10 ;  /* 0x0388500a0b0075a7 */ /* 0x000024000802017f */
[----:B0-----:R-:W-:Y:S05]  /*1bf20*/  @!P1 NANOSLEEP.SYNCS 0x989680 ;  /* 0x009896800000995d */ /* 0x001fea0003900000 */
[----:B------:R-:W0:Y:S02]  /*1bf30*/  @!P1 SYNCS.PHASECHK.TRANS64 P1, [R11+URZ+0x38850], R10 ;  /* 0x0388500a0b0095a7 */ /* 0x000e24000802007f */
[----:B0-----:R-:W-:Y:S05]  /*1bf40*/  @!P1 BRA `(.L_x_1325) ;  /* 0xfffffffc00f09947 */ /* 0x001fea000383ffff */
[----:B------:R-:W-:Y:S05]  /*1bf50*/  BRA `(.L_x_1324) ;  /* 0xfffffed4001c7947 */ /* 0x000fea000383ffff */
.L_x_1334:
[----:B-1----:R1:W2:Y:S02]  /*1bf60*/  SYNCS.PHASECHK.TRANS64.TRYWAIT P2, [R12+URZ+0x38830], R21 ;  /* 0x038830150c0075a7 */ /* 0x0022a4000804017f */
[----:B--2---:R-:W-:Y:S05]  /*1bf70*/  @!P2 NANOSLEEP.SYNCS 0x989680 ;  /* 0x009896800000a95d */ /* 0x004fea0003900000 */
[----:B------:R-:W2:Y:S02]  /*1bf80*/  @!P2 SYNCS.PHASECHK.TRANS64 P2, [R12+URZ+0x38830], R21 ;  /* 0x038830150c00a5a7 */ /* 0x000ea4000804007f */
[----:B--2---:R-:W-:Y:S05]  /*1bf90*/  @!P2 BRA `(.L_x_1334) ;  /* 0xfffffffc00f0a947 */ /* 0x004fea000383ffff */
[----:B------:R-:W-:Y:S05]  /*1bfa0*/  BRA `(.L_x_1333) ;  /* 0xffffff0000d07947 */ /* 0x000fea000383ffff */
.L_x_1339:
[----:B---3--:R3:W4:Y:S02]  /*1bfb0*/  SYNCS.PHASECHK.TRANS64.TRYWAIT P2, [R12+URZ+0x38850], R21 ;  /* 0x038850150c0075a7 */ /* 0x008724000804017f */
[----:B----4-:R-:W-:Y:S05]  /*1bfc0*/  @!P2 NANOSLEEP.SYNCS 0x989680 ;  /* 0x009896800000a95d */ /* 0x010fea0003900000 */
[----:B------:R-:W4:Y:S02]  /*1bfd0*/  @!P2 SYNCS.PHASECHK.TRANS64 P2, [R12+URZ+0x38850], R21 ;  /* 0x038850150c00a5a7 */ /* 0x000f24000804007f */
[----:B----4-:R-:W-:Y:S05]  /*1bfe0*/  @!P2 BRA `(.L_x_1339) ;  /* 0xfffffffc00f0a947 */ /* 0x010fea000383ffff */
[----:B------:R-:W-:Y:S05]  /*1bff0*/  BRA `(.L_x_1338) ;  /* 0xffffff0400747947 */ /* 0x000fea000383ffff */
.L_x_1371:
        /* <DEDUP_REMOVED lines=11> */
.L_x_1522:
[----:B------:R-:W-:Y:S05]  /*1c0b0*/  BSYNC B1 ;  /* 0x0000000000017941 */ /* 0x000fea0003800000 */
.L_x_1521:
[----:B------:R-:W-:Y:S05]  /*1c0c0*/  BRA `(.L_x_1523) ;  /* 0xffffff8400d07947 */ /* 0x000fea000383ffff */
.L_x_1373:
[----:B------:R-:W-:Y:S01]  /*1c0d0*/  BSSY B1, `(.L_x_1524) ;  /* 0x0000006000017945 */ /* 0x000fe20003800000 */
[----:B------:R-:W-:-:S07]  /*1c0e0*/  IMAD.MOV.U32 R15, RZ, RZ, -0x1 ;  /* 0xffffffffff0f7424 */ /* 0x000fce00078e00ff */
[----:B01----:R-:W-:Y:S05]  /*1c0f0*/  WARPSYNC.COLLECTIVE R15, `(.L_x_1525) ;  /* 0x000000000f0c7348 */ /* 0x003fea0003c00000 */
[----:B------:R-:W-:Y:S02]  /*1c100*/  ELECT P6, UR62, PT ;  /* 0x00000000003e782f */ /* 0x000fe400038c0000 */
[----:B------:R-:W-:Y:S01]  /*1c110*/  MOV R14, UR62 ;  /* 0x0000003e000e7c02 */ /* 0x000fe20008000f00 */
[----:B01----:R-:W-:Y:S10]  /*1c120*/  ENDCOLLECTIVE ;  /* 0x000000000000791b */ /* 0x003ff40003800000 */
.L_x_1525:
[----:B------:R-:W-:Y:S05]  /*1c130*/  BSYNC B1 ;  /* 0x0000000000017941 */ /* 0x000fea0003800000 */
.L_x_1524:
[----:B------:R-:W-:Y:S05]  /*1c140*/  BRA `(.L_x_1372) ;  /* 0xffffff8400c87947 */ /* 0x000fea000383ffff */
.L_x_1375:
[----:B-1----:R1:W2:Y:S02]  /*1c150*/  SYNCS.PHASECHK.TRANS64.TRYWAIT P0, [R23+URZ+0x38820], R3 ;  /* 0x03882003170075a7 */ /* 0x0022a4000800017f */
[----:B--2---:R-:W-:Y:S05]  /*1c160*/  @!P0 NANOSLEEP.SYNCS 0x989680 ;  /* 0x009896800000895d */ /* 0x004fea0003900000 */
[----:B------:R-:W2:Y:S02]  /*1c170*/  @!P0 SYNCS.PHASECHK.TRANS64 P0, [R23+URZ+0x38820], R3 ;  /* 0x03882003170085a7 */ /* 0x000ea4000800007f */
[----:B--2---:R-:W-:Y:S05]  /*1c180*/  @!P0 BRA `(.L_x_1375) ;  /* 0xfffffffc00f08947 */ /* 0x004fea000383ffff */
[----:B------:R-:W-:Y:S05]  /*1c190*/  BRA `(.L_x_1526) ;  /* 0xffffff8400d87947 */ /* 0x000fea000383ffff */
.L_x_1379:
[----:B-1----:R1:W2:Y:S02]  /*1c1a0*/  SYNCS.PHASECHK.TRANS64.TRYWAIT P0, [R3+URZ+0x388a0], R6 ;  /* 0x0388a006030075a7 */ /* 0x0022a4000800017f */
[----:B--2---:R-:W-:Y:S05]  /*1c1b0*/  @!P0 NANOSLEEP.SYNCS 0x989680 ;  /* 0x009896800000895d */ /* 0x004fea0003900000 */
[----:B------:R-:W2:Y:S02]  /*1c1c0*/  @!P0 SYNCS.PHASECHK.TRANS64 P0, [R3+URZ+0x388a0], R6 ;  /* 0x0388a006030085a7 */ /* 0x000ea4000800007f */
[----:B--2---:R-:W-:Y:S05]  /*1c1d0*/  @!P0 BRA `(.L_x_1379) ;  /* 0xfffffffc00f08947 */ /* 0x004fea000383ffff */
[----:B------:R-:W-:Y:S05]  /*1c1e0*/  BRA `(.L_x_1527) ;  /* 0xffffff8400f07947 */ /* 0x000fea000383ffff */
.L_x_1384:
[----:B0-----:R0:W2:Y:S02]  /*1c1f0*/  SYNCS.PHASECHK.TRANS64.TRYWAIT P0, [R3+URZ+0x388c0], R6 ;  /* 0x0388c006030075a7 */ /* 0x0010a4000800017f */
[----:B--2---:R-:W-:Y:S05]  /*1c200*/  @!P0 NANOSLEEP.SYNCS 0x989680 ;  /* 0x009896800000895d */ /* 0x004fea0003900000 */
[----:B------:R-:W2:Y:S02]  /*1c210*/  @!P0 SYNCS.PHASECHK.TRANS64 P0, [R3+URZ+0x388c0], R6 ;  /* 0x0388c006030085a7 */ /* 0x000ea4000800007f */
[----:B--2---:R-:W-:Y:S05]  /*1c220*/  @!P0 BRA `(.L_x_1384) ;  /* 0xfffffffc00f08947 */ /* 0x004fea000383ffff */
[----:B------:R-:W-:Y:S05]  /*1c230*/  BRA `(.L_x_1528) ;  /* 0xffffff88006c7947 */ /* 0x000fea000383ffff */
.L_x_1398:
[----:B-1----:R1:W2:Y:S02]  /*1c240*/  SYNCS.PHASECHK.TRANS64.TRYWAIT P1, [R6+URZ+0x388a0], R2 ;  /* 0x0388a002060075a7 */ /* 0x0022a4000802017f */
[----:B--2---:R-:W-:Y:S05]  /*1c250*/  @!P1 NANOSLEEP.SYNCS 0x989680 ;  /* 0x009896800000995d */ /* 0x004fea0003900000 */
[----:B------:R-:W2:Y:S02]  /*1c260*/  @!P1 SYNCS.PHASECHK.TRANS64 P1, [R6+URZ+0x388a0], R2 ;  /* 0x0388a002060095a7 */ /* 0x000ea4000802007f */
[----:B--2---:R-:W-:Y:S05]  /*1c270*/  @!P1 BRA `(.L_x_1398) ;  /* 0xfffffffc00f09947 */ /* 0x004fea000383ffff */
[----:B------:R-:W-:Y:S05]  /*1c280*/  BRA `(.L_x_1529) ;  /* 0xffffff9000d07947 */ /* 0x000fea000383ffff */
.L_x_1403:
[----:B0-----:R0:W2:Y:S02]  /*1c290*/  SYNCS.PHASECHK.TRANS64.TRYWAIT P1, [R6+URZ+0x388c0], R2 ;  /* 0x0388c002060075a7 */ /* 0x0010a4000802017f */
[----:B--2---:R-:W-:Y:S05]  /*1c2a0*/  @!P1 NANOSLEEP.SYNCS 0x989680 ;  /* 0x009896800000995d */ /* 0x004fea0003900000 */
[----:B------:R-:W2:Y:S02]  /*1c2b0*/  @!P1 SYNCS.PHASECHK.TRANS64 P1, [R6+URZ+0x388c0], R2 ;  /* 0x0388c002060095a7 */ /* 0x000ea4000802007f */
[----:B--2---:R-:W-:Y:S05]  /*1c2c0*/  @!P1 BRA `(.L_x_1403) ;  /* 0xfffffffc00f09947 */ /* 0x004fea000383ffff */
[----:B------:R-:W-:Y:S05]  /*1c2d0*/  BRA `(.L_x_1530) ;  /* 0xffffff9400487947 */ /* 0x000fea000383ffff */
.L_x_1423:
[----:B------:R-:W1:Y:S01]  /*1c2e0*/  S2R R11, SR_TID.X ;  /* 0x00000000000b7919 */ /* 0x000e620000002100 */
[----:B------:R-:W-:Y:S01]  /*1c2f0*/  BSSY B0, `(.L_x_1531) ;  /* 0x000000a000007945 */ /* 0x000fe20003800000 */
[----:B------:R-:W-:Y:S02]  /*1c300*/  IMAD.MOV.U32 R12, RZ, RZ, RZ ;  /* 0x000000ffff0c7224 */ /* 0x000fe400078e00ff */
[----:B------:R-:W-:Y:S01]  /*1c310*/  IMAD.MOV.U32 R15, RZ, RZ, -0x1 ;  /* 0xffffffffff0f7424 */ /* 0x000fe200078e00ff */
[----:B-1----:R-:W-:-:S04]  /*1c320*/  SHF.R.U32.HI R11, RZ, 0x5, R11 ;  /* 0x00000005ff0b7819 */ /* 0x002fc8000001160b */
[----:B------:R-:W-:-:S05]  /*1c330*/  LOP3.LUT R11, R11, 0x3, RZ, 0xc0, !PT ;  /* 0x000000030b0b7812 */ /* 0x000fca00078ec0ff */
[----:B------:R-:W-:Y:S02]  /*1c340*/  IMAD.MOV.U32 R13, RZ, RZ, R11 ;  /* 0x000000ffff0d7224 */ /* 0x000fe400078e000b */
[----:B------:R-:W-:-:S07]  /*1c350*/  IMAD.MOV.U32 R11, RZ, RZ, 0x1f ;  /* 0x0000001fff0b7424 */ /* 0x000fce00078e00ff */
[----:B0-----:R-:W-:Y:S05]  /*1c360*/  WARPSYNC.COLLECTIVE R15, `(.L_x_1532) ;  /* 0x000000000f087348 */ /* 0x001fea0003c00000 */
[----:B------:R1:W2:Y:S02]  /*1c370*/  SHFL.IDX P6, R14, R13, R12, R11 ;  /* 0x0000000c0d0e7389 */ /* 0x0002a400000c000b */
[----:B012---:R-:W-:Y:S01]  /*1c380*/  ENDCOLLECTIVE ;  /* 0x000000000000791b */ /* 0x007fe20003800000 */
.L_x_1532:
[----:B------:R-:W-:Y:S05]  /*1c390*/  BSYNC B0 ;  /* 0x0000000000007941 */ /* 0x000fea0003800000 */
.L_x_1531:
[----:B------:R-:W-:Y:S05]  /*1c3a0*/  BRA `(.L_x_1533) ;  /* 0xffffffa800247947 */ /* 0x000fea000383ffff */
.L_x_1426:
[----:B0-----:R0:W1:Y:S02]  /*1c3b0*/  SYNCS.PHASECHK.TRANS64.TRYWAIT P0, [R27+URZ+0x38840], R0 ;  /* 0x038840001b0075a7 */ /* 0x001064000800017f */
[----:B-1----:R-:W-:Y:S05]  /*1c3c0*/  @!P0 NANOSLEEP.SYNCS 0x989680 ;  /* 0x009896800000895d */ /* 0x002fea0003900000 */
[----:B------:R-:W1:Y:S02]  /*1c3d0*/  @!P0 SYNCS.PHASECHK.TRANS64 P0, [R27+URZ+0x38840], R0 ;  /* 0x038840001b0085a7 */ /* 0x000e64000800007f */
[----:B-1----:R-:W-:Y:S05]  /*1c3e0*/  @!P0 BRA `(.L_x_1426) ;  /* 0xfffffffc00f08947 */ /* 0x002fea000383ffff */
[----:B------:R-:W-:Y:S05]  /*1c3f0*/  BRA `(.L_x_1534) ;  /* 0xffffffa800507947 */ /* 0x000fea000383ffff */
.L_x_1427:
[----:B------:R-:W-:Y:S01]  /*1c400*/  BSSY B0, `(.L_x_1535) ;  /* 0x0000008000007945 */ /* 0x000fe20003800000 */
[----:B------:R-:W-:Y:S01]  /*1c410*/  IMAD.MOV.U32 R13, RZ, RZ, R4 ;  /* 0x000000ffff0d7224 */ /* 0x000fe200078e0004 */
[----:B------:R-:W-:Y:S01]  /*1c420*/  MOV R11, 0x181f ;  /* 0x0000181f000b7802 */ /* 0x000fe20000000f00 */
[----:B------:R-:W-:Y:S02]  /*1c430*/  IMAD.MOV.U32 R12, RZ, RZ, RZ ;  /* 0x000000ffff0c7224 */ /* 0x000fe400078e00ff */
[----:B------:R-:W-:-:S07]  /*1c440*/  IMAD.MOV.U32 R15, RZ, RZ, -0x1 ;  /* 0xffffffffff0f7424 */ /* 0x000fce00078e00ff */
[----:B------:R-:W-:Y:S05]  /*1c450*/  WARPSYNC.COLLECTIVE R15, `(.L_x_1536) ;  /* 0x000000000f087348 */ /* 0x000fea0003c00000 */
[----:B------:R0:W1:Y:S02]  /*1c460*/  SHFL.IDX P6, R14, R13, R12, R11 ;  /* 0x0000000c0d0e7389 */ /* 0x00006400000c000b */
[----:B01----:R-:W-:Y:S01]  /*1c470*/  ENDCOLLECTIVE ;  /* 0x000000000000791b */ /* 0x003fe20003800000 */
.L_x_1536:
[----:B------:R-:W-:Y:S05]  /*1c480*/  BSYNC B0 ;  /* 0x0000000000007941 */ /* 0x000fea0003800000 */
.L_x_1535:
        /* <DEDUP_REMOVED lines=9> */
.L_x_1537:
[----:B------:R-:W-:Y:S02]  /*1c520*/  IMAD.MOV.U32 R13, RZ, RZ, R4 ;  /* 0x000000ffff0d7224 */ /* 0x000fe400078e0004 */
[----:B------:R-:W-:Y:S02]  /*1c530*/  IMAD.MOV.U32 R12, RZ, RZ, 0x1 ;  /* 0x00000001ff0c7424 */ /* 0x000fe400078e00ff */
[----:B------:R-:W-:-:S07]  /*1c540*/  IMAD.MOV.U32 R3, RZ, RZ, R14 ;  /* 0x000000ffff037224 */ /* 0x000fce00078e000e */
[----:B------:R-:W-:Y:S05]  /*1c550*/  WARPSYNC.COLLECTIVE R15, `(.L_x_1538) ;  /* 0x000000000f087348 */ /* 0x000fea0003c00000 */
[----:B------:R0:W1:Y:S02]  /*1c560*/  SHFL.IDX P6, R14, R13, R12, R11 ;  /* 0x0000000c0d0e7389 */ /* 0x00006400000c000b */
[----:B01----:R-:W-:Y:S01]  /*1c570*/  ENDCOLLECTIVE ;  /* 0x000000000000791b */ /* 0x003fe20003800000 */
.L_x_1538:
        /* <DEDUP_REMOVED lines=15> */
.L_x_1539:
[----:B------:R-:W-:Y:S01]  /*1c670*/  @P0 LEA R6, R5, R23, 0x1 ;  /* 0x0000001705060211 */ /* 0x000fe200078e08ff */
[----:B------:R-:W-:Y:S02]  /*1c680*/  IMAD.MOV.U32 R13, RZ, RZ, R4 ;  /* 0x000000ffff0d7224 */ /* 0x000fe400078e0004 */
[----:B------:R-:W-:Y:S02]  /*1c690*/  IMAD.MOV.U32 R12, RZ, RZ, 0x2 ;  /* 0x00000002ff0c7424 */ /* 0x000fe400078e00ff */
[----:B------:R-:W-:-:S07]  /*1c6a0*/  IMAD.MOV.U32 R3, RZ, RZ, R14 ;  /* 0x000000ffff037224 */ /* 0x000fce00078e000e */
[----:B------:R-:W-:Y:S05]  /*1c6b0*/  WARPSYNC.COLLECTIVE R15, `(.L_x_1540) ;  /* 0x000000000f087348 */ /* 0x000fea0003c00000 */
[----:B------:R0:W1:Y:S02]  /*1c6c0*/  SHFL.IDX P6, R14, R13, R12, R11 ;  /* 0x0000000c0d0e7389 */ /* 0x00006400000c000b */
[----:B01----:R-:W-:Y:S01]  /*1c6d0*/  ENDCOLLECTIVE ;  /* 0x000000000000791b */ /* 0x003fe20003800000 */
.L_x_1540:
        /* <DEDUP_REMOVED lines=15> */
.L_x_1541:
[----:B------:R-:W-:Y:S02]  /*1c7d0*/  @P0 IMAD R6, R5, 0x2, R23 ;  /* 0x0000000205060824 */ /* 0x000fe400078e0217 */
[----:B------:R-:W-:Y:S02]  /*1c7e0*/  IMAD.MOV.U32 R13, RZ, RZ, R4 ;  /* 0x000000ffff0d7224 */ /* 0x000fe400078e0004 */
[----:B------:R-:W-:Y:S02]  /*1c7f0*/  IMAD.MOV.U32 R12, RZ, RZ, 0x3 ;  /* 0x00000003ff0c7424 */ /* 0x000fe400078e00ff */
[----:B------:R-:W-:-:S07]  /*1c800*/  IMAD.MOV.U32 R3, RZ, RZ, R14 ;  /* 0x000000ffff037224 */ /* 0x000fce00078e000e */
[----:B------:R-:W-:Y:S05]  /*1c810*/  WARPSYNC.COLLECTIVE R15, `(.L_x_1542) ;  /* 0x000000000f087348 */ /* 0x000fea0003c00000 */
[----:B------:R0:W1:Y:S02]  /*1c820*/  SHFL.IDX P6, R14, R13, R12, R11 ;  /* 0x0000000c0d0e7389 */ /* 0x00006400000c000b */
[----:B01----:R-:W-:Y:S01]  /*1c830*/  ENDCOLLECTIVE ;  /* 0x000000000000791b */ /* 0x003fe20003800000 */
.L_x_1542:
        /* <DEDUP_REMOVED lines=10> */
.L_x_1543:
[----:B------:R-:W-:Y:S01]  /*1c8e0*/  @!PT LDS RZ, [RZ] ;  /* 0x00000000fffff984 */ /* 0x000fe20000000800 */
[----:B------:R-:W-:Y:S01]  /*1c8f0*/  @!PT LDS RZ, [RZ] ;  /* 0x00000000fffff984 */ /* 0x000fe20000000800 */
[----:B------:R-:W-:Y:S01]  /*1c900*/  @!PT LDS RZ, [RZ] ;  /* 0x00000000fffff984 */ /* 0x000fe20000000800 */
[----:B------:R1:W-:Y:S01]  /*1c910*/  @P0 LDGSTS.E.BYPASS.LTC128B.128 [R6+0x23400], desc[UR40][R2.64], !P2 ;  /* 0x2340000002060fae */ /* 0x0003e2000d101d68 */
[----:B------:R-:W-:Y:S01]  /*1c920*/  IMAD.MOV.U32 R0, RZ, RZ, R14 ;  /* 0x000000ffff007224 */ /* 0x000fe200078e000e */
[----:B------:R-:W-:Y:S06]  /*1c930*/  BRA `(.L_x_1544) ;  /* 0xffffffa800247947 */ /* 0x000fec000383ffff */
.L_x_1432:
[----:B------:R-:W-:Y:S01]  /*1c940*/  IMAD.MOV.U32 R13, RZ, RZ, R3 ;  /* 0x000000ffff0d7224 */ /* 0x000fe200078e0003 */
[----:B------:R-:W-:Y:S01]  /*1c950*/  MOV R15, 0xffffffff ;  /* 0xffffffff000f7802 */ /* 0x000fe20000000f00 */
[----:B------:R-:W-:Y:S02]  /*1c960*/  IMAD.MOV.U32 R12, RZ, RZ, RZ ;  /* 0x000000ffff0c7224 */ /* 0x000fe400078e00ff */
[----:B------:R-:W-:Y:S02]  /*1c970*/  IMAD.MOV.U32 R11, RZ, RZ, 0x181f ;  /* 0x0000181fff0b7424 */ /* 0x000fe400078e00ff */
[----:B-----5:R-:W-:Y:S02]  /*1c980*/  IMAD R2, R9, R6, RZ ;  /* 0x0000000609027224 */ /* 0x020fe400078e02ff */
[----:B------:R-:W-:-:S07]  /*1c990*/  IMAD R17, R17, 0x40, R8 ;  /* 0x0000004011117824 */ /* 0x000fce00078e0208 */
[----:B------:R-:W-:Y:S05]  /*1c9a0*/  WARPSYNC.COLLECTIVE R15, `(.L_x_1545) ;  /* 0x000000000f087348 */ /* 0x000fea0003c00000 */
[----:B------:R0:W1:Y:S02]  /*1c9b0*/  SHFL.IDX P6, R14, R13, R12, R11 ;  /* 0x0000000c0d0e7389 */ /* 0x00006400000c000b */
[----:B01----:R-:W-:Y:S01]  /*1c9c0*/  ENDCOLLECTIVE ;  /* 0x000000000000791b */ /* 0x003fe20003800000 */
.L_x_1545:
[C---:B------:R-:W-:Y:S01]  /*1c9d0*/  VIADD R10, R17.reuse, 0x10 ;  /* 0x00000010110a7836 */ /* 0x040fe20000000000 */
[C---:B------:R-:W-:Y:S01]  /*1c9e0*/  ISETP.GE.AND P0, PT, R17.reuse, R2, PT ;  /* 0x000000021100720c */ /* 0x040fe20003f06270 */
[----:B------:R-:W-:-:S03]  /*1c9f0*/  VIADD R8, R17, 0x20 ;  /* 0x0000002011087836 */ /* 0x000fc60000000000 */
[----:B------:R0:W-:Y:S04]  /*1ca00*/  STL [R1+0x20], R10 ;  /* 0x0000200a01007387 */ /* 0x0001e80000100800 */
[----:B------:R0:W-:Y:S01]  /*1ca10*/  STL [R1+0x24], R8 ;  /* 0x0000240801007387 */ /* 0x0001e20000100800 */
[----:B------:R-:W-:Y:S02]  /*1ca20*/  IMAD.MOV.U32 R13, RZ, RZ, R0 ;  /* 0x000000ffff0d7224 */ /* 0x000fe400078e0000 */
[----:B------:R-:W-:-:S07]  /*1ca30*/  IMAD.MOV.U32 R5, RZ, RZ, R14 ;  /* 0x000000ffff057224 */ /* 0x000fce00078e000e */
[----:B0-----:R-:W-:Y:S05]  /*1ca40*/  WARPSYNC.COLLECTIVE R15, `(.L_x_1546) ;  /* 0x000000000f087348 */ /* 0x001fea0003c00000 */
[----:B------:R1:W2:Y:S02]  /*1ca50*/  SHFL.IDX P6, R14, R13, R12, R11 ;  /* 0x0000000c0d0e7389 */ /* 0x0002a400000c000b */
[----:B012---:R-:W-:Y:S01]  /*1ca60*/  ENDCOLLECTIVE ;  /* 0x000000000000791b */ /* 0x007fe20003800000 */
.L_x_1546:
[----:B------:R-:W-:Y:S02]  /*1ca70*/  IMAD.MOV.U32 R13, RZ, RZ, R3 ;  /* 0x000000ffff0d7224 */ /* 0x000fe400078e0003 */
[----:B------:R-:W-:Y:S02]  /*1ca80*/  IMAD.MOV.U32 R12, RZ, RZ, 0x1 ;  /* 0x00000001ff0c7424 */ /* 0x000fe400078e00ff */
[----:B------:R-:W-:-:S07]  /*1ca90*/  IMAD.MOV.U32 R4, RZ, RZ, R14 ;  /* 0x000000ffff047224 */ /* 0x000fce00078e000e */
[----:B------:R-:W-:Y:S05]  /*1caa0*/  WARPSYNC.COLLECTIVE R15, `(.L_x_1547) ;  /* 0x000000000f087348 */ /* 0x000fea0003c00000 */
[----:B------:R0:W1:Y:S02]  /*1cab0*/  SHFL.IDX P6, R14, R13, R12, R11 ;  /* 0x0000000c0d0e7389 */ /* 0x00006400000c000b */
[----:B01----:R-:W-:Y:S01]  /*1cac0*/  ENDCOLLECTIVE ;  /* 0x000000000000791b */ /* 0x003fe20003800000 */
.L_x_1547:
[----:B------:R-:W-:-:S05]  /*1cad0*/  @!P0 LEA R4, P2, R7, R4, 0x1 ;  /* 0x0000000407048211 */ /* 0x000fca00078408ff */
[----:B------:R-:W-:-:S05]  /*1cae0*/  @!P0 IMAD.X R5, RZ, RZ, R5, P2 ;  /* 0x000000ffff058224 */ /* 0x000fca00010e0605 */
[----:B------:R-:W-:Y:S01]  /*1caf0*/  @!PT LDS RZ, [RZ] ;  /* 0x00000000fffff984 */ /* 0x000fe20000000800 */
[----:B------:R-:W-:Y:S01]  /*1cb00*/  @!PT LDS RZ, [RZ] ;  /* 0x00000000fffff984 */ /* 0x000fe20000000800 */
[----:B------:R-:W-:Y:S01]  /*1cb10*/  @!PT LDS RZ, [RZ] ;  /* 0x00000000fffff984 */ /* 0x000fe20000000800 */
[----:B------:R0:W-:Y:S01]  /*1cb20*/  @!P0 LDGSTS.E.BYPASS.LTC128B.128 [R26+0x20400], desc[UR40][R4.64], !P1 ;  /* 0x20400000041a8fae */ /* 0x0001e2000c901d68 */
[----:B------:R-:W-:Y:S01]  /*1cb30*/  IMAD.MOV.U32 R13, RZ, RZ, R0 ;  /* 0x000000ffff0d7224 */ /* 0x000fe200078e0000 */
[----:B------:R-:W-:Y:S01]  /*1cb40*/  ISETP.GE.AND P0, PT, R10, R2, PT ;  /* 0x000000020a00720c */ /* 0x000fe20003f06270 */
[----:B0-----:R-:W-:-:S12]  /*1cb50*/  IMAD.MOV.U32 R4, RZ, RZ, R14 ;  /* 0x000000ffff047224 */ /* 0x001fd800078e000e */
[----:B------:R-:W-:Y:S05]  /*1cb60*/  WARPSYNC.COLLECTIVE R15, `(.L_x_1548) ;  /* 0x000000000f087348 */ /* 0x000fea0003c00000 */
[----:B------:R0:W1:Y:S02]  /*1cb70*/  SHFL.IDX P6, R14, R13, R12, R11 ;  /* 0x0000000c0d0e7389 */ /* 0x00006400000c000b */
[----:B01----:R-:W-:Y:S01]  /*1cb80*/  ENDCOLLECTIVE ;  /* 0x000000000000791b */ /* 0x003fe20003800000 */
.L_x_1548:
[----:B------:R-:W-:Y:S02]  /*1cb90*/  IMAD.MOV.U32 R13, RZ, RZ, R3 ;  /* 0x000000ffff0d7224 */ /* 0x000fe400078e0003 */
[----:B------:R-:W-:Y:S02]  /*1cba0*/  IMAD.MOV.U32 R12, RZ, RZ, 0x2 ;  /* 0x00000002ff0c7424 */ /* 0x000fe400078e00ff */
[----:B------:R-:W-:-:S07]  /*1cbb0*/  IMAD.MOV.U32 R5, RZ, RZ, R14 ;  /* 0x000000ffff057224 */ /* 0x000fce00078e000e */
[----:B------:R-:W-:Y:S05]  /*1cbc0*/  WARPSYNC.COLLECTIVE R15, `(.L_x_1549) ;  /* 0x000000000f087348 */ /* 0x000fea0003c00000 */
[----:B------:R0:W1:Y:S02]  /*1cbd0*/  SHFL.IDX P6, R14, R13, R12, R11 ;  /* 0x0000000c0d0e7389 */ /* 0x00006400000c000b */
[----:B01----:R-:W-:Y:S01]  /*1cbe0*/  ENDCOLLECTIVE ;  /* 0x000000000000791b */ /* 0x003fe20003800000 */
.L_x_1549:
        /* <DEDUP_REMOVED lines=10> */
.L_x_1550:
[----:B------:R-:W-:Y:S01]  /*1cc90*/  @!PT LDS RZ, [RZ] ;  /* 0x00000000fffff984 */ /* 0x000fe20000000800 */
[----:B------:R-:W-:Y:S01]  /*1cca0*/  @!PT LDS RZ, [RZ] ;  /* 0x00000000fffff984 */ /* 0x000fe20000000800 */
[----:B------:R-:W-:Y:S01]  /*1ccb0*/  @!PT LDS RZ, [RZ] ;  /* 0x00000000fffff984 */ /* 0x000fe20000000800 */
[----:B------:R0:W-:Y:S01]  /*1ccc0*/  @!P0 LDGSTS.E.BYPASS.LTC128B.128 [R26+0x20c00], desc[UR40][R4.64], !P1 ;  /* 0x20c00000041a8fae */ /* 0x0001e2000c901d68 */
[----:B------:R-:W-:Y:S01]  /*1ccd0*/  ISETP.GE.AND P0, PT, R8, R2, PT ;  /* 0x000000020800720c */ /* 0x000fe20003f06270 */
[----:B------:R-:W-:Y:S02]  /*1cce0*/  IMAD.MOV.U32 R13, RZ, RZ, R3 ;  /* 0x000000ffff0d7224 */ /* 0x000fe400078e0003 */
[----:B------:R-:W-:Y:S02]  /*1ccf0*/  IMAD.MOV.U32 R12, RZ, RZ, 0x3 ;  /* 0x00000003ff0c7424 */ /* 0x000fe400078e00ff */
[----:B0-----:R-:W-:-:S08]  /*1cd00*/  IMAD.MOV.U32 R4, RZ, RZ, R14 ;  /* 0x000000ffff047224 */ /* 0x001fd000078e000e */
[----:B------:R-:W-:Y:S05]  /*1cd10*/  WARPSYNC.COLLECTIVE R15, `(.L_x_1551) ;  /* 0x000000000f087348 */ /* 0x000fea0003c00000 */
[----:B------:R0:W1:Y:S02]  /*1cd20*/  SHFL.IDX P6, R14, R13, R12, R11 ;  /* 0x0000000c0d0e7389 */ /* 0x00006400000c000b */
[----:B01----:R-:W-:Y:S01]  /*1cd30*/  ENDCOLLECTIVE ;  /* 0x000000000000791b */ /* 0x003fe20003800000 */
.L_x_1551:
[----:B------:R-:W-:-:S05]  /*1cd40*/  @!P0 LEA R5, P2, R7, R4, 0x1 ;  /* 0x0000000407058211 */ /* 0x000fca00078408ff */
[----:B------:R-:W-:-:S05]  /*1cd50*/  @!P0 IMAD.X R4, RZ, RZ, R6, P2 ;  /* 0x000000ffff048224 */ /* 0x000fca00010e0606 */
[----:B------:R-:W-:Y:S01]  /*1cd60*/  @!P0 LOP3.LUT R5, R5, R4, RZ, 0x3c, !PT ;  /* 0x0000000405058212 */ /* 0x000fe200078e3cff */
[----:B------:R-:W-:-:S03]  /*1cd70*/  IMAD.MOV.U32 R13, RZ, RZ, R0 ;  /* 0x000000ffff0d7224 */ /* 0x000fc600078e0000 */
[----:B------:R-:W-:-:S04]  /*1cd80*/  @!P0 LOP3.LUT R4, R5, R4, RZ, 0x3c, !PT ;  /* 0x0000000405048212 */ /* 0x000fc800078e3cff */
[----:B------:R-:W-:Y:S01]  /*1cd90*/  @!P0 LOP3.LUT R5, R5, R4, RZ, 0x3c, !PT ;  /* 0x0000000405058212 */ /* 0x000fe200078e3cff */
[----:B------:R-:W-:-:S07]  /*1cda0*/  IMAD.MOV.U32 R3, RZ, RZ, R14 ;  /* 0x000000ffff037224 */ /* 0x000fce00078e000e */
[----:B------:R-:W-:Y:S05]  /*1cdb0*/  WARPSYNC.COLLECTIVE R15, `(.L_x_1552) ;  /* 0x000000000f087348 */ /* 0x000fea0003c00000 */
[----:B------:R0:W1:Y:S02]  /*1cdc0*/  SHFL.IDX P6, R14, R13, R12, R11 ;  /* 0x0000000c0d0e7389 */ /* 0x00006400000c000b */
[----:B01----:R-:W-:Y:S01]  /*1cdd0*/  ENDCOLLECTIVE ;  /* 0x000000000000791b */ /* 0x003fe20003800000 */
.L_x_1552:
[----:B------:R-:W-:Y:S01]  /*1cde0*/  @!PT LDS RZ, [RZ] ;  /* 0x00000000fffff984 */ /* 0x000fe20000000800 */
[----:B------:R-:W-:Y:S01]  /*1cdf0*/  @!PT LDS RZ, [RZ] ;  /* 0x00000000fffff984 */ /* 0x000fe20000000800 */
[----:B------:R-:W-:Y:S01]  /*1ce00*/  @!PT LDS RZ, [RZ] ;  /* 0x00000000fffff984 */ /* 0x000fe20000000800 */
[----:B------:R0:W-:Y:S01]  /*1ce10*/  @!P0 LDGSTS.E.BYPASS.LTC128B.128 [R26+0x21400], desc[UR40][R4.64], !P1 ;  /* 0x21400000041a8fae */ /* 0x0001e2000c901d68 */
[----:B------:R-:W-:Y:S01]  /*1ce20*/  IMAD.MOV.U32 R0, RZ, RZ, R14 ;  /* 0x000000ffff007224 */ /* 0x000fe200078e000e */
[----:B------:R-:W-:Y:S06]  /*1ce30*/  BRA `(.L_x_1553) ;  /* 0xffffffac00407947 */ /* 0x000fec000383ffff */
.L_x_1436:
[----:B------:R-:W2:Y:S04]  /*1ce40*/  LDL.LU R10, [R1+0x1c] ;  /* 0x00001c00010a7983 */ /* 0x000ea80000300800 */
[----:B------:R-:W3:Y:S04]  /*1ce50*/  LDL.LU R9, [R1+0x20] ;  /* 0x0000200001097983 */ /* 0x000ee80000300800 */
[----:B------:R-:W4:Y:S01]  /*1ce60*/  LDL.LU R8, [R1+0x24] ;  /* 0x0000240001087983 */ /* 0x000f220000300800 */
[----:B------:R-:W-:Y:S01]  /*1ce70*/  LOP3.LUT R22, R22, 0xffffdfff, RZ, 0xc0, !PT ;  /* 0xffffdfff16167812 */ /* 0x000fe200078ec0ff */
[----:B------:R-:W-:Y:S01]  /*1ce80*/  BSSY B0, `(.L_x_1554) ;  /* 0x0000029000007945 */ /* 0x000fe20003800000 */
[----:B------:R-:W-:-:S02]  /*1ce90*/  IMAD.MOV.U32 R13, RZ, RZ, R4 ;  /* 0x000000ffff0d7224 */ /* 0x000fc400078e0004 */
[----:B------:R-:W-:Y:S02]  /*1cea0*/  IMAD.MOV.U32 R12, RZ, RZ, RZ ;  /* 0x000000ffff0c7224 */ /* 0x000fe400078e00ff */
[----:B------:R-:W-:Y:S02]  /*1ceb0*/  IMAD.MOV.U32 R11, RZ, RZ, 0x181f ;  /* 0x0000181fff0b7424 */ /* 0x000fe400078e00ff */
[----:B------:R-:W-:Y:S02]  /*1cec0*/  IMAD.MOV.U32 R15, RZ, RZ, -0x1 ;  /* 0xffffffffff0f7424 */ /* 0x000fe400078e00ff */
[----:B--2---:R-:W-:-:S05]  /*1ced0*/  IMAD R6, R10, R6, RZ ;  /* 0x000000060a067224 */ /* 0x004fca00078e02ff */
[-C--:B------:R-:W-:Y:S02]  /*1cee0*/  ISETP.GE.AND P2, PT, R17, R6.reuse, PT ;  /* 0x000000061100720c */ /* 0x080fe40003f46270 */
[-C--:B---3--:R-:W-:Y:S02]  /*1cef0*/  ISETP.GE.AND P1, PT, R9, R6.reuse, PT ;  /* 0x000000060900720c */ /* 0x088fe40003f26270 */
[----:B----4-:R-:W-:-:S09]  /*1cf00*/  ISETP.GE.AND P0, PT, R8, R6, PT ;  /* 0x000000060800720c */ /* 0x010fd20003f06270 */
[C---:B------:R-:W-:Y:S02]  /*1cf10*/  @!P2 LOP3.LUT R2, R0.reuse, 0x40, RZ, 0xc0, !PT ;  /* 0x000000400002a812 */ /* 0x040fe400078ec0ff */
[----:B------:R-:W-:Y:S02]  /*1cf20*/  @!P1 LOP3.LUT R3, R0, 0x40, RZ, 0xc0, !PT ;  /* 0x0000004000039812 */ /* 0x000fe400078ec0ff */
[----:B------:R-:W-:Y:S02]  /*1cf30*/  @!P2 SHF.R.U32.HI R2, RZ, 0x2, R2 ;  /* 0x00000002ff02a819 */ /* 0x000fe40000011602 */
[----:B------:R-:W-:Y:S02]  /*1cf40*/  @!P1 SHF.R.U32.HI R3, RZ, 0x2, R3 ;  /* 0x00000002ff039819 */ /* 0x000fe40000011603 */
[----:B------:R-:W-:Y:S02]  /*1cf50*/  @!P2 ISETP.NE.U32.AND P6, PT, R2, RZ, PT ;  /* 0x000000ff0200a20c */ /* 0x000fe40003fc5070 */
[----:B------:R-:W-:-:S02]  /*1cf60*/  @!P2 LOP3.LUT R2, R7, 0x80, RZ, 0xc0, !PT ;  /* 0x000000800702a812 */ /* 0x000fc400078ec0ff */
[----:B------:R-:W-:Y:S02]  /*1cf70*/  @!P0 LOP3.LUT R8, R0, 0x40, RZ, 0xc0, !PT ;  /* 0x0000004000088812 */ /* 0x000fe400078ec0ff */
[----:B------:R-:W-:Y:S02]  /*1cf80*/  @!P2 SHF.R.U32.HI R2, RZ, 0x3, R2 ;  /* 0x00000003ff02a819 */ /* 0x000fe40000011602 */
[----:B------:R-:W-:-:S05]  /*1cf90*/  @!P0 SHF.R.U32.HI R8, RZ, 0x2, R8 ;  /* 0x00000002ff088819 */ /* 0x000fca0000011608 */
[----:B------:R-:W-:Y:S02]  /*1cfa0*/  @P6 LOP3.LUT R22, R22, 0x2000, RZ, 0xfc, !PT ;  /* 0x0000200016166812 */ /* 0x000fe400078efcff */
[----:B------:R-:W-:Y:S02]  /*1cfb0*/  @!P2 ISETP.NE.U32.AND P6, PT, R2, RZ, PT ;  /* 0x000000ff0200a20c */ /* 0x000fe40003fc5070 */
[----:B------:R-:W-:Y:S02]  /*1cfc0*/  LOP3.LUT R22, R22, 0xffffefff, RZ, 0xc0, !PT ;  /* 0xffffefff16167812 */ /* 0x000fe400078ec0ff */
[----:B------:R-:W-:-:S04]  /*1cfd0*/  @!P1 LOP3.LUT R2, R7, 0x80, RZ, 0xc0, !PT ;  /* 0x0000008007029812 */ /* 0x000fc800078ec0ff */
[----:B------:R-:W-:-:S05]  /*1cfe0*/  @!P1 SHF.R.U32.HI R2, RZ, 0x3, R2 ;  /* 0x00000003ff029819 */ /* 0x000fca0000011602 */
[----:B------:R-:W-:Y:S02]  /*1cff0*/  @P6 LOP3.LUT R22, R22, 0x1000, RZ, 0xfc, !PT ;  /* 0x0000100016166812 */ /* 0x000fe400078efcff */
[----:B------:R-:W-:Y:S02]  /*1d000*/  @!P1 ISETP.NE.U32.AND P6, PT, R3, RZ, PT ;  /* 0x000000ff0300920c */ /* 0x000fe40003fc5070 */
[----:B------:R-:W-:-:S11]  /*1d010*/  LOP3.LUT R22, R22, 0xffff7fff, RZ, 0xc0, !PT ;  /* 0xffff7fff16167812 */ /* 0x000fd600078ec0ff */
[----:B------:R-:W-:Y:S02]  /*1d020*/  @P6 LOP3.LUT R22, R22, 0x8000, RZ, 0xfc, !PT ;  /* 0x0000800016166812 */ /* 0x000fe400078efcff */
[----:B------:R-:W-:Y:S02]  /*1d030*/  @!P1 ISETP.NE.U32.AND P6, PT, R2, RZ, PT ;  /* 0x000000ff0200920c */ /* 0x000fe40003fc5070 */
[----:B------:R-:W-:-:S11]  /*1d040*/  LOP3.LUT R22, R22, 0xffffbfff, RZ, 0xc0, !PT ;  /* 0xffffbfff16167812 */ /* 0x000fd600078ec0ff */
        /* <DEDUP_REMOVED lines=12> */
.L_x_1555:
[----:B------:R-:W-:Y:S05]  /*1d110*/  BSYNC B0 ;  /* 0x0000000000007941 */ /* 0x000fea0003800000 */
.L_x_1554:
[----:B------:R-:W-:Y:S01]  /*1d120*/  IMAD.MOV.U32 R13, RZ, RZ, R5 ;  /* 0x000000ffff0d7224 */ /* 0x000fe200078e0005 */
[----:B------:R-:W-:Y:S01]  /*1d130*/  MOV R11, 0x181f ;  /* 0x0000181f000b7802 */ /* 0x000fe20000000f00 */
[----:B------:R-:W-:Y:S01]  /*1d140*/  IMAD.MOV.U32 R12, RZ, RZ, RZ ;  /* 0x000000ffff0c7224 */ /* 0x000fe200078e00ff */
[----:B------:R-:W-:Y:S01]  /*1d150*/  LOP3.LUT R22, R22, 0xfbffffff, RZ, 0xc0, !PT ;  /* 0xfbffffff16167812 */ /* 0x000fe200078ec0ff */
[----:B------:R-:W-:Y:S02]  /*1d160*/  IMAD.MOV.U32 R15, RZ, RZ, -0x1 ;  /* 0xffffffffff0f7424 */ /* 0x000fe400078e00ff */
[----:B------:R-:W-:Y:S01]  /*1d170*/  IMAD.MOV.U32 R2, RZ, RZ, R14 ;  /* 0x000000ffff027224 */ /* 0x000fe200078e000e */
[----:B------:R-:W-:-:S07]  /*1d180*/  @P4 LOP3.LUT R22, R22, 0x4000000, RZ, 0xfc, !PT ;  /* 0x0400000016164812 */ /* 0x000fce00078efcff */
[----:B------:R-:W-:Y:S05]  /*1d190*/  WARPSYNC.COLLECTIVE R15, `(.L_x_1556) ;  /* 0x000000000f087348 */ /* 0x000fea0003c00000 */
[----:B------:R0:W1:Y:S02]  /*1d1a0*/  SHFL.IDX P6, R14, R13, R12, R11 ;  /* 0x0000000c0d0e7389 */ /* 0x00006400000c000b */
[----:B01----:R-:W-:Y:S01]  /*1d1b0*/  ENDCOLLECTIVE ;  /* 0x000000000000791b */ /* 0x003fe20003800000 */
.L_x_1556:
[C---:B------:R-:W-:Y:S02]  /*1d1c0*/  LOP3.LUT P4, RZ, R22.reuse, 0x800, RZ, 0xc0, !PT ;  /* 0x0000080016ff7812 */ /* 0x040fe4000788c0ff */
[----:B------:R-:W-:-:S04]  /*1d1d0*/  LOP3.LUT R22, R22, 0xfdffffff, RZ, 0xc0, !PT ;  /* 0xfdffffff16167812 */ /* 0x000fc800078ec0ff */
[----:B------:R-:W-:-:S04]  /*1d1e0*/  @P3 LOP3.LUT R22, R22, 0x2000000, RZ, 0xfc, !PT ;  /* 0x0200000016163812 */ /* 0x000fc800078efcff */
[C---:B------:R-:W-:Y:S02]  /*1d1f0*/  LOP3.LUT P3, RZ, R22.reuse, 0x400, RZ, 0xc0, !PT ;  /* 0x0000040016ff7812 */ /* 0x040fe4000786c0ff */
[----:B------:R-:W-:Y:S01]  /*1d200*/  LOP3.LUT R22, R22, 0xfeffffff, RZ, 0xc0, !PT ;  /* 0xfeffffff16167812 */ /* 0x000fe200078ec0ff */
[----:B------:R-:W-:Y:S02]  /*1d210*/  IMAD.MOV.U32 R13, RZ, RZ, R4 ;  /* 0x000000ffff0d7224 */ /* 0x000fe400078e0004 */
[----:B------:R-:W-:Y:S01]  /*1d220*/  IMAD.MOV.U32 R12, RZ, RZ, 0x1 ;  /* 0x00000001ff0c7424 */ /* 0x000fe200078e00ff */
[----:B------:R-:W-:-:S04]  /*1d230*/  @P1 LOP3.LUT R22, R22, 0x1000000, RZ, 0xfc, !PT ;  /* 0x0100000016161812 */ /* 0x000fc800078efcff */
[C---:B------:R-:W-:Y:S01]  /*1d240*/  LOP3.LUT P1, RZ, R22.reuse, 0x200, RZ, 0xc0, !PT ;  /* 0x0000020016ff7812 */ /* 0x040fe2000782c0ff */
[----:B------:R-:W-:Y:S01]  /*1d250*/  IMAD.MOV.U32 R3, RZ, RZ, R14 ;  /* 0x000000ffff037224 */ /* 0x000fe200078e000e */
[----:B------:R-:W-:-:S04]  /*1d260*/  LOP3.LUT R22, R22, 0xffdfffff, RZ, 0xc0, !PT ;  /* 0xffdfffff16167812 */ /* 0x000fc800078ec0ff */
[----:B------:R-:W-:Y:S02]  /*1d270*/  @!P2 LEA R3, P6, R20, R3, 0x1 ;  /* 0x000000031403a211 */ /* 0x000fe400078c08ff */
[----:B------:R-:W-:-:S03]  /*1d280*/  @P0 LOP3.LUT R22, R22, 0x200000, RZ, 0xfc, !PT ;  /* 0x0020000016160812 */ /* 0x000fc600078efcff */
[----:B------:R-:W-:Y:S01]  /*1d290*/  @!P2 IMAD.X R2, RZ, RZ, R2, P6 ;  /* 0x000000ffff02a224 */ /* 0x000fe200030e0602 */
[C---:B------:R-:W-:Y:S02]  /*1d2a0*/  LOP3.LUT P0, RZ, R22.reuse, 0x2000, RZ, 0xc0, !PT ;  /* 0x0000200016ff7812 */ /* 0x040fe4000780c0ff */
[----:B------:R-:W-:Y:S02]  /*1d2b0*/  LOP3.LUT P6, RZ, R22, 0x1000, RZ, 0xc0, !PT ;  /* 0x0000100016ff7812 */ /* 0x000fe400078cc0ff */
[----:B------:R-:W-:-:S04]  /*1d2c0*/  @!P2 LOP3.LUT R3, R3, R2, RZ, 0x3c, !PT ;  /* 0x000000020303a212 */ /* 0x000fc800078e3cff */
[----:B------:R-:W-:-:S04]  /*1d2d0*/  @!P2 LOP3.LUT R2, R3, R2, RZ, 0x3c, !PT ;  /* 0x000000020302a212 */ /* 0x000fc800078e3cff */
[----:B------:R-:W-:-:S05]  /*1d2e0*/  @!P2 LOP3.LUT R3, R3, R2, RZ, 0x3c, !PT ;  /* 0x000000020303a212 */ /* 0x000fca00078e3cff */
[----:B------:R-:W-:Y:S01]  /*1d2f0*/  @!PT LDS RZ, [RZ] ;  /* 0x00000000fffff984 */ /* 0x000fe20000000800 */
[----:B------:R-:W-:Y:S01]  /*1d300*/  @!PT LDS RZ, [RZ] ;  /* 0x00000000fffff984 */ /* 0x000fe20000000800 */
[----:B------:R-:W-:Y:S01]  /*1d310*/  @!PT LDS RZ, [RZ] ;  /* 0x00000000fffff984 */ /* 0x000fe20000000800 */
[----:B------:R0:W-:Y:S01]  /*1d320*/  @!P2 LDGSTS.E.BYPASS.LTC128B.128 [R26+0x26400], desc[UR40][R2.64], !P4 ;  /* 0x26400000021aafae */ /* 0x0001e2000e101d68 */
[----:B------:R-:W-:-:S03]  /*1d330*/  LOP3.LUT P4, RZ, R22, 0x4000000, RZ, 0xc0, !PT ;  /* 0x0400000016ff7812 */ /* 0x000fc6000788c0ff */
[----:B------:R0:W-:Y:S01]  /*1d340*/  @!P2 LDGSTS.E.BYPASS.LTC128B.128 [R26+0x28400], desc[UR40][R2.64+0x80], !P3 ;  /* 0x28400080021aafae */ /* 0x0001e2000d901d68 */
[----:B------:R-:W-:-:S03]  /*1d350*/  LOP3.LUT P3, RZ, R22, 0x2000000, RZ, 0xc0, !PT ;  /* 0x0200000016ff7812 */ /* 0x000fc6000786c0ff */
        /* <DEDUP_REMOVED lines=9> */
[----:B------:R0:W-:Y:S04]  /*1d3f0*/  @!P2 LDGSTS.E.BYPASS.LTC128B.128 [R26+0x32400], desc[UR40][R2.64+0x300], P0 ;  /* 0x32400300021aafae */ /* 0x0001e80008101d68 */
[----:B------:R0:W-:Y:S04]  /*1d400*/  @!P2 LDGSTS.E.BYPASS.LTC128B.128 [R26+0x34400], desc[UR40][R2.64+0x380], P6 ;  /* 0x34400380021aafae */ /* 0x0001e8000b101d68 */
[----:B0-----:R-:W-:Y:S05]  /*1d410*/  WARPSYNC.COLLECTIVE R15, `(.L_x_1557) ;  /* 0x000000000f087348 */ /* 0x001fea0003c00000 */
[----:B------:R1:W2:Y:S02]  /*1d420*/  SHFL.IDX P6, R14, R13, R12, R11 ;  /* 0x0000000c0d0e7389 */ /* 0x0002a400000c000b */
[----:B012---:R-:W-:Y:S01]  /*1d430*/  ENDCOLLECTIVE ;  /* 0x000000000000791b */ /* 0x007fe20003800000 */
.L_x_1557:
[----:B------:R-:W-:-:S04]  /*1d440*/  @P5 LOP3.LUT R22, R22, 0x800000, RZ, 0xfc, !PT ;  /* 0x0080000016165812 */ /* 0x000fc800078efcff */
[C---:B------:R-:W-:Y:S02]  /*1d450*/  LOP3.LUT P5, RZ, R22.reuse, 0x800, RZ, 0xc0, !PT ;  /* 0x0000080016ff7812 */ /* 0x040fe400078ac0ff */
[----:B------:R-:W-:Y:S01]  /*1d460*/  LOP3.LUT P0, RZ, R22, 0x8000, RZ, 0xc0, !PT ;  /* 0x0000800016ff7812 */ /* 0x000fe2000780c0ff */
[----:B------:R-:W-:Y:S02]  /*1d470*/  IMAD.MOV.U32 R13, RZ, RZ, R5 ;  /* 0x000000ffff0d7224 */ /* 0x000fe400078e0005 */
[----:B------:R-:W-:-:S10]  /*1d480*/  IMAD.MOV.U32 R2, RZ, RZ, R14 ;  /* 0x000000ffff027224 */ /* 0x000fd400078e000e */
[----:B------:R-:W-:Y:S05]  /*1d490*/  WARPSYNC.COLLECTIVE R15, `(.L_x_1558) ;  /* 0x000000000f087348 */ /* 0x000fea0003c00000 */
[----:B------:R0:W1:Y:S02]  /*1d4a0*/  SHFL.IDX P6, R14, R13, R12, R11 ;  /* 0x0000000c0d0e7389 */ /* 0x00006400000c000b */
[----:B01----:R-:W-:Y:S01]  /*1d4b0*/  ENDCOLLECTIVE ;  /* 0x000000000000791b */ /* 0x003fe20003800000 */
.L_x_1558:
[----:B------:R-:W-:Y:S02]  /*1d4c0*/  IMAD.MOV.U32 R13, RZ, RZ, R4 ;  /* 0x000000ffff0d7224 */ /* 0x000fe400078e0004 */
[----:B------:R-:W-:Y:S02]  /*1d4d0*/  IMAD.MOV.U32 R12, RZ, RZ, 0x2 ;  /* 0x00000002ff0c7424 */ /* 0x000fe400078e00ff */
[----:B------:R-:W-:Y:S01]  /*1d4e0*/  IMAD.MOV.U32 R3, RZ, RZ, R14 ;  /* 0x000000ffff037224 */ /* 0x000fe200078e000e */
[----:B------:R-:W-:-:S04]  /*1d4f0*/  LOP3.LUT P6, RZ, R22, 0x4000, RZ, 0xc0, !PT ;  /* 0x0000400016ff7812 */ /* 0x000fc800078cc0ff */
[----:B------:R-:W-:-:S05]  /*1d500*/  @!P1 LEA R3, P2, R20, R3, 0x1 ;  /* 0x0000000314039211 */ /* 0x000fca00078408ff */
[----:B------:R-:W-:Y:S01]  /*1d510*/  @!P1 IMAD.X R2, RZ, RZ, R2, P2 ;  /* 0x000000ffff029224 */ /* 0x000fe200010e0602 */
[C---:B------:R-:W-:Y:S02]  /*1d520*/  LOP3.LUT P2, RZ, R22.reuse, 0x10000, RZ, 0xc0, !PT ;  /* 0x0001000016ff7812 */ /* 0x040fe4000784c0ff */
[----:B------:R-:W-:Y:S02]  /*1d530*/  LOP3.LUT R22, R22, 0xfff7ffff, RZ, 0xc0, !PT ;  /* 0xfff7ffff16167812 */ /* 0x000fe400078ec0ff */
[----:B------:R-:W-:-:S04]  /*1d540*/  @!P1 LOP3.LUT R3, R3, R2, RZ, 0x3c, !PT ;  /* 0x0000000203039212 */ /* 0x000fc800078e3cff */
[----:B------:R-:W-:-:S04]  /*1d550*/  @!P1 LOP3.LUT R2, R3, R2, RZ, 0x3c, !PT ;  /* 0x0000000203029212 */ /* 0x000fc800078e3cff */
[----:B------:R-:W-:Y:S02]  /*1d560*/  @!P1 LOP3.LUT R3, R3, R2, RZ, 0x3c, !PT ;  /* 0x0000000203039212 */ /* 0x000fe400078e3cff */
[----:B------:R-:W-:-:S03]  /*1d570*/  @P2 LOP3.LUT R22, R22, 0x80000, RZ, 0xfc, !PT ;  /* 0x0008000016162812 */ /* 0x000fc600078efcff */
[----:B------:R-:W-:Y:S01]  /*1d580*/  @!PT LDS RZ, [RZ] ;  /* 0x00000000fffff984 */ /* 0x000fe20000000800 */
[----:B------:R-:W-:Y:S01]  /*1d590*/  @!PT LDS RZ, [RZ] ;  /* 0x00000000fffff984 */ /* 0x000fe20000000800 */
[----:B------:R-:W-:Y:S01]  /*1d5a0*/  @!PT LDS RZ, [RZ] ;  /* 0x00000000fffff984 */ /* 0x000fe20000000800 */
[----:B------:R0:W-:Y:S01]  /*1d5b0*/  @!P1 LDGSTS.E.BYPASS.LTC128B.128 [R26+0x26c00], desc[UR40][R2.64], !P5 ;  /* 0x26c00000021a9fae */ /* 0x0001e2000e901d68 */
[C---:B------:R-:W-:Y:S02]  /*1d5c0*/  LOP3.LUT P2, RZ, R22.reuse, 0x400, RZ, 0xc0, !PT ;  /* 0x0000040016ff7812 */ /* 0x040fe4000784c0ff */
[C---:B------:R-:W-:Y:S02]  /*1d5d0*/  LOP3.LUT P5, RZ, R22.reuse, 0x800000, RZ, 0xc0, !PT ;  /* 0x0080000016ff7812 */ /* 0x040fe400078ac0ff */
[----:B------:R-:W-:-:S09]  /*1d5e0*/  LOP3.LUT R22, R22, 0xffefffff, RZ, 0xc0, !PT ;  /* 0xffefffff16167812 */ /* 0x000fd200078ec0ff */
[----:B------:R-:W-:Y:S01]  /*1d5f0*/  @P2 LOP3.LUT R22, R22, 0x100000, RZ, 0xfc, !PT ;  /* 0x0010000016162812 */ /* 0x000fe200078efcff */
[----:B------:R0:W-:Y:S03]  /*1d600*/  @!P1 LDGSTS.E.BYPASS.LTC128B.128 [R26+0x28c00], desc[UR40][R2.64+0x80], !P2 ;  /* 0x28c00080021a9fae */ /* 0x0001e6000d101d68 */
[C---:B------:R-:W-:Y:S01]  /*1d610*/  LOP3.LUT P2, RZ, R22.reuse, 0x800, RZ, 0xc0, !PT ;  /* 0x0000080016ff7812 */ /* 0x040fe2000784c0ff */
[----:B------:R0:W-:Y:S01]  /*1d620*/  @!P1 LDGSTS.E.BYPASS.LTC128B.128 [R26+0x2ac00], desc[UR40][R2.64+0x100], !P5 ;  /* 0x2ac00100021a9fae */ /* 0x0001e2000e901d68 */
[----:B------:R-:W-:-:S13]  /*1d630*/  LOP3.LUT P5, RZ, R22, 0x400000, RZ, 0xc0, !PT ;  /* 0x0040000016ff7812 */ /* 0x000fda00078ac0ff */
[----:B------:R0:W-:Y:S04]  /*1d640*/  @!P1 LDGSTS.E.BYPASS.LTC128B.128 [R26+0x2cc00], desc[UR40][R2.64+0x180], !P5 ;  /* 0x2cc00180021a9fae */ /* 0x0001e8000e901d68 */
[----:B------:R0:W-:Y:S04]  /*1d650*/  @!P1 LDGSTS.E.BYPASS.LTC128B.128 [R26+0x2ec00], desc[UR40][R2.64+0x200], !P4 ;  /* 0x2ec00200021a9fae */ /* 0x0001e8000e101d68 */
[----:B------:R0:W-:Y:S04]  /*1d660*/  @!P1 LDGSTS.E.BYPASS.LTC128B.128 [R26+0x30c00], desc[UR40][R2.64+0x280], !P3 ;  /* 0x30c00280021a9fae */ /* 0x0001e8000d901d68 */
[----:B------:R0:W-:Y:S01]  /*1d670*/  @!P1 LDGSTS.E.BYPASS.LTC128B.128 [R26+0x32c00], desc[UR40][R2.64+0x300], P0 ;  /* 0x32c00300021a9fae */ /* 0x0001e20008101d68 */
[----:B------:R-:W-:-:S03]  /*1d680*/  LOP3.LUT P0, RZ, R22, 0x200000, RZ, 0xc0, !PT ;  /* 0x0020000016ff7812 */ /* 0x000fc6000780c0ff */
[----:B------:R0:W-:Y:S10]  /*1d690*/  @!P1 LDGSTS.E.BYPASS.LTC128B.128 [R26+0x34c00], desc[UR40][R2.64+0x380], P6 ;  /* 0x34c00380021a9fae */ /* 0x0001f4000b101d68 */
[----:B0-----:R-:W-:Y:S05]  /*1d6a0*/  WARPSYNC.COLLECTIVE R15, `(.L_x_1559) ;  /* 0x000000000f087348 */ /* 0x001fea0003c00000 */
[----:B------:R1:W2:Y:S02]  /*1d6b0*/  SHFL.IDX P6, R14, R13, R12, R11 ;  /* 0x0000000c0d0e7389 */ /* 0x0002a400000c000b */
[----:B012---:R-:W-:Y:S01]  /*1d6c0*/  ENDCOLLECTIVE ;  /* 0x000000000000791b */ /* 0x007fe20003800000 */
.L_x_1559:
[----:B------:R-:W-:Y:S02]  /*1d6d0*/  IMAD.MOV.U32 R13, RZ, RZ, R5 ;  /* 0x000000ffff0d7224 */ /* 0x000fe400078e0005 */
[----:B------:R-:W-:-:S07]  /*1d6e0*/  IMAD.MOV.U32 R8, RZ, RZ, R14 ;  /* 0x000000ffff087224 */ /* 0x000fce00078e000e */
[----:B------:R-:W-:Y:S05]  /*1d6f0*/  WARPSYNC.COLLECTIVE R15, `(.L_x_1560) ;  /* 0x000000000f087348 */ /* 0x000fea0003c00000 */
[----:B------:R0:W1:Y:S02]  /*1d700*/  SHFL.IDX P6, R14, R13, R12, R11 ;  /* 0x0000000c0d0e7389 */ /* 0x00006400000c000b */
[----:B01----:R-:W-:Y:S01]  /*1d710*/  ENDCOLLECTIVE ;  /* 0x000000000000791b */ /* 0x003fe20003800000 */
.L_x_1560:
[----:B------:R-:W-:Y:S02]  /*1d720*/  IMAD.MOV.U32 R13, RZ, RZ, R4 ;  /* 0x000000ffff0d7224 */ /* 0x000fe400078e0004 */
[----:B------:R-:W-:Y:S01]  /*1d730*/  IMAD.MOV.U32 R12, RZ, RZ, 0x3 ;  /* 0x00000003ff0c7424 */ /* 0x000fe200078e00ff */
[----:B------:R-:W-:Y:S02]  /*1d740*/  @!P0 LEA R9, P1, R20, R14, 0x1 ;  /* 0x0000000e14098211 */ /* 0x000fe400078208ff */
[----:B------:R-:W-:-:S03]  /*1d750*/  LOP3.LUT P6, RZ, R22, 0x20000, RZ, 0xc0, !PT ;  /* 0x0002000016ff7812 */ /* 0x000fc600078cc0ff */
[----:B------:R-:W-:Y:S01]  /*1d760*/  @!P0 IMAD.X R10, RZ, RZ, R8, P1 ;  /* 0x000000ffff0a8224 */ /* 0x000fe200008e0608 */
[----:B------:R-:W-:Y:S01]  /*1d770*/  LOP3.LUT P1, RZ, R22, 0x200, RZ, 0xc0, !PT ;  /* 0x0000020016ff7812 */ /* 0x000fe2000782c0ff */
[----:B------:R-:W-:-:S03]  /*1d780*/  @!P0 IMAD.MOV.U32 R2, RZ, RZ, R9 ;  /* 0x000000ffff028224 */ /* 0x000fc600078e0009 */
[----:B------:R-:W-:-:S05]  /*1d790*/  @!P0 MOV R3, R10 ;  /* 0x0000000a00038202 */ /* 0x000fca0000000f00 */
[----:B------:R-:W-:Y:S01]  /*1d7a0*/  @!PT LDS RZ, [RZ] ;  /* 0x00000000fffff984 */ /* 0x000fe20000000800 */
[----:B------:R-:W-:Y:S01]  /*1d7b0*/  @!PT LDS RZ, [RZ] ;  /* 0x00000000fffff984 */ /* 0x000fe20000000800 */
[----:B------:R-:W-:Y:S01]  /*1d7c0*/  @!PT LDS RZ, [RZ] ;  /* 0x00000000fffff984 */ /* 0x000fe20000000800 */
[----:B------:R0:W-:Y:S01]  /*1d7d0*/  @!P0 LDGSTS.E.BYPASS.LTC128B.128 [R26+0x27400], desc[UR40][R2.64], !P2 ;  /* 0x27400000021a8fae */ /* 0x0001e2000d101d68 */
[----:B------:R-:W-:-:S13]  /*1d7e0*/  LOP3.LUT P2, RZ, R22, 0x100000, RZ, 0xc0, !PT ;  /* 0x0010000016ff7812 */ /* 0x000fda000784c0ff */
[----:B------:R0:W-:Y:S01]  /*1d7f0*/  @!P0 LDGSTS.E.BYPASS.LTC128B.128 [R26+0x29400], desc[UR40][R2.64+0x80], !P2 ;  /* 0x29400080021a8fae */ /* 0x0001e2000d101d68 */
[----:B------:R-:W-:-:S03]  /*1d800*/  LOP3.LUT P2, RZ, R22, 0x80000, RZ, 0xc0, !PT ;  /* 0x0008000016ff7812 */ /* 0x000fc6000784c0ff */
[----:B------:R0:W-:Y:S04]  /*1d810*/  @!P0 LDGSTS.E.BYPASS.LTC128B.128 [R26+0x2b400], desc[UR40][R2.64+0x100], !P1 ;  /* 0x2b400100021a8fae */ /* 0x0001e8000c901d68 */
[----:B------:R0:W-:Y:S04]  /*1d820*/  @!P0 LDGSTS.E.BYPASS.LTC128B.128 [R26+0x2d400], desc[UR40][R2.64+0x180], !P5 ;  /* 0x2d400180021a8fae */ /* 0x0001e8000e901d68 */
[----:B------:R0:W-:Y:S04]  /*1d830*/  @!P0 LDGSTS.E.BYPASS.LTC128B.128 [R26+0x2f400], desc[UR40][R2.64+0x200], !P4 ;  /* 0x2f400200021a8fae */ /* 0x0001e8000e101d68 */
[----:B------:R0:W-:Y:S04]  /*1d840*/  @!P0 LDGSTS.E.BYPASS.LTC128B.128 [R26+0x31400], desc[UR40][R2.64+0x280], !P3 ;  /* 0x31400280021a8fae */ /* 0x0001e8000d901d68 */
[----:B------:R0:W-:Y:S02]  /*1d850*/  @!P0 LDGSTS.E.BYPASS.LTC128B.128 [R26+0x33400], desc[UR40][R2.64+0x300], P6 ;  /* 0x33400300021a8fae */ /* 0x0001e4000b101d68 */
[----:B0-----:R-:W-:Y:S05]  /*1d860*/  WARPSYNC.COLLECTIVE R15, `(.L_x_1561) ;  /* 0x000000000f087348 */ /* 0x001fea0003c00000 */
[----:B------:R1:W2:Y:S02]  /*1d870*/  SHFL.IDX P6, R14, R13, R12, R11 ;  /* 0x0000000c0d0e7389 */ /* 0x0002a400000c000b */
[----:B012---:R-:W-:Y:S01]  /*1d880*/  ENDCOLLECTIVE ;  /* 0x000000000000791b */ /* 0x007fe20003800000 */
.L_x_1561:
[----:B------:R-:W-:Y:S01]  /*1d890*/  @!PT LDS RZ, [RZ] ;  /* 0x00000000fffff984 */ /* 0x000fe20000000800 */
[----:B------:R-:W-:Y:S01]  /*1d8a0*/  @!PT LDS RZ, [RZ] ;  /* 0x00000000fffff984 */ /* 0x000fe20000000800 */
[----:B------:R-:W-:Y:S01]  /*1d8b0*/  @!PT LDS RZ, [RZ] ;  /* 0x00000000fffff984 */ /* 0x000fe20000000800 */
[----:B------:R0:W-:Y:S01]  /*1d8c0*/  @!P0 LDGSTS.E.BYPASS.LTC128B.128 [R26+0x35400], desc[UR40][R2.64+0x380], P2 ;  /* 0x35400380021a8fae */ /* 0x0001e20009101d68 */
[----:B------:R-:W-:Y:S02]  /*1d8d0*/  IMAD.MOV.U32 R13, RZ, RZ, R5 ;  /* 0x000000ffff0d7224 */ /* 0x000fe400078e0005 */
[----:B------:R-:W-:-:S07]  /*1d8e0*/  IMAD.MOV.U32 R4, RZ, RZ, R14 ;  /* 0x000000ffff047224 */ /* 0x000fce00078e000e */
[----:B0-----:R-:W-:Y:S05]  /*1d8f0*/  WARPSYNC.COLLECTIVE R15, `(.L_x_1562) ;  /* 0x000000000f087348 */ /* 0x001fea0003c00000 */
[----:B------:R1:W2:Y:S02]  /*1d900*/  SHFL.IDX P6, R14, R13, R12, R11 ;  /* 0x0000000c0d0e7389 */ /* 0x0002a400000c000b */
[----:B012---:R-:W-:Y:S01]  /*1d910*/  ENDCOLLECTIVE ;  /* 0x000000000000791b */ /* 0x007fe20003800000 */
.L_x_1562:
[----:B------:R-:W-:Y:S01]  /*1d920*/  IMAD.MOV.U32 R2, RZ, RZ, R14 ;  /* 0x000000ffff027224 */ /* 0x000fe200078e000e */
[----:B------:R-:W-:Y:S06]  /*1d930*/  BRA `(.L_x_1563) ;  /* 0xffffffb000247947 */ /* 0x000fec000383ffff */
.L_x_1441:
[----:B-1----:R1:W2:Y:S02]  /*1d940*/  SYNCS.PHASECHK.TRANS64.TRYWAIT P0, [R23+URZ+0x38820], R0 ;  /* 0x03882000170075a7 */ /* 0x0022a4000800017f */
[----:B--2---:R-:W-:Y:S05]  /*1d950*/  @!P0 NANOSLEEP.SYNCS 0x989680 ;  /* 0x009896800000895d */ /* 0x004fea0003900000 */
[----:B------:R-:W2:Y:S02]  /*1d960*/  @!P0 SYNCS.PHASECHK.TRANS64 P0, [R23+URZ+0x38820], R0 ;  /* 0x03882000170085a7 */ /* 0x000ea4000800007f */
[----:B--2---:R-:W-:Y:S05]  /*1d970*/  @!P0 BRA `(.L_x_1441) ;  /* 0xfffffffc00f08947 */ /* 0x004fea000383ffff */
[----:B------:R-:W-:Y:S05]  /*1d980*/  BRA `(.L_x_1564) ;  /* 0xffffffb000cc7947 */ /* 0x000fea000383ffff */
.L_x_1444:
[----:B-1----:R1:W2:Y:S02]  /*1d990*/  SYNCS.PHASECHK.TRANS64.TRYWAIT P0, [R27+URZ+0x38860], R0 ;  /* 0x038860001b0075a7 */ /* 0x0022a4000800017f */
[----:B--2---:R-:W-:Y:S05]  /*1d9a0*/  @!P0 NANOSLEEP.SYNCS 0x989680 ;  /* 0x009896800000895d */ /* 0x004fea0003900000 */
[----:B------:R-:W2:Y:S02]  /*1d9b0*/  @!P0 SYNCS.PHASECHK.TRANS64 P0, [R27+URZ+0x38860], R0 ;  /* 0x038860001b0085a7 */ /* 0x000ea4000800007f */
[----:B--2---:R-:W-:Y:S05]  /*1d9c0*/  @!P0 BRA `(.L_x_1444) ;  /* 0xfffffffc00f08947 */ /* 0x004fea000383ffff */
[----:B------:R-:W-:Y:S05]  /*1d9d0*/  BRA `(.L_x_1565) ;  /* 0xffffffb000dc7947 */ /* 0x000fea000383ffff */
.L_x_1445:
        /* <DEDUP_REMOVED lines=8> */
.L_x_1567:
[----:B------:R-:W-:Y:S05]  /*1da60*/  BSYNC B0 ;  /* 0x0000000000007941 */ /* 0x000fea0003800000 */
.L_x_1566:
        /* <DEDUP_REMOVED lines=15> */
.L_x_1568:
        /* <DEDUP_REMOVED lines=39> */
.L_x_1569:
[----:B------:R-:W-:Y:S02]  /*1ddd0*/  IMAD.MOV.U32 R13, RZ, RZ, R5 ;  /* 0x000000ffff0d7224 */ /* 0x000fe400078e0005 */
[----:B------:R-:W-:-:S07]  /*1dde0*/  IMAD.MOV.U32 R3, RZ, RZ, R14 ;  /* 0x000000ffff037224 */ /* 0x000fce00078e000e */
[----:B------:R-:W-:Y:S05]  /*1ddf0*/  WARPSYNC.COLLECTIVE R15, `(.L_x_1570) ;  /* 0x000000000f087348 */ /* 0x000fea0003c00000 */
[----:B------:R0:W1:Y:S02]  /*1de00*/  SHFL.IDX P6, R14, R13, R12, R11 ;  /* 0x0000000c0d0e7389 */ /* 0x00006400000c000b */
[----:B01----:R-:W-:Y:S01]  /*1de10*/  ENDCOLLECTIVE ;  /* 0x000000000000791b */ /* 0x003fe20003800000 */
.L_x_1570:
        /* <DEDUP_REMOVED lines=29> */
.L_x_1571:
[----:B------:R-:W-:Y:S02]  /*1dff0*/  IMAD.MOV.U32 R13, RZ, RZ, R5 ;  /* 0x000000ffff0d7224 */ /* 0x000fe400078e0005 */
[----:B------:R-:W-:-:S07]  /*1e000*/  IMAD.MOV.U32 R7, RZ, RZ, R14 ;  /* 0x000000ffff077224 */ /* 0x000fce00078e000e */
[----:B------:R-:W-:Y:S05]  /*1e010*/  WARPSYNC.COLLECTIVE R15, `(.L_x_1572) ;  /* 0x000000000f087348 */ /* 0x000fea0003c00000 */
[----:B------:R0:W1:Y:S02]  /*1e020*/  SHFL.IDX P6, R14, R13, R12, R11 ;  /* 0x0000000c0d0e7389 */ /* 0x00006400000c000b */
[----:B01----:R-:W-:Y:S01]  /*1e030*/  ENDCOLLECTIVE ;  /* 0x000000000000791b */ /* 0x003fe20003800000 */
.L_x_1572:
[----:B------:R-:W-:Y:S01]  /*1e040*/  MOV R13, R6 ;  /* 0x00000006000d7202 */ /* 0x000fe20000000f00 */
        /* <DEDUP_REMOVED lines=28> */
.L_x_1573:
[----:B------:R-:W-:Y:S02]  /*1e210*/  IMAD.MOV.U32 R13, RZ, RZ, R5 ;  /* 0x000000ffff0d7224 */ /* 0x000fe400078e0005 */
[----:B------:R-:W-:-:S07]  /*1e220*/  IMAD.MOV.U32 R6, RZ, RZ, R14 ;  /* 0x000000ffff067224 */ /* 0x000fce00078e000e */
[----:B------:R-:W-:Y:S05]  /*1e230*/  WARPSYNC.COLLECTIVE R15, `(.L_x_1574) ;  /* 0x000000000f087348 */ /* 0x000fea0003c00000 */
[----:B------:R0:W1:Y:S02]  /*1e240*/  SHFL.IDX P6, R14, R13, R12, R11 ;  /* 0x0000000c0d0e7389 */ /* 0x00006400000c000b */
[----:B01----:R-:W-:Y:S01]  /*1e250*/  ENDCOLLECTIVE ;  /* 0x000000000000791b */ /* 0x003fe20003800000 */
.L_x_1574:
[----:B------:R-:W-:Y:S01]  /*1e260*/  IMAD.MOV.U32 R2, RZ, RZ, R14 ;  /* 0x000000ffff027224 */ /* 0x000fe200078e000e */
[----:B------:R-:W-:Y:S06]  /*1e270*/  BRA `(.L_x_1575) ;  /* 0xffffffb000747947 */ /* 0x000fec000383ffff */
.L_x_1452:
[----:B0-----:R0:W1:Y:S02]  /*1e280*/  SYNCS.PHASECHK.TRANS64.TRYWAIT P0, [R6+URZ+0x38840], R21 ;  /* 0x03884015060075a7 */ /* 0x001064000800017f */
[----:B-1----:R-:W-:Y:S05]  /*1e290*/  @!P0 NANOSLEEP.SYNCS 0x989680 ;  /* 0x009896800000895d */ /* 0x002fea0003900000 */
[----:B------:R-:W1:Y:S02]  /*1e2a0*/  @!P0 SYNCS.PHASECHK.TRANS64 P0, [R6+URZ+0x38840], R21 ;  /* 0x03884015060085a7 */ /* 0x000e64000800007f */
[----:B-1----:R-:W-:Y:S05]  /*1e2b0*/  @!P0 BRA `(.L_x_1452) ;  /* 0xfffffffc00f08947 */ /* 0x002fea000383ffff */
[----:B------:R-:W-:Y:S05]  /*1e2c0*/  BRA `(.L_x_1576) ;  /* 0xffffffb800047947 */ /* 0x000fea000383ffff */
.L_x_1453:
        /* <DEDUP_REMOVED lines=8> */
.L_x_1578:
[----:B------:R-:W-:Y:S05]  /*1e350*/  BSYNC B1 ;  /* 0x0000000000017941 */ /* 0x000fea0003800000 */
.L_x_1577:
[----:B------:R-:W-:Y:S01]  /*1e360*/  IMAD.MOV.U32 R13, RZ, RZ, R17 ;  /* 0x000000ffff0d7224 */ /* 0x000fe200078e0011 */
[----:B------:R-:W-:Y:S01]  /*1e370*/  LEA R20, R8, R23, 0x1 ;  /* 0x0000001708147211 */ /* 0x000fe200078e08ff */
[----:B------:R-:W-:Y:S02]  /*1e380*/  IMAD.MOV.U32 R12, RZ, RZ, RZ ;  /* 0x000000ffff0c7224 */ /* 0x000fe400078e00ff */
[----:B------:R-:W-:Y:S02]  /*1e390*/  IMAD.MOV.U32 R11, RZ, RZ, 0x181f ;  /* 0x0000181fff0b7424 */ /* 0x000fe400078e00ff */
[----:B------:R-:W-:Y:S02]  /*1e3a0*/  IMAD.MOV.U32 R15, RZ, RZ, -0x1 ;  /* 0xffffffffff0f7424 */ /* 0x000fe400078e00ff */
[----:B------:R-:W-:-:S07]  /*1e3b0*/  IMAD.MOV.U32 R3, RZ, RZ, R14 ;  /* 0x000000ffff037224 */ /* 0x000fce00078e000e */
[----:B------:R-:W-:Y:S05]  /*1e3c0*/  WARPSYNC.COLLECTIVE R15, `(.L_x_1579) ;  /* 0x000000000f087348 */ /* 0x000fea0003c00000 */
[----:B------:R0:W1:Y:S02]  /*1e3d0*/  SHFL.IDX P6, R14, R13, R12, R11 ;  /* 0x0000000c0d0e7389 */ /* 0x00006400000c000b */
[----:B01----:R-:W-:Y:S01]  /*1e3e0*/  ENDCOLLECTIVE ;  /* 0x000000000000791b */ /* 0x003fe20003800000 */
.L_x_1579:
[----:B------:R-:W-:Y:S02]  /*1e3f0*/  IMAD.MOV.U32 R13, RZ, RZ, R27 ;  /* 0x000000ffff0d7224 */ /* 0x000fe400078e001b */
[----:B------:R-:W-:Y:S02]  /*1e400*/  IMAD.MOV.U32 R12, RZ, RZ, 0x1 ;  /* 0x00000001ff0c7424 */ /* 0x000fe400078e00ff */
[----:B------:R-:W-:-:S07]  /*1e410*/  IMAD.MOV.U32 R2, RZ, RZ, R14 ;  /* 0x000000ffff027224 */ /* 0x000fce00078e000e */
[----:B------:R-:W-:Y:S05]  /*1e420*/  WARPSYNC.COLLECTIVE R15, `(.L_x_1580) ;  /* 0x000000000f087348 */ /* 0x000fea0003c00000 */
[----:B------:R0:W1:Y:S02]  /*1e430*/  SHFL.IDX P6, R14, R13, R12, R11 ;  /* 0x0000000c0d0e7389 */ /* 0x00006400000c000b */
[----:B01----:R-:W-:Y:S01]  /*1e440*/  ENDCOLLECTIVE ;  /* 0x000000000000791b */ /* 0x003fe20003800000 */
.L_x_1580:
        /* <DEDUP_REMOVED lines=11> */
.L_x_1581:
[----:B------:R-:W-:Y:S02]  /*1e500*/  IMAD.MOV.U32 R13, RZ, RZ, R27 ;  /* 0x000000ffff0d7224 */ /* 0x000fe400078e001b */
[----:B------:R-:W-:Y:S02]  /*1e510*/  IMAD.MOV.U32 R12, RZ, RZ, 0x2 ;  /* 0x00000002ff0c7424 */ /* 0x000fe400078e00ff */
[----:B------:R-:W-:-:S07]  /*1e520*/  IMAD.MOV.U32 R2, RZ, RZ, R14 ;  /* 0x000000ffff027224 */ /* 0x000fce00078e000e */
[----:B------:R-:W-:Y:S05]  /*1e530*/  WARPSYNC.COLLECTIVE R15, `(.L_x_1582) ;  /* 0x000000000f087348 */ /* 0x000fea0003c00000 */
[----:B------:R0:W1:Y:S02]  /*1e540*/  SHFL.IDX P6, R14, R13, R12, R11 ;  /* 0x0000000c0d0e7389 */ /* 0x00006400000c000b */
[----:B01----:R-:W-:Y:S01]  /*1e550*/  ENDCOLLECTIVE ;  /* 0x000000000000791b */ /* 0x003fe20003800000 */
.L_x_1582:
        /* <DEDUP_REMOVED lines=11> */
.L_x_1583:
[----:B------:R-:W-:Y:S02]  /*1e610*/  IMAD.MOV.U32 R13, RZ, RZ, R27 ;  /* 0x000000ffff0d7224 */ /* 0x000fe400078e001b */
[----:B------:R-:W-:Y:S02]  /*1e620*/  IMAD.MOV.U32 R12, RZ, RZ, 0x3 ;  /* 0x00000003ff0c7424 */ /* 0x000fe400078e00ff */
[----:B------:R-:W-:-:S07]  /*1e630*/  IMAD.MOV.U32 R2, RZ, RZ, R14 ;  /* 0x000000ffff027224 */ /* 0x000fce00078e000e */
[----:B------:R-:W-:Y:S05]  /*1e640*/  WARPSYNC.COLLECTIVE R15, `(.L_x_1584) ;  /* 0x000000000f087348 */ /* 0x000fea0003c00000 */
[----:B------:R0:W1:Y:S02]  /*1e650*/  SHFL.IDX P6, R14, R13, R12, R11 ;  /* 0x0000000c0d0e7389 */ /* 0x00006400000c000b */
[----:B01----:R-:W-:Y:S01]  /*1e660*/  ENDCOLLECTIVE ;  /* 0x000000000000791b */ /* 0x003fe20003800000 */
.L_x_1584:
        /* <DEDUP_REMOVED lines=11> */
.L_x_1585:
[----:B------:R-:W-:Y:S01]  /*1e720*/  IMAD.MOV.U32 R2, RZ, RZ, R14 ;  /* 0x000000ffff027224 */ /* 0x000fe200078e000e */
[----:B------:R-:W-:Y:S06]  /*1e730*/  BRA `(.L_x_1586) ;  /* 0xffffffb400947947 */ /* 0x000fec000383ffff */
.L_x_1458:
[----:B---3--:R3:W4:Y:S02]  /*1e740*/  SYNCS.PHASECHK.TRANS64.TRYWAIT P0, [R6+URZ+0x38860], R21 ;  /* 0x03886015060075a7 */ /* 0x008724000800017f */
[----:B----4-:R-:W-:Y:S05]  /*1e750*/  @!P0 NANOSLEEP.SYNCS 0x989680 ;  /* 0x009896800000895d */ /* 0x010fea0003900000 */
[----:B------:R-:W4:Y:S02]  /*1e760*/  @!P0 SYNCS.PHASECHK.TRANS64 P0, [R6+URZ+0x38860], R21 ;  /* 0x03886015060085a7 */ /* 0x000f24000800007f */
[----:B----4-:R-:W-:Y:S05]  /*1e770*/  @!P0 BRA `(.L_x_1458) ;  /* 0xfffffffc00f08947 */ /* 0x010fea000383ffff */
[----:B------:R-:W-:Y:S05]  /*1e780*/  BRA `(.L_x_1587) ;  /* 0xffffffb400e47947 */ /* 0x000fea000383ffff */
.L_x_1459:
[----:B------:R-:W-:Y:S01]  /*1e790*/  BSSY B1, `(.L_x_1588) ;  /* 0x0000008000017945 */ /* 0x000fe20003800000 */
[----:B------:R-:W-:Y:S02]  /*1e7a0*/  IMAD.MOV.U32 R13, RZ, RZ, R10 ;  /* 0x000000ffff0d7224 */ /* 0x000fe400078e000a */
[----:B------:R-:W-:Y:S02]  /*1e7b0*/  IMAD.MOV.U32 R12, RZ, RZ, RZ ;  /* 0x000000ffff0c7224 */ /* 0x000fe400078e00ff */
[----:B------:R-:W-:Y:S02]  /*1e7c0*/  IMAD.MOV.U32 R11, RZ, RZ, 0x181f ;  /* 0x0000181fff0b7424 */ /* 0x000fe400078e00ff */
[----:B------:R-:W-:-:S07]  /*1e7d0*/  IMAD.MOV.U32 R15, RZ, RZ, -0x1 ;  /* 0xffffffffff0f7424 */ /* 0x000fce00078e00ff */
[----:B0-23--:R-:W-:Y:S05]  /*1e7e0*/  WARPSYNC.COLLECTIVE R15, `(.L_x_1589) ;  /* 0x000000000f087348 */ /* 0x00dfea0003c00000 */
[----:B------:R1:W4:Y:S02]  /*1e7f0*/  SHFL.IDX P6, R14, R13, R12, R11 ;  /* 0x0000000c0d0e7389 */ /* 0x00032400000c000b */
[----:B01234-:R-:W-:Y:S01]  /*1e800*/  ENDCOLLECTIVE ;  /* 0x000000000000791b */ /* 0x01ffe20003800000 */
.L_x_1589:
[----:B------:R-:W-:Y:S05]  /*1e810*/  BSYNC B1 ;  /* 0x0000000000017941 */ /* 0x000fea0003800000 */
.L_x_1588:
        /* <DEDUP_REMOVED lines=13> */
.L_x_1590:
        /* <DEDUP_REMOVED lines=8> */
[----:B------:R-:W-:Y:S01]  /*1e970*/  IMAD.X R3, RZ, RZ, R3, P0 ;  /* 0x000000ffff037224 */ /* 0x000fe200000e0603 */
[----:B------:R-:W-:-:S04]  /*1e980*/  ISETP.NE.U32.AND P0, PT, R33, RZ, PT ;  /* 0x000000ff2100720c */ /* 0x000fc80003f05070 */
[----:B------:R-:W-:Y:S01]  /*1e990*/  @!PT LDS RZ, [RZ] ;  /* 0x00000000fffff984 */ /* 0x000fe20000000800 */
[----:B------:R-:W-:Y:S01]  /*1e9a0*/  @!PT LDS RZ, [RZ] ;  /* 0x00000000fffff984 */ /* 0x000fe20000000800 */
[----:B------:R-:W-:Y:S01]  /*1e9b0*/  @!PT LDS RZ, [RZ] ;  /* 0x00000000fffff984 */ /* 0x000fe20000000800 */
[----:B------:R0:W-:Y:S09]  /*1e9c0*/  LDGSTS.E.BYPASS.LTC128B.128 [R17+0x400], desc[UR40][R2.64], !P6 ;  /* 0x0040000002117fae */ /* 0x0001f2000f101d68 */
[----:B0-----:R-:W-:Y:S05]  /*1e9d0*/  WARPSYNC.COLLECTIVE R15, `(.L_x_1591) ;  /* 0x000000000f087348 */ /* 0x001fea0003c00000 */
[----:B------:R1:W2:Y:S02]  /*1e9e0*/  SHFL.IDX P6, R14, R13, R12, R11 ;  /* 0x0000000c0d0e7389 */ /* 0x0002a400000c000b */
[----:B012---:R-:W-:Y:S01]  /*1e9f0*/  ENDCOLLECTIVE ;  /* 0x000000000000791b */ /* 0x007fe20003800000 */
.L_x_1591:
        /* <DEDUP_REMOVED lines=11> */
[----:B------:R-:W-:-:S03]  /*1eab0*/  MOV R5, R14 ;  /* 0x0000000e00057202 */ /* 0x000fc60000000f00 */
[----:B------:R0:W-:Y:S04]  /*1eac0*/  LDGSTS.E.BYPASS.LTC128B.128 [R17+0xc400], desc[UR40][R2.64+0x300], P0 ;  /* 0x0c40030002117fae */ /* 0x0001e80008101d68 */
[----:B0-----:R-:W-:Y:S05]  /*1ead0*/  WARPSYNC.COLLECTIVE R15, `(.L_x_1592) ;  /* 0x000000000f087348 */ /* 0x001fea0003c00000 */
[----:B------:R1:W2:Y:S02]  /*1eae0*/  SHFL.IDX P6, R14, R13, R12, R11 ;  /* 0x0000000c0d0e7389 */ /* 0x0002a400000c000b */
[----:B012---:R-:W-:Y:S01]  /*1eaf0*/  ENDCOLLECTIVE ;  /* 0x000000000000791b */ /* 0x007fe20003800000 */
.L_x_1592:
        /* <DEDUP_REMOVED lines=19> */
.L_x_1593:
        /* <DEDUP_REMOVED lines=14> */
.L_x_1594:
        /* <DEDUP_REMOVED lines=16> */
.L_x_1595:
        /* <DEDUP_REMOVED lines=14> */
.L_x_1596:
[----:B------:R-:W-:Y:S05]  /*1eef0*/  BRA `(.L_x_1597) ;  /* 0xffffffb400507947 */ /* 0x000fea000383ffff */
.L_x_1467:
        /* <DEDUP_REMOVED lines=8> */
.L_x_1599:
[----:B------:R-:W-:Y:S05]  /*1ef80*/  BSYNC B0 ;  /* 0x0000000000007941 */ /* 0x000fea0003800000 */
.L_x_1598:
[----:B------:R-:W-:Y:S01]  /*1ef90*/  IMAD.MOV.U32 R13, RZ, RZ, R16 ;  /* 0x000000ffff0d7224 */ /* 0x000fe200078e0010 */
[----:B------:R-:W-:Y:S01]  /*1efa0*/  MOV R0, R14 ;  /* 0x0000000e00007202 */ /* 0x000fe20000000f00 */
[----:B------:R-:W-:Y:S02]  /*1efb0*/  IMAD.MOV.U32 R12, RZ, RZ, 0x1 ;  /* 0x00000001ff0c7424 */ /* 0x000fe400078e00ff */
[----:B------:R-:W-:Y:S02]  /*1efc0*/  IMAD.MOV.U32 R11, RZ, RZ, 0x1f ;  /* 0x0000001fff0b7424 */ /* 0x000fe400078e00ff */
[----:B------:R-:W-:Y:S02]  /*1efd0*/  IMAD.MOV.U32 R15, RZ, RZ, -0x1 ;  /* 0xffffffffff0f7424 */ /* 0x000fe400078e00ff */
[----:B------:R-:W-:-:S07]  /*1efe0*/  IMAD.IADD R5, R19, 0x1, R8 ;  /* 0x0000000113057824 */ /* 0x000fce00078e0208 */
[----:B------:R-:W-:Y:S05]  /*1eff0*/  WARPSYNC.COLLECTIVE R15, `(.L_x_1600) ;  /* 0x000000000f087348 */ /* 0x000fea0003c00000 */
[----:B------:R0:W1:Y:S02]  /*1f000*/  SHFL.IDX P6, R14, R13, R12, R11 ;  /* 0x0000000c0d0e7389 */ /* 0x00006400000c000b */
[----:B01----:R-:W-:Y:S01]  /*1f010*/  ENDCOLLECTIVE ;  /* 0x000000000000791b */ /* 0x003fe20003800000 */
.L_x_1600:
        /* <DEDUP_REMOVED lines=11> */
[----:B0-----:R-:W-:Y:S02]  /*1f0d0*/  IMAD.MOV.U32 R2, RZ, RZ, RZ ;  /* 0x000000ffff027224 */ /* 0x001fe400078e00ff */
[----:B--2---:R-:W-:Y:S01]  /*1f0e0*/  @!P1 IMAD.MOV.U32 R2, RZ, RZ, R3 ;  /* 0x000000ffff029224 */ /* 0x004fe200078e0003 */
[----:B------:R-:W-:-:S03]  /*1f0f0*/  ISETP.NE.AND P1, PT, R8, RZ, PT ;  /* 0x000000ff0800720c */ /* 0x000fc60003f25270 */
[----:B------:R-:W-:-:S10]  /*1f100*/  IMAD.MOV.U32 R13, RZ, RZ, R2 ;  /* 0x000000ffff0d7224 */ /* 0x000fd400078e0002 */
[----:B------:R-:W-:Y:S05]  /*1f110*/  WARPSYNC.COLLECTIVE R15, `(.L_x_1601) ;  /* 0x000000000f087348 */ /* 0x000fea0003c00000 */
[----:B------:R0:W1:Y:S02]  /*1f120*/  SHFL.UP P6, R14, R13, R12, R11 ;  /* 0x0400000c0d0e7389 */ /* 0x00006400000c000b */
[----:B01----:R-:W-:Y:S01]  /*1f130*/  ENDCOLLECTIVE ;  /* 0x000000000000791b */ /* 0x003fe20003800000 */
.L_x_1601:
[----:B------:R-:W-:Y:S01]  /*1f140*/  IMAD.MOV.U32 R12, RZ, RZ, 0x2 ;  /* 0x00000002ff0c7424 */ /* 0x000fe200078e00ff */
[----:B------:R-:W-:-:S05]  /*1f150*/  SEL R5, R14, RZ, P1 ;  /* 0x000000ff0e057207 */ /* 0x000fca0000800000 */
[----:B------:R-:W-:-:S04]  /*1f160*/  IMAD.IADD R5, R2, 0x1, R5 ;  /* 0x0000000102057824 */ /* 0x000fc800078e0205 */
[----:B------:R-:W-:-:S07]  /*1f170*/  IMAD.MOV.U32 R13, RZ, RZ, R5 ;  /* 0x000000ffff0d7224 */ /* 0x000fce00078e0005 */
[----:B------:R-:W-:Y:S05]  /*1f180*/  WARPSYNC.COLLECTIVE R15, `(.L_x_1602) ;  /* 0x000000000f087348 */ /* 0x000fea0003c00000 */
[----:B------:R0:W1:Y:S02]  /*1f190*/  SHFL.UP P6, R14, R13, R12, R11 ;  /* 0x0400000c0d0e7389 */ /* 0x00006400000c000b */
[----:B01----:R-:W-:Y:S01]  /*1f1a0*/  ENDCOLLECTIVE ;  /* 0x000000000000791b */ /* 0x003fe20003800000 */
.L_x_1602:
[----:B------:R-:W-:Y:S02]  /*1f1b0*/  MOV R12, 0x4 ;  /* 0x00000004000c7802 */ /* 0x000fe40000000f00 */
[----:B------:R-:W-:-:S05]  /*1f1c0*/  SEL R6, R14, RZ, P2 ;  /* 0x000000ff0e067207 */ /* 0x000fca0001000000 */
[----:B------:R-:W-:-:S04]  /*1f1d0*/  IMAD.IADD R6, R5, 0x1, R6 ;  /* 0x0000000105067824 */ /* 0x000fc800078e0206 */
[----:B------:R-:W-:-:S07]  /*1f1e0*/  IMAD.MOV.U32 R13, RZ, RZ, R6 ;  /* 0x000000ffff0d7224 */ /* 0x000fce00078e0006 */
[----:B------:R-:W-:Y:S05]  /*1f1f0*/  WARPSYNC.COLLECTIVE R15, `(.L_x_1603) ;  /* 0x000000000f087348 */ /* 0x000fea0003c00000 */
[----:B------:R0:W1:Y:S02]  /*1f200*/  SHFL.UP P6, R14, R13, R12, R11 ;  /* 0x0400000c0d0e7389 */ /* 0x00006400000c000b */
[----:B01----:R-:W-:Y:S01]  /*1f210*/  ENDCOLLECTIVE ;  /* 0x000000000000791b */ /* 0x003fe20003800000 */
.L_x_1603:
[----:B------:R-:W-:Y:S01]  /*1f220*/  IMAD.MOV.U32 R12, RZ, RZ, 0x8 ;  /* 0x00000008ff0c7424 */ /* 0x000fe200078e00ff */
[----:B------:R-:W-:-:S05]  /*1f230*/  SEL R7, R14, RZ, P3 ;  /* 0x000000ff0e077207 */ /* 0x000fca0001800000 */
[----:B------:R-:W-:-:S04]  /*1f240*/  IMAD.IADD R7, R6, 0x1, R7 ;  /* 0x0000000106077824 */ /* 0x000fc800078e0207 */
[----:B------:R-:W-:-:S07]  /*1f250*/  IMAD.MOV.U32 R13, RZ, RZ, R7 ;  /* 0x000000ffff0d7224 */ /* 0x000fce00078e0007 */
[----:B------:R-:W-:Y:S05]  /*1f260*/  WARPSYNC.COLLECTIVE R15, `(.L_x_1604) ;  /* 0x000000000f087348 */ /* 0x000fea0003c00000 */
[----:B------:R0:W1:Y:S02]  /*1f270*/  SHFL.UP P6, R14, R13, R12, R11 ;  /* 0x0400000c0d0e7389 */ /* 0x00006400000c000b */
[----:B01----:R-:W-:Y:S01]  /*1f280*/  ENDCOLLECTIVE ;  /* 0x000000000000791b */ /* 0x003fe20003800000 */
.L_x_1604:
[----:B------:R-:W-:Y:S01]  /*1f290*/  IMAD.MOV.U32 R12, RZ, RZ, 0x10 ;  /* 0x00000010ff0c7424 */ /* 0x000fe200078e00ff */
[----:B------:R-:W-:-:S05]  /*1f2a0*/  SEL R14, R14, RZ, P4 ;  /* 0x000000ff0e0e7207 */ /* 0x000fca0002000000 */
[----:B------:R-:W-:-:S04]  /*1f2b0*/  IMAD.IADD R5, R7, 0x1, R14 ;  /* 0x0000000107057824 */ /* 0x000fc800078e020e */
[----:B------:R-:W-:-:S07]  /*1f2c0*/  IMAD.MOV.U32 R13, RZ, RZ, R5 ;  /* 0x000000ffff0d7224 */ /* 0x000fce00078e0005 */
[----:B------:R-:W-:Y:S05]  /*1f2d0*/  WARPSYNC.COLLECTIVE R15, `(.L_x_1605) ;  /* 0x000000000f087348 */ /* 0x000fea0003c00000 */
[----:B------:R0:W1:Y:S02]  /*1f2e0*/  SHFL.UP P6, R14, R13, R12, R11 ;  /* 0x0400000c0d0e7389 */ /* 0x00006400000c000b */
[----:B01----:R-:W-:Y:S01]  /*1f2f0*/  ENDCOLLECTIVE ;  /* 0x000000000000791b */ /* 0x003fe20003800000 */
.L_x_1605:
        /* <DEDUP_REMOVED lines=8> */
.L_x_1606:
[----:B------:R-:W-:Y:S05]  /*1f380*/  BRA `(.L_x_1607) ;  /* 0xffffffb400e47947 */ /* 0x000fea000383ffff */
.L_x_1472:
[----:B------:R-:W-:Y:S01]  /*1f390*/  BSSY B0, `(.L_x_1608) ;  /* 0x0000008000007945 */ /* 0x000fe20003800000 */
[----:B-----5:R-:W-:Y:S02]  /*1f3a0*/  IMAD.MOV.U32 R13, RZ, RZ, R2 ;  /* 0x000000ffff0d7224 */ /* 0x020fe400078e0002 */
[----:B------:R-:W-:Y:S02]  /*1f3b0*/  IMAD.MOV.U32 R12, RZ, RZ, 0x1 ;  /* 0x00000001ff0c7424 */ /* 0x000fe400078e00ff */
[----:B------:R-:W-:Y:S02]  /*1f3c0*/  IMAD.MOV.U32 R11, RZ, RZ, RZ ;  /* 0x000000ffff0b7224 */ /* 0x000fe400078e00ff */
[----:B------:R-:W-:-:S07]  /*1f3d0*/  IMAD.MOV.U32 R15, RZ, RZ, -0x1 ;  /* 0xffffffffff0f7424 */ /* 0x000fce00078e00ff */
[----:B01----:R-:W-:Y:S05]  /*1f3e0*/  WARPSYNC.COLLECTIVE R15, `(.L_x_1609) ;  /* 0x000000000f087348 */ /* 0x003fea0003c00000 */
[----:B------:R2:W3:Y:S02]  /*1f3f0*/  SHFL.UP P6, R14, R13, R12, R11 ;  /* 0x0400000c0d0e7389 */ /* 0x0004e400000c000b */
[----:B0123--:R-:W-:Y:S01]  /*1f400*/  ENDCOLLECTIVE ;  /* 0x000000000000791b */ /* 0x00ffe20003800000 */
.L_x_1609:
[----:B------:R-:W-:Y:S05]  /*1f410*/  BSYNC B0 ;  /* 0x0000000000007941 */ /* 0x000fea0003800000 */
.L_x_1608:
[----:B------:R-:W-:Y:S01]  /*1f420*/  SEL R13, R14, RZ, P1 ;  /* 0x000000ff0e0d7207 */ /* 0x000fe20000800000 */
[----:B------:R-:W-:Y:S01]  /*1f430*/  IMAD.MOV.U32 R11, RZ, RZ, RZ ;  /* 0x000000ffff0b7224 */ /* 0x000fe200078e00ff */
[----:B------:R-:W-:Y:S01]  /*1f440*/  MOV R12, 0x2 ;  /* 0x00000002000c7802 */ /* 0x000fe20000000f00 */
[----:B------:R-:W-:Y:S02]  /*1f450*/  IMAD.MOV.U32 R15, RZ, RZ, -0x1 ;  /* 0xffffffffff0f7424 */ /* 0x000fe400078e00ff */
[----:B------:R-:W-:-:S07]  /*1f460*/  IMAD.IADD R13, R2, 0x1, R13 ;  /* 0x00000001020d7824 */ /* 0x000fce00078e020d */
[----:B------:R-:W-:Y:S05]  /*1f470*/  WARPSYNC.COLLECTIVE R15, `(.L_x_1610) ;  /* 0x000000000f087348 */ /* 0x000fea0003c00000 */
[----:B------:R0:W1:Y:S02]  /*1f480*/  SHFL.UP P6, R14, R13, R12, R11 ;  /* 0x0400000c0d0e7389 */ /* 0x00006400000c000b */
[----:B01----:R-:W-:Y:S01]  /*1f490*/  ENDCOLLECTIVE ;  /* 0x000000000000791b */ /* 0x003fe20003800000 */
.L_x_1610:
[----:B------:R-:W-:Y:S01]  /*1f4a0*/  IMAD.MOV.U32 R12, RZ, RZ, 0x4 ;  /* 0x00000004ff0c7424 */ /* 0x000fe200078e00ff */
[----:B------:R-:W-:-:S05]  /*1f4b0*/  SEL R14, R14, RZ, P2 ;  /* 0x000000ff0e0e7207 */ /* 0x000fca0001000000 */
[----:B------:R-:W-:-:S04]  /*1f4c0*/  IMAD.IADD R3, R13, 0x1, R14 ;  /* 0x000000010d037824 */ /* 0x000fc800078e020e */
[----:B------:R-:W-:-:S07]  /*1f4d0*/  IMAD.MOV.U32 R13, RZ, RZ, R3 ;  /* 0x000000ffff0d7224 */ /* 0x000fce00078e0003 */
[----:B------:R-:W-:Y:S05]  /*1f4e0*/  WARPSYNC.COLLECTIVE R15, `(.L_x_1611) ;  /* 0x000000000f087348 */ /* 0x000fea0003c00000 */
[----:B------:R0:W1:Y:S02]  /*1f4f0*/  SHFL.UP P6, R14, R13, R12, R11 ;  /* 0x0400000c0d0e7389 */ /* 0x00006400000c000b */
[----:B01----:R-:W-:Y:S01]  /*1f500*/  ENDCOLLECTIVE ;  /* 0x000000000000791b */ /* 0x003fe20003800000 */
.L_x_1611:
[----:B------:R-:W-:Y:S01]  /*1f510*/  IMAD.MOV.U32 R12, RZ, RZ, 0x8 ;  /* 0x00000008ff0c7424 */ /* 0x000fe200078e00ff */
[----:B------:R-:W-:-:S05]  /*1f520*/  SEL R14, R14, RZ, P3 ;  /* 0x000000ff0e0e7207 */ /* 0x000fca0001800000 */
[----:B------:R-:W-:-:S04]  /*1f530*/  IMAD.IADD R5, R3, 0x1, R14 ;  /* 0x0000000103057824 */ /* 0x000fc800078e020e */
[----:B------:R-:W-:-:S07]  /*1f540*/  IMAD.MOV.U32 R13, RZ, RZ, R5 ;  /* 0x000000ffff0d7224 */ /* 0x000fce00078e0005 */
[----:B------:R-:W-:Y:S05]  /*1f550*/  WARPSYNC.COLLECTIVE R15, `(.L_x_1612) ;  /* 0x000000000f087348 */ /* 0x000fea0003c00000 */
[----:B------:R0:W1:Y:S02]  /*1f560*/  SHFL.UP P6, R14, R13, R12, R11 ;  /* 0x0400000c0d0e7389 */ /* 0x00006400000c000b */
[----:B01----:R-:W-:Y:S01]  /*1f570*/  ENDCOLLECTIVE ;  /* 0x000000000000791b */ /* 0x003fe20003800000 */
.L_x_1612:
[----:B------:R-:W-:Y:S01]  /*1f580*/  IMAD.MOV.U32 R12, RZ, RZ, 0x10 ;  /* 0x00000010ff0c7424 */ /* 0x000fe200078e00ff */
[----:B------:R-:W-:-:S05]  /*1f590*/  SEL R6, R14, RZ, P4 ;  /* 0x000000ff0e067207 */ /* 0x000fca0002000000 */
[----:B------:R-:W-:-:S04]  /*1f5a0*/  IMAD.IADD R6, R5, 0x1, R6 ;  /* 0x0000000105067824 */ /* 0x000fc800078e0206 */
[----:B------:R-:W-:-:S07]  /*1f5b0*/  IMAD.MOV.U32 R13, RZ, RZ, R6 ;  /* 0x000000ffff0d7224 */ /* 0x000fce00078e0006 */
[----:B------:R-:W-:Y:S05]  /*1f5c0*/  WARPSYNC.COLLECTIVE R15, `(.L_x_1613) ;  /* 0x000000000f087348 */ /* 0x000fea0003c00000 */
[----:B------:R0:W1:Y:S02]  /*1f5d0*/  SHFL.UP P6, R14, R13, R12, R11 ;  /* 0x0400000c0d0e7389 */ /* 0x00006400000c000b */
[----:B01----:R-:W-:Y:S01]  /*1f5e0*/  ENDCOLLECTIVE ;  /* 0x000000000000791b */ /* 0x003fe20003800000 */
.L_x_1613:
        /* <DEDUP_REMOVED lines=8> */
.L_x_1614:
[----:B------:R-:W-:Y:S05]  /*1f670*/  BRA `(.L_x_1615) ;  /* 0xffffffb400c47947 */ /* 0x000fea000383ffff */
.L_x_1474:
[----:B------:R-:W-:Y:S01]  /*1f680*/  BSSY B0, `(.L_x_1616) ;  /* 0x0000006000007945 */ /* 0x000fe20003800000 */
[----:B------:R-:W-:Y:S02]  /*1f690*/  PLOP3.LUT P6, PT, P6, PT, PT, 0x8, 0x0 ;  /* 0x000000000000781c */ /* 0x000fe400037ce170 */
[----:B------:R-:W-:-:S11]  /*1f6a0*/  MOV R15, 0xffffffff ;  /* 0xffffffff000f7802 */ /* 0x000fd60000000f00 */
[----:B0-----:R-:W-:Y:S05]  /*1f6b0*/  WARPSYNC.COLLECTIVE R15, `(.L_x_1617) ;  /* 0x000000000f087348 */ /* 0x001fea0003c00000 */
[----:B------:R-:W-:Y:S01]  /*1f6c0*/  VOTE.ANY R14, PT, P6 ;  /* 0x00000000000e7806 */ /* 0x000fe200030e0100 */
[----:B0-----:R-:W-:Y:S06]  /*1f6d0*/  ENDCOLLECTIVE ;  /* 0x000000000000791b */ /* 0x001fec0003800000 */
.L_x_1617:
[----:B------:R-:W-:Y:S05]  /*1f6e0*/  BSYNC B0 ;  /* 0x0000000000007941 */ /* 0x000fea0003800000 */
.L_x_1616:
        /* <DEDUP_REMOVED lines=9> */
.L_x_1618:
[----:B------:R-:W-:Y:S01]  /*1f780*/  IMAD.MOV.U32 R17, RZ, RZ, R14 ;  /* 0x000000ffff117224 */ /* 0x000fe200078e000e */
[----:B------:R-:W-:Y:S06]  /*1f790*/  BRA `(.L_x_1619) ;  /* 0xffffffb400b47947 */ /* 0x000fec000383ffff */
.L_x_1476:
[----:B------:R-:W-:Y:S01]  /*1f7a0*/  BSSY B0, `(.L_x_1620) ;  /* 0x0000007000007945 */ /* 0x000fe20003800000 */
[----:B------:R-:W-:Y:S02]  /*1f7b0*/  IMAD.MOV.U32 R13, RZ, RZ, R3 ;  /* 0x000000ffff0d7224 */ /* 0x000fe400078e0003 */
[----:B------:R-:W-:Y:S02]  /*1f7c0*/  IMAD.MOV.U32 R11, RZ, RZ, 0x1f ;  /* 0x0000001fff0b7424 */ /* 0x000fe400078e00ff */
[----:B------:R-:W-:-:S07]  /*1f7d0*/  IMAD.MOV.U32 R15, RZ, RZ, -0x1 ;  /* 0xffffffffff0f7424 */ /* 0x000fce00078e00ff */
[----:B012---:R-:W-:Y:S05]  /*1f7e0*/  WARPSYNC.COLLECTIVE R15, `(.L_x_1621) ;  /* 0x000000000f087348 */ /* 0x007fea0003c00000 */
[----:B------:R3:W4:Y:S02]  /*1f7f0*/  SHFL.IDX P6, R14, R13, R12, R11 ;  /* 0x0000000c0d0e7389 */ /* 0x00072400000c000b */
[----:B01234-:R-:W-:Y:S01]  /*1f800*/  ENDCOLLECTIVE ;  /* 0x000000000000791b */ /* 0x01ffe20003800000 */
.L_x_1621:
[----:B------:R-:W-:Y:S05]  /*1f810*/  BSYNC B0 ;  /* 0x0000000000007941 */ /* 0x000fea0003800000 */
.L_x_1620:
[----:B------:R-:W-:Y:S05]  /*1f820*/  BRA `(.L_x_1475) ;  /* 0xffffffb400ac7947 */ /* 0x000fea000383ffff */
.L_x_1480:
[----:B0-----:R0:W1:Y:S02]  /*1f830*/  SYNCS.PHASECHK.TRANS64.TRYWAIT P0, [R4+URZ+0x38820], R0 ;  /* 0x03882000040075a7 */ /* 0x001064000800017f */
[----:B-1----:R-:W-:Y:S05]  /*1f840*/  @!P0 NANOSLEEP.SYNCS 0x989680 ;  /* 0x009896800000895d */ /* 0x002fea0003900000 */
[----:B------:R-:W1:Y:S02]  /*1f850*/  @!P0 SYNCS.PHASECHK.TRANS64 P0, [R4+URZ+0x38820], R0 ;  /* 0x03882000040085a7 */ /* 0x000e64000800007f */
[----:B-1----:R-:W-:Y:S05]  /*1f860*/  @!P0 BRA `(.L_x_1480) ;  /* 0xfffffffc00f08947 */ /* 0x002fea000383ffff */
[----:B------:R-:W-:Y:S05]  /*1f870*/  BRA `(.L_x_1622) ;  /* 0xffffffb800987947 */ /* 0x000fea000383ffff */
.L_x_1481:
        /* <DEDUP_REMOVED lines=11> */
.L_x_1624:
[----:B------:R-:W-:Y:S05]  /*1f930*/  BSYNC B0 ;  /* 0x0000000000007941 */ /* 0x000fea0003800000 */
.L_x_1623:
[----:B------:R-:W-:Y:S05]  /*1f940*/  BRA `(.L_x_1625) ;  /* 0xffffffb800807947 */ /* 0x000fea000383ffff */
.L_x_1482:
[----:B------:R-:W-:Y:S01]  /*1f950*/  BSSY B0, `(.L_x_1626) ;  /* 0x0000006000007945 */ /* 0x000fe20003800000 */
[----:B------:R-:W-:-:S07]  /*1f960*/  IMAD.MOV.U32 R15, RZ, RZ, -0x1 ;  /* 0xffffffffff0f7424 */ /* 0x000fce00078e00ff */
[----:B0-23--:R-:W-:Y:S05]  /*1f970*/  WARPSYNC.COLLECTIVE R15, `(.L_x_1627) ;  /* 0x000000000f0c7348 */ /* 0x00dfea0003c00000 */
[----:B------:R-:W-:Y:S02]  /*1f980*/  ELECT P6, UR62, PT ;  /* 0x00000000003e782f */ /* 0x000fe400038c0000 */
[----:B------:R-:W-:Y:S01]  /*1f990*/  MOV R14, UR62 ;  /* 0x0000003e000e7c02 */ /* 0x000fe20008000f00 */
[----:B0-23--:R-:W-:Y:S10]  /*1f9a0*/  ENDCOLLECTIVE ;  /* 0x000000000000791b */ /* 0x00dff40003800000 */
.L_x_1627:
[----:B------:R-:W-:Y:S05]  /*1f9b0*/  BSYNC B0 ;  /* 0x0000000000007941 */ /* 0x000fea0003800000 */
.L_x_1626:
[----:B------:R-:W-:Y:S05]  /*1f9c0*/  BRA `(.L_x_1628) ;  /* 0xffffffb800747947 */ /* 0x000fea000383ffff */
.L_x_1484:
[----:B0-----:R0:W1:Y:S02]  /*1f9d0*/  SYNCS.PHASECHK.TRANS64.TRYWAIT P1, [R5+URZ+0x38840], R0 ;  /* 0x03884000050075a7 */ /* 0x001064000802017f */
[----:B-1----:R-:W-:Y:S05]  /*1f9e0*/  @!P1 NANOSLEEP.SYNCS 0x989680 ;  /* 0x009896800000995d */ /* 0x002fea0003900000 */
[----:B------:R-:W1:Y:S02]  /*1f9f0*/  @!P1 SYNCS.PHASECHK.TRANS64 P1, [R5+URZ+0x38840], R0 ;  /* 0x03884000050095a7 */ /* 0x000e64000802007f */
[----:B-1----:R-:W-:Y:S05]  /*1fa00*/  @!P1 BRA `(.L_x_1484) ;  /* 0xfffffffc00f09947 */ /* 0x002fea000383ffff */
[----:B------:R-:W-:Y:S05]  /*1fa10*/  BRA `(.L_x_1629) ;  /* 0xffffffb800947947 */ /* 0x000fea000383ffff */
.L_x_1486:
[----:B-1----:R1:W4:Y:S02]  /*1fa20*/  SYNCS.PHASECHK.TRANS64.TRYWAIT P1, [R25+URZ+0x38840], R2 ;  /* 0x03884002190075a7 */ /* 0x002324000802017f */
[----:B----4-:R-:W-:Y:S05]  /*1fa30*/  @!P1 NANOSLEEP.SYNCS 0x989680 ;  /* 0x009896800000995d */ /* 0x010fea0003900000 */
[----:B------:R-:W4:Y:S02]  /*1fa40*/  @!P1 SYNCS.PHASECHK.TRANS64 P1, [R25+URZ+0x38840], R2 ;  /* 0x03884002190095a7 */ /* 0x000f24000802007f */
[----:B----4-:R-:W-:Y:S05]  /*1fa50*/  @!P1 BRA `(.L_x_1486) ;  /* 0xfffffffc00f09947 */ /* 0x010fea000383ffff */
[----:B------:R-:W-:Y:S05]  /*1fa60*/  BRA `(.L_x_1630) ;  /* 0xffffffb800a07947 */ /* 0x000fea000383ffff */
.L_x_1488:
[----:B----4-:R4:W0:Y:S02]  /*1fa70*/  SYNCS.PHASECHK.TRANS64.TRYWAIT P1, [R5+URZ+0x38860], R0 ;  /* 0x03886000050075a7 */ /* 0x010824000802017f */
[----:B0-----:R-:W-:Y:S05]  /*1fa80*/  @!P1 NANOSLEEP.SYNCS 0x989680 ;  /* 0x009896800000995d */ /* 0x001fea0003900000 */
[----:B------:R-:W0:Y:S02]  /*1fa90*/  @!P1 SYNCS.PHASECHK.TRANS64 P1, [R5+URZ+0x38860], R0 ;  /* 0x03886000050095a7 */ /* 0x000e24000802007f */
[----:B0-----:R-:W-:Y:S05]  /*1faa0*/  @!P1 BRA `(.L_x_1488) ;  /* 0xfffffffc00f09947 */ /* 0x001fea000383ffff */
[----:B------:R-:W-:Y:S05]  /*1fab0*/  BRA `(.L_x_1631) ;  /* 0xffffffb8009c7947 */ /* 0x000fea000383ffff */
.L_x_1632:
        /* <DEDUP_REMOVED lines=12> */
.L_x_5807:


//--------------------- .text._ZN7cutlass13device_kernelIN5flash11enable_sm90INS1_16FlashAttnFwdSm90INS1_25CollectiveMainloopFwdSm90ILi2EN4cute5tupleIJNS5_1CILi1EEES8_S8_EEENS6_IJNS7_ILi64EEESA_SA_EEELi512ENS_6half_tEfNS_4arch4Sm90ELb0ELb1ELb1ELb0ELb1ELb0ELb0ELb0ELb0ELb1ELb0ELb0EEENS1_21CollectiveEpilogueFwdINS6_IJSA_NS7_ILi512EEESA_EEES9_SC_SE_Li256ELb0ELb1ELb0ELb0EEENS1_30DynamicPersistentTileSchedulerILi256ELi128ELb0ELb1ELb1EEEEEEEEEvNT_6ParamsE --------------------------
	.section	.text._ZN7cutlass13device_kernelIN5flash11enable_sm90INS1_16FlashAttnFwdSm90INS1_25CollectiveMainloopFwdSm90ILi2EN4cute5tupleIJNS5_1CILi1EEES8_S8_EEENS6_IJNS7_ILi64EEESA_SA_EEELi512ENS_6half_tEfNS_4arch4Sm90ELb0ELb1ELb1ELb0ELb1ELb0ELb0ELb0ELb0ELb1ELb0ELb0EEENS1_21CollectiveEpilogueFwdINS6_IJSA_NS7_ILi512EEESA_EEES9_SC_SE_Li256ELb0ELb1ELb0ELb0EEENS1_30DynamicPersistentTileSchedulerILi256ELi128ELb0ELb1ELb1EEEEEEEEEvNT_6ParamsE,"ax",@progbits
	.align	128
.text._ZN7cutlass13device_kernelIN5flash11enable_sm90INS1_16FlashAttnFwdSm90INS1_25CollectiveMainloopFwdSm90ILi2EN4cute5tupleIJNS5_1CILi1EEES8_S8_EEENS6_IJNS7_ILi64EEESA_SA_EEELi512ENS_6half_tEfNS_4arch4Sm90ELb0ELb1ELb1ELb0ELb1ELb0ELb0ELb0ELb0ELb1ELb0ELb0EEENS1_21CollectiveEpilogueFwdINS6_IJSA_NS7_ILi512EEESA_EEES9_SC_SE_Li256ELb0ELb1ELb0ELb0EEENS1_30DynamicPersistentTileSchedulerILi256ELi128ELb0ELb1ELb1EEEEEEEEEvNT_6ParamsE:
        .type           _ZN7cutlass13device_kernelIN5flash11enable_sm90INS1_16FlashAttnFwdSm90INS1_25CollectiveMainloopFwdSm90ILi2EN4cute5tupleIJNS5_1CILi1EEES8_S8_EEENS6_IJNS7_ILi64EEESA_SA_EEELi512ENS_6half_tEfNS_4arch4Sm90ELb0ELb1ELb1ELb0ELb1ELb0ELb0ELb0ELb0ELb1ELb0ELb0EEENS1_21CollectiveEpilogueFwdINS6_IJSA_NS7_ILi512EEESA_EEES9_SC_SE_Li256ELb0ELb1ELb0ELb0EEENS1_30DynamicPersistentTileSchedulerILi256ELi128ELb0ELb1ELb1EEEEEEEEEvNT_6ParamsE,@function
        .size           _ZN7cutlass13device_kernelIN5flash11enable_sm90INS1_16FlashAttnFwdSm90INS1_25CollectiveMainloopFwdSm90ILi2EN4cute5tupleIJNS5_1CILi1EEES8_S8_EEENS6_IJNS7_ILi64EEESA_SA_EEELi512ENS_6half_tEfNS_4arch4Sm90ELb0ELb1ELb1ELb0ELb1ELb0ELb0ELb0ELb0ELb1ELb0ELb0EEENS1_21CollectiveEpilogueFwdINS6_IJSA_NS7_ILi512EEESA_EEES9_SC_SE_Li256ELb0ELb1ELb0ELb0EEENS1_30DynamicPersistentTileSchedulerILi256ELi128ELb0ELb1ELb1EEEEEEEEEvNT_6ParamsE,(.L_x_5808 - _ZN7cutlass13device_kernelIN5flash11enable_sm90INS1_16FlashAttnFwdSm90INS1_25CollectiveMainloopFwdSm90ILi2EN4cute5tupleIJNS5_1CILi1EEES8_S8_EEENS6_IJNS7_ILi64EEESA_SA_EEELi512ENS_6half_tEfNS_4arch4Sm90ELb0ELb1ELb1ELb0ELb1ELb0ELb0ELb0ELb0ELb1ELb0ELb0EEENS1_21CollectiveEpilogueFwdINS6_IJSA_NS7_ILi512EEESA_EEES9_SC_SE_Li256ELb0ELb1ELb0ELb0EEENS1_30DynamicPersistentTileSchedulerILi256ELi128ELb0ELb1ELb1EEEEEEEEEvNT_6ParamsE)
        .other          _ZN7cutlass13device_kernelIN5flash11enable_sm90INS1_16FlashAttnFwdSm90INS1_25CollectiveMainloopFwdSm90ILi2EN4cute5tupleIJNS5_1CILi1EEES8_S8_EEENS6_IJNS7_ILi64EEESA_SA_EEELi512ENS_6half_tEfNS_4arch4Sm90ELb0ELb1ELb1ELb0ELb1ELb0ELb0ELb0ELb0ELb1ELb0ELb0EEENS1_21CollectiveEpilogueFwdINS6_IJSA_NS7_ILi512EEESA_EEES9_SC_SE_Li256ELb0ELb1ELb0ELb0EEENS1_30DynamicPersistentTileSchedulerILi256ELi128ELb0ELb1ELb1EEEEEEEEEvNT_6ParamsE,@"STO_CUDA_ENTRY STV_DEFAULT"
_ZN7cutlass13device_kernelIN5flash11enable_sm90INS1_16FlashAttnFwdSm90INS1_25CollectiveMainloopFwdSm90ILi2EN4cute5tupleIJNS5_1CILi1EEES8_S8_EEENS6_IJNS7_ILi64EEESA_SA_EEELi512ENS_6half_tEfNS_4arch4Sm90ELb0ELb1ELb1ELb0ELb1ELb0ELb0ELb0ELb0ELb1ELb0ELb0EEENS1_21CollectiveEpilogueFwdINS6_IJSA_NS7_ILi512EEESA_EEES9_SC_SE_Li256ELb0ELb1ELb0ELb0EEENS1_30DynamicPersistentTileSchedulerILi256ELi128ELb0ELb1ELb1EEEEEEEEEvNT_6ParamsE:
        /* <DEDUP_REMOVED lines=41> */
.L_x_1633:
        /* <DEDUP_REMOVED lines=22> */
.L_x_1634:
        /* <DEDUP_REMOVED lines=18> */
.L_x_1635:
        /* <DEDUP_REMOVED lines=22> */
.L_x_1636:
        /* <DEDUP_REMOVED lines=23> */
.L_x_1637:
        /* <DEDUP_REMOVED lines=8> */
.L_x_1639:
[----:B------:R-:W-:-:S08]  /*0860*/  NOP ;  /* 0x0000000000007918 */ /* 0x000fd00000000000 */
[----:B------:R-:W0:Y:S02]  /*0870*/  USETMAXREG.TRY_ALLOC.CTAPOOL UP0, 0xe8 ;  /* 0x000000e8000079c8 */ /* 0x000e240008000600 */
[----:B0-----:R-:W-:-:S13]  /*0880*/  PLOP3.LUT P0, PT, PT, PT, UP0, 0x80, 0x0 ;  /* 0x000000000000781c */ /* 0x001fda0003f0f008 */
[----:B------:R-:W-:Y:S05]  /*0890*/  @!P0 BRA `(.L_x_1639) ;  /* 0xfffffffc00f08947 */ /* 0x000fea000383ffff */
[----:B------:R-:W-:Y:S01]  /*08a0*/  LOP3.LUT R2, R0, 0xffffff80, RZ, 0xc0, !PT ;  /* 0xffffff8000027812 */ /* 0x000fe200078ec0ff */
[----:B------:R-:W0:Y:S08]  /*08b0*/  S2UR UR4, SR_CTAID.X ;  /* 0x00000000000479c3 */ /* 0x000e300000002500 */
[----:B------:R-:W-:Y:S06]  /*08c0*/  BAR.ARV 0x4, 0x180 ;  /* 0x0106000000007b1d */ /* 0x000fec0000002000 */
[----:B------:R-:W-:-:S02]  /*08d0*/  ISETP.NE.AND P0, PT, R2, 0x80, PT ;  /* 0x000000800200780c */ /* 0x000fc40003f05270 */
[----:B------:R-:W0:Y:S11]  /*08e0*/  LDC R2, c[0x0][0xc38] ;  /* 0x00030e00ff027b82 */ /* 0x000e360000000800 */
        /* <DEDUP_REMOVED lines=16> */
[CC--:B------:R-:W-:Y:S02]  /*09f0*/  LEA.HI R4, R3.reuse, R0.reuse, RZ, 0x5 ;  /* 0x0000000003047211 */ /* 0x0c0fe400078f28ff */
[CC--:B------:R-:W-:Y:S02]  /*0a00*/  LEA.HI R6, R3.reuse, R0.reuse, RZ, 0x7 ;  /* 0x0000000003067211 */ /* 0x0c0fe400078f38ff */
[----:B------:R-:W-:Y:S02]  /*0a10*/  LEA.HI R212, R3, R0, RZ, 0x3 ;  /* 0x0000000003d47211 */ /* 0x000fe400078f18ff */
[----:B------:R-:W-:Y:S02]  /*0a20*/  LOP3.LUT R11, R7, 0xfffffffc, RZ, 0xc0, !PT ;  /* 0xfffffffc070b7812 */ /* 0x000fe400078ec0ff */
[----:B------:R-:W-:Y:S02]  /*0a30*/  SHF.R.S32.HI R7, RZ, 0x4, R2 ;  /* 0x00000004ff077819 */ /* 0x000fe40000011402 */
[----:B------:R-:W-:-:S02]  /*0a40*/  LOP3.LUT R3, R2, 0xfffffff0, RZ, 0xc0, !PT ;  /* 0xfffffff002037812 */ /* 0x000fc400078ec0ff */
[--C-:B------:R-:W-:Y:S01]  /*0a50*/  SHF.R.S32.HI R5, RZ, 0x5, R4.reuse ;  /* 0x00000005ff057819 */ /* 0x100fe20000011404 */
[----:B0-----:R-:W-:Y:S01]  /*0a60*/  ULEA UR42, UR40, UR42, 0x18 ;  /* 0x0000002a282a7291 */ /* 0x001fe2000f8ec03f */
[----:B------:R-:W-:Y:S02]  /*0a70*/  SHF.R.S32.HI R8, RZ, 0x1f, R4 ;  /* 0x0000001fff087819 */ /* 0x000fe40000011404 */
[----:B------:R-:W-:Y:S02]  /*0a80*/  LOP3.LUT R9, R6, 0xffffff80, RZ, 0xc0, !PT ;  /* 0xffffff8006097812 */ /* 0x000fe400078ec0ff */
[----:B------:R-:W-:Y:S01]  /*0a90*/  LEA.HI R4, R2, R7, RZ, 0x1 ;  /* 0x0000000702047211 */ /* 0x000fe200078f08ff */
[----:B------:R-:W-:Y:S01]  /*0aa0*/  IMAD.IADD R2, R0, 0x1, -R3 ;  /* 0x0000000100027824 */ /* 0x000fe200078e0a03 */
[----:B------:R-:W-:Y:S01]  /*0ab0*/  LOP3.LUT R211, R212, 0xfffffff8, RZ, 0xc0, !PT ;  /* 0xfffffff8d4d37812 */ /* 0x000fe200078ec0ff */
[----:B------:R-:W-:Y:S01]  /*0ac0*/  IMAD.IADD R9, R0, 0x1, -R9 ;  /* 0x0000000100097824 */ /* 0x000fe200078e0a09 */
[----:B------:R-:W-:-:S02]  /*0ad0*/  LEA.HI R8, R8, R5, RZ, 0x2 ;  /* 0x0000000508087211 */ /* 0x000fc400078f10ff */
[----:B------:R-:W-:Y:S01]  /*0ae0*/  LOP3.LUT R4, R4, 0x1ffffffe, RZ, 0xc0, !PT ;  /* 0x1ffffffe04047812 */ /* 0x000fe200078ec0ff */
[C---:B------:R-:W-:Y:S01]  /*0af0*/  IMAD.IADD R211, R0.reuse, 0x1, -R211 ;  /* 0x0000000100d37824 */ /* 0x040fe200078e0ad3 */
[----:B------:R-:W-:Y:S02]  /*0b00*/  IADD3 R10, R0, -R11, RZ ;  /* 0x8000000b000a7210 */ /* 0x000fe40007ffe0ff */
[----:B------:R-:W-:Y:S01]  /*0b10*/  SHF.R.S32.HI R3, RZ, 0x1f, R2 ;  /* 0x0000001fff037819 */ /* 0x000fe20000011402 */
[----:B------:R-:W-:Y:S01]  /*0b20*/  IMAD.IADD R4, R7, 0x1, -R4 ;  /* 0x0000000107047824 */ /* 0x000fe200078e0a04 */
[----:B------:R-:W-:Y:S01]  /*0b30*/  SHF.R.S32.HI R213, RZ, 0x7, R6 ;  /* 0x00000007ffd57819 */ /* 0x000fe20000011406 */
[----:B------:R-:W-:Y:S01]  /*0b40*/  IMAD.SHL.U32 R184, R211, 0x8, RZ ;  /* 0x00000008d3b87824 */ /* 0x000fe200078e00ff */
[----:B------:R-:W-:Y:S01]  /*0b50*/  LOP3.LUT R8, R8, 0x3ffffc, RZ, 0xc0, !PT ;  /* 0x003ffffc08087812 */ /* 0x000fe200078ec0ff */
[----:B------:R-:W-:Y:S01]  /*0b60*/  IMAD.SHL.U32 R4, R4, 0x8, RZ ;  /* 0x0000000804047824 */ /* 0x000fe200078e00ff */
[----:B------:R-:W-:Y:S01]  /*0b70*/  SHF.R.S32.HI R0, RZ, 0x1f, R9 ;  /* 0x0000001fff007819 */ /* 0x000fe20000011409 */
[----:B------:R-:W-:Y:S01]  /*0b80*/  IMAD R15, R213, 0x100, R2 ;  /* 0x00000100d50f7824 */ /* 0x000fe200078e0202 */
[----:B------:R-:W-:Y:S01]  /*0b90*/  LEA.HI R11, R10, R10, RZ, 0x1 ;  /* 0x0000000a0a0b7211 */ /* 0x000fe200078f08ff */
[----:B------:R-:W-:Y:S01]  /*0ba0*/  IMAD.IADD R8, R5, 0x1, -R8 ;  /* 0x0000000105087824 */ /* 0x000fe200078e0a08 */
[----:B------:R-:W-:Y:S01]  /*0bb0*/  LEA.HI R7, R3, R2, RZ, 0x3 ;  /* 0x0000000203077211 */ /* 0x000fe200078f18ff */
[----:B------:R-:W-:Y:S01]  /*0bc0*/  VIADD R190, R184, 0x40 ;  /* 0x00000040b8be7836 */ /* 0x000fe20000000000 */
[----:B------:R-:W-:Y:S01]  /*0bd0*/  LEA.HI R3, R0, R9, RZ, 0x2 ;  /* 0x0000000900037211 */ /* 0x000fe200078f10ff */
[----:B------:R-:W-:Y:S01]  /*0be0*/  IMAD R15, R8, 0x10, R15 ;  /* 0x00000010080f7824 */ /* 0x000fe200078e020f */
[----:B------:R-:W-:Y:S01]  /*0bf0*/  LOP3.LUT R13, R11, 0x1ffffffe, RZ, 0xc0, !PT ;  /* 0x1ffffffe0b0d7812 */ /* 0x000fe200078ec0ff */
[----:B------:R-:W-:Y:S01]  /*0c00*/  VIADD R189, R184, 0x80 ;  /* 0x00000080b8bd7836 */ /* 0x000fe20000000000 */
[----:B------:R-:W-:Y:S01]  /*0c10*/  LOP3.LUT R11, R7, 0xfffffff8, RZ, 0xc0, !PT ;  /* 0xfffffff8070b7812 */ /* 0x000fe200078ec0ff */
[----:B------:R-:W-:Y:S01]  /*0c20*/  IMAD.U32 R216, R15, 0x40, R4 ;  /* 0x000000400fd87824 */ /* 0x000fe200078e0004 */
[----:B------:R-:W-:Y:S01]  /*0c30*/  LOP3.LUT R8, R3, 0x7ffffffc, RZ, 0xc0, !PT ;  /* 0x7ffffffc03087812 */ /* 0x000fe200078ec0ff */
[----:B------:R-:W-:Y:S01]  /*0c40*/  IMAD.IADD R13, R10, 0x1, -R13 ;  /* 0x000000010a0d7824 */ /* 0x000fe200078e0a0d */
[----:B------:R-:W-:Y:S01]  /*0c50*/  IADD3 R11, R2, -R11, RZ ;  /* 0x8000000b020b7210 */ /* 0x000fe20007ffe0ff */
[----:B------:R-:W-:Y:S01]  /*0c60*/  VIADD R188, R184, 0xc0 ;  /* 0x000000c0b8bc7836 */ /* 0x000fe20000000000 */
[----:B------:R-:W-:Y:S01]  /*0c70*/  LEA.HI R2, R0, R9, RZ, 0x5 ;  /* 0x0000000900027211 */ /* 0x000fe200078f28ff */
[----:B------:R-:W-:Y:S01]  /*0c80*/  IMAD.IADD R10, R9, 0x1, -R8 ;  /* 0x00000001090a7824 */ /* 0x000fe200078e0a08 */
[--C-:B------:R-:W-:Y:S01]  /*0c90*/  SHF.R.S32.HI R0, RZ, 0x2, R3.reuse ;  /* 0x00000002ff007819 */ /* 0x100fe20000011403 */
[----:B------:R-:W-:Y:S01]  /*0ca0*/  IMAD.SHL.U32 R8, R11, 0x40, RZ ;  /* 0x000000400b087824 */ /* 0x000fe200078e00ff */
[----:B------:R-:W-:Y:S01]  /*0cb0*/  SHF.R.S32.HI R3, RZ, 0x1f, R3 ;  /* 0x0000001fff037819 */ /* 0x000fe20000011403 */
[----:B------:R-:W-:Y:S01]  /*0cc0*/  IMAD.SHL.U32 R9, R7, 0x40, RZ ;  /* 0x0000004007097824 */ /* 0x000fe200078e00ff */
[----:B------:R-:W-:Y:S01]  /*0cd0*/  R2P PR, R11, 0x6 ;  /* 0x000000060b007804 */ /* 0x000fe20000000000 */
[----:B------:R-:W-:Y:S01]  /*0ce0*/  VIADD R187, R184, 0x100 ;  /* 0x00000100b8bb7836 */ /* 0x000fe20000000000 */
[----:B------:R-:W-:Y:S01]  /*0cf0*/  LOP3.LUT R7, R8, 0x1c0, RZ, 0xc0, !PT ;  /* 0x000001c008077812 */ /* 0x000fe200078ec0ff */
[C---:B------:R-:W-:Y:S01]  /*0d00*/  VIADD R186, R184.reuse, 0x140 ;  /* 0x00000140b8ba7836 */ /* 0x040fe20000000000 */
[----:B------:R-:W-:Y:S01]  /*0d10*/  LOP3.LUT R8, R9, 0x7ffffe00, RZ, 0xc0, !PT ;  /* 0x7ffffe0009087812 */ /* 0x000fe200078ec0ff */
[----:B------:R-:W-:Y:S01]  /*0d20*/  VIADD R214, R184, 0x1c0 ;  /* 0x000001c0b8d67836 */ /* 0x000fe20000000000 */
[----:B------:R-:W-:-:S02]  /*0d30*/  LOP3.LUT R4, R7, 0x8, R4, 0xf8, !PT ;  /* 0x0000000807047812 */ /* 0x000fc400078ef804 */
[----:B------:R-:W-:Y:S01]  /*0d40*/  SHF.R.U32.HI R7, RZ, 0x3, R7 ;  /* 0x00000003ff077819 */ /* 0x000fe20000011607 */
[----:B------:R-:W-:Y:S01]  /*0d50*/  IMAD R8, R5, 0x400, R8 ;  /* 0x0000040005087824 */ /* 0x000fe200078e0208 */
[----:B------:R-:W-:Y:S02]  /*0d60*/  LEA.HI R3, R3, R0, RZ, 0x3 ;  /* 0x0000000003037211 */ /* 0x000fe400078f18ff */
[----:B------:R-:W-:Y:S02]  /*0d70*/  LOP3.LUT R7, R4, R7, RZ, 0x3c, !PT ;  /* 0x0000000704077212 */ /* 0x000fe400078e3cff */
[----:B------:R-:W-:Y:S02]  /*0d80*/  LOP3.LUT R3, R3, 0xfffffff8, RZ, 0xc0, !PT ;  /* 0xfffffff803037812 */ /* 0x000fe400078ec0ff */
[----:B------:R-:W-:Y:S01]  /*0d90*/  LEA.HI R6, R6, R213, RZ, 0x1 ;  /* 0x000000d506067211 */ /* 0x000fe200078f08ff */
[----:B------:R-:W-:Y:S01]  /*0da0*/  IMAD.IADD R7, R8, 0x1, R7 ;  /* 0x0000000108077824 */ /* 0x000fe200078e0207 */
[----:B------:R-:W-:-:S02]  /*0db0*/  IADD3 R3, R0, -R3, RZ ;  /* 0x8000000300037210 */ /* 0x000fc40007ffe0ff */
[----:B------:R-:W-:Y:S02]  /*0dc0*/  SHF.R.S32.HI R2, RZ, 0x5, R2 ;  /* 0x00000005ff027819 */ /* 0x000fe40000011402 */
[----:B------:R-:W-:Y:S02]  /*0dd0*/  LEA R18, R7, UR42, 0x1 ;  /* 0x0000002a07127c11 */ /* 0x000fe4000f8e08ff */
[----:B------:R-:W-:Y:S01]  /*0de0*/  LOP3.LUT R6, R6, 0xfffffe, RZ, 0xc0, !PT ;  /* 0x00fffffe06067812 */ /* 0x000fe200078ec0ff */
[----:B------:R-:W-:Y:S01]  /*0df0*/  IMAD R16, R2, 0x10, R3 ;  /* 0x0000001002107824 */ /* 0x000fe200078e0203 */
[----:B------:R-:W-:Y:S01]  /*0e00*/  SEL R22, R22, 0xffffffc0, !P2 ;  /* 0xffffffc016167807 */ /* 0x000fe20005000000 */
[C---:B------:R-:W-:Y:S01]  /*0e10*/  VIADD R23, R18.reuse, 0x26800 ;  /* 0x0002680012177836 */ /* 0x040fe20000000000 */
[----:B------:R-:W-:Y:S01]  /*0e20*/  IADD3 R6, R213, -R6, RZ ;  /* 0x80000006d5067210 */ /* 0x000fe20007ffe0ff */
[----:B------:R-:W-:Y:S01]  /*0e30*/  VIADD R19, R18, 0x26820 ;  /* 0x0002682012137836 */ /* 0x000fe20000000000 */
[----:B------:R-:W-:Y:S01]  /*0e40*/  IADD3 R215, R184, 0x180, RZ ;  /* 0x00000180b8d77810 */ /* 0x000fe20007ffe0ff */
[C---:B------:R-:W-:Y:S01]  /*0e50*/  @P1 VIADD R19, R23.reuse, 0xffffffe0 ;  /* 0xffffffe017131836 */ /* 0x040fe20000000000 */
[----:B------:R-:W-:Y:S01]  /*0e60*/  SHF.R.S32.HI R212, RZ, 0x3, R212 ;  /* 0x00000003ffd47819 */ /* 0x000fe200000114d4 */
[----:B------:R-:W-:Y:S01]  /*0e70*/  IMAD.IADD R23, R23, 0x1, R22 ;  /* 0x0000000117177824 */ /* 0x000fe200078e0216 */
[----:B------:R-:W-:Y:S01]  /*0e80*/  SHF.R.S32.HI R223, RZ, 0x1f, R190 ;  /* 0x0000001fffdf7819 */ /* 0x000fe200000114be */
[----:B------:R-:W-:Y:S01]  /*0e90*/  IMAD.SHL.U32 R17, R6, 0x100, RZ ;  /* 0x0000010006117824 */ /* 0x000fe200078e00ff */
[----:B------:R-:W-:Y:S01]  /*0ea0*/  SHF.R.S32.HI R222, RZ, 0x1f, R189 ;  /* 0x0000001fffde7819 */ /* 0x000fe200000114bd */
[----:B------:R-:W-:Y:S01]  /*0eb0*/  IMAD R185, R13, 0x8, R16 ;  /* 0x000000080db97824 */ /* 0x000fe200078e0210 */
[----:B------:R-:W-:Y:S01]  /*0ec0*/  SHF.R.S32.HI R221, RZ, 0x1f, R188 ;  /* 0x0000001fffdd7819 */ /* 0x000fe200000114bc */
[----:B------:R-:W-:Y:S01]  /*0ed0*/  IMAD.IADD R22, R22, 0x1, R19 ;  /* 0x0000000116167824 */ /* 0x000fe200078e0213 */
[----:B------:R-:W-:-:S02]  /*0ee0*/  SHF.R.S32.HI R220, RZ, 0x1f, R187 ;  /* 0x0000001fffdc7819 */ /* 0x000fc400000114bb */
[----:B------:R-:W-:Y:S02]  /*0ef0*/  SHF.R.S32.HI R219, RZ, 0x1f, R186 ;  /* 0x0000001fffdb7819 */ /* 0x000fe400000114ba */
[----:B------:R-:W-:Y:S02]  /*0f00*/  SHF.R.S32.HI R218, RZ, 0x1f, R215 ;  /* 0x0000001fffda7819 */ /* 0x000fe400000114d7 */
[----:B------:R-:W-:Y:S02]  /*0f10*/  SHF.R.S32.HI R217, RZ, 0x1f, R214 ;  /* 0x0000001fffd97819 */ /* 0x000fe400000114d6 */
[----:B------:R-:W-:-:S07]  /*0f20*/  SHF.L.U32 R2, R10, 0x1, RZ ;  /* 0x000000010a027819 */ /* 0x000fce00000006ff */
.L_x_1754:
[----:B------:R-:W-:Y:S01]  /*0f30*/  ULDC UR5, c[0x0][0xc60] ;  /* 0x0003180000057ab9 */ /* 0x000fe20000000800 */
[----:B------:R-:W-:Y:S01]  /*0f40*/  UMOV UR8, UR4 ;  /* 0x0000000400087c82 */ /* 0x000fe20008000000 */
[----:B------:R-:W-:-:S11]  /*0f50*/  UISETP.NE.AND UP0, UPT, UR5, 0x1, UPT ;  /* 0x000000010500788c */ /* 0x000fd6000bf05270 */
[----:B------:R-:W-:Y:S01]  /*0f60*/  @UP0 ULDC UR6, c[0x0][0xc64] ;  /* 0x0003190000060ab9 */ /* 0x000fe20000000800 */
[----:B------:R-:W-:Y:S01]  /*0f70*/  @UP0 ULDC UR9, c[0x0][0xc68] ;  /* 0x00031a0000090ab9 */ /* 0x000fe20000000800 */
[----:B------:R-:W-:-:S04]  /*0f80*/  UIMAD.WIDE.U32 UR6, UR4, UR6, URZ ;  /* 0x00000006040672a5 */ /* 0x000fc8000f8e003f */
[----:B------:R-:W-:-:S03]  /*0f90*/  @UP0 USHF.R.U32.HI UR8, URZ, UR9, UR7 ;  /* 0x000000093f080299 */ /* 0x000fc60008011607 */
[----:B------:R-:W-:Y:S02]  /*0fa0*/  ULDC UR6, c[0x0][0xc78] ;  /* 0x00031e0000067ab9 */ /* 0x000fe40000000800 */
[----:B------:R-:W-:Y:S02]  /*0fb0*/  UISETP.GE.AND UP0, UPT, UR8, UR6, UPT ;  /* 0x000000060800728c */ /* 0x000fe4000bf06270 */
[----:B------:R-:W-:-:S04]  /*0fc0*/  UIADD3 UR6, -UR8, URZ, URZ ;  /* 0x0000003f08067290 */ /* 0x000fc8000fffe13f */
[----:B------:R-:W-:Y:S01]  /*0fd0*/  PLOP3.LUT P0, PT, PT, PT, UP0, 0x80, 0x0 ;  /* 0x000000000000781c */ /* 0x000fe20003f0f008 */
[----:B------:R-:W-:-:S12]  /*0fe0*/  UIMAD UR9, UR5, UR6, UR4 ;  /* 0x00000006050972a4 */ /* 0x000fd8000f8e0204 */
[----:B012345:R-:W-:Y:S05]  /*0ff0*/  @!P0 BRA `(.L_x_1640) ;  /* 0x0000000000208947 */ /* 0x03ffea0003800000 */
[----:B------:R-:W-:Y:S01]  /*1000*/  ULDC UR7, c[0x0][0xc6c] ;  /* 0x00031b0000077ab9 */ /* 0x000fe20000000800 */
[----:B------:R-:W-:Y:S01]  /*1010*/  UMOV UR6, UR9 ;  /* 0x0000000900067c82 */ /* 0x000fe20008000000 */
[----:B------:R-:W-:-:S11]  /*1020*/  UISETP.NE.AND UP0, UPT, UR7, 0x1, UPT ;  /* 0x000000010700788c */ /* 0x000fd6000bf05270 */
[----:B------:R-:W-:Y:S02]  /*1030*/  @UP0 ULDC.64 UR10, c[0x0][0xc70] ;  /* 0x00031c00000a0ab9 */ /* 0x000fe40000000a00 */
[----:B------:R-:W-:-:S04]  /*1040*/  UIMAD.WIDE.U32 UR4, UR9, UR10, URZ ;  /* 0x0000000a090472a5 */ /* 0x000fc8000f8e003f */
[----:B------:R-:W-:-:S04]  /*1050*/  @UP0 USHF.R.U32.HI UR6, URZ, UR11, UR5 ;  /* 0x0000000b3f060299 */ /* 0x000fc80008011605 */
[----:B------:R-:W-:Y:S01]  /*1060*/  UIMAD UR4, UR6, UR7, URZ ;  /* 0x00000007060472a4 */ /* 0x000fe2000f8e023f */
[----:B------:R-:W-:Y:S11]  /*1070*/  BRA `(.L_x_1641) ;  /* 0x00000000001c7947 */ /* 0x000ff60003800000 */
.L_x_1640:
[----:B------:R-:W-:Y:S01]  /*1080*/  ULDC UR7, c[0x0][0xc54] ;  /* 0x0003150000077ab9 */ /* 0x000fe20000000800 */
[----:B------:R-:W-:Y:S01]  /*1090*/  UMOV UR6, UR9 ;  /* 0x0000000900067c82 */ /* 0x000fe20008000000 */
[----:B------:R-:W-:-:S11]  /*10a0*/  UISETP.NE.AND UP0, UPT, UR7, 0x1, UPT ;  /* 0x000000010700788c */ /* 0x000fd6000bf05270 */
[----:B------:R-:W-:Y:S02]  /*10b0*/  @UP0 ULDC.64 UR10, c[0x0][0xc58] ;  /* 0x00031600000a0ab9 */ /* 0x000fe40000000a00 */
[----:B------:R-:W-:-:S04]  /*10c0*/  UIMAD.WIDE.U32 UR4, UR9, UR10, URZ ;  /* 0x0000000a090472a5 */ /* 0x000fc8000f8e003f */
[----:B------:R-:W-:-:S04]  /*10d0*/  @UP0 USHF.R.U32.HI UR6, URZ, UR11, UR5 ;  /* 0x0000000b3f060299 */ /* 0x000fc80008011605 */
[----:B------:R-:W-:-:S12]  /*10e0*/  UIMAD UR4, UR6, UR7, URZ ;  /* 0x00000007060472a4 */ /* 0x000fd8000f8e023f */
.L_x_1641:
[----:B------:R-:W-:Y:S01]  /*10f0*/  ULDC UR45, c[0x0][0xc48] ;  /* 0x00031200002d7ab9 */ /* 0x000fe20000000800 */
[----:B------:R-:W-:Y:S01]  /*1100*/  ULDC.64 UR10, c[0x0][0x418] ;  /* 0x00010600000a7ab9 */ /* 0x000fe20000000a00 */
[----:B------:R-:W-:Y:S02]  /*1110*/  UISETP.NE.AND UP1, UPT, UR45, 0x1, UPT ;  /* 0x000000012d00788c */ /* 0x000fe4000bf25270 */
[----:B------:R-:W-:Y:S02]  /*1120*/  UISETP.NE.U32.AND UP0, UPT, UR10, URZ, UPT ;  /* 0x0000003f0a00728c */ /* 0x000fe4000bf05070 */
[----:B------:R-:W-:Y:S02]  /*1130*/  UIADD3 UR4, UR9, -UR4, URZ ;  /* 0x8000000409047290 */ /* 0x000fe4000fffe03f */
[----:B------:R-:W-:Y:S01]  /*1140*/  UISETP.NE.AND.EX UP0, UPT, UR11, URZ, UPT, UP0 ;  /* 0x0000003f0b00728c */ /* 0x000fe2000bf05300 */
[----:B------:R-:W-:Y:S01]  /*1150*/  ULDC UR7, c[0x0][0xc54] ;  /* 0x0003150000077ab9 */ /* 0x000fe20000000800 */
[----:B------:R-:W-:Y:S01]  /*1160*/  ULDC UR49, c[0x0][0x424] ;  /* 0x0001090000317ab9 */ /* 0x000fe20000000800 */
[----:B------:R-:W-:-:S02]  /*1170*/  UISETP.NE.AND UP2, UPT, UR46, 0x1, UPT ;  /* 0x000000012e00788c */ /* 0x000fc4000bf45270 */
[----:B------:R-:W-:Y:S02]  /*1180*/  ULOP3.LUT UR5, URZ, UR6, URZ, 0x33, !UPT ;  /* 0x000000063f057292 */ /* 0x000fe4000f8e333f */
[----:B------:R-:W-:Y:S02]  /*1190*/  UIMAD UR8, UR8, UR7, UR4 ;  /* 0x00000007080872a4 */ /* 0x000fe4000f8e0204 */
[----:B------:R-:W-:Y:S01]  /*11a0*/  USEL UR49, UR49, 0x1, UP0 ;  /* 0x0000000131317887 */ /* 0x000fe20008000000 */
[----:B------:R-:W-:Y:S01]  /*11b0*/  PLOP3.LUT P0, PT, PT, PT, UP2, 0x80, 0x0 ;  /* 0x000000000000781c */ /* 0x000fe20003f0f028 */
[----:B------:R-:W-:Y:S01]  /*11c0*/  ULDC UR44, c[0x0][0xc3c] ;  /* 0x00030f00002c7ab9 */ /* 0x000fe20000000800 */
[----:B------:R-:W-:Y:S01]  /*11d0*/  ULDC UR6, c[0x0][0x2f0] ;  /* 0x0000bc0000067ab9 */ /* 0x000fe20000000800 */
[----:B------:R-:W-:Y:S01]  /*11e0*/  @UP1 ULDC UR4, c[0x0][0xc4c] ;  /* 0x0003130000041ab9 */ /* 0x000fe20000000800 */
[----:B------:R-:W-:Y:S02]  /*11f0*/  UIADD3 UR44, UR5, UR44, URZ ;  /* 0x0000002c052c7290 */ /* 0x000fe4000fffe03f */
[----:B------:R-:W-:-:S02]  /*1200*/  UIMAD.WIDE.U32 UR4, UR8, UR4, URZ ;  /* 0x00000004080472a5 */ /* 0x000fc4000f8e003f */
[----:B------:R-:W-:Y:S01]  /*1210*/  UIMAD UR7, UR49, UR6, 0x3f ;  /* 0x0000003f310774a4 */ /* 0x000fe2000f8e0206 */
[----:B------:R-:W-:Y:S01]  /*1220*/  @UP1 ULDC UR9, c[0x0][0xc50] ;  /* 0x0003140000091ab9 */ /* 0x000fe20000000800 */
[----:B------:R-:W-:Y:S01]  /*1230*/  UMOV UR43, UR8 ;  /* 0x00000008002b7c82 */ /* 0x000fe20008000000 */
[----:B------:R-:W-:Y:S02]  /*1240*/  @UP1 USHF.R.U32.HI UR43, URZ, UR9, UR5 ;  /* 0x000000093f2b1299 */ /* 0x000fe40008011605 */
[----:B------:R-:W-:Y:S02]  /*1250*/  USHF.R.S32.HI UR4, URZ, 0x1f, UR7 ;  /* 0x0000001f3f047899 */ /* 0x000fe40008011407 */
[----:B------:R-:W-:Y:S02]  /*1260*/  UIADD3 UR5, -UR43, URZ, URZ ;  /* 0x0000003f2b057290 */ /* 0x000fe4000fffe13f */
[----:B------:R-:W-:Y:S02]  /*1270*/  ULEA.HI UR7, UR4, UR7, URZ, 0x6 ;  /* 0x0000000704077291 */ /* 0x000fe4000f8f303f */
[----:B------:R-:W-:-:S02]  /*1280*/  USHF.L.U32 UR44, UR44, 0x6, URZ ;  /* 0x000000062c2c7899 */ /* 0x000fc4000800063f */
[----:B------:R-:W-:Y:S02]  /*1290*/  UIMAD UR45, UR45, UR5, UR8 ;  /* 0x000000052d2d72a4 */ /* 0x000fe4000f8e0208 */
[----:B------:R-:W-:Y:S01]  /*12a0*/  USHF.R.S32.HI UR7, URZ, 0x6, UR7 ;  /* 0x000000063f077899 */ /* 0x000fe20008011407 */
[----:B------:R-:W-:Y:S11]  /*12b0*/  @!P0 BRA `(.L_x_1642) ;  /* 0x0000002000388947 */ /* 0x000ff60003800000 */
[----:B------:R-:W0:Y:S01]  /*12c0*/  LDC R0, c[0x0][0x448] ;  /* 0x00011200ff007b82 */ /* 0x000e220000000800 */
[----:B------:R-:W-:Y:S01]  /*12d0*/  UIADD3 UR8, UR44, 0x3f, URZ ;  /* 0x0000003f2c087890 */ /* 0x000fe2000fffe03f */
[----:B------:R-:W-:Y:S02]  /*12e0*/  ULDC UR5, c[0x0][0x288] ;  /* 0x0000a20000057ab9 */ /* 0x000fe40000000800 */
[----:B------:R-:W-:-:S04]  /*12f0*/  UIADD3 UR4, -UR5, 0x1, URZ ;  /* 0x0000000105047890 */ /* 0x000fc8000fffe13f */
[----:B------:R-:W1:Y:S01]  /*1300*/  LDC.64 R6, c[0x0][0x9e0] ;  /* 0x00027800ff067b82 */ /* 0x000e620000000a00 */
[----:B------:R-:W-:Y:S01]  /*1310*/  UIMAD UR4, UR49, UR6, UR4 ;  /* 0x00000006310472a4 */ /* 0x000fe2000f8e0204 */
[----:B0-----:R-:W-:Y:S01]  /*1320*/  ISETP.NE.AND P1, PT, R0, 0x1, PT ;  /* 0x000000010000780c */ /* 0x001fe20003f25270 */
[----:B------:R-:W-:Y:S01]  /*1330*/  IMAD.U32 R0, RZ, RZ, UR8 ;  /* 0x00000008ff007e24 */ /* 0x000fe2000f8e00ff */
[----:B-1----:R-:W-:-:S11]  /*1340*/  ISETP.GE.AND P2, PT, R7, 0x1, PT ;  /* 0x000000010700780c */ /* 0x002fd60003f46270 */
[----:B------:R-:W0:Y:S08]  /*1350*/  @P1 LDC R3, c[0x0][0x44c] ;  /* 0x00011300ff031b82 */ /* 0x000e300000000800 */
[----:B------:R-:W1:Y:S01]  /*1360*/  @P1 LDC R4, c[0x0][0x450] ;  /* 0x00011400ff041b82 */ /* 0x000e620000000800 */
[----:B0-----:R-:W-:-:S05]  /*1370*/  @P1 IMAD.HI.U32 R3, R3, UR8, RZ ;  /* 0x0000000803031c27 */ /* 0x001fca000f8e00ff */
[----:B-1----:R-:W-:-:S05]  /*1380*/  @P1 SHF.R.U32.HI R0, RZ, R4, R3 ;  /* 0x00000004ff001219 */ /* 0x002fca0000011603 */
[----:B------:R-:W-:-:S05]  /*1390*/  VIADD R9, R0, UR4 ;  /* 0x0000000400097c36 */ /* 0x000fca0008000000 */
[----:B------:R-:W-:Y:S01]  /*13a0*/  IADD3 R0, R9, R6, RZ ;  /* 0x0000000609007210 */ /* 0x000fe20007ffe0ff */
[----:B------:R-:W-:Y:S06]  /*13b0*/  @!P2 BRA `(.L_x_1643) ;  /* 0x000000000040a947 */ /* 0x000fec0003800000 */
[C---:B------:R-:W-:Y:S01]  /*13c0*/  ISETP.GT.AND P0, PT, R9.reuse, RZ, PT ;  /* 0x000000ff0900720c */ /* 0x040fe20003f04270 */
[----:B------:R-:W-:-:S12]  /*13d0*/  VIADD R3, R9, 0xffffffff ;  /* 0xffffffff09037836 */ /* 0x000fd80000000000 */
[----:B------:R-:W-:Y:S05]  /*13e0*/  @P0 BRA `(.L_x_1644) ;  /* 0x00000000001c0947 */ /* 0x000fea0003800000 */
[----:B------:R-:W-:Y:S01]  /*13f0*/  ISETP.NE.AND P0, PT, R7, 0x1, PT ;  /* 0x000000010700780c */ /* 0x000fe20003f05270 */
[----:B------:R-:W-:-:S12]  /*1400*/  IMAD.MOV R3, RZ, RZ, -R9 ;  /* 0x000000ffff037224 */ /* 0x000fd800078e0a09 */
[----:B------:R-:W0:Y:S02]  /*1410*/  @P0 LDC.64 R4, c[0x0][0x9e8] ;  /* 0x00027a00ff040b82 */ /* 0x000e240000000a00 */
[----:B0-----:R-:W-:-:S05]  /*1420*/  @P0 IMAD.HI.U32 R4, R3, R4, RZ ;  /* 0x0000000403040227 */ /* 0x001fca00078e00ff */
[----:B------:R-:W-:-:S04]  /*1430*/  @P0 SHF.R.U32.HI R3, RZ, R5, R4 ;  /* 0x00000005ff030219 */ /* 0x000fc80000011604 */
[----:B------:R-:W-:Y:S01]  /*1440*/  LOP3.LUT R3, RZ, R3, RZ, 0x33, !PT ;  /* 0x00000003ff037212 */ /* 0x000fe200078e33ff */
[----:B------:R-:W-:Y:S06]  /*1450*/  BRA `(.L_x_1645) ;  /* 0x0000000000107947 */ /* 0x000fec0003800000 */
.L_x_1644:
[----:B------:R-:W-:-:S13]  /*1460*/  ISETP.NE.AND P0, PT, R7, 0x1, PT ;  /* 0x000000010700780c */ /* 0x000fda0003f05270 */
[----:B------:R-:W0:Y:S02]  /*1470*/  @P0 LDC.64 R4, c[0x0][0x9e8] ;  /* 0x00027a00ff040b82 */ /* 0x000e240000000a00 */
[----:B0-----:R-:W-:-:S05]  /*1480*/  @P0 IMAD.HI.U32 R4, R3, R4, RZ ;  /* 0x0000000403040227 */ /* 0x001fca00078e00ff */
[----:B------:R-:W-:-:S07]  /*1490*/  @P0 SHF.R.U32.HI R3, RZ, R5, R4 ;  /* 0x00000005ff030219 */ /* 0x000fce0000011604 */
.L_x_1645:
[----:B------:R-:W-:-:S05]  /*14a0*/  IMAD R3, R3, R7, R7 ;  /* 0x0000000703037224 */ /* 0x000fca00078e0207 */
[----:B------:R-:W-:-:S07]  /*14b0*/  VIMNMX R0, R0, R3, PT ;  /* 0x0000000300007248 */ /* 0x000fce0003fe0100 */
.L_x_1643:
[----:B------:R-:W0:Y:S01]  /*14c0*/  @P1 LDC R5, c[0x0][0x44c] ;  /* 0x00011300ff051b82 */ /* 0x000e220000000800 */
[----:B------:R-:W-:Y:S01]  /*14d0*/  VIADD R0, R0, 0x3f ;  /* 0x0000003f00007836 */ /* 0x000fe20000000000 */
[----:B------:R-:W-:Y:S01]  /*14e0*/  UIMAD UR6, UR49, UR6, -UR5 ;  /* 0x00000006310672a4 */ /* 0x000fe2000f8e0a05 */
[----:B------:R-:W-:Y:S01]  /*14f0*/  IMAD.U32 R4, RZ, RZ, UR44 ;  /* 0x0000002cff047e24 */ /* 0x000fe2000f8e00ff */
[----:B------:R-:W-:Y:S02]  /*1500*/  ULDC UR4, c[0x0][0x9dc] ;  /* 0x0002770000047ab9 */ /* 0x000fe40000000800 */
[----:B------:R-:W-:Y:S02]  /*1510*/  SHF.R.S32.HI R3, RZ, 0x1f, R0 ;  /* 0x0000001fff037819 */ /* 0x000fe40000011400 */
[----:B------:R-:W1:Y:S02]  /*1520*/  @P1 LDC R6, c[0x0][0x450] ;  /* 0x00011400ff061b82 */ /* 0x000e640000000800 */
[----:B------:R-:W-:-:S04]  /*1530*/  LEA.HI R3, R3, R0, RZ, 0x6 ;  /* 0x0000000003037211 */ /* 0x000fc800078f30ff */
[----:B------:R-:W-:Y:S01]  /*1540*/  SHF.R.S32.HI R3, RZ, 0x6, R3 ;  /* 0x00000006ff037819 */ /* 0x000fe20000011403 */
[----:B0-----:R-:W-:-:S05]  /*1550*/  @P1 IMAD.HI.U32 R5, R5, UR44, RZ ;  /* 0x0000002c05051c27 */ /* 0x001fca000f8e00ff */
[----:B-1----:R-:W-:-:S05]  /*1560*/  @P1 SHF.R.U32.HI R4, RZ, R6, R5 ;  /* 0x00000006ff041219 */ /* 0x002fca0000011605 */
[----:B------:R-:W-:Y:S01]  /*1570*/  VIADD R0, R4, UR6 ;  /* 0x0000000604007c36 */ /* 0x000fe20008000000 */
[----:B------:R-:W-:-:S04]  /*1580*/  VIMNMX R4, R3, UR7, PT ;  /* 0x0000000703047c48 */ /* 0x000fc8000bfe0100 */
[----:B------:R-:W-:Y:S01]  /*1590*/  IADD3 R3, R0, -UR4, RZ ;  /* 0x8000000400037c10 */ /* 0x000fe2000fffe0ff */
[----:B------:R-:W-:Y:S06]  /*15a0*/  @!P2 BRA `(.L_x_1646) ;  /* 0x00000000003ca947 */ /* 0x000fec0003800000 */
[----:B------:R-:W-:-:S13]  /*15b0*/  ISETP.GT.AND P0, PT, R0, -0x1, PT ;  /* 0xffffffff0000780c */ /* 0x000fda0003f04270 */
[----:B------:R-:W-:Y:S05]  /*15c0*/  @P0 BRA `(.L_x_1647) ;  /* 0x00000000001c0947 */ /* 0x000fea0003800000 */
[----:B------:R-:W-:Y:S02]  /*15d0*/  ISETP.NE.AND P0, PT, R7, 0x1, PT ;  /* 0x000000010700780c */ /* 0x000fe40003f05270 */
[----:B------:R-:W-:-:S11]  /*15e0*/  LOP3.LUT R5, RZ, R0, RZ, 0x33, !PT ;  /* 0x00000000ff057212 */ /* 0x000fd600078e33ff */
[----:B------:R-:W0:Y:S02]  /*15f0*/  @P0 LDC.64 R8, c[0x0][0x9e8] ;  /* 0x00027a00ff080b82 */ /* 0x000e240000000a00 */
[----:B0-----:R-:W-:-:S05]  /*1600*/  @P0 IMAD.HI.U32 R0, R5, R8, RZ ;  /* 0x0000000805000227 */ /* 0x001fca00078e00ff */
[----:B------:R-:W-:-:S04]  /*1610*/  @P0 SHF.R.U32.HI R5, RZ, R9, R0 ;  /* 0x00000009ff050219 */ /* 0x000fc80000011600 */
[----:B------:R-:W-:Y:S01]  /*1620*/  LOP3.LUT R0, RZ, R5, RZ, 0x33, !PT ;  /* 0x00000005ff007212 */ /* 0x000fe200078e33ff */
[----:B------:R-:W-:Y:S06]  /*1630*/  BRA `(.L_x_1648) ;  /* 0x0000000000107947 */ /* 0x000fec0003800000 */
.L_x_1647:
[----:B------:R-:W-:-:S13]  /*1640*/  ISETP.NE.AND P0, PT, R7, 0x1, PT ;  /* 0x000000010700780c */ /* 0x000fda0003f05270 */
[----:B------:R-:W0:Y:S02]  /*1650*/  @P0 LDC.64 R8, c[0x0][0x9e8] ;  /* 0x00027a00ff080b82 */ /* 0x000e240000000a00 */
[----:B0-----:R-:W-:-:S05]  /*1660*/  @P0 IMAD.HI.U32 R6, R0, R8, RZ ;  /* 0x0000000800060227 */ /* 0x001fca00078e00ff */
[----:B------:R-:W-:-:S07]  /*1670*/  @P0 SHF.R.U32.HI R0, RZ, R9, R6 ;  /* 0x00000009ff000219 */ /* 0x000fce0000011606 */
.L_x_1648:
[----:B------:R-:W-:-:S05]  /*1680*/  IMAD R0, R0, R7, RZ ;  /* 0x0000000700007224 */ /* 0x000fca00078e02ff */
[----:B------:R-:W-:-:S07]  /*1690*/  VIMNMX R3, R3, R0, !PT ;  /* 0x0000000003037248 */ /* 0x000fce0007fe0100 */
.L_x_1646:
[----:B------:R-:W-:Y:S01]  /*16a0*/  SHF.R.S32.HI R6, RZ, 0x1f, R3 ;  /* 0x0000001fff067819 */ /* 0x000fe20000011403 */
[----:B------:R-:W-:Y:S01]  /*16b0*/  IMAD.MOV.U32 R0, RZ, RZ, RZ ;  /* 0x000000ffff007224 */ /* 0x000fe200078e00ff */
[----:B------:R-:W-:Y:S02]  /*16c0*/  PLOP3.LUT P0, PT, PT, PT, PT, 0x80, 0x0 ;  /* 0x000000000000781c */ /* 0x000fe40003f0f070 */
[----:B------:R-:W-:Y:S02]  /*16d0*/  CS2R R150, SRZ ;  /* 0x0000000000967805 */ /* 0x000fe4000001ff00 */
[----:B------:R-:W-:Y:S01]  /*16e0*/  LEA.HI R6, R6, R3, RZ, 0x6 ;  /* 0x0000000306067211 */ /* 0x000fe200078f30ff */
[----:B------:R-:W-:Y:S01]  /*16f0*/  IMAD.MOV.U32 R3, RZ, RZ, RZ ;  /* 0x000000ffff037224 */ /* 0x000fe200078e00ff */
[----:B------:R-:W-:Y:S02]  /*1700*/  CS2R R148, SRZ ;  /* 0x0000000000947805 */ /* 0x000fe4000001ff00 */
[----:B------:R-:W-:-:S02]  /*1710*/  CS2R R146, SRZ ;  /* 0x0000000000927805 */ /* 0x000fc4000001ff00 */
[----:B------:R-:W-:Y:S02]  /*1720*/  SHF.R.S32.HI R5, RZ, 0x6, R6 ;  /* 0x00000006ff057819 */ /* 0x000fe40000011406 */
[----:B------:R-:W-:Y:S02]  /*1730*/  CS2R R144, SRZ ;  /* 0x0000000000907805 */ /* 0x000fe4000001ff00 */
[----:B------:R-:W-:Y:S02]  /*1740*/  CS2R R164, SRZ ;  /* 0x0000000000a47805 */ /* 0x000fe4000001ff00 */
[----:B------:R-:W-:Y:S02]  /*1750*/  CS2R R140, SRZ ;  /* 0x00000000008c7805 */ /* 0x000fe4000001ff00 */
[----:B------:R-:W-:Y:S02]  /*1760*/  VIMNMX R5, RZ, R5, !PT ;  /* 0x00000005ff057248 */ /* 0x000fe40007fe0100 */
[----:B------:R-:W-:-:S02]  /*1770*/  CS2R R162, SRZ ;  /* 0x0000000000a27805 */ /* 0x000fc4000001ff00 */
[----:B------:R-:W-:Y:S02]  /*1780*/  CS2R R136, SRZ ;  /* 0x0000000000887805 */ /* 0x000fe4000001ff00 */
[----:B------:R-:W-:Y:S02]  /*1790*/  CS2R R160, SRZ ;  /* 0x0000000000a07805 */ /* 0x000fe4000001ff00 */
[----:B------:R-:W-:Y:S02]  /*17a0*/  ISETP.GT.AND P1, PT, R4, R5, PT ;  /* 0x000000050400720c */ /* 0x000fe40003f24270 */
[----:B------:R-:W-:Y:S02]  /*17b0*/  CS2R R132, SRZ ;  /* 0x0000000000847805 */ /* 0x000fe4000001ff00 */
[----:B------:R-:W-:Y:S02]  /*17c0*/  CS2R R158, SRZ ;  /* 0x00000000009e7805 */ /* 0x000fe4000001ff00 */
[----:B------:R-:W-:-:S02]  /*17d0*/  CS2R R156, SRZ ;  /* 0x00000000009c7805 */ /* 0x000fc4000001ff00 */
[----:B------:R-:W-:Y:S02]  /*17e0*/  CS2R R128, SRZ ;  /* 0x0000000000807805 */ /* 0x000fe4000001ff00 */
        /* <DEDUP_REMOVED lines=49> */
[----:B------:R-:W-:Y:S01]  /*1b00*/  CS2R R30, SRZ ;  /* 0x00000000001e7805 */ /* 0x000fe2000001ff00 */
[----:B------:R-:W-:Y:S01]  /*1b10*/  IMAD.MOV.U32 R7, RZ, RZ, RZ ;  /* 0x000000ffff077224 */ /* 0x000fe200078e00ff */
[----:B------:R-:W-:Y:S02]  /*1b20*/  CS2R R26, SRZ ;  /* 0x00000000001a7805 */ /* 0x000fe4000001ff00 */
[----:B------:R-:W-:Y:S01]  /*1b30*/  MOV R210, RZ ;  /* 0x000000ff00d27202 */ /* 0x000fe20000000f00 */
[----:B------:R-:W-:Y:S06]  /*1b40*/  @!P1 BRA `(.L_x_1649) ;  /* 0x000000c000d89947 */ /* 0x000fec0003800000 */
        /* <DEDUP_REMOVED lines=14> */
.L_x_1650:
[----:B------:R-:W-:Y:S01]  /*1c30*/  ULEA UR21, UR38, UR42, 0x3 ;  /* 0x0000002a26157291 */ /* 0x000fe2000f8e183f */
[----:B------:R-:W-:-:S05]  /*1c40*/  IMAD.U32 R0, RZ, RZ, UR37 ;  /* 0x00000025ff007e24 */ /* 0x000fca000f8e00ff */
[----:B------:R-:W-:-:S04]  /*1c50*/  SHF.L.U32 R0, R0, 0x1f, RZ ;  /* 0x0000001f00007819 */ /* 0x000fc800000006ff */
[----:B------:R-:W0:Y:S02]  /*1c60*/  SYNCS.PHASECHK.TRANS64.TRYWAIT P1, [UR21+0x28c50], R0 ;  /* 0x028c5000ff0075a7 */ /* 0x000e240008020155 */
[----:B0-----:R-:W-:Y:S05]  /*1c70*/  @!P1 BRA `(.L_x_1651) ;  /* 0x0000013000149947 */ /* 0x001fea0003800000 */
.L_x_1824:
[----:B------:R-:W-:Y:S01]  /*1c80*/  BAR.SYNC.DEFER_BLOCKING 0xe, 0x100 ;  /* 0x0384000000007b1d */ /* 0x000fe20000010000 */
[----:B------:R-:W-:Y:S02]  /*1c90*/  UIADD3 UR4, UR42, 0x26800, URZ ;  /* 0x000268002a047890 */ /* 0x000fe4000fffe03f */
[----:B------:R-:W-:Y:S02]  /*1ca0*/  ULEA UR18, UR38, UR20, 0xc ;  /* 0x0000001426127291 */ /* 0x000fe4000f8e603f */
[----:B------:R-:W-:Y:S01]  /*1cb0*/  USHF.R.U32.HI UR4, URZ, 0x4, UR4 ;  /* 0x000000043f047899 */ /* 0x000fe20008011604 */
[----:B------:R-:W-:Y:S01]  /*1cc0*/  UMOV UR19, 0x40000040 ;  /* 0x4000004000137882 */ /* 0x000fe20000000000 */
[----:B------:R-:W-:Y:S02]  /*1cd0*/  UMOV UR17, 0x40000040 ;  /* 0x4000004000117882 */ /* 0x000fe40000000000 */
[----:B------:R-:W-:Y:S02]  /*1ce0*/  ULOP3.LUT UR4, UR4, 0x3fff, URZ, 0xc0, !UPT ;  /* 0x00003fff04047892 */ /* 0x000fe4000f8ec03f */
[----:B------:R-:W-:-:S02]  /*1cf0*/  UIADD3 UR6, UR18, 0x80, URZ ;  /* 0x0000008012067890 */ /* 0x000fc4000fffe03f */
[----:B------:R-:W-:Y:S01]  /*1d00*/  ULOP3.LUT UR16, UR4, 0x10000, URZ, 0xfc, !UPT ;  /* 0x0001000004107892 */ /* 0x000fe2000f8efc3f */
[----:B------:R-:W-:Y:S01]  /*1d10*/  UMOV UR7, 0x40000040 ;  /* 0x4000004000077882 */ /* 0x000fe20000000000 */
[----:B------:R-:W-:Y:S02]  /*1d20*/  UMOV UR5, 0x40000040 ;  /* 0x4000004000057882 */ /* 0x000fe40000000000 */
[----:B------:R-:W-:Y:S02]  /*1d30*/  UIADD3 UR4, UR16, 0x2, URZ ;  /* 0x0000000210047890 */ /* 0x000fe4000fffe03f */
[----:B------:R-:W-:Y:S02]  /*1d40*/  UIADD3 UR10, UR18, 0x100, URZ ;  /* 0x00000100120a7890 */ /* 0x000fe4000fffe03f */
[----:B------:R-:W-:Y:S01]  /*1d50*/  UIADD3 UR8, UR16, 0x4, URZ ;  /* 0x0000000410087890 */ /* 0x000fe2000fffe03f */
[----:B------:R-:W-:Y:S01]  /*1d60*/  UMOV UR11, 0x40000040 ;  /* 0x40000040000b7882 */ /* 0x000fe20000000000 */
[----:B------:R-:W-:Y:S01]  /*1d70*/  WARPGROUP.ARRIVE ;  /* 0x00000000000079c5 */ /* 0x000fe20000000000 */
[----:B------:R-:W-:Y:S01]  /*1d80*/  UMOV UR9, 0x40000040 ;  /* 0x4000004000097882 */ /* 0x000fe20000000000 */
[----:B------:R-:W-:-:S02]  /*1d90*/  UIADD3 UR14, UR18, 0x180, URZ ;  /* 0x00000180120e7890 */ /* 0x000fc4000fffe03f */
[----:B------:R-:W-:Y:S02]  /*1da0*/  UIADD3 UR12, UR16, 0x6, URZ ;  /* 0x00000006100c7890 */ /* 0x000fe4000fffe03f */
[----:B------:R-:W-:Y:S01]  /*1db0*/  HGMMA.64x256x16.F32 R24, gdesc[UR16].tnspB, RZ, !UPT, gsb0 ;  /* 0x43e00000101879f0 */ /* 0x000fe2000c0008ff */
[----:B------:R-:W-:Y:S01]  /*1dc0*/  UMOV UR15, 0x40000040 ;  /* 0x40000040000f7882 */ /* 0x000fe20000000000 */
[----:B------:R-:W-:Y:S01]  /*1dd0*/  UMOV UR13, 0x40000040 ;  /* 0x40000040000d7882 */ /* 0x000fe20000000000 */
        /* <DEDUP_REMOVED lines=16> */
.L_x_1652:
[----:B------:R-:W-:Y:S01]  /*1ee0*/  VIADD R4, R4, 0xfffffffe ;  /* 0xfffffffe04047836 */ /* 0x000fe20000000000 */
[----:B------:R-:W-:-:S04]  /*1ef0*/  UIADD3 UR6, UR21, 0x28c60, URZ ;  /* 0x00028c6015067890 */ /* 0x000fc8000fffe03f */
[----:B------:R-:W-:Y:S01]  /*1f00*/  ISETP.GE.AND P1, PT, R4, R5, PT ;  /* 0x000000050400720c */ /* 0x000fe20003f26270 */
[----:B------:R-:W-:-:S09]  /*1f10*/  UPRMT UR6, UR40, 0x654, UR6 ;  /* 0x0000065428067896 */ /* 0x000fd20008000006 */
[----:B------:R-:W-:Y:S03]  /*1f20*/  SYNCS.ARRIVE.TRANS64.RED.A1T0 RZ, [UR6], RZ ;  /* 0x000000ffffff79a7 */ /* 0x000fe60008100406 */
[----:B------:R-:W-:Y:S05]  /*1f30*/  @!P1 BRA `(.L_x_1653) ;  /* 0x0000000800d89947 */ /* 0x000fea0003800000 */
.L_x_1659:
[----:B------:R-:W-:Y:S01]  /*1f40*/  BAR.SYNC.DEFER_BLOCKING 0xe, 0x100 ;  /* 0x0384000000007b1d */ /* 0x000fe20000010000 */
[----:B01----:R-:W-:Y:S01]  /*1f50*/  IMAD.U32 R3, RZ, RZ, UR38 ;  /* 0x00000026ff037e24 */ /* 0x003fe2000f8e00ff */
[----:B------:R-:W-:Y:S01]  /*1f60*/  UIADD3 UR38, UR38, 0x1, URZ ;  /* 0x0000000126267890 */ /* 0x000fe2000fffe03f */
[C---:B------:R-:W-:Y:S01]  /*1f70*/  ISETP.GT.AND P2, PT, R4.reuse, R5, PT ;  /* 0x000000050400720c */ /* 0x040fe20003f44270 */
        /* <DEDUP_REMOVED lines=139> */
.L_x_1654:
[----:B------:R-:W-:Y:S01]  /*2830*/  ULEA UR21, UR38, UR42, 0x3 ;  /* 0x0000002a26157291 */ /* 0x000fe2000f8e183f */
[----:B------:R-:W-:-:S04]  /*2840*/  MOV R0, UR37 ;  /* 0x0000002500007c02 */ /* 0x000fc80008000f00 */
[----:B------:R-:W-:-:S04]  /*2850*/  SHF.L.U32 R0, R0, 0x1f, RZ ;  /* 0x0000001f00007819 */ /* 0x000fc800000006ff */
[----:B------:R0:W1:Y:S01]  /*2860*/  SYNCS.PHASECHK.TRANS64.TRYWAIT P1, [UR21+0x28c50], R0 ;  /* 0x028c5000ff0075a7 */ /* 0x0000620008020155 */
[----:B------:R-:W-:Y:S05]  /*2870*/  @!P0 BRA `(.L_x_1655) ;  /* 0x0000000000048947 */ /* 0x000fea0003800000 */
[----:B------:R-:W-:Y:S01]  /*2880*/  BPT.TRAP 0x1 ;  /* 0x000000040000795c */ /* 0x000fe20000300000 */
.L_x_1655:
[----:B-1----:R-:W-:Y:S05]  /*2890*/  @P1 BRA `(.L_x_1656) ;  /* 0x0000000000081947 */ /* 0x002fea0003800000 */
[----:B------:R-:W1:Y:S02]  /*28a0*/  SYNCS.PHASECHK.TRANS64.TRYWAIT P1, [UR21+0x28c50], R0 ;  /* 0x028c5000ff0075a7 */ /* 0x000e640008020155 */
[----:B-1----:R-:W-:Y:S05]  /*28b0*/  @!P1 BRA `(.L_x_1657) ;  /* 0x00000124001c9947 */ /* 0x002fea0003800000 */
.L_x_1656:
[----:B------:R-:W-:Y:S01]  /*28c0*/  ULEA UR18, UR38, UR20, 0xc ;  /* 0x0000001426127291 */ /* 0x000fe2000f8e603f */
[----:B------:R-:W-:Y:S01]  /*28d0*/  WARPGROUP.ARRIVE ;  /* 0x00000000000079c5 */ /* 0x000fe20000000000 */
[----:B------:R-:W-:Y:S01]  /*28e0*/  UMOV UR19, 0x40000040 ;  /* 0x4000004000137882 */ /* 0x000fe20000000000 */
[----:B------:R-:W-:Y:S01]  /*28f0*/  UMOV UR7, 0x40000040 ;  /* 0x4000004000077882 */ /* 0x000fe20000000000 */
[----:B------:R-:W-:Y:S02]  /*2900*/  UIADD3 UR6, UR18, 0x80, URZ ;  /* 0x0000008012067890 */ /* 0x000fe4000fffe03f */
[----:B------:R-:W-:Y:S01]  /*2910*/  UIADD3 UR10, UR18, 0x100, URZ ;  /* 0x00000100120a7890 */ /* 0x000fe2000fffe03f */
[----:B------:R-:W-:Y:S02]  /*2920*/  UMOV UR11, 0x40000040 ;  /* 0x40000040000b7882 */ /* 0x000fe40000000000 */
[----:B------:R-:W-:Y:S01]  /*2930*/  HGMMA.64x256x16.F32 R24, gdesc[UR16].tnspB, R24, gsb0 ;  /* 0x43e00000101879f0 */ /* 0x000fe20008000818 */
[----:B------:R-:W-:Y:S01]  /*2940*/  UIADD3 UR14, UR18, 0x180, URZ ;  /* 0x00000180120e7890 */ /* 0x000fe2000fffe03f */
[----:B------:R-:W-:Y:S01]  /*2950*/  UMOV UR15, 0x40000040 ;  /* 0x40000040000f7882 */ /* 0x000fe20000000000 */
[----:B------:R-:W-:-:S02]  /*2960*/  WARPGROUP.DEPBAR.LE gsb0, 0x0 ;  /* 0x00008000000079c5 */ /* 0x000fc40000010000 */
        /* <DEDUP_REMOVED lines=15> */
.L_x_1658:
[----:B------:R-:W-:-:S04]  /*2a60*/  UIADD3 UR6, UR21, 0x28c60, URZ ;  /* 0x00028c6015067890 */ /* 0x000fc8000fffe03f */
[----:B------:R-:W-:-:S09]  /*2a70*/  UPRMT UR6, UR40, 0x654, UR6 ;  /* 0x0000065428067896 */ /* 0x000fd20008000006 */
[----:B------:R-:W-:Y:S01]  /*2a80*/  SYNCS.ARRIVE.TRANS64.RED.A1T0 RZ, [UR6], RZ ;  /* 0x000000ffffff79a7 */ /* 0x000fe20008100406 */
[----:B------:R-:W-:Y:S05]  /*2a90*/  @P2 BRA `(.L_x_1659) ;  /* 0xfffffff400282947 */ /* 0x000fea000383ffff */
.L_x_1653:
[----:B------:R-:W-:Y:S01]  /*2aa0*/  BAR.SYNC.DEFER_BLOCKING 0xe, 0x100 ;  /* 0x0384000000007b1d */ /* 0x000fe20000010000 */
[----:B01----:R-:W-:Y:S01]  /*2ab0*/  IMAD.U32 R3, RZ, RZ, UR38 ;  /* 0x00000026ff037e24 */ /* 0x003fe2000f8e00ff */
[----:B------:R-:W-:Y:S01]  /*2ac0*/  UIADD3 UR38, UR38, 0x1, URZ ;  /* 0x0000000126267890 */ /* 0x000fe2000fffe03f */
[----:B------:R-:W-:Y:S02]  /*2ad0*/  PLOP3.LUT P0, PT, PT, PT, PT, 0x8, 0x0 ;  /* 0x000000000000781c */ /* 0x000fe40003f0e170 */
        /* <DEDUP_REMOVED lines=140> */
.L_x_1642:
[----:B------:R-:W-:Y:S01]  /*33a0*/  ULDC UR4, c[0x0][0x448] ;  /* 0x0001120000047ab9 */ /* 0x000fe20000000800 */
[----:B------:R-:W-:Y:S02]  /*33b0*/  UIADD3 UR10, UR44, 0x3f, URZ ;  /* 0x0000003f2c0a7890 */ /* 0x000fe4000fffe03f */
[----:B------:R-:W-:Y:S01]  /*33c0*/  UISETP.NE.AND UP0, UPT, UR4, 0x1, UPT ;  /* 0x000000010400788c */ /* 0x000fe2000bf05270 */
[----:B------:R-:W-:Y:S02]  /*33d0*/  ULDC UR11, c[0x0][0x288] ;  /* 0x0000a200000b7ab9 */ /* 0x000fe40000000800 */
[----:B------:R-:W-:Y:S01]  /*33e0*/  ULDC.64 UR4, c[0x0][0x9e0] ;  /* 0x0002780000047ab9 */ /* 0x000fe20000000a00 */
[----:B------:R-:W-:Y:S02]  /*33f0*/  UP2UR UR51, UPR, URZ, 0x1 ;  /* 0x000000013f337883 */ /* 0x000fe40008000000 */
[----:B------:R-:W-:-:S04]  /*3400*/  UIADD3 UR12, -UR11, 0x1, URZ ;  /* 0x000000010b0c7890 */ /* 0x000fc8000fffe13f */
[----:B------:R-:W-:Y:S01]  /*3410*/  UIMAD UR12, UR49, UR6, UR12 ;  /* 0x00000006310c72a4 */ /* 0x000fe2000f8e020c */
[----:B------:R-:W-:Y:S01]  /*3420*/  @UP0 ULDC UR8, c[0x0][0x44c] ;  /* 0x0001130000080ab9 */ /* 0x000fe20000000800 */
[----:B------:R-:W-:Y:S01]  /*3430*/  @UP0 ULDC UR13, c[0x0][0x450] ;  /* 0x00011400000d0ab9 */ /* 0x000fe20000000800 */
[----:B------:R-:W-:-:S04]  /*3440*/  UIMAD.WIDE.U32 UR8, UR10, UR8, URZ ;  /* 0x000000080a0872a5 */ /* 0x000fc8000f8e003f */
[----:B------:R-:W-:Y:S02]  /*3450*/  @UP0 USHF.R.U32.HI UR10, URZ, UR13, UR9 ;  /* 0x0000000d3f0a0299 */ /* 0x000fe40008011609 */
[----:B------:R-:W-:Y:S02]  /*3460*/  UISETP.GE.AND UP0, UPT, UR5, 0x1, UPT ;  /* 0x000000010500788c */ /* 0x000fe4000bf06270 */
[----:B------:R-:W-:Y:S02]  /*3470*/  UIADD3 UR10, UR12, UR10, URZ ;  /* 0x0000000a0c0a7290 */ /* 0x000fe4000fffe03f */
[----:B------:R-:W-:Y:S02]  /*3480*/  UP2UR UR50, UPR, URZ, 0x1 ;  /* 0x000000013f327883 */ /* 0x000fe40008000000 */
[----:B------:R-:W-:Y:S01]  /*3490*/  PLOP3.LUT P0, PT, PT, PT, UP0, 0x40, 0x0 ;  /* 0x000000000000781c */ /* 0x000fe20003f0e808 */
[----:B------:R-:W-:-:S06]  /*34a0*/  UIADD3 UR4, UR10, UR4, URZ ;  /* 0x000000040a047290 */ /* 0x000fcc000fffe03f */
[----:B------:R-:W-:-:S06]  /*34b0*/  IMAD.U32 R0, RZ, RZ, UR4 ;  /* 0x00000004ff007e24 */ /* 0x000fcc000f8e00ff */
[----:B------:R-:W-:Y:S05]  /*34c0*/  @P0 BRA `(.L_x_1660) ;  /* 0x0000000000400947 */ /* 0x000fea0003800000 */
[----:B------:R-:W-:Y:S01]  /*34d0*/  ISETP.LT.AND P0, PT, RZ, UR10, PT ;  /* 0x0000000aff007c0c */ /* 0x000fe2000bf01270 */
[----:B------:R-:W-:-:S12]  /*34e0*/  UIADD3 UR4, UR10, -0x1, URZ ;  /* 0xffffffff0a047890 */ /* 0x000fd8000fffe03f */
[----:B------:R-:W-:Y:S05]  /*34f0*/  @P0 BRA `(.L_x_1661) ;  /* 0x00000000001c0947 */ /* 0x000fea0003800000 */
[----:B------:R-:W-:Y:S02]  /*3500*/  UISETP.NE.AND UP0, UPT, UR5, 0x1, UPT ;  /* 0x000000010500788c */ /* 0x000fe4000bf05270 */
[----:B------:R-:W-:-:S09]  /*3510*/  UIADD3 UR4, -UR10, URZ, URZ ;  /* 0x0000003f0a047290 */ /* 0x000fd2000fffe13f */
[----:B------:R-:W-:Y:S02]  /*3520*/  @UP0 ULDC.64 UR12, c[0x0][0x9e8] ;  /* 0x00027a00000c0ab9 */ /* 0x000fe40000000a00 */
[----:B------:R-:W-:-:S04]  /*3530*/  UIMAD.WIDE.U32 UR8, UR4, UR12, URZ ;  /* 0x0000000c040872a5 */ /* 0x000fc8000f8e003f */
[----:B------:R-:W-:-:S04]  /*3540*/  @UP0 USHF.R.U32.HI UR4, URZ, UR13, UR9 ;  /* 0x0000000d3f040299 */ /* 0x000fc80008011609 */
[----:B------:R-:W-:Y:S01]  /*3550*/  ULOP3.LUT UR4, URZ, UR4, URZ, 0x33, !UPT ;  /* 0x000000043f047292 */ /* 0x000fe2000f8e333f */
[----:B------:R-:W-:Y:S11]  /*3560*/  BRA `(.L_x_1662) ;  /* 0x0000000000107947 */ /* 0x000ff60003800000 */
.L_x_1661:
[----:B------:R-:W-:-:S11]  /*3570*/  UISETP.NE.AND UP0, UPT, UR5, 0x1, UPT ;  /* 0x000000010500788c */ /* 0x000fd6000bf05270 */
[----:B------:R-:W-:Y:S02]  /*3580*/  @UP0 ULDC.64 UR12, c[0x0][0x9e8] ;  /* 0x00027a00000c0ab9 */ /* 0x000fe40000000a00 */
[----:B------:R-:W-:-:S04]  /*3590*/  UIMAD.WIDE.U32 UR8, UR4, UR12, URZ ;  /* 0x0000000c040872a5 */ /* 0x000fc8000f8e003f */
[----:B------:R-:W-:-:S12]  /*35a0*/  @UP0 USHF.R.U32.HI UR4, URZ, UR13, UR9 ;  /* 0x0000000d3f040299 */ /* 0x000fd80008011609 */
.L_x_1662:
[----:B------:R-:W-:-:S06]  /*35b0*/  UIMAD UR4, UR4, UR5, UR5 ;  /* 0x00000005040472a4 */ /* 0x000fcc000f8e0205 */
[----:B------:R-:W-:-:S07]  /*35c0*/  VIMNMX R0, R0, UR4, PT ;  /* 0x0000000400007c48 */ /* 0x000fce000bfe0100 */
.L_x_1660:
[----:B------:R-:W-:Y:S01]  /*35d0*/  UISETP.NE.AND UP0, UPT, UR51, URZ, UPT ;  /* 0x0000003f3300728c */ /* 0x000fe2000bf05270 */
[----:B------:R-:W-:Y:S01]  /*35e0*/  IADD3 R0, R0, 0x3f, RZ ;  /* 0x0000003f00007810 */ /* 0x000fe20007ffe0ff */
[----:B------:R-:W-:Y:S01]  /*35f0*/  UMOV UR4, UR44 ;  /* 0x0000002c00047c82 */ /* 0x000fe20008000000 */
[----:B------:R-:W-:Y:S02]  /*3600*/  UIMAD UR6, UR49, UR6, -UR11 ;  /* 0x00000006310672a4 */ /* 0x000fe4000f8e0a0b */
[----:B------:R-:W-:-:S04]  /*3610*/  SHF.R.S32.HI R3, RZ, 0x1f, R0 ;  /* 0x0000001fff037819 */ /* 0x000fc80000011400 */
[----:B------:R-:W-:Y:S02]  /*3620*/  LEA.HI R3, R3, R0, RZ, 0x6 ;  /* 0x0000000003037211 */ /* 0x000fe400078f30ff */
[----:B------:R-:W-:Y:S01]  /*3630*/  @UP0 ULDC UR8, c[0x0][0x44c] ;  /* 0x0001130000080ab9 */ /* 0x000fe20000000800 */
[----:B------:R-:W-:Y:S01]  /*3640*/  @UP0 ULDC UR10, c[0x0][0x450] ;  /* 0x00011400000a0ab9 */ /* 0x000fe20000000800 */
[----:B------:R-:W-:Y:S01]  /*3650*/  UIMAD.WIDE.U32 UR8, UR44, UR8, URZ ;  /* 0x000000082c0872a5 */ /* 0x000fe2000f8e003f */
[----:B------:R-:W-:-:S03]  /*3660*/  SHF.R.S32.HI R3, RZ, 0x6, R3 ;  /* 0x00000006ff037819 */ /* 0x000fc60000011403 */
[----:B------:R-:W-:Y:S01]  /*3670*/  @UP0 USHF.R.U32.HI UR4, URZ, UR10, UR9 ;  /* 0x0000000a3f040299 */ /* 0x000fe20008011609 */
[----:B------:R-:W-:Y:S01]  /*3680*/  VIMNMX R152, R3, UR7, PT ;  /* 0x0000000703987c48 */ /* 0x000fe2000bfe0100 */
[----:B------:R-:W-:Y:S02]  /*3690*/  UISETP.GE.AND UP0, UPT, UR5, 0x1, UPT ;  /* 0x000000010500788c */ /* 0x000fe4000bf06270 */
[----:B------:R-:W-:Y:S01]  /*36a0*/  UIADD3 UR4, UR6, UR4, URZ ;  /* 0x0000000406047290 */ /* 0x000fe2000fffe03f */
[----:B------:R-:W-:-:S03]  /*36b0*/  ULDC UR8, c[0x0][0x9dc] ;  /* 0x0002770000087ab9 */ /* 0x000fc60000000800 */
[----:B------:R-:W-:Y:S01]  /*36c0*/  PLOP3.LUT P0, PT, PT, PT, UP0, 0x40, 0x0 ;  /* 0x000000000000781c */ /* 0x000fe20003f0e808 */
[----:B------:R-:W-:-:S12]  /*36d0*/  UIADD3 UR8, UR4, -UR8, URZ ;  /* 0x8000000804087290 */ /* 0x000fd8000fffe03f */
[----:B------:R-:W-:Y:S05]  /*36e0*/  @P0 BRA `(.L_x_1663) ;  /* 0x0000000000440947 */ /* 0x000fea0003800000 */
[----:B------:R-:W-:-:S06]  /*36f0*/  UISETP.GT.AND UP0, UPT, UR4, -0x1, UPT ;  /* 0xffffffff0400788c */ /* 0x000fcc000bf04270 */
[----:B------:R-:W-:-:S13]  /*3700*/  PLOP3.LUT P0, PT, PT, PT, UP0, 0x80, 0x0 ;  /* 0x000000000000781c */ /* 0x000fda0003f0f008 */
[----:B------:R-:W-:Y:S05]  /*3710*/  @P0 BRA `(.L_x_1664) ;  /* 0x00000000001c0947 */ /* 0x000fea0003800000 */
[----:B------:R-:W-:Y:S02]  /*3720*/  UISETP.NE.AND UP0, UPT, UR5, 0x1, UPT ;  /* 0x000000010500788c */ /* 0x000fe4000bf05270 */
[----:B------:R-:W-:-:S09]  /*3730*/  ULOP3.LUT UR4, URZ, UR4, URZ, 0x33, !UPT ;  /* 0x000000043f047292 */ /* 0x000fd2000f8e333f */
[----:B------:R-:W-:Y:S02]  /*3740*/  @UP0 ULDC.64 UR10, c[0x0][0x9e8] ;  /* 0x00027a00000a0ab9 */ /* 0x000fe40000000a00 */
[----:B------:R-:W-:-:S04]  /*3750*/  UIMAD.WIDE.U32 UR6, UR4, UR10, URZ ;  /* 0x0000000a040672a5 */ /* 0x000fc8000f8e003f */
[----:B------:R-:W-:-:S04]  /*3760*/  @UP0 USHF.R.U32.HI UR4, URZ, UR11, UR7 ;  /* 0x0000000b3f040299 */ /* 0x000fc80008011607 */
[----:B------:R-:W-:Y:S01]  /*3770*/  ULOP3.LUT UR4, URZ, UR4, URZ, 0x33, !UPT ;  /* 0x000000043f047292 */ /* 0x000fe2000f8e333f */
[----:B------:R-:W-:Y:S11]  /*3780*/  BRA `(.L_x_1665) ;  /* 0x0000000000107947 */ /* 0x000ff60003800000 */
.L_x_1664:
[----:B------:R-:W-:-:S11]  /*3790*/  UISETP.NE.AND UP0, UPT, UR5, 0x1, UPT ;  /* 0x000000010500788c */ /* 0x000fd6000bf05270 */
[----:B------:R-:W-:Y:S02]  /*37a0*/  @UP0 ULDC.64 UR10, c[0x0][0x9e8] ;  /* 0x00027a00000a0ab9 */ /* 0x000fe40000000a00 */
[----:B------:R-:W-:-:S04]  /*37b0*/  UIMAD.WIDE.U32 UR6, UR4, UR10, URZ ;  /* 0x0000000a040672a5 */ /* 0x000fc8000f8e003f */
[----:B------:R-:W-:-:S12]  /*37c0*/  @UP0 USHF.R.U32.HI UR4, URZ, UR11, UR7 ;  /* 0x0000000b3f040299 */ /* 0x000fd80008011607 */
.L_x_1665:
[----:B------:R-:W-:-:S04]  /*37d0*/  UIMAD UR4, UR4, UR5, URZ ;  /* 0x00000005040472a4 */ /* 0x000fc8000f8e023f */
[----:B------:R-:W-:-:S04]  /*37e0*/  UISETP.LT.AND UP0, UPT, UR8, UR4, UPT ;  /* 0x000000040800728c */ /* 0x000fc8000bf01270 */
[----:B------:R-:W-:-:S12]  /*37f0*/  USEL UR8, UR8, UR4, !UP0 ;  /* 0x0000000408087287 */ /* 0x000fd8000c000000 */
.L_x_1663:
[----:B------:R-:W-:Y:S01]  /*3800*/  USHF.R.S32.HI UR4, URZ, 0x1f, UR8 ;  /* 0x0000001f3f047899 */ /* 0x000fe20008011408 */
[----:B------:R-:W-:Y:S01]  /*3810*/  PLOP3.LUT P0, PT, PT, PT, PT, 0x80, 0x0 ;  /* 0x000000000000781c */ /* 0x000fe20003f0f070 */
[----:B------:R-:W-:Y:S01]  /*3820*/  IMAD.MOV.U32 R0, RZ, RZ, RZ ;  /* 0x000000ffff007224 */ /* 0x000fe200078e00ff */
[----:B------:R-:W-:Y:S01]  /*3830*/  CS2R R150, SRZ ;  /* 0x0000000000967805 */ /* 0x000fe2000001ff00 */
[----:B------:R-:W-:Y:S01]  /*3840*/  ULEA.HI UR4, UR4, UR8, URZ, 0x6 ;  /* 0x0000000804047291 */ /* 0x000fe2000f8f303f */
[----:B------:R-:W-:Y:S01]  /*3850*/  IMAD.MOV.U32 R3, RZ, RZ, RZ ;  /* 0x000000ffff037224 */ /* 0x000fe200078e00ff */
[----:B------:R-:W-:Y:S02]  /*3860*/  CS2R R148, SRZ ;  /* 0x0000000000947805 */ /* 0x000fe4000001ff00 */
[----:B------:R-:W-:Y:S01]  /*3870*/  CS2R R146, SRZ ;  /* 0x0000000000927805 */ /* 0x000fe2000001ff00 */
[----:B------:R-:W-:Y:S01]  /*3880*/  USHF.R.S32.HI UR4, URZ, 0x6, UR4 ;  /* 0x000000063f047899 */ /* 0x000fe20008011404 */
[----:B------:R-:W-:-:S02]  /*3890*/  CS2R R144, SRZ ;  /* 0x0000000000907805 */ /* 0x000fc4000001ff00 */
[----:B------:R-:W-:Y:S02]  /*38a0*/  CS2R R164, SRZ ;  /* 0x0000000000a47805 */ /* 0x000fe4000001ff00 */
[----:B------:R-:W-:Y:S01]  /*38b0*/  CS2R R140, SRZ ;  /* 0x00000000008c7805 */ /* 0x000fe2000001ff00 */
[----:B------:R-:W-:Y:S01]  /*38c0*/  UISETP.LT.AND UP0, UPT, URZ, UR4, UPT ;  /* 0x000000043f00728c */ /* 0x000fe2000bf01270 */
[----:B------:R-:W-:Y:S02]  /*38d0*/  CS2R R162, SRZ ;  /* 0x0000000000a27805 */ /* 0x000fe4000001ff00 */
[----:B------:R-:W-:Y:S02]  /*38e0*/  CS2R R136, SRZ ;  /* 0x0000000000887805 */ /* 0x000fe4000001ff00 */
[----:B------:R-:W-:Y:S01]  /*38f0*/  CS2R R160, SRZ ;  /* 0x0000000000a07805 */ /* 0x000fe2000001ff00 */
[----:B------:R-:W-:Y:S01]  /*3900*/  USEL UR47, URZ, UR4, !UP0 ;  /* 0x000000043f2f7287 */ /* 0x000fe2000c000000 */
[----:B------:R-:W-:-:S02]  /*3910*/  CS2R R132, SRZ ;  /* 0x0000000000847805 */ /* 0x000fc4000001ff00 */
[----:B------:R-:W-:Y:S02]  /*3920*/  CS2R R158, SRZ ;  /* 0x00000000009e7805 */ /* 0x000fe4000001ff00 */
[----:B------:R-:W-:Y:S02]  /*3930*/  CS2R R156, SRZ ;  /* 0x00000000009c7805 */ /* 0x000fe4000001ff00 */
[----:B------:R-:W-:Y:S02]  /*3940*/  CS2R R128, SRZ ;  /* 0x0000000000807805 */ /* 0x000fe4000001ff00 */
[----:B------:R-:W-:Y:S02]  /*3950*/  CS2R R154, SRZ ;  /* 0x00000000009a7805 */ /* 0x000fe4000001ff00 */
[----:B------:R-:W-:Y:S01]  /*3960*/  ISETP.GT.AND P1, PT, R152, UR47, PT ;  /* 0x0000002f98007c0c */ /* 0x000fe2000bf24270 */
        /* <DEDUP_REMOVED lines=51> */
[----:B------:R-:W-:Y:S01]  /*3ca0*/  MOV R210, RZ ;  /* 0x000000ff00d27202 */ /* 0x000fe20000000f00 */
[----:B------:R-:W-:Y:S06]  /*3cb0*/  @!P1 BRA `(.L_x_1649) ;  /* 0x000000a0007c9947 */ /* 0x000fec0003800000 */
        /* <DEDUP_REMOVED lines=11> */
[----:B------:R-:W-:-:S04]  /*3d70*/  ULOP3.LUT UR5, UR5, 0x3fff, URZ, 0xc0, !UPT ;  /* 0x00003fff05057892 */ /* 0x000fc8000f8ec03f */
[----:B------:R-:W-:-:S04]  /*3d80*/  ULOP3.LUT UR48, UR5, 0x2000000, URZ, 0xfc, !UPT ;  /* 0x0200000005307892 */ /* 0x000fc8000f8efc3f */
        /* <DEDUP_REMOVED lines=17> */
.L_x_1666:
        /* <DEDUP_REMOVED lines=9> */
.L_x_1825:
[----:B------:R-:W-:Y:S05]  /*3f30*/  @!P0 BRA `(.L_x_1668) ;  /* 0x0000000000048947 */ /* 0x000fea0003800000 */
[----:B------:R-:W-:Y:S01]  /*3f40*/  BPT.TRAP 0x1 ;  /* 0x000000040000795c */ /* 0x000fe20000300000 */
.L_x_1668:
[----:B------:R-:W-:Y:S01]  /*3f50*/  IMAD.U32 R8, RZ, RZ, UR37 ;  /* 0x00000025ff087e24 */ /* 0x000fe2000f8e00ff */
[----:B------:R-:W-:-:S04]  /*3f60*/  MOV R7, UR38 ;  /* 0x0000002600077c02 */ /* 0x000fc80008000f00 */
[----:B------:R-:W-:Y:S02]  /*3f70*/  LEA R7, R7, UR42, 0x3 ;  /* 0x0000002a07077c11 */ /* 0x000fe4000f8e18ff */
[----:B------:R-:W-:-:S04]  /*3f80*/  SHF.L.U32 R8, R8, 0x1f, RZ ;  /* 0x0000001f08087819 */ /* 0x000fc800000006ff */
[----:B------:R1:W2:Y:S01]  /*3f90*/  SYNCS.PHASECHK.TRANS64.TRYWAIT P1, [R7+URZ+0x28c30], R8 ;  /* 0x028c3008070075a7 */ /* 0x0002a2000802017f */
[----:B------:R-:W-:Y:S05]  /*3fa0*/  @!P0 BRA `(.L_x_1669) ;  /* 0x0000000000048947 */ /* 0x000fea0003800000 */
[----:B------:R-:W-:Y:S01]  /*3fb0*/  BPT.TRAP 0x1 ;  /* 0x000000040000795c */ /* 0x000fe20000300000 */
.L_x_1669:
[----:B--2---:R-:W-:Y:S05]  /*3fc0*/  @P1 BRA `(.L_x_1670) ;  /* 0x0000000000081947 */ /* 0x004fea0003800000 */
[----:B------:R-:W2:Y:S02]  /*3fd0*/  SYNCS.PHASECHK.TRANS64.TRYWAIT P1, [R7+URZ+0x28c30], R8 ;  /* 0x028c3008070075a7 */ /* 0x000ea4000802017f */
[----:B--2---:R-:W-:Y:S05]  /*3fe0*/  @!P1 BRA `(.L_x_1671) ;  /* 0x0000010c00809947 */ /* 0x004fea0003800000 */
.L_x_1670:
        /* <DEDUP_REMOVED lines=40> */
.L_x_1672:
[----:B------:R-:W-:Y:S01]  /*4270*/  UISETP.NE.AND UP1, UPT, UR51, URZ, UPT ;  /* 0x0000003f3300728c */ /* 0x000fe2000bf25270 */
[----:B------:R-:W0:Y:S01]  /*4280*/  LDC R9, c[0x0][0x2f0] ;  /* 0x0000bc00ff097b82 */ /* 0x000e220000000800 */
[----:B------:R-:W-:Y:S01]  /*4290*/  VIADD R3, R185, UR44 ;  /* 0x0000002cb9037c36 */ /* 0x000fe20008000000 */
[----:B------:R-:W-:Y:S01]  /*42a0*/  R2UR UR6, R7 ;  /* 0x00000000070672ca */ /* 0x000fe200000e0000 */
[----:B------:R-:W-:Y:S02]  /*42b0*/  UISETP.NE.AND UP0, UPT, UR50, URZ, UPT ;  /* 0x0000003f3200728c */ /* 0x000fe4000bf05270 */
[----:B------:R-:W-:Y:S01]  /*42c0*/  PLOP3.LUT P1, PT, PT, PT, UP1, 0x80, 0x0 ;  /* 0x000000000000781c */ /* 0x000fe20003f2f018 */
[----:B------:R-:W-:Y:S01]  /*42d0*/  IMAD.MOV.U32 R4, RZ, RZ, R3 ;  /* 0x000000ffff047224 */ /* 0x000fe200078e0003 */
[----:B------:R-:W-:Y:S01]  /*42e0*/  PLOP3.LUT P2, PT, PT, PT, UP1, 0x80, 0x0 ;  /* 0x000000000000781c */ /* 0x000fe20003f4f018 */
[----:B------:R-:W3:Y:S01]  /*42f0*/  LDC R12, c[0x0][0x288] ;  /* 0x0000a200ff0c7b82 */ /* 0x000ee20000000800 */
[----:B------:R-:W-:Y:S01]  /*4300*/  ULDC UR7, c[0x0][0x9d8] ;  /* 0x0002760000077ab9 */ /* 0x000fe20000000800 */
[----:B------:R-:W-:Y:S01]  /*4310*/  @UP1 ULDC UR10, c[0x0][0x44c] ;  /* 0x00011300000a1ab9 */ /* 0x000fe20000000800 */
[----:B------:R-:W-:Y:S01]  /*4320*/  FMUL.FTZ R30, R30, UR7 ;  /* 0x000000071e1e7c20 */ /* 0x000fe20008410000 */
[----:B------:R-:W-:Y:S01]  /*4330*/  FMUL.FTZ R24, R24, UR7 ;  /* 0x0000000718187c20 */ /* 0x000fe20008410000 */
[----:B------:R-:W-:Y:S01]  /*4340*/  FMUL.FTZ R25, R25, UR7 ;  /* 0x0000000719197c20 */ /* 0x000fe20008410000 */
[----:B------:R-:W-:Y:S01]  /*4350*/  FMUL.FTZ R26, R26, UR7 ;  /* 0x000000071a1a7c20 */ /* 0x000fe20008410000 */
[----:B------:R-:W-:Y:S01]  /*4360*/  UIADD3 UR6, UR6, 0x28c40, URZ ;  /* 0x00028c4006067890 */ /* 0x000fe2000fffe03f */
[----:B------:R-:W-:Y:S01]  /*4370*/  FMUL.FTZ R27, R27, UR7 ;  /* 0x000000071b1b7c20 */ /* 0x000fe20008410000 */
[----:B------:R-:W-:Y:S01]  /*4380*/  FMUL.FTZ R28, R28, UR7 ;  /* 0x000000071c1c7c20 */ /* 0x000fe20008410000 */
[----:B------:R-:W-:Y:S01]  /*4390*/  @P1 IMAD.HI.U32 R5, R3, UR10, RZ ;  /* 0x0000000a03051c27 */ /* 0x000fe2000f8e00ff */
[----:B------:R-:W-:Y:S01]  /*43a0*/  @UP1 ULDC UR10, c[0x0][0x450] ;  /* 0x00011400000a1ab9 */ /* 0x000fe20000000800 */
[----:B------:R-:W-:-:S02]  /*43b0*/  UPRMT UR6, UR40, 0x654, UR6 ;  /* 0x0000065428067896 */ /* 0x000fc40008000006 */
[----:B------:R-:W-:Y:S01]  /*43c0*/  FMUL.FTZ R29, R29, UR7 ;  /* 0x000000071d1d7c20 */ /* 0x000fe20008410000 */
[----:B------:R-:W-:Y:S01]  /*43d0*/  IMAD.MOV.U32 R3, RZ, RZ, -0x40 ;  /* 0xffffffc0ff037424 */ /* 0x000fe200078e00ff */
[----:B------:R-:W-:Y:S01]  /*43e0*/  @P2 SHF.R.U32.HI R4, RZ, UR10, R5 ;  /* 0x0000000aff042c19 */ /* 0x000fe20008011605 */
[----:B------:R-:W-:Y:S01]  /*43f0*/  FMUL.FTZ R32, R32, UR7 ;  /* 0x0000000720207c20 */ /* 0x000fe20008410000 */
[----:B------:R-:W-:Y:S01]  /*4400*/  FMUL.FTZ R33, R33, UR7 ;  /* 0x0000000721217c20 */ /* 0x000fe20008410000 */
[----:B------:R-:W-:Y:S02]  /*4410*/  IMAD R6, R152, R3, 0x41 ;  /* 0x0000004198067424 */ /* 0x000fe400078e0203 */
[----:B------:R-:W-:Y:S01]  /*4420*/  FMUL.FTZ R36, R36, UR7 ;  /* 0x0000000724247c20 */ /* 0x000fe20008410000 */
[----:B------:R-:W4:Y:S01]  /*4430*/  SHFL.IDX PT, R56, R4, RZ, 0x1c1f ;  /* 0x001c1fff04387589 */ /* 0x000f2200000e0000 */
[----:B------:R-:W-:Y:S01]  /*4440*/  FMUL.FTZ R37, R37, UR7 ;  /* 0x0000000725257c20 */ /* 0x000fe20008410000 */
        /* <DEDUP_REMOVED lines=17> */
[----:B------:R5:W1:Y:S01]  /*4560*/  MUFU.TANH R10, R30 ;  /* 0x0000001e000a7308 */ /* 0x000a620000002400 */
[----:B0-----:R-:W-:Y:S01]  /*4570*/  IMAD R5, R9, UR49, R6 ;  /* 0x0000003109057c24 */ /* 0x001fe2000f8e0206 */
[----:B------:R-:W-:Y:S01]  /*4580*/  PLOP3.LUT P1, PT, PT, PT, UP0, 0x40, 0x0 ;  /* 0x000000000000781c */ /* 0x000fe20003f2e808 */
[----:B------:R-:W-:Y:S01]  /*4590*/  ULDC UR22, c[0x0][0x9dc] ;  /* 0x0002770000167ab9 */ /* 0x000fe20000000800 */
[----:B------:R-:W-:Y:S01]  /*45a0*/  SYNCS.ARRIVE.TRANS64.RED.A1T0 RZ, [UR6], RZ ;  /* 0x000000ffffff79a7 */ /* 0x000fe20008100406 */
[----:B------:R-:W-:Y:S01]  /*45b0*/  FMUL.FTZ R34, R34, UR7 ;  /* 0x0000000722227c20 */ /* 0x000fe20008410000 */
[----:B------:R-:W-:Y:S01]  /*45c0*/  ULOP3.LUT UR6, URZ, UR22, URZ, 0x33, !UPT ;  /* 0x000000163f067292 */ /* 0x000fe2000f8e333f */
[----:B---3--:R-:W-:Y:S01]  /*45d0*/  IADD3 R5, R5, -R12, -R2 ;  /* 0x8000000c05057210 */ /* 0x008fe20007ffe802 */
[----:B------:R-:W0:Y:S01]  /*45e0*/  MUFU.TANH R24, R24 ;  /* 0x0000001800187308 */ /* 0x000e220000002400 */
[----:B-----5:R-:W-:Y:S01]  /*45f0*/  LEA R30, R152, 0xffffffc0, 0x6 ;  /* 0xffffffc0981e7811 */ /* 0x020fe200078e30ff */
[----:B------:R-:W-:Y:S01]  /*4600*/  FMUL.FTZ R31, R31, UR7 ;  /* 0x000000071f1f7c20 */ /* 0x000fe20008410000 */
[----:B------:R-:W-:Y:S01]  /*4610*/  FMUL.FTZ R35, R35, UR7 ;  /* 0x0000000723237c20 */ /* 0x000fe20008410000 */
[----:B------:R-:W-:Y:S01]  /*4620*/  ULDC UR15, c[0x0][0x9e0] ;  /* 0x00027800000f7ab9 */ /* 0x000fe20000000800 */
[----:B------:R-:W-:Y:S01]  /*4630*/  FMUL.FTZ R38, R38, UR7 ;  /* 0x0000000726267c20 */ /* 0x000fe20008410000 */
[----:B------:R-:W-:-:S02]  /*4640*/  IMAD R3, R9, UR49, -R30 ;  /* 0x0000003109037c24 */ /* 0x000fc4000f8e0a1e */
[----:B------:R-:W3:Y:S08]  /*4650*/  MUFU.TANH R25, R25 ;  /* 0x0000001900197308 */ /* 0x000ef00000002400 */
[----:B------:R-:W0:Y:S08]  /*4660*/  MUFU.TANH R26, R26 ;  /* 0x0000001a001a7308 */ /* 0x000e300000002400 */
        /* <DEDUP_REMOVED lines=24> */
[----:B------:R5:W0:Y:S08]  /*47f0*/  MUFU.TANH R14, R34 ;  /* 0x00000022000e7308 */ /* 0x000a300000002400 */
[----:B------:R2:W0:Y:S01]  /*4800*/  MUFU.TANH R13, R31 ;  /* 0x0000001f000d7308 */ /* 0x0004220000002400 */
[----:B-----5:R-:W-:-:S07]  /*4810*/  VIADD R34, R5, UR15 ;  /* 0x0000000f05227c36 */ /* 0x020fce0008000000 */
[----:B------:R5:W0:Y:S01]  /*4820*/  MUFU.TANH R15, R35 ;  /* 0x00000023000f7308 */ /* 0x000a220000002400 */
[----:B--2---:R-:W-:-:S04]  /*4830*/  IADD3 R31, -R2, R3, RZ ;  /* 0x00000003021f7210 */ /* 0x004fc80007ffe1ff */
[----:B----4-:R-:W-:-:S03]  /*4840*/  VIADDMNMX R3, R56, R34, R31, PT ;  /* 0x0000002238037246 */ /* 0x010fc6000380011f */
[----:B------:R2:W4:Y:S01]  /*4850*/  MUFU.TANH R20, R38 ;  /* 0x0000002600147308 */ /* 0x0005220000002400 */
[----:B-----5:R-:W-:-:S04]  /*4860*/  VIADD R35, R5, UR6 ;  /* 0x0000000605237c36 */ /* 0x020fc80008000000 */
[----:B------:R-:W-:Y:S02]  /*4870*/  IMAD.IADD R5, R35, 0x1, R56 ;  /* 0x0000000123057824 */ /* 0x000fe400078e0238 */
[----:B--2---:R-:W-:Y:S01]  /*4880*/  VIADD R38, R6, 0xffffffff ;  /* 0xffffffff06267836 */ /* 0x004fe20000000000 */
[----:B01-3--:R-:W-:Y:S06]  /*4890*/  @P1 BRA `(.L_x_1673) ;  /* 0x0000000000641947 */ /* 0x00bfec0003800000 */
[----:B------:R-:W-:Y:S01]  /*48a0*/  IMAD R11, R9, UR49, R56 ;  /* 0x00000031090b7c24 */ /* 0x000fe2000f8e0238 */
[----:B------:R-:W-:Y:S03]  /*48b0*/  BSSY B0, `(.L_x_1674) ;  /* 0x0000013000007945 */ /* 0x000fe60003800000 */
[----:B------:R-:W-:-:S05]  /*48c0*/  IMAD.IADD R11, R11, 0x1, -R12 ;  /* 0x000000010b0b7824 */ /* 0x000fca00078e0a0c */
[----:B------:R-:W-:-:S13]  /*48d0*/  ISETP.GT.AND P1, PT, R11, -0x1, PT ;  /* 0xffffffff0b00780c */ /* 0x000fda0003f24270 */
[----:B------:R-:W-:Y:S05]  /*48e0*/  @P1 BRA `(.L_x_1675) ;  /* 0x0000000000241947 */ /* 0x000fea0003800000 */
[----:B------:R-:W-:Y:S01]  /*48f0*/  ULDC UR6, c[0x0][0x9e4] ;  /* 0x0002790000067ab9 */ /* 0x000fe20000000800 */
[----:B------:R-:W-:Y:S02]  /*4900*/  LOP3.LUT R11, RZ, R11, RZ, 0x33, !PT ;  /* 0x0000000bff0b7212 */ /* 0x000fe400078e33ff */
[----:B------:R-:W-:-:S04]  /*4910*/  MOV R39, UR6 ;  /* 0x0000000600277c02 */ /* 0x000fc80008000f00 */
[----:B------:R-:W-:-:S13]  /*4920*/  ISETP.NE.AND P1, PT, R39, 0x1, PT ;  /* 0x000000012700780c */ /* 0x000fda0003f25270 */
[----:B------:R-:W0:Y:S02]  /*4930*/  @P1 LDC.64 R56, c[0x0][0x9e8] ;  /* 0x00027a00ff381b82 */ /* 0x000e240000000a00 */
[----:B0-----:R-:W-:-:S05]  /*4940*/  @P1 IMAD.HI.U32 R6, R11, R56, RZ ;  /* 0x000000380b061227 */ /* 0x001fca00078e00ff */
[----:B------:R-:W-:-:S04]  /*4950*/  @P1 SHF.R.U32.HI R11, RZ, R57, R6 ;  /* 0x00000039ff0b1219 */ /* 0x000fc80000011606 */
[----:B------:R-:W-:Y:S01]  /*4960*/  LOP3.LUT R11, RZ, R11, RZ, 0x33, !PT ;  /* 0x0000000bff0b7212 */ /* 0x000fe200078e33ff */
[----:B------:R-:W-:Y:S06]  /*4970*/  BRA `(.L_x_1676) ;  /* 0x0000000000187947 */ /* 0x000fec0003800000 */
.L_x_1675:
[----:B------:R-:W-:Y:S02]  /*4980*/  ULDC UR6, c[0x0][0x9e4] ;  /* 0x0002790000067ab9 */ /* 0x000fe40000000800 */
[----:B------:R-:W-:-:S05]  /*4990*/  IMAD.U32 R39, RZ, RZ, UR6 ;  /* 0x00000006ff277e24 */ /* 0x000fca000f8e00ff */
[----:B------:R-:W-:-:S13]  /*49a0*/  ISETP.NE.AND P1, PT, R39, 0x1, PT ;  /* 0x000000012700780c */ /* 0x000fda0003f25270 */
[----:B------:R-:W0:Y:S02]  /*49b0*/  @P1 LDC.64 R56, c[0x0][0x9e8] ;  /* 0x00027a00ff381b82 */ /* 0x000e240000000a00 */
[----:B0-----:R-:W-:-:S05]  /*49c0*/  @P1 IMAD.HI.U32 R6, R11, R56, RZ ;  /* 0x000000380b061227 */ /* 0x001fca00078e00ff */
[----:B------:R-:W-:-:S07]  /*49d0*/  @P1 SHF.R.U32.HI R11, RZ, R57, R6 ;  /* 0x00000039ff0b1219 */ /* 0x000fce0000011606 */
.L_x_1676:
[----:B------:R-:W-:Y:S05]  /*49e0*/  BSYNC B0 ;  /* 0x0000000000007941 */ /* 0x000fea0003800000 */
.L_x_1674:
[----:B------:R-:W-:-:S04]  /*49f0*/  IMAD R11, R11, R39, -R30 ;  /* 0x000000270b0b7224 */ /* 0x000fc800078e0a1e */
[----:B------:R-:W-:-:S05]  /*4a00*/  IMAD.IADD R6, R11, 0x1, -R2 ;  /* 0x000000010b067824 */ /* 0x000fca00078e0a02 */
[----:B------:R-:W-:Y:S02]  /*4a10*/  VIADDMNMX R3, R6, R39, R3, PT ;  /* 0x0000002706037246 */ /* 0x000fe40003800103 */
[----:B------:R-:W-:-:S07]  /*4a20*/  VIMNMX R5, R5, R6, !PT ;  /* 0x0000000605057248 */ /* 0x000fce0007fe0100 */
.L_x_1673:
[C---:B------:R-:W-:Y:S01]  /*4a30*/  ISETP.GE.AND P2, PT, R38.reuse, 0x9, PT ;  /* 0x000000092600780c */ /* 0x040fe20003f46270 */
[----:B------:R-:W0:Y:S01]  /*4a40*/  SHFL.IDX PT, R4, R4, 0x1, 0x1c1f ;  /* 0x003c1f0004047f89 */ /* 0x000e2200000e0000 */
[C---:B------:R-:W-:Y:S01]  /*4a50*/  ISETP.GE.AND P1, PT, R38.reuse, 0x2, PT ;  /* 0x000000022600780c */ /* 0x040fe20003f26270 */
[----:B------:R-:W-:Y:S01]  /*4a60*/  UISETP.NE.AND UP0, UPT, UR50, URZ, UPT ;  /* 0x0000003f3200728c */ /* 0x000fe2000bf05270 */
[C---:B------:R-:W-:Y:S02]  /*4a70*/  ISETP.GT.AND P3, PT, R5.reuse, 0x8, !P2 ;  /* 0x000000080500780c */ /* 0x040fe40005764270 */
[----:B------:R-:W-:Y:S02]  /*4a80*/  ISETP.GT.AND P4, PT, R5, 0x1, !P1 ;  /* 0x000000010500780c */ /* 0x000fe40004f84270 */
[----:B------:R-:W-:Y:S02]  /*4a90*/  ISETP.LT.OR P3, PT, R3, 0x9, P3 ;  /* 0x000000090300780c */ /* 0x000fe40001f61670 */
[----:B------:R-:W-:-:S02]  /*4aa0*/  ISETP.GE.AND P5, PT, R38, 0x11, PT ;  /* 0x000000112600780c */ /* 0x000fc40003fa6270 */
[----:B------:R-:W-:Y:S02]  /*4ab0*/  FSEL R58, R28, -INF , !P3 ;  /* 0xff8000001c3a7808 */ /* 0x000fe40005800000 */
[----:B------:R-:W-:Y:S02]  /*4ac0*/  ISETP.LT.OR P4, PT, R3, 0x2, P4 ;  /* 0x000000020300780c */ /* 0x000fe40002781670 */
[----:B------:R-:W-:Y:S02]  /*4ad0*/  ISETP.GT.AND P3, PT, R5, 0x10, !P5 ;  /* 0x000000100500780c */ /* 0x000fe40006f64270 */
[----:B------:R-:W-:Y:S02]  /*4ae0*/  ISETP.GE.AND P6, PT, R38, 0xa, PT ;  /* 0x0000000a2600780c */ /* 0x000fe40003fc6270 */
[----:B------:R-:W-:Y:S02]  /*4af0*/  FSEL R56, R25, -INF , !P4 ;  /* 0xff80000019387808 */ /* 0x000fe40006000000 */
[----:B------:R-:W-:-:S02]  /*4b00*/  P2R R39, PR, RZ, 0x20 ;  /* 0x00000020ff277803 */ /* 0x000fc40000000000 */
[----:B------:R-:W-:Y:S01]  /*4b10*/  ISETP.LT.OR P3, PT, R3, 0x11, P3 ;  /* 0x000000110300780c */ /* 0x000fe20001f61670 */
[----:B0-----:R-:W-:Y:S01]  /*4b20*/  IMAD.IADD R6, R35, 0x1, R4 ;  /* 0x0000000123067824 */ /* 0x001fe200078e0204 */
[----:B------:R-:W-:Y:S02]  /*4b30*/  ISETP.GT.AND P4, PT, R5, 0x9, !P6 ;  /* 0x000000090500780c */ /* 0x000fe40007784270 */
[----:B------:R-:W-:Y:S02]  /*4b40*/  ISETP.GE.AND P5, PT, R38, 0x12, PT ;  /* 0x000000122600780c */ /* 0x000fe40003fa6270 */
[----:B------:R-:W-:Y:S02]  /*4b50*/  FSEL R62, R32, -INF , !P3 ;  /* 0xff800000203e7808 */ /* 0x000fe40005800000 */
[----:B------:R-:W-:Y:S02]  /*4b60*/  ISETP.LT.OR P4, PT, R3, 0xa, P4 ;  /* 0x0000000a0300780c */ /* 0x000fe40002781670 */
[----:B------:R-:W-:-:S02]  /*4b70*/  ISETP.GT.AND P3, PT, R5, 0x11, !P5 ;  /* 0x000000110500780c */ /* 0x000fc40006f64270 */
[----:B------:R-:W-:Y:S02]  /*4b80*/  FSEL R60, R29, -INF , !P4 ;  /* 0xff8000001d3c7808 */ /* 0x000fe40006000000 */
[----:B------:R-:W-:Y:S02]  /*4b90*/  ISETP.LT.OR P3, PT, R3, 0x12, P3 ;  /* 0x000000120300780c */ /* 0x000fe40001f61670 */
[----:B------:R-:W-:Y:S02]  /*4ba0*/  ISETP.GE.AND P4, PT, R38, 0x19, PT ;  /* 0x000000192600780c */ /* 0x000fe40003f86270 */
[----:B------:R-:W-:Y:S02]  /*4bb0*/  FSEL R64, R33, -INF , !P3 ;  /* 0xff80000021407808 */ /* 0x000fe40005800000 */
[----:B------:R-:W-:Y:S02]  /*4bc0*/  ISETP.GT.AND P3, PT, R5, 0x18, !P4 ;  /* 0x000000180500780c */ /* 0x000fe40006764270 */
[----:B------:R-:W-:-:S02]  /*4bd0*/  P2R R33, PR, RZ, 0x10 ;  /* 0x00000010ff217803 */ /* 0x000fc40000000000 */
[----:B------:R-:W-:Y:S02]  /*4be0*/  ISETP.LT.OR P3, PT, R3, 0x19, P3 ;  /* 0x000000190300780c */ /* 0x000fe40001f61670 */
[----:B------:R-:W-:Y:S02]  /*4bf0*/  ISETP.GE.AND P4, PT, R38, 0x1a, PT ;  /* 0x0000001a2600780c */ /* 0x000fe40003f86270 */
[----:B------:R-:W-:Y:S02]  /*4c00*/  FSEL R66, R36, -INF , !P3 ;  /* 0xff80000024427808 */ /* 0x000fe40005800000 */
[----:B------:R-:W-:Y:S02]  /*4c10*/  ISETP.GT.AND P3, PT, R5, 0x19, !P4 ;  /* 0x000000190500780c */ /* 0x000fe40006764270 */
[----:B------:R-:W-:Y:S02]  /*4c20*/  P2R R36, PR, RZ, 0x10 ;  /* 0x00000010ff247803 */ /* 0x000fe40000000000 */
[----:B------:R-:W-:-:S02]  /*4c30*/  ISETP.LT.OR P3, PT, R3, 0x1a, P3 ;  /* 0x0000001a0300780c */ /* 0x000fc40001f61670 */
[C---:B------:R-:W-:Y:S02]  /*4c40*/  ISETP.GE.AND P4, PT, R38.reuse, 0x21, PT ;  /* 0x000000212600780c */ /* 0x040fe40003f86270 */
[----:B------:R-:W-:Y:S02]  /*4c50*/  FSEL R68, R37, -INF , !P3 ;  /* 0xff80000025447808 */ /* 0x000fe40005800000 */
[----:B------:R-:W-:Y:S02]  /*4c60*/  ISETP.GT.AND P3, PT, R5, 0x20, !P4 ;  /* 0x000000200500780c */ /* 0x000fe40006764270 */
[----:B------:R-:W-:Y:S02]  /*4c70*/  P2R R37, PR, RZ, 0x10 ;  /* 0x00000010ff257803 */ /* 0x000fe40000000000 */
[----:B------:R-:W-:Y:S02]  /*4c80*/  ISETP.LT.OR P3, PT, R3, 0x21, P3 ;  /* 0x000000210300780c */ /* 0x000fe40001f61670 */
[----:B------:R-:W-:-:S02]  /*4c90*/  ISETP.GE.AND P4, PT, R38, 0x22, PT ;  /* 0x000000222600780c */ /* 0x000fc40003f86270 */
[----:B------:R-:W-:Y:S02]  /*4ca0*/  FSEL R70, R40, -INF , !P3 ;  /* 0xff80000028467808 */ /* 0x000fe40005800000 */
[----:B------:R-:W-:Y:S02]  /*4cb0*/  ISETP.GT.AND P3, PT, R5, 0x21, !P4 ;  /* 0x000000210500780c */ /* 0x000fe40006764270 */
[----:B------:R-:W-:Y:S02]  /*4cc0*/  P2R R40, PR, RZ, 0x10 ;  /* 0x00000010ff287803 */ /* 0x000fe40000000000 */
[----:B------:R-:W-:Y:S02]  /*4cd0*/  ISETP.LT.OR P3, PT, R3, 0x22, P3 ;  /* 0x000000220300780c */ /* 0x000fe40001f61670 */
[----:B------:R-:W-:Y:S02]  /*4ce0*/  ISETP.GE.AND P4, PT, R38, 0x29, PT ;  /* 0x000000292600780c */ /* 0x000fe40003f86270 */
[----:B------:R-:W-:-:S02]  /*4cf0*/  FSEL R72, R41, -INF , !P3 ;  /* 0xff80000029487808 */ /* 0x000fc40005800000 */
[----:B------:R-:W-:Y:S02]  /*4d00*/  ISETP.GT.AND P3, PT, R5, 0x28, !P4 ;  /* 0x000000280500780c */ /* 0x000fe40006764270 */
[----:B------:R-:W-:Y:S02]  /*4d10*/  P2R R41, PR, RZ, 0x10 ;  /* 0x00000010ff297803 */ /* 0x000fe40000000000 */
[----:B------:R-:W-:Y:S02]  /*4d20*/  ISETP.LT.OR P3, PT, R3, 0x29, P3 ;  /* 0x000000290300780c */ /* 0x000fe40001f61670 */
[----:B------:R-:W-:Y:S02]  /*4d30*/  ISETP.GE.AND P4, PT, R38, 0x2a, PT ;  /* 0x0000002a2600780c */ /* 0x000fe40003f86270 */
[----:B------:R-:W-:Y:S02]  /*4d40*/  FSEL R44, R44, -INF , !P3 ;  /* 0xff8000002c2c7808 */ /* 0x000fe40005800000 */
[----:B------:R-:W-:-:S02]  /*4d50*/  ISETP.GT.AND P3, PT, R5, 0x29, !P4 ;  /* 0x000000290500780c */ /* 0x000fc40006764270 */
[----:B------:R-:W-:Y:S02]  /*4d60*/  P2R R59, PR, RZ, 0x10 ;  /* 0x00000010ff3b7803 */ /* 0x000fe40000000000 */
[----:B------:R-:W-:Y:S02]  /*4d70*/  ISETP.LT.OR P3, PT, R3, 0x2a, P3 ;  /* 0x0000002a0300780c */ /* 0x000fe40001f61670 */
[----:B------:R-:W-:Y:S02]  /*4d80*/  P2R R57, PR, RZ, 0x20 ;  /* 0x00000020ff397803 */ /* 0x000fe40000000000 */
[----:B------:R-:W-:Y:S02]  /*4d90*/  FSEL R74, R45, -INF , !P3 ;  /* 0xff8000002d4a7808 */ /* 0x000fe40005800000 */
[----:B------:R-:W-:Y:S02]  /*4da0*/  ISETP.GE.AND P3, PT, R38, 0x31, PT ;  /* 0x000000312600780c */ /* 0x000fe40003f66270 */
[----:B------:R-:W-:-:S02]  /*4db0*/  P2R R25, PR, RZ, 0x40 ;  /* 0x00000040ff197803 */ /* 0x000fc40000000000 */
[----:B------:R-:W-:-:S04]  /*4dc0*/  ISETP.GT.AND P4, PT, R5, 0x30, !P3 ;  /* 0x000000300500780c */ /* 0x000fc80005f84270 */
[----:B------:R-:W-:-:S04]  /*4dd0*/  ISETP.LT.OR P4, PT, R3, 0x31, P4 ;  /* 0x000000310300780c */ /* 0x000fc80002781670 */
[----:B------:R-:W-:Y:S02]  /*4de0*/  FSEL R48, R48, -INF , !P4 ;  /* 0xff80000030307808 */ /* 0x000fe40006000000 */
[----:B------:R-:W-:-:S04]  /*4df0*/  ISETP.GE.AND P4, PT, R38, 0x32, PT ;  /* 0x000000322600780c */ /* 0x000fc80003f86270 */
        /* <DEDUP_REMOVED lines=8> */
[----:B------:R-:W-:Y:S02]  /*4e80*/  P2R R11, PR, RZ, 0x40 ;  /* 0x00000040ff0b7803 */ /* 0x000fe40000000000 */
[----:B------:R-:W-:-:S04]  /*4e90*/  ISETP.GT.AND P6, PT, R5, RZ, !P6 ;  /* 0x000000ff0500720c */ /* 0x000fc800077c4270 */
[----:B------:R-:W-:-:S04]  /*4ea0*/  ISETP.LT.OR P6, PT, R3, 0x1, P6 ;  /* 0x000000010300780c */ /* 0x000fc800037c1670 */
[----:B------:R-:W-:Y:S02]  /*4eb0*/  FSEL R32, R24, -INF , !P6 ;  /* 0xff80000018207808 */ /* 0x000fe40007000000 */
[----:B------:R-:W-:-:S04]  /*4ec0*/  ISETP.GE.AND P6, PT, R38, 0x3a, PT ;  /* 0x0000003a2600780c */ /* 0x000fc80003fc6270 */
[----:B------:R-:W-:Y:S02]  /*4ed0*/  P2R R38, PR, RZ, 0x40 ;  /* 0x00000040ff267803 */ /* 0x000fe40000000000 */
[----:B------:R-:W-:-:S04]  /*4ee0*/  ISETP.GT.AND P6, PT, R5, 0x39, !P6 ;  /* 0x000000390500780c */ /* 0x000fc800077c4270 */
[----:B------:R-:W-:Y:S02]  /*4ef0*/  ISETP.LT.OR P6, PT, R3, 0x3a, P6 ;  /* 0x0000003a0300780c */ /* 0x000fe400037c1670 */
[----:B------:R-:W-:Y:S02]  /*4f00*/  VIADDMNMX R3, R4, R34, R31, PT ;  /* 0x0000002204037246 */ /* 0x000fe4000380011f */
[----:B------:R-:W-:Y:S02]  /*4f10*/  FSEL R78, R53, -INF , !P6 ;  /* 0xff800000354e7808 */ /* 0x000fe40007000000 */
[----:B------:R-:W-:-:S13]  /*4f20*/  PLOP3.LUT P6, PT, PT, PT, UP0, 0x40, 0x0 ;  /* 0x000000000000781c */ /* 0x000fda0003fce808 */
[----:B------:R-:W-:Y:S05]  /*4f30*/  @P6 BRA `(.L_x_1677) ;  /* 0x0000000000646947 */ /* 0x000fea0003800000 */
[----:B------:R-:W-:Y:S01]  /*4f40*/  IMAD R5, R9, UR49, R4 ;  /* 0x0000003109057c24 */ /* 0x000fe2000f8e0204 */
[----:B------:R-:W-:Y:S03]  /*4f50*/  BSSY B0, `(.L_x_1678) ;  /* 0x0000013000007945 */ /* 0x000fe60003800000 */
[----:B------:R-:W-:-:S05]  /*4f60*/  IMAD.IADD R5, R5, 0x1, -R12 ;  /* 0x0000000105057824 */ /* 0x000fca00078e0a0c */
[----:B------:R-:W-:-:S13]  /*4f70*/  ISETP.GT.AND P6, PT, R5, -0x1, PT ;  /* 0xffffffff0500780c */ /* 0x000fda0003fc4270 */
[----:B------:R-:W-:Y:S05]  /*4f80*/  @P6 BRA `(.L_x_1679) ;  /* 0x0000000000246947 */ /* 0x000fea0003800000 */
[----:B------:R-:W-:Y:S01]  /*4f90*/  ULDC UR6, c[0x0][0x9e4] ;  /* 0x0002790000067ab9 */ /* 0x000fe20000000800 */
[----:B------:R-:W-:Y:S01]  /*4fa0*/  LOP3.LUT R5, RZ, R5, RZ, 0x33, !PT ;  /* 0x00000005ff057212 */ /* 0x000fe200078e33ff */
[----:B------:R-:W-:-:S05]  /*4fb0*/  IMAD.U32 R24, RZ, RZ, UR6 ;  /* 0x00000006ff187e24 */ /* 0x000fca000f8e00ff */
[----:B------:R-:W-:-:S13]  /*4fc0*/  ISETP.NE.AND P6, PT, R24, 0x1, PT ;  /* 0x000000011800780c */ /* 0x000fda0003fc5270 */
[----:B------:R-:W0:Y:S02]  /*4fd0*/  @P6 LDC.64 R28, c[0x0][0x9e8] ;  /* 0x00027a00ff1c6b82 */ /* 0x000e240000000a00 */
[----:B0-----:R-:W-:-:S05]  /*4fe0*/  @P6 IMAD.HI.U32 R4, R5, R28, RZ ;  /* 0x0000001c05046227 */ /* 0x001fca00078e00ff */
[----:B------:R-:W-:-:S04]  /*4ff0*/  @P6 SHF.R.U32.HI R5, RZ, R29, R4 ;  /* 0x0000001dff056219 */ /* 0x000fc80000011604 */
[----:B------:R-:W-:Y:S01]  /*5000*/  LOP3.LUT R5, RZ, R5, RZ, 0x33, !PT ;  /* 0x00000005ff057212 */ /* 0x000fe200078e33ff */
[----:B------:R-:W-:Y:S06]  /*5010*/  BRA `(.L_x_1680) ;  /* 0x0000000000187947 */ /* 0x000fec0003800000 */
.L_x_1679:
[----:B------:R-:W-:Y:S02]  /*5020*/  ULDC UR6, c[0x0][0x9e4] ;  /* 0x0002790000067ab9 */ /* 0x000fe40000000800 */
[----:B------:R-:W-:-:S04]  /*5030*/  MOV R24, UR6 ;  /* 0x0000000600187c02 */ /* 0x000fc80008000f00 */
[----:B------:R-:W-:-:S13]  /*5040*/  ISETP.NE.AND P6, PT, R24, 0x1, PT ;  /* 0x000000011800780c */ /* 0x000fda0003fc5270 */
[----:B------:R-:W0:Y:S02]  /*5050*/  @P6 LDC.64 R28, c[0x0][0x9e8] ;  /* 0x00027a00ff1c6b82 */ /* 0x000e240000000a00 */
[----:B0-----:R-:W-:-:S05]  /*5060*/  @P6 IMAD.HI.U32 R4, R5, R28, RZ ;  /* 0x0000001c05046227 */ /* 0x001fca00078e00ff */
[----:B------:R-:W-:-:S07]  /*5070*/  @P6 SHF.R.U32.HI R5, RZ, R29, R4 ;  /* 0x0000001dff056219 */ /* 0x000fce0000011604 */
.L_x_1680:
[----:B------:R-:W-:Y:S05]  /*5080*/  BSYNC B0 ;  /* 0x0000000000007941 */ /* 0x000fea0003800000 */
.L_x_1678:
[----:B------:R-:W-:-:S04]  /*5090*/  IMAD R5, R5, R24, -R30 ;  /* 0x0000001805057224 */ /* 0x000fc800078e0a1e */
[----:B------:R-:W-:-:S05]  /*50a0*/  IMAD.IADD R5, R5, 0x1, -R2 ;  /* 0x0000000105057824 */ /* 0x000fca00078e0a02 */
[----:B------:R-:W-:Y:S02]  /*50b0*/  VIADDMNMX R3, R5, R24, R3, PT ;  /* 0x0000001805037246 */ /* 0x000fe40003800103 */
[----:B------:R-:W-:-:S07]  /*50c0*/  VIMNMX R6, R6, R5, !PT ;  /* 0x0000000506067248 */ /* 0x000fce0007fe0100 */
.L_x_1677:
[----:B------:R-:W-:Y:S01]  /*50d0*/  ISETP.GT.AND P1, PT, R6, 0x1, !P1 ;  /* 0x000000010600780c */ /* 0x000fe20004f24270 */
[----:B------:R-:W-:Y:S01]  /*50e0*/  ULDC UR10, c[0x0][0x988] ;  /* 0x00026200000a7ab9 */ /* 0x000fe20000000800 */
[----:B------:R-:W-:Y:S01]  /*50f0*/  BAR.SYNC.DEFER_BLOCKING 0xf, 0x100 ;  /* 0x03c4000000007b1d */ /* 0x000fe20000010000 */
[----:B------:R-:W-:Y:S02]  /*5100*/  ISETP.NE.AND P6, PT, R11, RZ, PT ;  /* 0x000000ff0b00720c */ /* 0x000fe40003fc5270 */
[----:B------:R-:W-:Y:S02]  /*5110*/  ISETP.LT.OR P1, PT, R3, 0x2, P1 ;  /* 0x000000020300780c */ /* 0x000fe40000f21670 */
[----:B------:R-:W-:Y:S02]  /*5120*/  FMNMX.FTZ R5, R32, R56, !PT ;  /* 0x0000003820057209 */ /* 0x000fe40007810000 */
[----:B------:R-:W-:Y:S02]  /*5130*/  FSEL R11, R27, -INF , !P1 ;  /* 0xff8000001b0b7808 */ /* 0x000fe40004800000 */
[----:B------:R-:W-:-:S02]  /*5140*/  ISETP.NE.AND P1, PT, R25, RZ, PT ;  /* 0x000000ff1900720c */ /* 0x000fc40003f25270 */
[----:B------:R-:W-:Y:S02]  /*5150*/  FMNMX.FTZ R5, R58, R5, !PT ;  /* 0x000000053a057209 */ /* 0x000fe40007810000 */
[----:B------:R-:W-:Y:S02]  /*5160*/  ISETP.GT.AND P1, PT, R6, 0x9, !P1 ;  /* 0x000000090600780c */ /* 0x000fe40004f24270 */
[----:B------:R-:W-:Y:S02]  /*5170*/  FMNMX.FTZ R5, R60, R5, !PT ;  /* 0x000000053c057209 */ /* 0x000fe40007810000 */
[----:B------:R-:W-:Y:S02]  /*5180*/  ISETP.LT.OR P1, PT, R3, 0xa, P1 ;  /* 0x0000000a0300780c */ /* 0x000fe40000f21670 */
[----:B------:R-:W-:Y:S02]  /*5190*/  FMNMX.FTZ R5, R62, R5, !PT ;  /* 0x000000053e057209 */ /* 0x000fe40007810000 */
[----:B------:R-:W-:-:S02]  /*51a0*/  FSEL R13, R13, -INF , !P1 ;  /* 0xff8000000d0d7808 */ /* 0x000fc40004800000 */
[----:B------:R-:W-:Y:S02]  /*51b0*/  ISETP.NE.AND P1, PT, R39, RZ, PT ;  /* 0x000000ff2700720c */ /* 0x000fe40003f25270 */
[----:B------:R-:W-:Y:S02]  /*51c0*/  FMNMX.FTZ R5, R64, R5, !PT ;  /* 0x0000000540057209 */ /* 0x000fe40007810000 */
[----:B------:R-:W-:Y:S02]  /*51d0*/  ISETP.GT.AND P1, PT, R6, 0x10, !P1 ;  /* 0x000000100600780c */ /* 0x000fe40004f24270 */
[----:B------:R-:W-:Y:S02]  /*51e0*/  FMNMX.FTZ R5, R66, R5, !PT ;  /* 0x0000000542057209 */ /* 0x000fe40007810000 */
[----:B------:R-:W-:Y:S02]  /*51f0*/  ISETP.LT.OR P1, PT, R3, 0x11, P1 ;  /* 0x000000110300780c */ /* 0x000fe40000f21670 */
[----:B------:R-:W-:-:S02]  /*5200*/  FMNMX.FTZ R5, R68, R5, !PT ;  /* 0x0000000544057209 */ /* 0x000fc40007810000 */
[----:B------:R-:W-:Y:S02]  /*5210*/  FSEL R14, R14, -INF , !P1 ;  /* 0xff8000000e0e7808 */ /* 0x000fe40004800000 */
[----:B------:R-:W-:Y:S02]  /*5220*/  ISETP.NE.AND P1, PT, R57, RZ, PT ;  /* 0x000000ff3900720c */ /* 0x000fe40003f25270 */
[----:B------:R-:W-:Y:S02]  /*5230*/  FMNMX.FTZ R5, R70, R5, !PT ;  /* 0x0000000546057209 */ /* 0x000fe40007810000 */
[----:B------:R-:W-:Y:S02]  /*5240*/  ISETP.GT.AND P1, PT, R6, 0x11, !P1 ;  /* 0x000000110600780c */ /* 0x000fe40004f24270 */
[----:B------:R-:W-:Y:S02]  /*5250*/  FMNMX.FTZ R5, R72, R5, !PT ;  /* 0x0000000548057209 */ /* 0x000fe40007810000 */
[----:B------:R-:W-:-:S02]  /*5260*/  ISETP.LT.OR P1, PT, R3, 0x12, P1 ;  /* 0x000000120300780c */ /* 0x000fc40000f21670 */
[----:B------:R-:W-:Y:S02]  /*5270*/  FMNMX.FTZ R5, R44, R5, !PT ;  /* 0x000000052c057209 */ /* 0x000fe40007810000 */
[----:B------:R-:W-:Y:S02]  /*5280*/  FSEL R15, R15, -INF , !P1 ;  /* 0xff8000000f0f7808 */ /* 0x000fe40004800000 */
[----:B------:R-:W-:Y:S02]  /*5290*/  ISETP.NE.AND P1, PT, R33, RZ, PT ;  /* 0x000000ff2100720c */ /* 0x000fe40003f25270 */
[----:B------:R-:W-:Y:S02]  /*52a0*/  FMNMX.FTZ R5, R74, R5, !PT ;  /* 0x000000054a057209 */ /* 0x000fe40007810000 */
[----:B------:R-:W-:Y:S02]  /*52b0*/  ISETP.GT.AND P1, PT, R6, 0x18, !P1 ;  /* 0x000000180600780c */ /* 0x000fe40004f24270 */
[----:B------:R-:W-:-:S02]  /*52c0*/  FMNMX.FTZ R5, R48, R5, !PT ;  /* 0x0000000530057209 */ /* 0x000fc40007810000 */
[----:B------:R-:W-:Y:S02]  /*52d0*/  ISETP.LT.OR P1, PT, R3, 0x19, P1 ;  /* 0x000000190300780c */ /* 0x000fe40000f21670 */
[----:B------:R-:W-:Y:S02]  /*52e0*/  FMNMX.FTZ R5, R76, R5, !PT ;  /* 0x000000054c057209 */ /* 0x000fe40007810000 */
[----:B----4-:R-:W-:Y:S02]  /*52f0*/  FSEL R20, R20, -INF , !P1 ;  /* 0xff80000014147808 */ /* 0x010fe40004800000 */
[----:B------:R-:W-:Y:S02]  /*5300*/  ISETP.NE.AND P1, PT, R36, RZ, PT ;  /* 0x000000ff2400720c */ /* 0x000fe40003f25270 */
[----:B------:R-:W-:Y:S02]  /*5310*/  FMNMX.FTZ R5, R52, R5, !PT ;  /* 0x0000000534057209 */ /* 0x000fe40007810000 */
[----:B------:R-:W-:-:S02]  /*5320*/  ISETP.GT.AND P1, PT, R6, 0x19, !P1 ;  /* 0x000000190600780c */ /* 0x000fc40004f24270 */
[----:B------:R-:W-:Y:S02]  /*5330*/  FMNMX.FTZ R28, R78, R5, !PT ;  /* 0x000000054e1c7209 */ /* 0x000fe40007810000 */
[----:B------:R-:W-:Y:S02]  /*5340*/  ISETP.LT.OR P1, PT, R3, 0x1a, P1 ;  /* 0x0000001a0300780c */ /* 0x000fe40000f21670 */
[----:B------:R-:W-:Y:S01]  /*5350*/  ISETP.GT.AND P2, PT, R6, 0x8, !P2 ;  /* 0x000000080600780c */ /* 0x000fe20005744270 */
[----:B------:R-:W0:Y:S01]  /*5360*/  SHFL.BFLY PT, R5, R28, 0x2, 0x1f ;  /* 0x0c401f001c057f89 */ /* 0x000e2200000e0000 */
[----:B------:R-:W-:Y:S02]  /*5370*/  FSEL R21, R21, -INF , !P1 ;  /* 0xff80000015157808 */ /* 0x000fe40004800000 */
[----:B------:R-:W-:Y:S02]  /*5380*/  ISETP.NE.AND P1, PT, R37, RZ, PT ;  /* 0x000000ff2500720c */ /* 0x000fe40003f25270 */
[----:B------:R-:W-:-:S02]  /*5390*/  ISETP.LT.OR P2, PT, R3, 0x9, P2 ;  /* 0x000000090300780c */ /* 0x000fc40001741670 */
[----:B------:R-:W-:Y:S02]  /*53a0*/  ISETP.GT.AND P1, PT, R6, 0x20, !P1 ;  /* 0x000000200600780c */ /* 0x000fe40004f24270 */
[----:B------:R-:W-:Y:S02]  /*53b0*/  FSEL R10, R10, -INF , !P2 ;  /* 0xff8000000a0a7808 */ /* 0x000fe40005000000 */
[----:B------:R-:W-:Y:S02]  /*53c0*/  ISETP.LT.OR P1, PT, R3, 0x21, P1 ;  /* 0x000000210300780c */ /* 0x000fe40000f21670 */
[----:B------:R-:W-:Y:S02]  /*53d0*/  ISETP.NE.AND P2, PT, R40, RZ, PT ;  /* 0x000000ff2800720c */ /* 0x000fe40003f45270 */
[----:B------:R-:W-:Y:S02]  /*53e0*/  FSEL R24, R42, -INF , !P1 ;  /* 0xff8000002a187808 */ /* 0x000fe40004800000 */
[----:B------:R-:W-:-:S02]  /*53f0*/  ISETP.GT.AND P1, PT, R6, 0x21, !P2 ;  /* 0x000000210600780c */ /* 0x000fc40005724270 */
[----:B------:R-:W-:Y:S02]  /*5400*/  ISETP.NE.AND P2, PT, R59, RZ, PT ;  /* 0x000000ff3b00720c */ /* 0x000fe40003f45270 */
[----:B------:R-:W-:Y:S02]  /*5410*/  ISETP.LT.OR P1, PT, R3, 0x22, P1 ;  /* 0x000000220300780c */ /* 0x000fe40000f21670 */
[C---:B------:R-:W-:Y:S02]  /*5420*/  ISETP.GT.AND P2, PT, R6.reuse, 0x29, !P2 ;  /* 0x000000290600780c */ /* 0x040fe40005744270 */
[----:B------:R-:W-:Y:S02]  /*5430*/  FSEL R25, R43, -INF , !P1 ;  /* 0xff8000002b197808 */ /* 0x000fe40004800000 */
[----:B------:R-:W-:Y:S02]  /*5440*/  ISETP.GT.AND P1, PT, R6, RZ, !P6 ;  /* 0x000000ff0600720c */ /* 0x000fe40007724270 */
[----:B0-----:R-:W-:-:S02]  /*5450*/  FMNMX.FTZ R29, R28, R5, !PT ;  /* 0x000000051c1d7209 */ /* 0x001fc40007810000 */
[----:B------:R-:W-:Y:S02]  /*5460*/  ISETP.LT.OR P1, PT, R3, 0x1, P1 ;  /* 0x000000010300780c */ /* 0x000fe40000f21670 */
[----:B------:R-:W-:Y:S01]  /*5470*/  ISETP.NE.AND P6, PT, R38, RZ, PT ;  /* 0x000000ff2600720c */ /* 0x000fe20003fc5270 */
[----:B------:R-:W0:Y:S01]  /*5480*/  SHFL.BFLY PT, R30, R29, 0x1, 0x1f ;  /* 0x0c201f001d1e7f89 */ /* 0x000e2200000e0000 */
[----:B------:R-:W-:Y:S02]  /*5490*/  FSEL R4, R26, -INF , !P1 ;  /* 0xff8000001a047808 */ /* 0x000fe40004800000 */
[----:B------:R-:W-:Y:S02]  /*54a0*/  ISETP.NE.AND P1, PT, R41, RZ, PT ;  /* 0x000000ff2900720c */ /* 0x000fe40003f25270 */
[----:B------:R-:W-:Y:S02]  /*54b0*/  FMNMX.FTZ R5, R4, R11, !PT ;  /* 0x0000000b04057209 */ /* 0x000fe40007810000 */
[----:B------:R-:W-:-:S02]  /*54c0*/  ISETP.GT.AND P1, PT, R6, 0x28, !P1 ;  /* 0x000000280600780c */ /* 0x000fc40004f24270 */
[----:B------:R-:W-:Y:S02]  /*54d0*/  FMNMX.FTZ R26, R10, R5, !PT ;  /* 0x000000050a1a7209 */ /* 0x000fe40007810000 */
[----:B------:R-:W-:Y:S02]  /*54e0*/  ISETP.LT.OR P1, PT, R3, 0x29, P1 ;  /* 0x000000290300780c */ /* 0x000fe40000f21670 */
[----:B------:R-:W-:Y:S02]  /*54f0*/  FMNMX.FTZ R5, R13, R26, !PT ;  /* 0x0000001a0d057209 */ /* 0x000fe40007810000 */
[----:B------:R-:W-:Y:S02]  /*5500*/  ISETP.GT.AND P3, PT, R6, 0x30, !P3 ;  /* 0x000000300600780c */ /* 0x000fe40005f64270 */
[----:B------:R-:W-:Y:S02]  /*5510*/  FMNMX.FTZ R26, R14, R5, !PT ;  /* 0x000000050e1a7209 */ /* 0x000fe40007810000 */
[----:B------:R-:W-:-:S02]  /*5520*/  ISETP.LT.OR P2, PT, R3, 0x2a, P2 ;  /* 0x0000002a0300780c */ /* 0x000fc40001741670 */
[----:B------:R-:W-:Y:S02]  /*5530*/  FMNMX.FTZ R27, R15, R26, !PT ;  /* 0x0000001a0f1b7209 */ /* 0x000fe40007810000 */
[----:B------:R-:W-:Y:S02]  /*5540*/  FSEL R26, R46, -INF , !P1 ;  /* 0xff8000002e1a7808 */ /* 0x000fe40004800000 */
[----:B------:R-:W-:Y:S02]  /*5550*/  FMNMX.FTZ R28, R20, R27, !PT ;  /* 0x0000001b141c7209 */ /* 0x000fe40007810000 */
[----:B0-----:R-:W-:Y:S02]  /*5560*/  FMNMX.FTZ R5, R29, R30, !PT ;  /* 0x0000001e1d057209 */ /* 0x001fe40007810000 */
[----:B------:R-:W-:Y:S02]  /*5570*/  FMNMX.FTZ R27, R21, R28, !PT ;  /* 0x0000001c151b7209 */ /* 0x000fe40007810000 */
[C---:B------:R-:W-:Y:S01]  /*5580*/  FSETP.NEU.FTZ.AND P1, PT, R5.reuse, -INF , PT ;  /* 0xff8000000500780b */ /* 0x040fe20003f3d000 */
[----:B------:R-:W-:Y:S01]  /*5590*/  FMUL.FTZ R29, R5, UR10 ;  /* 0x0000000a051d7c20 */ /* 0x000fe20008410000 */
[----:B------:R-:W-:-:S02]  /*55a0*/  FMNMX.FTZ R28, R24, R27, !PT ;  /* 0x0000001b181c7209 */ /* 0x000fc40007810000 */
[C---:B------:R-:W-:Y:S02]  /*55b0*/  ISETP.GT.AND P4, PT, R6.reuse, 0x31, !P4 ;  /* 0x000000310600780c */ /* 0x040fe40006784270 */
[----:B------:R-:W-:Y:S02]  /*55c0*/  FSEL R33, R29, RZ, P1 ;  /* 0x000000ff1d217208 */ /* 0x000fe40000800000 */
[----:B------:R-:W-:Y:S02]  /*55d0*/  FMNMX.FTZ R29, R25, R28, !PT ;  /* 0x0000001c191d7209 */ /* 0x000fe40007810000 */
[----:B------:R-:W-:Y:S01]  /*55e0*/  ISETP.GT.AND P5, PT, R6, 0x38, !P5 ;  /* 0x000000380600780c */ /* 0x000fe20006fa4270 */
[--C-:B------:R-:W-:Y:S01]  /*55f0*/  FFMA.FTZ R32, R32, UR10, -R33.reuse ;  /* 0x0000000a20207c23 */ /* 0x100fe20008010821 */
[----:B------:R-:W-:Y:S01]  /*5600*/  ISETP.GT.AND P1, PT, R6, 0x39, !P6 ;  /* 0x000000390600780c */ /* 0x000fe20007724270 */
[--C-:B------:R-:W-:Y:S01]  /*5610*/  FFMA.FTZ R36, R60, UR10, -R33.reuse ;  /* 0x0000000a3c247c23 */ /* 0x100fe20008010821 */
[----:B------:R-:W-:Y:S01]  /*5620*/  ISETP.LT.OR P3, PT, R3, 0x31, P3 ;  /* 0x000000310300780c */ /* 0x000fe20001f61670 */
[----:B------:R0:W-:Y:S01]  /*5630*/  MUFU.EX2 R156, R32 ;  /* 0x00000020009c7308 */ /* 0x0001e20000000800 */
[----:B------:R-:W-:Y:S01]  /*5640*/  FSEL R27, R47, -INF , !P2 ;  /* 0xff8000002f1b7808 */ /* 0x000fe20005000000 */
[--C-:B------:R-:W-:Y:S01]  /*5650*/  FFMA.FTZ R34, R56, UR10, -R33.reuse ;  /* 0x0000000a38227c23 */ /* 0x100fe20008010821 */
[----:B------:R-:W-:Y:S01]  /*5660*/  FMNMX.FTZ R6, R26, R29, !PT ;  /* 0x0000001d1a067209 */ /* 0x000fe20007810000 */
[--C-:B------:R-:W-:Y:S01]  /*5670*/  FFMA.FTZ R38, R62, UR10, -R33.reuse ;  /* 0x0000000a3e267c23 */ /* 0x100fe20008010821 */
[----:B------:R-:W-:Y:S01]  /*5680*/  ISETP.LT.OR P4, PT, R3, 0x32, P4 ;  /* 0x000000320300780c */ /* 0x000fe20002781670 */
[--C-:B------:R-:W-:Y:S01]  /*5690*/  FFMA.FTZ R40, R66, UR10, -R33.reuse ;  /* 0x0000000a42287c23 */ /* 0x100fe20008010821 */
[----:B------:R-:W-:Y:S01]  /*56a0*/  FSEL R28, R50, -INF , !P3 ;  /* 0xff800000321c7808 */ /* 0x000fe20005800000 */
[----:B------:R1:W-:Y:S01]  /*56b0*/  MUFU.EX2 R37, R36 ;  /* 0x0000002400257308 */ /* 0x0003e20000000800 */
[----:B------:R-:W-:Y:S01]  /*56c0*/  FMNMX.FTZ R31, R27, R6, !PT ;  /* 0x000000061b1f7209 */ /* 0x000fe20007810000 */
[--C-:B0-----:R-:W-:Y:S01]  /*56d0*/  FFMA.FTZ R32, R58, UR10, -R33.reuse ;  /* 0x0000000a3a207c23 */ /* 0x101fe20008010821 */
[----:B------:R-:W-:Y:S01]  /*56e0*/  ISETP.LT.OR P5, PT, R3, 0x39, P5 ;  /* 0x000000390300780c */ /* 0x000fe20002fa1670 */
[--C-:B------:R-:W-:Y:S01]  /*56f0*/  FFMA.FTZ R41, R68, UR10, -R33.reuse ;  /* 0x0000000a44297c23 */ /* 0x100fe20008010821 */
[----:B------:R-:W-:Y:S01]  /*5700*/  FSEL R29, R51, -INF , !P4 ;  /* 0xff800000331d7808 */ /* 0x000fe20006000000 */
[--C-:B------:R-:W-:Y:S01]  /*5710*/  FFMA.FTZ R42, R70, UR10, -R33.reuse ;  /* 0x0000000a462a7c23 */ /* 0x100fe20008010821 */
[----:B------:R-:W-:Y:S01]  /*5720*/  FMNMX.FTZ R6, R28, R31, !PT ;  /* 0x0000001f1c067209 */ /* 0x000fe20007810000 */
[----:B------:R-:W-:Y:S01]  /*5730*/  MUFU.EX2 R158, R32 ;  /* 0x00000020009e7308 */ /* 0x000fe20000000800 */
[----:B------:R-:W-:Y:S01]  /*5740*/  ISETP.LT.OR P1, PT, R3, 0x3a, P1 ;  /* 0x0000003a0300780c */ /* 0x000fe20000f21670 */
[--C-:B-1----:R-:W-:Y:S01]  /*5750*/  FFMA.FTZ R36, R72, UR10, -R33.reuse ;  /* 0x0000000a48247c23 */ /* 0x102fe20008010821 */
[----:B------:R-:W-:Y:S01]  /*5760*/  FSEL R3, R54, -INF , !P5 ;  /* 0xff80000036037808 */ /* 0x000fe20006800000 */
[--C-:B------:R-:W-:Y:S01]  /*5770*/  FFMA.FTZ R46, R48, UR10, -R33.reuse ;  /* 0x0000000a302e7c23 */ /* 0x100fe20008010821 */
[----:B------:R-:W-:Y:S01]  /*5780*/  FMNMX.FTZ R6, R29, R6, !PT ;  /* 0x000000061d067209 */ /* 0x000fe20007810000 */
[----:B------:R-:W-:Y:S01]  /*5790*/  FFMA.FTZ R47, R76, UR10, -R33 ;  /* 0x0000000a4c2f7c23 */ /* 0x000fe20008010821 */
[----:B------:R-:W-:Y:S01]  /*57a0*/  FSEL R30, R55, -INF , !P1 ;  /* 0xff800000371e7808 */ /* 0x000fe20004800000 */
[----:B------:R-:W-:Y:S01]  /*57b0*/  MUFU.EX2 R43, R36 ;  /* 0x00000024002b7308 */ /* 0x000fe20000000800 */
[----:B------:R-:W-:-:S04]  /*57c0*/  FMNMX.FTZ R31, R3, R6, !PT ;  /* 0x00000006031f7209 */ /* 0x000fc80007810000 */
[----:B------:R-:W-:-:S03]  /*57d0*/  FMNMX.FTZ R31, R30, R31, !PT ;  /* 0x0000001f1e1f7209 */ /* 0x000fc60007810000 */
[----:B------:R0:W-:Y:S02]  /*57e0*/  MUFU.EX2 R35, R34 ;  /* 0x0000002200237308 */ /* 0x0001e40000000800 */
[----:B------:R-:W1:Y:S06]  /*57f0*/  SHFL.BFLY PT, R6, R31, 0x2, 0x1f ;  /* 0x0c401f001f067f89 */ /* 0x000e6c00000e0000 */
[----:B------:R-:W-:Y:S01]  /*5800*/  MUFU.EX2 R38, R38 ;  /* 0x0000002600267308 */ /* 0x000fe20000000800 */
[----:B0-----:R-:W-:-:S07]  /*5810*/  FFMA.FTZ R34, R64, UR10, -R33 ;  /* 0x0000000a40227c23 */ /* 0x001fce0008010821 */
[----:B------:R0:W2:Y:S08]  /*5820*/  MUFU.EX2 R39, R34 ;  /* 0x0000002200277308 */ /* 0x0000b00000000800 */
[----:B------:R-:W-:Y:S01]  /*5830*/  MUFU.EX2 R40, R40 ;  /* 0x0000002800287308 */ /* 0x000fe20000000800 */
[--C-:B0-----:R-:W-:Y:S01]  /*5840*/  FFMA.FTZ R34, R44, UR10, -R33.reuse ;  /* 0x0000000a2c227c23 */ /* 0x101fe20008010821 */
[----:B-1----:R-:W-:Y:S01]  /*5850*/  FMNMX.FTZ R32, R31, R6, !PT ;  /* 0x000000061f207209 */ /* 0x002fe20007810000 */
[----:B------:R-:W-:-:S04]  /*5860*/  FFMA.FTZ R44, R74, UR10, -R33 ;  /* 0x0000000a4a2c7c23 */ /* 0x000fc80008010821 */
[----:B------:R-:W0:Y:S01]  /*5870*/  SHFL.BFLY PT, R31, R32, 0x1, 0x1f ;  /* 0x0c201f00201f7f89 */ /* 0x000e2200000e0000 */
[----:B------:R-:W-:Y:S01]  /*5880*/  MUFU.EX2 R45, R44 ;  /* 0x0000002c002d7308 */ /* 0x000fe20000000800 */
[----:B--2---:R-:W-:-:S07]  /*5890*/  F2FP.F16.F32.PACK_AB R160, R39, R38 ;  /* 0x0000002627a0723e */ /* 0x004fce00000000ff */
[----:B------:R-:W1:Y:S08]  /*58a0*/  MUFU.EX2 R41, R41 ;  /* 0x0000002900297308 */ /* 0x000e700000000800 */
[----:B------:R-:W2:Y:S01]  /*58b0*/  MUFU.EX2 R42, R42 ;  /* 0x0000002a002a7308 */ /* 0x000ea20000000800 */
[----:B0-----:R-:W-:Y:S01]  /*58c0*/  FMNMX.FTZ R6, R32, R31, !PT ;  /* 0x0000001f20067209 */ /* 0x001fe20007810000 */
[--C-:B------:R-:W-:Y:S01]  /*58d0*/  FFMA.FTZ R31, R52, UR10, -R33.reuse ;  /* 0x0000000a341f7c23 */ /* 0x100fe20008010821 */
[----:B------:R-:W-:-:S05]  /*58e0*/  FFMA.FTZ R33, R78, UR10, -R33 ;  /* 0x0000000a4e217c23 */ /* 0x000fca0008010821 */
[----:B------:R-:W0:Y:S01]  /*58f0*/  MUFU.EX2 R34, R34 ;  /* 0x0000002200227308 */ /* 0x000e220000000800 */
[C---:B------:R-:W-:Y:S01]  /*5900*/  FSETP.NEU.FTZ.AND P1, PT, R6.reuse, -INF , PT ;  /* 0xff8000000600780b */ /* 0x040fe20003f3d000 */
[----:B------:R-:W-:Y:S01]  /*5910*/  FMUL.FTZ R32, R6, UR10 ;  /* 0x0000000a06207c20 */ /* 0x000fe20008410000 */
[----:B-1----:R-:W-:-:S04]  /*5920*/  F2FP.F16.F32.PACK_AB R162, R41, R40 ;  /* 0x0000002829a2723e */ /* 0x002fc800000000ff */
[----:B------:R-:W-:Y:S01]  /*5930*/  FSEL R36, R32, RZ, P1 ;  /* 0x000000ff20247208 */ /* 0x000fe20000800000 */
[----:B------:R-:W-:Y:S01]  /*5940*/  MUFU.EX2 R46, R46 ;  /* 0x0000002e002e7308 */ /* 0x000fe20000000800 */
[----:B--2---:R-:W-:-:S03]  /*5950*/  F2FP.F16.F32.PACK_AB R164, R43, R42 ;  /* 0x0000002a2ba4723e */ /* 0x004fc600000000ff */
        /* <DEDUP_REMOVED lines=13> */
[--C-:B------:R-:W-:Y:S01]  /*5a30*/  FFMA.FTZ R28, R28, UR10, -R36.reuse ;  /* 0x0000000a1c1c7c23 */ /* 0x100fe20008010824 */
[----:B------:R-:W1:Y:S01]  /*5a40*/  MUFU.EX2 R11, R11 ;  /* 0x0000000b000b7308 */ /* 0x000e620000000800 */
[--C-:B------:R-:W-:Y:S01]  /*5a50*/  FFMA.FTZ R29, R29, UR10, -R36.reuse ;  /* 0x0000000a1d1d7c23 */ /* 0x100fe20008010824 */
[--C-:B------:R-:W-:Y:S01]  /*5a60*/  FFMA.FTZ R3, R3, UR10, -R36.reuse ;  /* 0x0000000a03037c23 */ /* 0x100fe20008010824 */
[----:B------:R-:W-:Y:S01]  /*5a70*/  FFMA.FTZ R30, R30, UR10, -R36 ;  /* 0x0000000a1e1e7c23 */ /* 0x000fe20008010824 */
[----:B0-----:R-:W-:-:S04]  /*5a80*/  F2FP.F16.F32.PACK_AB R166, R45, R34 ;  /* 0x000000222da6723e */ /* 0x001fc800000000ff */
[----:B------:R-:W-:Y:S08]  /*5a90*/  MUFU.EX2 R10, R10 ;  /* 0x0000000a000a7308 */ /* 0x000ff00000000800 */
[----:B------:R-:W0:Y:S01]  /*5aa0*/  MUFU.EX2 R13, R13 ;  /* 0x0000000d000d7308 */ /* 0x000e220000000800 */
[----:B-1----:R-:W-:-:S07]  /*5ab0*/  F2FP.F16.F32.PACK_AB R157, R11, R4 ;  /* 0x000000040b9d723e */ /* 0x002fce00000000ff */
[----:B------:R1:W-:Y:S08]  /*5ac0*/  MUFU.EX2 R32, R33 ;  /* 0x0000002100207308 */ /* 0x0003f00000000800 */
[----:B------:R-:W2:Y:S01]  /*5ad0*/  MUFU.EX2 R14, R14 ;  /* 0x0000000e000e7308 */ /* 0x000ea20000000800 */
[----:B-1----:R-:W-:Y:S01]  /*5ae0*/  FADD.FTZ R33, R156, R35 ;  /* 0x000000239c217221 */ /* 0x002fe20000010000 */
[----:B------:R-:W-:-:S02]  /*5af0*/  F2FP.F16.F32.PACK_AB R156, R35, R156 ;  /* 0x0000009c239c723e */ /* 0x000fc400000000ff */
[----:B0-----:R-:W-:Y:S01]  /*5b00*/  F2FP.F16.F32.PACK_AB R159, R13, R10 ;  /* 0x0000000a0d9f723e */ /* 0x001fe200000000ff */
[----:B------:R-:W-:Y:S01]  /*5b10*/  FADD.FTZ R44, R158, R33 ;  /* 0x000000219e2c7221 */ /* 0x000fe20000010000 */
[----:B------:R-:W-:Y:S01]  /*5b20*/  FADD.FTZ R33, R4, R11 ;  /* 0x0000000b04217221 */ /* 0x000fe20000010000 */
[C---:B------:R-:W-:Y:S01]  /*5b30*/  F2FP.F16.F32.PACK_AB R158, R37.reuse, R158 ;  /* 0x0000009e259e723e */ /* 0x040fe200000000ff */
[----:B------:R-:W0:Y:S01]  /*5b40*/  MUFU.EX2 R15, R15 ;  /* 0x0000000f000f7308 */ /* 0x000e220000000800 */
[----:B------:R-:W-:Y:S01]  /*5b50*/  FADD.FTZ R49, R37, R44 ;  /* 0x0000002c25317221 */ /* 0x000fe20000010000 */
[----:B------:R-:W-:Y:S02]  /*5b60*/  FADD.FTZ R44, R10, R33 ;  /* 0x000000210a2c7221 */ /* 0x000fe40000010000 */
[----:B------:R1:W-:Y:S01]  /*5b70*/  STSM.16.M88.4 [R18+0x26800], R156 ;  /* 0x0268009c12007844 */ /* 0x0003e20000000200 */
[----:B------:R-:W-:Y:S01]  /*5b80*/  FADD.FTZ R48, R38, R49 ;  /* 0x0000003126307221 */ /* 0x000fe20000010000 */
[----:B------:R-:W-:-:S02]  /*5b90*/  FADD.FTZ R33, R13, R44 ;  /* 0x0000002c0d217221 */ /* 0x000fc40000010000 */
[----:B------:R-:W3:Y:S01]  /*5ba0*/  MUFU.EX2 R20, R20 ;  /* 0x0000001400147308 */ /* 0x000ee20000000800 */
[----:B------:R-:W-:Y:S01]  /*5bb0*/  FADD.FTZ R49, R39, R48 ;  /* 0x0000003027317221 */ /* 0x000fe20000010000 */
[----:B--2---:R-:W-:-:S03]  /*5bc0*/  FADD.FTZ R36, R14, R33 ;  /* 0x000000210e247221 */ /* 0x004fc60000010000 */
[----:B------:R-:W-:-:S03]  /*5bd0*/  FADD.FTZ R44, R40, R49 ;  /* 0x00000031282c7221 */ /* 0x000fc60000010000 */
[----:B------:R-:W2:Y:S01]  /*5be0*/  MUFU.EX2 R21, R21 ;  /* 0x0000001500157308 */ /* 0x000ea20000000800 */
[----:B0-----:R-:W-:Y:S01]  /*5bf0*/  FADD.FTZ R33, R15, R36 ;  /* 0x000000240f217221 */ /* 0x001fe20000010000 */
[----:B------:R-:W-:Y:S01]  /*5c00*/  FADD.FTZ R35, R41, R44 ;  /* 0x0000002c29237221 */ /* 0x000fe20000010000 */
[----:B------:R-:W-:-:S03]  /*5c10*/  F2FP.F16.F32.PACK_AB R161, R15, R14 ;  /* 0x0000000e0fa1723e */ /* 0x000fc600000000ff */
[----:B------:R-:W-:Y:S02]  /*5c20*/  FADD.FTZ R38, R42, R35 ;  /* 0x000000232a267221 */ /* 0x000fe40000010000 */
[----:B------:R-:W0:Y:S01]  /*5c30*/  MUFU.EX2 R24, R24 ;  /* 0x0000001800187308 */ /* 0x000e220000000800 */
[----:B---3--:R-:W-:Y:S01]  /*5c40*/  FADD.FTZ R36, R20, R33 ;  /* 0x0000002114247221 */ /* 0x008fe20000010000 */
[----:B------:R-:W-:-:S06]  /*5c50*/  FADD.FTZ R35, R43, R38 ;  /* 0x000000262b237221 */ /* 0x000fcc0000010000 */
[----:B------:R-:W3:Y:S01]  /*5c60*/  MUFU.EX2 R25, R25 ;  /* 0x0000001900197308 */ /* 0x000ee20000000800 */
[C---:B--2---:R-:W-:Y:S01]  /*5c70*/  FADD.FTZ R33, R21.reuse, R36 ;  /* 0x0000002415217221 */ /* 0x044fe20000010000 */
[----:B------:R-:W-:-:S05]  /*5c80*/  F2FP.F16.F32.PACK_AB R163, R21, R20 ;  /* 0x0000001415a3723e */ /* 0x000fca00000000ff */
[----:B------:R1:W-:Y:S01]  /*5c90*/  STSM.16.M88.4 [R19], R160 ;  /* 0x000000a013007844 */ /* 0x0003e20000000200 */
[----:B------:R-:W2:Y:S01]  /*5ca0*/  MUFU.EX2 R26, R26 ;  /* 0x0000001a001a7308 */ /* 0x000ea20000000800 */
[----:B0-----:R-:W-:-:S07]  /*5cb0*/  FADD.FTZ R4, R24, R33 ;  /* 0x0000002118047221 */ /* 0x001fce0000010000 */
[----:B------:R-:W0:Y:S01]  /*5cc0*/  MUFU.EX2 R27, R27 ;  /* 0x0000001b001b7308 */ /* 0x000e220000000800 */
[C---:B---3--:R-:W-:Y:S01]  /*5cd0*/  FADD.FTZ R11, R25.reuse, R4 ;  /* 0x00000004190b7221 */ /* 0x048fe20000010000 */
[----:B------:R-:W-:Y:S01]  /*5ce0*/  FADD.FTZ R4, R34, R35 ;  /* 0x0000002322047221 */ /* 0x000fe20000010000 */
[----:B------:R-:W-:-:S03]  /*5cf0*/  F2FP.F16.F32.PACK_AB R165, R25, R24 ;  /* 0x0000001819a5723e */ /* 0x000fc600000000ff */
[----:B------:R-:W-:Y:S02]  /*5d00*/  FADD.FTZ R45, R45, R4 ;  /* 0x000000042d2d7221 */ /* 0x000fe40000010000 */
[----:B------:R-:W3:Y:S01]  /*5d10*/  MUFU.EX2 R47, R47 ;  /* 0x0000002f002f7308 */ /* 0x000ee20000000800 */
[----:B--2---:R-:W-:-:S07]  /*5d20*/  FADD.FTZ R10, R26, R11 ;  /* 0x0000000b1a0a7221 */ /* 0x004fce0000010000 */
[----:B------:R-:W-:Y:S01]  /*5d30*/  MUFU.EX2 R28, R28 ;  /* 0x0000001c001c7308 */ /* 0x000fe20000000800 */
[C---:B0-----:R-:W-:Y:S01]  /*5d40*/  F2FP.F16.F32.PACK_AB R167, R27.reuse, R26 ;  /* 0x0000001a1ba7723e */ /* 0x041fe200000000ff */
[----:B------:R-:W-:-:S04]  /*5d50*/  FADD.FTZ R27, R27, R10 ;  /* 0x0000000a1b1b7221 */ /* 0x000fc80000010000 */
[----:B------:R1:W-:Y:S02]  /*5d60*/  STSM.16.M88.4 [R23], R164 ;  /* 0x000000a417007844 */ /* 0x0003e40000000200 */
[----:B------:R-:W0:Y:S01]  /*5d70*/  MUFU.EX2 R29, R29 ;  /* 0x0000001d001d7308 */ /* 0x000e220000000800 */
[----:B---3--:R-:W-:Y:S01]  /*5d80*/  F2FP.F16.F32.PACK_AB R168, R47, R46 ;  /* 0x0000002e2fa8723e */ /* 0x008fe200000000ff */
[----:B------:R-:W-:-:S04]  /*5d90*/  FADD.FTZ R46, R46, R45 ;  /* 0x0000002d2e2e7221 */ /* 0x000fc80000010000 */
[----:B------:R-:W-:Y:S02]  /*5da0*/  FADD.FTZ R46, R47, R46 ;  /* 0x0000002e2f2e7221 */ /* 0x000fe40000010000 */
[----:B------:R-:W2:Y:S08]  /*5db0*/  MUFU.EX2 R31, R31 ;  /* 0x0000001f001f7308 */ /* 0x000eb00000000800 */
[----:B------:R-:W3:Y:S01]  /*5dc0*/  MUFU.EX2 R3, R3 ;  /* 0x0000000300037308 */ /* 0x000ee20000000800 */
[----:B0-----:R-:W-:Y:S01]  /*5dd0*/  F2FP.F16.F32.PACK_AB R169, R29, R28 ;  /* 0x0000001c1da9723e */ /* 0x001fe200000000ff */
[----:B------:R-:W-:-:S04]  /*5de0*/  FADD.FTZ R28, R28, R27 ;  /* 0x0000001b1c1c7221 */ /* 0x000fc80000010000 */
[----:B------:R-:W-:Y:S02]  /*5df0*/  FADD.FTZ R28, R29, R28 ;  /* 0x0000001c1d1c7221 */ /* 0x000fe40000010000 */
[----:B------:R-:W0:Y:S01]  /*5e00*/  MUFU.EX2 R30, R30 ;  /* 0x0000001e001e7308 */ /* 0x000e220000000800 */
[----:B--2---:R-:W-:Y:S01]  /*5e10*/  F2FP.F16.F32.PACK_AB R170, R32, R31 ;  /* 0x0000001f20aa723e */ /* 0x004fe200000000ff */
[----:B------:R-:W-:Y:S01]  /*5e20*/  FADD.FTZ R31, R31, R46 ;  /* 0x0000002e1f1f7221 */ /* 0x000fe20000010000 */
[----:B---3--:R-:W-:Y:S01]  /*5e30*/  FADD.FTZ R11, R3, R28 ;  /* 0x0000001c030b7221 */ /* 0x008fe20000010000 */
[----:B0-----:R-:W-:Y:S02]  /*5e40*/  F2FP.F16.F32.PACK_AB R171, R30, R3 ;  /* 0x000000031eab723e */ /* 0x001fe400000000ff */
[----:B------:R-:W-:Y:S01]  /*5e50*/  FADD.FTZ R3, R32, R31 ;  /* 0x0000001f20037221 */ /* 0x000fe20000010000 */
[----:B------:R-:W-:Y:S02]  /*5e60*/  FADD.FTZ R4, R30, R11 ;  /* 0x0000000b1e047221 */ /* 0x000fe40000010000 */
[----:B------:R1:W-:Y:S01]  /*5e70*/  STSM.16.M88.4 [R22], R168 ;  /* 0x000000a816007844 */ /* 0x0003e20000000200 */
[----:B------:R-:W-:Y:S05]  /*5e80*/  @!P0 BRA `(.L_x_1681) ;  /* 0x0000000000048947 */ /* 0x000fea0003800000 */
[----:B------:R-:W-:Y:S01]  /*5e90*/  BPT.TRAP 0x1 ;  /* 0x000000040000795c */ /* 0x000fe20000300000 */
.L_x_1681:
[----:B------:R0:W2:Y:S01]  /*5ea0*/  SYNCS.PHASECHK.TRANS64.TRYWAIT P1, [R7+URZ+0x28c50], R8 ;  /* 0x028c5008070075a7 */ /* 0x0000a2000802017f */
[----:B------:R-:W-:Y:S05]  /*5eb0*/  @!P0 BRA `(.L_x_1682) ;  /* 0x0000000000048947 */ /* 0x000fea0003800000 */
[----:B------:R-:W-:Y:S01]  /*5ec0*/  BPT.TRAP 0x1 ;  /* 0x000000040000795c */ /* 0x000fe20000300000 */
.L_x_1682:
[----:B--2---:R-:W-:Y:S05]  /*5ed0*/  @P1 BRA `(.L_x_1683) ;  /* 0x0000000000081947 */ /* 0x004fea0003800000 */
[----:B------:R-:W2:Y:S02]  /*5ee0*/  SYNCS.PHASECHK.TRANS64.TRYWAIT P1, [R7+URZ+0x28c50], R8 ;  /* 0x028c5008070075a7 */ /* 0x000ea4000802017f */
[----:B--2---:R-:W-:Y:S05]  /*5ef0*/  @!P1 BRA `(.L_x_1684) ;  /* 0x000000ec00d09947 */ /* 0x004fea0003800000 */
.L_x_1683:
        /* <DEDUP_REMOVED lines=29> */
[----:B---3--:R-:W3:Y:S02]  /*60d0*/  FENCE.VIEW.ASYNC.S ;  /* 0x00000000000073c6 */ /* 0x008ee40000000000 */
[----:B---3--:R-:W-:Y:S01]  /*60e0*/  NOP ;  /* 0x0000000000007918 */ /* 0x008fe20000000000 */
[----:B------:R-:W-:Y:S06]  /*60f0*/  BAR.ARV 0xe, 0x100 ;  /* 0x0384000000007b1d */ /* 0x000fec0000002000 */
[----:B------:R-:W-:Y:S05]  /*6100*/  @!P0 BRA `(.L_x_1685) ;  /* 0x0000000000048947 */ /* 0x000fea0003800000 */
[----:B------:R-:W-:Y:S01]  /*6110*/  BPT.TRAP 0x1 ;  /* 0x000000040000795c */ /* 0x000fe20000300000 */
.L_x_1685:
[----:B------:R-:W-:Y:S01]  /*6120*/  UISETP.NE.AND UP1, UPT, UR51, URZ, UPT ;  /* 0x0000003f3300728c */ /* 0x000fe2000bf25270 */
[----:B------:R-:W-:Y:S01]  /*6130*/  R2UR UR11, R7 ;  /* 0x00000000070b72ca */ /* 0x000fe200000e0000 */
[----:B------:R-:W-:Y:S01]  /*6140*/  UISETP.NE.AND UP0, UPT, UR50, URZ, UPT ;  /* 0x0000003f3200728c */ /* 0x000fe2000bf05270 */
[----:B0-2---:R-:W-:Y:S01]  /*6150*/  IMAD R7, R9, UR49, -R12 ;  /* 0x0000003109077c24 */ /* 0x005fe2000f8e0a0c */
[----:B------:R-:W-:-:S04]  /*6160*/  UMOV UR14, UR44 ;  /* 0x0000002c000e7c82 */ /* 0x000fc80008000000 */
[----:B------:R-:W-:-:S03]  /*6170*/  PLOP3.LUT P1, PT, PT, PT, UP0, 0x40, 0x0 ;  /* 0x000000000000781c */ /* 0x000fc60003f2e808 */
[----:B------:R-:W-:Y:S01]  /*6180*/  @UP1 ULDC UR6, c[0x0][0x44c] ;  /* 0x0001130000061ab9 */ /* 0x000fe20000000800 */
[----:B------:R-:W-:Y:S01]  /*6190*/  @UP1 ULDC UR18, c[0x0][0x450] ;  /* 0x0001140000121ab9 */ /* 0x000fe20000000800 */
[----:B------:R-:W-:Y:S02]  /*61a0*/  UIMAD.WIDE.U32 UR6, UR44, UR6, URZ ;  /* 0x000000062c0672a5 */ /* 0x000fe4000f8e003f */
[----:B------:R-:W-:Y:S02]  /*61b0*/  UIADD3 UR11, UR11, 0x28c60, URZ ;  /* 0x00028c600b0b7890 */ /* 0x000fe4000fffe03f */
[----:B------:R-:W-:Y:S02]  /*61c0*/  @UP1 USHF.R.U32.HI UR14, URZ, UR18, UR7 ;  /* 0x000000123f0e1299 */ /* 0x000fe40008011607 */
[----:B------:R-:W-:-:S04]  /*61d0*/  UPRMT UR11, UR40, 0x654, UR11 ;  /* 0x00000654280b7896 */ /* 0x000fc8000800000b */
[----:B------:R-:W-:-:S04]  /*61e0*/  VIADD R7, R7, UR14 ;  /* 0x0000000e07077c36 */ /* 0x000fc80008000000 */
[----:B------:R-:W-:Y:S01]  /*61f0*/  VIADD R8, R7, UR15 ;  /* 0x0000000f07087c36 */ /* 0x000fe20008000000 */
[----:B------:R-:W-:Y:S04]  /*6200*/  SYNCS.ARRIVE.TRANS64.RED.A1T0 RZ, [UR11], RZ ;  /* 0x000000ffffff79a7 */ /* 0x000fe8000810040b */
[----:B------:R-:W-:Y:S01]  /*6210*/  R2UR UR11, R8 ;  /* 0x00000000080b72ca */ /* 0x000fe200000e0000 */
[----:B------:R-:W-:Y:S01]  /*6220*/  VIADD R8, R152, 0xfffffffe ;  /* 0xfffffffe98087836 */ /* 0x000fe20000000000 */
[----:B------:R-:W-:-:S13]  /*6230*/  @P1 BRA `(.L_x_1686) ;  /* 0x0000000000541947 */ /* 0x000fda0003800000 */
[C---:B------:R-:W-:Y:S01]  /*6240*/  ISETP.GT.AND P1, PT, R7.reuse, RZ, PT ;  /* 0x000000ff0700720c */ /* 0x040fe20003f24270 */
[----:B------:R-:W-:-:S05]  /*6250*/  VIADD R10, R7, 0xffffffff ;  /* 0xffffffff070a7836 */ /* 0x000fca0000000000 */
[----:B------:R-:W-:-:S07]  /*6260*/  R2UR UR14, R10 ;  /* 0x000000000a0e72ca */ /* 0x000fce00000e0000 */
[----:B------:R-:W-:Y:S08]  /*6270*/  @P1 BRA `(.L_x_1687) ;  /* 0x0000000000241947 */ /* 0x000ff00003800000 */
[----:B------:R-:W-:Y:S01]  /*6280*/  R2UR UR14, R7 ;  /* 0x00000000070e72ca */ /* 0x000fe200000e0000 */
[----:B------:R-:W-:Y:S02]  /*6290*/  ULDC UR15, c[0x0][0x9e4] ;  /* 0x00027900000f7ab9 */ /* 0x000fe40000000800 */
[----:B------:R-:W-:-:S10]  /*62a0*/  UISETP.NE.AND UP0, UPT, UR15, 0x1, UPT ;  /* 0x000000010f00788c */ /* 0x000fd4000bf05270 */
[----:B------:R-:W-:Y:S01]  /*62b0*/  UIADD3 UR14, -UR14, URZ, URZ ;  /* 0x0000003f0e0e7290 */ /* 0x000fe2000fffe13f */
[----:B------:R-:W-:-:S03]  /*62c0*/  @UP0 ULDC.64 UR18, c[0x0][0x9e8] ;  /* 0x00027a0000120ab9 */ /* 0x000fc60000000a00 */
[----:B------:R-:W-:-:S04]  /*62d0*/  UIMAD.WIDE.U32 UR6, UR14, UR18, URZ ;  /* 0x000000120e0672a5 */ /* 0x000fc8000f8e003f */
[----:B------:R-:W-:-:S04]  /*62e0*/  @UP0 USHF.R.U32.HI UR14, URZ, UR19, UR7 ;  /* 0x000000133f0e0299 */ /* 0x000fc80008011607 */
[----:B------:R-:W-:Y:S01]  /*62f0*/  ULOP3.LUT UR14, URZ, UR14, URZ, 0x33, !UPT ;  /* 0x0000000e3f0e7292 */ /* 0x000fe2000f8e333f */
[----:B------:R-:W-:Y:S11]  /*6300*/  BRA `(.L_x_1688) ;  /* 0x0000000000147947 */ /* 0x000ff60003800000 */
.L_x_1687:
[----:B------:R-:W-:Y:S02]  /*6310*/  ULDC UR15, c[0x0][0x9e4] ;  /* 0x00027900000f7ab9 */ /* 0x000fe40000000800 */
[----:B------:R-:W-:-:S11]  /*6320*/  UISETP.NE.AND UP0, UPT, UR15, 0x1, UPT ;  /* 0x000000010f00788c */ /* 0x000fd6000bf05270 */
[----:B------:R-:W-:Y:S02]  /*6330*/  @UP0 ULDC.64 UR18, c[0x0][0x9e8] ;  /* 0x00027a0000120ab9 */ /* 0x000fe40000000a00 */
[----:B------:R-:W-:-:S04]  /*6340*/  UIMAD.WIDE.U32 UR6, UR14, UR18, URZ ;  /* 0x000000120e0672a5 */ /* 0x000fc8000f8e003f */
[----:B------:R-:W-:-:S12]  /*6350*/  @UP0 USHF.R.U32.HI UR14, URZ, UR19, UR7 ;  /* 0x000000133f0e0299 */ /* 0x000fd80008011607 */
.L_x_1688:
[----:B------:R-:W-:-:S04]  /*6360*/  UIMAD UR14, UR14, UR15, UR15 ;  /* 0x0000000f0e0e72a4 */ /* 0x000fc8000f8e020f */
[----:B------:R-:W-:-:S04]  /*6370*/  UISETP.LT.AND UP0, UPT, UR11, UR14, UPT ;  /* 0x0000000e0b00728c */ /* 0x000fc8000bf01270 */
[----:B------:R-:W-:-:S12]  /*6380*/  USEL UR11, UR11, UR14, UP0 ;  /* 0x0000000e0b0b7287 */ /* 0x000fd80008000000 */
.L_x_1686:
[----:B------:R-:W-:-:S04]  /*6390*/  USHF.R.S32.HI UR6, URZ, 0x1f, UR11 ;  /* 0x0000001f3f067899 */ /* 0x000fc8000801140b */
[----:B------:R-:W-:-:S04]  /*63a0*/  ULEA.HI UR6, UR6, UR11, URZ, 0x6 ;  /* 0x0000000b06067291 */ /* 0x000fc8000f8f303f */
[----:B------:R-:W-:-:S04]  /*63b0*/  USHF.R.S32.HI UR6, URZ, 0x6, UR6 ;  /* 0x000000063f067899 */ /* 0x000fc80008011406 */
[----:B------:R-:W-:-:S04]  /*63c0*/  UISETP.LT.AND UP0, UPT, UR47, UR6, UPT ;  /* 0x000000062f00728c */ /* 0x000fc8000bf01270 */
[----:B------:R-:W-:-:S06]  /*63d0*/  USEL UR20, UR47, UR6, !UP0 ;  /* 0x000000062f147287 */ /* 0x000fcc000c000000 */
[----:B------:R-:W-:-:S13]  /*63e0*/  ISETP.GE.AND P1, PT, R8, UR20, PT ;  /* 0x0000001408007c0c */ /* 0x000fda000bf26270 */
[----:B------:R-:W-:Y:S05]  /*63f0*/  @!P1 BRA `(.L_x_1689) ;  /* 0x0000002800109947 */ /* 0x000fea0003800000 */
[----:B------:R-:W-:Y:S01]  /*6400*/  MOV R14, R6 ;  /* 0x00000006000e7202 */ /* 0x000fe20000000f00 */
[----:B------:R-:W-:Y:S01]  /*6410*/  IMAD.MOV.U32 R13, RZ, RZ, R5 ;  /* 0x000000ffff0d7224 */ /* 0x000fe200078e0005 */
[----:B------:R-:W-:Y:S01]  /*6420*/  UMOV UR27, UR38 ;  /* 0x00000026001b7c82 */ /* 0x000fe20008000000 */
[----:B------:R-:W-:Y:S01]  /*6430*/  ULDC UR24, c[0x0][0x9e4] ;  /* 0x0002790000187ab9 */ /* 0x000fe20000000800 */
[----:B------:R-:W-:Y:S01]  /*6440*/  ULDC UR22, c[0x0][0x9dc] ;  /* 0x0002770000167ab9 */ /* 0x000fe20000000800 */
[----:B------:R-:W-:Y:S01]  /*6450*/  ULDC UR25, c[0x0][0x9d8] ;  /* 0x0002760000197ab9 */ /* 0x000fe20000000800 */
[----:B------:R-:W-:Y:S01]  /*6460*/  ULDC UR23, c[0x0][0x988] ;  /* 0x0002620000177ab9 */ /* 0x000fe20000000800 */
[----:B------:R-:W-:-:S05]  /*6470*/  ULDC UR26, c[0x0][0x9e0] ;  /* 0x00027800001a7ab9 */ /* 0x000fca0000000800 */
.L_x_1708:
[----:B------:R-:W-:-:S04]  /*6480*/  UIADD3 UR38, UR27, 0x1, URZ ;  /* 0x000000011b267890 */ /* 0x000fc8000fffe03f */
[----:B------:R-:W-:-:S04]  /*6490*/  UISETP.NE.AND UP0, UPT, UR38, 0x2, UPT ;  /* 0x000000022600788c */ /* 0x000fc8000bf05270 */
[----:B------:R-:W-:Y:S02]  /*64a0*/  USEL UR6, URZ, 0x1, UP0 ;  /* 0x000000013f067887 */ /* 0x000fe40008000000 */
[----:B------:R-:W-:Y:S02]  /*64b0*/  USEL UR38, UR38, URZ, UP0 ;  /* 0x0000003f26267287 */ /* 0x000fe40008000000 */
[----:B------:R-:W-:Y:S01]  /*64c0*/  ULOP3.LUT UR37, UR37, UR6, URZ, 0x3c, !UPT ;  /* 0x0000000625257292 */ /* 0x000fe2000f8e3c3f */
[----:B012---:R-:W-:Y:S11]  /*64d0*/  @!P0 BRA `(.L_x_1690) ;  /* 0x0000000000048947 */ /* 0x007ff60003800000 */
[----:B------:R-:W-:Y:S01]  /*64e0*/  BPT.TRAP 0x1 ;  /* 0x000000040000795c */ /* 0x000fe20000300000 */
.L_x_1690:
[----:B------:R-:W-:Y:S01]  /*64f0*/  ULEA UR21, UR38, UR42, 0x3 ;  /* 0x0000002a26157291 */ /* 0x000fe2000f8e183f */
[----:B------:R-:W-:-:S05]  /*6500*/  IMAD.U32 R7, RZ, RZ, UR37 ;  /* 0x00000025ff077e24 */ /* 0x000fca000f8e00ff */
[----:B------:R-:W-:-:S04]  /*6510*/  SHF.L.U32 R7, R7, 0x1f, RZ ;  /* 0x0000001f07077819 */ /* 0x000fc800000006ff */
[----:B------:R0:W2:Y:S01]  /*6520*/  SYNCS.PHASECHK.TRANS64.TRYWAIT P1, [UR21+0x28c30], R7 ;  /* 0x028c3007ff0075a7 */ /* 0x0000a20008020155 */
[----:B------:R-:W-:Y:S05]  /*6530*/  @!P0 BRA `(.L_x_1691) ;  /* 0x0000000000048947 */ /* 0x000fea0003800000 */
[----:B------:R-:W-:Y:S01]  /*6540*/  BPT.TRAP 0x1 ;  /* 0x000000040000795c */ /* 0x000fe20000300000 */
.L_x_1691:
[----:B--2---:R-:W-:Y:S05]  /*6550*/  @P1 BRA `(.L_x_1692) ;  /* 0x0000000000081947 */ /* 0x004fea0003800000 */
[----:B------:R-:W2:Y:S02]  /*6560*/  SYNCS.PHASECHK.TRANS64.TRYWAIT P1, [UR21+0x28c30], R7 ;  /* 0x028c3007ff0075a7 */ /* 0x000ea40008020155 */
[----:B--2---:R-:W-:Y:S05]  /*6570*/  @!P1 BRA `(.L_x_1693) ;  /* 0x000000e800449947 */ /* 0x004fea0003800000 */
.L_x_1692:
[----:B------:R-:W-:Y:S01]  /*6580*/  R2UR UR18, R0 ;  /* 0x00000000001272ca */ /* 0x000fe200000e0000 */
[----:B-1----:R-:W-:Y:S01]  /*6590*/  WARPGROUP.ARRIVE ;  /* 0x00000000000079c5 */ /* 0x002fe20000000000 */
[----:B------:R-:W-:Y:S01]  /*65a0*/  UMOV UR19, 0x40000040 ;  /* 0x4000004000137882 */ /* 0x000fe20000000000 */
[----:B------:R-:W-:Y:S01]  /*65b0*/  UMOV UR7, 0x40000040 ;  /* 0x4000004000077882 */ /* 0x000fe20000000000 */
[----:B------:R-:W-:Y:S01]  /*65c0*/  UMOV UR11, 0x40000040 ;  /* 0x40000040000b7882 */ /* 0x000fe20000000000 */
[----:B------:R-:W-:-:S08]  /*65d0*/  UMOV UR15, 0x40000040 ;  /* 0x40000040000f7882 */ /* 0x000fd00000000000 */
[----:B------:R-:W-:-:S04]  /*65e0*/  ULEA UR18, UR38, UR18, 0x9 ;  /* 0x0000001226127291 */ /* 0x000fc8000f8e483f */
[----:B------:R-:W-:Y:S02]  /*65f0*/  UIADD3 UR6, UR18, 0x2, URZ ;  /* 0x0000000212067890 */ /* 0x000fe4000fffe03f */
[----:B------:R-:W-:Y:S02]  /*6600*/  UIADD3 UR10, UR18, 0x4, URZ ;  /* 0x00000004120a7890 */ /* 0x000fe4000fffe03f */
[----:B------:R-:W-:Y:S02]  /*6610*/  UIADD3 UR14, UR18, 0x6, URZ ;  /* 0x00000006120e7890 */ /* 0x000fe4000fffe03f */
        /* <DEDUP_REMOVED lines=13> */
.L_x_1694:
[----:B------:R-:W-:Y:S01]  /*66f0*/  UISETP.NE.AND UP1, UPT, UR51, URZ, UPT ;  /* 0x0000003f3300728c */ /* 0x000fe2000bf25270 */
[----:B------:R-:W-:Y:S01]  /*6700*/  FMUL.FTZ R197, R165, UR25 ;  /* 0x00000019a5c57c20 */ /* 0x000fe20008410000 */
[----:B------:R-:W-:Y:S01]  /*6710*/  VIADD R165, R185, UR44 ;  /* 0x0000002cb9a57c36 */ /* 0x000fe20008000000 */
[----:B------:R-:W1:Y:S01]  /*6720*/  LDC R9, c[0x0][0x2f0] ;  /* 0x0000bc00ff097b82 */ /* 0x000e620000000800 */
[----:B------:R-:W-:Y:S01]  /*6730*/  FMUL.FTZ R195, R161, UR25 ;  /* 0x00000019a1c37c20 */ /* 0x000fe20008410000 */
[----:B------:R-:W-:Y:S01]  /*6740*/  FMUL.FTZ R196, R164, UR25 ;  /* 0x00000019a4c47c20 */ /* 0x000fe20008410000 */
[----:B------:R-:W-:Y:S01]  /*6750*/  PLOP3.LUT P1, PT, PT, PT, UP1, 0x80, 0x0 ;  /* 0x000000000000781c */ /* 0x000fe20003f2f018 */
[----:B------:R-:W-:Y:S01]  /*6760*/  FMUL.FTZ R161, R179, UR25 ;  /* 0x00000019b3a17c20 */ /* 0x000fe20008410000 */
[----:B------:R-:W-:Y:S01]  /*6770*/  PLOP3.LUT P2, PT, PT, PT, UP1, 0x80, 0x0 ;  /* 0x000000000000781c */ /* 0x000fe20003f4f018 */
[----:B------:R-:W-:Y:S01]  /*6780*/  IMAD.SHL.U32 R179, R8, 0x40, RZ ;  /* 0x0000004008b37824 */ /* 0x000fe200078e00ff */
[----:B------:R-:W-:Y:S01]  /*6790*/  UISETP.NE.AND UP0, UPT, UR50, URZ, UPT ;  /* 0x0000003f3200728c */ /* 0x000fe2000bf05270 */
[----:B------:R-:W3:Y:S01]  /*67a0*/  LDC R12, c[0x0][0x288] ;  /* 0x0000a200ff0c7b82 */ /* 0x000ee20000000800 */
[----:B------:R-:W-:Y:S01]  /*67b0*/  @UP1 ULDC UR6, c[0x0][0x44c] ;  /* 0x0001130000061ab9 */ /* 0x000fe20000000800 */
[----:B------:R-:W-:Y:S01]  /*67c0*/  FMUL.FTZ R20, R158, UR25 ;  /* 0x000000199e147c20 */ /* 0x000fe20008410000 */
[----:B------:R-:W-:Y:S01]  /*67d0*/  FMUL.FTZ R21, R159, UR25 ;  /* 0x000000199f157c20 */ /* 0x000fe20008410000 */
[----:B------:R-:W-:Y:S01]  /*67e0*/  FMUL.FTZ R191, R152, UR25 ;  /* 0x0000001998bf7c20 */ /* 0x000fe20008410000 */
[----:B------:R-:W-:Y:S01]  /*67f0*/  FMUL.FTZ R5, R153, UR25 ;  /* 0x0000001999057c20 */ /* 0x000fe20008410000 */
[----:B------:R-:W-:Y:S01]  /*6800*/  FMUL.FTZ R158, R174, UR25 ;  /* 0x00000019ae9e7c20 */ /* 0x000fe20008410000 */
[----:B------:R-:W-:Y:S01]  /*6810*/  FMUL.FTZ R159, R175, UR25 ;  /* 0x00000019af9f7c20 */ /* 0x000fe20008410000 */
[----:B------:R-:W-:Y:S01]  /*6820*/  @P1 IMAD.HI.U32 R10, R165, UR6, RZ ;  /* 0x00000006a50a1c27 */ /* 0x000fe2000f8e00ff */
[----:B------:R-:W-:-:S03]  /*6830*/  @UP1 ULDC UR6, c[0x0][0x450] ;  /* 0x0001140000061ab9 */ /* 0x000fc60000000800 */
[----:B--2---:R-:W-:Y:S01]  /*6840*/  FMUL.FTZ R6, R154, UR25 ;  /* 0x000000199a067c20 */ /* 0x004fe20008410000 */
[----:B------:R-:W-:Y:S01]  /*6850*/  FMUL.FTZ R15, R155, UR25 ;  /* 0x000000199b0f7c20 */ /* 0x000fe20008410000 */
[----:B------:R-:W-:Y:S01]  /*6860*/  FMUL.FTZ R193, R156, UR25 ;  /* 0x000000199cc17c20 */ /* 0x000fe20008410000 */
[----:B------:R-:W-:Y:S01]  /*6870*/  @P2 SHF.R.U32.HI R165, RZ, UR6, R10 ;  /* 0x00000006ffa52c19 */ /* 0x000fe2000801160a */
[----:B------:R-:W-:Y:S01]  /*6880*/  UIADD3 UR6, UR21, 0x28c40, URZ ;  /* 0x00028c4015067890 */ /* 0x000fe2000fffe03f */
[----:B------:R-:W-:Y:S01]  /*6890*/  FMUL.FTZ R192, R157, UR25 ;  /* 0x000000199dc07c20 */ /* 0x000fe20008410000 */
[----:B------:R-:W-:Y:S01]  /*68a0*/  FMUL.FTZ R194, R160, UR25 ;  /* 0x00000019a0c27c20 */ /* 0x000fe20008410000 */
[----:B------:R-:W-:Y:S01]  /*68b0*/  FMUL.FTZ R152, R162, UR25 ;  /* 0x00000019a2987c20 */ /* 0x000fe20008410000 */
[----:B------:R-:W2:Y:S01]  /*68c0*/  SHFL.IDX PT, R164, R165, RZ, 0x1c1f ;  /* 0x001c1fffa5a47589 */ /* 0x000ea200000e0000 */
[----:B------:R-:W-:Y:S01]  /*68d0*/  UPRMT UR6, UR40, 0x654, UR6 ;  /* 0x0000065428067896 */ /* 0x000fe20008000006 */
[----:B------:R-:W-:Y:S01]  /*68e0*/  FMUL.FTZ R153, R163, UR25 ;  /* 0x00000019a3997c20 */ /* 0x000fe20008410000 */
[----:B------:R-:W-:Y:S01]  /*68f0*/  FMUL.FTZ R174, R176, UR25 ;  /* 0x00000019b0ae7c20 */ /* 0x000fe20008410000 */
[----:B------:R-:W-:Y:S01]  /*6900*/  FMUL.FTZ R175, R177, UR25 ;  /* 0x00000019b1af7c20 */ /* 0x000fe20008410000 */
[----:B------:R-:W-:Y:S01]  /*6910*/  IADD3 R10, -R2, 0x1, -R179 ;  /* 0x00000001020a7810 */ /* 0x000fe20007ffe9b3 */
        /* <DEDUP_REMOVED lines=13> */
[----:B------:R-:W-:Y:S01]  /*69f0*/  PLOP3.LUT P1, PT, PT, PT, UP0, 0x40, 0x0 ;  /* 0x000000000000781c */ /* 0x000fe20003f2e808 */
[----:B-1----:R-:W-:Y:S01]  /*6a00*/  IMAD R11, R9, UR49, R10 ;  /* 0x00000031090b7c24 */ /* 0x002fe2000f8e020a */
[----:B------:R-:W1:Y:S01]  /*6a10*/  MUFU.TANH R191, R191 ;  /* 0x000000bf00bf7308 */ /* 0x000e620000002400 */
[----:B------:R-:W-:Y:S01]  /*6a20*/  SYNCS.ARRIVE.TRANS64.RED.A1T0 RZ, [UR6], RZ ;  /* 0x000000ffffff79a7 */ /* 0x000fe20008100406 */
[----:B------:R-:W-:Y:S01]  /*6a30*/  ULOP3.LUT UR6, URZ, UR22, URZ, 0x33, !UPT ;  /* 0x000000163f067292 */ /* 0x000fe2000f8e333f */
[----:B---3--:R-:W-:-:S05]  /*6a40*/  IMAD.IADD R11, R11, 0x1, -R12 ;  /* 0x000000010b0b7824 */ /* 0x008fca00078e0a0c */
[----:B------:R-:W3:Y:S01]  /*6a50*/  MUFU.TANH R5, R5 ;  /* 0x0000000500057308 */ /* 0x000ee20000002400 */
[C---:B------:R-:W-:Y:S01]  /*6a60*/  IADD3 R181, R11.reuse, UR26, RZ ;  /* 0x0000001a0bb57c10 */ /* 0x040fe2000fffe0ff */
[----:B------:R-:W-:-:S04]  /*6a70*/  VIADD R183, R11, UR6 ;  /* 0x000000060bb77c36 */ /* 0x000fc80008000000 */
[----:B--2---:R-:W-:Y:S02]  /*6a80*/  IMAD.IADD R178, R181, 0x1, R164 ;  /* 0x00000001b5b27824 */ /* 0x004fe400078e02a4 */
[----:B------:R-:W2:Y:S01]  /*6a90*/  MUFU.TANH R6, R6 ;  /* 0x0000000600067308 */ /* 0x000ea20000002400 */
[----:B------:R-:W-:-:S07]  /*6aa0*/  IMAD.IADD R180, R164, 0x1, R183 ;  /* 0x00000001a4b47824 */ /* 0x000fce00078e02b7 */
[----:B------:R-:W4:Y:S08]  /*6ab0*/  MUFU.TANH R15, R15 ;  /* 0x0000000f000f7308 */ /* 0x000f300000002400 */
        /* <DEDUP_REMOVED lines=27> */
[----:B------:R-:W0:Y:S01]  /*6c70*/  MUFU.TANH R163, R163 ;  /* 0x000000a300a37308 */ /* 0x000e220000002400 */
[----:B-1234-:R-:W-:Y:S05]  /*6c80*/  @P1 BRA `(.L_x_1695) ;  /* 0x00000000005c1947 */ /* 0x01efea0003800000 */
[----:B------:R-:W-:Y:S01]  /*6c90*/  IMAD R11, R9, UR49, R164 ;  /* 0x00000031090b7c24 */ /* 0x000fe2000f8e02a4 */
[----:B------:R-:W-:Y:S03]  /*6ca0*/  BSSY B0, `(.L_x_1696) ;  /* 0x0000011000007945 */ /* 0x000fe60003800000 */
[----:B------:R-:W-:-:S05]  /*6cb0*/  IMAD.IADD R164, R11, 0x1, -R12 ;  /* 0x000000010ba47824 */ /* 0x000fca00078e0a0c */
[----:B------:R-:W-:-:S13]  /*6cc0*/  ISETP.GT.AND P1, PT, R164, -0x1, PT ;  /* 0xffffffffa400780c */ /* 0x000fda0003f24270 */
[----:B------:R-:W-:Y:S05]  /*6cd0*/  @P1 BRA `(.L_x_1697) ;  /* 0x0000000000201947 */ /* 0x000fea0003800000 */
[----:B------:R-:W-:Y:S01]  /*6ce0*/  IMAD.U32 R166, RZ, RZ, UR24 ;  /* 0x00000018ffa67e24 */ /* 0x000fe2000f8e00ff */
[----:B------:R-:W-:-:S04]  /*6cf0*/  LOP3.LUT R167, RZ, R164, RZ, 0x33, !PT ;  /* 0x000000a4ffa77212 */ /* 0x000fc800078e33ff */
[----:B------:R-:W-:-:S13]  /*6d00*/  ISETP.NE.AND P1, PT, R166, 0x1, PT ;  /* 0x00000001a600780c */ /* 0x000fda0003f25270 */
[----:B------:R-:W1:Y:S02]  /*6d10*/  @P1 LDC.64 R10, c[0x0][0x9e8] ;  /* 0x00027a00ff0a1b82 */ /* 0x000e640000000a00 */
[----:B-1----:R-:W-:-:S05]  /*6d20*/  @P1 IMAD.HI.U32 R10, R167, R10, RZ ;  /* 0x0000000aa70a1227 */ /* 0x002fca00078e00ff */
[----:B------:R-:W-:-:S04]  /*6d30*/  @P1 SHF.R.U32.HI R167, RZ, R11, R10 ;  /* 0x0000000bffa71219 */ /* 0x000fc8000001160a */
[----:B------:R-:W-:Y:S01]  /*6d40*/  LOP3.LUT R164, RZ, R167, RZ, 0x33, !PT ;  /* 0x000000a7ffa47212 */ /* 0x000fe200078e33ff */
[----:B------:R-:W-:Y:S06]  /*6d50*/  BRA `(.L_x_1698) ;  /* 0x0000000000147947 */ /* 0x000fec0003800000 */
.L_x_1697:
[----:B------:R-:W-:-:S04]  /*6d60*/  MOV R166, UR24 ;  /* 0x0000001800a67c02 */ /* 0x000fc80008000f00 */
[----:B------:R-:W-:-:S13]  /*6d70*/  ISETP.NE.AND P1, PT, R166, 0x1, PT ;  /* 0x00000001a600780c */ /* 0x000fda0003f25270 */
[----:B------:R-:W1:Y:S02]  /*6d80*/  @P1 LDC.64 R10, c[0x0][0x9e8] ;  /* 0x00027a00ff0a1b82 */ /* 0x000e640000000a00 */
[----:B-1----:R-:W-:-:S05]  /*6d90*/  @P1 IMAD.HI.U32 R10, R164, R10, RZ ;  /* 0x0000000aa40a1227 */ /* 0x002fca00078e00ff */
[----:B------:R-:W-:-:S07]  /*6da0*/  @P1 SHF.R.U32.HI R164, RZ, R11, R10 ;  /* 0x0000000bffa41219 */ /* 0x000fce000001160a */
.L_x_1698:
[----:B------:R-:W-:Y:S05]  /*6db0*/  BSYNC B0 ;  /* 0x0000000000007941 */ /* 0x000fea0003800000 */
.L_x_1696:
[----:B------:R-:W-:-:S04]  /*6dc0*/  IMAD R11, R164, R166, -R179 ;  /* 0x000000a6a40b7224 */ /* 0x000fc800078e0ab3 */
[----:B------:R-:W-:-:S05]  /*6dd0*/  IMAD.IADD R11, R11, 0x1, -R2 ;  /* 0x000000010b0b7824 */ /* 0x000fca00078e0a02 */
[----:B------:R-:W-:Y:S02]  /*6de0*/  VIADDMNMX R178, R11, R166, R178, PT ;  /* 0x000000a60bb27246 */ /* 0x000fe400038001b2 */
[----:B------:R-:W-:-:S07]  /*6df0*/  VIMNMX R180, R180, R11, !PT ;  /* 0x0000000bb4b47248 */ /* 0x000fce0007fe0100 */
.L_x_1695:
[----:B------:R-:W-:Y:S01]  /*6e00*/  ISETP.GT.AND P1, PT, R8, -0x1, PT ;  /* 0xffffffff0800780c */ /* 0x000fe20003f24270 */
[----:B------:R1:W2:Y:S01]  /*6e10*/  SHFL.IDX PT, R10, R165, 0x1, 0x1c1f ;  /* 0x003c1f00a50a7f89 */ /* 0x0002a200000e0000 */
[----:B------:R-:W-:Y:S02]  /*6e20*/  UISETP.NE.AND UP0, UPT, UR50, URZ, UPT ;  /* 0x0000003f3200728c */ /* 0x000fe4000bf05270 */
[C---:B------:R-:W-:Y:S02]  /*6e30*/  ISETP.GT.AND P4, PT, R180.reuse, 0x1, P1 ;  /* 0x00000001b400780c */ /* 0x040fe40000f84270 */
[----:B------:R-:W-:Y:S02]  /*6e40*/  ISETP.GT.AND P5, PT, R180, RZ, P1 ;  /* 0x000000ffb400720c */ /* 0x000fe40000fa4270 */
[C---:B------:R-:W-:Y:S02]  /*6e50*/  ISETP.LT.OR P4, PT, R178.reuse, 0x2, P4 ;  /* 0x00000002b200780c */ /* 0x040fe40002781670 */
[----:B------:R-:W-:-:S02]  /*6e60*/  ISETP.LT.OR P5, PT, R178, 0x1, P5 ;  /* 0x00000001b200780c */ /* 0x000fc40002fa1670 */
[----:B------:R-:W-:Y:S02]  /*6e70*/  FSEL R164, R5, -INF , !P4 ;  /* 0xff80000005a47808 */ /* 0x000fe40006000000 */
[----:B------:R-:W-:Y:S02]  /*6e80*/  ISETP.GT.AND P4, PT, R180, 0x18, P1 ;  /* 0x00000018b400780c */ /* 0x000fe40000f84270 */
[----:B------:R-:W-:Y:S02]  /*6e90*/  FSEL R166, R191, -INF , !P5 ;  /* 0xff800000bfa67808 */ /* 0x000fe40006800000 */
[----:B------:R-:W-:Y:S02]  /*6ea0*/  ISETP.LT.OR P4, PT, R178, 0x19, P4 ;  /* 0x00000019b200780c */ /* 0x000fe40002781670 */
[C---:B------:R-:W-:Y:S02]  /*6eb0*/  ISETP.GT.AND P6, PT, R180.reuse, 0x8, P1 ;  /* 0x00000008b400780c */ /* 0x040fe40000fc4270 */
[----:B------:R-:W-:-:S02]  /*6ec0*/  ISETP.GT.AND P2, PT, R180, 0x9, P1 ;  /* 0x00000009b400780c */ /* 0x000fc40000f44270 */
[C---:B------:R-:W-:Y:S02]  /*6ed0*/  ISETP.GT.AND P3, PT, R180.reuse, 0x10, P1 ;  /* 0x00000010b400780c */ /* 0x040fe40000f64270 */
[----:B------:R-:W-:Y:S02]  /*6ee0*/  ISETP.GT.AND P5, PT, R180, 0x11, P1 ;  /* 0x00000011b400780c */ /* 0x000fe40000fa4270 */
[----:B0-----:R-:W-:Y:S02]  /*6ef0*/  FSEL R168, R196, -INF , !P4 ;  /* 0xff800000c4a87808 */ /* 0x001fe40006000000 */
[----:B------:R-:W-:Y:S02]  /*6f00*/  ISETP.GT.AND P4, PT, R180, 0x29, P1 ;  /* 0x00000029b400780c */ /* 0x000fe40000f84270 */
[C---:B------:R-:W-:Y:S02]  /*6f10*/  ISETP.LT.OR P6, PT, R178.reuse, 0x9, P6 ;  /* 0x00000009b200780c */ /* 0x040fe400037c1670 */
[----:B------:R-:W-:-:S02]  /*6f20*/  ISETP.LT.OR P2, PT, R178, 0xa, P2 ;  /* 0x0000000ab200780c */ /* 0x000fc40001741670 */
[C---:B------:R-:W-:Y:S02]  /*6f30*/  ISETP.LT.OR P3, PT, R178.reuse, 0x11, P3 ;  /* 0x00000011b200780c */ /* 0x040fe40001f61670 */
[C---:B------:R-:W-:Y:S02]  /*6f40*/  ISETP.LT.OR P5, PT, R178.reuse, 0x12, P5 ;  /* 0x00000012b200780c */ /* 0x040fe40002fa1670 */
[----:B------:R-:W-:Y:S02]  /*6f50*/  ISETP.LT.OR P4, PT, R178, 0x2a, P4 ;  /* 0x0000002ab200780c */ /* 0x000fe40002781670 */
[----:B------:R-:W-:Y:S02]  /*6f60*/  FSEL R193, R193, -INF , !P6 ;  /* 0xff800000c1c17808 */ /* 0x000fe40007000000 */
[----:B------:R-:W-:Y:S02]  /*6f70*/  FSEL R192, R192, -INF , !P2 ;  /* 0xff800000c0c07808 */ /* 0x000fe40005000000 */
[----:B-1----:R-:W-:-:S02]  /*6f80*/  FSEL R165, R194, -INF , !P3 ;  /* 0xff800000c2a57808 */ /* 0x002fc40005800000 */
[----:B------:R-:W-:Y:S02]  /*6f90*/  FSEL R167, R195, -INF , !P5 ;  /* 0xff800000c3a77808 */ /* 0x000fe40006800000 */
[C---:B------:R-:W-:Y:S02]  /*6fa0*/  ISETP.GT.AND P6, PT, R180.reuse, 0x19, P1 ;  /* 0x00000019b400780c */ /* 0x040fe40000fc4270 */
[C---:B------:R-:W-:Y:S02]  /*6fb0*/  ISETP.GT.AND P2, PT, R180.reuse, 0x20, P1 ;  /* 0x00000020b400780c */ /* 0x040fe40000f44270 */
[C---:B------:R-:W-:Y:S02]  /*6fc0*/  ISETP.GT.AND P3, PT, R180.reuse, 0x21, P1 ;  /* 0x00000021b400780c */ /* 0x040fe40000f64270 */
[----:B------:R-:W-:Y:S02]  /*6fd0*/  ISETP.GT.AND P5, PT, R180, 0x28, P1 ;  /* 0x00000028b400780c */ /* 0x000fe40000fa4270 */
[----:B------:R-:W-:-:S02]  /*6fe0*/  FSEL R173, R173, -INF , !P4 ;  /* 0xff800000adad7808 */ /* 0x000fc40006000000 */
[----:B------:R-:W-:Y:S02]  /*6ff0*/  PLOP3.LUT P4, PT, PT, PT, UP0, 0x40, 0x0 ;  /* 0x000000000000781c */ /* 0x000fe40003f8e808 */
[C---:B------:R-:W-:Y:S02]  /*7000*/  ISETP.LT.OR P6, PT, R178.reuse, 0x1a, P6 ;  /* 0x0000001ab200780c */ /* 0x040fe400037c1670 */
[C---:B------:R-:W-:Y:S02]  /*7010*/  ISETP.LT.OR P2, PT, R178.reuse, 0x21, P2 ;  /* 0x00000021b200780c */ /* 0x040fe40001741670 */
[C---:B------:R-:W-:Y:S02]  /*7020*/  ISETP.LT.OR P3, PT, R178.reuse, 0x22, P3 ;  /* 0x00000022b200780c */ /* 0x040fe40001f61670 */
[----:B------:R-:W-:Y:S02]  /*7030*/  ISETP.LT.OR P5, PT, R178, 0x29, P5 ;  /* 0x00000029b200780c */ /* 0x000fe40002fa1670 */
[----:B------:R-:W-:-:S02]  /*7040*/  FSEL R169, R197, -INF , !P6 ;  /* 0xff800000c5a97808 */ /* 0x000fc40007000000 */
[----:B------:R-:W-:Y:S02]  /*7050*/  FSEL R170, R198, -INF , !P2 ;  /* 0xff800000c6aa7808 */ /* 0x000fe40005000000 */
[----:B------:R-:W-:Y:S02]  /*7060*/  FSEL R171, R199, -INF , !P3 ;  /* 0xff800000c7ab7808 */ /* 0x000fe40005800000 */
[----:B------:R-:W-:Y:S02]  /*7070*/  FSEL R172, R172, -INF , !P5 ;  /* 0xff800000acac7808 */ /* 0x000fe40006800000 */
[C---:B------:R-:W-:Y:S02]  /*7080*/  ISETP.GT.AND P6, PT, R180.reuse, 0x30, P1 ;  /* 0x00000030b400780c */ /* 0x040fe40000fc4270 */
[C---:B------:R-:W-:Y:S02]  /*7090*/  ISETP.GT.AND P2, PT, R180.reuse, 0x31, P1 ;  /* 0x00000031b400780c */ /* 0x040fe40000f44270 */
[----:B------:R-:W-:-:S02]  /*70a0*/  ISETP.GT.AND P3, PT, R180, 0x38, P1 ;  /* 0x00000038b400780c */ /* 0x000fc40000f64270 */
[----:B------:R-:W-:Y:S01]  /*70b0*/  ISETP.GT.AND P5, PT, R180, 0x39, P1 ;  /* 0x00000039b400780c */ /* 0x000fe20000fa4270 */
[--C-:B--2---:R-:W-:Y:S01]  /*70c0*/  IMAD.IADD R180, R183, 0x1, R10.reuse ;  /* 0x00000001b7b47824 */ /* 0x104fe200078e020a */
[C---:B------:R-:W-:Y:S02]  /*70d0*/  ISETP.LT.OR P6, PT, R178.reuse, 0x31, P6 ;  /* 0x00000031b200780c */ /* 0x040fe400037c1670 */
[C---:B------:R-:W-:Y:S02]  /*70e0*/  ISETP.LT.OR P2, PT, R178.reuse, 0x32, P2 ;  /* 0x00000032b200780c */ /* 0x040fe40001741670 */
[C---:B------:R-:W-:Y:S02]  /*70f0*/  ISETP.LT.OR P3, PT, R178.reuse, 0x39, P3 ;  /* 0x00000039b200780c */ /* 0x040fe40001f61670 */
[----:B------:R-:W-:Y:S01]  /*7100*/  ISETP.LT.OR P5, PT, R178, 0x3a, P5 ;  /* 0x0000003ab200780c */ /* 0x000fe20002fa1670 */
[----:B------:R-:W-:Y:S01]  /*7110*/  IMAD.IADD R178, R181, 0x1, R10 ;  /* 0x00000001b5b27824 */ /* 0x000fe200078e020a */
[----:B------:R-:W-:-:S02]  /*7120*/  FSEL R174, R174, -INF , !P6 ;  /* 0xff800000aeae7808 */ /* 0x000fc40007000000 */
[----:B------:R-:W-:Y:S02]  /*7130*/  FSEL R175, R175, -INF , !P2 ;  /* 0xff800000afaf7808 */ /* 0x000fe40005000000 */
[----:B------:R-:W-:Y:S02]  /*7140*/  FSEL R176, R176, -INF , !P3 ;  /* 0xff800000b0b07808 */ /* 0x000fe40005800000 */
[----:B------:R-:W-:Y:S01]  /*7150*/  FSEL R177, R177, -INF , !P5 ;  /* 0xff800000b1b17808 */ /* 0x000fe20006800000 */
[----:B------:R-:W-:Y:S06]  /*7160*/  @P4 BRA `(.L_x_1699) ;  /* 0x00000000005c4947 */ /* 0x000fec0003800000 */
        /* <DEDUP_REMOVED lines=8> */
[----:B------:R-:W0:Y:S02]  /*71f0*/  @P2 LDC.64 R10, c[0x0][0x9e8] ;  /* 0x00027a00ff0a2b82 */ /* 0x000e240000000a00 */
[----:B0-----:R-:W-:-:S05]  /*7200*/  @P2 IMAD.HI.U32 R10, R5, R10, RZ ;  /* 0x0000000a050a2227 */ /* 0x001fca00078e00ff */
[----:B------:R-:W-:-:S04]  /*7210*/  @P2 SHF.R.U32.HI R5, RZ, R11, R10 ;  /* 0x0000000bff052219 */ /* 0x000fc8000001160a */
[----:B------:R-:W-:Y:S01]  /*7220*/  LOP3.LUT R5, RZ, R5, RZ, 0x33, !PT ;  /* 0x00000005ff057212 */ /* 0x000fe200078e33ff */
[----:B------:R-:W-:Y:S06]  /*7230*/  BRA `(.L_x_1702) ;  /* 0x0000000000147947 */ /* 0x000fec0003800000 */
.L_x_1701:
[----:B------:R-:W-:-:S04]  /*7240*/  MOV R182, UR24 ;  /* 0x0000001800b67c02 */ /* 0x000fc80008000f00 */
[----:B------:R-:W-:-:S13]  /*7250*/  ISETP.NE.AND P2, PT, R182, 0x1, PT ;  /* 0x00000001b600780c */ /* 0x000fda0003f45270 */
[----:B------:R-:W0:Y:S02]  /*7260*/  @P2 LDC.64 R10, c[0x0][0x9e8] ;  /* 0x00027a00ff0a2b82 */ /* 0x000e240000000a00 */
[----:B0-----:R-:W-:-:S05]  /*7270*/  @P2 IMAD.HI.U32 R10, R5, R10, RZ ;  /* 0x0000000a050a2227 */ /* 0x001fca00078e00ff */
[----:B------:R-:W-:-:S07]  /*7280*/  @P2 SHF.R.U32.HI R5, RZ, R11, R10 ;  /* 0x0000000bff052219 */ /* 0x000fce000001160a */
.L_x_1702:
[----:B------:R-:W-:Y:S05]  /*7290*/  BSYNC B0 ;  /* 0x0000000000007941 */ /* 0x000fea0003800000 */
.L_x_1700:
[----:B------:R-:W-:-:S04]  /*72a0*/  IMAD R5, R5, R182, -R179 ;  /* 0x000000b605057224 */ /* 0x000fc800078e0ab3 */
[----:B------:R-:W-:-:S05]  /*72b0*/  IMAD.IADD R5, R5, 0x1, -R2 ;  /* 0x0000000105057824 */ /* 0x000fca00078e0a02 */
[----:B------:R-:W-:Y:S02]  /*72c0*/  VIADDMNMX R178, R5, R182, R178, PT ;  /* 0x000000b605b27246 */ /* 0x000fe400038001b2 */
[----:B------:R-:W-:-:S07]  /*72d0*/  VIMNMX R180, R180, R5, !PT ;  /* 0x00000005b4b47248 */ /* 0x000fce0007fe0100 */
.L_x_1699:
[----:B------:R-:W-:Y:S01]  /*72e0*/  FMNMX.FTZ R5, R166, R13, !PT ;  /* 0x0000000da6057209 */ /* 0x000fe20007810000 */
[----:B------:R-:W-:Y:S01]  /*72f0*/  UMOV UR10, UR23 ;  /* 0x00000017000a7c82 */ /* 0x000fe20008000000 */
[----:B------:R-:W-:Y:S01]  /*7300*/  ISETP.GT.AND P3, PT, R180, RZ, P1 ;  /* 0x000000ffb400720c */ /* 0x000fe20000f64270 */
[----:B------:R-:W-:Y:S01]  /*7310*/  IMAD.MOV R191, RZ, RZ, -R17 ;  /* 0x000000ffffbf7224 */ /* 0x000fe200078e0a11 */
[----:B------:R-:W-:Y:S02]  /*7320*/  FMNMX.FTZ R10, R164, R5, !PT ;  /* 0x00000005a40a7209 */ /* 0x000fe40007810000 */
[----:B------:R-:W-:Y:S02]  /*7330*/  ISETP.GT.AND P4, PT, R180, 0x1, P1 ;  /* 0x00000001b400780c */ /* 0x000fe40000f84270 */
[----:B------:R-:W-:Y:S02]  /*7340*/  FMNMX.FTZ R5, R193, R10, !PT ;  /* 0x0000000ac1057209 */ /* 0x000fe40007810000 */
[----:B------:R-:W-:-:S02]  /*7350*/  ISETP.LT.OR P3, PT, R178, 0x1, P3 ;  /* 0x00000001b200780c */ /* 0x000fc40001f61670 */
[----:B------:R-:W-:Y:S02]  /*7360*/  FMNMX.FTZ R10, R192, R5, !PT ;  /* 0x00000005c00a7209 */ /* 0x000fe40007810000 */
[----:B------:R-:W-:Y:S02]  /*7370*/  ISETP.GT.AND P6, PT, R180, 0x8, P1 ;  /* 0x00000008b400780c */ /* 0x000fe40000fc4270 */
[----:B------:R-:W-:Y:S02]  /*7380*/  FMNMX.FTZ R10, R165, R10, !PT ;  /* 0x0000000aa50a7209 */ /* 0x000fe40007810000 */
[----:B------:R-:W-:Y:S02]  /*7390*/  ISETP.LT.OR P4, PT, R178, 0x2, P4 ;  /* 0x00000002b200780c */ /* 0x000fe40002781670 */
[----:B------:R-:W-:Y:S02]  /*73a0*/  FMNMX.FTZ R5, R167, R10, !PT ;  /* 0x0000000aa7057209 */ /* 0x000fe40007810000 */
[----:B------:R-:W-:-:S02]  /*73b0*/  ISETP.GT.AND P2, PT, R180, 0x9, P1 ;  /* 0x00000009b400780c */ /* 0x000fc40000f44270 */
[----:B------:R-:W-:Y:S02]  /*73c0*/  FMNMX.FTZ R10, R168, R5, !PT ;  /* 0x00000005a80a7209 */ /* 0x000fe40007810000 */
[----:B------:R-:W-:Y:S02]  /*73d0*/  ISETP.LT.OR P6, PT, R178, 0x9, P6 ;  /* 0x00000009b200780c */ /* 0x000fe400037c1670 */
[----:B------:R-:W-:Y:S02]  /*73e0*/  FMNMX.FTZ R5, R169, R10, !PT ;  /* 0x0000000aa9057209 */ /* 0x000fe40007810000 */
[----:B------:R-:W-:Y:S02]  /*73f0*/  FSEL R15, R15, -INF , !P4 ;  /* 0xff8000000f0f7808 */ /* 0x000fe40006000000 */
        /* <DEDUP_REMOVED lines=9> */
[----:B------:R-:W-:Y:S02]  /*7490*/  FSEL R21, R21, -INF , !P2 ;  /* 0xff80000015157808 */ /* 0x000fe40005000000 */
[----:B------:R-:W-:Y:S02]  /*74a0*/  FMNMX.FTZ R5, R175, R10, !PT ;  /* 0x0000000aaf057209 */ /* 0x000fe40007810000 */
[----:B------:R-:W-:Y:S02]  /*74b0*/  ISETP.LT.OR P5, PT, R178, 0x11, P5 ;  /* 0x00000011b200780c */ /* 0x000fe40002fa1670 */
[----:B------:R-:W-:Y:S02]  /*74c0*/  FMNMX.FTZ R10, R176, R5, !PT ;  /* 0x00000005b00a7209 */ /* 0x000fe40007810000 */
[----:B------:R-:W-:-:S02]  /*74d0*/  ISETP.GT.AND P6, PT, R180, 0x18, P1 ;  /* 0x00000018b400780c */ /* 0x000fc40000fc4270 */
[----:B------:R-:W-:Y:S02]  /*74e0*/  FMNMX.FTZ R10, R177, R10, !PT ;  /* 0x0000000ab10a7209 */ /* 0x000fe40007810000 */
[----:B------:R-:W-:Y:S02]  /*74f0*/  ISETP.LT.OR P4, PT, R178, 0x12, P4 ;  /* 0x00000012b200780c */ /* 0x000fe40002781670 */
[----:B------:R-:W-:Y:S01]  /*7500*/  FSEL R152, R152, -INF , !P5 ;  /* 0xff80000098987808 */ /* 0x000fe20006800000 */
[----:B------:R-:W0:Y:S01]  /*7510*/  SHFL.BFLY PT, R5, R10, 0x2, 0x1f ;  /* 0x0c401f000a057f89 */ /* 0x000e2200000e0000 */
[----:B------:R-:W-:Y:S02]  /*7520*/  ISETP.GT.AND P2, PT, R180, 0x19, P1 ;  /* 0x00000019b400780c */ /* 0x000fe40000f44270 */
[----:B------:R-:W-:Y:S02]  /*7530*/  ISETP.LT.OR P6, PT, R178, 0x19, P6 ;  /* 0x00000019b200780c */ /* 0x000fe400037c1670 */
[----:B------:R-:W-:-:S02]  /*7540*/  FSEL R153, R153, -INF , !P4 ;  /* 0xff80000099997808 */ /* 0x000fc40006000000 */
[----:B------:R-:W-:Y:S02]  /*7550*/  ISETP.GT.AND P5, PT, R180, 0x21, P1 ;  /* 0x00000021b400780c */ /* 0x000fe40000fa4270 */
[----:B------:R-:W-:Y:S02]  /*7560*/  FSEL R154, R154, -INF , !P6 ;  /* 0xff8000009a9a7808 */ /* 0x000fe40007000000 */
[C---:B------:R-:W-:Y:S02]  /*7570*/  ISETP.LT.OR P2, PT, R178.reuse, 0x1a, P2 ;  /* 0x0000001ab200780c */ /* 0x040fe40001741670 */
[----:B------:R-:W-:Y:S02]  /*7580*/  ISETP.LT.OR P5, PT, R178, 0x22, P5 ;  /* 0x00000022b200780c */ /* 0x000fe40002fa1670 */
[----:B------:R-:W-:Y:S02]  /*7590*/  FSEL R155, R155, -INF , !P2 ;  /* 0xff8000009b9b7808 */ /* 0x000fe40005000000 */
[----:B------:R-:W-:-:S02]  /*75a0*/  ISETP.GT.AND P4, PT, R180, 0x28, P1 ;  /* 0x00000028b400780c */ /* 0x000fc40000f84270 */
[----:B------:R-:W-:Y:S02]  /*75b0*/  ISETP.GT.AND P6, PT, R180, 0x29, P1 ;  /* 0x00000029b400780c */ /* 0x000fe40000fc4270 */
[----:B------:R-:W-:Y:S02]  /*75c0*/  ISETP.LT.OR P4, PT, R178, 0x29, P4 ;  /* 0x00000029b200780c */ /* 0x000fe40002781670 */
[----:B------:R-:W-:Y:S02]  /*75d0*/  ISETP.GT.AND P2, PT, R180, 0x30, P1 ;  /* 0x00000030b400780c */ /* 0x000fe40000f44270 */
[----:B0-----:R-:W-:Y:S02]  /*75e0*/  FMNMX.FTZ R11, R10, R5, !PT ;  /* 0x000000050a0b7209 */ /* 0x001fe40007810000 */
[----:B------:R-:W-:Y:S02]  /*75f0*/  FSEL R158, R158, -INF , !P4 ;  /* 0xff8000009e9e7808 */ /* 0x000fe40006000000 */
[C---:B------:R-:W-:Y:S01]  /*7600*/  ISETP.LT.OR P6, PT, R178.reuse, 0x2a, P6 ;  /* 0x0000002ab200780c */ /* 0x040fe200037c1670 */
[----:B------:R-:W0:Y:S01]  /*7610*/  SHFL.BFLY PT, R182, R11, 0x1, 0x1f ;  /* 0x0c201f000bb67f89 */ /* 0x000e2200000e0000 */
[----:B------:R-:W-:-:S02]  /*7620*/  ISETP.LT.OR P2, PT, R178, 0x31, P2 ;  /* 0x00000031b200780c */ /* 0x000fc40001741670 */
[----:B------:R-:W-:Y:S02]  /*7630*/  ISETP.GT.AND P4, PT, R180, 0x38, P1 ;  /* 0x00000038b400780c */ /* 0x000fe40000f84270 */
[----:B------:R-:W-:Y:S02]  /*7640*/  FSEL R160, R160, -INF , !P2 ;  /* 0xff800000a0a07808 */ /* 0x000fe40005000000 */
[----:B------:R-:W-:Y:S02]  /*7650*/  ISETP.LT.OR P4, PT, R178, 0x39, P4 ;  /* 0x00000039b200780c */ /* 0x000fe40002781670 */
[----:B0-----:R-:W-:Y:S02]  /*7660*/  FMNMX.FTZ R5, R11, R182, !PT ;  /* 0x000000b60b057209 */ /* 0x001fe40007810000 */
[----:B------:R-:W-:Y:S02]  /*7670*/  FSEL R11, R6, -INF , !P3 ;  /* 0xff800000060b7808 */ /* 0x000fe40005800000 */
[----:B------:R-:W-:Y:S01]  /*7680*/  ISETP.GT.AND P3, PT, R180, 0x20, P1 ;  /* 0x00000020b400780c */ /* 0x000fe20000f64270 */
[----:B------:R-:W-:Y:S01]  /*7690*/  FMUL.FTZ R181, R5, UR10 ;  /* 0x0000000a05b57c20 */ /* 0x000fe20008410000 */
[----:B------:R-:W-:-:S02]  /*76a0*/  FMNMX.FTZ R6, R11, R14, !PT ;  /* 0x0000000e0b067209 */ /* 0x000fc40007810000 */
[----:B------:R-:W-:Y:S02]  /*76b0*/  ISETP.LT.OR P3, PT, R178, 0x21, P3 ;  /* 0x00000021b200780c */ /* 0x000fe40001f61670 */
[----:B------:R-:W-:Y:S02]  /*76c0*/  FMNMX.FTZ R179, R15, R6, !PT ;  /* 0x000000060fb37209 */ /* 0x000fe40007810000 */
[----:B------:R-:W-:Y:S02]  /*76d0*/  FSEL R156, R156, -INF , !P3 ;  /* 0xff8000009c9c7808 */ /* 0x000fe40005800000 */
[----:B------:R-:W-:Y:S02]  /*76e0*/  FMNMX.FTZ R6, R20, R179, !PT ;  /* 0x000000b314067209 */ /* 0x000fe40007810000 */
[----:B------:R-:W-:Y:S02]  /*76f0*/  FSETP.NEU.FTZ.AND P3, PT, R5, -INF , PT ;  /* 0xff8000000500780b */ /* 0x000fe40003f7d000 */
[----:B------:R-:W-:-:S02]  /*7700*/  FMNMX.FTZ R179, R21, R6, !PT ;  /* 0x0000000615b37209 */ /* 0x000fc40007810000 */
[----:B------:R-:W-:Y:S02]  /*7710*/  FSEL R181, R181, RZ, P3 ;  /* 0x000000ffb5b57208 */ /* 0x000fe40001800000 */
[----:B------:R-:W-:-:S03]  /*7720*/  FMNMX.FTZ R6, R152, R179, !PT ;  /* 0x000000b398067209 */ /* 0x000fc60007810000 */
[--C-:B------:R-:W-:Y:S01]  /*7730*/  FFMA.FTZ R10, R166, UR10, -R181.reuse ;  /* 0x0000000aa60a7c23 */ /* 0x100fe200080108b5 */
[----:B------:R-:W-:Y:S01]  /*7740*/  FMNMX.FTZ R179, R153, R6, !PT ;  /* 0x0000000699b37209 */ /* 0x000fe20007810000 */
[--C-:B------:R-:W-:Y:S01]  /*7750*/  FFMA.FTZ R173, R173, UR10, -R181.reuse ;  /* 0x0000000aadad7c23 */ /* 0x100fe200080108b5 */
[----:B------:R-:W-:Y:S01]  /*7760*/  FSEL R166, R162, -INF , !P4 ;  /* 0xff800000a2a67808 */ /* 0x000fe20006000000 */
[----:B------:R-:W-:Y:S01]  /*7770*/  FFMA.FTZ R162, R192, UR10, -R181 ;  /* 0x0000000ac0a27c23 */ /* 0x000fe200080108b5 */
[----:B------:R-:W-:Y:S01]  /*7780*/  FMNMX.FTZ R6, R154, R179, !PT ;  /* 0x000000b39a067209 */ /* 0x000fe20007810000 */
[----:B------:R-:W-:Y:S01]  /*7790*/  MUFU.EX2 R10, R10 ;  /* 0x0000000a000a7308 */ /* 0x000fe20000000800 */
[----:B------:R-:W-:Y:S02]  /*77a0*/  FSEL R179, R157, -INF , !P5 ;  /* 0xff8000009db37808 */ /* 0x000fe40006800000 */
[----:B------:R-:W-:Y:S02]  /*77b0*/  FMNMX.FTZ R157, R155, R6, !PT ;  /* 0x000000069b9d7209 */ /* 0x000fe40007810000 */
[----:B------:R-:W-:-:S02]  /*77c0*/  ISETP.GT.AND P5, PT, R180, 0x31, P1 ;  /* 0x00000031b400780c */ /* 0x000fc40000fa4270 */
[----:B------:R-:W-:Y:S01]  /*77d0*/  FMNMX.FTZ R6, R156, R157, !PT ;  /* 0x0000009d9c067209 */ /* 0x000fe20007810000 */
[--C-:B------:R-:W-:Y:S01]  /*77e0*/  FFMA.FTZ R157, R164, UR10, -R181.reuse ;  /* 0x0000000aa49d7c23 */ /* 0x100fe200080108b5 */
[----:B------:R-:W-:Y:S01]  /*77f0*/  FSEL R164, R159, -INF , !P6 ;  /* 0xff8000009fa47808 */ /* 0x000fe20007000000 */
[----:B------:R-:W-:Y:S01]  /*7800*/  FFMA.FTZ R159, R193, UR10, -R181 ;  /* 0x0000000ac19f7c23 */ /* 0x000fe200080108b5 */
[----:B------:R-:W-:Y:S01]  /*7810*/  FMNMX.FTZ R183, R179, R6, !PT ;  /* 0x00000006b3b77209 */ /* 0x000fe20007810000 */
[----:B------:R-:W-:Y:S01]  /*7820*/  MUFU.EX2 R162, R162 ;  /* 0x000000a200a27308 */ /* 0x000fe20000000800 */
[----:B------:R-:W-:Y:S02]  /*7830*/  ISETP.LT.OR P5, PT, R178, 0x32, P5 ;  /* 0x00000032b200780c */ /* 0x000fe40002fa1670 */
[----:B------:R-:W-:Y:S02]  /*7840*/  FMNMX.FTZ R183, R158, R183, !PT ;  /* 0x000000b79eb77209 */ /* 0x000fe40007810000 */
[----:B------:R-:W-:-:S02]  /*7850*/  ISETP.GT.AND P1, PT, R180, 0x39, P1 ;  /* 0x00000039b400780c */ /* 0x000fc40000f24270 */
[----:B------:R-:W-:Y:S01]  /*7860*/  FMNMX.FTZ R183, R164, R183, !PT ;  /* 0x000000b7a4b77209 */ /* 0x000fe20007810000 */
[----:B------:R-:W-:Y:S01]  /*7870*/  MUFU.EX2 R157, R157 ;  /* 0x0000009d009d7308 */ /* 0x000fe20000000800 */
[----:B------:R-:W-:Y:S02]  /*7880*/  FSEL R161, R161, -INF , !P5 ;  /* 0xff800000a1a17808 */ /* 0x000fe40006800000 */
[----:B------:R-:W-:Y:S02]  /*7890*/  FMNMX.FTZ R6, R160, R183, !PT ;  /* 0x000000b7a0067209 */ /* 0x000fe40007810000 */
[----:B------:R-:W-:Y:S01]  /*78a0*/  ISETP.LT.OR P1, PT, R178, 0x3a, P1 ;  /* 0x0000003ab200780c */ /* 0x000fe20000f21670 */
[--C-:B------:R-:W-:Y:S01]  /*78b0*/  FFMA.FTZ R178, R167, UR10, -R181.reuse ;  /* 0x0000000aa7b27c23 */ /* 0x100fe200080108b5 */
[----:B------:R-:W-:Y:S01]  /*78c0*/  FMNMX.FTZ R183, R161, R6, !PT ;  /* 0x00000006a1b77209 */ /* 0x000fe20007810000 */
[----:B------:R-:W-:Y:S01]  /*78d0*/  MUFU.EX2 R159, R159 ;  /* 0x0000009f009f7308 */ /* 0x000fe20000000800 */
[----:B------:R-:W-:Y:S01]  /*78e0*/  FSEL R180, R163, -INF , !P1 ;  /* 0xff800000a3b47808 */ /* 0x000fe20004800000 */
[--C-:B------:R-:W-:Y:S01]  /*78f0*/  FFMA.FTZ R163, R165, UR10, -R181.reuse ;  /* 0x0000000aa5a37c23 */ /* 0x100fe200080108b5 */
[----:B------:R-:W-:Y:S01]  /*7900*/  FMNMX.FTZ R183, R166, R183, !PT ;  /* 0x000000b7a6b77209 */ /* 0x000fe20007810000 */
[--C-:B------:R-:W-:Y:S01]  /*7910*/  FFMA.FTZ R165, R168, UR10, -R181.reuse ;  /* 0x0000000aa8a57c23 */ /* 0x100fe200080108b5 */
[--C-:B------:R-:W-:Y:S01]  /*7920*/  FFMA.FTZ R168, R169, UR10, -R181.reuse ;  /* 0x0000000aa9a87c23 */ /* 0x100fe200080108b5 */
[--C-:B------:R-:W-:Y:S01]  /*7930*/  FFMA.FTZ R169, R172, UR10, -R181.reuse ;  /* 0x0000000aaca97c23 */ /* 0x100fe200080108b5 */
[----:B------:R-:W-:Y:S01]  /*7940*/  FMNMX.FTZ R183, R180, R183, !PT ;  /* 0x000000b7b4b77209 */ /* 0x000fe20007810000 */
[----:B------:R-:W-:Y:S01]  /*7950*/  MUFU.EX2 R163, R163 ;  /* 0x000000a300a37308 */ /* 0x000fe20000000800 */
[----:B------:R-:W-:Y:S01]  /*7960*/  FSEL R172, R5, RZ, P3 ;  /* 0x000000ff05ac7208 */ /* 0x000fe20001800000 */
[--C-:B------:R-:W-:Y:S01]  /*7970*/  FFMA.FTZ R167, R170, UR10, -R181.reuse ;  /* 0x0000000aaaa77c23 */ /* 0x100fe200080108b5 */
[--C-:B------:R-:W-:Y:S01]  /*7980*/  FFMA.FTZ R170, R171, UR10, -R181.reuse ;  /* 0x0000000aabaa7c23 */ /* 0x100fe200080108b5 */
[----:B------:R-:W0:Y:S01]  /*7990*/  SHFL.BFLY PT, R6, R183, 0x2, 0x1f ;  /* 0x0c401f00b7067f89 */ /* 0x000e2200000e0000 */
[----:B------:R-:W-:Y:S01]  /*79a0*/  FFMA.FTZ R171, R174, UR10, -R181 ;  /* 0x0000000aaeab7c23 */ /* 0x000fe200080108b5 */
[----:B------:R-:W-:Y:S01]  /*79b0*/  FADD.FTZ R13, -R172, R13 ;  /* 0x0000000dac0d7221 */ /* 0x000fe20000010100 */
[--C-:B------:R-:W-:Y:S01]  /*79c0*/  FFMA.FTZ R174, R175, UR10, -R181.reuse ;  /* 0x0000000aafae7c23 */ /* 0x100fe200080108b5 */
[----:B------:R-:W-:Y:S01]  /*79d0*/  MUFU.EX2 R178, R178 ;  /* 0x000000b200b27308 */ /* 0x000fe20000000800 */
[--C-:B------:R-:W-:Y:S01]  /*79e0*/  FFMA.FTZ R175, R176, UR10, -R181.reuse ;  /* 0x0000000ab0af7c23 */ /* 0x100fe200080108b5 */
[----:B------:R-:W-:Y:S01]  /*79f0*/  FMUL.FTZ R13, R13, UR10 ;  /* 0x0000000a0d0d7c20 */ /* 0x000fe20008410000 */
[----:B------:R-:W-:Y:S01]  /*7a00*/  FFMA.FTZ R176, R177, UR10, -R181 ;  /* 0x0000000ab1b07c23 */ /* 0x000fe200080108b5 */
[----:B------:R-:W-:-:S04]  /*7a10*/  ISETP.NE.AND P1, PT, R2, R191, PT ;  /* 0x000000bf0200720c */ /* 0x000fc80003f25270 */
[----:B------:R-:W1:Y:S08]  /*7a20*/  MUFU.EX2 R13, R13 ;  /* 0x0000000d000d7308 */ /* 0x000e700000000800 */
[----:B------:R-:W2:Y:S01]  /*7a30*/  MUFU.EX2 R165, R165 ;  /* 0x000000a500a57308 */ /* 0x000ea20000000800 */
[----:B0-----:R-:W-:-:S07]  /*7a40*/  FMNMX.FTZ R6, R183, R6, !PT ;  /* 0x00000006b7067209 */ /* 0x001fce0007810000 */
[----:B------:R-:W0:Y:S01]  /*7a50*/  MUFU.EX2 R168, R168 ;  /* 0x000000a800a87308 */ /* 0x000e220000000800 */
[----:B------:R-:W3:Y:S01]  /*7a60*/  SHFL.BFLY PT, R183, R6, 0x1, 0x1f ;  /* 0x0c201f0006b77f89 */ /* 0x000ee200000e0000 */
[----:B-1----:R-:W-:Y:S01]  /*7a70*/  FFMA.FTZ R182, R13, R3, R10 ;  /* 0x000000030db67223 */ /* 0x002fe2000001000a */
[-C--:B------:R-:W-:Y:S01]  /*7a80*/  FMUL.FTZ R24, R24, R13.reuse ;  /* 0x0000000d18187220 */ /* 0x080fe20000410000 */
[-C--:B------:R-:W-:Y:S01]  /*7a90*/  FMUL.FTZ R25, R25, R13.reuse ;  /* 0x0000000d19197220 */ /* 0x080fe20000410000 */
[-C--:B------:R-:W-:Y:S01]  /*7aa0*/  FMUL.FTZ R28, R28, R13.reuse ;  /* 0x0000000d1c1c7220 */ /* 0x080fe20000410000 */
[----:B------:R-:W-:Y:S01]  /*7ab0*/  FADD.FTZ R182, R157, R182 ;  /* 0x000000b69db67221 */ /* 0x000fe20000010000 */
[-C--:B------:R-:W-:Y:S01]  /*7ac0*/  FMUL.FTZ R29, R29, R13.reuse ;  /* 0x0000000d1d1d7220 */ /* 0x080fe20000410000 */
[----:B------:R-:W-:Y:S01]  /*7ad0*/  MUFU.EX2 R172, R173 ;  /* 0x000000ad00ac7308 */ /* 0x000fe20000000800 */
[-C--:B------:R-:W-:Y:S01]  /*7ae0*/  FMUL.FTZ R32, R32, R13.reuse ;  /* 0x0000000d20207220 */ /* 0x080fe20000410000 */
[----:B------:R-:W-:Y:S01]  /*7af0*/  FADD.FTZ R177, R159, R182 ;  /* 0x000000b69fb17221 */ /* 0x000fe20000010000 */
[-C--:B------:R-:W-:Y:S01]  /*7b00*/  FMUL.FTZ R33, R33, R13.reuse ;  /* 0x0000000d21217220 */ /* 0x080fe20000410000 */
[-C--:B------:R-:W-:Y:S01]  /*7b10*/  FMUL.FTZ R36, R36, R13.reuse ;  /* 0x0000000d24247220 */ /* 0x080fe20000410000 */
[-C--:B------:R-:W-:Y:S01]  /*7b20*/  FMUL.FTZ R37, R37, R13.reuse ;  /* 0x0000000d25257220 */ /* 0x080fe20000410000 */
[----:B------:R-:W-:Y:S01]  /*7b30*/  FADD.FTZ R182, R162, R177 ;  /* 0x000000b1a2b67221 */ /* 0x000fe20000010000 */
[----:B------:R-:W-:Y:S01]  /*7b40*/  IMAD.U32 R177, RZ, RZ, UR27 ;  /* 0x0000001bffb17e24 */ /* 0x000fe2000f8e00ff */
[----:B------:R1:W-:Y:S01]  /*7b50*/  MUFU.EX2 R173, R175 ;  /* 0x000000af00ad7308 */ /* 0x0003e20000000800 */
[----:B------:R-:W-:Y:S01]  /*7b60*/  FMUL.FTZ R40, R40, R13 ;  /* 0x0000000d28287220 */ /* 0x000fe20000410000 */
[----:B------:R-:W-:Y:S01]  /*7b70*/  FADD.FTZ R181, R163, R182 ;  /* 0x000000b6a3b57221 */ /* 0x000fe20000010000 */
[----:B------:R-:W-:-:S02]  /*7b80*/  @!P1 IMAD R177, R177, 0x40, R16 ;  /* 0x00000040b1b19824 */ /* 0x000fc400078e0210 */
[-C--:B------:R-:W-:Y:S01]  /*7b90*/  FMUL.FTZ R41, R41, R13.reuse ;  /* 0x0000000d29297220 */ /* 0x080fe20000410000 */
[-C--:B------:R-:W-:Y:S01]  /*7ba0*/  FMUL.FTZ R44, R44, R13.reuse ;  /* 0x0000000d2c2c7220 */ /* 0x080fe20000410000 */
[-C--:B------:R-:W-:Y:S01]  /*7bb0*/  FMUL.FTZ R45, R45, R13.reuse ;  /* 0x0000000d2d2d7220 */ /* 0x080fe20000410000 */
[----:B------:R-:W-:Y:S01]  /*7bc0*/  FMUL.FTZ R48, R48, R13 ;  /* 0x0000000d30307220 */ /* 0x000fe20000410000 */
[----:B------:R-:W4:Y:S01]  /*7bd0*/  MUFU.EX2 R167, R167 ;  /* 0x000000a700a77308 */ /* 0x000f220000000800 */
[----:B---3--:R-:W-:Y:S01]  /*7be0*/  FMNMX.FTZ R6, R6, R183, !PT ;  /* 0x000000b706067209 */ /* 0x008fe20007810000 */
[-C--:B------:R-:W-:Y:S01]  /*7bf0*/  FMUL.FTZ R49, R49, R13.reuse ;  /* 0x0000000d31317220 */ /* 0x080fe20000410000 */
[----:B------:R-:W-:Y:S01]  /*7c00*/  @!P1 LEA R177, R177, UR42, 0x2 ;  /* 0x0000002ab1b19c11 */ /* 0x000fe2000f8e10ff */
[-C--:B------:R-:W-:Y:S01]  /*7c10*/  FMUL.FTZ R52, R52, R13.reuse ;  /* 0x0000000d34347220 */ /* 0x080fe20000410000 */
[C---:B------:R-:W-:Y:S01]  /*7c20*/  FSETP.NEU.FTZ.AND P2, PT, R6.reuse, -INF , PT ;  /* 0xff8000000600780b */ /* 0x040fe20003f5d000 */
[C---:B------:R-:W-:Y:S01]  /*7c30*/  FMUL.FTZ R3, R6.reuse, UR10 ;  /* 0x0000000a06037c20 */ /* 0x040fe20008410000 */
[-C--:B------:R-:W-:Y:S01]  /*7c40*/  FMUL.FTZ R53, R53, R13.reuse ;  /* 0x0000000d35357220 */ /* 0x080fe20000410000 */
[----:B------:R-:W3:Y:S01]  /*7c50*/  MUFU.EX2 R170, R170 ;  /* 0x000000aa00aa7308 */ /* 0x000ee20000000800 */
[----:B-1----:R-:W-:Y:S01]  /*7c60*/  FSEL R175, R6, RZ, P2 ;  /* 0x000000ff06af7208 */ /* 0x002fe20001000000 */
[----:B------:R1:W-:Y:S01]  /*7c70*/  @!P1 STS [R177+0x28800], R13 ;  /* 0x0288000db1009388 */ /* 0x0003e20000000800 */
[----:B------:R-:W-:Y:S01]  /*7c80*/  FSEL R3, R3, RZ, P2 ;  /* 0x000000ff03037208 */ /* 0x000fe20001000000 */
[-C--:B------:R-:W-:Y:S01]  /*7c90*/  FMUL.FTZ R56, R56, R13.reuse ;  /* 0x0000000d38387220 */ /* 0x080fe20000410000 */
[-C--:B------:R-:W-:Y:S01]  /*7ca0*/  FMUL.FTZ R57, R57, R13.reuse ;  /* 0x0000000d39397220 */ /* 0x080fe20000410000 */
[----:B------:R-:W-:Y:S01]  /*7cb0*/  FADD.FTZ R175, -R175, R14 ;  /* 0x0000000eafaf7221 */ /* 0x000fe20000010100 */
[----:B------:R-:W-:Y:S01]  /*7cc0*/  FADD.FTZ R14, R178, R181 ;  /* 0x000000b5b20e7221 */ /* 0x000fe20000010000 */
[----:B------:R-:W5:Y:S01]  /*7cd0*/  MUFU.EX2 R169, R169 ;  /* 0x000000a900a97308 */ /* 0x000f620000000800 */
[--C-:B------:R-:W-:Y:S01]  /*7ce0*/  FFMA.FTZ R182, R15, UR10, -R3.reuse ;  /* 0x0000000a0fb67c23 */ /* 0x100fe20008010803 */
[--C-:B------:R-:W-:Y:S01]  /*7cf0*/  FFMA.FTZ R11, R11, UR10, -R3.reuse ;  /* 0x0000000a0b0b7c23 */ /* 0x100fe20008010803 */
[----:B--2---:R-:W-:Y:S01]  /*7d00*/  FADD.FTZ R15, R165, R14 ;  /* 0x0000000ea50f7221 */ /* 0x004fe20000010000 */
[----:B------:R-:W-:Y:S01]  /*7d10*/  FMUL.FTZ R14, R175, UR10 ;  /* 0x0000000aaf0e7c20 */ /* 0x000fe20008410000 */
[--C-:B------:R-:W-:Y:S01]  /*7d20*/  FFMA.FTZ R175, R152, UR10, -R3.reuse ;  /* 0x0000000a98af7c23 */ /* 0x100fe20008010803 */
[----:B------:R-:W-:Y:S01]  /*7d30*/  FFMA.FTZ R181, R20, UR10, -R3 ;  /* 0x0000000a14b57c23 */ /* 0x000fe20008010803 */
[----:B0-----:R-:W-:Y:S01]  /*7d40*/  FADD.FTZ R152, R168, R15 ;  /* 0x0000000fa8987221 */ /* 0x001fe20000010000 */
[----:B------:R-:W0:Y:S01]  /*7d50*/  MUFU.EX2 R171, R171 ;  /* 0x000000ab00ab7308 */ /* 0x000e220000000800 */
[--C-:B------:R-:W-:Y:S01]  /*7d60*/  FFMA.FTZ R20, R21, UR10, -R3.reuse ;  /* 0x0000000a15147c23 */ /* 0x100fe20008010803 */
[--C-:B------:R-:W-:Y:S01]  /*7d70*/  FFMA.FTZ R153, R153, UR10, -R3.reuse ;  /* 0x0000000a99997c23 */ /* 0x100fe20008010803 */
[----:B----4-:R-:W-:Y:S01]  /*7d80*/  FADD.FTZ R15, R167, R152 ;  /* 0x00000098a70f7221 */ /* 0x010fe20000010000 */
[--C-:B------:R-:W-:Y:S01]  /*7d90*/  FFMA.FTZ R183, R154, UR10, -R3.reuse ;  /* 0x0000000a9ab77c23 */ /* 0x100fe20008010803 */
[--C-:B------:R-:W-:Y:S01]  /*7da0*/  FFMA.FTZ R191, R155, UR10, -R3.reuse ;  /* 0x0000000a9bbf7c23 */ /* 0x100fe20008010803 */
[----:B------:R-:W-:Y:S01]  /*7db0*/  FFMA.FTZ R192, R156, UR10, -R3 ;  /* 0x0000000a9cc07c23 */ /* 0x000fe20008010803 */
[----:B---3--:R-:W-:Y:S01]  /*7dc0*/  FADD.FTZ R152, R170, R15 ;  /* 0x0000000faa987221 */ /* 0x008fe20000010000 */
[----:B------:R-:W2:Y:S01]  /*7dd0*/  MUFU.EX2 R174, R174 ;  /* 0x000000ae00ae7308 */ /* 0x000ea20000000800 */
[--C-:B------:R-:W-:Y:S01]  /*7de0*/  FFMA.FTZ R179, R179, UR10, -R3.reuse ;  /* 0x0000000ab3b37c23 */ /* 0x100fe20008010803 */
[--C-:B------:R-:W-:Y:S01]  /*7df0*/  FFMA.FTZ R193, R158, UR10, -R3.reuse ;  /* 0x0000000a9ec17c23 */ /* 0x100fe20008010803 */
[----:B-----5:R-:W-:Y:S01]  /*7e00*/  FADD.FTZ R195, R169, R152 ;  /* 0x00000098a9c37221 */ /* 0x020fe20000010000 */
[--C-:B------:R-:W-:Y:S01]  /*7e10*/  FFMA.FTZ R194, R164, UR10, -R3.reuse ;  /* 0x0000000aa4c27c23 */ /* 0x100fe20008010803 */
[--C-:B------:R-:W-:Y:S01]  /*7e20*/  FFMA.FTZ R21, R160, UR10, -R3.reuse ;  /* 0x0000000aa0157c23 */ /* 0x100fe20008010803 */
[----:B------:R-:W-:Y:S01]  /*7e30*/  FFMA.FTZ R161, R161, UR10, -R3 ;  /* 0x0000000aa1a17c23 */ /* 0x000fe20008010803 */
[----:B------:R-:W-:Y:S01]  /*7e40*/  FADD.FTZ R152, R172, R195 ;  /* 0x000000c3ac987221 */ /* 0x000fe20000010000 */
[----:B------:R-:W-:Y:S01]  /*7e50*/  MUFU.EX2 R11, R11 ;  /* 0x0000000b000b7308 */ /* 0x000fe20000000800 */
[--C-:B------:R-:W-:Y:S01]  /*7e60*/  FFMA.FTZ R15, R166, UR10, -R3.reuse ;  /* 0x0000000aa60f7c23 */ /* 0x100fe20008010803 */
[----:B------:R-:W-:Y:S01]  /*7e70*/  FFMA.FTZ R180, R180, UR10, -R3 ;  /* 0x0000000ab4b47c23 */ /* 0x000fe20008010803 */
[----:B0-----:R-:W-:Y:S01]  /*7e80*/  FADD.FTZ R3, R171, R152 ;  /* 0x00000098ab037221 */ /* 0x001fe20000010000 */
[----:B------:R-:W-:Y:S01]  /*7e90*/  F2FP.F16.F32.PACK_AB R152, R157, R10 ;  /* 0x0000000a9d98723e */ /* 0x000fe200000000ff */
[----:B------:R-:W-:Y:S01]  /*7ea0*/  FMUL.FTZ R60, R60, R13 ;  /* 0x0000000d3c3c7220 */ /* 0x000fe20000410000 */
[----:B------:R-:W-:Y:S01]  /*7eb0*/  F2FP.F16.F32.PACK_AB R154, R162, R159 ;  /* 0x0000009fa29a723e */ /* 0x000fe200000000ff */
[----:B------:R-:W-:Y:S01]  /*7ec0*/  FMUL.FTZ R61, R61, R13 ;  /* 0x0000000d3d3d7220 */ /* 0x000fe20000410000 */
[----:B------:R-:W0:Y:S01]  /*7ed0*/  MUFU.EX2 R14, R14 ;  /* 0x0000000e000e7308 */ /* 0x000e220000000800 */
[----:B--2---:R-:W-:Y:S01]  /*7ee0*/  FADD.FTZ R10, R174, R3 ;  /* 0x00000003ae0a7221 */ /* 0x004fe20000010000 */
[----:B------:R-:W-:Y:S01]  /*7ef0*/  F2FP.F16.F32.PACK_AB R158, R168, R165 ;  /* 0x000000a5a89e723e */ /* 0x000fe200000000ff */
[----:B------:R-:W-:Y:S01]  /*7f00*/  FMUL.FTZ R64, R64, R13 ;  /* 0x0000000d40407220 */ /* 0x000fe20000410000 */
[----:B------:R-:W-:Y:S01]  /*7f10*/  F2FP.F16.F32.PACK_AB R156, R178, R163 ;  /* 0x000000a3b29c723e */ /* 0x000fe200000000ff */
[----:B------:R-:W-:Y:S01]  /*7f20*/  FADD.FTZ R3, R173, R10 ;  /* 0x0000000aad037221 */ /* 0x000fe20000010000 */
[----:B------:R-:W-:Y:S01]  /*7f30*/  F2FP.F16.F32.PACK_AB R160, R170, R167 ;  /* 0x000000a7aaa0723e */ /* 0x000fe200000000ff */
[----:B------:R-:W-:Y:S01]  /*7f40*/  FMUL.FTZ R65, R65, R13 ;  /* 0x0000000d41417220 */ /* 0x000fe20000410000 */
[----:B------:R-:W2:Y:S01]  /*7f50*/  MUFU.EX2 R182, R182 ;  /* 0x000000b600b67308 */ /* 0x000ea20000000800 */
[----:B------:R-:W-:Y:S01]  /*7f60*/  F2FP.F16.F32.PACK_AB R162, R172, R169 ;  /* 0x000000a9aca2723e */ /* 0x000fe200000000ff */
[----:B------:R-:W-:Y:S01]  /*7f70*/  FMUL.FTZ R68, R68, R13 ;  /* 0x0000000d44447220 */ /* 0x000fe20000410000 */
[----:B------:R-:W-:Y:S01]  /*7f80*/  F2FP.F16.F32.PACK_AB R164, R174, R171 ;  /* 0x000000abaea4723e */ /* 0x000fe200000000ff */
[-C--:B------:R-:W-:Y:S01]  /*7f90*/  FMUL.FTZ R69, R69, R13.reuse ;  /* 0x0000000d45457220 */ /* 0x080fe20000410000 */
[-C--:B------:R-:W-:Y:S01]  /*7fa0*/  FMUL.FTZ R72, R72, R13.reuse ;  /* 0x0000000d48487220 */ /* 0x080fe20000410000 */
[-C--:B------:R-:W-:Y:S01]  /*7fb0*/  FMUL.FTZ R73, R73, R13.reuse ;  /* 0x0000000d49497220 */ /* 0x080fe20000410000 */
[-C--:B------:R-:W-:Y:S01]  /*7fc0*/  FMUL.FTZ R76, R76, R13.reuse ;  /* 0x0000000d4c4c7220 */ /* 0x080fe20000410000 */
[----:B------:R-:W3:Y:S01]  /*7fd0*/  MUFU.EX2 R155, R181 ;  /* 0x000000b5009b7308 */ /* 0x000ee20000000800 */
[----:B0-----:R1:W-:Y:S01]  /*7fe0*/  @!P1 STS [R177+0x28820], R14 ;  /* 0x0288200eb1009388 */ /* 0x0013e20000000800 */
        /* <DEDUP_REMOVED lines=14> */
[----:B------:R-:W4:Y:S01]  /*80d0*/  MUFU.EX2 R157, R175 ;  /* 0x000000af009d7308 */ /* 0x000f220000000800 */
[-C--:B------:R-:W-:Y:S01]  /*80e0*/  FMUL.FTZ R104, R104, R13.reuse ;  /* 0x0000000d68687220 */ /* 0x080fe20000410000 */
[-C--:B------:R-:W-:Y:S01]  /*80f0*/  FMUL.FTZ R105, R105, R13.reuse ;  /* 0x0000000d69697220 */ /* 0x080fe20000410000 */
[-C--:B------:R-:W-:Y:S01]  /*8100*/  FMUL.FTZ R108, R108, R13.reuse ;  /* 0x0000000d6c6c7220 */ /* 0x080fe20000410000 */
[-C--:B------:R-:W-:Y:S01]  /*8110*/  FMUL.FTZ R109, R109, R13.reuse ;  /* 0x0000000d6d6d7220 */ /* 0x080fe20000410000 */
[-C--:B------:R-:W-:Y:S01]  /*8120*/  FMUL.FTZ R112, R112, R13.reuse ;  /* 0x0000000d70707220 */ /* 0x080fe20000410000 */
[-C--:B------:R-:W-:Y:S01]  /*8130*/  FMUL.FTZ R113, R113, R13.reuse ;  /* 0x0000000d71717220 */ /* 0x080fe20000410000 */
[-C--:B------:R-:W-:Y:S01]  /*8140*/  FMUL.FTZ R116, R116, R13.reuse ;  /* 0x0000000d74747220 */ /* 0x080fe20000410000 */
[----:B------:R5:W1:Y:S01]  /*8150*/  MUFU.EX2 R10, R153 ;  /* 0x00000099000a7308 */ /* 0x000a620000000800 */
        /* <DEDUP_REMOVED lines=8> */
[----:B-----5:R-:W-:Y:S01]  /*81e0*/  FFMA.FTZ R153, R14, R4, R11 ;  /* 0x000000040e997223 */ /* 0x020fe2000001000b */
[-C--:B------:R-:W-:Y:S01]  /*81f0*/  FMUL.FTZ R132, R132, R13.reuse ;  /* 0x0000000d84847220 */ /* 0x080fe20000410000 */
[-C--:B------:R-:W-:Y:S01]  /*8200*/  FMUL.FTZ R133, R133, R13.reuse ;  /* 0x0000000d85857220 */ /* 0x080fe20000410000 */
[-C--:B------:R-:W-:Y:S01]  /*8210*/  FMUL.FTZ R136, R136, R13.reuse ;  /* 0x0000000d88887220 */ /* 0x080fe20000410000 */
[----:B--2---:R-:W-:Y:S01]  /*8220*/  FADD.FTZ R4, R182, R153 ;  /* 0x00000099b6047221 */ /* 0x004fe20000010000 */
[-C--:B------:R-:W-:Y:S01]  /*8230*/  FMUL.FTZ R137, R137, R13.reuse ;  /* 0x0000000d89897220 */ /* 0x080fe20000410000 */
[----:B------:R-:W-:Y:S01]  /*8240*/  FMUL.FTZ R140, R140, R13 ;  /* 0x0000000d8c8c7220 */ /* 0x000fe20000410000 */
[----:B------:R-:W2:Y:S01]  /*8250*/  MUFU.EX2 R168, R191 ;  /* 0x000000bf00a87308 */ /* 0x000ea20000000800 */
[----:B---3--:R-:W-:Y:S01]  /*8260*/  FADD.FTZ R153, R155, R4 ;  /* 0x000000049b997221 */ /* 0x008fe20000010000 */
[----:B0-----:R-:W-:Y:S01]  /*8270*/  F2FP.F16.F32.PACK_AB R155, R20, R155 ;  /* 0x0000009b149b723e */ /* 0x001fe200000000ff */
[-C--:B------:R-:W-:Y:S01]  /*8280*/  FMUL.FTZ R141, R141, R13.reuse ;  /* 0x0000000d8d8d7220 */ /* 0x080fe20000410000 */
[-C--:B------:R-:W-:Y:S01]  /*8290*/  FMUL.FTZ R144, R144, R13.reuse ;  /* 0x0000000d90907220 */ /* 0x080fe20000410000 */
[----:B------:R-:W-:Y:S01]  /*82a0*/  FADD.FTZ R4, R20, R153 ;  /* 0x0000009914047221 */ /* 0x000fe20000010000 */
[-C--:B------:R-:W-:Y:S01]  /*82b0*/  FMUL.FTZ R145, R145, R13.reuse ;  /* 0x0000000d91917220 */ /* 0x080fe20000410000 */
[----:B------:R-:W-:Y:S01]  /*82c0*/  FMUL.FTZ R148, R148, R13 ;  /* 0x0000000d94947220 */ /* 0x000fe20000410000 */
[----:B------:R-:W0:Y:S01]  /*82d0*/  MUFU.EX2 R192, R192 ;  /* 0x000000c000c07308 */ /* 0x000e220000000800 */
[----:B----4-:R-:W-:Y:S01]  /*82e0*/  FADD.FTZ R153, R157, R4 ;  /* 0x000000049d997221 */ /* 0x010fe20000010000 */
[----:B-1----:R-:W-:Y:S01]  /*82f0*/  F2FP.F16.F32.PACK_AB R157, R10, R157 ;  /* 0x0000009d0a9d723e */ /* 0x002fe200000000ff */
[----:B------:R-:W-:Y:S01]  /*8300*/  FMUL.FTZ R149, R149, R13 ;  /* 0x0000000d95957220 */ /* 0x000fe20000410000 */
[-C--:B------:R-:W-:Y:S01]  /*8310*/  FMUL.FTZ R26, R26, R14.reuse ;  /* 0x0000000e1a1a7220 */ /* 0x080fe20000410000 */
[----:B------:R-:W-:Y:S01]  /*8320*/  FADD.FTZ R4, R10, R153 ;  /* 0x000000990a047221 */ /* 0x000fe20000010000 */
[-C--:B------:R-:W-:Y:S01]  /*8330*/  FMUL.FTZ R27, R27, R14.reuse ;  /* 0x0000000e1b1b7220 */ /* 0x080fe20000410000 */
[-C--:B------:R-:W-:Y:S01]  /*8340*/  FMUL.FTZ R30, R30, R14.reuse ;  /* 0x0000000e1e1e7220 */ /* 0x080fe20000410000 */
[----:B------:R-:W1:Y:S01]  /*8350*/  MUFU.EX2 R179, R179 ;  /* 0x000000b300b37308 */ /* 0x000e620000000800 */
[----:B------:R-:W-:Y:S01]  /*8360*/  FADD.FTZ R153, R159, R4 ;  /* 0x000000049f997221 */ /* 0x000fe20000010000 */
[----:B--2---:R-:W-:Y:S01]  /*8370*/  F2FP.F16.F32.PACK_AB R159, R168, R159 ;  /* 0x0000009fa89f723e */ /* 0x004fe200000000ff */
[-C--:B------:R-:W-:Y:S01]  /*8380*/  FMUL.FTZ R31, R31, R14.reuse ;  /* 0x0000000e1f1f7220 */ /* 0x080fe20000410000 */
[-C--:B------:R-:W-:Y:S01]  /*8390*/  FMUL.FTZ R34, R34, R14.reuse ;  /* 0x0000000e22227220 */ /* 0x080fe20000410000 */
[----:B------:R-:W-:Y:S01]  /*83a0*/  FADD.FTZ R153, R168, R153 ;  /* 0x00000099a8997221 */ /* 0x000fe20000010000 */
[-C--:B------:R-:W-:Y:S01]  /*83b0*/  FMUL.FTZ R35, R35, R14.reuse ;  /* 0x0000000e23237220 */ /* 0x080fe20000410000 */
[-C--:B------:R-:W-:Y:S01]  /*83c0*/  FMUL.FTZ R38, R38, R14.reuse ;  /* 0x0000000e26267220 */ /* 0x080fe20000410000 */
[----:B------:R-:W2:Y:S01]  /*83d0*/  MUFU.EX2 R163, R193 ;  /* 0x000000c100a37308 */ /* 0x000ea20000000800 */
[----:B0-----:R-:W-:Y:S01]  /*83e0*/  FADD.FTZ R170, R192, R153 ;  /* 0x00000099c0aa7221 */ /* 0x001fe20000010000 */
        /* <DEDUP_REMOVED lines=15> */
[----:B--2---:R-:W-:Y:S01]  /*84e0*/  FADD.FTZ R153, R163, R170 ;  /* 0x000000aaa3997221 */ /* 0x004fe20000010000 */
[-C--:B------:R-:W-:Y:S01]  /*84f0*/  FMUL.FTZ R63, R63, R14.reuse ;  /* 0x0000000e3f3f7220 */ /* 0x080fe20000410000 */
[-C--:B------:R-:W-:Y:S01]  /*8500*/  FMUL.FTZ R66, R66, R14.reuse ;  /* 0x0000000e42427220 */ /* 0x080fe20000410000 */
[-C--:B------:R-:W-:Y:S01]  /*8510*/  FMUL.FTZ R67, R67, R14.reuse ;  /* 0x0000000e43437220 */ /* 0x080fe20000410000 */
[-C--:B------:R-:W-:Y:S01]  /*8520*/  FMUL.FTZ R70, R70, R14.reuse ;  /* 0x0000000e46467220 */ /* 0x080fe20000410000 */
[-C--:B------:R-:W-:Y:S01]  /*8530*/  FMUL.FTZ R71, R71, R14.reuse ;  /* 0x0000000e47477220 */ /* 0x080fe20000410000 */
[-C--:B------:R-:W-:Y:S01]  /*8540*/  FMUL.FTZ R74, R74, R14.reuse ;  /* 0x0000000e4a4a7220 */ /* 0x080fe20000410000 */
[----:B------:R1:W2:Y:S01]  /*8550*/  MUFU.EX2 R4, R161 ;  /* 0x000000a100047308 */ /* 0x0002a20000000800 */
[----:B0-----:R-:W-:Y:S01]  /*8560*/  FADD.FTZ R170, R194, R153 ;  /* 0x00000099c2aa7221 */ /* 0x001fe20000010000 */
[----:B------:R-:W-:Y:S01]  /*8570*/  F2FP.F16.F32.PACK_AB R153, R182, R11 ;  /* 0x0000000bb699723e */ /* 0x000fe200000000ff */
[----:B------:R-:W-:Y:S01]  /*8580*/  BAR.SYNC.DEFER_BLOCKING 0xf, 0x100 ;  /* 0x03c4000000007b1d */ /* 0x000fe20000010000 */
[----:B------:R-:W-:Y:S01]  /*8590*/  F2FP.F16.F32.PACK_AB R163, R194, R163 ;  /* 0x000000a3c2a3723e */ /* 0x000fe200000000ff */
        /* <DEDUP_REMOVED lines=13> */
[C---:B--2---:R-:W-:Y:S01]  /*8670*/  FADD.FTZ R170, R4.reuse, R161 ;  /* 0x000000a104aa7221 */ /* 0x044fe20000010000 */
[----:B------:R-:W-:Y:S01]  /*8680*/  F2FP.F16.F32.PACK_AB R161, R179, R192 ;  /* 0x000000c0b3a1723e */ /* 0x000fe200000000ff */
[-C--:B------:R-:W-:Y:S01]  /*8690*/  FMUL.FTZ R95, R95, R14.reuse ;  /* 0x0000000e5f5f7220 */ /* 0x080fe20000410000 */
[----:B------:R-:W-:Y:S01]  /*86a0*/  F2FP.F16.F32.PACK_AB R165, R4, R21 ;  /* 0x0000001504a5723e */ /* 0x000fe200000000ff */
[-C--:B------:R-:W-:Y:S01]  /*86b0*/  FMUL.FTZ R98, R98, R14.reuse ;  /* 0x0000000e62627220 */ /* 0x080fe20000410000 */
[-C--:B------:R-:W-:Y:S01]  /*86c0*/  FMUL.FTZ R99, R99, R14.reuse ;  /* 0x0000000e63637220 */ /* 0x080fe20000410000 */
[-C--:B------:R-:W-:Y:S01]  /*86d0*/  FMUL.FTZ R102, R102, R14.reuse ;  /* 0x0000000e66667220 */ /* 0x080fe20000410000 */
[----:B------:R-:W2:Y:S01]  /*86e0*/  MUFU.EX2 R180, R180 ;  /* 0x000000b400b47308 */ /* 0x000ea20000000800 */
[C---:B0-----:R-:W-:Y:S01]  /*86f0*/  F2FP.F16.F32.PACK_AB R166, R176.reuse, R173 ;  /* 0x000000adb0a6723e */ /* 0x041fe200000000ff */
[----:B------:R0:W-:Y:S01]  /*8700*/  STSM.16.M88.4 [R18+0x26800], R152 ;  /* 0x0268009812007844 */ /* 0x0001e20000000200 */
[----:B------:R-:W-:Y:S01]  /*8710*/  FADD.FTZ R3, R176, R3 ;  /* 0x00000003b0037221 */ /* 0x000fe20000010000 */
[-C--:B------:R-:W-:Y:S01]  /*8720*/  FMUL.FTZ R103, R103, R14.reuse ;  /* 0x0000000e67677220 */ /* 0x080fe20000410000 */
[-C--:B------:R-:W-:Y:S01]  /*8730*/  FMUL.FTZ R106, R106, R14.reuse ;  /* 0x0000000e6a6a7220 */ /* 0x080fe20000410000 */
[----:B------:R0:W-:Y:S01]  /*8740*/  STSM.16.M88.4 [R19], R156 ;  /* 0x0000009c13007844 */ /* 0x0001e20000000200 */
[-C--:B------:R-:W-:Y:S01]  /*8750*/  FMUL.FTZ R107, R107, R14.reuse ;  /* 0x0000000e6b6b7220 */ /* 0x080fe20000410000 */
[-C--:B------:R-:W-:Y:S01]  /*8760*/  FMUL.FTZ R110, R110, R14.reuse ;  /* 0x0000000e6e6e7220 */ /* 0x080fe20000410000 */
[----:B-1----:R-:W-:Y:S01]  /*8770*/  FADD.FTZ R11, R15, R170 ;  /* 0x000000aa0f0b7221 */ /* 0x002fe20000010000 */
[----:B------:R0:W-:Y:S01]  /*8780*/  STSM.16.M88.4 [R23], R160 ;  /* 0x000000a017007844 */ /* 0x0001e20000000200 */
[-C--:B------:R-:W-:Y:S01]  /*8790*/  FMUL.FTZ R111, R111, R14.reuse ;  /* 0x0000000e6f6f7220 */ /* 0x080fe20000410000 */
[-C--:B------:R-:W-:Y:S01]  /*87a0*/  FMUL.FTZ R114, R114, R14.reuse ;  /* 0x0000000e72727220 */ /* 0x080fe20000410000 */
[-C--:B------:R-:W-:Y:S01]  /*87b0*/  FMUL.FTZ R115, R115, R14.reuse ;  /* 0x0000000e73737220 */ /* 0x080fe20000410000 */
[-C--:B------:R-:W-:Y:S01]  /*87c0*/  FMUL.FTZ R118, R118, R14.reuse ;  /* 0x0000000e76767220 */ /* 0x080fe20000410000 */
[-C--:B------:R-:W-:Y:S01]  /*87d0*/  FMUL.FTZ R119, R119, R14.reuse ;  /* 0x0000000e77777220 */ /* 0x080fe20000410000 */
[-C--:B------:R-:W-:Y:S01]  /*87e0*/  FMUL.FTZ R122, R122, R14.reuse ;  /* 0x0000000e7a7a7220 */ /* 0x080fe20000410000 */
[C---:B--2---:R-:W-:Y:S01]  /*87f0*/  F2FP.F16.F32.PACK_AB R167, R180.reuse, R15 ;  /* 0x0000000fb4a7723e */ /* 0x044fe200000000ff */
[----:B------:R-:W-:Y:S01]  /*8800*/  FADD.FTZ R4, R180, R11 ;  /* 0x0000000bb4047221 */ /* 0x000fe20000010000 */
[-C--:B------:R-:W-:Y:S01]  /*8810*/  FMUL.FTZ R123, R123, R14.reuse ;  /* 0x0000000e7b7b7220 */ /* 0x080fe20000410000 */
[-C--:B------:R-:W-:Y:S01]  /*8820*/  FMUL.FTZ R126, R126, R14.reuse ;  /* 0x0000000e7e7e7220 */ /* 0x080fe20000410000 */
[-C--:B------:R-:W-:Y:S01]  /*8830*/  FMUL.FTZ R127, R127, R14.reuse ;  /* 0x0000000e7f7f7220 */ /* 0x080fe20000410000 */
[----:B------:R0:W-:Y:S01]  /*8840*/  STSM.16.M88.4 [R22], R164 ;  /* 0x000000a416007844 */ /* 0x0001e20000000200 */
        /* <DEDUP_REMOVED lines=14> */
.L_x_1703:
[----:B------:R1:W2:Y:S01]  /*8930*/  SYNCS.PHASECHK.TRANS64.TRYWAIT P1, [UR21+0x28c50], R7 ;  /* 0x028c5007ff0075a7 */ /* 0x0002a20008020155 */
[----:B------:R-:W-:Y:S05]  /*8940*/  @!P0 BRA `(.L_x_1704) ;  /* 0x0000000000048947 */ /* 0x000fea0003800000 */
[----:B------:R-:W-:Y:S01]  /*8950*/  BPT.TRAP 0x1 ;  /* 0x000000040000795c */ /* 0x000fe20000300000 */
.L_x_1704:
[----:B--2---:R-:W-:Y:S05]  /*8960*/  @P1 BRA `(.L_x_1705) ;  /* 0x0000000000081947 */ /* 0x004fea0003800000 */
[----:B------:R-:W2:Y:S02]  /*8970*/  SYNCS.PHASECHK.TRANS64.TRYWAIT P1, [UR21+0x28c50], R7 ;  /* 0x028c5007ff0075a7 */ /* 0x000ea40008020155 */
[----:B--2---:R-:W-:Y:S05]  /*8980*/  @!P1 BRA `(.L_x_1706) ;  /* 0x000000c400589947 */ /* 0x004fea0003800000 */
.L_x_1705:
        /* <DEDUP_REMOVED lines=34> */
.L_x_1707:
[----:B------:R-:W-:Y:S01]  /*8bb0*/  UIADD3 UR21, UR21, 0x28c60, URZ ;  /* 0x00028c6015157890 */ /* 0x000fe2000fffe03f */
[C---:B------:R-:W-:Y:S01]  /*8bc0*/  ISETP.GT.AND P1, PT, R8.reuse, UR20, PT ;  /* 0x0000001408007c0c */ /* 0x040fe2000bf24270 */
[----:B------:R-:W-:Y:S01]  /*8bd0*/  UMOV UR27, UR38 ;  /* 0x00000026001b7c82 */ /* 0x000fe20008000000 */
[----:B------:R-:W-:Y:S01]  /*8be0*/  VIADD R8, R8, 0xffffffff ;  /* 0xffffffff08087836 */ /* 0x000fe20000000000 */
[----:B------:R-:W-:Y:S01]  /*8bf0*/  UPRMT UR21, UR40, 0x654, UR21 ;  /* 0x0000065428157896 */ /* 0x000fe20008000015 */
[----:B------:R-:W-:Y:S01]  /*8c00*/  MOV R14, R6 ;  /* 0x00000006000e7202 */ /* 0x000fe20000000f00 */
[----:B------:R-:W-:-:S07]  /*8c10*/  IMAD.MOV.U32 R13, RZ, RZ, R5 ;  /* 0x000000ffff0d7224 */ /* 0x000fce00078e0005 */
[----:B------:R-:W-:Y:S01]  /*8c20*/  SYNCS.ARRIVE.TRANS64.RED.A1T0 RZ, [UR21], RZ ;  /* 0x000000ffffff79a7 */ /* 0x000fe20008100415 */
[----:B------:R-:W-:Y:S05]  /*8c30*/  @P1 BRA `(.L_x_1708) ;  /* 0xffffffd800101947 */ /* 0x000fea000383ffff */
.L_x_1689:
[----:B------:R-:W-:Y:S01]  /*8c40*/  UISETP.NE.AND UP1, UPT, UR51, URZ, UPT ;  /* 0x0000003f3300728c */ /* 0x000fe2000bf25270 */
[----:B------:R-:W-:Y:S01]  /*8c50*/  IADD3 R12, -R12, 0x1, RZ ;  /* 0x000000010c0c7810 */ /* 0x000fe20007ffe1ff */
[----:B------:R-:W-:Y:S02]  /*8c60*/  UISETP.NE.AND UP0, UPT, UR50, URZ, UPT ;  /* 0x0000003f3200728c */ /* 0x000fe4000bf05270 */
[----:B------:R-:W-:Y:S02]  /*8c70*/  UIADD3 UR11, UR44, 0x3f, URZ ;  /* 0x0000003f2c0b7890 */ /* 0x000fe4000fffe03f */
[----:B-12---:R-:W-:Y:S02]  /*8c80*/  IMAD R7, R9, UR49, R12 ;  /* 0x0000003109077c24 */ /* 0x006fe4000f8e020c */
[----:B------:R-:W-:-:S03]  /*8c90*/  PLOP3.LUT P1, PT, PT, PT, UP0, 0x40, 0x0 ;  /* 0x000000000000781c */ /* 0x000fc60003f2e808 */
[----:B------:R-:W-:Y:S01]  /*8ca0*/  @UP1 ULDC UR6, c[0x0][0x44c] ;  /* 0x0001130000061ab9 */ /* 0x000fe20000000800 */
[----:B------:R-:W-:Y:S01]  /*8cb0*/  @UP1 ULDC UR14, c[0x0][0x450] ;  /* 0x00011400000e1ab9 */ /* 0x000fe20000000800 */
[----:B------:R-:W-:-:S04]  /*8cc0*/  UIMAD.WIDE.U32 UR6, UR11, UR6, URZ ;  /* 0x000000060b0672a5 */ /* 0x000fc8000f8e003f */
[----:B------:R-:W-:-:S06]  /*8cd0*/  @UP1 USHF.R.U32.HI UR11, URZ, UR14, UR7 ;  /* 0x0000000e3f0b1299 */ /* 0x000fcc0008011607 */
[----:B------:R-:W-:-:S04]  /*8ce0*/  VIADD R7, R7, UR11 ;  /* 0x0000000b07077c36 */ /* 0x000fc80008000000 */
[----:B------:R-:W-:Y:S01]  /*8cf0*/  VIADD R9, R7, -UR22 ;  /* 0x8000001607097c36 */ /* 0x000fe20008000000 */
[----:B------:R-:W-:Y:S06]  /*8d00*/  @P1 BRA `(.L_x_1709) ;  /* 0x0000000000441947 */ /* 0x000fec0003800000 */
[----:B------:R-:W-:-:S13]  /*8d10*/  ISETP.GT.AND P1, PT, R7, -0x1, PT ;  /* 0xffffffff0700780c */ /* 0x000fda0003f24270 */
[----:B------:R-:W-:Y:S05]  /*8d20*/  @P1 BRA `(.L_x_1710) ;  /* 0x0000000000201947 */ /* 0x000fea0003800000 */
[----:B------:R-:W1:Y:S01]  /*8d30*/  LDC R12, c[0x0][0x9e4] ;  /* 0x00027900ff0c7b82 */ /* 0x000e620000000800 */
[----:B------:R-:W-:Y:S02]  /*8d40*/  LOP3.LUT R7, RZ, R7, RZ, 0x33, !PT ;  /* 0x00000007ff077212 */ /* 0x000fe400078e33ff */
[----:B-1----:R-:W-:-:S13]  /*8d50*/  ISETP.NE.AND P1, PT, R12, 0x1, PT ;  /* 0x000000010c00780c */ /* 0x002fda0003f25270 */
[----:B------:R-:W1:Y:S02]  /*8d60*/  @P1 LDC.64 R10, c[0x0][0x9e8] ;  /* 0x00027a00ff0a1b82 */ /* 0x000e640000000a00 */
[----:B-1----:R-:W-:-:S05]  /*8d70*/  @P1 IMAD.HI.U32 R10, R7, R10, RZ ;  /* 0x0000000a070a1227 */ /* 0x002fca00078e00ff */
[----:B------:R-:W-:-:S04]  /*8d80*/  @P1 SHF.R.U32.HI R7, RZ, R11, R10 ;  /* 0x0000000bff071219 */ /* 0x000fc8000001160a */
[----:B------:R-:W-:Y:S01]  /*8d90*/  LOP3.LUT R7, RZ, R7, RZ, 0x33, !PT ;  /* 0x00000007ff077212 */ /* 0x000fe200078e33ff */
[----:B------:R-:W-:Y:S06]  /*8da0*/  BRA `(.L_x_1711) ;  /* 0x0000000000147947 */ /* 0x000fec0003800000 */
.L_x_1710:
[----:B------:R-:W1:Y:S02]  /*8db0*/  LDC R12, c[0x0][0x9e4] ;  /* 0x00027900ff0c7b82 */ /* 0x000e640000000800 */
[----:B-1----:R-:W-:-:S13]  /*8dc0*/  ISETP.NE.AND P1, PT, R12, 0x1, PT ;  /* 0x000000010c00780c */ /* 0x002fda0003f25270 */
[----:B------:R-:W1:Y:S02]  /*8dd0*/  @P1 LDC.64 R10, c[0x0][0x9e8] ;  /* 0x00027a00ff0a1b82 */ /* 0x000e640000000a00 */
[----:B-1----:R-:W-:-:S05]  /*8de0*/  @P1 IMAD.HI.U32 R10, R7, R10, RZ ;  /* 0x0000000a070a1227 */ /* 0x002fca00078e00ff */
[----:B------:R-:W-:-:S07]  /*8df0*/  @P1 SHF.R.U32.HI R7, RZ, R11, R10 ;  /* 0x0000000bff071219 */ /* 0x000fce000001160a */
.L_x_1711:
[----:B------:R-:W-:-:S05]  /*8e00*/  IMAD R10, R7, R12, RZ ;  /* 0x0000000c070a7224 */ /* 0x000fca00078e02ff */
[----:B------:R-:W-:-:S07]  /*8e10*/  VIMNMX R9, R9, R10, !PT ;  /* 0x0000000a09097248 */ /* 0x000fce0007fe0100 */
.L_x_1709:
[----:B------:R-:W-:-:S05]  /*8e20*/  VIADD R9, R9, 0x3f ;  /* 0x0000003f09097836 */ /* 0x000fca0000000000 */
[----:B------:R-:W-:-:S04]  /*8e30*/  SHF.R.S32.HI R10, RZ, 0x1f, R9 ;  /* 0x0000001fff0a7819 */ /* 0x000fc80000011409 */
[----:B------:R-:W-:-:S04]  /*8e40*/  LEA.HI R10, R10, R9, RZ, 0x6 ;  /* 0x000000090a0a7211 */ /* 0x000fc800078f30ff */
[----:B------:R-:W-:-:S04]  /*8e50*/  SHF.R.S32.HI R7, RZ, 0x6, R10 ;  /* 0x00000006ff077819 */ /* 0x000fc8000001140a */
[----:B------:R-:W-:-:S04]  /*8e60*/  VIMNMX R7, R7, UR47, !PT ;  /* 0x0000002f07077c48 */ /* 0x000fc8000ffe0100 */
[----:B------:R-:W-:-:S13]  /*8e70*/  ISETP.GE.AND P1, PT, R8, R7, PT ;  /* 0x000000070800720c */ /* 0x000fda0003f26270 */
[----:B------:R-:W-:Y:S05]  /*8e80*/  @!P1 BRA `(.L_x_1712) ;  /* 0x0000001c00449947 */ /* 0x000fea0003800000 */
[----:B------:R-:W-:Y:S01]  /*8e90*/  IMAD.MOV.U32 R11, RZ, RZ, R6 ;  /* 0x000000ffff0b7224 */ /* 0x000fe200078e0006 */
[----:B------:R-:W-:Y:S01]  /*8ea0*/  MOV R10, R5 ;  /* 0x00000005000a7202 */ /* 0x000fe20000000f00 */
[----:B------:R-:W-:Y:S01]  /*8eb0*/  IMAD.MOV.U32 R9, RZ, RZ, R8 ;  /* 0x000000ffff097224 */ /* 0x000fe200078e0008 */
[----:B------:R-:W-:Y:S01]  /*8ec0*/  UMOV UR22, UR38 ;  /* 0x0000002600167c82 */ /* 0x000fe20008000000 */
[----:B------:R-:W-:Y:S01]  /*8ed0*/  ULDC UR23, c[0x0][0x9d8] ;  /* 0x0002760000177ab9 */ /* 0x000fe20000000800 */
[----:B------:R-:W-:-:S05]  /*8ee0*/  ULDC UR20, c[0x0][0x988] ;  /* 0x0002620000147ab9 */ /* 0x000fca0000000800 */
.L_x_1723:
[----:B------:R-:W-:Y:S01]  /*8ef0*/  UIADD3 UR38, UR22, 0x1, URZ ;  /* 0x0000000116267890 */ /* 0x000fe2000fffe03f */
[C---:B------:R-:W-:Y:S01]  /*8f00*/  ISETP.GT.AND P1, PT, R9.reuse, R7, PT ;  /* 0x000000070900720c */ /* 0x040fe20003f24270 */
[----:B------:R-:W-:Y:S02]  /*8f10*/  VIADD R9, R9, 0xffffffff ;  /* 0xffffffff09097836 */ /* 0x000fe40000000000 */
[----:B------:R-:W-:-:S04]  /*8f20*/  UISETP.NE.AND UP0, UPT, UR38, 0x2, UPT ;  /* 0x000000022600788c */ /* 0x000fc8000bf05270 */
[----:B------:R-:W-:Y:S02]  /*8f30*/  USEL UR6, URZ, 0x1, UP0 ;  /* 0x000000013f067887 */ /* 0x000fe40008000000 */
[----:B------:R-:W-:Y:S02]  /*8f40*/  USEL UR38, UR38, URZ, UP0 ;  /* 0x0000003f26267287 */ /* 0x000fe40008000000 */
[----:B------:R-:W-:Y:S01]  /*8f50*/  ULOP3.LUT UR37, UR37, UR6, URZ, 0x3c, !UPT ;  /* 0x0000000625257292 */ /* 0x000fe2000f8e3c3f */
[----:B012---:R-:W-:Y:S11]  /*8f60*/  @!P0 BRA `(.L_x_1713) ;  /* 0x0000000000048947 */ /* 0x007ff60003800000 */
[----:B------:R-:W-:Y:S01]  /*8f70*/  BPT.TRAP 0x1 ;  /* 0x000000040000795c */ /* 0x000fe20000300000 */
.L_x_1713:
[----:B------:R-:W-:Y:S01]  /*8f80*/  ULEA UR21, UR38, UR42, 0x3 ;  /* 0x0000002a26157291 */ /* 0x000fe2000f8e183f */
[----:B------:R-:W-:-:S05]  /*8f90*/  IMAD.U32 R8, RZ, RZ, UR37 ;  /* 0x00000025ff087e24 */ /* 0x000fca000f8e00ff */
[----:B------:R-:W-:-:S04]  /*8fa0*/  SHF.L.U32 R8, R8, 0x1f, RZ ;  /* 0x0000001f08087819 */ /* 0x000fc800000006ff */
[----:B------:R1:W2:Y:S01]  /*8fb0*/  SYNCS.PHASECHK.TRANS64.TRYWAIT P2, [UR21+0x28c30], R8 ;  /* 0x028c3008ff0075a7 */ /* 0x0002a20008040155 */
[----:B------:R-:W-:Y:S05]  /*8fc0*/  @!P0 BRA `(.L_x_1714) ;  /* 0x0000000000048947 */ /* 0x000fea0003800000 */
[----:B------:R-:W-:Y:S01]  /*8fd0*/  BPT.TRAP 0x1 ;  /* 0x000000040000795c */ /* 0x000fe20000300000 */
.L_x_1714:
[----:B--2---:R-:W-:Y:S05]  /*8fe0*/  @P2 BRA `(.L_x_1715) ;  /* 0x0000000000082947 */ /* 0x004fea0003800000 */
[----:B------:R-:W2:Y:S02]  /*8ff0*/  SYNCS.PHASECHK.TRANS64.TRYWAIT P2, [UR21+0x28c30], R8 ;  /* 0x028c3008ff0075a7 */ /* 0x000ea40008040155 */
[----:B--2---:R-:W-:Y:S05]  /*9000*/  @!P2 BRA `(.L_x_1716) ;  /* 0x000000bc00d0a947 */ /* 0x004fea0003800000 */
.L_x_1715:
[----:B------:R-:W-:Y:S01]  /*9010*/  R2UR UR18, R0 ;  /* 0x00000000001272ca */ /* 0x000fe200000e0000 */
[----:B0-----:R-:W-:Y:S01]  /*9020*/  WARPGROUP.ARRIVE ;  /* 0x00000000000079c5 */ /* 0x001fe20000000000 */
        /* <DEDUP_REMOVED lines=21> */
.L_x_1717:
        /* <DEDUP_REMOVED lines=34> */
[----:B------:R-:W-:Y:S01]  /*93a0*/  UMOV UR10, UR20 ;  /* 0x00000014000a7c82 */ /* 0x000fe20008000000 */
[----:B------:R-:W-:-:S03]  /*93b0*/  UIADD3 UR6, UR21, 0x28c40, URZ ;  /* 0x00028c4015067890 */ /* 0x000fc6000fffe03f */
[----:B------:R-:W0:Y:S01]  /*93c0*/  MUFU.TANH R193, R193 ;  /* 0x000000c100c17308 */ /* 0x000e220000002400 */
[----:B---3--:R-:W-:Y:S01]  /*93d0*/  FMNMX.FTZ R5, R191, R20, !PT ;  /* 0x00000014bf057209 */ /* 0x008fe20007810000 */
[----:B------:R-:W-:-:S06]  /*93e0*/  UPRMT UR6, UR40, 0x654, UR6 ;  /* 0x0000065428067896 */ /* 0x000fcc0008000006 */
[----:B------:R-:W3:Y:S01]  /*93f0*/  MUFU.TANH R194, R194 ;  /* 0x000000c200c27308 */ /* 0x000ee20000002400 */
[----:B--2---:R-:W-:Y:S02]  /*9400*/  FMNMX.FTZ R20, R192, R5, !PT ;  /* 0x00000005c0147209 */ /* 0x004fe40007810000 */
[----:B------:R-:W-:Y:S05]  /*9410*/  SYNCS.ARRIVE.TRANS64.RED.A1T0 RZ, [UR6], RZ ;  /* 0x000000ffffff79a7 */ /* 0x000fea0008100406 */
        /* <DEDUP_REMOVED lines=14> */
[----:B------:R-:W-:-:S06]  /*9500*/  FMUL.FTZ R20, R162, UR23 ;  /* 0x00000017a2147c20 */ /* 0x000fcc0008410000 */
        /* <DEDUP_REMOVED lines=8> */
[----:B------:R-:W-:-:S06]  /*9590*/  FMUL.FTZ R154, R167, UR23 ;  /* 0x00000017a79a7c20 */ /* 0x000fcc0008410000 */
[----:B------:R-:W3:Y:S01]  /*95a0*/  MUFU.TANH R13, R13 ;  /* 0x0000000d000d7308 */ /* 0x000ee20000002400 */
[----:B--2---:R-:W-:-:S05]  /*95b0*/  FMNMX.FTZ R5, R164, R5, !PT ;  /* 0x00000005a4057209 */ /* 0x004fca0007810000 */
        /* <DEDUP_REMOVED lines=9> */
[----:B------:R-:W3:Y:S03]  /*9650*/  SHFL.BFLY PT, R167, R166, 0x1, 0x1f ;  /* 0x0c201f00a6a77f89 */ /* 0x000ee600000e0000 */
[----:B----4-:R-:W-:-:S03]  /*9660*/  FMNMX.FTZ R162, R14, R5, !PT ;  /* 0x000000050ea27209 */ /* 0x010fc60007810000 */
[----:B------:R-:W4:Y:S01]  /*9670*/  MUFU.TANH R153, R153 ;  /* 0x0000009900997308 */ /* 0x000f220000002400 */
[----:B0-----:R-:W-:Y:S01]  /*9680*/  FMNMX.FTZ R5, R15, R162, !PT ;  /* 0x000000a20f057209 */ /* 0x001fe20007810000 */
[----:B------:R-:W-:-:S03]  /*9690*/  FMUL.FTZ R162, R183, UR23 ;  /* 0x00000017b7a27c20 */ /* 0x000fc60008410000 */
[----:B-----5:R-:W-:-:S03]  /*96a0*/  FMNMX.FTZ R163, R20, R5, !PT ;  /* 0x0000000514a37209 */ /* 0x020fc60007810000 */
[----:B------:R-:W0:Y:S08]  /*96b0*/  MUFU.TANH R154, R154 ;  /* 0x0000009a009a7308 */ /* 0x000e300000002400 */
[----:B------:R-:W5:Y:S01]  /*96c0*/  MUFU.TANH R155, R155 ;  /* 0x0000009b009b7308 */ /* 0x000f620000002400 */
[----:B---3--:R-:W-:Y:S02]  /*96d0*/  FMNMX.FTZ R5, R166, R167, !PT ;  /* 0x000000a7a6057209 */ /* 0x008fe40007810000 */
[----:B--2---:R-:W-:-:S05]  /*96e0*/  FMNMX.FTZ R166, R152, R163, !PT ;  /* 0x000000a398a67209 */ /* 0x004fca0007810000 */
[----:B------:R-:W2:Y:S01]  /*96f0*/  MUFU.TANH R156, R156 ;  /* 0x0000009c009c7308 */ /* 0x000ea20000002400 */
[----:B----4-:R-:W-:Y:S01]  /*9700*/  FMNMX.FTZ R163, R153, R166, !PT ;  /* 0x000000a699a37209 */ /* 0x010fe20007810000 */
[C---:B------:R-:W-:Y:S01]  /*9710*/  FMUL.FTZ R177, R5.reuse, UR10 ;  /* 0x0000000a05b17c20 */ /* 0x040fe20008410000 */
[----:B------:R-:W-:Y:S02]  /*9720*/  FADD.FTZ R10, -R5, R10 ;  /* 0x0000000a050a7221 */ /* 0x000fe40000010100 */
[----:B0-----:R-:W-:Y:S01]  /*9730*/  FMNMX.FTZ R166, R154, R163, !PT ;  /* 0x000000a39aa67209 */ /* 0x001fe20007810000 */
[--C-:B------:R-:W-:Y:S01]  /*9740*/  FFMA.FTZ R21, R21, UR10, -R177.reuse ;  /* 0x0000000a15157c23 */ /* 0x100fe200080108b1 */
[--C-:B------:R-:W-:Y:S01]  /*9750*/  FFMA.FTZ R191, R191, UR10, -R177.reuse ;  /* 0x0000000abfbf7c23 */ /* 0x100fe200080108b1 */
[----:B------:R-:W0:Y:S01]  /*9760*/  MUFU.TANH R157, R157 ;  /* 0x0000009d009d7308 */ /* 0x000e220000002400 */
[----:B-----5:R-:W-:Y:S01]  /*9770*/  FMNMX.FTZ R163, R155, R166, !PT ;  /* 0x000000a69ba37209 */ /* 0x020fe20007810000 */
[--C-:B------:R-:W-:Y:S01]  /*9780*/  FFMA.FTZ R178, R192, UR10, -R177.reuse ;  /* 0x0000000ac0b27c23 */ /* 0x100fe200080108b1 */
[--C-:B------:R-:W-:Y:S01]  /*9790*/  FFMA.FTZ R174, R194, UR10, -R177.reuse ;  /* 0x0000000ac2ae7c23 */ /* 0x100fe200080108b1 */
[--C-:B------:R-:W-:Y:S01]  /*97a0*/  FFMA.FTZ R170, R195, UR10, -R177.reuse ;  /* 0x0000000ac3aa7c23 */ /* 0x100fe200080108b1 */
[--C-:B------:R-:W-:Y:S01]  /*97b0*/  FFMA.FTZ R171, R197, UR10, -R177.reuse ;  /* 0x0000000ac5ab7c23 */ /* 0x100fe200080108b1 */
[--C-:B------:R-:W-:Y:S01]  /*97c0*/  FFMA.FTZ R168, R168, UR10, -R177.reuse ;  /* 0x0000000aa8a87c23 */ /* 0x100fe200080108b1 */
[--C-:B------:R-:W-:Y:S01]  /*97d0*/  FFMA.FTZ R165, R165, UR10, -R177.reuse ;  /* 0x0000000aa5a57c23 */ /* 0x100fe200080108b1 */
[----:B------:R-:W3:Y:S01]  /*97e0*/  MUFU.TANH R158, R158 ;  /* 0x0000009e009e7308 */ /* 0x000ee20000002400 */
[----:B--2---:R-:W-:Y:S01]  /*97f0*/  FMNMX.FTZ R166, R156, R163, !PT ;  /* 0x000000a39ca67209 */ /* 0x004fe20007810000 */
[--C-:B------:R-:W-:Y:S01]  /*9800*/  FFMA.FTZ R180, R196, UR10, -R177.reuse ;  /* 0x0000000ac4b47c23 */ /* 0x100fe200080108b1 */
[----:B------:R-:W-:Y:S01]  /*9810*/  FFMA.FTZ R173, R173, UR10, -R177 ;  /* 0x0000000aadad7c23 */ /* 0x000fe200080108b1 */
[----:B------:R-:W-:-:S04]  /*9820*/  FMUL.FTZ R10, R10, UR10 ;  /* 0x0000000a0a0a7c20 */ /* 0x000fc80008410000 */
[----:B------:R-:W2:Y:S01]  /*9830*/  MUFU.TANH R159, R159 ;  /* 0x0000009f009f7308 */ /* 0x000ea20000002400 */
[----:B0-----:R-:W-:Y:S01]  /*9840*/  FMNMX.FTZ R163, R157, R166, !PT ;  /* 0x000000a69da37209 */ /* 0x001fe20007810000 */
[----:B------:R-:W-:-:S06]  /*9850*/  FFMA.FTZ R166, R6, UR10, -R177 ;  /* 0x0000000a06a67c23 */ /* 0x000fcc00080108b1 */
[----:B------:R-:W0:Y:S01]  /*9860*/  MUFU.TANH R160, R160 ;  /* 0x000000a000a07308 */ /* 0x000e220000002400 */
[----:B---3--:R-:W-:-:S07]  /*9870*/  FMNMX.FTZ R6, R158, R163, !PT ;  /* 0x000000a39e067209 */ /* 0x008fce0007810000 */
[----:B------:R-:W3:Y:S01]  /*9880*/  MUFU.TANH R161, R161 ;  /* 0x000000a100a17308 */ /* 0x000ee20000002400 */
[----:B--2---:R-:W-:-:S07]  /*9890*/  FMNMX.FTZ R163, R159, R6, !PT ;  /* 0x000000069fa37209 */ /* 0x004fce0007810000 */
[----:B------:R-:W2:Y:S01]  /*98a0*/  MUFU.TANH R162, R162 ;  /* 0x000000a200a27308 */ /* 0x000ea20000002400 */
[----:B0-----:R-:W-:-:S07]  /*98b0*/  FMNMX.FTZ R6, R160, R163, !PT ;  /* 0x000000a3a0067209 */ /* 0x001fce0007810000 */
[----:B------:R-:W0:Y:S01]  /*98c0*/  MUFU.EX2 R10, R10 ;  /* 0x0000000a000a7308 */ /* 0x000e220000000800 */
[----:B---3--:R-:W-:-:S07]  /*98d0*/  FMNMX.FTZ R167, R161, R6, !PT ;  /* 0x00000006a1a77209 */ /* 0x008fce0007810000 */
[----:B------:R-:W3:Y:S01]  /*98e0*/  MUFU.EX2 R21, R21 ;  /* 0x0000001500157308 */ /* 0x000ee20000000800 */
[----:B--2---:R-:W-:Y:S01]  /*98f0*/  FMNMX.FTZ R6, R162, R167, !PT ;  /* 0x000000a7a2067209 */ /* 0x004fe20007810000 */
[----:B------:R-:W-:-:S04]  /*9900*/  FFMA.FTZ R167, R193, UR10, -R177 ;  /* 0x0000000ac1a77c23 */ /* 0x000fc800080108b1 */
[----:B------:R-:W2:Y:S02]  /*9910*/  SHFL.BFLY PT, R175, R6, 0x2, 0x1f ;  /* 0x0c401f0006af7f89 */ /* 0x000ea400000e0000 */
[----:B------:R-:W4:Y:S01]  /*9920*/  MUFU.EX2 R166, R166 ;  /* 0x000000a600a67308 */ /* 0x000f220000000800 */
[-C--:B0-----:R-:W-:Y:S01]  /*9930*/  FMUL.FTZ R24, R24, R10.reuse ;  /* 0x0000000a18187220 */ /* 0x081fe20000410000 */
        /* <DEDUP_REMOVED lines=20> */
[----:B--2---:R-:W-:Y:S01]  /*9a80*/  FMNMX.FTZ R179, R6, R175, !PT ;  /* 0x000000af06b37209 */ /* 0x004fe20007810000 */
[--C-:B------:R-:W-:Y:S01]  /*9a90*/  FFMA.FTZ R175, R169, UR10, -R177.reuse ;  /* 0x0000000aa9af7c23 */ /* 0x100fe200080108b1 */
[--C-:B------:R-:W-:Y:S01]  /*9aa0*/  FFMA.FTZ R169, R172, UR10, -R177.reuse ;  /* 0x0000000aaca97c23 */ /* 0x100fe200080108b1 */
[--C-:B------:R-:W-:Y:S01]  /*9ab0*/  FFMA.FTZ R172, R176, UR10, -R177.reuse ;  /* 0x0000000ab0ac7c23 */ /* 0x100fe200080108b1 */
[----:B------:R-:W-:Y:S01]  /*9ac0*/  FFMA.FTZ R176, R164, UR10, -R177 ;  /* 0x0000000aa4b07c23 */ /* 0x000fe200080108b1 */
[----:B------:R-:W2:Y:S01]  /*9ad0*/  SHFL.BFLY PT, R6, R179, 0x1, 0x1f ;  /* 0x0c201f00b3067f89 */ /* 0x000ea200000e0000 */
        /* <DEDUP_REMOVED lines=22> */
[----:B------:R-:W-:Y:S01]  /*9c40*/  FMUL.FTZ R100, R100, R10 ;  /* 0x0000000a64647220 */ /* 0x000fe20000410000 */
[----:B--2---:R-:W-:Y:S01]  /*9c50*/  FMNMX.FTZ R6, R179, R6, !PT ;  /* 0x00000006b3067209 */ /* 0x004fe20007810000 */
[----:B------:R-:W-:Y:S01]  /*9c60*/  MUFU.EX2 R171, R171 ;  /* 0x000000ab00ab7308 */ /* 0x000fe20000000800 */
[-C--:B------:R-:W-:Y:S01]  /*9c70*/  FMUL.FTZ R101, R101, R10.reuse ;  /* 0x0000000a65657220 */ /* 0x080fe20000410000 */
[-C--:B------:R-:W-:Y:S01]  /*9c80*/  FMUL.FTZ R104, R104, R10.reuse ;  /* 0x0000000a68687220 */ /* 0x080fe20000410000 */
[-C--:B------:R-:W-:Y:S01]  /*9c90*/  FMUL.FTZ R105, R105, R10.reuse ;  /* 0x0000000a69697220 */ /* 0x080fe20000410000 */
[C---:B------:R-:W-:Y:S01]  /*9ca0*/  FADD.FTZ R11, -R6.reuse, R11 ;  /* 0x0000000b060b7221 */ /* 0x040fe20000010100 */
[----:B------:R-:W-:Y:S01]  /*9cb0*/  FMUL.FTZ R177, R6, UR10 ;  /* 0x0000000a06b17c20 */ /* 0x000fe20008410000 */
[-C--:B------:R-:W-:Y:S01]  /*9cc0*/  FMUL.FTZ R108, R108, R10.reuse ;  /* 0x0000000a6c6c7220 */ /* 0x080fe20000410000 */
[----:B------:R-:W-:Y:S01]  /*9cd0*/  FMUL.FTZ R109, R109, R10 ;  /* 0x0000000a6d6d7220 */ /* 0x000fe20000410000 */
[----:B------:R-:W-:Y:S01]  /*9ce0*/  FMUL.FTZ R11, R11, UR10 ;  /* 0x0000000a0b0b7c20 */ /* 0x000fe20008410000 */
[--C-:B------:R-:W-:Y:S01]  /*9cf0*/  FFMA.FTZ R12, R12, UR10, -R177.reuse ;  /* 0x0000000a0c0c7c23 */ /* 0x100fe200080108b1 */
[--C-:B------:R-:W-:Y:S01]  /*9d00*/  FFMA.FTZ R179, R15, UR10, -R177.reuse ;  /* 0x0000000a0fb37c23 */ /* 0x100fe200080108b1 */
[--C-:B------:R-:W-:Y:S01]  /*9d10*/  FFMA.FTZ R15, R20, UR10, -R177.reuse ;  /* 0x0000000a140f7c23 */ /* 0x100fe200080108b1 */
[----:B------:R-:W-:Y:S01]  /*9d20*/  FFMA.FTZ R20, R153, UR10, -R177 ;  /* 0x0000000a99147c23 */ /* 0x000fe200080108b1 */
[----:B------:R-:W-:-:S02]  /*9d30*/  IMAD.MOV R153, RZ, RZ, -R17 ;  /* 0x000000ffff997224 */ /* 0x000fc400078e0a11 */
[--C-:B------:R-:W-:Y:S01]  /*9d40*/  FFMA.FTZ R13, R13, UR10, -R177.reuse ;  /* 0x0000000a0d0d7c23 */ /* 0x100fe200080108b1 */
[----:B------:R-:W-:Y:S01]  /*9d50*/  MUFU.EX2 R11, R11 ;  /* 0x0000000b000b7308 */ /* 0x000fe20000000800 */
[--C-:B------:R-:W-:Y:S01]  /*9d60*/  FFMA.FTZ R14, R14, UR10, -R177.reuse ;  /* 0x0000000a0e0e7c23 */ /* 0x100fe200080108b1 */
[--C-:B------:R-:W-:Y:S01]  /*9d70*/  FFMA.FTZ R164, R152, UR10, -R177.reuse ;  /* 0x0000000a98a47c23 */ /* 0x100fe200080108b1 */
[----:B------:R-:W-:Y:S01]  /*9d80*/  ISETP.NE.AND P2, PT, R2, R153, PT ;  /* 0x000000990200720c */ /* 0x000fe20003f45270 */
[----:B------:R-:W-:Y:S02]  /*9d90*/  IMAD.U32 R153, RZ, RZ, UR22 ;  /* 0x00000016ff997e24 */ /* 0x000fe4000f8e00ff */
[--C-:B------:R-:W-:Y:S01]  /*9da0*/  FFMA.FTZ R181, R154, UR10, -R177.reuse ;  /* 0x0000000a9ab57c23 */ /* 0x100fe200080108b1 */
[--C-:B------:R-:W-:Y:S01]  /*9db0*/  FFMA.FTZ R183, R156, UR10, -R177.reuse ;  /* 0x0000000a9cb77c23 */ /* 0x100fe200080108b1 */
[--C-:B------:R-:W-:Y:S01]  /*9dc0*/  FFMA.FTZ R182, R155, UR10, -R177.reuse ;  /* 0x0000000a9bb67c23 */ /* 0x100fe200080108b1 */
[----:B------:R-:W2:Y:S01]  /*9dd0*/  MUFU.EX2 R12, R12 ;  /* 0x0000000c000c7308 */ /* 0x000ea20000000800 */
[--C-:B------:R-:W-:Y:S01]  /*9de0*/  FFMA.FTZ R159, R159, UR10, -R177.reuse ;  /* 0x0000000a9f9f7c23 */ /* 0x100fe200080108b1 */
[--C-:B------:R-:W-:Y:S01]  /*9df0*/  FFMA.FTZ R160, R160, UR10, -R177.reuse ;  /* 0x0000000aa0a07c23 */ /* 0x100fe200080108b1 */
[--C-:B------:R-:W-:Y:S01]  /*9e00*/  FFMA.FTZ R161, R161, UR10, -R177.reuse ;  /* 0x0000000aa1a17c23 */ /* 0x100fe200080108b1 */
[----:B0-----:R-:W-:Y:S01]  /*9e10*/  FFMA.FTZ R191, R162, UR10, -R177 ;  /* 0x0000000aa2bf7c23 */ /* 0x001fe200080108b1 */
[-C--:B------:R-:W-:Y:S01]  /*9e20*/  FMUL.FTZ R112, R112, R10.reuse ;  /* 0x0000000a70707220 */ /* 0x080fe20000410000 */
[-C--:B------:R-:W-:Y:S01]  /*9e30*/  FMUL.FTZ R113, R113, R10.reuse ;  /* 0x0000000a71717220 */ /* 0x080fe20000410000 */
[----:B------:R-:W-:Y:S01]  /*9e40*/  FMUL.FTZ R116, R116, R10 ;  /* 0x0000000a74747220 */ /* 0x000fe20000410000 */
[----:B------:R-:W0:Y:S01]  /*9e50*/  MUFU.EX2 R13, R13 ;  /* 0x0000000d000d7308 */ /* 0x000e220000000800 */
[----:B------:R-:W-:Y:S01]  /*9e60*/  @!P2 LEA R152, R153, R16, 0x6 ;  /* 0x000000109998a211 */ /* 0x000fe200078e30ff */
[----:B---3--:R-:W-:Y:S01]  /*9e70*/  FFMA.FTZ R153, R10, R3, R21 ;  /* 0x000000030a997223 */ /* 0x008fe20000010015 */
[----:B------:R-:W-:Y:S01]  /*9e80*/  FFMA.FTZ R3, R157, UR10, -R177 ;  /* 0x0000000a9d037c23 */ /* 0x000fe200080108b1 */
[-C--:B------:R-:W-:Y:S01]  /*9e90*/  FMUL.FTZ R117, R117, R10.reuse ;  /* 0x0000000a75757220 */ /* 0x080fe20000410000 */
[-C--:B------:R-:W-:Y:S01]  /*9ea0*/  FMUL.FTZ R120, R120, R10.reuse ;  /* 0x0000000a78787220 */ /* 0x080fe20000410000 */
[----:B----4-:R-:W-:Y:S01]  /*9eb0*/  FADD.FTZ R156, R166, R153 ;  /* 0x00000099a69c7221 */ /* 0x010fe20000010000 */
[----:B------:R-:W-:Y:S01]  /*9ec0*/  FMUL.FTZ R121, R121, R10 ;  /* 0x0000000a79797220 */ /* 0x000fe20000410000 */
[----:B------:R-:W3:Y:S01]  /*9ed0*/  MUFU.EX2 R14, R14 ;  /* 0x0000000e000e7308 */ /* 0x000ee20000000800 */
[----:B--2---:R-:W-:Y:S01]  /*9ee0*/  FFMA.FTZ R154, R11, R4, R12 ;  /* 0x000000040b9a7223 */ /* 0x004fe2000001000c */
[----:B------:R-:W-:Y:S01]  /*9ef0*/  FADD.FTZ R155, R163, R156 ;  /* 0x0000009ca39b7221 */ /* 0x000fe20000010000 */
[----:B------:R-:W-:Y:S01]  /*9f00*/  FFMA.FTZ R4, R158, UR10, -R177 ;  /* 0x0000000a9e047c23 */ /* 0x000fe200080108b1 */
[-C--:B------:R-:W-:Y:S01]  /*9f10*/  FMUL.FTZ R124, R124, R10.reuse ;  /* 0x0000000a7c7c7220 */ /* 0x080fe20000410000 */
[-C--:B------:R-:W-:Y:S01]  /*9f20*/  FMUL.FTZ R125, R125, R10.reuse ;  /* 0x0000000a7d7d7220 */ /* 0x080fe20000410000 */
[----:B------:R-:W-:Y:S01]  /*9f30*/  FADD.FTZ R156, R178, R155 ;  /* 0x0000009bb29c7221 */ /* 0x000fe20000010000 */
        /* <DEDUP_REMOVED lines=10> */
[----:B---3--:R-:W-:Y:S01]  /*9fe0*/  FADD.FTZ R154, R14, R153 ;  /* 0x000000990e9a7221 */ /* 0x008fe20000010000 */
[----:B------:R-:W-:Y:S01]  /*9ff0*/  FADD.FTZ R153, R167, R156 ;  /* 0x0000009ca7997221 */ /* 0x000fe20000010000 */
[----:B------:R-:W-:Y:S01]  /*a000*/  @!P2 LEA R156, R152, UR42, 0x2 ;  /* 0x0000002a989cac11 */ /* 0x000fe2000f8e10ff */
[-C--:B------:R-:W-:Y:S01]  /*a010*/  FMUL.FTZ R141, R141, R10.reuse ;  /* 0x0000000a8d8d7220 */ /* 0x080fe20000410000 */
[----:B------:R-:W-:Y:S01]  /*a020*/  F2FP.F16.F32.PACK_AB R152, R166, R21 ;  /* 0x00000015a698723e */ /* 0x000fe200000000ff */
[----:B------:R-:W-:Y:S01]  /*a030*/  FADD.FTZ R153, R174, R153 ;  /* 0x00000099ae997221 */ /* 0x000fe20000010000 */
[-C--:B------:R-:W-:Y:S01]  /*a040*/  FMUL.FTZ R144, R144, R10.reuse ;  /* 0x0000000a90907220 */ /* 0x080fe20000410000 */
[----:B------:R-:W3:Y:S01]  /*a050*/  MUFU.EX2 R164, R164 ;  /* 0x000000a400a47308 */ /* 0x000ee20000000800 */
[----:B--2---:R-:W-:Y:S01]  /*a060*/  FADD.FTZ R154, R179, R154 ;  /* 0x0000009ab39a7221 */ /* 0x004fe20000010000 */
[----:B------:R-:W-:Y:S01]  /*a070*/  @!P2 STS [R156+0x28800], R10 ;  /* 0x0288000a9c00a388 */ /* 0x000fe20000000800 */
[-C--:B------:R-:W-:Y:S01]  /*a080*/  FMUL.FTZ R145, R145, R10.reuse ;  /* 0x0000000a91917220 */ /* 0x080fe20000410000 */
[-C--:B------:R-:W-:Y:S01]  /*a090*/  FMUL.FTZ R148, R148, R10.reuse ;  /* 0x0000000a94947220 */ /* 0x080fe20000410000 */
[----:B------:R-:W-:Y:S01]  /*a0a0*/  FMUL.FTZ R149, R149, R10 ;  /* 0x0000000a95957220 */ /* 0x000fe20000410000 */
[----:B------:R2:W-:Y:S01]  /*a0b0*/  @!P2 STS [R156+0x28820], R11 ;  /* 0x0288200b9c00a388 */ /* 0x0005e20000000800 */
[-C--:B------:R-:W-:Y:S01]  /*a0c0*/  FMUL.FTZ R26, R26, R11.reuse ;  /* 0x0000000b1a1a7220 */ /* 0x080fe20000410000 */
[----:B------:R-:W4:Y:S01]  /*a0d0*/  MUFU.EX2 R20, R20 ;  /* 0x0000001400147308 */ /* 0x000f220000000800 */
[----:B0-----:R-:W-:Y:S01]  /*a0e0*/  FADD.FTZ R155, R15, R154 ;  /* 0x0000009a0f9b7221 */ /* 0x001fe20000010000 */
[----:B------:R-:W-:Y:S01]  /*a0f0*/  FADD.FTZ R154, R170, R153 ;  /* 0x00000099aa9a7221 */ /* 0x000fe20000010000 */
[----:B------:R-:W-:Y:S01]  /*a100*/  F2FP.F16.F32.PACK_AB R153, R13, R12 ;  /* 0x0000000c0d99723e */ /* 0x000fe200000000ff */
[-C--:B------:R-:W-:Y:S01]  /*a110*/  FMUL.FTZ R27, R27, R11.reuse ;  /* 0x0000000b1b1b7220 */ /* 0x080fe20000410000 */
[----:B------:R-:W-:Y:S01]  /*a120*/  FMUL.FTZ R30, R30, R11 ;  /* 0x0000000b1e1e7220 */ /* 0x000fe20000410000 */
[----:B------:R-:W-:Y:S01]  /*a130*/  FADD.FTZ R21, R171, R154 ;  /* 0x0000009aab157221 */ /* 0x000fe20000010000 */
[----:B------:R-:W-:Y:S01]  /*a140*/  F2FP.F16.F32.PACK_AB R154, R178, R163 ;  /* 0x000000a3b29a723e */ /* 0x000fe200000000ff */
[----:B------:R-:W0:Y:S01]  /*a150*/  MUFU.EX2 R181, R181 ;  /* 0x000000b500b57308 */ /* 0x000e220000000800 */
[C---:B---3--:R-:W-:Y:S01]  /*a160*/  FADD.FTZ R155, R164.reuse, R155 ;  /* 0x0000009ba49b7221 */ /* 0x048fe20000010000 */
[----:B------:R-:W-:Y:S01]  /*a170*/  F2FP.F16.F32.PACK_AB R157, R164, R15 ;  /* 0x0000000fa49d723e */ /* 0x000fe200000000ff */
[----:B------:R-:W-:Y:S01]  /*a180*/  FMUL.FTZ R31, R31, R11 ;  /* 0x0000000b1f1f7220 */ /* 0x000fe20000410000 */
[----:B--2---:R-:W-:Y:S01]  /*a190*/  F2FP.F16.F32.PACK_AB R156, R174, R167 ;  /* 0x000000a7ae9c723e */ /* 0x004fe200000000ff */
[-C--:B------:R-:W-:Y:S01]  /*a1a0*/  FMUL.FTZ R34, R34, R11.reuse ;  /* 0x0000000b22227220 */ /* 0x080fe20000410000 */
[-C--:B------:R-:W-:Y:S01]  /*a1b0*/  FMUL.FTZ R35, R35, R11.reuse ;  /* 0x0000000b23237220 */ /* 0x080fe20000410000 */
[-C--:B------:R-:W-:Y:S01]  /*a1c0*/  FMUL.FTZ R38, R38, R11.reuse ;  /* 0x0000000b26267220 */ /* 0x080fe20000410000 */
[----:B------:R-:W2:Y:S01]  /*a1d0*/  MUFU.EX2 R182, R182 ;  /* 0x000000b600b67308 */ /* 0x000ea20000000800 */
[----:B----4-:R-:W-:Y:S01]  /*a1e0*/  FADD.FTZ R158, R20, R155 ;  /* 0x0000009b149e7221 */ /* 0x010fe20000010000 */
        /* <DEDUP_REMOVED lines=16> */
[----:B------:R-:W-:Y:S01]  /*a2f0*/  F2FP.F16.F32.PACK_AB R155, R179, R14 ;  /* 0x0000000eb39b723e */ /* 0x000fe200000000ff */
[----:B------:R-:W-:Y:S01]  /*a300*/  BAR.SYNC.DEFER_BLOCKING 0xf, 0x100 ;  /* 0x03c4000000007b1d */ /* 0x000fe20000010000 */
[-C--:B------:R-:W-:Y:S01]  /*a310*/  FMUL.FTZ R63, R63, R11.reuse ;  /* 0x0000000b3f3f7220 */ /* 0x080fe20000410000 */
[-C--:B------:R-:W-:Y:S01]  /*a320*/  FMUL.FTZ R66, R66, R11.reuse ;  /* 0x0000000b42427220 */ /* 0x080fe20000410000 */
[-C--:B------:R-:W-:Y:S01]  /*a330*/  FMUL.FTZ R67, R67, R11.reuse ;  /* 0x0000000b43437220 */ /* 0x080fe20000410000 */
[-C--:B------:R-:W-:Y:S01]  /*a340*/  FMUL.FTZ R70, R70, R11.reuse ;  /* 0x0000000b46467220 */ /* 0x080fe20000410000 */
[-C--:B------:R-:W-:Y:S01]  /*a350*/  FMUL.FTZ R71, R71, R11.reuse ;  /* 0x0000000b47477220 */ /* 0x080fe20000410000 */
[----:B------:R-:W2:Y:S01]  /*a360*/  MUFU.EX2 R168, R168 ;  /* 0x000000a800a87308 */ /* 0x000ea20000000800 */
[----:B---3--:R-:W-:Y:S01]  /*a370*/  FADD.FTZ R162, R183, R162 ;  /* 0x000000a2b7a27221 */ /* 0x008fe20000010000 */
        /* <DEDUP_REMOVED lines=16> */
[----:B------:R2:W-:Y:S01]  /*a480*/  STSM.16.M88.4 [R18+0x26800], R152 ;  /* 0x0268009812007844 */ /* 0x0005e20000000200 */
[-C--:B------:R-:W-:Y:S01]  /*a490*/  FMUL.FTZ R98, R98, R11.reuse ;  /* 0x0000000b62627220 */ /* 0x080fe20000410000 */
[-C--:B------:R-:W-:Y:S01]  /*a4a0*/  FMUL.FTZ R99, R99, R11.reuse ;  /* 0x0000000b63637220 */ /* 0x080fe20000410000 */
[-C--:B------:R-:W-:Y:S01]  /*a4b0*/  FMUL.FTZ R102, R102, R11.reuse ;  /* 0x0000000b66667220 */ /* 0x080fe20000410000 */
[-C--:B------:R-:W-:Y:S01]  /*a4c0*/  FMUL.FTZ R103, R103, R11.reuse ;  /* 0x0000000b67677220 */ /* 0x080fe20000410000 */
[----:B------:R-:W-:Y:S01]  /*a4d0*/  FMUL.FTZ R106, R106, R11 ;  /* 0x0000000b6a6a7220 */ /* 0x000fe20000410000 */
[----:B------:R4:W5:Y:S01]  /*a4e0*/  MUFU.EX2 R177, R159 ;  /* 0x0000009f00b17308 */ /* 0x0009620000000800 */
[C---:B---3--:R-:W-:Y:S01]  /*a4f0*/  FADD.FTZ R162, R4.reuse, R15 ;  /* 0x0000000f04a27221 */ /* 0x048fe20000010000 */
[----:B------:R-:W-:Y:S01]  /*a500*/  F2FP.F16.F32.PACK_AB R163, R4, R3 ;  /* 0x0000000304a3723e */ /* 0x000fe200000000ff */
[-C--:B------:R-:W-:Y:S01]  /*a510*/  FMUL.FTZ R107, R107, R11.reuse ;  /* 0x0000000b6b6b7220 */ /* 0x080fe20000410000 */
[-C--:B------:R-:W-:Y:S01]  /*a520*/  FMUL.FTZ R110, R110, R11.reuse ;  /* 0x0000000b6e6e7220 */ /* 0x080fe20000410000 */
[-C--:B------:R-:W-:Y:S01]  /*a530*/  FMUL.FTZ R111, R111, R11.reuse ;  /* 0x0000000b6f6f7220 */ /* 0x080fe20000410000 */
[-C--:B------:R-:W-:Y:S01]  /*a540*/  FMUL.FTZ R114, R114, R11.reuse ;  /* 0x0000000b72727220 */ /* 0x080fe20000410000 */
[-C--:B------:R-:W-:Y:S01]  /*a550*/  FMUL.FTZ R115, R115, R11.reuse ;  /* 0x0000000b73737220 */ /* 0x080fe20000410000 */
[----:B------:R-:W3:Y:S01]  /*a560*/  MUFU.EX2 R165, R165 ;  /* 0x000000a500a57308 */ /* 0x000ee20000000800 */
[----:B0-----:R-:W-:Y:S01]  /*a570*/  FADD.FTZ R158, R175, R158 ;  /* 0x0000009eaf9e7221 */ /* 0x001fe20000010000 */
[----:B----4-:R-:W-:Y:S01]  /*a580*/  F2FP.F16.F32.PACK_AB R159, R181, R20 ;  /* 0x00000014b59f723e */ /* 0x010fe200000000ff */
[-C--:B------:R-:W-:Y:S01]  /*a590*/  FMUL.FTZ R118, R118, R11.reuse ;  /* 0x0000000b76767220 */ /* 0x080fe20000410000 */
[-C--:B------:R-:W-:Y:S01]  /*a5a0*/  FMUL.FTZ R119, R119, R11.reuse ;  /* 0x0000000b77777220 */ /* 0x080fe20000410000 */
[-C--:B------:R-:W-:Y:S01]  /*a5b0*/  FMUL.FTZ R122, R122, R11.reuse ;  /* 0x0000000b7a7a7220 */ /* 0x080fe20000410000 */
[-C--:B------:R-:W-:Y:S01]  /*a5c0*/  FMUL.FTZ R123, R123, R11.reuse ;  /* 0x0000000b7b7b7220 */ /* 0x080fe20000410000 */
[-C--:B------:R-:W-:Y:S01]  /*a5d0*/  FMUL.FTZ R126, R126, R11.reuse ;  /* 0x0000000b7e7e7220 */ /* 0x080fe20000410000 */
[----:B------:R0:W4:Y:S01]  /*a5e0*/  MUFU.EX2 R166, R160 ;  /* 0x000000a000a67308 */ /* 0x0001220000000800 */
[----:B-----5:R-:W-:Y:S01]  /*a5f0*/  FADD.FTZ R15, R177, R162 ;  /* 0x000000a2b10f7221 */ /* 0x020fe20000010000 */
[-C--:B------:R-:W-:Y:S01]  /*a600*/  FMUL.FTZ R127, R127, R11.reuse ;  /* 0x0000000b7f7f7220 */ /* 0x080fe20000410000 */
[-C--:B------:R-:W-:Y:S01]  /*a610*/  FMUL.FTZ R130, R130, R11.reuse ;  /* 0x0000000b82827220 */ /* 0x080fe20000410000 */
[-C--:B------:R-:W-:Y:S01]  /*a620*/  FMUL.FTZ R131, R131, R11.reuse ;  /* 0x0000000b83837220 */ /* 0x080fe20000410000 */
[-C--:B------:R-:W-:Y:S01]  /*a630*/  FMUL.FTZ R134, R134, R11.reuse ;  /* 0x0000000b86867220 */ /* 0x080fe20000410000 */
[-C--:B------:R-:W-:Y:S01]  /*a640*/  FMUL.FTZ R135, R135, R11.reuse ;  /* 0x0000000b87877220 */ /* 0x080fe20000410000 */
[-C--:B------:R-:W-:Y:S01]  /*a650*/  FMUL.FTZ R138, R138, R11.reuse ;  /* 0x0000000b8a8a7220 */ /* 0x080fe20000410000 */
[----:B------:R-:W5:Y:S01]  /*a660*/  MUFU.EX2 R180, R180 ;  /* 0x000000b400b47308 */ /* 0x000f620000000800 */
[----:B---3--:R-:W-:Y:S01]  /*a670*/  FADD.FTZ R13, R165, R158 ;  /* 0x0000009ea50d7221 */ /* 0x008fe20000010000 */
[----:B------:R-:W-:Y:S01]  /*a680*/  F2FP.F16.F32.PACK_AB R158, R171, R170 ;  /* 0x000000aaab9e723e */ /* 0x000fe200000000ff */
[-C--:B------:R-:W-:Y:S01]  /*a690*/  FMUL.FTZ R139, R139, R11.reuse ;  /* 0x0000000b8b8b7220 */ /* 0x080fe20000410000 */
[----:B0-----:R-:W-:Y:S01]  /*a6a0*/  F2FP.F16.F32.PACK_AB R160, R175, R168 ;  /* 0x000000a8afa0723e */ /* 0x001fe200000000ff */
[-C--:B------:R-:W-:Y:S01]  /*a6b0*/  FMUL.FTZ R142, R142, R11.reuse ;  /* 0x0000000b8e8e7220 */ /* 0x080fe20000410000 */
[-C--:B------:R-:W-:Y:S01]  /*a6c0*/  FMUL.FTZ R143, R143, R11.reuse ;  /* 0x0000000b8f8f7220 */ /* 0x080fe20000410000 */
[----:B------:R2:W-:Y:S01]  /*a6d0*/  STSM.16.M88.4 [R19], R156 ;  /* 0x0000009c13007844 */ /* 0x0005e20000000200 */
[----:B------:R0:W3:Y:S01]  /*a6e0*/  MUFU.EX2 R12, R161 ;  /* 0x000000a1000c7308 */ /* 0x0000e20000000800 */
[----:B----4-:R-:W-:Y:S01]  /*a6f0*/  FADD.FTZ R15, R166, R15 ;  /* 0x0000000fa60f7221 */ /* 0x010fe20000010000 */
[-C--:B------:R-:W-:Y:S01]  /*a700*/  FMUL.FTZ R146, R146, R11.reuse ;  /* 0x0000000b92927220 */ /* 0x080fe20000410000 */
[-C--:B------:R-:W-:Y:S01]  /*a710*/  FMUL.FTZ R147, R147, R11.reuse ;  /* 0x0000000b93937220 */ /* 0x080fe20000410000 */
[-C--:B------:R-:W-:Y:S01]  /*a720*/  FMUL.FTZ R150, R150, R11.reuse ;  /* 0x0000000b96967220 */ /* 0x080fe20000410000 */
[----:B------:R-:W-:-:S03]  /*a730*/  FMUL.FTZ R151, R151, R11 ;  /* 0x0000000b97977220 */ /* 0x000fc60000410000 */
[----:B------:R-:W4:Y:S01]  /*a740*/  MUFU.EX2 R169, R169 ;  /* 0x000000a900a97308 */ /* 0x000f220000000800 */
[C---:B-----5:R-:W-:Y:S01]  /*a750*/  FADD.FTZ R14, R180.reuse, R13 ;  /* 0x0000000db40e7221 */ /* 0x060fe20000010000 */
[----:B------:R-:W-:Y:S02]  /*a760*/  F2FP.F16.F32.PACK_AB R162, R180, R165 ;  /* 0x000000a5b4a2723e */ /* 0x000fe400000000ff */
[----:B0-----:R-:W-:Y:S02]  /*a770*/  F2FP.F16.F32.PACK_AB R161, R183, R182 ;  /* 0x000000b6b7a1723e */ /* 0x001fe400000000ff */
[----:B------:R-:W-:Y:S02]  /*a780*/  F2FP.F16.F32.PACK_AB R165, R166, R177 ;  /* 0x000000b1a6a5723e */ /* 0x000fe400000000ff */
[----:B------:R-:W0:Y:S01]  /*a790*/  MUFU.EX2 R167, R191 ;  /* 0x000000bf00a77308 */ /* 0x000e220000000800 */
[----:B---3--:R-:W-:Y:S01]  /*a7a0*/  FADD.FTZ R4, R12, R15 ;  /* 0x0000000f0c047221 */ /* 0x008fe20000010000 */
[----:B------:R2:W-:Y:S06]  /*a7b0*/  STSM.16.M88.4 [R23], R160 ;  /* 0x000000a017007844 */ /* 0x0005ec0000000200 */
[----:B------:R-:W3:Y:S01]  /*a7c0*/  MUFU.EX2 R172, R172 ;  /* 0x000000ac00ac7308 */ /* 0x000ee20000000800 */
[----:B----4-:R-:W-:-:S07]  /*a7d0*/  FADD.FTZ R13, R169, R14 ;  /* 0x0000000ea90d7221 */ /* 0x010fce0000010000 */
[----:B------:R-:W4:Y:S01]  /*a7e0*/  MUFU.EX2 R173, R173 ;  /* 0x000000ad00ad7308 */ /* 0x000f220000000800 */
[C---:B0-----:R-:W-:Y:S01]  /*a7f0*/  FADD.FTZ R4, R167.reuse, R4 ;  /* 0x00000004a7047221 */ /* 0x041fe20000010000 */
[----:B------:R-:W-:-:S06]  /*a800*/  F2FP.F16.F32.PACK_AB R167, R167, R12 ;  /* 0x0000000ca7a7723e */ /* 0x000fcc00000000ff */
[----:B------:R-:W0:Y:S01]  /*a810*/  MUFU.EX2 R176, R176 ;  /* 0x000000b000b07308 */ /* 0x000e220000000800 */
[C---:B---3--:R-:W-:Y:S01]  /*a820*/  FADD.FTZ R14, R172.reuse, R13 ;  /* 0x0000000dac0e7221 */ /* 0x048fe20000010000 */
[----:B------:R-:W-:-:S03]  /*a830*/  F2FP.F16.F32.PACK_AB R164, R172, R169 ;  /* 0x000000a9aca4723e */ /* 0x000fc600000000ff */
[----:B----4-:R-:W-:Y:S01]  /*a840*/  FADD.FTZ R3, R173, R14 ;  /* 0x0000000ead037221 */ /* 0x010fe20000010000 */
[----:B0-----:R-:W-:-:S03]  /*a850*/  F2FP.F16.F32.PACK_AB R166, R176, R173 ;  /* 0x000000adb0a6723e */ /* 0x001fc600000000ff */
[----:B------:R-:W-:Y:S02]  /*a860*/  FADD.FTZ R3, R176, R3 ;  /* 0x00000003b0037221 */ /* 0x000fe40000010000 */
[----:B------:R2:W-:Y:S01]  /*a870*/  STSM.16.M88.4 [R22], R164 ;  /* 0x000000a416007844 */ /* 0x0005e20000000200 */
[----:B------:R-:W-:Y:S05]  /*a880*/  @!P0 BRA `(.L_x_1718) ;  /* 0x0000000000048947 */ /* 0x000fea0003800000 */
[----:B------:R-:W-:Y:S01]  /*a890*/  BPT.TRAP 0x1 ;  /* 0x000000040000795c */ /* 0x000fe20000300000 */
.L_x_1718:
[----:B------:R0:W3:Y:S01]  /*a8a0*/  SYNCS.PHASECHK.TRANS64.TRYWAIT P2, [UR21+0x28c50], R8 ;  /* 0x028c5008ff0075a7 */ /* 0x0000e20008040155 */
[----:B------:R-:W-:Y:S05]  /*a8b0*/  @!P0 BRA `(.L_x_1719) ;  /* 0x0000000000048947 */ /* 0x000fea0003800000 */
[----:B------:R-:W-:Y:S01]  /*a8c0*/  BPT.TRAP 0x1 ;  /* 0x000000040000795c */ /* 0x000fe20000300000 */
.L_x_1719:
[----:B---3--:R-:W-:Y:S05]  /*a8d0*/  @P2 BRA `(.L_x_1720) ;  /* 0x0000000000082947 */ /* 0x008fea0003800000 */
[----:B------:R-:W3:Y:S02]  /*a8e0*/  SYNCS.PHASECHK.TRANS64.TRYWAIT P2, [UR21+0x28c50], R8 ;  /* 0x028c5008ff0075a7 */ /* 0x000ee40008040155 */
[----:B---3--:R-:W-:Y:S05]  /*a8f0*/  @!P2 BRA `(.L_x_1721) ;  /* 0x000000a400aca947 */ /* 0x008fea0003800000 */
.L_x_1720:
        /* <DEDUP_REMOVED lines=34> */
.L_x_1722:
[----:B------:R-:W-:Y:S01]  /*ab20*/  UIADD3 UR21, UR21, 0x28c60, URZ ;  /* 0x00028c6015157890 */ /* 0x000fe2000fffe03f */
[----:B---3--:R-:W-:Y:S01]  /*ab30*/  IMAD.MOV.U32 R11, RZ, RZ, R6 ;  /* 0x000000ffff0b7224 */ /* 0x008fe200078e0006 */
[----:B------:R-:W-:Y:S01]  /*ab40*/  UMOV UR22, UR38 ;  /* 0x0000002600167c82 */ /* 0x000fe20008000000 */
[----:B------:R-:W-:Y:S01]  /*ab50*/  IMAD.MOV.U32 R10, RZ, RZ, R5 ;  /* 0x000000ffff0a7224 */ /* 0x000fe200078e0005 */
[----:B------:R-:W-:-:S09]  /*ab60*/  UPRMT UR21, UR40, 0x654, UR21 ;  /* 0x0000065428157896 */ /* 0x000fd20008000015 */
[----:B------:R-:W-:Y:S01]  /*ab70*/  SYNCS.ARRIVE.TRANS64.RED.A1T0 RZ, [UR21], RZ ;  /* 0x000000ffffff79a7 */ /* 0x000fe20008100415 */
[----:B------:R-:W-:Y:S05]  /*ab80*/  @P1 BRA `(.L_x_1723) ;  /* 0xffffffe000d81947 */ /* 0x000fea000383ffff */
[----:B01----:R-:W-:-:S07]  /*ab90*/  IMAD.MOV.U32 R8, RZ, RZ, R9 ;  /* 0x000000ffff087224 */ /* 0x003fce00078e0009 */
.L_x_1712:
[----:B------:R-:W-:-:S13]  /*aba0*/  ISETP.GE.AND P1, PT, R8, UR47, PT ;  /* 0x0000002f08007c0c */ /* 0x000fda000bf26270 */
[----:B------:R-:W-:Y:S05]  /*abb0*/  @!P1 BRA `(.L_x_1724) ;  /* 0x0000002800109947 */ /* 0x000fea0003800000 */
[----:B------:R-:W-:Y:S01]  /*abc0*/  IMAD.MOV.U32 R12, RZ, RZ, R6 ;  /* 0x000000ffff0c7224 */ /* 0x000fe200078e0006 */
[----:B------:R-:W-:Y:S01]  /*abd0*/  UMOV UR27, UR38 ;  /* 0x00000026001b7c82 */ /* 0x000fe20008000000 */
[----:B------:R-:W-:Y:S01]  /*abe0*/  IMAD.MOV.U32 R9, RZ, RZ, R5 ;  /* 0x000000ffff097224 */ /* 0x000fe200078e0005 */
[----:B------:R-:W-:Y:S01]  /*abf0*/  ULDC UR22, c[0x0][0x9e4] ;  /* 0x0002790000167ab9 */ /* 0x000fe20000000800 */
[----:B------:R-:W-:Y:S01]  /*ac00*/  ULDC UR23, c[0x0][0x9dc] ;  /* 0x0002770000177ab9 */ /* 0x000fe20000000800 */
[----:B------:R-:W-:Y:S01]  /*ac10*/  ULDC UR24, c[0x0][0x288] ;  /* 0x0000a20000187ab9 */ /* 0x000fe20000000800 */
[----:B------:R-:W-:Y:S01]  /*ac20*/  ULDC UR25, c[0x0][0x9d8] ;  /* 0x0002760000197ab9 */ /* 0x000fe20000000800 */
[----:B------:R-:W-:Y:S01]  /*ac30*/  ULDC UR21, c[0x0][0x988] ;  /* 0x0002620000157ab9 */ /* 0x000fe20000000800 */
[----:B------:R-:W-:-:S05]  /*ac40*/  ULDC UR26, c[0x0][0x9e0] ;  /* 0x00027800001a7ab9 */ /* 0x000fca0000000800 */
.L_x_1743:
[----:B------:R-:W-:-:S04]  /*ac50*/  UIADD3 UR38, UR27, 0x1, URZ ;  /* 0x000000011b267890 */ /* 0x000fc8000fffe03f */
[----:B------:R-:W-:-:S04]  /*ac60*/  UISETP.NE.AND UP0, UPT, UR38, 0x2, UPT ;  /* 0x000000022600788c */ /* 0x000fc8000bf05270 */
[----:B------:R-:W-:Y:S02]  /*ac70*/  USEL UR6, URZ, 0x1, UP0 ;  /* 0x000000013f067887 */ /* 0x000fe40008000000 */
[----:B------:R-:W-:Y:S02]  /*ac80*/  USEL UR38, UR38, URZ, UP0 ;  /* 0x0000003f26267287 */ /* 0x000fe40008000000 */
[----:B------:R-:W-:Y:S01]  /*ac90*/  ULOP3.LUT UR37, UR37, UR6, URZ, 0x3c, !UPT ;  /* 0x0000000625257292 */ /* 0x000fe2000f8e3c3f */
[----:B-12---:R-:W-:Y:S11]  /*aca0*/  @!P0 BRA `(.L_x_1725) ;  /* 0x0000000000048947 */ /* 0x006ff60003800000 */
[----:B------:R-:W-:Y:S01]  /*acb0*/  BPT.TRAP 0x1 ;  /* 0x000000040000795c */ /* 0x000fe20000300000 */
.L_x_1725:
[----:B------:R-:W-:Y:S01]  /*acc0*/  ULEA UR20, UR38, UR42, 0x3 ;  /* 0x0000002a26147291 */ /* 0x000fe2000f8e183f */
[----:B------:R-:W-:-:S04]  /*acd0*/  MOV R7, UR37 ;  /* 0x0000002500077c02 */ /* 0x000fc80008000f00 */
[----:B------:R-:W-:-:S04]  /*ace0*/  SHF.L.U32 R7, R7, 0x1f, RZ ;  /* 0x0000001f07077819 */ /* 0x000fc800000006ff */
[----:B------:R1:W3:Y:S01]  /*acf0*/  SYNCS.PHASECHK.TRANS64.TRYWAIT P1, [UR20+0x28c30], R7 ;  /* 0x028c3007ff0075a7 */ /* 0x0002e20008020154 */
[----:B------:R-:W-:Y:S05]  /*ad00*/  @!P0 BRA `(.L_x_1726) ;  /* 0x0000000000048947 */ /* 0x000fea0003800000 */
[----:B------:R-:W-:Y:S01]  /*ad10*/  BPT.TRAP 0x1 ;  /* 0x000000040000795c */ /* 0x000fe20000300000 */
.L_x_1726:
[----:B---3--:R-:W-:Y:S05]  /*ad20*/  @P1 BRA `(.L_x_1727) ;  /* 0x0000000000081947 */ /* 0x008fea0003800000 */
[----:B------:R-:W3:Y:S02]  /*ad30*/  SYNCS.PHASECHK.TRANS64.TRYWAIT P1, [UR20+0x28c30], R7 ;  /* 0x028c3007ff0075a7 */ /* 0x000ee40008020154 */
[----:B---3--:R-:W-:Y:S05]  /*ad40*/  @!P1 BRA `(.L_x_1728) ;  /* 0x000000a000b09947 */ /* 0x008fea0003800000 */
.L_x_1727:
[----:B------:R-:W-:Y:S01]  /*ad50*/  R2UR UR18, R0 ;  /* 0x00000000001272ca */ /* 0x000fe200000e0000 */
[----:B0-2---:R-:W-:Y:S01]  /*ad60*/  WARPGROUP.ARRIVE ;  /* 0x00000000000079c5 */ /* 0x005fe20000000000 */
        /* <DEDUP_REMOVED lines=21> */
.L_x_1729:
[----:B------:R-:W-:Y:S01]  /*aec0*/  UISETP.NE.AND UP1, UPT, UR51, URZ, UPT ;  /* 0x0000003f3300728c */ /* 0x000fe2000bf25270 */
[----:B------:R-:W-:Y:S01]  /*aed0*/  FMUL.FTZ R14, R158, UR25 ;  /* 0x000000199e0e7c20 */ /* 0x000fe20008410000 */
[----:B------:R-:W-:Y:S01]  /*aee0*/  FMUL.FTZ R21, R163, UR25 ;  /* 0x00000019a3157c20 */ /* 0x000fe20008410000 */
[----:B------:R-:W-:Y:S01]  /*aef0*/  FMUL.FTZ R158, R178, UR25 ;  /* 0x00000019b29e7c20 */ /* 0x000fe20008410000 */
[----:B------:R-:W-:Y:S01]  /*af00*/  VIADD R163, R185, UR44 ;  /* 0x0000002cb9a37c36 */ /* 0x000fe20008000000 */
[----:B------:R-:W0:Y:S01]  /*af10*/  LDC R178, c[0x0][0x2f0] ;  /* 0x0000bc00ffb27b82 */ /* 0x000e220000000800 */
[----:B------:R-:W-:Y:S01]  /*af20*/  PLOP3.LUT P1, PT, PT, PT, UP1, 0x80, 0x0 ;  /* 0x000000000000781c */ /* 0x000fe20003f2f018 */
[----:B------:R-:W-:Y:S01]  /*af30*/  FMUL.FTZ R192, R156, UR25 ;  /* 0x000000199cc07c20 */ /* 0x000fe20008410000 */
[----:B------:R-:W-:Y:S01]  /*af40*/  PLOP3.LUT P2, PT, PT, PT, UP1, 0x80, 0x0 ;  /* 0x000000000000781c */ /* 0x000fe20003f4f018 */
[----:B------:R-:W-:Y:S01]  /*af50*/  FMUL.FTZ R197, R165, UR25 ;  /* 0x00000019a5c57c20 */ /* 0x000fe20008410000 */
[----:B------:R-:W-:Y:S01]  /*af60*/  FMUL.FTZ R156, R174, UR25 ;  /* 0x00000019ae9c7c20 */ /* 0x000fe20008410000 */
[----:B------:R-:W-:Y:S01]  /*af70*/  @UP1 ULDC UR6, c[0x0][0x44c] ;  /* 0x0001130000061ab9 */ /* 0x000fe20000000800 */
[----:B------:R-:W-:Y:S01]  /*af80*/  FMUL.FTZ R174, R177, UR25 ;  /* 0x00000019b1ae7c20 */ /* 0x000fe20008410000 */
[----:B------:R-:W-:Y:S01]  /*af90*/  FMUL.FTZ R13, R155, UR25 ;  /* 0x000000199b0d7c20 */ /* 0x000fe20008410000 */
[----:B------:R-:W-:-:S02]  /*afa0*/  IMAD.SHL.U32 R177, R8, 0x40, RZ ;  /* 0x0000004008b17824 */ /* 0x000fc400078e00ff */
[----:B------:R-:W-:Y:S01]  /*afb0*/  FMUL.FTZ R155, R171, UR25 ;  /* 0x00000019ab9b7c20 */ /* 0x000fe20008410000 */
[----:B------:R-:W-:Y:S01]  /*afc0*/  UISETP.NE.AND UP0, UPT, UR50, URZ, UPT ;  /* 0x0000003f3200728c */ /* 0x000fe2000bf05270 */
[----:B------:R-:W-:Y:S01]  /*afd0*/  FMUL.FTZ R171, R172, UR25 ;  /* 0x00000019acab7c20 */ /* 0x000fe20008410000 */
[----:B------:R-:W-:Y:S01]  /*afe0*/  FMUL.FTZ R193, R157, UR25 ;  /* 0x000000199dc17c20 */ /* 0x000fe20008410000 */
[----:B------:R-:W-:Y:S01]  /*aff0*/  @P1 IMAD.HI.U32 R10, R163, UR6, RZ ;  /* 0x00000006a30a1c27 */ /* 0x000fe2000f8e00ff */
[----:B------:R-:W-:-:S03]  /*b000*/  @UP1 ULDC UR6, c[0x0][0x450] ;  /* 0x0001140000061ab9 */ /* 0x000fc60000000800 */
[----:B------:R-:W-:Y:S01]  /*b010*/  FMUL.FTZ R172, R173, UR25 ;  /* 0x00000019adac7c20 */ /* 0x000fe20008410000 */
[----:B------:R-:W-:Y:S01]  /*b020*/  FMUL.FTZ R191, R152, UR25 ;  /* 0x0000001998bf7c20 */ /* 0x000fe20008410000 */
[----:B------:R-:W-:Y:S01]  /*b030*/  FMUL.FTZ R5, R153, UR25 ;  /* 0x0000001999057c20 */ /* 0x000fe20008410000 */
[----:B------:R-:W-:Y:S01]  /*b040*/  @P2 SHF.R.U32.HI R163, RZ, UR6, R10 ;  /* 0x00000006ffa32c19 */ /* 0x000fe2000801160a */
[----:B------:R-:W-:Y:S01]  /*b050*/  UIADD3 UR6, UR20, 0x28c40, URZ ;  /* 0x00028c4014067890 */ /* 0x000fe2000fffe03f */
[----:B---3--:R-:W-:Y:S01]  /*b060*/  FMUL.FTZ R6, R154, UR25 ;  /* 0x000000199a067c20 */ /* 0x008fe20008410000 */
[----:B------:R-:W-:Y:S01]  /*b070*/  FMUL.FTZ R15, R159, UR25 ;  /* 0x000000199f0f7c20 */ /* 0x000fe20008410000 */
[----:B------:R-:W-:Y:S01]  /*b080*/  FMUL.FTZ R194, R160, UR25 ;  /* 0x00000019a0c27c20 */ /* 0x000fe20008410000 */
[----:B------:R-:W2:Y:S01]  /*b090*/  SHFL.IDX PT, R165, R163, RZ, 0x1c1f ;  /* 0x001c1fffa3a57589 */ /* 0x000ea200000e0000 */
[----:B------:R-:W-:Y:S01]  /*b0a0*/  UPRMT UR6, UR40, 0x654, UR6 ;  /* 0x0000065428067896 */ /* 0x000fe20008000006 */
        /* <DEDUP_REMOVED lines=14> */
[----:B------:R-:W-:Y:S01]  /*b190*/  IADD3 R11, -R2, 0x1, -R177 ;  /* 0x00000001020b7810 */ /* 0x000fe20007ffe9b1 */
[----:B------:R-:W-:Y:S01]  /*b1a0*/  FMUL.FTZ R161, R183, UR25 ;  /* 0x00000019b7a17c20 */ /* 0x000fe20008410000 */
[----:B------:R-:W-:Y:S01]  /*b1b0*/  PLOP3.LUT P1, PT, PT, PT, UP0, 0x40, 0x0 ;  /* 0x000000000000781c */ /* 0x000fe20003f2e808 */
[----:B------:R-:W3:Y:S01]  /*b1c0*/  MUFU.TANH R191, R191 ;  /* 0x000000bf00bf7308 */ /* 0x000ee20000002400 */
[----:B------:R-:W-:Y:S01]  /*b1d0*/  SYNCS.ARRIVE.TRANS64.RED.A1T0 RZ, [UR6], RZ ;  /* 0x000000ffffff79a7 */ /* 0x000fe20008100406 */
[----:B0-----:R-:W-:Y:S01]  /*b1e0*/  IMAD R11, R178, UR49, R11 ;  /* 0x00000031b20b7c24 */ /* 0x001fe2000f8e020b */
[----:B------:R-:W-:-:S03]  /*b1f0*/  ULOP3.LUT UR6, URZ, UR23, URZ, 0x33, !UPT ;  /* 0x000000173f067292 */ /* 0x000fc6000f8e333f */
[----:B------:R-:W-:Y:S02]  /*b200*/  VIADD R11, R11, -UR24 ;  /* 0x800000180b0b7c36 */ /* 0x000fe40008000000 */
[----:B------:R-:W0:Y:S02]  /*b210*/  MUFU.TANH R5, R5 ;  /* 0x0000000500057308 */ /* 0x000e240000002400 */
[C---:B------:R-:W-:Y:S02]  /*b220*/  VIADD R182, R11.reuse, UR26 ;  /* 0x0000001a0bb67c36 */ /* 0x040fe40008000000 */
[----:B------:R-:W-:-:S03]  /*b230*/  VIADD R183, R11, UR6 ;  /* 0x000000060bb77c36 */ /* 0x000fc60008000000 */
[----:B--2---:R-:W-:Y:S01]  /*b240*/  IADD3 R179, R182, R165, RZ ;  /* 0x000000a5b6b37210 */ /* 0x004fe20007ffe0ff */
        /* <DEDUP_REMOVED lines=31> */
[----:B--234-:R-:W-:Y:S05]  /*b440*/  @P1 BRA `(.L_x_1730) ;  /* 0x00000000005c1947 */ /* 0x01cfea0003800000 */
[----:B------:R-:W-:Y:S01]  /*b450*/  IMAD R10, R178, UR49, R165 ;  /* 0x00000031b20a7c24 */ /* 0x000fe2000f8e02a5 */
[----:B------:R-:W-:Y:S03]  /*b460*/  BSSY B0, `(.L_x_1731) ;  /* 0x0000011000007945 */ /* 0x000fe60003800000 */
[----:B------:R-:W-:-:S05]  /*b470*/  VIADD R162, R10, -UR24 ;  /* 0x800000180aa27c36 */ /* 0x000fca0008000000 */
[----:B------:R-:W-:-:S13]  /*b480*/  ISETP.GT.AND P1, PT, R162, -0x1, PT ;  /* 0xffffffffa200780c */ /* 0x000fda0003f24270 */
[----:B------:R-:W-:Y:S05]  /*b490*/  @P1 BRA `(.L_x_1732) ;  /* 0x0000000000201947 */ /* 0x000fea0003800000 */
[----:B------:R-:W-:Y:S01]  /*b4a0*/  IMAD.U32 R164, RZ, RZ, UR22 ;  /* 0x00000016ffa47e24 */ /* 0x000fe2000f8e00ff */
[----:B------:R-:W-:-:S04]  /*b4b0*/  LOP3.LUT R165, RZ, R162, RZ, 0x33, !PT ;  /* 0x000000a2ffa57212 */ /* 0x000fc800078e33ff */
[----:B------:R-:W-:-:S13]  /*b4c0*/  ISETP.NE.AND P1, PT, R164, 0x1, PT ;  /* 0x00000001a400780c */ /* 0x000fda0003f25270 */
[----:B------:R-:W2:Y:S02]  /*b4d0*/  @P1 LDC.64 R10, c[0x0][0x9e8] ;  /* 0x00027a00ff0a1b82 */ /* 0x000ea40000000a00 */
[----:B--2---:R-:W-:-:S05]  /*b4e0*/  @P1 IMAD.HI.U32 R10, R165, R10, RZ ;  /* 0x0000000aa50a1227 */ /* 0x004fca00078e00ff */
[----:B------:R-:W-:-:S04]  /*b4f0*/  @P1 SHF.R.U32.HI R165, RZ, R11, R10 ;  /* 0x0000000bffa51219 */ /* 0x000fc8000001160a */
[----:B------:R-:W-:Y:S01]  /*b500*/  LOP3.LUT R162, RZ, R165, RZ, 0x33, !PT ;  /* 0x000000a5ffa27212 */ /* 0x000fe200078e33ff */
[----:B------:R-:W-:Y:S06]  /*b510*/  BRA `(.L_x_1733) ;  /* 0x0000000000147947 */ /* 0x000fec0003800000 */
.L_x_1732:
[----:B------:R-:W-:-:S05]  /*b520*/  IMAD.U32 R164, RZ, RZ, UR22 ;  /* 0x00000016ffa47e24 */ /* 0x000fca000f8e00ff */
[----:B------:R-:W-:-:S13]  /*b530*/  ISETP.NE.AND P1, PT, R164, 0x1, PT ;  /* 0x00000001a400780c */ /* 0x000fda0003f25270 */
[----:B------:R-:W2:Y:S02]  /*b540*/  @P1 LDC.64 R10, c[0x0][0x9e8] ;  /* 0x00027a00ff0a1b82 */ /* 0x000ea40000000a00 */
[----:B--2---:R-:W-:-:S05]  /*b550*/  @P1 IMAD.HI.U32 R10, R162, R10, RZ ;  /* 0x0000000aa20a1227 */ /* 0x004fca00078e00ff */
[----:B------:R-:W-:-:S07]  /*b560*/  @P1 SHF.R.U32.HI R162, RZ, R11, R10 ;  /* 0x0000000bffa21219 */ /* 0x000fce000001160a */
.L_x_1733:
[----:B------:R-:W-:Y:S05]  /*b570*/  BSYNC B0 ;  /* 0x0000000000007941 */ /* 0x000fea0003800000 */
.L_x_1731:
[----:B------:R-:W-:-:S04]  /*b580*/  IMAD R11, R162, R164, -R177 ;  /* 0x000000a4a20b7224 */ /* 0x000fc800078e0ab1 */
[----:B------:R-:W-:-:S05]  /*b590*/  IMAD.IADD R10, R11, 0x1, -R2 ;  /* 0x000000010b0a7824 */ /* 0x000fca00078e0a02 */
[----:B------:R-:W-:Y:S02]  /*b5a0*/  VIADDMNMX R179, R10, R164, R179, PT ;  /* 0x000000a40ab37246 */ /* 0x000fe400038001b3 */
[----:B------:R-:W-:-:S07]  /*b5b0*/  VIMNMX R181, R181, R10, !PT ;  /* 0x0000000ab5b57248 */ /* 0x000fce0007fe0100 */
.L_x_1730:
[----:B------:R-:W-:Y:S01]  /*b5c0*/  ISETP.GT.AND P1, PT, R8, -0x1, PT ;  /* 0xffffffff0800780c */ /* 0x000fe20003f24270 */
[----:B------:R2:W3:Y:S01]  /*b5d0*/  SHFL.IDX PT, R11, R163, 0x1, 0x1c1f ;  /* 0x003c1f00a30b7f89 */ /* 0x0004e200000e0000 */
[----:B------:R-:W-:Y:S02]  /*b5e0*/  UISETP.NE.AND UP0, UPT, UR50, URZ, UPT ;  /* 0x0000003f3200728c */ /* 0x000fe4000bf05270 */
[C---:B------:R-:W-:Y:S02]  /*b5f0*/  ISETP.GT.AND P4, PT, R181.reuse, 0x1, P1 ;  /* 0x00000001b500780c */ /* 0x040fe40000f84270 */
[----:B------:R-:W-:Y:S02]  /*b600*/  ISETP.GT.AND P5, PT, R181, RZ, P1 ;  /* 0x000000ffb500720c */ /* 0x000fe40000fa4270 */
[C---:B------:R-:W-:Y:S02]  /*b610*/  ISETP.LT.OR P4, PT, R179.reuse, 0x2, P4 ;  /* 0x00000002b300780c */ /* 0x040fe40002781670 */
[----:B------:R-:W-:-:S02]  /*b620*/  ISETP.LT.OR P5, PT, R179, 0x1, P5 ;  /* 0x00000001b300780c */ /* 0x000fc40002fa1670 */
[----:B0-----:R-:W-:Y:S02]  /*b630*/  FSEL R162, R5, -INF , !P4 ;  /* 0xff80000005a27808 */ /* 0x001fe40006000000 */
[----:B------:R-:W-:Y:S02]  /*b640*/  ISETP.GT.AND P4, PT, R181, 0x18, P1 ;  /* 0x00000018b500780c */ /* 0x000fe40000f84270 */
[----:B------:R-:W-:Y:S02]  /*b650*/  FSEL R180, R191, -INF , !P5 ;  /* 0xff800000bfb47808 */ /* 0x000fe40006800000 */
[----:B------:R-:W-:Y:S02]  /*b660*/  ISETP.LT.OR P4, PT, R179, 0x19, P4 ;  /* 0x00000019b300780c */ /* 0x000fe40002781670 */
[C---:B------:R-:W-:Y:S02]  /*b670*/  ISETP.GT.AND P6, PT, R181.reuse, 0x8, P1 ;  /* 0x00000008b500780c */ /* 0x040fe40000fc4270 */
[----:B------:R-:W-:-:S02]  /*b680*/  ISETP.GT.AND P2, PT, R181, 0x9, P1 ;  /* 0x00000009b500780c */ /* 0x000fc40000f44270 */
[C---:B------:R-:W-:Y:S02]  /*b690*/  ISETP.GT.AND P3, PT, R181.reuse, 0x10, P1 ;  /* 0x00000010b500780c */ /* 0x040fe40000f64270 */
[C---:B------:R-:W-:Y:S02]  /*b6a0*/  ISETP.GT.AND P5, PT, R181.reuse, 0x11, P1 ;  /* 0x00000011b500780c */ /* 0x040fe40000fa4270 */
[----:B------:R-:W-:Y:S02]  /*b6b0*/  FSEL R167, R196, -INF , !P4 ;  /* 0xff800000c4a77808 */ /* 0x000fe40006000000 */
[----:B------:R-:W-:Y:S02]  /*b6c0*/  ISETP.GT.AND P4, PT, R181, 0x29, P1 ;  /* 0x00000029b500780c */ /* 0x000fe40000f84270 */
[C---:B------:R-:W-:Y:S02]  /*b6d0*/  ISETP.LT.OR P6, PT, R179.reuse, 0x9, P6 ;  /* 0x00000009b300780c */ /* 0x040fe400037c1670 */
[----:B------:R-:W-:-:S02]  /*b6e0*/  ISETP.LT.OR P2, PT, R179, 0xa, P2 ;  /* 0x0000000ab300780c */ /* 0x000fc40001741670 */
[C---:B------:R-:W-:Y:S02]  /*b6f0*/  ISETP.LT.OR P3, PT, R179.reuse, 0x11, P3 ;  /* 0x00000011b300780c */ /* 0x040fe40001f61670 */
[C---:B------:R-:W-:Y:S02]  /*b700*/  ISETP.LT.OR P5, PT, R179.reuse, 0x12, P5 ;  /* 0x00000012b300780c */ /* 0x040fe40002fa1670 */
[----:B------:R-:W-:Y:S02]  /*b710*/  ISETP.LT.OR P4, PT, R179, 0x2a, P4 ;  /* 0x0000002ab300780c */ /* 0x000fe40002781670 */
[----:B--2---:R-:W-:Y:S02]  /*b720*/  FSEL R163, R192, -INF , !P6 ;  /* 0xff800000c0a37808 */ /* 0x004fe40007000000 */
[----:B------:R-:W-:Y:S02]  /*b730*/  FSEL R164, R193, -INF , !P2 ;  /* 0xff800000c1a47808 */ /* 0x000fe40005000000 */
[----:B------:R-:W-:-:S02]  /*b740*/  FSEL R165, R194, -INF , !P3 ;  /* 0xff800000c2a57808 */ /* 0x000fc40005800000 */
        /* <DEDUP_REMOVED lines=19> */
[----:B---3--:R-:W-:Y:S01]  /*b880*/  IMAD.IADD R181, R183, 0x1, R11 ;  /* 0x00000001b7b57824 */ /* 0x008fe200078e020b */
[C---:B------:R-:W-:Y:S02]  /*b890*/  ISETP.LT.OR P6, PT, R179.reuse, 0x31, P6 ;  /* 0x00000031b300780c */ /* 0x040fe400037c1670 */
[C---:B------:R-:W-:Y:S02]  /*b8a0*/  ISETP.LT.OR P2, PT, R179.reuse, 0x32, P2 ;  /* 0x00000032b300780c */ /* 0x040fe40001741670 */
[C---:B------:R-:W-:Y:S02]  /*b8b0*/  ISETP.LT.OR P3, PT, R179.reuse, 0x39, P3 ;  /* 0x00000039b300780c */ /* 0x040fe40001f61670 */
[----:B------:R-:W-:Y:S02]  /*b8c0*/  ISETP.LT.OR P5, PT, R179, 0x3a, P5 ;  /* 0x0000003ab300780c */ /* 0x000fe40002fa1670 */
[----:B------:R-:W-:-:S02]  /*b8d0*/  IADD3 R179, R182, R11, RZ ;  /* 0x0000000bb6b37210 */ /* 0x000fc40007ffe0ff */
[----:B------:R-:W-:Y:S02]  /*b8e0*/  FSEL R173, R173, -INF , !P6 ;  /* 0xff800000adad7808 */ /* 0x000fe40007000000 */
[----:B------:R-:W-:Y:S02]  /*b8f0*/  FSEL R174, R174, -INF , !P2 ;  /* 0xff800000aeae7808 */ /* 0x000fe40005000000 */
[----:B------:R-:W-:Y:S02]  /*b900*/  FSEL R175, R175, -INF , !P3 ;  /* 0xff800000afaf7808 */ /* 0x000fe40005800000 */
[----:B------:R-:W-:Y:S01]  /*b910*/  FSEL R176, R176, -INF , !P5 ;  /* 0xff800000b0b07808 */ /* 0x000fe20006800000 */
[----:B------:R-:W-:Y:S06]  /*b920*/  @P4 BRA `(.L_x_1734) ;  /* 0x00000000005c4947 */ /* 0x000fec0003800000 */
        /* <DEDUP_REMOVED lines=13> */
.L_x_1736:
[----:B------:R-:W-:-:S05]  /*ba00*/  IMAD.U32 R182, RZ, RZ, UR22 ;  /* 0x00000016ffb67e24 */ /* 0x000fca000f8e00ff */
[----:B------:R-:W-:-:S13]  /*ba10*/  ISETP.NE.AND P2, PT, R182, 0x1, PT ;  /* 0x00000001b600780c */ /* 0x000fda0003f45270 */
[----:B------:R-:W0:Y:S02]  /*ba20*/  @P2 LDC.64 R10, c[0x0][0x9e8] ;  /* 0x00027a00ff0a2b82 */ /* 0x000e240000000a00 */
[----:B0-----:R-:W-:-:S05]  /*ba30*/  @P2 IMAD.HI.U32 R10, R178, R10, RZ ;  /* 0x0000000ab20a2227 */ /* 0x001fca00078e00ff */
[----:B------:R-:W-:-:S07]  /*ba40*/  @P2 SHF.R.U32.HI R178, RZ, R11, R10 ;  /* 0x0000000bffb22219 */ /* 0x000fce000001160a */
.L_x_1737:
[----:B------:R-:W-:Y:S05]  /*ba50*/  BSYNC B0 ;  /* 0x0000000000007941 */ /* 0x000fea0003800000 */
.L_x_1735:
[----:B------:R-:W-:-:S04]  /*ba60*/  IMAD R177, R178, R182, -R177 ;  /* 0x000000b6b2b17224 */ /* 0x000fc800078e0ab1 */
[----:B------:R-:W-:-:S05]  /*ba70*/  IMAD.IADD R10, R177, 0x1, -R2 ;  /* 0x00000001b10a7824 */ /* 0x000fca00078e0a02 */
[----:B------:R-:W-:Y:S02]  /*ba80*/  VIADDMNMX R179, R10, R182, R179, PT ;  /* 0x000000b60ab37246 */ /* 0x000fe400038001b3 */
[----:B------:R-:W-:-:S07]  /*ba90*/  VIMNMX R181, R181, R10, !PT ;  /* 0x0000000ab5b57248 */ /* 0x000fce0007fe0100 */
.L_x_1734:
[----:B------:R-:W-:Y:S01]  /*baa0*/  FMNMX.FTZ R5, R180, R9, !PT ;  /* 0x00000009b4057209 */ /* 0x000fe20007810000 */
[----:B------:R-:W-:Y:S01]  /*bab0*/  UMOV UR10, UR21 ;  /* 0x00000015000a7c82 */ /* 0x000fe20008000000 */
[C---:B------:R-:W-:Y:S02]  /*bac0*/  ISETP.GT.AND P3, PT, R181.reuse, RZ, P1 ;  /* 0x000000ffb500720c */ /* 0x040fe40000f64270 */
        /* <DEDUP_REMOVED lines=35> */
[----:B------:R-:W-:Y:S02]  /*bd00*/  FSEL R152, R152, -INF , !P6 ;  /* 0xff80000098987808 */ /* 0x000fe40007000000 */
[----:B------:R-:W-:Y:S02]  /*bd10*/  ISETP.LT.OR P2, PT, R179, 0x1a, P2 ;  /* 0x0000001ab300780c */ /* 0x000fe40001741670 */
[----:B------:R-:W-:Y:S02]  /*bd20*/  ISETP.GT.AND P5, PT, R181, 0x21, P1 ;  /* 0x00000021b500780c */ /* 0x000fe40000fa4270 */
[----:B------:R-:W-:Y:S02]  /*bd30*/  FSEL R153, R153, -INF , !P2 ;  /* 0xff80000099997808 */ /* 0x000fe40005000000 */
[----:B------:R-:W-:Y:S02]  /*bd40*/  ISETP.GT.AND P4, PT, R181, 0x28, P1 ;  /* 0x00000028b500780c */ /* 0x000fe40000f84270 */
[----:B------:R-:W-:-:S02]  /*bd50*/  ISETP.LT.OR P5, PT, R179, 0x22, P5 ;  /* 0x00000022b300780c */ /* 0x000fc40002fa1670 */
[----:B------:R-:W-:Y:S02]  /*bd60*/  ISETP.LT.OR P4, PT, R179, 0x29, P4 ;  /* 0x00000029b300780c */ /* 0x000fe40002781670 */
[----:B------:R-:W-:Y:S02]  /*bd70*/  ISETP.GT.AND P6, PT, R181, 0x29, P1 ;  /* 0x00000029b500780c */ /* 0x000fe40000fc4270 */
[----:B------:R-:W-:Y:S02]  /*bd80*/  FSEL R155, R155, -INF , !P5 ;  /* 0xff8000009b9b7808 */ /* 0x000fe40006800000 */
[----:B0-----:R-:W-:Y:S02]  /*bd90*/  FMNMX.FTZ R11, R10, R5, !PT ;  /* 0x000000050a0b7209 */ /* 0x001fe40007810000 */
[----:B------:R-:W-:Y:S02]  /*bda0*/  FSEL R156, R156, -INF , !P4 ;  /* 0xff8000009c9c7808 */ /* 0x000fe40006000000 */
[C---:B------:R-:W-:Y:S01]  /*bdb0*/  ISETP.GT.AND P2, PT, R181.reuse, 0x30, P1 ;  /* 0x00000030b500780c */ /* 0x040fe20000f44270 */
[----:B------:R-:W0:Y:S01]  /*bdc0*/  SHFL.BFLY PT, R178, R11, 0x1, 0x1f ;  /* 0x0c201f000bb27f89 */ /* 0x000e2200000e0000 */
[----:B------:R-:W-:-:S02]  /*bdd0*/  ISETP.GT.AND P5, PT, R181, 0x31, P1 ;  /* 0x00000031b500780c */ /* 0x000fc40000fa4270 */
[----:B------:R-:W-:Y:S02]  /*bde0*/  ISETP.GT.AND P4, PT, R181, 0x38, P1 ;  /* 0x00000038b500780c */ /* 0x000fe40000f84270 */
[C---:B------:R-:W-:Y:S02]  /*bdf0*/  ISETP.LT.OR P6, PT, R179.reuse, 0x2a, P6 ;  /* 0x0000002ab300780c */ /* 0x040fe400037c1670 */
[C---:B------:R-:W-:Y:S02]  /*be00*/  ISETP.LT.OR P2, PT, R179.reuse, 0x31, P2 ;  /* 0x00000031b300780c */ /* 0x040fe40001741670 */
[C---:B------:R-:W-:Y:S02]  /*be10*/  ISETP.LT.OR P5, PT, R179.reuse, 0x32, P5 ;  /* 0x00000032b300780c */ /* 0x040fe40002fa1670 */
[----:B------:R-:W-:Y:S02]  /*be20*/  ISETP.LT.OR P4, PT, R179, 0x39, P4 ;  /* 0x00000039b300780c */ /* 0x000fe40002781670 */
[----:B------:R-:W-:-:S02]  /*be30*/  FSEL R159, R159, -INF , !P5 ;  /* 0xff8000009f9f7808 */ /* 0x000fc40006800000 */
[----:B------:R-:W-:Y:S02]  /*be40*/  FSEL R160, R160, -INF , !P4 ;  /* 0xff800000a0a07808 */ /* 0x000fe40006000000 */
[----:B0-----:R-:W-:Y:S02]  /*be50*/  FMNMX.FTZ R5, R11, R178, !PT ;  /* 0x000000b20b057209 */ /* 0x001fe40007810000 */
[----:B------:R-:W-:Y:S02]  /*be60*/  FSEL R11, R6, -INF , !P3 ;  /* 0xff800000060b7808 */ /* 0x000fe40005800000 */
[----:B------:R-:W-:Y:S02]  /*be70*/  ISETP.GT.AND P3, PT, R181, 0x20, P1 ;  /* 0x00000020b500780c */ /* 0x000fe40000f64270 */
[----:B------:R-:W-:Y:S02]  /*be80*/  FMNMX.FTZ R6, R11, R12, !PT ;  /* 0x0000000c0b067209 */ /* 0x000fe40007810000 */
[----:B------:R-:W-:-:S02]  /*be90*/  ISETP.LT.OR P3, PT, R179, 0x21, P3 ;  /* 0x00000021b300780c */ /* 0x000fc40001f61670 */
[----:B------:R-:W-:Y:S02]  /*bea0*/  FMNMX.FTZ R177, R13, R6, !PT ;  /* 0x000000060db17209 */ /* 0x000fe40007810000 */
[----:B------:R-:W-:Y:S02]  /*beb0*/  FSEL R154, R154, -INF , !P3 ;  /* 0xff8000009a9a7808 */ /* 0x000fe40005800000 */
[----:B------:R-:W-:Y:S02]  /*bec0*/  FMNMX.FTZ R6, R14, R177, !PT ;  /* 0x000000b10e067209 */ /* 0x000fe40007810000 */
[----:B------:R-:W-:Y:S02]  /*bed0*/  FSETP.NEU.FTZ.AND P3, PT, R5, -INF , PT ;  /* 0xff8000000500780b */ /* 0x000fe40003f7d000 */
[----:B------:R-:W-:Y:S02]  /*bee0*/  FMNMX.FTZ R177, R15, R6, !PT ;  /* 0x000000060fb17209 */ /* 0x000fe40007810000 */
[----:B------:R-:W-:-:S02]  /*bef0*/  ISETP.GT.AND P1, PT, R181, 0x39, P1 ;  /* 0x00000039b500780c */ /* 0x000fc40000f24270 */
[----:B------:R-:W-:Y:S01]  /*bf00*/  FMNMX.FTZ R6, R20, R177, !PT ;  /* 0x000000b114067209 */ /* 0x000fe20007810000 */
[----:B------:R-:W-:Y:S01]  /*bf10*/  FMUL.FTZ R177, R5, UR10 ;  /* 0x0000000a05b17c20 */ /* 0x000fe20008410000 */
[----:B------:R-:W-:Y:S02]  /*bf20*/  FSEL R178, R158, -INF , !P2 ;  /* 0xff8000009eb27808 */ /* 0x000fe40005000000 */
[----:B------:R-:W-:Y:S02]  /*bf30*/  FMNMX.FTZ R183, R21, R6, !PT ;  /* 0x0000000615b77209 */ /* 0x000fe40007810000 */
[----:B------:R-:W-:Y:S02]  /*bf40*/  FSEL R177, R177, RZ, P3 ;  /* 0x000000ffb1b17208 */ /* 0x000fe40001800000 */
[----:B------:R-:W-:Y:S02]  /*bf50*/  FMNMX.FTZ R6, R152, R183, !PT ;  /* 0x000000b798067209 */ /* 0x000fe40007810000 */
[----:B------:R-:W-:Y:S01]  /*bf60*/  ISETP.LT.OR P1, PT, R179, 0x3a, P1 ;  /* 0x0000003ab300780c */ /* 0x000fe20000f21670 */
[--C-:B------:R-:W-:Y:S01]  /*bf70*/  FFMA.FTZ R10, R180, UR10, -R177.reuse ;  /* 0x0000000ab40a7c23 */ /* 0x100fe200080108b1 */
[----:B------:R-:W-:Y:S01]  /*bf80*/  FMNMX.FTZ R183, R153, R6, !PT ;  /* 0x0000000699b77209 */ /* 0x000fe20007810000 */
[--C-:B------:R-:W-:Y:S01]  /*bf90*/  FFMA.FTZ R180, R162, UR10, -R177.reuse ;  /* 0x0000000aa2b47c23 */ /* 0x100fe200080108b1 */
[----:B------:R-:W-:Y:S01]  /*bfa0*/  FSEL R162, R157, -INF , !P6 ;  /* 0xff8000009da27808 */ /* 0x000fe20007000000 */
[----:B------:R-:W-:Y:S01]  /*bfb0*/  FFMA.FTZ R158, R163, UR10, -R177 ;  /* 0x0000000aa39e7c23 */ /* 0x000fe200080108b1 */
[----:B------:R-:W-:Y:S01]  /*bfc0*/  FMNMX.FTZ R6, R154, R183, !PT ;  /* 0x000000b79a067209 */ /* 0x000fe20007810000 */
[----:B------:R0:W-:Y:S01]  /*bfd0*/  MUFU.EX2 R157, R180 ;  /* 0x000000b4009d7308 */ /* 0x0001e20000000800 */
[----:B------:R-:W-:-:S02]  /*bfe0*/  FSEL R179, R161, -INF , !P1 ;  /* 0xff800000a1b37808 */ /* 0x000fc40004800000 */
[----:B------:R-:W-:Y:S02]  /*bff0*/  FMNMX.FTZ R181, R155, R6, !PT ;  /* 0x000000069bb57209 */ /* 0x000fe40007810000 */
[----:B------:R-:W-:Y:S02]  /*c000*/  IADD3 R183, -R17, RZ, RZ ;  /* 0x000000ff11b77210 */ /* 0x000fe40007ffe1ff */
[----:B------:R-:W-:Y:S01]  /*c010*/  FMNMX.FTZ R181, R156, R181, !PT ;  /* 0x000000b59cb57209 */ /* 0x000fe20007810000 */
[----:B------:R-:W-:Y:S01]  /*c020*/  MUFU.EX2 R10, R10 ;  /* 0x0000000a000a7308 */ /* 0x000fe20000000800 */
[--C-:B0-----:R-:W-:Y:S01]  /*c030*/  FFMA.FTZ R180, R164, UR10, -R177.reuse ;  /* 0x0000000aa4b47c23 */ /* 0x101fe200080108b1 */
[--C-:B------:R-:W-:Y:S01]  /*c040*/  FFMA.FTZ R164, R166, UR10, -R177.reuse ;  /* 0x0000000aa6a47c23 */ /* 0x100fe200080108b1 */
[----:B------:R-:W-:Y:S01]  /*c050*/  FMNMX.FTZ R181, R162, R181, !PT ;  /* 0x000000b5a2b57209 */ /* 0x000fe20007810000 */
[--C-:B------:R-:W-:Y:S01]  /*c060*/  FFMA.FTZ R166, R168, UR10, -R177.reuse ;  /* 0x0000000aa8a67c23 */ /* 0x100fe200080108b1 */
[----:B------:R-:W-:Y:S01]  /*c070*/  FFMA.FTZ R168, R170, UR10, -R177 ;  /* 0x0000000aaaa87c23 */ /* 0x000fe200080108b1 */
[----:B------:R-:W-:-:S02]  /*c080*/  FSEL R170, R5, RZ, P3 ;  /* 0x000000ff05aa7208 */ /* 0x000fc40001800000 */
[----:B------:R-:W-:Y:S01]  /*c090*/  FMNMX.FTZ R6, R178, R181, !PT ;  /* 0x000000b5b2067209 */ /* 0x000fe20007810000 */
[----:B------:R-:W-:Y:S01]  /*c0a0*/  MUFU.EX2 R158, R158 ;  /* 0x0000009e009e7308 */ /* 0x000fe20000000800 */
[----:B------:R-:W-:Y:S01]  /*c0b0*/  ISETP.NE.AND P2, PT, R2, R183, PT ;  /* 0x000000b70200720c */ /* 0x000fe20003f45270 */
[----:B------:R-:W-:Y:S01]  /*c0c0*/  FADD.FTZ R9, -R170, R9 ;  /* 0x00000009aa097221 */ /* 0x000fe20000010100 */
[----:B------:R-:W-:-:S03]  /*c0d0*/  FMNMX.FTZ R163, R159, R6, !PT ;  /* 0x000000069fa37209 */ /* 0x000fc60007810000 */
[----:B------:R-:W-:Y:S01]  /*c0e0*/  FMUL.FTZ R9, R9, UR10 ;  /* 0x0000000a09097c20 */ /* 0x000fe20008410000 */
[----:B------:R-:W-:Y:S01]  /*c0f0*/  FMNMX.FTZ R6, R160, R163, !PT ;  /* 0x000000a3a0067209 */ /* 0x000fe20007810000 */
[--C-:B------:R-:W-:Y:S01]  /*c100*/  FFMA.FTZ R163, R165, UR10, -R177.reuse ;  /* 0x0000000aa5a37c23 */ /* 0x100fe200080108b1 */
[----:B------:R0:W-:Y:S01]  /*c110*/  MUFU.EX2 R161, R180 ;  /* 0x000000b400a17308 */ /* 0x0001e20000000800 */
[--C-:B------:R-:W-:Y:S01]  /*c120*/  FFMA.FTZ R165, R167, UR10, -R177.reuse ;  /* 0x0000000aa7a57c23 */ /* 0x100fe200080108b1 */
[----:B------:R-:W-:Y:S01]  /*c130*/  FMNMX.FTZ R6, R179, R6, !PT ;  /* 0x00000006b3067209 */ /* 0x000fe20007810000 */
[--C-:B------:R-:W-:Y:S01]  /*c140*/  FFMA.FTZ R167, R169, UR10, -R177.reuse ;  /* 0x0000000aa9a77c23 */ /* 0x100fe200080108b1 */
[--C-:B------:R-:W-:Y:S01]  /*c150*/  FFMA.FTZ R169, R171, UR10, -R177.reuse ;  /* 0x0000000aaba97c23 */ /* 0x100fe200080108b1 */
[--C-:B------:R-:W-:Y:S01]  /*c160*/  FFMA.FTZ R171, R173, UR10, -R177.reuse ;  /* 0x0000000aadab7c23 */ /* 0x100fe200080108b1 */
[--C-:B------:R-:W-:Y:S01]  /*c170*/  FFMA.FTZ R173, R175, UR10, -R177.reuse ;  /* 0x0000000aafad7c23 */ /* 0x100fe200080108b1 */
[----:B------:R-:W2:Y:S01]  /*c180*/  SHFL.BFLY PT, R181, R6, 0x2, 0x1f ;  /* 0x0c401f0006b57f89 */ /* 0x000ea200000e0000 */
[----:B------:R-:W3:Y:S01]  /*c190*/  MUFU.EX2 R9, R9 ;  /* 0x0000000900097308 */ /* 0x000ee20000000800 */
[--C-:B0-----:R-:W-:Y:S01]  /*c1a0*/  FFMA.FTZ R180, R172, UR10, -R177.reuse ;  /* 0x0000000aacb47c23 */ /* 0x101fe200080108b1 */
[--C-:B------:R-:W-:Y:S01]  /*c1b0*/  FFMA.FTZ R172, R174, UR10, -R177.reuse ;  /* 0x0000000aaeac7c23 */ /* 0x100fe200080108b1 */
[----:B------:R-:W-:-:S05]  /*c1c0*/  FFMA.FTZ R174, R176, UR10, -R177 ;  /* 0x0000000ab0ae7c23 */ /* 0x000fca00080108b1 */
[----:B------:R-:W0:Y:S08]  /*c1d0*/  MUFU.EX2 R163, R163 ;  /* 0x000000a300a37308 */ /* 0x000e300000000800 */
[----:B------:R4:W-:Y:S01]  /*c1e0*/  MUFU.EX2 R170, R180 ;  /* 0x000000b400aa7308 */ /* 0x0009e20000000800 */
[-C--:B---3--:R-:W-:Y:S01]  /*c1f0*/  FMUL.FTZ R24, R24, R9.reuse ;  /* 0x0000000918187220 */ /* 0x088fe20000410000 */
[-C--:B------:R-:W-:Y:S01]  /*c200*/  FMUL.FTZ R25, R25, R9.reuse ;  /* 0x0000000919197220 */ /* 0x080fe20000410000 */
[-C--:B------:R-:W-:Y:S01]  /*c210*/  FMUL.FTZ R28, R28, R9.reuse ;  /* 0x000000091c1c7220 */ /* 0x080fe20000410000 */
[-C--:B------:R-:W-:Y:S01]  /*c220*/  FMUL.FTZ R29, R29, R9.reuse ;  /* 0x000000091d1d7220 */ /* 0x080fe20000410000 */
[-C--:B------:R-:W-:Y:S01]  /*c230*/  FMUL.FTZ R32, R32, R9.reuse ;  /* 0x0000000920207220 */ /* 0x080fe20000410000 */
[----:B------:R-:W-:Y:S01]  /*c240*/  FMUL.FTZ R33, R33, R9 ;  /* 0x0000000921217220 */ /* 0x000fe20000410000 */
[----:B--2---:R-:W-:Y:S01]  /*c250*/  FMNMX.FTZ R181, R6, R181, !PT ;  /* 0x000000b506b57209 */ /* 0x004fe20007810000 */
[----:B------:R-:W2:Y:S01]  /*c260*/  MUFU.EX2 R164, R164 ;  /* 0x000000a400a47308 */ /* 0x000ea20000000800 */
[----:B----4-:R-:W-:Y:S01]  /*c270*/  FFMA.FTZ R180, R9, R3, R10 ;  /* 0x0000000309b47223 */ /* 0x010fe2000001000a */
[-C--:B------:R-:W-:Y:S01]  /*c280*/  FMUL.FTZ R36, R36, R9.reuse ;  /* 0x0000000924247220 */ /* 0x080fe20000410000 */
[-C--:B------:R-:W-:Y:S01]  /*c290*/  FMUL.FTZ R37, R37, R9.reuse ;  /* 0x0000000925257220 */ /* 0x080fe20000410000 */
[----:B------:R-:W3:Y:S01]  /*c2a0*/  SHFL.BFLY PT, R6, R181, 0x1, 0x1f ;  /* 0x0c201f00b5067f89 */ /* 0x000ee200000e0000 */
[----:B------:R-:W-:Y:S01]  /*c2b0*/  FADD.FTZ R175, R157, R180 ;  /* 0x000000b49daf7221 */ /* 0x000fe20000010000 */
[-C--:B------:R-:W-:Y:S01]  /*c2c0*/  FMUL.FTZ R40, R40, R9.reuse ;  /* 0x0000000928287220 */ /* 0x080fe20000410000 */
[-C--:B------:R-:W-:Y:S01]  /*c2d0*/  FMUL.FTZ R41, R41, R9.reuse ;  /* 0x0000000929297220 */ /* 0x080fe20000410000 */
[----:B------:R-:W4:Y:S01]  /*c2e0*/  MUFU.EX2 R165, R165 ;  /* 0x000000a500a57308 */ /* 0x000f220000000800 */
[----:B------:R-:W-:Y:S01]  /*c2f0*/  FADD.FTZ R176, R158, R175 ;  /* 0x000000af9eb07221 */ /* 0x000fe20000010000 */
[-C--:B------:R-:W-:Y:S01]  /*c300*/  FMUL.FTZ R44, R44, R9.reuse ;  /* 0x000000092c2c7220 */ /* 0x080fe20000410000 */
[-C--:B------:R-:W-:Y:S01]  /*c310*/  FMUL.FTZ R45, R45, R9.reuse ;  /* 0x000000092d2d7220 */ /* 0x080fe20000410000 */
[-C--:B------:R-:W-:Y:S01]  /*c320*/  FMUL.FTZ R48, R48, R9.reuse ;  /* 0x0000000930307220 */ /* 0x080fe20000410000 */
[----:B------:R-:W-:Y:S01]  /*c330*/  FADD.FTZ R176, R161, R176 ;  /* 0x000000b0a1b07221 */ /* 0x000fe20000010000 */
[-C--:B------:R-:W-:Y:S01]  /*c340*/  FMUL.FTZ R49, R49, R9.reuse ;  /* 0x0000000931317220 */ /* 0x080fe20000410000 */
[-C--:B------:R-:W-:Y:S01]  /*c350*/  FMUL.FTZ R52, R52, R9.reuse ;  /* 0x0000000934347220 */ /* 0x080fe20000410000 */
[----:B------:R-:W5:Y:S01]  /*c360*/  MUFU.EX2 R166, R166 ;  /* 0x000000a600a67308 */ /* 0x000f620000000800 */
        /* <DEDUP_REMOVED lines=10> */
[----:B------:R-:W-:Y:S01]  /*c410*/  FMUL.FTZ R69, R69, R9 ;  /* 0x0000000945457220 */ /* 0x000fe20000410000 */
[----:B---3--:R-:W-:Y:S01]  /*c420*/  FMNMX.FTZ R6, R181, R6, !PT ;  /* 0x00000006b5067209 */ /* 0x008fe20007810000 */
[----:B------:R-:W-:-:S02]  /*c430*/  IMAD.U32 R181, RZ, RZ, UR27 ;  /* 0x0000001bffb57e24 */ /* 0x000fc4000f8e00ff */
[-C--:B------:R-:W-:Y:S01]  /*c440*/  FMUL.FTZ R72, R72, R9.reuse ;  /* 0x0000000948487220 */ /* 0x080fe20000410000 */
[-C--:B------:R-:W-:Y:S01]  /*c450*/  FMUL.FTZ R73, R73, R9.reuse ;  /* 0x0000000949497220 */ /* 0x080fe20000410000 */
[C---:B------:R-:W-:Y:S01]  /*c460*/  FSETP.NEU.FTZ.AND P1, PT, R6.reuse, -INF , PT ;  /* 0xff8000000600780b */ /* 0x040fe20003f3d000 */
[----:B------:R-:W3:Y:S01]  /*c470*/  MUFU.EX2 R168, R168 ;  /* 0x000000a800a87308 */ /* 0x000ee20000000800 */
[C---:B------:R-:W-:Y:S01]  /*c480*/  FMUL.FTZ R3, R6.reuse, UR10 ;  /* 0x0000000a06037c20 */ /* 0x040fe20008410000 */
[----:B------:R-:W-:Y:S01]  /*c490*/  @!P2 IMAD R176, R181, 0x40, R16 ;  /* 0x00000040b5b0a824 */ /* 0x000fe200078e0210 */
[----:B------:R-:W-:Y:S01]  /*c4a0*/  FSEL R175, R6, RZ, P1 ;  /* 0x000000ff06af7208 */ /* 0x000fe20000800000 */
[-C--:B------:R-:W-:Y:S01]  /*c4b0*/  FMUL.FTZ R76, R76, R9.reuse ;  /* 0x000000094c4c7220 */ /* 0x080fe20000410000 */
[-C--:B------:R-:W-:Y:S01]  /*c4c0*/  FMUL.FTZ R77, R77, R9.reuse ;  /* 0x000000094d4d7220 */ /* 0x080fe20000410000 */
[----:B------:R-:W-:Y:S01]  /*c4d0*/  FSEL R3, R3, RZ, P1 ;  /* 0x000000ff03037208 */ /* 0x000fe20000800000 */
[----:B------:R-:W-:Y:S01]  /*c4e0*/  FMUL.FTZ R80, R80, R9 ;  /* 0x0000000950507220 */ /* 0x000fe20000410000 */
[----:B------:R-:W-:Y:S01]  /*c4f0*/  FADD.FTZ R175, -R175, R12 ;  /* 0x0000000cafaf7221 */ /* 0x000fe20000010100 */
[----:B--2---:R-:W-:Y:S01]  /*c500*/  FADD.FTZ R12, R164, R177 ;  /* 0x000000b1a40c7221 */ /* 0x004fe20000010000 */
[----:B------:R-:W2:Y:S01]  /*c510*/  MUFU.EX2 R169, R169 ;  /* 0x000000a900a97308 */ /* 0x000ea20000000800 */
[--C-:B------:R-:W-:Y:S01]  /*c520*/  FFMA.FTZ R180, R14, UR10, -R3.reuse ;  /* 0x0000000a0eb47c23 */ /* 0x100fe20008010803 */
[--C-:B------:R-:W-:Y:S01]  /*c530*/  FFMA.FTZ R14, R15, UR10, -R3.reuse ;  /* 0x0000000a0f0e7c23 */ /* 0x100fe20008010803 */
[----:B----4-:R-:W-:Y:S01]  /*c540*/  FADD.FTZ R181, R165, R12 ;  /* 0x0000000ca5b57221 */ /* 0x010fe20000010000 */
[--C-:B------:R-:W-:Y:S01]  /*c550*/  FFMA.FTZ R15, R152, UR10, -R3.reuse ;  /* 0x0000000a980f7c23 */ /* 0x100fe20008010803 */
[----:B------:R-:W-:Y:S01]  /*c560*/  FFMA.FTZ R11, R11, UR10, -R3 ;  /* 0x0000000a0b0b7c23 */ /* 0x000fe20008010803 */
[----:B------:R-:W-:Y:S01]  /*c570*/  FMUL.FTZ R12, R175, UR10 ;  /* 0x0000000aaf0c7c20 */ /* 0x000fe20008410000 */
[----:B-----5:R-:W-:Y:S01]  /*c580*/  FADD.FTZ R182, R166, R181 ;  /* 0x000000b5a6b67221 */ /* 0x020fe20000010000 */
[----:B------:R-:W-:Y:S01]  /*c590*/  MUFU.EX2 R171, R171 ;  /* 0x000000ab00ab7308 */ /* 0x000fe20000000800 */
[--C-:B------:R-:W-:Y:S01]  /*c5a0*/  FFMA.FTZ R13, R13, UR10, -R3.reuse ;  /* 0x0000000a0d0d7c23 */ /* 0x100fe20008010803 */
[----:B------:R-:W-:Y:S01]  /*c5b0*/  @!P2 LEA R177, R176, UR42, 0x2 ;  /* 0x0000002ab0b1ac11 */ /* 0x000fe2000f8e10ff */
[----:B0-----:R-:W-:Y:S01]  /*c5c0*/  FADD.FTZ R183, R167, R182 ;  /* 0x000000b6a7b77221 */ /* 0x001fe20000010000 */
[--C-:B------:R-:W-:Y:S01]  /*c5d0*/  FFMA.FTZ R20, R20, UR10, -R3.reuse ;  /* 0x0000000a14147c23 */ /* 0x100fe20008010803 */
[--C-:B------:R-:W-:Y:S01]  /*c5e0*/  FFMA.FTZ R21, R21, UR10, -R3.reuse ;  /* 0x0000000a15157c23 */ /* 0x100fe20008010803 */
[----:B------:R-:W-:Y:S01]  /*c5f0*/  FFMA.FTZ R153, R153, UR10, -R3 ;  /* 0x0000000a99997c23 */ /* 0x000fe20008010803 */
[----:B---3--:R-:W-:Y:S01]  /*c600*/  FADD.FTZ R152, R168, R183 ;  /* 0x000000b7a8987221 */ /* 0x008fe20000010000 */
[----:B------:R-:W0:Y:S01]  /*c610*/  MUFU.EX2 R172, R172 ;  /* 0x000000ac00ac7308 */ /* 0x000e220000000800 */
[--C-:B------:R-:W-:Y:S01]  /*c620*/  FFMA.FTZ R175, R154, UR10, -R3.reuse ;  /* 0x0000000a9aaf7c23 */ /* 0x100fe20008010803 */
[--C-:B------:R-:W-:Y:S01]  /*c630*/  FFMA.FTZ R181, R155, UR10, -R3.reuse ;  /* 0x0000000a9bb57c23 */ /* 0x100fe20008010803 */
[----:B--2---:R-:W-:Y:S01]  /*c640*/  FADD.FTZ R191, R169, R152 ;  /* 0x00000098a9bf7221 */ /* 0x004fe20000010000 */
[--C-:B------:R-:W-:Y:S01]  /*c650*/  FFMA.FTZ R182, R156, UR10, -R3.reuse ;  /* 0x0000000a9cb67c23 */ /* 0x100fe20008010803 */
[--C-:B------:R-:W-:Y:S01]  /*c660*/  FFMA.FTZ R183, R162, UR10, -R3.reuse ;  /* 0x0000000aa2b77c23 */ /* 0x100fe20008010803 */
[----:B------:R-:W-:Y:S01]  /*c670*/  FFMA.FTZ R178, R178, UR10, -R3 ;  /* 0x0000000ab2b27c23 */ /* 0x000fe20008010803 */
[C---:B------:R-:W-:Y:S01]  /*c680*/  FADD.FTZ R152, R170.reuse, R191 ;  /* 0x000000bfaa987221 */ /* 0x040fe20000010000 */
[----:B------:R-:W-:Y:S01]  /*c690*/  MUFU.EX2 R173, R173 ;  /* 0x000000ad00ad7308 */ /* 0x000fe20000000800 */
[--C-:B------:R-:W-:Y:S01]  /*c6a0*/  FFMA.FTZ R159, R159, UR10, -R3.reuse ;  /* 0x0000000a9f9f7c23 */ /* 0x100fe20008010803 */
[--C-:B------:R-:W-:Y:S01]  /*c6b0*/  FFMA.FTZ R179, R179, UR10, -R3.reuse ;  /* 0x0000000ab3b37c23 */ /* 0x100fe20008010803 */
[----:B------:R-:W-:Y:S01]  /*c6c0*/  F2FP.F16.F32.PACK_AB R154, R161, R158 ;  /* 0x0000009ea19a723e */ /* 0x000fe200000000ff */
[----:B------:R2:W-:Y:S01]  /*c6d0*/  @!P2 STS [R177+0x28800], R9 ;  /* 0x02880009b100a388 */ /* 0x0005e20000000800 */
[----:B------:R-:W-:Y:S01]  /*c6e0*/  F2FP.F16.F32.PACK_AB R162, R170, R169 ;  /* 0x000000a9aaa2723e */ /* 0x000fe200000000ff */
[----:B------:R-:W-:Y:S01]  /*c6f0*/  FMUL.FTZ R81, R81, R9 ;  /* 0x0000000951517220 */ /* 0x000fe20000410000 */
[----:B------:R-:W-:Y:S01]  /*c700*/  F2FP.F16.F32.PACK_AB R156, R164, R163 ;  /* 0x000000a3a49c723e */ /* 0x000fe200000000ff */
[----:B------:R-:W-:Y:S01]  /*c710*/  MUFU.EX2 R11, R11 ;  /* 0x0000000b000b7308 */ /* 0x000fe20000000800 */
[----:B0-----:R-:W-:Y:S01]  /*c720*/  F2FP.F16.F32.PACK_AB R164, R172, R171 ;  /* 0x000000abaca4723e */ /* 0x001fe200000000ff */
[----:B------:R-:W-:Y:S01]  /*c730*/  FMUL.FTZ R84, R84, R9 ;  /* 0x0000000954547220 */ /* 0x000fe20000410000 */
[----:B------:R-:W-:Y:S01]  /*c740*/  F2FP.F16.F32.PACK_AB R158, R166, R165 ;  /* 0x000000a5a69e723e */ /* 0x000fe200000000ff */
        /* <DEDUP_REMOVED lines=12> */
[----:B------:R3:W4:Y:S01]  /*c810*/  MUFU.EX2 R176, R13 ;  /* 0x0000000d00b07308 */ /* 0x0007220000000800 */
[-C--:B------:R-:W-:Y:S01]  /*c820*/  FMUL.FTZ R108, R108, R9.reuse ;  /* 0x000000096c6c7220 */ /* 0x080fe20000410000 */
[-C--:B------:R-:W-:Y:S01]  /*c830*/  FMUL.FTZ R109, R109, R9.reuse ;  /* 0x000000096d6d7220 */ /* 0x080fe20000410000 */
[-C--:B------:R-:W-:Y:S01]  /*c840*/  FMUL.FTZ R112, R112, R9.reuse ;  /* 0x0000000970707220 */ /* 0x080fe20000410000 */
[-C--:B------:R-:W-:Y:S01]  /*c850*/  FMUL.FTZ R113, R113, R9.reuse ;  /* 0x0000000971717220 */ /* 0x080fe20000410000 */
[-C--:B------:R-:W-:Y:S01]  /*c860*/  FMUL.FTZ R116, R116, R9.reuse ;  /* 0x0000000974747220 */ /* 0x080fe20000410000 */
[-C--:B------:R-:W-:Y:S01]  /*c870*/  FMUL.FTZ R117, R117, R9.reuse ;  /* 0x0000000975757220 */ /* 0x080fe20000410000 */
[----:B------:R-:W-:Y:S01]  /*c880*/  FMUL.FTZ R120, R120, R9 ;  /* 0x0000000978787220 */ /* 0x000fe20000410000 */
[----:B------:R-:W5:Y:S01]  /*c890*/  MUFU.EX2 R155, R180 ;  /* 0x000000b4009b7308 */ /* 0x000f620000000800 */
[----:B---3--:R-:W-:Y:S01]  /*c8a0*/  FFMA.FTZ R13, R160, UR10, -R3 ;  /* 0x0000000aa00d7c23 */ /* 0x008fe20008010803 */
[----:B------:R-:W-:Y:S01]  /*c8b0*/  FADD.FTZ R3, R171, R152 ;  /* 0x00000098ab037221 */ /* 0x000fe20000010000 */
[----:B------:R-:W-:Y:S01]  /*c8c0*/  F2FP.F16.F32.PACK_AB R152, R157, R10 ;  /* 0x0000000a9d98723e */ /* 0x000fe200000000ff */
[----:B0-----:R0:W-:Y:S01]  /*c8d0*/  @!P2 STS [R177+0x28820], R12 ;  /* 0x0288200cb100a388 */ /* 0x0011e20000000800 */
[----:B------:R-:W-:Y:S01]  /*c8e0*/  F2FP.F16.F32.PACK_AB R160, R168, R167 ;  /* 0x000000a7a8a0723e */ /* 0x000fe200000000ff */
[----:B------:R-:W-:Y:S01]  /*c8f0*/  FADD.FTZ R10, R172, R3 ;  /* 0x00000003ac0a7221 */ /* 0x000fe20000010000 */
[-C--:B------:R-:W-:Y:S01]  /*c900*/  FMUL.FTZ R121, R121, R9.reuse ;  /* 0x0000000979797220 */ /* 0x080fe20000410000 */
[----:B------:R-:W3:Y:S01]  /*c910*/  MUFU.EX2 R14, R14 ;  /* 0x0000000e000e7308 */ /* 0x000ee20000000800 */
[-C--:B------:R-:W-:Y:S01]  /*c920*/  FMUL.FTZ R124, R124, R9.reuse ;  /* 0x000000097c7c7220 */ /* 0x080fe20000410000 */
[----:B------:R-:W-:Y:S01]  /*c930*/  FADD.FTZ R3, R173, R10 ;  /* 0x0000000aad037221 */ /* 0x000fe20000010000 */
        /* <DEDUP_REMOVED lines=14> */
[----:B------:R-:W-:Y:S01]  /*ca20*/  FMUL.FTZ R149, R149, R9 ;  /* 0x0000000995957220 */ /* 0x000fe20000410000 */
[-C--:B------:R-:W-:Y:S01]  /*ca30*/  FMUL.FTZ R26, R26, R12.reuse ;  /* 0x0000000c1a1a7220 */ /* 0x080fe20000410000 */
[-C--:B------:R-:W-:Y:S01]  /*ca40*/  FMUL.FTZ R27, R27, R12.reuse ;  /* 0x0000000c1b1b7220 */ /* 0x080fe20000410000 */
[-C--:B------:R-:W-:Y:S01]  /*ca50*/  FMUL.FTZ R30, R30, R12.reuse ;  /* 0x0000000c1e1e7220 */ /* 0x080fe20000410000 */
[-C--:B------:R-:W-:Y:S01]  /*ca60*/  FMUL.FTZ R31, R31, R12.reuse ;  /* 0x0000000c1f1f7220 */ /* 0x080fe20000410000 */
[-C--:B------:R-:W-:Y:S01]  /*ca70*/  FMUL.FTZ R34, R34, R12.reuse ;  /* 0x0000000c22227220 */ /* 0x080fe20000410000 */
[----:B------:R-:W-:Y:S01]  /*ca80*/  FMUL.FTZ R35, R35, R12 ;  /* 0x0000000c23237220 */ /* 0x000fe20000410000 */
[----:B------:R-:W0:Y:S01]  /*ca90*/  MUFU.EX2 R21, R21 ;  /* 0x0000001500157308 */ /* 0x000e220000000800 */
[----:B--2---:R-:W-:Y:S01]  /*caa0*/  FFMA.FTZ R153, R12, R4, R11 ;  /* 0x000000040c997223 */ /* 0x004fe2000001000b */
[-C--:B------:R-:W-:Y:S01]  /*cab0*/  FMUL.FTZ R38, R38, R12.reuse ;  /* 0x0000000c26267220 */ /* 0x080fe20000410000 */
[-C--:B------:R-:W-:Y:S01]  /*cac0*/  FMUL.FTZ R39, R39, R12.reuse ;  /* 0x0000000c27277220 */ /* 0x080fe20000410000 */
[-C--:B------:R-:W-:Y:S01]  /*cad0*/  FMUL.FTZ R42, R42, R12.reuse ;  /* 0x0000000c2a2a7220 */ /* 0x080fe20000410000 */
[----:B----4-:R-:W-:Y:S01]  /*cae0*/  FADD.FTZ R4, R176, R153 ;  /* 0x00000099b0047221 */ /* 0x010fe20000010000 */
[-C--:B------:R-:W-:Y:S01]  /*caf0*/  FMUL.FTZ R43, R43, R12.reuse ;  /* 0x0000000c2b2b7220 */ /* 0x080fe20000410000 */
[-C--:B------:R-:W-:Y:S01]  /*cb00*/  FMUL.FTZ R46, R46, R12.reuse ;  /* 0x0000000c2e2e7220 */ /* 0x080fe20000410000 */
[----:B------:R-:W2:Y:S01]  /*cb10*/  MUFU.EX2 R15, R15 ;  /* 0x0000000f000f7308 */ /* 0x000ea20000000800 */
[----:B-----5:R-:W-:Y:S01]  /*cb20*/  FADD.FTZ R153, R155, R4 ;  /* 0x000000049b997221 */ /* 0x020fe20000010000 */
[----:B---3--:R-:W-:Y:S01]  /*cb30*/  F2FP.F16.F32.PACK_AB R155, R14, R155 ;  /* 0x0000009b0e9b723e */ /* 0x008fe200000000ff */
[-C--:B------:R-:W-:Y:S01]  /*cb40*/  FMUL.FTZ R47, R47, R12.reuse ;  /* 0x0000000c2f2f7220 */ /* 0x080fe20000410000 */
[-C--:B------:R-:W-:Y:S01]  /*cb50*/  FMUL.FTZ R50, R50, R12.reuse ;  /* 0x0000000c32327220 */ /* 0x080fe20000410000 */
[----:B------:R-:W-:Y:S01]  /*cb60*/  FADD.FTZ R153, R14, R153 ;  /* 0x000000990e997221 */ /* 0x000fe20000010000 */
[-C--:B------:R-:W-:Y:S01]  /*cb70*/  FMUL.FTZ R51, R51, R12.reuse ;  /* 0x0000000c33337220 */ /* 0x080fe20000410000 */
[-C--:B------:R-:W-:Y:S01]  /*cb80*/  FMUL.FTZ R54, R54, R12.reuse ;  /* 0x0000000c36367220 */ /* 0x080fe20000410000 */
[----:B------:R-:W3:Y:S01]  /*cb90*/  MUFU.EX2 R161, R175 ;  /* 0x000000af00a17308 */ /* 0x000ee20000000800 */
[----:B-1----:R-:W-:Y:S01]  /*cba0*/  FADD.FTZ R170, R20, R153 ;  /* 0x0000009914aa7221 */ /* 0x002fe20000010000 */
[-C--:B------:R-:W-:Y:S01]  /*cbb0*/  FMUL.FTZ R55, R55, R12.reuse ;  /* 0x0000000c37377220 */ /* 0x080fe20000410000 */
[-C--:B------:R-:W-:Y:S01]  /*cbc0*/  FMUL.FTZ R58, R58, R12.reuse ;  /* 0x0000000c3a3a7220 */ /* 0x080fe20000410000 */
[-C--:B------:R-:W-:Y:S01]  /*cbd0*/  FMUL.FTZ R59, R59, R12.reuse ;  /* 0x0000000c3b3b7220 */ /* 0x080fe20000410000 */
[----:B0-----:R-:W-:Y:S01]  /*cbe0*/  FADD.FTZ R170, R21, R170 ;  /* 0x000000aa15aa7221 */ /* 0x001fe20000010000 */
[-C--:B------:R-:W-:Y:S01]  /*cbf0*/  FMUL.FTZ R62, R62, R12.reuse ;  /* 0x0000000c3e3e7220 */ /* 0x080fe20000410000 */
[-C--:B------:R-:W-:Y:S01]  /*cc00*/  FMUL.FTZ R63, R63, R12.reuse ;  /* 0x0000000c3f3f7220 */ /* 0x080fe20000410000 */
[----:B------:R-:W0:Y:S01]  /*cc10*/  MUFU.EX2 R168, R181 ;  /* 0x000000b500a87308 */ /* 0x000e220000000800 */
[----:B--2---:R-:W-:Y:S01]  /*cc20*/  FADD.FTZ R153, R15, R170 ;  /* 0x000000aa0f997221 */ /* 0x004fe20000010000 */
[-C--:B------:R-:W-:Y:S01]  /*cc30*/  FMUL.FTZ R66, R66, R12.reuse ;  /* 0x0000000c42427220 */ /* 0x080fe20000410000 */
[-C--:B------:R-:W-:Y:S01]  /*cc40*/  FMUL.FTZ R67, R67, R12.reuse ;  /* 0x0000000c43437220 */ /* 0x080fe20000410000 */
[-C--:B------:R-:W-:Y:S01]  /*cc50*/  FMUL.FTZ R70, R70, R12.reuse ;  /* 0x0000000c46467220 */ /* 0x080fe20000410000 */
[----:B------:R-:W-:Y:S01]  /*cc60*/  FADD.FTZ R172, R10, R153 ;  /* 0x000000990aac7221 */ /* 0x000fe20000010000 */
[-C--:B------:R-:W-:Y:S01]  /*cc70*/  FMUL.FTZ R71, R71, R12.reuse ;  /* 0x0000000c47477220 */ /* 0x080fe20000410000 */
[-C--:B------:R-:W-:Y:S01]  /*cc80*/  FMUL.FTZ R74, R74, R12.reuse ;  /* 0x0000000c4a4a7220 */ /* 0x080fe20000410000 */
[----:B------:R-:W1:Y:S01]  /*cc90*/  MUFU.EX2 R163, R182 ;  /* 0x000000b600a37308 */ /* 0x000e620000000800 */
[----:B---3--:R-:W-:Y:S01]  /*cca0*/  FADD.FTZ R153, R161, R172 ;  /* 0x000000aca1997221 */ /* 0x008fe20000010000 */
[-C--:B------:R-:W-:Y:S01]  /*ccb0*/  FMUL.FTZ R75, R75, R12.reuse ;  /* 0x0000000c4b4b7220 */ /* 0x080fe20000410000 */
        /* <DEDUP_REMOVED lines=24> */
[-C--:B------:R-:W-:Y:S01]  /*ce40*/  FMUL.FTZ R110, R110, R12.reuse ;  /* 0x0000000c6e6e7220 */ /* 0x080fe20000410000 */
[-C--:B------:R-:W-:Y:S01]  /*ce50*/  FMUL.FTZ R111, R111, R12.reuse ;  /* 0x0000000c6f6f7220 */ /* 0x080fe20000410000 */
[-C--:B------:R-:W-:Y:S01]  /*ce60*/  FMUL.FTZ R114, R114, R12.reuse ;  /* 0x0000000c72727220 */ /* 0x080fe20000410000 */
[-C--:B------:R-:W-:Y:S01]  /*ce70*/  FMUL.FTZ R115, R115, R12.reuse ;  /* 0x0000000c73737220 */ /* 0x080fe20000410000 */
[-C--:B------:R-:W-:Y:S01]  /*ce80*/  FMUL.FTZ R118, R118, R12.reuse ;  /* 0x0000000c76767220 */ /* 0x080fe20000410000 */
[----:B------:R2:W3:Y:S01]  /*ce90*/  MUFU.EX2 R170, R159 ;  /* 0x0000009f00aa7308 */ /* 0x0004e20000000800 */
        /* <DEDUP_REMOVED lines=10> */
[----:B--2---:R-:W-:Y:S01]  /*cf40*/  F2FP.F16.F32.PACK_AB R159, R10, R15 ;  /* 0x0000000f0a9f723e */ /* 0x004fe200000000ff */
[-C--:B------:R-:W-:Y:S01]  /*cf50*/  FMUL.FTZ R127, R127, R12.reuse ;  /* 0x0000000c7f7f7220 */ /* 0x080fe20000410000 */
[-C--:B------:R-:W-:Y:S01]  /*cf60*/  FMUL.FTZ R130, R130, R12.reuse ;  /* 0x0000000c82827220 */ /* 0x080fe20000410000 */
[-C--:B------:R-:W-:Y:S01]  /*cf70*/  FMUL.FTZ R131, R131, R12.reuse ;  /* 0x0000000c83837220 */ /* 0x080fe20000410000 */
[-C--:B------:R-:W-:Y:S01]  /*cf80*/  FMUL.FTZ R134, R134, R12.reuse ;  /* 0x0000000c86867220 */ /* 0x080fe20000410000 */
[----:B------:R-:W-:Y:S01]  /*cf90*/  FMUL.FTZ R135, R135, R12 ;  /* 0x0000000c87877220 */ /* 0x000fe20000410000 */
[----:B------:R-:W1:Y:S01]  /*cfa0*/  MUFU.EX2 R172, R179 ;  /* 0x000000b300ac7308 */ /* 0x000e620000000800 */
[----:B---3--:R-:W-:Y:S01]  /*cfb0*/  FADD.FTZ R174, R170, R157 ;  /* 0x0000009daaae7221 */ /* 0x008fe20000010000 */
[----:B------:R-:W-:Y:S01]  /*cfc0*/  F2FP.F16.F32.PACK_AB R157, R21, R20 ;  /* 0x00000014159d723e */ /* 0x000fe200000000ff */
[-C--:B------:R-:W-:Y:S01]  /*cfd0*/  FMUL.FTZ R138, R138, R12.reuse ;  /* 0x0000000c8a8a7220 */ /* 0x080fe20000410000 */
[----:B------:R-:W-:Y:S01]  /*cfe0*/  F2FP.F16.F32.PACK_AB R165, R170, R165 ;  /* 0x000000a5aaa5723e */ /* 0x000fe200000000ff */
[-C--:B------:R-:W-:Y:S01]  /*cff0*/  FMUL.FTZ R139, R139, R12.reuse ;  /* 0x0000000c8b8b7220 */ /* 0x080fe20000410000 */
[-C--:B------:R-:W-:Y:S01]  /*d000*/  FMUL.FTZ R142, R142, R12.reuse ;  /* 0x0000000c8e8e7220 */ /* 0x080fe20000410000 */
[-C--:B------:R-:W-:Y:S01]  /*d010*/  FMUL.FTZ R143, R143, R12.reuse ;  /* 0x0000000c8f8f7220 */ /* 0x080fe20000410000 */
[-C--:B------:R-:W-:Y:S01]  /*d020*/  FMUL.FTZ R146, R146, R12.reuse ;  /* 0x0000000c92927220 */ /* 0x080fe20000410000 */
[----:B0-----:R-:W-:Y:S01]  /*d030*/  FADD.FTZ R9, R13, R174 ;  /* 0x000000ae0d097221 */ /* 0x001fe20000010000 */
[----:B------:R0:W-:Y:S01]  /*d040*/  STSM.16.M88.4 [R18+0x26800], R152 ;  /* 0x0268009812007844 */ /* 0x0001e20000000200 */
[-C--:B------:R-:W-:Y:S01]  /*d050*/  FMUL.FTZ R147, R147, R12.reuse ;  /* 0x0000000c93937220 */ /* 0x080fe20000410000 */
[-C--:B------:R-:W-:Y:S01]  /*d060*/  FMUL.FTZ R150, R150, R12.reuse ;  /* 0x0000000c96967220 */ /* 0x080fe20000410000 */
[----:B------:R-:W-:Y:S01]  /*d070*/  FMUL.FTZ R151, R151, R12 ;  /* 0x0000000c97977220 */ /* 0x000fe20000410000 */
[----:B------:R0:W-:Y:S01]  /*d080*/  STSM.16.M88.4 [R19], R156 ;  /* 0x0000009c13007844 */ /* 0x0001e20000000200 */
[----:B-1----:R-:W-:-:S03]  /*d090*/  F2FP.F16.F32.PACK_AB R167, R172, R13 ;  /* 0x0000000daca7723e */ /* 0x002fc600000000ff */
[----:B------:R0:W-:Y:S01]  /*d0a0*/  STSM.16.M88.4 [R23], R160 ;  /* 0x000000a017007844 */ /* 0x0001e20000000200 */
[----:B------:R-:W-:-:S03]  /*d0b0*/  FADD.FTZ R4, R172, R9 ;  /* 0x00000009ac047221 */ /* 0x000fc60000010000 */
[----:B------:R0:W-:Y:S01]  /*d0c0*/  STSM.16.M88.4 [R22], R164 ;  /* 0x000000a416007844 */ /* 0x0001e20000000200 */
[----:B------:R-:W-:Y:S05]  /*d0d0*/  @!P0 BRA `(.L_x_1738) ;  /* 0x0000000000048947 */ /* 0x000fea0003800000 */
[----:B------:R-:W-:Y:S01]  /*d0e0*/  BPT.TRAP 0x1 ;  /* 0x000000040000795c */ /* 0x000fe20000300000 */
.L_x_1738:
[----:B------:R1:W2:Y:S01]  /*d0f0*/  SYNCS.PHASECHK.TRANS64.TRYWAIT P1, [UR20+0x28c50], R7 ;  /* 0x028c5007ff0075a7 */ /* 0x0002a20008020154 */
[----:B------:R-:W-:Y:S05]  /*d100*/  @!P0 BRA `(.L_x_1739) ;  /* 0x0000000000048947 */ /* 0x000fea0003800000 */
[----:B------:R-:W-:Y:S01]  /*d110*/  BPT.TRAP 0x1 ;  /* 0x000000040000795c */ /* 0x000fe20000300000 */
.L_x_1739:
[----:B--2---:R-:W-:Y:S05]  /*d120*/  @P1 BRA `(.L_x_1740) ;  /* 0x0000000000081947 */ /* 0x004fea0003800000 */
[----:B------:R-:W2:Y:S02]  /*d130*/  SYNCS.PHASECHK.TRANS64.TRYWAIT P1, [UR20+0x28c50], R7 ;  /* 0x028c5007ff0075a7 */ /* 0x000ea40008020154 */
[----:B--2---:R-:W-:Y:S05]  /*d140*/  @!P1 BRA `(.L_x_1741) ;  /* 0x0000007c00c89947 */ /* 0x004fea0003800000 */
.L_x_1740:
        /* <DEDUP_REMOVED lines=34> */
.L_x_1742:
[----:B------:R-:W-:Y:S01]  /*d370*/  UIADD3 UR20, UR20, 0x28c60, URZ ;  /* 0x00028c6014147890 */ /* 0x000fe2000fffe03f */
[C---:B------:R-:W-:Y:S01]  /*d380*/  ISETP.GT.AND P1, PT, R8.reuse, UR47, PT ;  /* 0x0000002f08007c0c */ /* 0x040fe2000bf24270 */
[----:B------:R-:W-:Y:S01]  /*d390*/  UMOV UR27, UR38 ;  /* 0x00000026001b7c82 */ /* 0x000fe20008000000 */
[----:B------:R-:W-:Y:S01]  /*d3a0*/  VIADD R8, R8, 0xffffffff ;  /* 0xffffffff08087836 */ /* 0x000fe20000000000 */
[----:B------:R-:W-:Y:S01]  /*d3b0*/  UPRMT UR20, UR40, 0x654, UR20 ;  /* 0x0000065428147896 */ /* 0x000fe20008000014 */
[----:B------:R-:W-:Y:S02]  /*d3c0*/  IMAD.MOV.U32 R12, RZ, RZ, R6 ;  /* 0x000000ffff0c7224 */ /* 0x000fe400078e0006 */
[----:B------:R-:W-:-:S06]  /*d3d0*/  IMAD.MOV.U32 R9, RZ, RZ, R5 ;  /* 0x000000ffff097224 */ /* 0x000fcc00078e0005 */
[----:B------:R-:W-:Y:S01]  /*d3e0*/  SYNCS.ARRIVE.TRANS64.RED.A1T0 RZ, [UR20], RZ ;  /* 0x000000ffffff79a7 */ /* 0x000fe20008100414 */
[----:B------:R-:W-:Y:S05]  /*d3f0*/  @P1 BRA `(.L_x_1743) ;  /* 0xffffffd800141947 */ /* 0x000fea000383ffff */
.L_x_1724:
[----:B------:R-:W1:Y:S01]  /*d400*/  SHFL.BFLY PT, R0, R3, 0x2, 0x1f ;  /* 0x0c401f0003007f89 */ /* 0x000e6200000e0000 */
[----:B------:R-:W-:Y:S01]  /*d410*/  IADD3 R13, -R17, RZ, RZ ;  /* 0x000000ff110d7210 */ /* 0x000fe20007ffe1ff */
[----:B------:R-:W-:Y:S01]  /*d420*/  IMAD.U32 R8, RZ, RZ, UR10 ;  /* 0x0000000aff087e24 */ /* 0x000fe2000f8e00ff */
[----:B------:R-:W-:Y:S01]  /*d430*/  UIADD3 UR36, UR36, 0x1, URZ ;  /* 0x0000000124247890 */ /* 0x000fe2000fffe03f */
[----:B------:R-:W3:Y:S01]  /*d440*/  SHFL.BFLY PT, R9, R4, 0x2, 0x1f ;  /* 0x0c401f0004097f89 */ /* 0x000ee200000e0000 */
[----:B------:R-:W-:Y:S08]  /*d450*/  BAR.ARV 0x8, 0x100 ;  /* 0x0204000000007b1d */ /* 0x000ff00000002000 */
[----:B------:R-:W-:Y:S01]  /*d460*/  BAR.SYNC.DEFER_BLOCKING 0xf, 0x100 ;  /* 0x03c4000000007b1d */ /* 0x000fe20000010000 */
[----:B------:R-:W-:Y:S01]  /*d470*/  ISETP.NE.AND P0, PT, R2, R13, PT ;  /* 0x0000000d0200720c */ /* 0x000fe20003f05270 */
[----:B------:R-:W-:-:S02]  /*d480*/  IMAD.U32 R12, RZ, RZ, UR10 ;  /* 0x0000000aff0c7e24 */ /* 0x000fc4000f8e00ff */
[----:B-12---:R-:W-:Y:S01]  /*d490*/  FADD.FTZ R7, R0, R3 ;  /* 0x0000000300077221 */ /* 0x006fe20000010000 */
[----:B------:R-:W-:Y:S01]  /*d4a0*/  IMAD.U32 R3, RZ, RZ, UR38 ;  /* 0x00000026ff037e24 */ /* 0x000fe2000f8e00ff */
[----:B------:R-:W-:Y:S01]  /*d4b0*/  UIADD3 UR38, UR38, 0x1, URZ ;  /* 0x0000000126267890 */ /* 0x000fe2000fffe03f */
[----:B---3--:R-:W-:Y:S02]  /*d4c0*/  FADD.FTZ R9, R9, R4 ;  /* 0x0000000409097221 */ /* 0x008fe40000010000 */
[----:B------:R-:W1:Y:S01]  /*d4d0*/  SHFL.BFLY PT, R0, R7, 0x1, 0x1f ;  /* 0x0c201f0007007f89 */ /* 0x000e6200000e0000 */
[----:B------:R-:W-:Y:S01]  /*d4e0*/  IMAD.MOV.U32 R4, RZ, RZ, RZ ;  /* 0x000000ffff047224 */ /* 0x000fe200078e00ff */
[----:B------:R-:W-:-:S03]  /*d4f0*/  UISETP.NE.AND UP0, UPT, UR38, 0x2, UPT ;  /* 0x000000022600788c */ /* 0x000fc6000bf05270 */
[----:B------:R-:W-:Y:S01]  /*d500*/  @!P0 IMAD R3, R3, 0x40, R16 ;  /* 0x0000004003038824 */ /* 0x000fe200078e0210 */
[----:B------:R-:W2:Y:S01]  /*d510*/  SHFL.BFLY PT, R10, R9, 0x1, 0x1f ;  /* 0x0c201f00090a7f89 */ /* 0x000ea200000e0000 */
[----:B------:R-:W-:Y:S02]  /*d520*/  USEL UR4, URZ, 0x1, UP0 ;  /* 0x000000013f047887 */ /* 0x000fe40008000000 */
[----:B------:R-:W-:Y:S02]  /*d530*/  USEL UR38, UR38, URZ, UP0 ;  /* 0x0000003f26267287 */ /* 0x000fe40008000000 */
[----:B------:R-:W-:Y:S01]  /*d540*/  ULOP3.LUT UR37, UR37, UR4, URZ, 0x3c, !UPT ;  /* 0x0000000425257292 */ /* 0x000fe2000f8e3c3f */
[----:B-1----:R-:W-:Y:S01]  /*d550*/  FADD.FTZ R11, R7, R0 ;  /* 0x00000000070b7221 */ /* 0x002fe20000010000 */
[----:B------:R-:W-:Y:S02]  /*d560*/  IMAD.MOV.U32 R0, RZ, RZ, RZ ;  /* 0x000000ffff007224 */ /* 0x000fe400078e00ff */
[----:B--2---:R-:W-:-:S02]  /*d570*/  FADD.FTZ R10, R9, R10 ;  /* 0x0000000a090a7221 */ /* 0x004fc40000010000 */
[----:B------:R-:W-:Y:S02]  /*d580*/  FSETP.NE.FTZ.AND P1, PT, R11, RZ, PT ;  /* 0x000000ff0b00720b */ /* 0x000fe40003f35000 */
[----:B------:R-:W-:Y:S02]  /*d590*/  @!P0 LEA R9, R3, UR42, 0x2 ;  /* 0x0000002a03098c11 */ /* 0x000fe4000f8e10ff */
[----:B------:R-:W-:Y:S02]  /*d5a0*/  FSETP.NE.FTZ.AND P2, PT, R10, RZ, PT ;  /* 0x000000ff0a00720b */ /* 0x000fe40003f55000 */
[----:B------:R-:W-:-:S07]  /*d5b0*/  MOV R3, 0xff800000 ;  /* 0xff80000000037802 */ /* 0x000fce0000000f00 */
[----:B------:R-:W1:Y:S01]  /*d5c0*/  @P1 MUFU.RCP R0, R11 ;  /* 0x0000000b00001308 */ /* 0x000e620000001000 */
[----:B------:R-:W-:-:S07]  /*d5d0*/  @P1 FMUL.FTZ R8, R8, 0.69314718246459960938 ;  /* 0x3f31721808081820 */ /* 0x000fce0000410000 */
[----:B------:R-:W2:Y:S08]  /*d5e0*/  @P2 MUFU.RCP R4, R10 ;  /* 0x0000000a00042308 */ /* 0x000eb00000001000 */
[----:B------:R-:W3:Y:S01]  /*d5f0*/  @P1 MUFU.LG2 R11, R11 ;  /* 0x0000000b000b1308 */ /* 0x000ee20000000c00 */
[----:B-1----:R-:W-:Y:S01]  /*d600*/  @!P0 STS [R9+0x28800], R0 ;  /* 0x0288000009008388 */ /* 0x002fe20000000800 */
[-C--:B------:R-:W-:Y:S01]  /*d610*/  FMUL.FTZ R210, R24, R0.reuse ;  /* 0x0000000018d27220 */ /* 0x080fe20000410000 */
[-C--:B------:R-:W-:Y:S01]  /*d620*/  FMUL.FTZ R207, R25, R0.reuse ;  /* 0x0000000019cf7220 */ /* 0x080fe20000410000 */
[-C--:B------:R-:W-:Y:S01]  /*d630*/  FMUL.FTZ R208, R28, R0.reuse ;  /* 0x000000001cd07220 */ /* 0x080fe20000410000 */
[-C--:B------:R-:W-:Y:S01]  /*d640*/  FMUL.FTZ R7, R29, R0.reuse ;  /* 0x000000001d077220 */ /* 0x080fe20000410000 */
[-C--:B------:R-:W-:Y:S01]  /*d650*/  FMUL.FTZ R209, R32, R0.reuse ;  /* 0x0000000020d17220 */ /* 0x080fe20000410000 */
[-C--:B------:R-:W-:Y:S01]  /*d660*/  FMUL.FTZ R205, R33, R0.reuse ;  /* 0x0000000021cd7220 */ /* 0x080fe20000410000 */
[----:B------:R-:W1:Y:S01]  /*d670*/  @P2 MUFU.LG2 R10, R10 ;  /* 0x0000000a000a2308 */ /* 0x000e620000000c00 */
        /* <DEDUP_REMOVED lines=10> */
[----:B--2---:R-:W-:Y:S01]  /*d720*/  @P2 FMUL.FTZ R9, R12, 0.69314718246459960938 ;  /* 0x3f3172180c092820 */ /* 0x004fe20000410000 */
[-C--:B------:R-:W-:Y:S01]  /*d730*/  FMUL.FTZ R198, R52, R0.reuse ;  /* 0x0000000034c67220 */ /* 0x080fe20000410000 */
[-C--:B------:R-:W-:Y:S01]  /*d740*/  FMUL.FTZ R195, R53, R0.reuse ;  /* 0x0000000035c37220 */ /* 0x080fe20000410000 */
[-C--:B------:R-:W-:Y:S01]  /*d750*/  FMUL.FTZ R196, R56, R0.reuse ;  /* 0x0000000038c47220 */ /* 0x080fe20000410000 */
[-C--:B------:R-:W-:Y:S01]  /*d760*/  FMUL.FTZ R193, R57, R0.reuse ;  /* 0x0000000039c17220 */ /* 0x080fe20000410000 */
[-C--:B------:R-:W-:Y:S01]  /*d770*/  FMUL.FTZ R194, R60, R0.reuse ;  /* 0x000000003cc27220 */ /* 0x080fe20000410000 */
[----:B-1----:R-:W-:Y:S01]  /*d780*/  @P2 FMUL.FTZ R10, R10, 0.69314718246459960938 ;  /* 0x3f3172180a0a2820 */ /* 0x002fe20000410000 */
        /* <DEDUP_REMOVED lines=45> */
[----:B------:R-:W-:Y:S01]  /*da60*/  IMAD.MOV.U32 R0, RZ, RZ, -0x800000 ;  /* 0xff800000ff007424 */ /* 0x000fe200078e00ff */
[----:B------:R-:W-:Y:S01]  /*da70*/  PLOP3.LUT P0, PT, PT, PT, PT, 0x8, 0x0 ;  /* 0x000000000000781c */ /* 0x000fe20003f0e170 */
        /* <DEDUP_REMOVED lines=67> */
.L_x_1649:
[----:B------:R-:W0:Y:S08]  /*deb0*/  S2UR UR40, SR_CgaCtaId ;  /* 0x00000000002879c3 */ /* 0x000e300000008800 */
[----:B------:R-:W-:Y:S06]  /*dec0*/  BAR.SYNC.DEFER_BLOCKING 0x5, 0x180 ;  /* 0x0146000000007b1d */ /* 0x000fec0000010000 */
[----:B------:R-:W-:Y:S01]  /*ded0*/  UMOV UR42, 0x400 ;  /* 0x00000400002a7882 */ /* 0x000fe20000000000 */
[----:B------:R-:W-:Y:S01]  /*dee0*/  BSSY B0, `(.L_x_1744) ;  /* 0x00002a9000007945 */ /* 0x000fe20003800000 */
[----:B0-----:R-:W-:-:S09]  /*def0*/  ULEA UR42, UR40, UR42, 0x18 ;  /* 0x0000002a282a7291 */ /* 0x001fd2000f8ec03f */
[----:B------:R-:W0:Y:S02]  /*df00*/  LDS R4, [UR42+0x28cd0] ;  /* 0x028cd02aff047984 */ /* 0x000e240008000800 */
[----:B0-----:R-:W-:Y:S01]  /*df10*/  R2UR UR4, R4 ;  /* 0x00000000040472ca */ /* 0x001fe200000e0000 */
[----:B------:R-:W-:Y:S06]  /*df20*/  BAR.ARV 0x4, 0x180 ;  /* 0x0106000000007b1d */ /* 0x000fec0000002000 */
[----:B------:R-:W-:Y:S08]  /*df30*/  @P0 BRA `(.L_x_1745) ;  /* 0x0000001c00900947 */ /* 0x000ff00003800000 */
[----:B------:R-:W0:Y:S01]  /*df40*/  S2UR UR5, SR_SWINHI ;  /* 0x00000000000579c3 */ /* 0x000e220000002f00 */
[----:B------:R-:W-:-:S07]  /*df50*/  IMAD R9, R212, 0x40, R184 ;  /* 0x00000040d4097824 */ /* 0x000fce00078e02b8 */
[----:B------:R-:W-:Y:S01]  /*df60*/  BAR.SYNC.DEFER_BLOCKING 0x1, 0x100 ;  /* 0x0044000000007b1d */ /* 0x000fe20000010000 */
[----:B------:R-:W-:Y:S01]  /*df70*/  F2FP.F16.F32.PACK_AB R6, R7, R208 ;  /* 0x000000d00706723e */ /* 0x000fe200000000ff */
[----:B------:R-:W-:Y:S01]  /*df80*/  USHF.R.S32.HI UR12, URZ, 0x1f, UR45 ;  /* 0x0000001f3f0c7899 */ /* 0x000fe2000801142d */
[----:B------:R-:W-:Y:S01]  /*df90*/  F2FP.F16.F32.PACK_AB R7, R31, R30 ;  /* 0x0000001e1f07723e */ /* 0x000fe200000000ff */
[----:B------:R-:W-:Y:S01]  /*dfa0*/  USHF.R.S32.HI UR13, URZ, 0x1f, UR43 ;  /* 0x0000001f3f0d7899 */ /* 0x000fe2000801142b */
        /* <DEDUP_REMOVED lines=15> */
[----:B------:R-:W-:-:S02]  /*e0a0*/  F2FP.F16.F32.PACK_AB R145, R147, R146 ;  /* 0x000000929391723e */ /* 0x000fc400000000ff */
[----:B------:R-:W-:Y:S01]  /*e0b0*/  F2FP.F16.F32.PACK_AB R146, R149, R148 ;  /* 0x000000949592723e */ /* 0x000fe200000000ff */
[----:B------:R-:W-:Y:S01]  /*e0c0*/  IMAD.WIDE R4, R216, 0x2, R96 ;  /* 0x00000002d8047825 */ /* 0x000fe200078e0260 */
[----:B------:R-:W-:-:S03]  /*e0d0*/  F2FP.F16.F32.PACK_AB R147, R151, R150 ;  /* 0x000000969793723e */ /* 0x000fc600000000ff */
[----:B------:R-:W-:Y:S01]  /*e0e0*/  IMAD.WIDE R96, R9, 0x2, R96 ;  /* 0x0000000209607825 */ /* 0x000fe200078e0260 */
[C---:B------:R-:W-:Y:S02]  /*e0f0*/  IADD3 R25, P2, R4.reuse, 0x60, RZ ;  /* 0x0000006004197810 */ /* 0x040fe40007f5e0ff */
[----:B------:R-:W-:Y:S02]  /*e100*/  IADD3 R29, P1, R4, 0x2000, RZ ;  /* 0x00002000041d7810 */ /* 0x000fe40007f3e0ff */
[----:B------:R-:W-:Y:S02]  /*e110*/  LOP3.LUT R24, R25, 0x380, RZ, 0xc0, !PT ;  /* 0x0000038019187812 */ /* 0x000fe400078ec0ff */
[----:B------:R-:W-:Y:S02]  /*e120*/  LOP3.LUT R28, R29, 0x380, RZ, 0xc0, !PT ;  /* 0x000003801d1c7812 */ /* 0x000fe400078ec0ff */
[----:B------:R-:W-:Y:S02]  /*e130*/  SHF.R.U64 R24, R24, 0x3, RZ ;  /* 0x0000000318187819 */ /* 0x000fe400000012ff */
[----:B------:R-:W-:-:S02]  /*e140*/  SHF.R.U64 R28, R28, 0x3, RZ ;  /* 0x000000031c1c7819 */ /* 0x000fc400000012ff */
[----:B------:R-:W-:Y:S01]  /*e150*/  LOP3.LUT R24, R24, R25, RZ, 0x3c, !PT ;  /* 0x0000001918187212 */ /* 0x000fe200078e3cff */
[----:B------:R-:W-:Y:S01]  /*e160*/  IMAD.X R25, RZ, RZ, R5, P2 ;  /* 0x000000ffff197224 */ /* 0x000fe200010e0605 */
[C---:B------:R-:W-:Y:S02]  /*e170*/  IADD3 R131, P2, R4.reuse, 0x4040, RZ ;  /* 0x0000404004837810 */ /* 0x040fe40007f5e0ff */
[C---:B------:R-:W-:Y:S02]  /*e180*/  IADD3 R13, P4, R4.reuse, 0x20, RZ ;  /* 0x00000020040d7810 */ /* 0x040fe40007f9e0ff */
[----:B------:R-:W-:Y:S02]  /*e190*/  LOP3.LUT R130, R131, 0x380, RZ, 0xc0, !PT ;  /* 0x0000038083827812 */ /* 0x000fe400078ec0ff */
[----:B------:R-:W-:Y:S02]  /*e1a0*/  IADD3 R15, P3, R4, 0x40, RZ ;  /* 0x00000040040f7810 */ /* 0x000fe40007f7e0ff */
[----:B------:R-:W-:-:S02]  /*e1b0*/  SHF.R.U64 R130, R130, 0x3, RZ ;  /* 0x0000000382827819 */ /* 0x000fc400000012ff */
[----:B------:R-:W-:Y:S01]  /*e1c0*/  LOP3.LUT R28, R28, R29, RZ, 0x3c, !PT ;  /* 0x0000001d1c1c7212 */ /* 0x000fe200078e3cff */
[--C-:B------:R-:W-:Y:S01]  /*e1d0*/  IMAD.X R29, RZ, RZ, R5.reuse, P1 ;  /* 0x000000ffff1d7224 */ /* 0x100fe200008e0605 */
[----:B------:R-:W-:Y:S01]  /*e1e0*/  LOP3.LUT R130, R130, R131, RZ, 0x3c, !PT ;  /* 0x0000008382827212 */ /* 0x000fe200078e3cff */
[----:B------:R-:W-:Y:S01]  /*e1f0*/  IMAD.X R131, RZ, RZ, R5, P2 ;  /* 0x000000ffff837224 */ /* 0x000fe200010e0605 */
[----:B------:R-:W-:Y:S02]  /*e200*/  LOP3.LUT R12, R13, 0x380, RZ, 0xc0, !PT ;  /* 0x000003800d0c7812 */ /* 0x000fe400078ec0ff */
[----:B------:R-:W-:Y:S02]  /*e210*/  LOP3.LUT R14, R15, 0x380, RZ, 0xc0, !PT ;  /* 0x000003800f0e7812 */ /* 0x000fe400078ec0ff */
[----:B------:R-:W-:Y:S02]  /*e220*/  IADD3 R135, P1, R4, 0x4060, RZ ;  /* 0x0000406004877810 */ /* 0x000fe40007f3e0ff */
[----:B------:R-:W-:-:S02]  /*e230*/  IADD3 R33, P2, R96, 0x2000, RZ ;  /* 0x0000200060217810 */ /* 0x000fc40007f5e0ff */
[----:B------:R-:W-:Y:S02]  /*e240*/  SHF.R.U64 R12, R12, 0x3, RZ ;  /* 0x000000030c0c7819 */ /* 0x000fe400000012ff */
[----:B------:R-:W-:Y:S02]  /*e250*/  SHF.R.U64 R14, R14, 0x3, RZ ;  /* 0x000000030e0e7819 */ /* 0x000fe400000012ff */
[----:B------:R-:W-:Y:S02]  /*e260*/  LOP3.LUT R134, R135, 0x380, RZ, 0xc0, !PT ;  /* 0x0000038087867812 */ /* 0x000fe400078ec0ff */
[----:B------:R-:W-:Y:S02]  /*e270*/  LOP3.LUT R32, R33, 0x380, RZ, 0xc0, !PT ;  /* 0x0000038021207812 */ /* 0x000fe400078ec0ff */
[----:B------:R-:W-:Y:S02]  /*e280*/  LOP3.LUT R12, R12, R13, RZ, 0x3c, !PT ;  /* 0x0000000d0c0c7212 */ /* 0x000fe400078e3cff */
[----:B------:R-:W-:Y:S01]  /*e290*/  LOP3.LUT R14, R14, R15, RZ, 0x3c, !PT ;  /* 0x0000000f0e0e7212 */ /* 0x000fe200078e3cff */
[----:B------:R-:W-:Y:S01]  /*e2a0*/  IMAD.X R15, RZ, RZ, R5, P3 ;  /* 0x000000ffff0f7224 */ /* 0x000fe200018e0605 */
[----:B------:R-:W-:-:S02]  /*e2b0*/  SHF.R.U64 R134, R134, 0x3, RZ ;  /* 0x0000000386867819 */ /* 0x000fc400000012ff */
[----:B------:R-:W-:Y:S02]  /*e2c0*/  IADD3.X R13, RZ, R5, RZ, P4, !PT ;  /* 0x00000005ff0d7210 */ /* 0x000fe400027fe4ff */
[----:B------:R-:W-:Y:S02]  /*e2d0*/  SHF.R.U64 R32, R32, 0x3, RZ ;  /* 0x0000000320207819 */ /* 0x000fe400000012ff */
[C---:B------:R-:W-:Y:S02]  /*e2e0*/  IADD3 R49, P0, R4.reuse, 0x2020, RZ ;  /* 0x0000202004317810 */ /* 0x040fe40007f1e0ff */
[C---:B------:R-:W-:Y:S02]  /*e2f0*/  IADD3 R65, P6, R4.reuse, 0x2040, RZ ;  /* 0x0000204004417810 */ /* 0x040fe40007fde0ff */
[C---:B------:R-:W-:Y:S02]  /*e300*/  IADD3 R101, P5, R4.reuse, 0x2060, RZ ;  /* 0x0000206004657810 */ /* 0x040fe40007fbe0ff */
[----:B------:R-:W-:-:S02]  /*e310*/  IADD3 R123, P4, R4, 0x4000, RZ ;  /* 0x00004000047b7810 */ /* 0x000fc40007f9e0ff */
[----:B------:R-:W-:Y:S02]  /*e320*/  IADD3 R127, P3, R4, 0x4020, RZ ;  /* 0x00004020047f7810 */ /* 0x000fe40007f7e0ff */
[----:B------:R-:W-:Y:S01]  /*e330*/  LOP3.LUT R134, R134, R135, RZ, 0x3c, !PT ;  /* 0x0000008786867212 */ /* 0x000fe200078e3cff */
[----:B------:R-:W-:Y:S01]  /*e340*/  IMAD.X R135, RZ, RZ, R5, P1 ;  /* 0x000000ffff877224 */ /* 0x000fe200008e0605 */
[----:B------:R-:W-:Y:S01]  /*e350*/  LOP3.LUT R32, R32, R33, RZ, 0x3c, !PT ;  /* 0x0000002120207212 */ /* 0x000fe200078e3cff */
[----:B------:R-:W-:Y:S01]  /*e360*/  IMAD.X R33, RZ, RZ, R97, P2 ;  /* 0x000000ffff217224 */ /* 0x000fe200010e0661 */
[----:B------:R-:W-:Y:S02]  /*e370*/  LOP3.LUT R48, R49, 0x380, RZ, 0xc0, !PT ;  /* 0x0000038031307812 */ /* 0x000fe400078ec0ff */
[----:B------:R-:W-:Y:S02]  /*e380*/  LOP3.LUT R64, R65, 0x380, RZ, 0xc0, !PT ;  /* 0x0000038041407812 */ /* 0x000fe400078ec0ff */
[----:B------:R-:W-:-:S02]  /*e390*/  LOP3.LUT R100, R101, 0x380, RZ, 0xc0, !PT ;  /* 0x0000038065647812 */ /* 0x000fc400078ec0ff */
[----:B------:R-:W-:Y:S02]  /*e3a0*/  LOP3.LUT R122, R123, 0x380, RZ, 0xc0, !PT ;  /* 0x000003807b7a7812 */ /* 0x000fe400078ec0ff */
[----:B------:R-:W-:Y:S02]  /*e3b0*/  LOP3.LUT R126, R127, 0x380, RZ, 0xc0, !PT ;  /* 0x000003807f7e7812 */ /* 0x000fe400078ec0ff */
[C---:B------:R-:W-:Y:S02]  /*e3c0*/  IADD3 R37, P1, R96.reuse, 0x3000, RZ ;  /* 0x0000300060257810 */ /* 0x040fe40007f3e0ff */
[----:B------:R-:W-:Y:S02]  /*e3d0*/  IADD3 R69, P2, R96, 0x9000, RZ ;  /* 0x0000900060457810 */ /* 0x000fe40007f5e0ff */
[----:B------:R-:W-:Y:S02]  /*e3e0*/  SHF.R.U64 R48, R48, 0x3, RZ ;  /* 0x0000000330307819 */ /* 0x000fe400000012ff */
[----:B------:R-:W-:-:S02]  /*e3f0*/  SHF.R.U64 R64, R64, 0x3, RZ ;  /* 0x0000000340407819 */ /* 0x000fc400000012ff */
[----:B------:R-:W-:Y:S02]  /*e400*/  SHF.R.U64 R100, R100, 0x3, RZ ;  /* 0x0000000364647819 */ /* 0x000fe400000012ff */
[----:B------:R-:W-:Y:S02]  /*e410*/  SHF.R.U64 R122, R122, 0x3, RZ ;  /* 0x000000037a7a7819 */ /* 0x000fe400000012ff */
[----:B------:R-:W-:Y:S02]  /*e420*/  SHF.R.U64 R126, R126, 0x3, RZ ;  /* 0x000000037e7e7819 */ /* 0x000fe400000012ff */
[----:B------:R-:W-:Y:S02]  /*e430*/  LOP3.LUT R36, R37, 0x380, RZ, 0xc0, !PT ;  /* 0x0000038025247812 */ /* 0x000fe400078ec0ff */
[----:B------:R-:W-:Y:S02]  /*e440*/  LOP3.LUT R68, R69, 0x380, RZ, 0xc0, !PT ;  /* 0x0000038045447812 */ /* 0x000fe400078ec0ff */
[----:B------:R-:W-:Y:S01]  /*e450*/  LOP3.LUT R48, R48, R49, RZ, 0x3c, !PT ;  /* 0x0000003130307212 */ /* 0x000fe200078e3cff */
[--C-:B------:R-:W-:Y:S01]  /*e460*/  IMAD.X R49, RZ, RZ, R5.reuse, P0 ;  /* 0x000000ffff317224 */ /* 0x100fe200000e0605 */
[----:B------:R-:W-:Y:S01]  /*e470*/  LOP3.LUT R64, R64, R65, RZ, 0x3c, !PT ;  /* 0x0000004140407212 */ /* 0x000fe200078e3cff */
[----:B------:R-:W-:Y:S01]  /*e480*/  IMAD.X R65, RZ, RZ, R5, P6 ;  /* 0x000000ffff417224 */ /* 0x000fe200030e0605 */
[----:B------:R-:W-:-:S02]  /*e490*/  LOP3.LUT R100, R100, R101, RZ, 0x3c, !PT ;  /* 0x0000006564647212 */ /* 0x000fc400078e3cff */
[----:B------:R-:W-:Y:S01]  /*e4a0*/  LOP3.LUT R122, R122, R123, RZ, 0x3c, !PT ;  /* 0x0000007b7a7a7212 */ /* 0x000fe200078e3cff */
[--C-:B------:R-:W-:Y:S01]  /*e4b0*/  IMAD.X R123, RZ, RZ, R5.reuse, P4 ;  /* 0x000000ffff7b7224 */ /* 0x100fe200020e0605 */
[----:B------:R-:W-:Y:S01]  /*e4c0*/  LOP3.LUT R126, R126, R127, RZ, 0x3c, !PT ;  /* 0x0000007f7e7e7212 */ /* 0x000fe200078e3cff */
[----:B------:R-:W-:Y:S01]  /*e4d0*/  IMAD.X R127, RZ, RZ, R5, P3 ;  /* 0x000000ffff7f7224 */ /* 0x000fe200018e0605 */
[----:B------:R-:W-:Y:S02]  /*e4e0*/  SHF.R.U64 R36, R36, 0x3, RZ ;  /* 0x0000000324247819 */ /* 0x000fe400000012ff */
[----:B------:R-:W-:Y:S02]  /*e4f0*/  IADD3.X R101, RZ, R5, RZ, P5, !PT ;  /* 0x00000005ff657210 */ /* 0x000fe40002ffe4ff */
[----:B------:R-:W-:Y:S02]  /*e500*/  SHF.R.U64 R68, R68, 0x3, RZ ;  /* 0x0000000344447819 */ /* 0x000fe400000012ff */
[----:B------:R-:W-:-:S02]  /*e510*/  IADD3 R139, P0, R4, 0x6000, RZ ;  /* 0x00006000048b7810 */ /* 0x000fc40007f1e0ff */
[C---:B------:R-:W-:Y:S02]  /*e520*/  IADD3 R143, P6, R4.reuse, 0x6020, RZ ;  /* 0x00006020048f7810 */ /* 0x040fe40007fde0ff */
[C---:B------:R-:W-:Y:S02]  /*e530*/  IADD3 R9, P5, R4.reuse, 0x6040, RZ ;  /* 0x0000604004097810 */ /* 0x040fe40007fbe0ff */
[----:B------:R-:W-:Y:S02]  /*e540*/  IADD3 R11, P4, R4, 0x6060, RZ ;  /* 0x00006060040b7810 */ /* 0x000fe40007f9e0ff */
[----:B------:R-:W-:Y:S02]  /*e550*/  IADD3 R21, P3, R96, 0x1000, RZ ;  /* 0x0000100060157810 */ /* 0x000fe40007f7e0ff */
[----:B------:R-:W-:Y:S01]  /*e560*/  LOP3.LUT R36, R36, R37, RZ, 0x3c, !PT ;  /* 0x0000002524247212 */ /* 0x000fe200078e3cff */
[----:B------:R-:W-:Y:S01]  /*e570*/  IMAD.X R37, RZ, RZ, R97, P1 ;  /* 0x000000ffff257224 */ /* 0x000fe200008e0661 */
[----:B------:R-:W-:-:S02]  /*e580*/  LOP3.LUT R68, R68, R69, RZ, 0x3c, !PT ;  /* 0x0000004544447212 */ /* 0x000fc400078e3cff */
[----:B------:R-:W-:Y:S02]  /*e590*/  LOP3.LUT R138, R139, 0x380, RZ, 0xc0, !PT ;  /* 0x000003808b8a7812 */ /* 0x000fe400078ec0ff */
[----:B------:R-:W-:Y:S02]  /*e5a0*/  LOP3.LUT R142, R143, 0x380, RZ, 0xc0, !PT ;  /* 0x000003808f8e7812 */ /* 0x000fe400078ec0ff */
[----:B------:R-:W-:Y:S02]  /*e5b0*/  LOP3.LUT R8, R9, 0x380, RZ, 0xc0, !PT ;  /* 0x0000038009087812 */ /* 0x000fe400078ec0ff */
[----:B------:R-:W-:Y:S02]  /*e5c0*/  LOP3.LUT R10, R11, 0x380, RZ, 0xc0, !PT ;  /* 0x000003800b0a7812 */ /* 0x000fe400078ec0ff */
[----:B------:R-:W-:Y:S02]  /*e5d0*/  LOP3.LUT R20, R21, 0x380, RZ, 0xc0, !PT ;  /* 0x0000038015147812 */ /* 0x000fe400078ec0ff */
[----:B------:R-:W-:-:S02]  /*e5e0*/  IADD3 R73, P1, R96, 0xa000, RZ ;  /* 0x0000a00060497810 */ /* 0x000fc40007f3e0ff */
[----:B------:R-:W-:Y:S02]  /*e5f0*/  LOP3.LUT R69, R4, 0x380, RZ, 0xc0, !PT ;  /* 0x0000038004457812 */ /* 0x000fe400078ec0ff */
[----:B------:R-:W-:Y:S02]  /*e600*/  SHF.R.U64 R138, R138, 0x3, RZ ;  /* 0x000000038a8a7819 */ /* 0x000fe400000012ff */
[----:B------:R-:W-:Y:S02]  /*e610*/  SHF.R.U64 R142, R142, 0x3, RZ ;  /* 0x000000038e8e7819 */ /* 0x000fe400000012ff */
[----:B------:R-:W-:Y:S02]  /*e620*/  SHF.R.U64 R8, R8, 0x3, RZ ;  /* 0x0000000308087819 */ /* 0x000fe400000012ff */
[----:B------:R-:W-:Y:S02]  /*e630*/  SHF.R.U64 R10, R10, 0x3, RZ ;  /* 0x000000030a0a7819 */ /* 0x000fe400000012ff */
[----:B------:R-:W-:-:S02]  /*e640*/  SHF.R.U64 R20, R20, 0x3, RZ ;  /* 0x0000000314147819 */ /* 0x000fc400000012ff */
[----:B------:R-:W-:Y:S02]  /*e650*/  LOP3.LUT R72, R73, 0x380, RZ, 0xc0, !PT ;  /* 0x0000038049487812 */ /* 0x000fe400078ec0ff */
[----:B------:R-:W-:Y:S02]  /*e660*/  SHF.R.U64 R69, R69, 0x3, RZ ;  /* 0x0000000345457819 */ /* 0x000fe400000012ff */
[----:B------:R-:W-:Y:S01]  /*e670*/  LOP3.LUT R138, R138, R139, RZ, 0x3c, !PT ;  /* 0x0000008b8a8a7212 */ /* 0x000fe200078e3cff */
[--C-:B------:R-:W-:Y:S01]  /*e680*/  IMAD.X R139, RZ, RZ, R5.reuse, P0 ;  /* 0x000000ffff8b7224 */ /* 0x100fe200000e0605 */
[----:B------:R-:W-:Y:S02]  /*e690*/  LOP3.LUT R142, R142, R143, RZ, 0x3c, !PT ;  /* 0x0000008f8e8e7212 */ /* 0x000fe400078e3cff */
[----:B------:R-:W-:Y:S01]  /*e6a0*/  LOP3.LUT R8, R8, R9, RZ, 0x3c, !PT ;  /* 0x0000000908087212 */ /* 0x000fe200078e3cff */
[--C-:B------:R-:W-:Y:S01]  /*e6b0*/  IMAD.X R9, RZ, RZ, R5.reuse, P5 ;  /* 0x000000ffff097224 */ /* 0x100fe200028e0605 */
[----:B------:R-:W-:Y:S01]  /*e6c0*/  LOP3.LUT R10, R10, R11, RZ, 0x3c, !PT ;  /* 0x0000000b0a0a7212 */ /* 0x000fe200078e3cff */
[----:B------:R-:W-:Y:S01]  /*e6d0*/  IMAD.X R11, RZ, RZ, R5, P4 ;  /* 0x000000ffff0b7224 */ /* 0x000fe200020e0605 */
[----:B------:R-:W-:Y:S01]  /*e6e0*/  LOP3.LUT R20, R20, R21, RZ, 0x3c, !PT ;  /* 0x0000001514147212 */ /* 0x000fe200078e3cff */
[----:B------:R-:W-:Y:S01]  /*e6f0*/  IMAD.X R21, RZ, RZ, R97, P3 ;  /* 0x000000ffff157224 */ /* 0x000fe200018e0661 */
[----:B------:R-:W-:-:S02]  /*e700*/  SHF.R.U64 R72, R72, 0x3, RZ ;  /* 0x0000000348487819 */ /* 0x000fc400000012ff */
[----:B------:R-:W-:Y:S01]  /*e710*/  LOP3.LUT R4, R69, R4, RZ, 0x3c, !PT ;  /* 0x0000000445047212 */ /* 0x000fe200078e3cff */
[----:B------:R-:W-:Y:S01]  /*e720*/  IMAD.X R69, RZ, RZ, R97, P2 ;  /* 0x000000ffff457224 */ /* 0x000fe200010e0661 */
[----:B------:R-:W-:Y:S02]  /*e730*/  IADD3.X R143, RZ, R5, RZ, P6, !PT ;  /* 0x00000005ff8f7210 */ /* 0x000fe400037fe4ff */
[C---:B------:R-:W-:Y:S02]  /*e740*/  IADD3 R41, P0, R96.reuse, 0x4000, RZ ;  /* 0x0000400060297810 */ /* 0x040fe40007f1e0ff */
[C---:B------:R-:W-:Y:S02]  /*e750*/  IADD3 R45, P6, R96.reuse, 0x5000, RZ ;  /* 0x00005000602d7810 */ /* 0x040fe40007fde0ff */
[C---:B------:R-:W-:Y:S02]  /*e760*/  IADD3 R53, P5, R96.reuse, 0x6000, RZ ;  /* 0x0000600060357810 */ /* 0x040fe40007fbe0ff */
[----:B------:R-:W-:-:S02]  /*e770*/  IADD3 R57, P4, R96, 0x7000, RZ ;  /* 0x0000700060397810 */ /* 0x000fc40007f9e0ff */
[----:B------:R-:W-:Y:S02]  /*e780*/  IADD3 R61, P3, R96, 0x8000, RZ ;  /* 0x00008000603d7810 */ /* 0x000fe40007f7e0ff */
[----:B------:R-:W-:Y:S02]  /*e790*/  LOP3.LUT R72, R72, R73, RZ, 0x3c, !PT ;  /* 0x0000004948487212 */ /* 0x000fe400078e3cff */
[----:B------:R-:W-:Y:S01]  /*e7a0*/  MOV R224, R4 ;  /* 0x0000000400e07202 */ /* 0x000fe20000000f00 */
[----:B------:R-:W0:Y:S01]  /*e7b0*/  SHFL.IDX PT, R73, R213, RZ, 0x1f ;  /* 0x00001fffd5497589 */ /* 0x000e2200000e0000 */
[----:B------:R-:W-:Y:S02]  /*e7c0*/  F2FP.F16.F32.PACK_AB R4, R207, R210 ;  /* 0x000000d2cf04723e */ /* 0x000fe400000000ff */
[----:B------:R-:W-:Y:S02]  /*e7d0*/  F2FP.F16.F32.PACK_AB R5, R27, R26 ;  /* 0x0000001a1b05723e */ /* 0x000fe400000000ff */
[----:B------:R-:W-:-:S02]  /*e7e0*/  LOP3.LUT R40, R41, 0x380, RZ, 0xc0, !PT ;  /* 0x0000038029287812 */ /* 0x000fc400078ec0ff */
[----:B------:R-:W-:Y:S01]  /*e7f0*/  LOP3.LUT R44, R45, 0x380, RZ, 0xc0, !PT ;  /* 0x000003802d2c7812 */ /* 0x000fe200078ec0ff */
[----:B------:R1:W-:Y:S01]  /*e800*/  STSM.16.M88.4 [R224], R4 ;  /* 0x00000004e0007844 */ /* 0x0003e20000000200 */
        /* <DEDUP_REMOVED lines=9> */
[----:B------:R-:W-:Y:S02]  /*e8a0*/  MOV R26, R12 ;  /* 0x0000000c001a7202 */ /* 0x000fe40000000f00 */
[----:B-1----:R-:W-:-:S02]  /*e8b0*/  F2FP.F16.F32.PACK_AB R4, R205, R209 ;  /* 0x000000d1cd04723e */ /* 0x002fc400000000ff */
[----:B------:R-:W-:Y:S02]  /*e8c0*/  F2FP.F16.F32.PACK_AB R5, R35, R34 ;  /* 0x000000222305723e */ /* 0x000fe400000000ff */
[----:B------:R-:W-:Y:S02]  /*e8d0*/  F2FP.F16.F32.PACK_AB R6, R203, R206 ;  /* 0x000000cecb06723e */ /* 0x000fe400000000ff */
[----:B------:R-:W-:Y:S02]  /*e8e0*/  F2FP.F16.F32.PACK_AB R7, R39, R38 ;  /* 0x000000262707723e */ /* 0x000fe400000000ff */
[----:B------:R-:W-:Y:S02]  /*e8f0*/  SHF.R.U64 R27, R27, 0x3, RZ ;  /* 0x000000031b1b7819 */ /* 0x000fe400000012ff */
[----:B------:R-:W-:Y:S01]  /*e900*/  LOP3.LUT R40, R40, R41, RZ, 0x3c, !PT ;  /* 0x0000002928287212 */ /* 0x000fe200078e3cff */
        /* <DEDUP_REMOVED lines=9> */
[----:B------:R-:W-:-:S02]  /*e9a0*/  MOV R34, R8 ;  /* 0x0000000800227202 */ /* 0x000fc40000000f00 */
[----:B------:R-:W-:Y:S02]  /*e9b0*/  MOV R35, R10 ;  /* 0x0000000a00237202 */ /* 0x000fe40000000f00 */
[----:B------:R-:W-:Y:S02]  /*e9c0*/  IADD3.X R41, RZ, R97, RZ, P0, !PT ;  /* 0x00000061ff297210 */ /* 0x000fe400007fe4ff */
[----:B------:R-:W-:Y:S02]  /*e9d0*/  MOV R152, R14 ;  /* 0x0000000e00987202 */ /* 0x000fe40000000f00 */
[----:B------:R-:W-:Y:S02]  /*e9e0*/  F2FP.F16.F32.PACK_AB R8, R201, R204 ;  /* 0x000000ccc908723e */ /* 0x000fe400000000ff */
[----:B------:R-:W-:Y:S02]  /*e9f0*/  F2FP.F16.F32.PACK_AB R9, R43, R42 ;  /* 0x0000002a2b09723e */ /* 0x000fe400000000ff */
[----:B------:R-:W-:-:S02]  /*ea00*/  F2FP.F16.F32.PACK_AB R10, R199, R202 ;  /* 0x000000cac70a723e */ /* 0x000fc400000000ff */
[----:B------:R-:W-:Y:S02]  /*ea10*/  F2FP.F16.F32.PACK_AB R11, R47, R46 ;  /* 0x0000002e2f0b723e */ /* 0x000fe400000000ff */
[C---:B------:R-:W-:Y:S02]  /*ea20*/  IADD3 R77, P0, R96.reuse, 0xb000, RZ ;  /* 0x0000b000604d7810 */ /* 0x040fe40007f1e0ff */
[C---:B------:R-:W-:Y:S01]  /*ea30*/  IADD3 R81, P6, R96.reuse, 0xc000, RZ ;  /* 0x0000c00060517810 */ /* 0x040fe20007fde0ff */
[----:B------:R-:W-:Y:S01]  /*ea40*/  STSM.16.M88.4 [R152], R8 ;  /* 0x0000000898007844 */ /* 0x000fe20000000200 */
[C---:B------:R-:W-:Y:S02]  /*ea50*/  IADD3 R85, P5, R96.reuse, 0xd000, RZ ;  /* 0x0000d00060557810 */ /* 0x040fe40007fbe0ff */
[C---:B------:R-:W-:Y:S02]  /*ea60*/  IADD3 R89, P4, R96.reuse, 0xe000, RZ ;  /* 0x0000e00060597810 */ /* 0x040fe40007f9e0ff */
[----:B------:R-:W-:-:S02]  /*ea70*/  IADD3 R92, P3, R96, 0xf000, RZ ;  /* 0x0000f000605c7810 */ /* 0x000fc40007f7e0ff */
[----:B------:R-:W-:Y:S02]  /*ea80*/  MOV R207, R24 ;  /* 0x0000001800cf7202 */ /* 0x000fe40000000f00 */
[----:B------:R-:W-:Y:S02]  /*ea90*/  F2FP.F16.F32.PACK_AB R12, R197, R200 ;  /* 0x000000c8c50c723e */ /* 0x000fe400000000ff */
[----:B------:R-:W-:Y:S02]  /*eaa0*/  F2FP.F16.F32.PACK_AB R13, R51, R50 ;  /* 0x00000032330d723e */ /* 0x000fe400000000ff */
[----:B------:R-:W-:Y:S02]  /*eab0*/  F2FP.F16.F32.PACK_AB R14, R195, R198 ;  /* 0x000000c6c30e723e */ /* 0x000fe400000000ff */
[----:B------:R-:W-:Y:S02]  /*eac0*/  F2FP.F16.F32.PACK_AB R15, R55, R54 ;  /* 0x00000036370f723e */ /* 0x000fe400000000ff */
[----:B------:R-:W-:-:S02]  /*ead0*/  LOP3.LUT R96, R27, R96, RZ, 0x3c, !PT ;  /* 0x000000601b607212 */ /* 0x000fc400078e3cff */
[----:B------:R-:W-:Y:S01]  /*eae0*/  MOV R208, R28 ;  /* 0x0000001c00d07202 */ /* 0x000fe20000000f00 */
[----:B------:R-:W-:Y:S01]  /*eaf0*/  STSM.16.M88.4 [R207], R12 ;  /* 0x0000000ccf007844 */ /* 0x000fe20000000200 */
[----:B-1----:R-:W-:Y:S02]  /*eb00*/  F2FP.F16.F32.PACK_AB R4, R193, R196 ;  /* 0x000000c4c104723e */ /* 0x002fe400000000ff */
[----:B------:R-:W-:Y:S02]  /*eb10*/  F2FP.F16.F32.PACK_AB R5, R59, R58 ;  /* 0x0000003a3b05723e */ /* 0x000fe400000000ff */
[----:B------:R-:W-:Y:S02]  /*eb20*/  F2FP.F16.F32.PACK_AB R6, R191, R194 ;  /* 0x000000c2bf06723e */ /* 0x000fe400000000ff */
[----:B------:R-:W-:Y:S02]  /*eb30*/  F2FP.F16.F32.PACK_AB R7, R63, R62 ;  /* 0x0000003e3f07723e */ /* 0x000fe400000000ff */
[----:B------:R-:W-:-:S02]  /*eb40*/  MOV R48, R48 ;  /* 0x0000003000307202 */ /* 0x000fc40000000f00 */
[----:B------:R-:W-:Y:S01]  /*eb50*/  F2FP.F16.F32.PACK_AB R24, R182, R192 ;  /* 0x000000c0b618723e */ /* 0x000fe200000000ff */
[----:B------:R-:W-:Y:S01]  /*eb60*/  STSM.16.M88.4 [R208], R4 ;  /* 0x00000004d0007844 */ /* 0x000fe20000000200 */
[----:B------:R-:W-:Y:S02]  /*eb70*/  F2FP.F16.F32.PACK_AB R25, R67, R66 ;  /* 0x000000424319723e */ /* 0x000fe400000000ff */
[----:B------:R-:W-:Y:S02]  /*eb80*/  F2FP.F16.F32.PACK_AB R26, R180, R183 ;  /* 0x000000b7b41a723e */ /* 0x000fe400000000ff */
[----:B------:R-:W-:Y:S02]  /*eb90*/  F2FP.F16.F32.PACK_AB R27, R71, R70 ;  /* 0x00000046471b723e */ /* 0x000fe400000000ff */
[----:B------:R-:W-:Y:S02]  /*eba0*/  MOV R64, R64 ;  /* 0x0000004000407202 */ /* 0x000fe40000000f00 */
[----:B------:R-:W-:Y:S01]  /*ebb0*/  F2FP.F16.F32.PACK_AB R28, R178, R181 ;  /* 0x000000b5b21c723e */ /* 0x000fe200000000ff */
[----:B------:R1:W-:Y:S01]  /*ebc0*/  STSM.16.M88.4 [R48], R24 ;  /* 0x0000001830007844 */ /* 0x0003e20000000200 */
[----:B------:R-:W-:-:S02]  /*ebd0*/  F2FP.F16.F32.PACK_AB R29, R75, R74 ;  /* 0x0000004a4b1d723e */ /* 0x000fc400000000ff */
[----:B------:R-:W-:Y:S02]  /*ebe0*/  MOV R100, R100 ;  /* 0x0000006400647202 */ /* 0x000fe40000000f00 */
[----:B------:R-:W-:Y:S01]  /*ebf0*/  F2FP.F16.F32.PACK_AB R49, R83, R82 ;  /* 0x000000525331723e */ /* 0x000fe200000000ff */
[----:B------:R2:W-:Y:S01]  /*ec00*/  STSM.16.M88.4 [R64], R28 ;  /* 0x0000001c40007844 */ /* 0x0005e20000000200 */
[----:B------:R-:W-:Y:S02]  /*ec10*/  F2FP.F16.F32.PACK_AB R50, R172, R175 ;  /* 0x000000afac32723e */ /* 0x000fe400000000ff */
[----:B------:R-:W-:Y:S02]  /*ec20*/  F2FP.F16.F32.PACK_AB R51, R87, R86 ;  /* 0x000000565733723e */ /* 0x000fe400000000ff */
[----:B------:R-:W-:Y:S02]  /*ec30*/  MOV R122, R122 ;  /* 0x0000007a007a7202 */ /* 0x000fe40000000f00 */
[----:B------:R-:W-:-:S02]  /*ec40*/  F2FP.F16.F32.PACK_AB R65, R91, R90 ;  /* 0x0000005a5b41723e */ /* 0x000fc400000000ff */
[----:B------:R-:W-:Y:S02]  /*ec50*/  F2FP.F16.F32.PACK_AB R66, R168, R171 ;  /* 0x000000aba842723e */ /* 0x000fe400000000ff */
[----:B-1----:R-:W-:Y:S02]  /*ec60*/  F2FP.F16.F32.PACK_AB R48, R174, R177 ;  /* 0x000000b1ae30723e */ /* 0x002fe400000000ff */
[----:B------:R-:W-:Y:S02]  /*ec70*/  F2FP.F16.F32.PACK_AB R67, R95, R94 ;  /* 0x0000005e5f43723e */ /* 0x000fe400000000ff */
[----:B------:R-:W-:Y:S01]  /*ec80*/  MOV R126, R126 ;  /* 0x0000007e007e7202 */ /* 0x000fe20000000f00 */
[----:B------:R-:W-:Y:S01]  /*ec90*/  STSM.16.M88.4 [R100], R48 ;  /* 0x0000003064007844 */ /* 0x000fe20000000200 */
[----:B--2---:R-:W-:Y:S02]  /*eca0*/  F2FP.F16.F32.PACK_AB R64, R170, R173 ;  /* 0x000000adaa40723e */ /* 0x004fe400000000ff */
[----:B------:R-:W-:-:S02]  /*ecb0*/  F2FP.F16.F32.PACK_AB R4, R166, R169 ;  /* 0x000000a9a604723e */ /* 0x000fc400000000ff */
[----:B------:R-:W-:Y:S01]  /*ecc0*/  F2FP.F16.F32.PACK_AB R5, R99, R98 ;  /* 0x000000626305723e */ /* 0x000fe200000000ff */
[----:B------:R1:W-:Y:S01]  /*ecd0*/  STSM.16.M88.4 [R122], R64 ;  /* 0x000000407a007844 */ /* 0x0003e20000000200 */
[----:B------:R-:W-:Y:S02]  /*ece0*/  F2FP.F16.F32.PACK_AB R6, R156, R167 ;  /* 0x000000a79c06723e */ /* 0x000fe400000000ff */
[----:B------:R-:W-:Y:S02]  /*ecf0*/  F2FP.F16.F32.PACK_AB R7, R103, R102 ;  /* 0x000000666707723e */ /* 0x000fe400000000ff */
[----:B------:R-:W-:Y:S02]  /*ed00*/  MOV R130, R130 ;  /* 0x0000008200827202 */ /* 0x000fe40000000f00 */
[----:B------:R-:W-:Y:S01]  /*ed10*/  F2FP.F16.F32.PACK_AB R8, R105, R158 ;  /* 0x0000009e6908723e */ /* 0x000fe200000000ff */
[----:B------:R2:W-:Y:S01]  /*ed20*/  STSM.16.M88.4 [R126], R4 ;  /* 0x000000047e007844 */ /* 0x0005e20000000200 */
[----:B------:R-:W-:-:S02]  /*ed30*/  F2FP.F16.F32.PACK_AB R9, R107, R106 ;  /* 0x0000006a6b09723e */ /* 0x000fc400000000ff */
[----:B------:R-:W-:Y:S02]  /*ed40*/  F2FP.F16.F32.PACK_AB R10, R109, R154 ;  /* 0x0000009a6d0a723e */ /* 0x000fe400000000ff */
[----:B------:R-:W-:Y:S02]  /*ed50*/  F2FP.F16.F32.PACK_AB R11, R111, R110 ;  /* 0x0000006e6f0b723e */ /* 0x000fe400000000ff */
[----:B0-----:R-:W-:Y:S02]  /*ed60*/  ISETP.NE.AND P2, PT, R73, RZ, PT ;  /* 0x000000ff4900720c */ /* 0x001fe40003f45270 */
[----:B------:R-:W-:Y:S01]  /*ed70*/  MOV R134, R134 ;  /* 0x0000008600867202 */ /* 0x000fe20000000f00 */
[----:B------:R0:W-:Y:S01]  /*ed80*/  STSM.16.M88.4 [R130], R8 ;  /* 0x0000000882007844 */ /* 0x0001e20000000200 */
[----:B------:R-:W-:Y:S02]  /*ed90*/  MOV R138, R138 ;  /* 0x0000008a008a7202 */ /* 0x000fe40000000f00 */
[----:B-1----:R-:W-:Y:S01]  /*eda0*/  F2FP.F16.F32.PACK_AB R122, R125, R124 ;  /* 0x0000007c7d7a723e */ /* 0x002fe200000000ff */
[----:B------:R1:W-:Y:S01]  /*edb0*/  STSM.16.M88.4 [R134], R112 ;  /* 0x0000007086007844 */ /* 0x0003e20000000200 */
[----:B------:R-:W-:-:S02]  /*edc0*/  F2FP.F16.F32.PACK_AB R123, R155, R153 ;  /* 0x000000999b7b723e */ /* 0x000fc400000000ff */
[----:B------:R-:W-:Y:S02]  /*edd0*/  MOV R142, R142 ;  /* 0x0000008e008e7202 */ /* 0x000fe40000000f00 */
[----:B------:R-:W-:Y:S01]  /*ede0*/  F2FP.F16.F32.PACK_AB R131, R161, R160 ;  /* 0x000000a0a183723e */ /* 0x000fe200000000ff */
[----:B------:R1:W-:Y:S01]  /*edf0*/  STSM.16.M88.4 [R138], R120 ;  /* 0x000000788a007844 */ /* 0x0003e20000000200 */
[----:B--2---:R-:W-:Y:S02]  /*ee00*/  F2FP.F16.F32.PACK_AB R4, R137, R136 ;  /* 0x000000888904723e */ /* 0x004fe400000000ff */
[----:B------:R-:W-:Y:S02]  /*ee10*/  F2FP.F16.F32.PACK_AB R5, R163, R162 ;  /* 0x000000a2a305723e */ /* 0x000fe400000000ff */
[----:B------:R-:W-:Y:S02]  /*ee20*/  F2FP.F16.F32.PACK_AB R6, R141, R140 ;  /* 0x0000008c8d06723e */ /* 0x000fe400000000ff */
[----:B0-----:R-:W-:-:S02]  /*ee30*/  F2FP.F16.F32.PACK_AB R130, R133, R132 ;  /* 0x000000848582723e */ /* 0x001fc400000000ff */
[----:B------:R-:W-:Y:S02]  /*ee40*/  F2FP.F16.F32.PACK_AB R7, R165, R164 ;  /* 0x000000a4a507723e */ /* 0x000fe400000000ff */
[----:B------:R-:W-:Y:S01]  /*ee50*/  LOP3.LUT R76, R77, 0x380, RZ, 0xc0, !PT ;  /* 0x000003804d4c7812 */ /* 0x000fe200078ec0ff */
[----:B------:R1:W-:Y:S01]  /*ee60*/  STSM.16.M88.4 [R142], R128 ;  /* 0x000000808e007844 */ /* 0x0003e20000000200 */
[----:B------:R-:W-:Y:S02]  /*ee70*/  LOP3.LUT R80, R81, 0x380, RZ, 0xc0, !PT ;  /* 0x0000038051507812 */ /* 0x000fe400078ec0ff */
[----:B------:R-:W-:Y:S01]  /*ee80*/  LOP3.LUT R84, R85, 0x380, RZ, 0xc0, !PT ;  /* 0x0000038055547812 */ /* 0x000fe200078ec0ff */
[----:B------:R1:W-:Y:S01]  /*ee90*/  STSM.16.M88.4 [R34], R4 ;  /* 0x0000000422007844 */ /* 0x0003e20000000200 */
[----:B------:R-:W-:Y:S02]  /*eea0*/  LOP3.LUT R88, R89, 0x380, RZ, 0xc0, !PT ;  /* 0x0000038059587812 */ /* 0x000fe400078ec0ff */
[----:B------:R-:W-:Y:S01]  /*eeb0*/  LOP3.LUT R93, R92, 0x380, RZ, 0xc0, !PT ;  /* 0x000003805c5d7812 */ /* 0x000fe200078ec0ff */
[----:B------:R1:W-:Y:S01]  /*eec0*/  STSM.16.M88.4 [R35], R144 ;  /* 0x0000009023007844 */ /* 0x0003e20000000200 */
[----:B------:R-:W-:-:S02]  /*eed0*/  SHF.R.U64 R76, R76, 0x3, RZ ;  /* 0x000000034c4c7819 */ /* 0x000fc400000012ff */
[----:B------:R-:W-:Y:S02]  /*eee0*/  SHF.R.U64 R80, R80, 0x3, RZ ;  /* 0x0000000350507819 */ /* 0x000fe400000012ff */
[----:B------:R-:W-:Y:S02]  /*eef0*/  SHF.R.U64 R84, R84, 0x3, RZ ;  /* 0x0000000354547819 */ /* 0x000fe400000012ff */
        /* <DEDUP_REMOVED lines=12> */
[----:B------:R-:W-:Y:S01]  /*efc0*/  IADD3.X R73, RZ, R97, RZ, P1, !PT ;  /* 0x00000061ff497210 */ /* 0x000fe20000ffe4ff */
[----:B------:R-:W-:Y:S06]  /*efd0*/  BAR.SYNC.DEFER_BLOCKING 0x1, 0x100 ;  /* 0x0044000000007b1d */ /* 0x000fec0000010000 */
[----:B-1----:R-:W-:Y:S05]  /*efe0*/  @P2 BRA `(.L_x_1746) ;  /* 0x0000000000b82947 */ /* 0x002fea0003800000 */
[----:B------:R-:W0:Y:S01]  /*eff0*/  LDC R8, c[0x0][0xbe8] ;  /* 0x0002fa00ff087b82 */ /* 0x000e220000000800 */
[----:B------:R-:W-:Y:S01]  /*f000*/  IADD3 R10, R185, UR44, RZ ;  /* 0x0000002cb90a7c10 */ /* 0x000fe2000fffe0ff */
[----:B------:R-:W-:Y:S01]  /*f010*/  ULDC.64 UR8, c[0x0][0xb90] ;  /* 0x0002e40000087ab9 */ /* 0x000fe20000000a00 */
[----:B------:R-:W-:Y:S01]  /*f020*/  ULDC.64 UR10, c[0x0][0xb98] ;  /* 0x0002e600000a7ab9 */ /* 0x000fe20000000a00 */
[----:B------:R-:W-:Y:S01]  /*f030*/  UIMAD UR5, UR12, UR8, URZ ;  /* 0x000000080c0572a4 */ /* 0x000fe2000f8e023f */
[----:B------:R-:W-:Y:S01]  /*f040*/  IMAD.MOV R9, RZ, RZ, -R17 ;  /* 0x000000ffff097224 */ /* 0x000fe200078e0a11 */
[----:B------:R-:W-:Y:S01]  /*f050*/  UIMAD.WIDE.U32 UR6, UR45, UR8, URZ ;  /* 0x000000082d0672a5 */ /* 0x000fe2000f8e003f */
[----:B------:R-:W-:Y:S01]  /*f060*/  IMAD.MOV.U32 R4, RZ, RZ, R10 ;  /* 0x000000ffff047224 */ /* 0x000fe200078e000a */
[----:B------:R-:W-:Y:S01]  /*f070*/  UIMAD UR5, UR45, UR9, UR5 ;  /* 0x000000092d0572a4 */ /* 0x000fe2000f8e0205 */
[----:B------:R-:W-:Y:S01]  /*f080*/  IADD3 R13, R16, UR44, RZ ;  /* 0x0000002c100d7c10 */ /* 0x000fe2000fffe0ff */
[----:B------:R-:W-:-:S02]  /*f090*/  UIMAD UR8, UR13, UR10, URZ ;  /* 0x0000000a0d0872a4 */ /* 0x000fc4000f8e023f */
[----:B------:R-:W-:Y:S02]  /*f0a0*/  UIADD3 UR7, UR7, UR5, URZ ;  /* 0x0000000507077290 */ /* 0x000fe4000fffe03f */
[----:B------:R-:W-:Y:S02]  /*f0b0*/  UIMAD UR8, UR43, UR11, UR8 ;  /* 0x0000000b2b0872a4 */ /* 0x000fe4000f8e0208 */
[----:B------:R-:W-:Y:S01]  /*f0c0*/  UIMAD.WIDE.U32 UR6, UR43, UR10, UR6 ;  /* 0x0000000a2b0672a5 */ /* 0x000fe2000f8e0006 */
[----:B------:R-:W-:Y:S01]  /*f0d0*/  ULDC UR5, c[0x0][0xa88] ;  /* 0x0002a20000057ab9 */ /* 0x000fe20000000800 */
[----:B0-----:R-:W-:-:S13]  /*f0e0*/  ISETP.NE.AND P0, PT, R8, 0x1, PT ;  /* 0x000000010800780c */ /* 0x001fda0003f05270 */
[----:B------:R-:W0:Y:S08]  /*f0f0*/  @P0 LDC R5, c[0x0][0xbec] ;  /* 0x0002fb00ff050b82 */ /* 0x000e300000000800 */
[----:B------:R-:W1:Y:S01]  /*f100*/  @P0 LDC R6, c[0x0][0xbf0] ;  /* 0x0002fc00ff060b82 */ /* 0x000e620000000800 */
[----:B0-----:R-:W-:-:S05]  /*f110*/  @P0 IMAD.HI.U32 R5, R10, R5, RZ ;  /* 0x000000050a050227 */ /* 0x001fca00078e00ff */
[----:B-1----:R-:W-:-:S04]  /*f120*/  @P0 SHF.R.U32.HI R4, RZ, R6, R5 ;  /* 0x00000006ff040219 */ /* 0x002fc80000011605 */
[--C-:B------:R-:W-:Y:S01]  /*f130*/  SHF.R.S32.HI R5, RZ, 0x1f, R4.reuse ;  /* 0x0000001fff057819 */ /* 0x100fe20000011404 */
[----:B------:R-:W-:Y:S01]  /*f140*/  IMAD.MOV R7, RZ, RZ, -R4 ;  /* 0x000000ffff077224 */ /* 0x000fe200078e0a04 */
[----:B------:R-:W-:-:S03]  /*f150*/  IADD3 R4, P0, R4, UR6, RZ ;  /* 0x0000000604047c10 */ /* 0x000fc6000ff1e0ff */
[C---:B------:R-:W-:Y:S02]  /*f160*/  IMAD R7, R8.reuse, R7, R10 ;  /* 0x0000000708077224 */ /* 0x040fe400078e020a */
[----:B------:R-:W-:Y:S02]  /*f170*/  IMAD.U32 R10, RZ, RZ, UR8 ;  /* 0x00000008ff0a7e24 */ /* 0x000fe4000f8e00ff */
[----:B------:R-:W-:Y:S01]  /*f180*/  IMAD R8, R8, UR5, RZ ;  /* 0x0000000508087c24 */ /* 0x000fe2000f8e02ff */
[----:B------:R-:W-:Y:S02]  /*f190*/  SHF.R.S32.HI R6, RZ, 0x1f, R7 ;  /* 0x0000001fff067819 */ /* 0x000fe40000011407 */
[----:B------:R-:W-:Y:S01]  /*f1a0*/  IADD3.X R5, R5, UR7, R10, P0, !PT ;  /* 0x0000000705057c10 */ /* 0x000fe200087fe40a */
[----:B------:R-:W-:Y:S02]  /*f1b0*/  ULDC.64 UR6, c[0x0][0xb88] ;  /* 0x0002e20000067ab9 */ /* 0x000fe40000000a00 */
[----:B------:R-:W-:-:S02]  /*f1c0*/  IMAD R6, R6, UR6, RZ ;  /* 0x0000000606067c24 */ /* 0x000fc4000f8e02ff */
[----:B------:R-:W-:-:S04]  /*f1d0*/  IMAD.WIDE.U32 R4, R7, UR6, R4 ;  /* 0x0000000607047c25 */ /* 0x000fc8000f8e0004 */
[----:B------:R-:W-:Y:S01]  /*f1e0*/  IMAD R7, R7, UR7, R6 ;  /* 0x0000000707077c24 */ /* 0x000fe2000f8e0206 */
[----:B------:R-:W-:Y:S02]  /*f1f0*/  ULDC.64 UR6, c[0x0][0xb50] ;  /* 0x0002d40000067ab9 */ /* 0x000fe40000000a00 */
[----:B------:R-:W-:Y:S01]  /*f200*/  LEA R10, P0, R4, UR6, 0x2 ;  /* 0x00000006040a7c11 */ /* 0x000fe2000f8010ff */
[----:B------:R-:W-:-:S04]  /*f210*/  IMAD.IADD R5, R5, 0x1, R7 ;  /* 0x0000000105057824 */ /* 0x000fc800078e0207 */
[----:B------:R-:W-:Y:S01]  /*f220*/  SHFL.IDX PT, R6, R10, 0x1, 0x1c1f ;  /* 0x003c1f000a067f89 */ /* 0x000fe200000e0000 */
[----:B------:R-:W-:Y:S02]  /*f230*/  LEA.HI.X R11, R4, UR7, R5, 0x2, P0 ;  /* 0x00000007040b7c11 */ /* 0x000fe400080f1405 */
[----:B------:R-:W-:Y:S01]  /*f240*/  ISETP.NE.AND P0, PT, R2, R9, PT ;  /* 0x000000090200720c */ /* 0x000fe20003f05270 */
[----:B------:R-:W-:Y:S01]  /*f250*/  SHFL.IDX PT, R4, R10, RZ, 0x1c1f ;  /* 0x001c1fff0a047589 */ /* 0x000fe200000e0000 */
[C---:B------:R-:W-:Y:S02]  /*f260*/  VIADD R9, R13.reuse, 0x8 ;  /* 0x000000080d097836 */ /* 0x040fe40000000000 */
[-C--:B------:R-:W-:Y:S01]  /*f270*/  ISETP.GE.OR P1, PT, R13, R8.reuse, P0 ;  /* 0x000000080d00720c */ /* 0x080fe20000726670 */
[----:B------:R-:W0:Y:S02]  /*f280*/  SHFL.IDX PT, R5, R11, RZ, 0x1c1f ;  /* 0x001c1fff0b057589 */ /* 0x000e2400000e0000 */
[----:B------:R-:W-:-:S02]  /*f290*/  ISETP.GE.OR P0, PT, R9, R8, P0 ;  /* 0x000000080900720c */ /* 0x000fc40000706670 */
[----:B------:R-:W1:Y:S08]  /*f2a0*/  SHFL.IDX PT, R7, R11, 0x1, 0x1c1f ;  /* 0x003c1f000b077f89 */ /* 0x000e7000000e0000 */
[----:B0-----:R0:W-:Y:S04]  /*f2b0*/  @!P1 ST.E desc[UR52][R4.64], R3 ;  /* 0x0000000304009985 */ /* 0x0011e8000c101934 */
[----:B-1----:R0:W-:Y:S02]  /*f2c0*/  @!P0 ST.E desc[UR52][R6.64], R0 ;  /* 0x0000000006008985 */ /* 0x0021e4000c101934 */
.L_x_1746:
[----:B------:R-:W1:Y:S01]  /*f2d0*/  LDC R15, c[0x0][0xbe8] ;  /* 0x0002fa00ff0f7b82 */ /* 0x000e620000000800 */
[----:B------:R-:W-:Y:S01]  /*f2e0*/  ULDC UR10, c[0x0][0xac8] ;  /* 0x0002b200000a7ab9 */ /* 0x000fe20000000800 */
[----:B------:R-:W-:Y:S01]  /*f2f0*/  ULDC.64 UR8, c[0x0][0xae8] ;  /* 0x0002ba0000087ab9 */ /* 0x000fe20000000a00 */
[----:B------:R-:W-:Y:S01]  /*f300*/  ISETP.GE.AND P0, PT, R190, UR10, PT ;  /* 0x0000000abe007c0c */ /* 0x000fe2000bf06270 */
[----:B------:R-:W5:Y:S01]  /*f310*/  LD.E.128 R96, desc[UR52][R96.64] ;  /* 0x0000003460607980 */ /* 0x000f62000c101d00 */
[----:B------:R-:W-:Y:S02]  /*f320*/  ISETP.GE.AND P1, PT, R184, UR10, PT ;  /* 0x0000000ab8007c0c */ /* 0x000fe4000bf26270 */
[----:B0-----:R-:W-:Y:S01]  /*f330*/  SEL R3, RZ, 0xffffffff, P0 ;  /* 0xffffffffff037807 */ /* 0x001fe20000000000 */
[----:B------:R0:W5:Y:S01]  /*f340*/  LD.E.128 R4, desc[UR52][R20.64] ;  /* 0x0000003414047980 */ /* 0x000162000c101d00 */
[----:B------:R-:W-:Y:S02]  /*f350*/  ISETP.GE.AND P0, PT, R189, UR10, PT ;  /* 0x0000000abd007c0c */ /* 0x000fe4000bf06270 */
[----:B------:R-:W-:Y:S01]  /*f360*/  SEL R0, RZ, 0x1, P1 ;  /* 0x00000001ff007807 */ /* 0x000fe20000800000 */
[----:B------:R-:W-:Y:S01]  /*f370*/  IMAD.SHL.U32 R11, R3, 0x2, RZ ;  /* 0x00000002030b7824 */ /* 0x000fe200078e00ff */
[----:B------:R-:W5:Y:S04]  /*f380*/  LD.E.128 R32, desc[UR52][R32.64] ;  /* 0x0000003420207980 */ /* 0x000f68000c101d00 */
[----:B------:R-:W5:Y:S04]  /*f390*/  LD.E.128 R36, desc[UR52][R36.64] ;  /* 0x0000003424247980 */ /* 0x000f68000c101d00 */
[----:B------:R-:W5:Y:S01]  /*f3a0*/  LD.E.128 R40, desc[UR52][R40.64] ;  /* 0x0000003428287980 */ /* 0x000f62000c101d00 */
[----:B-1----:R-:W-:-:S03]  /*f3b0*/  ISETP.NE.AND P2, PT, R15, 0x1, PT ;  /* 0x000000010f00780c */ /* 0x002fc60003f45270 */
[----:B------:R-:W5:Y:S01]  /*f3c0*/  LD.E.128 R44, desc[UR52][R44.64] ;  /* 0x000000342c2c7980 */ /* 0x000f62000c101d00 */
[----:B------:R-:W-:Y:S02]  /*f3d0*/  SEL R3, RZ, 0xffffffff, P0 ;  /* 0xffffffffff037807 */ /* 0x000fe40000000000 */
[----:B------:R-:W-:Y:S01]  /*f3e0*/  LOP3.LUT R0, R11, 0x2, R0, 0xe2, !PT ;  /* 0x000000020b007812 */ /* 0x000fe200078ee200 */
[----:B------:R-:W5:Y:S02]  /*f3f0*/  LD.E.128 R52, desc[UR52][R52.64] ;  /* 0x0000003434347980 */ /* 0x000f64000c101d00 */
[----:B------:R-:W-:Y:S02]  /*f400*/  IMAD.SHL.U32 R3, R3, 0x4, RZ ;  /* 0x0000000403037824 */ /* 0x000fe400078e00ff */
[----:B------:R-:W5:Y:S02]  /*f410*/  LD.E.128 R56, desc[UR52][R56.64] ;  /* 0x0000003438387980 */ /* 0x000f64000c101d00 */
[----:B------:R-:W1:Y:S01]  /*f420*/  @P2 LDC R9, c[0x0][0xbec] ;  /* 0x0002fb00ff092b82 */ /* 0x000e620000000800 */
[----:B------:R-:W-:Y:S01]  /*f430*/  ISETP.GE.AND P0, PT, R188, UR10, PT ;  /* 0x0000000abc007c0c */ /* 0x000fe2000bf06270 */
[----:B------:R-:W5:Y:S04]  /*f440*/  LD.E.128 R60, desc[UR52][R60.64] ;  /* 0x000000343c3c7980 */ /* 0x000f68000c101d00 */
[----:B------:R-:W5:Y:S02]  /*f450*/  LD.E.128 R68, desc[UR52][R68.64] ;  /* 0x0000003444447980 */ /* 0x000f64000c101d00 */
[----:B------:R-:W2:Y:S01]  /*f460*/  @P2 LDC R11, c[0x0][0xbf0] ;  /* 0x0002fc00ff0b2b82 */ /* 0x000ea20000000800 */
[----:B------:R-:W-:Y:S01]  /*f470*/  LOP3.LUT R3, R3, 0x4, R0, 0xe2, !PT ;  /* 0x0000000403037812 */ /* 0x000fe200078ee200 */
[----:B------:R-:W-:Y:S01]  /*f480*/  IMAD R0, R211, 0x20, R212 ;  /* 0x00000020d3007824 */ /* 0x000fe200078e02d4 */
[----:B------:R-:W-:Y:S01]  /*f490*/  SEL R8, RZ, 0xffffffff, P0 ;  /* 0xffffffffff087807 */ /* 0x000fe20000000000 */
[----:B------:R-:W5:Y:S01]  /*f4a0*/  LD.E.128 R72, desc[UR52][R72.64] ;  /* 0x0000003448487980 */ /* 0x000f62000c101d00 */
[----:B------:R-:W-:Y:S01]  /*f4b0*/  ISETP.GE.AND P0, PT, R187, UR10, PT ;  /* 0x0000000abb007c0c */ /* 0x000fe2000bf06270 */
[----:B------:R-:W-:Y:S01]  /*f4c0*/  UIMAD UR5, UR12, UR8, URZ ;  /* 0x000000080c0572a4 */ /* 0x000fe2000f8e023f */
[----:B------:R-:W-:Y:S01]  /*f4d0*/  IADD3 R14, R0, UR44, RZ ;  /* 0x0000002c000e7c10 */ /* 0x000fe2000fffe0ff */
[----:B------:R-:W5:Y:S01]  /*f4e0*/  LD.E.128 R76, desc[UR52][R76.64] ;  /* 0x000000344c4c7980 */ /* 0x000f62000c101d00 */
[----:B------:R-:W-:Y:S01]  /*f4f0*/  SEL R0, RZ, 0xffffffff, P0 ;  /* 0xffffffffff007807 */ /* 0x000fe20000000000 */
[----:B------:R-:W-:Y:S01]  /*f500*/  UIMAD.WIDE.U32 UR6, UR45, UR8, URZ ;  /* 0x000000082d0672a5 */ /* 0x000fe2000f8e003f */
[----:B------:R-:W-:Y:S01]  /*f510*/  IMAD.SHL.U32 R8, R8, 0x8, RZ ;  /* 0x0000000808087824 */ /* 0x000fe200078e00ff */
[----:B------:R-:W-:Y:S01]  /*f520*/  UIMAD UR5, UR45, UR9, UR5 ;  /* 0x000000092d0572a4 */ /* 0x000fe2000f8e0205 */
[----:B------:R-:W5:Y:S01]  /*f530*/  LD.E.128 R80, desc[UR52][R80.64] ;  /* 0x0000003450507980 */ /* 0x000f62000c101d00 */
[----:B------:R-:W-:Y:S01]  /*f540*/  IMAD.SHL.U32 R13, R0, 0x10, RZ ;  /* 0x00000010000d7824 */ /* 0x000fe200078e00ff */
[----:B------:R-:W-:Y:S01]  /*f550*/  ULDC.64 UR8, c[0x0][0xaf0] ;  /* 0x0002bc0000087ab9 */ /* 0x000fe20000000a00 */
[----:B-1----:R-:W-:Y:S01]  /*f560*/  @P2 IMAD.HI.U32 R0, R14, R9, RZ ;  /* 0x000000090e002227 */ /* 0x002fe200078e00ff */
[----:B------:R-:W-:Y:S01]  /*f570*/  UIADD3 UR7, UR7, UR5, URZ ;  /* 0x0000000507077290 */ /* 0x000fe2000fffe03f */
[----:B------:R-:W-:Y:S01]  /*f580*/  LOP3.LUT R8, R8, 0x8, R3, 0xe2, !PT ;  /* 0x0000000808087812 */ /* 0x000fe200078ee203 */
[----:B------:R-:W-:Y:S01]  /*f590*/  UIMAD UR5, UR13, UR8, URZ ;  /* 0x000000080d0572a4 */ /* 0x000fe2000f8e023f */
[----:B------:R-:W-:Y:S01]  /*f5a0*/  IMAD.MOV.U32 R3, RZ, RZ, R14 ;  /* 0x000000ffff037224 */ /* 0x000fe200078e000e */
[----:B------:R-:W-:Y:S01]  /*f5b0*/  UIMAD.WIDE.U32 UR6, UR43, UR8, UR6 ;  /* 0x000000082b0672a5 */ /* 0x000fe2000f8e0006 */
[----:B------:R-:W5:Y:S01]  /*f5c0*/  LD.E.128 R84, desc[UR52][R84.64] ;  /* 0x0000003454547980 */ /* 0x000f62000c101d00 */
[----:B--2---:R-:W-:Y:S01]  /*f5d0*/  @P2 SHF.R.U32.HI R3, RZ, R11, R0 ;  /* 0x0000000bff032219 */ /* 0x004fe20000011600 */
[----:B------:R-:W-:Y:S01]  /*f5e0*/  UIMAD UR5, UR43, UR9, UR5 ;  /* 0x000000092b0572a4 */ /* 0x000fe2000f8e0205 */
[----:B------:R-:W-:Y:S01]  /*f5f0*/  LOP3.LUT R10, R13, 0x10, R8, 0xe2, !PT ;  /* 0x000000100d0a7812 */ /* 0x000fe200078ee208 */
[----:B------:R-:W5:Y:S01]  /*f600*/  LD.E.128 R88, desc[UR52][R88.64] ;  /* 0x0000003458587980 */ /* 0x000f62000c101d00 */
[----:B------:R-:W-:Y:S01]  /*f610*/  SHF.R.S32.HI R11, RZ, 0x1f, R3 ;  /* 0x0000001fff0b7819 */ /* 0x000fe20000011403 */
[----:B------:R-:W-:Y:S01]  /*f620*/  UIADD3 UR5, UR7, UR5, URZ ;  /* 0x0000000507057290 */ /* 0x000fe2000fffe03f */
[----:B------:R-:W-:Y:S01]  /*f630*/  ISETP.GE.AND P0, PT, R186, UR10, PT ;  /* 0x0000000aba007c0c */ /* 0x000fe2000bf06270 */
[----:B------:R-:W-:Y:S01]  /*f640*/  IMAD.U32 R8, RZ, RZ, UR6 ;  /* 0x00000006ff087e24 */ /* 0x000fe2000f8e00ff */
[----:B------:R-:W-:Y:S01]  /*f650*/  IADD3 R13, -R3, RZ, RZ ;  /* 0x000000ff030d7210 */ /* 0x000fe20007ffe1ff */
[----:B------:R-:W-:Y:S01]  /*f660*/  IMAD.U32 R9, RZ, RZ, UR7 ;  /* 0x00000007ff097e24 */ /* 0x000fe2000f8e00ff */
[----:B------:R-:W-:Y:S01]  /*f670*/  ULDC.64 UR6, c[0x0][0xae0] ;  /* 0x0002b80000067ab9 */ /* 0x000fe20000000a00 */
[----:B------:R-:W-:Y:S01]  /*f680*/  SEL R0, RZ, 0xffffffff, P0 ;  /* 0xffffffffff007807 */ /* 0x000fe20000000000 */
[----:B------:R-:W-:Y:S01]  /*f690*/  IMAD R12, R11, UR6, RZ ;  /* 0x000000060b0c7c24 */ /* 0x000fe2000f8e02ff */
[----:B------:R-:W5:Y:S01]  /*f6a0*/  LD.E.128 R92, desc[UR52][R92.64] ;  /* 0x000000345c5c7980 */ /* 0x000f62000c101d00 */
[----:B------:R-:W-:Y:S01]  /*f6b0*/  IMAD R11, R15, R13, R14 ;  /* 0x0000000d0f0b7224 */ /* 0x000fe200078e020e */
[----:B------:R-:W-:Y:S01]  /*f6c0*/  ISETP.GE.AND P0, PT, R215, UR10, PT ;  /* 0x0000000ad7007c0c */ /* 0x000fe2000bf06270 */
[----:B------:R-:W-:Y:S01]  /*f6d0*/  IMAD.U32 R9, RZ, RZ, UR5 ;  /* 0x00000005ff097e24 */ /* 0x000fe2000f8e00ff */
[----:B------:R-:W-:Y:S01]  /*f6e0*/  @!PT LDS RZ, [RZ] ;  /* 0x00000000fffff984 */ /* 0x000fe20000000800 */
[----:B------:R-:W-:Y:S01]  /*f6f0*/  @!PT LDS RZ, [RZ] ;  /* 0x00000000fffff984 */ /* 0x000fe20000000800 */
[----:B------:R-:W-:Y:S01]  /*f700*/  @!PT LDS RZ, [RZ] ;  /* 0x00000000fffff984 */ /* 0x000fe20000000800 */
[----:B------:R-:W-:Y:S01]  /*f710*/  @!PT LDS RZ, [RZ] ;  /* 0x00000000fffff984 */ /* 0x000fe20000000800 */
[----:B------:R1:W-:Y:S06]  /*f720*/  MEMBAR.ALL.CTA ;  /* 0x0000000000007992 */ /* 0x0003ec0000008000 */
[----:B-1----:R-:W1:Y:S01]  /*f730*/  FENCE.VIEW.ASYNC.S ;  /* 0x00000000000073c6 */ /* 0x002e620000000000 */
[----:B0-----:R-:W-:Y:S01]  /*f740*/  IMAD.SHL.U32 R21, R0, 0x20, RZ ;  /* 0x0000002000157824 */ /* 0x001fe200078e00ff */
[----:B------:R-:W-:Y:S01]  /*f750*/  SHF.R.S32.HI R0, RZ, 0x1f, R11 ;  /* 0x0000001fff007819 */ /* 0x000fe2000001140b */
[C---:B------:R-:W-:Y:S01]  /*f760*/  IMAD R13, R3.reuse, UR7, R12 ;  /* 0x00000007030d7c24 */ /* 0x040fe2000f8e020c */
[----:B------:R-:W-:Y:S01]  /*f770*/  ULDC UR8, c[0x0][0xa88] ;  /* 0x0002a20000087ab9 */ /* 0x000fe20000000800 */
[----:B------:R-:W-:Y:S01]  /*f780*/  IMAD.WIDE.U32 R8, R3, UR6, R8 ;  /* 0x0000000603087c25 */ /* 0x000fe2000f8e0008 */
[----:B------:R-:W-:Y:S01]  /*f790*/  ULDC.64 UR6, c[0x0][0xad8] ;  /* 0x0002b60000067ab9 */ /* 0x000fe20000000a00 */
[----:B------:R-:W-:Y:S01]  /*f7a0*/  SEL R3, RZ, 0x40, P0 ;  /* 0x00000040ff037807 */ /* 0x000fe20000000000 */
[----:B------:R-:W-:Y:S01]  /*f7b0*/  UIADD3 UR5, UR42, 0x28c20, URZ ;  /* 0x00028c202a057890 */ /* 0x000fe2000fffe03f */
[----:B------:R-:W-:Y:S01]  /*f7c0*/  IMAD.IADD R9, R9, 0x1, R13 ;  /* 0x0000000109097824 */ /* 0x000fe200078e020d */
[----:B------:R-:W-:Y:S01]  /*f7d0*/  ISETP.GE.AND P0, PT, R214, UR10, PT ;  /* 0x0000000ad6007c0c */ /* 0x000fe2000bf06270 */
[----:B------:R-:W-:Y:S01]  /*f7e0*/  IMAD R0, R0, UR6, RZ ;  /* 0x0000000600007c24 */ /* 0x000fe2000f8e02ff */
[----:B------:R-:W-:Y:S01]  /*f7f0*/  UPRMT UR5, URZ, 0x654, UR5 ;  /* 0x000006543f057896 */ /* 0x000fe20008000005 */
[----:B------:R-:W-:Y:S01]  /*f800*/  VIADD R28, R212, UR44 ;  /* 0x0000002cd41c7c36 */ /* 0x000fe20008000000 */
[----:B------:R-:W-:Y:S01]  /*f810*/  LOP3.LUT R10, R21, 0x20, R10, 0xe2, !PT ;  /* 0x00000020150a7812 */ /* 0x000fe200078ee20a */
[----:B------:R-:W-:Y:S01]  /*f820*/  IMAD R29, R15, UR8, RZ ;  /* 0x000000080f1d7c24 */ /* 0x000fe2000f8e02ff */
[----:B------:R-:W-:Y:S01]  /*f830*/  BSSY B1, `(.L_x_1747) ;  /* 0x000002e000017945 */ /* 0x000fe20003800000 */
[C---:B------:R-:W-:Y:S01]  /*f840*/  IMAD R13, R11.reuse, UR7, R0 ;  /* 0x000000070b0d7c24 */ /* 0x040fe2000f8e0200 */
[----:B------:R-:W-:Y:S01]  /*f850*/  SEL R0, RZ, 0x80, P0 ;  /* 0x00000080ff007807 */ /* 0x000fe20000000000 */
[----:B------:R-:W-:Y:S01]  /*f860*/  IMAD.WIDE.U32 R8, R11, UR6, R8 ;  /* 0x000000060b087c25 */ /* 0x000fe2000f8e0008 */
[----:B------:R-:W-:Y:S01]  /*f870*/  ISETP.GE.AND P0, PT, R28, R29, PT ;  /* 0x0000001d1c00720c */ /* 0x000fe20003f06270 */
[----:B------:R-:W-:Y:S01]  /*f880*/  ULDC.64 UR6, c[0x0][0xa80] ;  /* 0x0002a00000067ab9 */ /* 0x000fe20000000a00 */
[----:B------:R-:W-:Y:S01]  /*f890*/  LOP3.LUT R3, R10, R3, RZ, 0xfc, !PT ;  /* 0x000000030a037212 */ /* 0x000fe200078efcff */
        /* <DEDUP_REMOVED lines=39> */
.L_x_1748:
[----:B------:R-:W-:Y:S05]  /*fb10*/  BSYNC B1 ;  /* 0x0000000000017941 */ /* 0x000fea0003800000 */
.L_x_1747:
[----:B---3--:R-:W-:Y:S01]  /*fb20*/  VIADD R8, R28, 0x20 ;  /* 0x000000201c087836 */ /* 0x008fe20000000000 */
[----:B--2---:R4:W2:Y:S04]  /*fb30*/  SHFL.IDX PT, R11, R27, 0x1, 0x181f ;  /* 0x00381f001b0b7f89 */ /* 0x0048a800000e0000 */
[----:B------:R-:W-:Y:S01]  /*fb40*/  ISETP.GE.AND P0, PT, R8, R29, PT ;  /* 0x0000001d0800720c */ /* 0x000fe20003f06270 */
[----:B-1----:R4:W1:-:S12]  /*fb50*/  SHFL.IDX PT, R10, R26, 0x1, 0x181f ;  /* 0x00381f001a0a7f89 */ /* 0x00285800000e0000 */
[----:B----4-:R-:W-:Y:S05]  /*fb60*/  @P0 BRA `(.L_x_1749) ;  /* 0x0000000c00800947 */ /* 0x010fea0003800000 */
[----:B------:R-:W-:Y:S02]  /*fb70*/  ISETP.GE.AND P0, PT, R184, UR10, PT ;  /* 0x0000000ab8007c0c */ /* 0x000fe4000bf06270 */
[----:B------:R-:W-:Y:S02]  /*fb80*/  ISETP.GE.AND P5, PT, R190, UR10, PT ;  /* 0x0000000abe007c0c */ /* 0x000fe4000bfa6270 */
[----:B------:R-:W-:Y:S02]  /*fb90*/  ISETP.GE.AND P3, PT, R189, UR10, PT ;  /* 0x0000000abd007c0c */ /* 0x000fe4000bf66270 */
[----:B------:R-:W-:Y:S02]  /*fba0*/  ISETP.GE.AND P2, PT, R188, UR10, PT ;  /* 0x0000000abc007c0c */ /* 0x000fe4000bf46270 */
[----:B------:R-:W-:-:S05]  /*fbb0*/  ISETP.GE.AND P1, PT, R187, UR10, PT ;  /* 0x0000000abb007c0c */ /* 0x000fca000bf26270 */
[----:B-12---:R-:W-:Y:S02]  /*fbc0*/  @!P0 IMAD.WIDE R8, R184, 0x2, R10 ;  /* 0x00000002b8088825 */ /* 0x006fe400078e020a */
[-C--:B------:R-:W-:Y:S02]  /*fbd0*/  @!P5 LEA R12, P4, R190, R10.reuse, 0x1 ;  /* 0x0000000abe0cd211 */ /* 0x080fe400078808ff */
[----:B------:R-:W-:Y:S01]  /*fbe0*/  @!P3 LEA R14, P6, R189, R10, 0x1 ;  /* 0x0000000abd0eb211 */ /* 0x000fe200078c08ff */
[----:B-----5:R1:W-:Y:S01]  /*fbf0*/  @!P0 ST.E.128 desc[UR52][R8.64], R4 ;  /* 0x0000000408008985 */ /* 0x0203e2000c101d34 */
        /* <DEDUP_REMOVED lines=8> */
[----:B-1----:R-:W-:-:S03]  /*fc80*/  @!P1 LEA R4, P6, R187, R10, 0x1 ;  /* 0x0000000abb049211 */ /* 0x002fc600078c08ff */
        /* <DEDUP_REMOVED lines=15> */
.L_x_1745:
[----:B------:R-:W0:Y:S01]  /*fd80*/  LDC R10, c[0x0][0xbe8] ;  /* 0x0002fa00ff0a7b82 */ /* 0x000e220000000800 */
[----:B------:R-:W1:Y:S01]  /*fd90*/  S2R R6, SR_TID.X ;  /* 0x0000000000067919 */ /* 0x000e620000002100 */
[----:B------:R-:W-:Y:S01]  /*fda0*/  ULDC UR12, c[0x0][0xac8] ;  /* 0x0002b200000c7ab9 */ /* 0x000fe20000000800 */
[----:B------:R-:W-:Y:S01]  /*fdb0*/  USHF.R.S32.HI UR8, URZ, 0x1f, UR45 ;  /* 0x0000001f3f087899 */ /* 0x000fe2000801142d */
[----:B------:R-:W-:Y:S01]  /*fdc0*/  BSSY B1, `(.L_x_1750) ;  /* 0x0000031000017945 */ /* 0x000fe20003800000 */
[----:B------:R-:W-:Y:S01]  /*fdd0*/  USHF.R.S32.HI UR9, URZ, 0x1f, UR43 ;  /* 0x0000001f3f097899 */ /* 0x000fe2000801142b */
[----:B------:R-:W-:Y:S01]  /*fde0*/  ISETP.GE.AND P1, PT, R190, UR12, PT ;  /* 0x0000000cbe007c0c */ /* 0x000fe2000bf26270 */
[----:B------:R-:W-:Y:S01]  /*fdf0*/  IMAD R8, R211, 0x20, R212 ;  /* 0x00000020d3087824 */ /* 0x000fe200078e02d4 */
[----:B0-----:R-:W-:Y:S02]  /*fe00*/  ISETP.NE.AND P0, PT, R10, 0x1, PT ;  /* 0x000000010a00780c */ /* 0x001fe40003f05270 */
[----:B-1----:R-:W-:-:S11]  /*fe10*/  IADD3 R0, R6, -0x80, RZ ;  /* 0xffffff8006007810 */ /* 0x002fd60007ffe0ff */
[----:B------:R-:W0:Y:S01]  /*fe20*/  @P0 LDC R9, c[0x0][0xbec] ;  /* 0x0002fb00ff090b82 */ /* 0x000e220000000800 */
[----:B------:R-:W-:-:S07]  /*fe30*/  ISETP.GE.AND P2, PT, R0, 0x40, PT ;  /* 0x000000400000780c */ /* 0x000fce0003f46270 */
[----:B------:R-:W1:Y:S06]  /*fe40*/  @P0 LDC R11, c[0x0][0xbf0] ;  /* 0x0002fc00ff0b0b82 */ /* 0x000e6c0000000800 */
[----:B------:R-:W-:Y:S05]  /*fe50*/  @P2 BRA `(.L_x_1751) ;  /* 0x00000000009c2947 */ /* 0x000fea0003800000 */
[----:B------:R-:W2:Y:S01]  /*fe60*/  LDC R5, c[0x0][0xbe8] ;  /* 0x0002fa00ff057b82 */ /* 0x000ea20000000800 */
[----:B------:R-:W-:Y:S01]  /*fe70*/  IMAD.U32 R7, RZ, RZ, UR44 ;  /* 0x0000002cff077e24 */ /* 0x000fe2000f8e00ff */
[----:B------:R-:W-:-:S04]  /*fe80*/  ULDC UR5, c[0x0][0xa88] ;  /* 0x0002a20000057ab9 */ /* 0x000fc80000000800 */
[----:B------:R-:W-:Y:S01]  /*fe90*/  IADD3 R6, R7, -0x80, R6 ;  /* 0xffffff8007067810 */ /* 0x000fe20007ffe006 */
[----:B--2---:R-:W-:-:S05]  /*fea0*/  IMAD R3, R5, UR5, RZ ;  /* 0x0000000505037c24 */ /* 0x004fca000f8e02ff */
[----:B------:R-:W-:-:S13]  /*feb0*/  ISETP.GE.AND P2, PT, R6, R3, PT ;  /* 0x000000030600720c */ /* 0x000fda0003f46270 */
[----:B------:R-:W-:Y:S05]  /*fec0*/  @P2 BRA `(.L_x_1751) ;  /* 0x0000000000802947 */ /* 0x000fea0003800000 */
[----:B------:R-:W-:Y:S01]  /*fed0*/  ISETP.NE.AND P2, PT, R5, 0x1, PT ;  /* 0x000000010500780c */ /* 0x000fe20003f45270 */
[----:B------:R-:W-:Y:S01]  /*fee0*/  ULDC.64 UR10, c[0x0][0xb90] ;  /* 0x0002e400000a7ab9 */ /* 0x000fe20000000a00 */
[----:B------:R-:W-:Y:S01]  /*fef0*/  IMAD.MOV.U32 R4, RZ, RZ, R6 ;  /* 0x000000ffff047224 */ /* 0x000fe200078e0006 */
[----:B------:R-:W-:Y:S02]  /*ff00*/  UIMAD UR5, UR8, UR10, URZ ;  /* 0x0000000a080572a4 */ /* 0x000fe4000f8e023f */
[----:B------:R-:W-:Y:S02]  /*ff10*/  UIMAD.WIDE.U32 UR6, UR45, UR10, URZ ;  /* 0x0000000a2d0672a5 */ /* 0x000fe4000f8e003f */
[----:B------:R-:W-:-:S03]  /*ff20*/  UIMAD UR5, UR45, UR11, UR5 ;  /* 0x0000000b2d0572a4 */ /* 0x000fc6000f8e0205 */
[----:B------:R-:W-:Y:S01]  /*ff30*/  ULDC.64 UR10, c[0x0][0xb98] ;  /* 0x0002e600000a7ab9 */ /* 0x000fe20000000a00 */
[----:B------:R-:W-:Y:S02]  /*ff40*/  UIADD3 UR7, UR7, UR5, URZ ;  /* 0x0000000507077290 */ /* 0x000fe4000fffe03f */
[----:B------:R-:W2:Y:S01]  /*ff50*/  @P2 LDC R3, c[0x0][0xbec] ;  /* 0x0002fb00ff032b82 */ /* 0x000ea20000000800 */
[----:B------:R-:W-:Y:S02]  /*ff60*/  UIMAD UR5, UR9, UR10, URZ ;  /* 0x0000000a090572a4 */ /* 0x000fe4000f8e023f */
[----:B------:R-:W-:Y:S02]  /*ff70*/  UIMAD.WIDE.U32 UR6, UR43, UR10, UR6 ;  /* 0x0000000a2b0672a5 */ /* 0x000fe4000f8e0006 */
[----:B------:R-:W-:-:S03]  /*ff80*/  UIMAD UR5, UR43, UR11, UR5 ;  /* 0x0000000b2b0572a4 */ /* 0x000fc6000f8e0205 */
[----:B------:R-:W3:Y:S01]  /*ff90*/  @P2 LDC R7, c[0x0][0xbf0] ;  /* 0x0002fc00ff072b82 */ /* 0x000ee20000000800 */
[----:B------:R-:W-:Y:S01]  /*ffa0*/  ULDC.64 UR10, c[0x0][0xb88] ;  /* 0x0002e200000a7ab9 */ /* 0x000fe20000000a00 */
[----:B--2---:R-:W-:-:S05]  /*ffb0*/  @P2 IMAD.HI.U32 R0, R6, R3, RZ ;  /* 0x0000000306002227 */ /* 0x004fca00078e00ff */
[----:B---3--:R-:W-:-:S05]  /*ffc0*/  @P2 SHF.R.U32.HI R4, RZ, R7, R0 ;  /* 0x00000007ff042219 */ /* 0x008fca0000011600 */
[----:B------:R-:W-:-:S04]  /*ffd0*/  IMAD.MOV R3, RZ, RZ, -R4 ;  /* 0x000000ffff037224 */ /* 0x000fc800078e0a04 */
[----:B------:R-:W-:Y:S01]  /*ffe0*/  IMAD R3, R5, R3, R6 ;  /* 0x0000000305037224 */ /* 0x000fe200078e0206 */
[----:B------:R-:W-:Y:S01]  /*fff0*/  SHF.R.S32.HI R5, RZ, 0x1f, R4 ;  /* 0x0000001fff057819 */ /* 0x000fe20000011404 */
[----:B------:R-:W-:Y:S01]  /*10000*/  IMAD.U32 R6, RZ, RZ, UR5 ;  /* 0x00000005ff067e24 */ /* 0x000fe2000f8e00ff */
[----:B------:R-:W-:Y:S02]  /*10010*/  IADD3 R4, P2, R4, UR6, RZ ;  /* 0x0000000604047c10 */ /* 0x000fe4000ff5e0ff */
[----:B------:R-:W-:Y:S02]  /*10020*/  SHF.R.S32.HI R0, RZ, 0x1f, R3 ;  /* 0x0000001fff007819 */ /* 0x000fe40000011403 */
[----:B------:R-:W-:Y:S01]  /*10030*/  IADD3.X R5, R5, UR7, R6, P2, !PT ;  /* 0x0000000705057c10 */ /* 0x000fe200097fe406 */
[----:B------:R-:W-:Y:S02]  /*10040*/  ULDC.64 UR6, c[0x0][0xb50] ;  /* 0x0002d40000067ab9 */ /* 0x000fe40000000a00 */
[----:B------:R-:W-:-:S02]  /*10050*/  IMAD R0, R0, UR10, RZ ;  /* 0x0000000a00007c24 */ /* 0x000fc4000f8e02ff */
[----:B------:R-:W-:-:S04]  /*10060*/  IMAD.WIDE.U32 R4, R3, UR10, R4 ;  /* 0x0000000a03047c25 */ /* 0x000fc8000f8e0004 */
[----:B------:R-:W-:Y:S01]  /*10070*/  IMAD R7, R3, UR11, R0 ;  /* 0x0000000b03077c24 */ /* 0x000fe2000f8e0200 */
[----:B------:R-:W-:-:S04]  /*10080*/  LEA R6, P2, R4, UR6, 0x2 ;  /* 0x0000000604067c11 */ /* 0x000fc8000f8410ff */
[----:B------:R-:W-:-:S04]  /*10090*/  IADD3 R3, R5, R7, RZ ;  /* 0x0000000705037210 */ /* 0x000fc80007ffe0ff */
[----:B------:R-:W-:Y:S01]  /*100a0*/  LEA.HI.X R7, R4, UR7, R3, 0x2, P2 ;  /* 0x0000000704077c11 */ /* 0x000fe200090f1403 */
[----:B------:R-:W-:-:S05]  /*100b0*/  IMAD.MOV.U32 R3, RZ, RZ, -0x800000 ;  /* 0xff800000ff037424 */ /* 0x000fca00078e00ff */
[----:B------:R2:W-:Y:S02]  /*100c0*/  STG.E desc[UR52][R6.64], R3 ;  /* 0x0000000306007986 */ /* 0x0005e4000c101934 */
.L_x_1751:
[----:B------:R-:W-:Y:S05]  /*100d0*/  BSYNC B1 ;  /* 0x0000000000017941 */ /* 0x000fea0003800000 */
.L_x_1750:
[----:B--2---:R-:W-:Y:S01]  /*100e0*/  SEL R3, RZ, 0xffffffff, P1 ;  /* 0xffffffffff037807 */ /* 0x004fe20000800000 */
[----:B------:R-:W-:Y:S01]  /*100f0*/  ULDC.64 UR10, c[0x0][0xae8] ;  /* 0x0002ba00000a7ab9 */ /* 0x000fe20000000a00 */
[----:B------:R-:W-:Y:S01]  /*10100*/  ISETP.GE.AND P2, PT, R184, UR12, PT ;  /* 0x0000000cb8007c0c */ /* 0x000fe2000bf46270 */
[----:B------:R-:W-:Y:S01]  /*10110*/  UIMAD UR5, UR8, UR10, URZ ;  /* 0x0000000a080572a4 */ /* 0x000fe2000f8e023f */
[----:B------:R-:W-:Y:S01]  /*10120*/  VIADD R8, R8, UR44 ;  /* 0x0000002c08087c36 */ /* 0x000fe20008000000 */
[----:B------:R-:W-:Y:S01]  /*10130*/  ISETP.GE.AND P1, PT, R189, UR12, PT ;  /* 0x0000000cbd007c0c */ /* 0x000fe2000bf26270 */
[----:B------:R-:W-:Y:S01]  /*10140*/  IMAD.SHL.U32 R3, R3, 0x2, RZ ;  /* 0x0000000203037824 */ /* 0x000fe200078e00ff */
[----:B------:R-:W-:Y:S01]  /*10150*/  SEL R0, RZ, 0x1, P2 ;  /* 0x00000001ff007807 */ /* 0x000fe20001000000 */
[----:B------:R-:W-:Y:S01]  /*10160*/  UIMAD.WIDE.U32 UR6, UR45, UR10, URZ ;  /* 0x0000000a2d0672a5 */ /* 0x000fe2000f8e003f */
[----:B------:R-:W-:Y:S01]  /*10170*/  SEL R5, RZ, 0xffffffff, P1 ;  /* 0xffffffffff057807 */ /* 0x000fe20000800000 */
[----:B------:R-:W-:Y:S01]  /*10180*/  UIMAD UR5, UR45, UR11, UR5 ;  /* 0x0000000b2d0572a4 */ /* 0x000fe2000f8e0205 */
[----:B------:R-:W-:Y:S01]  /*10190*/  LOP3.LUT R4, R3, 0x2, R0, 0xe2, !PT ;  /* 0x0000000203047812 */ /* 0x000fe200078ee200 */
[----:B0-----:R-:W-:Y:S01]  /*101a0*/  @P0 IMAD.HI.U32 R0, R8, R9, RZ ;  /* 0x0000000908000227 */ /* 0x001fe200078e00ff */
[----:B------:R-:W-:Y:S01]  /*101b0*/  ULDC.64 UR10, c[0x0][0xaf0] ;  /* 0x0002bc00000a7ab9 */ /* 0x000fe20000000a00 */
[----:B------:R-:W-:Y:S01]  /*101c0*/  ISETP.GE.AND P1, PT, R188, UR12, PT ;  /* 0x0000000cbc007c0c */ /* 0x000fe2000bf26270 */
[----:B------:R-:W-:Y:S01]  /*101d0*/  UIADD3 UR7, UR7, UR5, URZ ;  /* 0x0000000507077290 */ /* 0x000fe2000fffe03f */
[----:B------:R-:W-:Y:S01]  /*101e0*/  IMAD.MOV.U32 R3, RZ, RZ, R8 ;  /* 0x000000ffff037224 */ /* 0x000fe200078e0008 */
[----:B------:R-:W-:Y:S01]  /*101f0*/  UIMAD UR5, UR9, UR10, URZ ;  /* 0x0000000a090572a4 */ /* 0x000fe2000f8e023f */
[----:B------:R-:W-:Y:S01]  /*10200*/  IMAD.SHL.U32 R5, R5, 0x4, RZ ;  /* 0x0000000405057824 */ /* 0x000fe200078e00ff */
[----:B-1----:R-:W-:Y:S01]  /*10210*/  @P0 SHF.R.U32.HI R3, RZ, R11, R0 ;  /* 0x0000000bff030219 */ /* 0x002fe20000011600 */
[----:B------:R-:W-:Y:S01]  /*10220*/  UIMAD.WIDE.U32 UR6, UR43, UR10, UR6 ;  /* 0x0000000a2b0672a5 */ /* 0x000fe2000f8e0006 */
[----:B------:R-:W-:Y:S01]  /*10230*/  SEL R0, RZ, 0xffffffff, P1 ;  /* 0xffffffffff007807 */ /* 0x000fe20000800000 */
[----:B------:R-:W-:Y:S01]  /*10240*/  UIMAD UR5, UR43, UR11, UR5 ;  /* 0x0000000b2b0572a4 */ /* 0x000fe2000f8e0205 */
[----:B------:R-:W-:Y:S01]  /*10250*/  LOP3.LUT R4, R5, 0x4, R4, 0xe2, !PT ;  /* 0x0000000405047812 */ /* 0x000fe200078ee204 */
[--C-:B------:R-:W-:Y:S01]  /*10260*/  IMAD.MOV R7, RZ, RZ, -R3.reuse ;  /* 0x000000ffff077224 */ /* 0x100fe200078e0a03 */
[----:B------:R-:W-:Y:S01]  /*10270*/  SHF.L.U32 R11, R0, 0x3, RZ ;  /* 0x00000003000b7819 */ /* 0x000fe200000006ff */
[----:B------:R-:W-:Y:S01]  /*10280*/  UIADD3 UR5, UR7, UR5, URZ ;  /* 0x0000000507057290 */ /* 0x000fe2000fffe03f */
[----:B------:R-:W-:Y:S01]  /*10290*/  SHF.R.S32.HI R0, RZ, 0x1f, R3 ;  /* 0x0000001fff007819 */ /* 0x000fe20000011403 */
[----:B------:R-:W-:Y:S01]  /*102a0*/  IMAD.U32 R5, RZ, RZ, UR7 ;  /* 0x00000007ff057e24 */ /* 0x000fe2000f8e00ff */
[----:B------:R-:W-:Y:S01]  /*102b0*/  LOP3.LUT R11, R11, 0x8, R4, 0xe2, !PT ;  /* 0x000000080b0b7812 */ /* 0x000fe200078ee204 */
[----:B------:R-:W-:Y:S01]  /*102c0*/  IMAD.U32 R4, RZ, RZ, UR6 ;  /* 0x00000006ff047e24 */ /* 0x000fe2000f8e00ff */
[----:B------:R-:W-:Y:S01]  /*102d0*/  ULDC.64 UR6, c[0x0][0xae0] ;  /* 0x0002b80000067ab9 */ /* 0x000fe20000000a00 */
[----:B------:R-:W-:Y:S01]  /*102e0*/  IMAD R7, R10, R7, R8 ;  /* 0x000000070a077224 */ /* 0x000fe200078e0208 */
[----:B------:R-:W-:Y:S01]  /*102f0*/  ISETP.GE.AND P1, PT, R187, UR12, PT ;  /* 0x0000000cbb007c0c */ /* 0x000fe2000bf26270 */
[----:B------:R-:W-:Y:S01]  /*10300*/  IMAD.U32 R5, RZ, RZ, UR5 ;  /* 0x00000005ff057e24 */ /* 0x000fe2000f8e00ff */
[----:B------:R-:W-:Y:S01]  /*10310*/  ISETP.GE.AND P0, PT, R186, UR12, PT ;  /* 0x0000000cba007c0c */ /* 0x000fe2000bf06270 */
[----:B------:R-:W-:Y:S01]  /*10320*/  IMAD R6, R0, UR6, RZ ;  /* 0x0000000600067c24 */ /* 0x000fe2000f8e02ff */
[----:B------:R-:W-:Y:S01]  /*10330*/  SHF.R.S32.HI R0, RZ, 0x1f, R7 ;  /* 0x0000001fff007819 */ /* 0x000fe20000011407 */
[C---:B------:R-:W-:Y:S01]  /*10340*/  IMAD.WIDE.U32 R4, R3.reuse, UR6, R4 ;  /* 0x0000000603047c25 */ /* 0x040fe2000f8e0004 */
[----:B------:R-:W-:Y:S01]  /*10350*/  SEL R8, RZ, 0xffffffff, P1 ;  /* 0xffffffffff087807 */ /* 0x000fe20000800000 */
[----:B------:R-:W-:Y:S01]  /*10360*/  ULDC UR5, c[0x0][0xa88] ;  /* 0x0002a20000057ab9 */ /* 0x000fe20000000800 */
[----:B------:R-:W-:Y:S01]  /*10370*/  SEL R12, RZ, 0xffffffff, P0 ;  /* 0xffffffffff0c7807 */ /* 0x000fe20000000000 */
[----:B------:R-:W-:Y:S01]  /*10380*/  IMAD R9, R3, UR7, R6 ;  /* 0x0000000703097c24 */ /* 0x000fe2000f8e0206 */
[----:B------:R-:W-:Y:S01]  /*10390*/  ULDC.64 UR6, c[0x0][0xad8] ;  /* 0x0002b60000067ab9 */ /* 0x000fe20000000a00 */
[----:B------:R-:W-:Y:S01]  /*103a0*/  VIADD R26, R212, UR44 ;  /* 0x0000002cd41a7c36 */ /* 0x000fe20008000000 */
[----:B------:R-:W-:Y:S01]  /*103b0*/  ISETP.GE.AND P0, PT, R215, UR12, PT ;  /* 0x0000000cd7007c0c */ /* 0x000fe2000bf06270 */
[----:B------:R-:W-:Y:S01]  /*103c0*/  IMAD R0, R0, UR6, RZ ;  /* 0x0000000600007c24 */ /* 0x000fe2000f8e02ff */
[----:B------:R-:W-:Y:S01]  /*103d0*/  SHF.L.U32 R12, R12, 0x5, RZ ;  /* 0x000000050c0c7819 */ /* 0x000fe200000006ff */
[----:B------:R-:W-:Y:S01]  /*103e0*/  IMAD.IADD R5, R5, 0x1, R9 ;  /* 0x0000000105057824 */ /* 0x000fe200078e0209 */
[----:B------:R-:W-:Y:S01]  /*103f0*/  ISETP.GE.AND P2, PT, R214, UR12, PT ;  /* 0x0000000cd6007c0c */ /* 0x000fe2000bf46270 */
[----:B------:R-:W-:Y:S01]  /*10400*/  IMAD R25, R10, UR5, RZ ;  /* 0x000000050a197c24 */ /* 0x000fe2000f8e02ff */
[----:B------:R-:W-:Y:S01]  /*10410*/  BSSY B1, `(.L_x_1752) ;  /* 0x0000031000017945 */ /* 0x000fe20003800000 */
[----:B------:R-:W-:-:S02]  /*10420*/  IMAD.SHL.U32 R8, R8, 0x10, RZ ;  /* 0x0000001008087824 */ /* 0x000fc400078e00ff */
[C---:B------:R-:W-:Y:S01]  /*10430*/  IMAD R3, R7.reuse, UR7, R0 ;  /* 0x0000000707037c24 */ /* 0x040fe2000f8e0200 */
[----:B------:R-:W-:Y:S01]  /*10440*/  SEL R0, RZ, 0x40, P0 ;  /* 0x00000040ff007807 */ /* 0x000fe20000000000 */
[----:B------:R-:W-:Y:S01]  /*10450*/  IMAD.WIDE.U32 R4, R7, UR6, R4 ;  /* 0x0000000607047c25 */ /* 0x000fe2000f8e0004 */
[----:B------:R-:W-:Y:S01]  /*10460*/  ISETP.GE.AND P0, PT, R26, R25, PT ;  /* 0x000000191a00720c */ /* 0x000fe20003f06270 */
[----:B------:R-:W-:Y:S01]  /*10470*/  ULDC.64 UR6, c[0x0][0xa80] ;  /* 0x0002a00000067ab9 */ /* 0x000fe20000000a00 */
[----:B------:R-:W-:Y:S01]  /*10480*/  LOP3.LUT R11, R8, 0x10, R11, 0xe2, !PT ;  /* 0x00000010080b7812 */ /* 0x000fe200078ee20b */
[----:B------:R-:W-:Y:S01]  /*10490*/  IMAD.IADD R3, R5, 0x1, R3 ;  /* 0x0000000105037824 */ /* 0x000fe200078e0203 */
[----:B------:R-:W-:Y:S02]  /*104a0*/  LEA R20, P1, R4, UR6, 0x1 ;  /* 0x0000000604147c11 */ /* 0x000fe4000f8208ff */
[----:B------:R-:W-:Y:S02]  /*104b0*/  LOP3.LUT R11, R12, 0x20, R11, 0xe2, !PT ;  /* 0x000000200c0b7812 */ /* 0x000fe400078ee20b */
[----:B------:R-:W-:Y:S01]  /*104c0*/  LEA.HI.X R3, R4, UR7, R3, 0x1, P1 ;  /* 0x0000000704037c11 */ /* 0x000fe200088f0c03 */
[----:B------:R0:W1:Y:S01]  /*104d0*/  SHFL.IDX PT, R6, R20, RZ, 0x181f ;  /* 0x00181fff14067589 */ /* 0x00006200000e0000 */
[----:B------:R-:W-:-:S02]  /*104e0*/  LOP3.LUT R21, R11, R0, RZ, 0xfc, !PT ;  /* 0x000000000b157212 */ /* 0x000fc400078efcff */
[----:B------:R-:W-:Y:S01]  /*104f0*/  SEL R0, RZ, 0x80, P2 ;  /* 0x00000080ff007807 */ /* 0x000fe20001000000 */
[----:B------:R0:W2:Y:S03]  /*10500*/  SHFL.IDX PT, R7, R3, RZ, 0x181f ;  /* 0x00181fff03077589 */ /* 0x0000a600000e0000 */
        /* <DEDUP_REMOVED lines=33> */
.L_x_1753:
[----:B------:R-:W-:Y:S05]  /*10720*/  BSYNC B1 ;  /* 0x0000000000017941 */ /* 0x000fea0003800000 */
.L_x_1752:
        /* <DEDUP_REMOVED lines=36> */
.L_x_1749:
[----:B------:R-:W-:Y:S05]  /*10970*/  BSYNC B0 ;  /* 0x0000000000007941 */ /* 0x000fea0003800000 */
.L_x_1744:
[----:B------:R-:W-:Y:S02]  /*10980*/  ULDC UR5, c[0x0][0xc38] ;  /* 0x00030e0000057ab9 */ /* 0x000fe40000000800 */
[----:B------:R-:W-:-:S06]  /*10990*/  UISETP.GE.AND UP0, UPT, UR4, UR5, UPT ;  /* 0x000000050400728c */ /* 0x000fcc000bf06270 */
[----:B------:R-:W-:-:S13]  /*109a0*/  PLOP3.LUT P0, PT, PT, PT, UP0, 0x80, 0x0 ;  /* 0x000000000000781c */ /* 0x000fda0003f0f008 */
[----:B------:R-:W-:Y:S05]  /*109b0*/  @!P0 BRA `(.L_x_1754) ;  /* 0xffffff04005c8947 */ /* 0x000fea000383ffff */
[----:B------:R-:W-:Y:S05]  /*109c0*/  EXIT ;  /* 0x000000000000794d */ /* 0x000fea0003800000 */
.L_x_1638:
[----:B------:R-:W-:-:S08]  /*109d0*/  NOP ;  /* 0x0000000000007918 */ /* 0x000fd00000000000 */
[----:B------:R-:W0:-:S00]  /*109e0*/  USETMAXREG.DEALLOC.CTAPOOL 0x28 ;  /* 0x00000028000079c8 */ /* 0x000e0000080e0500 */
[----:B0-----:R-:W-:-:S06]  /*109f0*/  LOP3.LUT R2, R2, 0x3, RZ, 0xc0, !PT ;  /* 0x0000000302027812 */ /* 0x001fcc00078ec0ff */
[----:B------:R-:W0:Y:S01]  /*10a00*/  S2UR UR10, SR_CTAID.X ;  /* 0x00000000000a79c3 */ /* 0x000e220000002500 */
[----:B------:R-:W-:Y:S01]  /*10a10*/  LOP3.LUT R16, R16, 0xffffdfff, RZ, 0xc0, !PT ;  /* 0xffffdfff10107812 */ /* 0x000fe200078ec0ff */
[----:B------:R-:W-:Y:S01]  /*10a20*/  STL [R1+0x4], RZ ;  /* 0x000004ff01007387 */ /* 0x000fe20000100800 */
[----:B------:R-:W-:Y:S01]  /*10a30*/  IMAD.MOV.U32 R18, RZ, RZ, RZ ;  /* 0x000000ffff127224 */ /* 0x000fe200078e00ff */
[----:B------:R-:W-:Y:S02]  /*10a40*/  MOV R22, 0x1 ;  /* 0x0000000100167802 */ /* 0x000fe40000000f00 */
[----:B------:R1:W2:Y:S02]  /*10a50*/  SHFL.IDX PT, R3, R2, RZ, 0x1f ;  /* 0x00001fff02037589 */ /* 0x0002a400000e0000 */
[----:B-1----:R-:W0:Y:S01]  /*10a60*/  LDC R2, c[0x0][0xc38] ;  /* 0x00030e00ff027b82 */ /* 0x002e220000000800 */
[----:B--2---:R-:W-:-:S13]  /*10a70*/  ISETP.NE.AND P0, PT, R3, RZ, PT ;  /* 0x000000ff0300720c */ /* 0x004fda0003f05270 */
[----:B------:R-:W-:Y:S01]  /*10a80*/  @P0 LOP3.LUT R16, R16, 0x2000, RZ, 0xfc, !PT ;  /* 0x0000200010100812 */ /* 0x000fe200078efcff */
[----:B------:R-:W-:Y:S06]  /*10a90*/  @P0 BAR.ARV 0x4, 0x180 ;  /* 0x0106000000000b1d */ /* 0x000fec0000002000 */
[----:B0-----:R-:W-:-:S13]  /*10aa0*/  ISETP.LE.AND P0, PT, R2, UR10, PT ;  /* 0x0000000a02007c0c */ /* 0x001fda000bf03270 */
[----:B------:R-:W-:Y:S05]  /*10ab0*/  @P0 BRA `(.L_x_1755) ;  /* 0x0000003c009c0947 */ /* 0x000fea0003800000 */
[----:B------:R-:W-:Y:S01]  /*10ac0*/  IMAD.SHL.U32 R31, R0, 0x8, RZ ;  /* 0x00000008001f7824 */ /* 0x000fe200078e00ff */
[----:B------:R-:W-:Y:S01]  /*10ad0*/  ULDC UR4, c[0x0][0x320] ;  /* 0x0000c80000047ab9 */ /* 0x000fe20000000800 */
[----:B------:R-:W-:Y:S01]  /*10ae0*/  LOP3.LUT R16, R16, 0xffffffbf, RZ, 0xc0, !PT ;  /* 0xffffffbf10107812 */ /* 0x000fe200078ec0ff */
[----:B------:R-:W0:Y:S01]  /*10af0*/  S2UR UR8, SR_CgaCtaId ;  /* 0x00000000000879c3 */ /* 0x000e220000008800 */
[----:B------:R-:W-:Y:S01]  /*10b00*/  LOP3.LUT R10, R0, 0x7f, RZ, 0xc0, !PT ;  /* 0x0000007f000a7812 */ /* 0x000fe200078ec0ff */
[----:B------:R-:W-:Y:S01]  /*10b10*/  ULDC.64 UR6, c[0x0][0x2f0] ;  /* 0x0000bc0000067ab9 */ /* 0x000fe20000000a00 */
[----:B------:R-:W-:Y:S01]  /*10b20*/  LOP3.LUT R8, R31, 0x38, RZ, 0xc0, !PT ;  /* 0x000000381f087812 */ /* 0x000fe200078ec0ff */
[----:B------:R1:W-:Y:S01]  /*10b30*/  STL [R1+0x4], RZ ;  /* 0x000004ff01007387 */ /* 0x0003e20000100800 */
[----:B------:R-:W-:Y:S01]  /*10b40*/  SHF.R.U32.HI R36, RZ, 0x3, R10 ;  /* 0x00000003ff247819 */ /* 0x000fe2000001160a */
[----:B------:R-:W-:Y:S01]  /*10b50*/  ULDC UR9, c[0x0][0x2b8] ;  /* 0x0000ae0000097ab9 */ /* 0x000fe20000000800 */
[C---:B------:R-:W-:Y:S01]  /*10b60*/  LOP3.LUT R2, R8.reuse, 0x40, RZ, 0xfc, !PT ;  /* 0x0000004008027812 */ /* 0x040fe200078efcff */
[----:B------:R-:W-:Y:S01]  /*10b70*/  ULDC UR38, c[0x0][0x288] ;  /* 0x0000a20000267ab9 */ /* 0x000fe20000000800 */
[----:B------:R-:W-:Y:S01]  /*10b80*/  ISETP.GE.AND P0, PT, R8, UR4, PT ;  /* 0x0000000408007c0c */ /* 0x000fe2000bf06270 */
[----:B------:R-:W-:Y:S01]  /*10b90*/  ULDC UR36, c[0x0][0x448] ;  /* 0x0001120000247ab9 */ /* 0x000fe20000000800 */
[----:B------:R-:W-:Y:S01]  /*10ba0*/  ISETP.GE.AND P1, PT, R2, UR4, PT ;  /* 0x0000000402007c0c */ /* 0x000fe2000bf26270 */
[----:B------:R-:W-:Y:S01]  /*10bb0*/  IMAD.U32 R33, RZ, RZ, UR10 ;  /* 0x0000000aff217e24 */ /* 0x000fe2000f8e00ff */
[C---:B------:R-:W-:Y:S01]  /*10bc0*/  LOP3.LUT R3, R8.reuse, 0x80, RZ, 0xfc, !PT ;  /* 0x0000008008037812 */ /* 0x040fe200078efcff */
[----:B------:R-:W-:Y:S01]  /*10bd0*/  IMAD.MOV.U32 R22, RZ, RZ, 0x1 ;  /* 0x00000001ff167424 */ /* 0x000fe200078e00ff */
[----:B------:R-:W-:Y:S01]  /*10be0*/  LOP3.LUT R4, R8, 0xc0, RZ, 0xfc, !PT ;  /* 0x000000c008047812 */ /* 0x000fe200078efcff */
[----:B------:R-:W-:Y:S01]  /*10bf0*/  UIMAD UR36, UR36, UR38, URZ ;  /* 0x00000026242472a4 */ /* 0x000fe2000f8e023f */
[----:B------:R-:W-:Y:S01]  /*10c00*/  ISETP.GE.AND P3, PT, R3, UR4, PT ;  /* 0x0000000403007c0c */ /* 0x000fe2000bf66270 */
[----:B------:R-:W-:Y:S01]  /*10c10*/  ULDC UR46, c[0x0][0xc] ;  /* 0x00000300002e7ab9 */ /* 0x000fe20000000800 */
[----:B------:R-:W-:Y:S01]  /*10c20*/  ISETP.GE.AND P2, PT, R4, UR4, PT ;  /* 0x0000000404007c0c */ /* 0x000fe2000bf46270 */
[----:B------:R-:W-:Y:S01]  /*10c30*/  ULOP3.LUT UR47, UR39, 0x2, URZ, 0xfc, !UPT ;  /* 0x00000002272f7892 */ /* 0x000fe2000f8efc3f */
[----:B------:R-:W-:-:S02]  /*10c40*/  SEL R3, RZ, 0xffffffff, P1 ;  /* 0xffffffffff037807 */ /* 0x000fc40000800000 */
[----:B------:R-:W-:Y:S02]  /*10c50*/  LOP3.LUT R5, R8, 0x180, RZ, 0xfc, !PT ;  /* 0x0000018008057812 */ /* 0x000fe400078efcff */
[----:B------:R-:W-:Y:S01]  /*10c60*/  @P1 LOP3.LUT R16, R16, 0x40, RZ, 0xfc, !PT ;  /* 0x0000004010101812 */ /* 0x000fe200078efcff */
[----:B------:R-:W-:Y:S01]  /*10c70*/  IMAD.SHL.U32 R3, R3, 0x2, RZ ;  /* 0x0000000203037824 */ /* 0x000fe200078e00ff */
[----:B------:R-:W-:Y:S02]  /*10c80*/  LOP3.LUT R6, R8, 0x1c0, RZ, 0xfc, !PT ;  /* 0x000001c008067812 */ /* 0x000fe400078efcff */
[----:B------:R-:W-:Y:S02]  /*10c90*/  LOP3.LUT R16, R16, 0xffffff7f, RZ, 0xc0, !PT ;  /* 0xffffff7f10107812 */ /* 0x000fe400078ec0ff */
[----:B------:R-:W-:Y:S02]  /*10ca0*/  SEL R2, RZ, 0x1, P0 ;  /* 0x00000001ff027807 */ /* 0x000fe40000000000 */
[----:B------:R-:W-:-:S02]  /*10cb0*/  @P0 LOP3.LUT R16, R16, 0x80, RZ, 0xfc, !PT ;  /* 0x0000008010100812 */ /* 0x000fc400078efcff */
[----:B------:R-:W-:Y:S02]  /*10cc0*/  ISETP.GE.AND P1, PT, R5, UR4, PT ;  /* 0x0000000405007c0c */ /* 0x000fe4000bf26270 */
[----:B------:R-:W-:Y:S02]  /*10cd0*/  LOP3.LUT R16, R16, 0xffffffdf, RZ, 0xc0, !PT ;  /* 0xffffffdf10107812 */ /* 0x000fe400078ec0ff */
[----:B------:R-:W-:Y:S02]  /*10ce0*/  ISETP.GE.AND P0, PT, R6, UR4, PT ;  /* 0x0000000406007c0c */ /* 0x000fe4000bf06270 */
[----:B------:R-:W-:Y:S02]  /*10cf0*/  @P3 LOP3.LUT R16, R16, 0x20, RZ, 0xfc, !PT ;  /* 0x0000002010103812 */ /* 0x000fe400078efcff */
[----:B------:R-:W-:Y:S02]  /*10d00*/  LOP3.LUT R5, R8, 0x100, RZ, 0xfc, !PT ;  /* 0x0000010008057812 */ /* 0x000fe400078efcff */
[----:B------:R-:W-:-:S02]  /*10d10*/  LOP3.LUT R16, R16, 0xffffffef, RZ, 0xc0, !PT ;  /* 0xffffffef10107812 */ /* 0x000fc400078ec0ff */
[----:B------:R-:W-:Y:S02]  /*10d20*/  LOP3.LUT R6, R8, 0x140, RZ, 0xfc, !PT ;  /* 0x0000014008067812 */ /* 0x000fe400078efcff */
[----:B------:R-:W-:Y:S02]  /*10d30*/  LOP3.LUT R2, R3, 0x2, R2, 0xe2, !PT ;  /* 0x0000000203027812 */ /* 0x000fe400078ee202 */
[----:B------:R-:W-:Y:S02]  /*10d40*/  @P2 LOP3.LUT R16, R16, 0x10, RZ, 0xfc, !PT ;  /* 0x0000001010102812 */ /* 0x000fe400078efcff */
[----:B------:R-:W-:Y:S02]  /*10d50*/  SEL R3, RZ, 0x4, P3 ;  /* 0x00000004ff037807 */ /* 0x000fe40001800000 */
[----:B------:R-:W-:Y:S02]  /*10d60*/  SEL R4, RZ, 0x8, P2 ;  /* 0x00000008ff047807 */ /* 0x000fe40001000000 */
[----:B------:R-:W-:-:S02]  /*10d70*/  ISETP.GE.AND P3, PT, R5, UR4, PT ;  /* 0x0000000405007c0c */ /* 0x000fc4000bf66270 */
[----:B------:R-:W-:Y:S01]  /*10d80*/  ISETP.GE.AND P2, PT, R6, UR4, PT ;  /* 0x0000000406007c0c */ /* 0x000fe2000bf46270 */
[----:B------:R-:W-:Y:S01]  /*10d90*/  ULDC.64 UR4, c[0x0][0x418] ;  /* 0x0001060000047ab9 */ /* 0x000fe20000000a00 */
[----:B------:R-:W-:Y:S01]  /*10da0*/  LOP3.LUT R4, R4, R2, R3, 0xfe, !PT ;  /* 0x0000000204047212 */ /* 0x000fe200078efe03 */
[----:B------:R-:W-:Y:S01]  /*10db0*/  UISETP.NE.U32.AND UP0, UPT, UR4, URZ, UPT ;  /* 0x0000003f0400728c */ /* 0x000fe2000bf05070 */
[----:B------:R-:W-:Y:S02]  /*10dc0*/  LOP3.LUT R3, R31, 0x1f8, RZ, 0xc0, !PT ;  /* 0x000001f81f037812 */ /* 0x000fe400078ec0ff */
[----:B------:R-:W-:Y:S01]  /*10dd0*/  LOP3.LUT R16, R16, 0xfffffff7, RZ, 0xc0, !PT ;  /* 0xfffffff710107812 */ /* 0x000fe200078ec0ff */
[----:B------:R-:W-:Y:S01]  /*10de0*/  UISETP.NE.AND.EX UP0, UPT, UR5, URZ, UPT, UP0 ;  /* 0x0000003f0500728c */ /* 0x000fe2000bf05300 */
[----:B------:R-:W-:Y:S01]  /*10df0*/  LOP3.LUT R2, R3, 0x38, R0, 0x78, !PT ;  /* 0x0000003803027812 */ /* 0x000fe200078e7800 */
[----:B------:R-:W-:Y:S01]  /*10e00*/  IMAD.SHL.U32 R3, R0, 0x10, RZ ;  /* 0x0000001000037824 */ /* 0x000fe200078e00ff */
[----:B------:R-:W-:Y:S01]  /*10e10*/  UMOV UR5, 0x400 ;  /* 0x0000040000057882 */ /* 0x000fe20000000000 */
[----:B------:R-:W-:Y:S01]  /*10e20*/  @P3 LOP3.LUT R16, R16, 0x8, RZ, 0xfc, !PT ;  /* 0x0000000810103812 */ /* 0x000fe200078efcff */
[----:B0-----:R-:W-:Y:S01]  /*10e30*/  ULEA UR8, UR8, UR5, 0x18 ;  /* 0x0000000508087291 */ /* 0x001fe2000f8ec03f */
[----:B------:R-:W-:Y:S01]  /*10e40*/  LOP3.LUT R31, R2, 0x200, R31, 0xf8, !PT ;  /* 0x00000200021f7812 */ /* 0x000fe200078ef81f */
[----:B------:R-:W-:Y:S01]  /*10e50*/  ULDC UR4, c[0x0][0x424] ;  /* 0x0001090000047ab9 */ /* 0x000fe20000000800 */
[----:B------:R-:W-:Y:S01]  /*10e60*/  LOP3.LUT R0, R36, 0x70, R3, 0xf8, !PT ;  /* 0x0000007024007812 */ /* 0x000fe200078ef803 */
[----:B------:R-:W-:Y:S01]  /*10e70*/  USEL UR4, UR4, 0x1, UP0 ;  /* 0x0000000104047887 */ /* 0x000fe20008000000 */
[----:B------:R-:W-:Y:S01]  /*10e80*/  SEL R7, RZ, 0x40, P1 ;  /* 0x00000040ff077807 */ /* 0x000fe20000800000 */
[----:B------:R-:W-:Y:S01]  /*10e90*/  IMAD.U32 R17, RZ, RZ, UR8 ;  /* 0x00000008ff117e24 */ /* 0x000fe2000f8e00ff */
[----:B------:R-:W-:Y:S01]  /*10ea0*/  ISETP.GE.AND P1, PT, R8, UR7, PT ;  /* 0x0000000708007c0c */ /* 0x000fe2000bf26270 */
[----:B------:R-:W-:Y:S01]  /*10eb0*/  UIMAD UR37, UR4, UR6, URZ ;  /* 0x00000006042572a4 */ /* 0x000fe2000f8e023f */
[----:B------:R-:W-:Y:S01]  /*10ec0*/  LOP3.LUT R16, R16, 0xfffffffb, RZ, 0xc0, !PT ;  /* 0xfffffffb10107812 */ /* 0x000fe200078ec0ff */
[----:B------:R-:W-:Y:S01]  /*10ed0*/  IMAD R0, R31, 0x2, R17 ;  /* 0x000000021f007824 */ /* 0x000fe200078e0211 */
[----:B------:R-:W-:Y:S01]  /*10ee0*/  SEL R5, RZ, 0x10, P3 ;  /* 0x00000010ff057807 */ /* 0x000fe20001800000 */
[----:B------:R-:W-:Y:S01]  /*10ef0*/  UIADD3 UR4, UR37, 0x3f, URZ ;  /* 0x0000003f25047890 */ /* 0x000fe2000fffe03f */
[----:B------:R-:W-:Y:S01]  /*10f00*/  SEL R6, RZ, 0x20, P2 ;  /* 0x00000020ff067807 */ /* 0x000fe20001000000 */
[----:B------:R-:W-:Y:S01]  /*10f10*/  UIADD3 UR48, UR37, 0x1, -UR38 ;  /* 0x0000000125307890 */ /* 0x000fe2000fffe826 */
[----:B------:R1:W-:Y:S01]  /*10f20*/  STL [R1+0x8], R0 ;  /* 0x0000080001007387 */ /* 0x0003e20000100800 */
[----:B------:R-:W-:Y:S01]  /*10f30*/  @P2 LOP3.LUT R16, R16, 0x4, RZ, 0xfc, !PT ;  /* 0x0000000410102812 */ /* 0x000fe200078efcff */
[----:B------:R-:W-:Y:S01]  /*10f40*/  USHF.R.S32.HI UR5, URZ, 0x1f, UR4 ;  /* 0x0000001f3f057899 */ /* 0x000fe20008011404 */
[----:B------:R-:W-:Y:S01]  /*10f50*/  LOP3.LUT R4, R6, R4, R5, 0xfe, !PT ;  /* 0x0000000406047212 */ /* 0x000fe200078efe05 */
[----:B------:R-:W-:Y:S01]  /*10f60*/  UIADD3 UR38, UR37, -UR38, URZ ;  /* 0x8000002625267290 */ /* 0x000fe2000fffe03f */
[----:B------:R-:W-:Y:S01]  /*10f70*/  SEL R9, RZ, 0x80, P0 ;  /* 0x00000080ff097807 */ /* 0x000fe20000000000 */
[----:B------:R-:W-:Y:S01]  /*10f80*/  ULEA.HI UR5, UR5, UR4, URZ, 0x6 ;  /* 0x0000000405057291 */ /* 0x000fe2000f8f303f */
[----:B------:R-:W-:-:S02]  /*10f90*/  ISETP.GE.AND P0, PT, R8, UR9, PT ;  /* 0x0000000908007c0c */ /* 0x000fc4000bf06270 */
[----:B------:R-:W-:Y:S01]  /*10fa0*/  LOP3.LUT R4, R4, R7, RZ, 0xfc, !PT ;  /* 0x0000000704047212 */ /* 0x000fe200078efcff */
[----:B------:R-:W-:Y:S01]  /*10fb0*/  USHF.R.S32.HI UR40, URZ, 0x6, UR5 ;  /* 0x000000063f287899 */ /* 0x000fe20008011405 */
[----:B------:R-:W-:Y:S02]  /*10fc0*/  LOP3.LUT R16, R16, 0xfffffffd, RZ, 0xc0, !PT ;  /* 0xfffffffd10107812 */ /* 0x000fe400078ec0ff */
[----:B------:R-:W-:Y:S02]  /*10fd0*/  LOP3.LUT R32, R4, R9, RZ, 0xfc, !PT ;  /* 0x0000000904207212 */ /* 0x000fe400078efcff */
[----:B------:R-:W-:Y:S02]  /*10fe0*/  @P1 LOP3.LUT R16, R16, 0x2, RZ, 0xfc, !PT ;  /* 0x0000000210101812 */ /* 0x000fe400078efcff */
[----:B------:R-:W-:Y:S02]  /*10ff0*/  LOP3.LUT R28, R4, 0x40, RZ, 0xc0, !PT ;  /* 0x00000040041c7812 */ /* 0x000fe400078ec0ff */
[----:B------:R-:W-:-:S02]  /*11000*/  LOP3.LUT R26, R32, 0x80, RZ, 0xc0, !PT ;  /* 0x00000080201a7812 */ /* 0x000fc400078ec0ff */
[----:B------:R-:W-:Y:S02]  /*11010*/  LOP3.LUT R16, R16, 0xffffefff, RZ, 0xc0, !PT ;  /* 0xffffefff10107812 */ /* 0x000fe400078ec0ff */
[----:B------:R-:W-:Y:S02]  /*11020*/  MOV R18, RZ ;  /* 0x000000ff00127202 */ /* 0x000fe40000000f00 */
[----:B------:R-:W-:Y:S02]  /*11030*/  SHF.R.U32.HI R28, RZ, 0x2, R28 ;  /* 0x00000002ff1c7819 */ /* 0x000fe4000001161c */
[----:B------:R-:W-:Y:S02]  /*11040*/  SHF.R.U32.HI R26, RZ, 0x3, R26 ;  /* 0x00000003ff1a7819 */ /* 0x000fe4000001161a */
[----:B-1----:R-:W-:-:S07]  /*11050*/  @P0 LOP3.LUT R16, R16, 0x1000, RZ, 0xfc, !PT ;  /* 0x0000100010100812 */ /* 0x002fce00078efcff */
.L_x_1810:
[----:B------:R-:W-:Y:S01]  /*11060*/  ULDC UR7, c[0x0][0xc60] ;  /* 0x0003180000077ab9 */ /* 0x000fe20000000800 */
[C---:B------:R-:W-:Y:S01]  /*11070*/  R2UR UR41, R33.reuse ;  /* 0x00000000212972ca */ /* 0x040fe200000e0000 */
[----:B------:R-:W-:Y:S01]  /*11080*/  UISETP.NE.AND UP0, UPT, UR7, 0x1, UPT ;  /* 0x000000010700788c */ /* 0x000fe2000bf05270 */
[----:B------:R-:W-:-:S10]  /*11090*/  R2UR UR6, R33 ;  /* 0x00000000210672ca */ /* 0x000fd400000e0000 */
        /* <DEDUP_REMOVED lines=9> */
[----:B012--5:R-:W-:Y:S05]  /*11130*/  @P0 BRA `(.L_x_1756) ;  /* 0x0000000000200947 */ /* 0x027fea0003800000 */
        /* <DEDUP_REMOVED lines=8> */
.L_x_1756:
[----:B------:R-:W-:Y:S01]  /*111c0*/  ULDC UR8, c[0x0][0xc54] ;  /* 0x0003150000087ab9 */ /* 0x000fe20000000800 */
[----:B------:R-:W-:Y:S01]  /*111d0*/  UMOV UR6, UR7 ;  /* 0x0000000700067c82 */ /* 0x000fe20008000000 */
[----:B------:R-:W-:-:S11]  /*111e0*/  UISETP.NE.AND UP0, UPT, UR8, 0x1, UPT ;  /* 0x000000010800788c */ /* 0x000fd6000bf05270 */
[----:B------:R-:W-:Y:S02]  /*111f0*/  @UP0 ULDC.64 UR10, c[0x0][0xc58] ;  /* 0x00031600000a0ab9 */ /* 0x000fe40000000a00 */
[----:B------:R-:W-:-:S04]  /*11200*/  UIMAD.WIDE.U32 UR4, UR7, UR10, URZ ;  /* 0x0000000a070472a5 */ /* 0x000fc8000f8e003f */
[----:B------:R-:W-:-:S04]  /*11210*/  @UP0 USHF.R.U32.HI UR6, URZ, UR11, UR5 ;  /* 0x0000000b3f060299 */ /* 0x000fc80008011605 */
[----:B------:R-:W-:-:S12]  /*11220*/  UIMAD UR4, UR6, UR8, URZ ;  /* 0x00000008060472a4 */ /* 0x000fd8000f8e023f */
.L_x_1757:
[----:B------:R-:W-:Y:S01]  /*11230*/  ULDC UR5, c[0x0][0xc48] ;  /* 0x0003120000057ab9 */ /* 0x000fe20000000800 */
[----:B------:R-:W-:Y:S01]  /*11240*/  ULDC.64 UR8, c[0x0][0xa28] ;  /* 0x00028a0000087ab9 */ /* 0x000fe20000000a00 */
[----:B------:R-:W-:Y:S01]  /*11250*/  UISETP.NE.AND UP1, UPT, UR5, 0x1, UPT ;  /* 0x000000010500788c */ /* 0x000fe2000bf25270 */
[----:B------:R-:W-:Y:S01]  /*11260*/  IMAD.MOV.U32 R30, RZ, RZ, RZ ;  /* 0x000000ffff1e7224 */ /* 0x000fe200078e00ff */
[----:B------:R-:W-:Y:S02]  /*11270*/  UIADD3 UR4, UR7, -UR4, URZ ;  /* 0x8000000407047290 */ /* 0x000fe4000fffe03f */
[----:B------:R-:W-:Y:S01]  /*11280*/  UISETP.NE.U32.AND UP0, UPT, UR8, URZ, UPT ;  /* 0x0000003f0800728c */ /* 0x000fe2000bf05070 */
[----:B------:R-:W-:Y:S02]  /*11290*/  ULDC UR5, c[0x0][0xc54] ;  /* 0x0003150000057ab9 */ /* 0x000fe40000000800 */
[----:B------:R-:W-:Y:S02]  /*112a0*/  UIMAD UR41, UR41, UR5, UR4 ;  /* 0x00000005292972a4 */ /* 0x000fe4000f8e0204 */
[----:B------:R-:W-:-:S02]  /*112b0*/  UISETP.NE.AND.EX UP0, UPT, UR9, URZ, UPT, UP0 ;  /* 0x0000003f0900728c */ /* 0x000fc4000bf05300 */
[----:B------:R-:W-:Y:S01]  /*112c0*/  @UP1 ULDC UR4, c[0x0][0xc4c] ;  /* 0x0003130000041ab9 */ /* 0x000fe20000000800 */
[----:B------:R-:W-:Y:S01]  /*112d0*/  @UP1 ULDC UR7, c[0x0][0xc50] ;  /* 0x0003140000071ab9 */ /* 0x000fe20000000800 */
[----:B------:R-:W-:Y:S02]  /*112e0*/  UIMAD.WIDE.U32 UR4, UR41, UR4, URZ ;  /* 0x00000004290472a5 */ /* 0x000fe4000f8e003f */
[----:B------:R-:W-:Y:S01]  /*112f0*/  UMOV UR42, UR41 ;  /* 0x00000029002a7c82 */ /* 0x000fe20008000000 */
[----:B------:R-:W-:Y:S01]  /*11300*/  ULOP3.LUT UR6, UR6, 0x3ffffff, URZ, 0x3c, !UPT ;  /* 0x03ffffff06067892 */ /* 0x000fe2000f8e3c3f */
[----:B------:R-:W-:Y:S01]  /*11310*/  PLOP3.LUT P0, PT, PT, PT, UP0, 0x80, 0x0 ;  /* 0x000000000000781c */ /* 0x000fe20003f0f008 */
[----:B------:R-:W-:-:S03]  /*11320*/  @UP1 USHF.R.U32.HI UR42, URZ, UR7, UR5 ;  /* 0x000000073f2a1299 */ /* 0x000fc60008011605 */
[----:B------:R-:W-:Y:S02]  /*11330*/  @UP0 ULDC.64 UR4, c[0x0][0xa28] ;  /* 0x00028a0000040ab9 */ /* 0x000fe40000000a00 */
[----:B------:R-:W-:-:S06]  /*11340*/  @UP0 UIMAD.WIDE UR4, UR42, 0x4, UR4 ;  /* 0x000000042a0408a5 */ /* 0x000fcc000f8e0204 */
[----:B------:R-:W-:Y:S01]  /*11350*/  IMAD.U32 R3, RZ, RZ, UR5 ;  /* 0x00000005ff037e24 */ /* 0x000fe2000f8e00ff */
[----:B------:R-:W-:Y:S01]  /*11360*/  ULDC UR5, c[0x0][0x448] ;  /* 0x0001120000057ab9 */ /* 0x000fe20000000800 */
[----:B------:R-:W-:Y:S01]  /*11370*/  IMAD.U32 R2, RZ, RZ, UR4 ;  /* 0x00000004ff027e24 */ /* 0x000fe2000f8e00ff */
[----:B------:R-:W-:Y:S01]  /*11380*/  ULDC UR4, c[0x0][0xc3c] ;  /* 0x00030f0000047ab9 */ /* 0x000fe20000000800 */
[----:B------:R-:W-:Y:S02]  /*11390*/  UISETP.NE.AND UP2, UPT, UR5, 0x1, UPT ;  /* 0x000000010500788c */ /* 0x000fe4000bf45270 */
[----:B------:R-:W-:Y:S01]  /*113a0*/  UIADD3 UR6, UR6, UR4, URZ ;  /* 0x0000000406067290 */ /* 0x000fe2000fffe03f */
[----:B------:R0:W5:Y:S01]  /*113b0*/  @P0 LDG.E R30, desc[UR52][R2.64] ;  /* 0x00000034021e0981 */ /* 0x000162000c1e1900 */
[----:B------:R-:W-:Y:S02]  /*113c0*/  UP2UR UR49, UPR, URZ, 0x4 ;  /* 0x000000043f317883 */ /* 0x000fe40008000000 */
[----:B------:R-:W-:-:S04]  /*113d0*/  USHF.L.U32 UR43, UR6, 0x6, URZ ;  /* 0x00000006062b7899 */ /* 0x000fc8000800063f */
[----:B------:R-:W-:Y:S01]  /*113e0*/  UIADD3 UR6, UR43, 0x3f, URZ ;  /* 0x0000003f2b067890 */ /* 0x000fe2000fffe03f */
[----:B------:R-:W-:Y:S01]  /*113f0*/  @UP2 ULDC UR4, c[0x0][0x44c] ;  /* 0x0001130000042ab9 */ /* 0x000fe20000000800 */
[----:B------:R-:W-:Y:S02]  /*11400*/  @UP2 ULDC UR7, c[0x0][0x450] ;  /* 0x0001140000072ab9 */ /* 0x000fe40000000800 */
[----:B------:R-:W-:-:S04]  /*11410*/  UIMAD.WIDE.U32 UR4, UR6, UR4, URZ ;  /* 0x00000004060472a5 */ /* 0x000fc8000f8e003f */
[----:B------:R-:W-:-:S03]  /*11420*/  @UP2 USHF.R.U32.HI UR6, URZ, UR7, UR5 ;  /* 0x000000073f062299 */ /* 0x000fc60008011605 */
[----:B------:R-:W-:Y:S01]  /*11430*/  ULDC.64 UR4, c[0x0][0x9e0] ;  /* 0x0002780000047ab9 */ /* 0x000fe20000000a00 */
[----:B------:R-:W-:Y:S02]  /*11440*/  UIADD3 UR6, UR48, UR6, URZ ;  /* 0x0000000630067290 */ /* 0x000fe4000fffe03f */
[----:B------:R-:W-:Y:S02]  /*11450*/  UISETP.GE.AND UP0, UPT, UR5, 0x1, UPT ;  /* 0x000000010500788c */ /* 0x000fe4000bf06270 */
[----:B------:R-:W-:-:S04]  /*11460*/  UIADD3 UR4, UR6, UR4, URZ ;  /* 0x0000000406047290 */ /* 0x000fc8000fffe03f */
[----:B------:R-:W-:-:S13]  /*11470*/  PLOP3.LUT P0, PT, PT, PT, UP0, 0x40, 0x0 ;  /* 0x000000000000781c */ /* 0x000fda0003f0e808 */
[----:B0-----:R-:W-:Y:S05]  /*11480*/  @P0 BRA `(.L_x_1758) ;  /* 0x0000000000440947 */ /* 0x001fea0003800000 */
        /* <DEDUP_REMOVED lines=10> */
.L_x_1759:
[----:B------:R-:W-:-:S11]  /*11530*/  UISETP.NE.AND UP1, UPT, UR5, 0x1, UPT ;  /* 0x000000010500788c */ /* 0x000fd6000bf25270 */
[----:B------:R-:W-:Y:S02]  /*11540*/  @UP1 ULDC.64 UR10, c[0x0][0x9e8] ;  /* 0x00027a00000a1ab9 */ /* 0x000fe40000000a00 */
[----:B------:R-:W-:-:S04]  /*11550*/  UIMAD.WIDE.U32 UR6, UR8, UR10, URZ ;  /* 0x0000000a080672a5 */ /* 0x000fc8000f8e003f */
[----:B------:R-:W-:-:S12]  /*11560*/  @UP1 USHF.R.U32.HI UR8, URZ, UR11, UR7 ;  /* 0x0000000b3f081299 */ /* 0x000fd80008011607 */
.L_x_1760:
[----:B------:R-:W-:-:S04]  /*11570*/  UIMAD UR8, UR8, UR5, UR5 ;  /* 0x00000005080872a4 */ /* 0x000fc8000f8e0205 */
[----:B------:R-:W-:-:S04]  /*11580*/  UISETP.LT.AND UP1, UPT, UR4, UR8, UPT ;  /* 0x000000080400728c */ /* 0x000fc8000bf21270 */
[----:B------:R-:W-:-:S12]  /*11590*/  USEL UR4, UR4, UR8, UP1 ;  /* 0x0000000804047287 */ /* 0x000fd80008800000 */
.L_x_1758:
[----:B------:R-:W-:Y:S01]  /*115a0*/  UISETP.NE.AND UP1, UPT, UR49, URZ, UPT ;  /* 0x0000003f3100728c */ /* 0x000fe2000bf25270 */
[----:B------:R-:W-:Y:S01]  /*115b0*/  PLOP3.LUT P0, PT, PT, PT, UP0, 0x40, 0x0 ;  /* 0x000000000000781c */ /* 0x000fe20003f0e808 */
[----:B------:R-:W-:-:S04]  /*115c0*/  UIADD3 UR4, UR4, 0x3f, URZ ;  /* 0x0000003f04047890 */ /* 0x000fc8000fffe03f */
[----:B------:R-:W-:-:S04]  /*115d0*/  USHF.R.S32.HI UR8, URZ, 0x1f, UR4 ;  /* 0x0000001f3f087899 */ /* 0x000fc80008011404 */
[----:B------:R-:W-:Y:S01]  /*115e0*/  ULEA.HI UR8, UR8, UR4, URZ, 0x6 ;  /* 0x0000000408087291 */ /* 0x000fe2000f8f303f */
[----:B------:R-:W-:Y:S01]  /*115f0*/  @UP1 ULDC UR6, c[0x0][0x44c] ;  /* 0x0001130000061ab9 */ /* 0x000fe20000000800 */
[----:B------:R-:W-:Y:S01]  /*11600*/  @UP1 ULDC UR9, c[0x0][0x450] ;  /* 0x0001140000091ab9 */ /* 0x000fe20000000800 */
[----:B------:R-:W-:Y:S02]  /*11610*/  UIMAD.WIDE.U32 UR6, UR43, UR6, URZ ;  /* 0x000000062b0672a5 */ /* 0x000fe4000f8e003f */
[----:B------:R-:W-:Y:S01]  /*11620*/  UMOV UR4, UR43 ;  /* 0x0000002b00047c82 */ /* 0x000fe20008000000 */
[----:B------:R-:W-:Y:S02]  /*11630*/  USHF.R.S32.HI UR8, URZ, 0x6, UR8 ;  /* 0x000000063f087899 */ /* 0x000fe40008011408 */
[----:B------:R-:W-:Y:S02]  /*11640*/  @UP1 USHF.R.U32.HI UR4, URZ, UR9, UR7 ;  /* 0x000000093f041299 */ /* 0x000fe40008011607 */
[----:B------:R-:W-:-:S02]  /*11650*/  UISETP.LT.AND UP1, UPT, UR40, UR8, UPT ;  /* 0x000000082800728c */ /* 0x000fc4000bf21270 */
[----:B------:R-:W-:Y:S01]  /*11660*/  UIADD3 UR4, UR38, UR4, URZ ;  /* 0x0000000426047290 */ /* 0x000fe2000fffe03f */
[----:B------:R-:W-:Y:S01]  /*11670*/  ULDC UR6, c[0x0][0x9dc] ;  /* 0x0002770000067ab9 */ /* 0x000fe20000000800 */
[----:B------:R-:W-:Y:S02]  /*11680*/  USEL UR44, UR40, UR8, UP1 ;  /* 0x00000008282c7287 */ /* 0x000fe40008800000 */
[----:B------:R-:W-:Y:S01]  /*11690*/  UIADD3 UR8, UR4, -UR6, URZ ;  /* 0x8000000604087290 */ /* 0x000fe2000fffe03f */
[----:B------:R-:W-:Y:S11]  /*116a0*/  @P0 BRA `(.L_x_1761) ;  /* 0x0000000000440947 */ /* 0x000ff60003800000 */
        /* <DEDUP_REMOVED lines=10> */
.L_x_1762:
[----:B------:R-:W-:-:S11]  /*11750*/  UISETP.NE.AND UP0, UPT, UR5, 0x1, UPT ;  /* 0x000000010500788c */ /* 0x000fd6000bf05270 */
[----:B------:R-:W-:Y:S02]  /*11760*/  @UP0 ULDC.64 UR10, c[0x0][0x9e8] ;  /* 0x00027a00000a0ab9 */ /* 0x000fe40000000a00 */
[----:B------:R-:W-:-:S04]  /*11770*/  UIMAD.WIDE.U32 UR6, UR4, UR10, URZ ;  /* 0x0000000a040672a5 */ /* 0x000fc8000f8e003f */
[----:B------:R-:W-:-:S12]  /*11780*/  @UP0 USHF.R.U32.HI UR4, URZ, UR11, UR7 ;  /* 0x0000000b3f040299 */ /* 0x000fd80008011607 */
.L_x_1763:
[----:B------:R-:W-:-:S04]  /*11790*/  UIMAD UR4, UR4, UR5, URZ ;  /* 0x00000005040472a4 */ /* 0x000fc8000f8e023f */
[----:B------:R-:W-:-:S04]  /*117a0*/  UISETP.LT.AND UP0, UPT, UR8, UR4, UPT ;  /* 0x000000040800728c */ /* 0x000fc8000bf01270 */
[----:B------:R-:W-:-:S12]  /*117b0*/  USEL UR8, UR8, UR4, !UP0 ;  /* 0x0000000408087287 */ /* 0x000fd8000c000000 */
.L_x_1761:
[----:B------:R-:W-:Y:S01]  /*117c0*/  USHF.R.S32.HI UR4, URZ, 0x1f, UR8 ;  /* 0x0000001f3f047899 */ /* 0x000fe20008011408 */
[----:B------:R-:W-:Y:S03]  /*117d0*/  BSSY B7, `(.L_x_1764) ;  /* 0x00002fc000077945 */ /* 0x000fe60003800000 */
[----:B------:R-:W-:-:S04]  /*117e0*/  ULEA.HI UR4, UR4, UR8, URZ, 0x6 ;  /* 0x0000000804047291 */ /* 0x000fc8000f8f303f */
[----:B------:R-:W-:-:S04]  /*117f0*/  USHF.R.S32.HI UR4, URZ, 0x6, UR4 ;  /* 0x000000063f047899 */ /* 0x000fc80008011404 */
[----:B------:R-:W-:-:S04]  /*11800*/  UISETP.LT.AND UP0, UPT, URZ, UR4, UPT ;  /* 0x000000043f00728c */ /* 0x000fc8000bf01270 */
[----:B------:R-:W-:-:S04]  /*11810*/  USEL UR45, URZ, UR4, !UP0 ;  /* 0x000000043f2d7287 */ /* 0x000fc8000c000000 */
[----:B------:R-:W-:-:S06]  /*11820*/  UISETP.GT.AND UP0, UPT, UR44, UR45, UPT ;  /* 0x0000002d2c00728c */ /* 0x000fcc000bf04270 */
[----:B------:R-:W-:-:S13]  /*11830*/  PLOP3.LUT P0, PT, PT, PT, UP0, 0x80, 0x0 ;  /* 0x000000000000781c */ /* 0x000fda0003f0f008 */
[----:B------:R-:W-:Y:S05]  /*11840*/  @P0 BRA `(.L_x_1765) ;  /* 0x0000000000440947 */ /* 0x000fea0003800000 */
[----:B------:R-:W0:Y:S02]  /*11850*/  S2R R0, SR_TID.X ;  /* 0x0000000000007919 */ /* 0x000e240000002100 */
[----:B0-----:R-:W-:-:S04]  /*11860*/  LOP3.LUT R0, R0, 0x7f, RZ, 0xc0, !PT ;  /* 0x0000007f00007812 */ /* 0x001fc800078ec0ff */
[----:B------:R-:W-:-:S13]  /*11870*/  ISETP.NE.AND P1, PT, R0, RZ, PT ;  /* 0x000000ff0000720c */ /* 0x000fda0003f25270 */
[----:B------:R-:W-:Y:S05]  /*11880*/  @P1 BRA `(.L_x_1766) ;  /* 0x0000002c00c01947 */ /* 0x000fea0003800000 */
[----:B------:R-:W0:Y:S01]  /*11890*/  S2R R7, SR_LANEID ;  /* 0x0000000000077919 */ /* 0x000e220000000000 */
[----:B------:R-:W-:Y:S01]  /*118a0*/  VOTEU.ANY UR4, UPT, PT ;  /* 0x0000000000047886 */ /* 0x000fe200038e0100 */
[----:B------:R-:W1:Y:S01]  /*118b0*/  LDC.64 R2, c[0x0][0xc80] ;  /* 0x00032000ff027b82 */ /* 0x000e620000000a00 */
[----:B------:R-:W0:Y:S08]  /*118c0*/  FLO.U32 R0, UR4 ;  /* 0x0000000400007d00 */ /* 0x000e3000080e0000 */
[----:B------:R-:W1:Y:S01]  /*118d0*/  POPC R5, UR4 ;  /* 0x0000000400057d09 */ /* 0x000e620008000000 */
[----:B0-----:R-:W-:-:S13]  /*118e0*/  ISETP.EQ.U32.AND P0, PT, R0, R7, PT ;  /* 0x000000070000720c */ /* 0x001fda0003f02070 */
[----:B-1----:R-:W2:Y:S01]  /*118f0*/  @P0 ATOMG.E.ADD.STRONG.GPU PT, R3, desc[UR52][R2.64], R5 ;  /* 0x00000005020309a8 */ /* 0x002ea200081ee1f4 */
[----:B------:R-:W0:Y:S02]  /*11900*/  S2R R4, SR_LTMASK ;  /* 0x0000000000047919 */ /* 0x000e240000003900 */
[----:B0-----:R-:W-:-:S04]  /*11910*/  LOP3.LUT R4, R4, UR4, RZ, 0xc0, !PT ;  /* 0x0000000404047c12 */ /* 0x001fc8000f8ec0ff */
[----:B------:R-:W0:Y:S01]  /*11920*/  POPC R33, R4 ;  /* 0x0000000400217309 */ /* 0x000e220000000000 */
[----:B--2---:R-:W0:Y:S02]  /*11930*/  SHFL.IDX PT, R0, R3, R0, 0x1f ;  /* 0x00001f0003007589 */ /* 0x004e2400000e0000 */
[----:B0-----:R-:W-:Y:S01]  /*11940*/  IADD3 R33, R0, UR46, R33 ;  /* 0x0000002e00217c10 */ /* 0x001fe2000fffe021 */
[----:B------:R-:W-:Y:S06]  /*11950*/  BRA `(.L_x_1766) ;  /* 0x0000002c008c7947 */ /* 0x000fec0003800000 */
.L_x_1765:
        /* <DEDUP_REMOVED lines=19> */
[----:B0----5:R-:W-:Y:S05]  /*11a90*/  CALL.ABS.NOINC R2 ;  /* 0x0000000002007343 */ /* 0x021fea0003c00000 */
.L_x_1768:
[----:B------:R-:W-:Y:S05]  /*11aa0*/  BSYNC B6 ;  /* 0x0000000000067941 */ /* 0x000fea0003800000 */
.L_x_1767:
        /* <DEDUP_REMOVED lines=20> */
.L_x_1771:
        /* <DEDUP_REMOVED lines=15> */
.L_x_1770:
[----:B------:R-:W-:Y:S05]  /*11ce0*/  BSYNC B6 ;  /* 0x0000000000067941 */ /* 0x000fea0003800000 */
.L_x_1769:
[----:B------:R-:W-:Y:S01]  /*11cf0*/  ULDC.64 UR4, c[0x0][0x9f8] ;  /* 0x00027e0000047ab9 */ /* 0x000fe20000000a00 */
[----:B------:R-:W-:Y:S01]  /*11d00*/  IMAD.U32 R24, RZ, RZ, UR42 ;  /* 0x0000002aff187e24 */ /* 0x000fe2000f8e00ff */
[----:B------:R-:W-:Y:S01]  /*11d10*/  UISETP.NE.U32.AND UP0, UPT, UR4, URZ, UPT ;  /* 0x0000003f0400728c */ /* 0x000fe2000bf05070 */
[----:B------:R-:W0:Y:S03]  /*11d20*/  LDC R10, c[0x0][0x430] ;  /* 0x00010c00ff0a7b82 */ /* 0x000e260000000800 */
[----:B------:R-:W-:-:S06]  /*11d30*/  UISETP.NE.AND.EX UP0, UPT, UR5, URZ, UPT, UP0 ;  /* 0x0000003f0500728c */ /* 0x000fcc000bf05300 */
[----:B------:R-:W-:-:S05]  /*11d40*/  PLOP3.LUT P0, PT, PT, PT, UP0, 0x80, 0x0 ;  /* 0x000000000000781c */ /* 0x000fca0003f0f008 */
[----:B------:R-:W-:Y:S02]  /*11d50*/  @UP0 ULDC.64 UR4, c[0x0][0x9f8] ;  /* 0x00027e0000040ab9 */ /* 0x000fe40000000a00 */
[----:B------:R-:W-:-:S06]  /*11d60*/  @UP0 UIMAD.WIDE UR4, UR42, 0x4, UR4 ;  /* 0x000000042a0408a5 */ /* 0x000fcc000f8e0204 */
[----:B------:R-:W-:Y:S01]  /*11d70*/  MOV R2, UR4 ;  /* 0x0000000400027c02 */ /* 0x000fe20008000f00 */
[----:B------:R-:W-:Y:S01]  /*11d80*/  IMAD.U32 R3, RZ, RZ, UR5 ;  /* 0x00000005ff037e24 */ /* 0x000fe2000f8e00ff */
[----:B------:R-:W-:-:S04]  /*11d90*/  ULDC UR4, c[0x0][0xc48] ;  /* 0x0003120000047ab9 */ /* 0x000fc80000000800 */
[----:B------:R1:W5:Y:S01]  /*11da0*/  @P0 LDG.E R24, desc[UR52][R2.64] ;  /* 0x0000003402180981 */ /* 0x000362000c1e1900 */
[----:B------:R-:W-:Y:S01]  /*11db0*/  IMAD.U32 R27, RZ, RZ, UR44 ;  /* 0x0000002cff1b7e24 */ /* 0x000fe2000f8e00ff */
[----:B------:R-:W-:Y:S01]  /*11dc0*/  UMOV UR5, 0xffffffff ;  /* 0xffffffff00057882 */ /* 0x000fe20000000000 */
[----:B------:R-:W-:-:S03]  /*11dd0*/  IMAD.U32 R19, RZ, RZ, UR4 ;  /* 0x00000004ff137e24 */ /* 0x000fc6000f8e00ff */
[----:B------:R-:W-:Y:S01]  /*11de0*/  LEA R27, R27, 0xffffffc0, 0x6 ;  /* 0xffffffc01b1b7811 */ /* 0x000fe200078e30ff */
[----:B------:R-:W-:Y:S06]  /*11df0*/  BRA.DIV UR5, `(.L_x_1772) ;  /* 0x0000003205b47947 */ /* 0x000fec000b800000 */
.L_x_1827:
[----:B------:R-:W2:Y:S01]  /*11e00*/  S2R R8, SR_TID.X ;  /* 0x0000000000087919 */ /* 0x000ea20000002100 */
[----:B0-----:R-:W-:Y:S01]  /*11e10*/  ISETP.NE.AND P1, PT, R10, 0x1, PT ;  /* 0x000000010a00780c */ /* 0x001fe20003f25270 */
[----:B------:R-:W-:Y:S01]  /*11e20*/  IMAD.MOV.U32 R34, RZ, RZ, RZ ;  /* 0x000000ffff227224 */ /* 0x000fe200078e00ff */
[----:B-----5:R-:W-:Y:S02]  /*11e30*/  SHF.R.S32.HI R29, RZ, 0x1f, R24 ;  /* 0x0000001fff1d7819 */ /* 0x020fe40000011418 */
[----:B------:R-:W-:-:S09]  /*11e40*/  LOP3.LUT R16, R16, 0xfffffbff, RZ, 0xc0, !PT ;  /* 0xfffffbff10107812 */ /* 0x000fd200078ec0ff */
[----:B------:R-:W0:Y:S01]  /*11e50*/  @P1 LDC R0, c[0x0][0x434] ;  /* 0x00010d00ff001b82 */ /* 0x000e220000000800 */
[----:B------:R-:W-:-:S07]  /*11e60*/  @P1 LOP3.LUT R16, R16, 0x400, RZ, 0xfc, !PT ;  /* 0x0000040010101812 */ /* 0x000fce00078efcff */
[----:B-1----:R-:W1:Y:S01]  /*11e70*/  @P1 LDC R3, c[0x0][0x438] ;  /* 0x00010e00ff031b82 */ /* 0x002e620000000800 */
[----:B--2---:R-:W-:-:S05]  /*11e80*/  IMAD.SHL.U32 R8, R8, 0x10, RZ ;  /* 0x0000001008087824 */ /* 0x004fca00078e00ff */
[----:B------:R-:W-:-:S05]  /*11e90*/  LOP3.LUT R8, R36, 0x70, R8, 0xf8, !PT ;  /* 0x0000007024087812 */ /* 0x000fca00078ef808 */
[----:B------:R-:W-:-:S05]  /*11ea0*/  IMAD.IADD R35, R8, 0x1, R27 ;  /* 0x0000000108237824 */ /* 0x000fca00078e021b */
[C---:B------:R-:W-:Y:S02]  /*11eb0*/  ISETP.GE.AND P0, PT, R35.reuse, UR37, PT ;  /* 0x0000002523007c0c */ /* 0x040fe4000bf06270 */
[----:B------:R-:W-:Y:S02]  /*11ec0*/  IADD3 R35, R35, R30, RZ ;  /* 0x0000001e23237210 */ /* 0x000fe40007ffe0ff */
[----:B------:R-:W-:-:S03]  /*11ed0*/  ISETP.GT.U32.OR P0, PT, R8, 0x3f, P0 ;  /* 0x0000003f0800780c */ /* 0x000fc60000704470 */
[----:B0-----:R-:W-:-:S04]  /*11ee0*/  @P1 IMAD.HI.U32 R0, R35, R0, RZ ;  /* 0x0000000023001227 */ /* 0x001fc800078e00ff */
[----:B------:R-:W-:Y:S01]  /*11ef0*/  IMAD.MOV.U32 R9, RZ, RZ, R35 ;  /* 0x000000ffff097224 */ /* 0x000fe200078e0023 */
[----:B-1----:R-:W-:-:S05]  /*11f00*/  @P1 SHF.R.U32.HI R9, RZ, R3, R0 ;  /* 0x00000003ff091219 */ /* 0x002fca0000011600 */
[----:B------:R-:W0:Y:S01]  /*11f10*/  @!P0 LDC.64 R6, c[0x0][0x428] ;  /* 0x00010a00ff068b82 */ /* 0x000e220000000a00 */
[--C-:B------:R-:W-:Y:S01]  /*11f20*/  @!P0 SHF.R.S32.HI R3, RZ, 0x1f, R9.reuse ;  /* 0x0000001fff038819 */ /* 0x100fe20000011409 */
[----:B------:R-:W-:-:S06]  /*11f30*/  @!P0 IMAD.MOV.U32 R2, RZ, RZ, R9 ;  /* 0x000000ffff028224 */ /* 0x000fcc00078e0009 */
[----:B------:R-:W1:Y:S01]  /*11f40*/  @!P0 LDC.64 R4, c[0x0][0x418] ;  /* 0x00010600ff048b82 */ /* 0x000e620000000a00 */
[-C--:B0-----:R-:W-:Y:S02]  /*11f50*/  @!P0 IMAD R0, R29, R6.reuse, RZ ;  /* 0x000000061d008224 */ /* 0x081fe400078e02ff */
[----:B------:R-:W-:-:S04]  /*11f60*/  @!P0 IMAD.WIDE.U32 R2, R24, R6, R2 ;  /* 0x0000000618028225 */ /* 0x000fc800078e0002 */
[----:B------:R-:W-:Y:S01]  /*11f70*/  @!P0 IMAD R7, R24, R7, R0 ;  /* 0x0000000718078224 */ /* 0x000fe200078e0200 */
[----:B-1----:R-:W-:-:S03]  /*11f80*/  @!P0 LEA R4, P1, R2, R4, 0x2 ;  /* 0x0000000402048211 */ /* 0x002fc600078210ff */
[----:B------:R-:W-:-:S05]  /*11f90*/  @!P0 IMAD.IADD R0, R3, 0x1, R7 ;  /* 0x0000000103008824 */ /* 0x000fca00078e0207 */
[----:B------:R-:W-:Y:S01]  /*11fa0*/  @!P0 LEA.HI.X R5, R2, R5, R0, 0x2, P1 ;  /* 0x0000000502058211 */ /* 0x000fe200008f1400 */
[----:B------:R-:W-:Y:S02]  /*11fb0*/  IMAD.U32 R2, RZ, RZ, UR47 ;  /* 0x0000002fff027e24 */ /* 0x000fe4000f8e00ff */
[----:B------:R-:W-:Y:S02]  /*11fc0*/  IMAD.MOV R0, RZ, RZ, -R9 ;  /* 0x000000ffff007224 */ /* 0x000fe400078e0a09 */
[----:B------:R0:W5:Y:S01]  /*11fd0*/  @!P0 LDG.E R34, desc[UR52][R4.64] ;  /* 0x0000003404228981 */ /* 0x000162000c1e1900 */
[----:B------:R-:W-:Y:S01]  /*11fe0*/  ISETP.NE.AND P2, PT, R2, 0x3, PT ;  /* 0x000000030200780c */ /* 0x000fe20003f45270 */
[----:B------:R-:W-:Y:S01]  /*11ff0*/  IMAD R35, R10, R0, R35 ;  /* 0x000000000a237224 */ /* 0x000fe200078e0223 */
[----:B------:R-:W-:Y:S02]  /*12000*/  ISETP.GT.U32.AND P0, PT, R8, 0x3f, PT ;  /* 0x0000003f0800780c */ /* 0x000fe40003f04070 */
[----:B------:R-:W-:-:S02]  /*12010*/  LOP3.LUT R16, R16, 0xfffffeff, RZ, 0xc0, !PT ;  /* 0xfffffeff10107812 */ /* 0x000fc400078ec0ff */
[----:B------:R-:W-:-:S05]  /*12020*/  IADD3 R0, RZ, -UR42, RZ ;  /* 0x8000002aff007c10 */ /* 0x000fca000fffe0ff */
[----:B------:R-:W-:Y:S02]  /*12030*/  IMAD R19, R19, R0, UR41 ;  /* 0x0000002913137e24 */ /* 0x000fe4000f8e0200 */
[----:B------:R-:W-:-:S03]  /*12040*/  @P2 LOP3.LUT R16, R16, 0x100, RZ, 0xfc, !PT ;  /* 0x0000010010102812 */ /* 0x000fc600078efcff */
[----:B------:R-:W-:Y:S02]  /*12050*/  SHF.R.S32.HI R23, RZ, 0x1f, R19 ;  /* 0x0000001fff177819 */ /* 0x000fe40000011413 */
[----:B------:R-:W-:-:S04]  /*12060*/  LOP3.LUT R16, R16, 0xfffffffe, RZ, 0xc0, !PT ;  /* 0xfffffffe10107812 */ /* 0x000fc800078ec0ff */
[----:B------:R-:W-:Y:S01]  /*12070*/  @P0 LOP3.LUT R16, R16, 0x1, RZ, 0xfc, !PT ;  /* 0x0000000110100812 */ /* 0x000fe200078efcff */
[----:B0-----:R-:W-:Y:S06]  /*12080*/  @!P2 BRA `(.L_x_1773) ;  /* 0x000000000004a947 */ /* 0x001fec0003800000 */
[----:B------:R-:W-:Y:S01]  /*12090*/  BPT.TRAP 0x1 ;  /* 0x000000040000795c */ /* 0x000fe20000300000 */
.L_x_1773:
[----:B------:R-:W-:Y:S01]  /*120a0*/  IMAD R25, R18, 0x8, R17 ;  /* 0x0000000812197824 */ /* 0x000fe200078e0211 */
[----:B------:R-:W-:Y:S01]  /*120b0*/  SHF.L.U32 R0, R22, 0x1f, RZ ;  /* 0x0000001f16007819 */ /* 0x000fe200000006ff */
[----:B------:R-:W-:Y:S03]  /*120c0*/  BSSY B0, `(.L_x_1774) ;  /* 0x0000003000007945 */ /* 0x000fe60003800000 */
[----:B------:R-:W0:Y:S02]  /*120d0*/  SYNCS.PHASECHK.TRANS64.TRYWAIT P0, [R25+URZ+0x28c40], R0 ;  /* 0x028c4000190075a7 */ /* 0x000e24000800017f */
[----:B0-----:R-:W-:Y:S05]  /*120e0*/  @!P0 BRA `(.L_x_1775) ;  /* 0x0000003000248947 */ /* 0x001fea0003800000 */
.L_x_1828:
[----:B------:R-:W-:Y:S05]  /*120f0*/  BSYNC B0 ;  /* 0x0000000000007941 */ /* 0x000fea0003800000 */
.L_x_1774:
[----:B------:R-:W-:Y:S01]  /*12100*/  SHF.R.S32.HI R37, RZ, 0x1f, R35 ;  /* 0x0000001fff257819 */ /* 0x000fe20000011423 */
[----:B------:R-:W1:Y:S01]  /*12110*/  S2R R6, SR_TID.X ;  /* 0x0000000000067919 */ /* 0x000e620000002100 */
[----:B------:R-:W-:Y:S01]  /*12120*/  ULDC.64 UR4, c[0x0][0x300] ;  /* 0x0000c00000047ab9 */ /* 0x000fe20000000a00 */
[----:B-----5:R-:W-:Y:S01]  /*12130*/  SHF.R.S32.HI R4, RZ, 0x1f, R34 ;  /* 0x0000001fff047819 */ /* 0x020fe20000011422 */
[----:B------:R-:W-:Y:S01]  /*12140*/  IMAD.WIDE.U32 R2, R35, UR4, RZ ;  /* 0x0000000423027c25 */ /* 0x000fe2000f8e00ff */
[----:B------:R-:W-:Y:S02]  /*12150*/  IADD3 R27, -R36, UR37, -R27 ;  /* 0x00000025241b7c10 */ /* 0x000fe4000fffe91b */
[----:B------:R-:W-:Y:S01]  /*12160*/  LOP3.LUT P2, RZ, R16, 0x2, RZ, 0xc0, !PT ;  /* 0x0000000210ff7812 */ /* 0x000fe2000784c0ff */
[----:B0-----:R-:W-:Y:S01]  /*12170*/  IMAD R0, R37, UR4, RZ ;  /* 0x0000000425007c24 */ /* 0x001fe2000f8e02ff */
[----:B------:R0:W-:Y:S03]  /*12180*/  STL [R1], R4 ;  /* 0x0000000401007387 */ /* 0x0001e60000100800 */
[----:B------:R-:W-:Y:S01]  /*12190*/  IMAD R5, R35, UR5, R0 ;  /* 0x0000000523057c24 */ /* 0x000fe2000f8e0200 */
[----:B------:R-:W-:-:S03]  /*121a0*/  ULDC.64 UR4, c[0x0][0x310] ;  /* 0x0000c40000047ab9 */ /* 0x000fc60000000a00 */
[----:B------:R-:W-:Y:S02]  /*121b0*/  IMAD.IADD R3, R3, 0x1, R5 ;  /* 0x0000000103037824 */ /* 0x000fe400078e0205 */
[----:B------:R-:W-:Y:S01]  /*121c0*/  IMAD R5, R4, UR4, RZ ;  /* 0x0000000404057c24 */ /* 0x000fe2000f8e02ff */
[----:B0-----:R-:W-:Y:S01]  /*121d0*/  LEA R4, R18, R31, 0xc ;  /* 0x0000001f12047211 */ /* 0x001fe200078e60ff */
        /* <DEDUP_REMOVED lines=10> */
[----:B------:R-:W-:Y:S01]  /*12280*/  UMOV UR4, 0xffffffff ;  /* 0xffffffff00047882 */ /* 0x000fe20000000000 */
[----:B-1----:R-:W-:Y:S02]  /*12290*/  IMAD.SHL.U32 R6, R6, 0x8, RZ ;  /* 0x0000000806067824 */ /* 0x002fe400078e00ff */
[----:B------:R-:W-:Y:S02]  /*122a0*/  LEA.HI.X R5, R2, UR5, R5, 0x1, P0 ;  /* 0x0000000502057c11 */ /* 0x000fe400080f0c05 */
[----:B------:R-:W-:Y:S02]  /*122b0*/  ISETP.GE.AND P0, PT, R27, 0x1, PT ;  /* 0x000000011b00780c */ /* 0x000fe40003f06270 */
[----:B------:R-:W-:Y:S01]  /*122c0*/  LOP3.LUT R6, R6, 0x38, RZ, 0xc0, !PT ;  /* 0x0000003806067812 */ /* 0x000fe200078ec0ff */
[----:B------:R-:W-:Y:S10]  /*122d0*/  BRA.DIV UR4, `(.L_x_1776) ;  /* 0x0000002e04bc7947 */ /* 0x000ff4000b800000 */
[----:B------:R-:W0:Y:S01]  /*122e0*/  SHFL.IDX PT, R14, R0, RZ, 0x181f ;  /* 0x00181fff000e7589 */ /* 0x000e2200000e0000 */
[----:B------:R-:W-:-:S03]  /*122f0*/  @P0 IMAD R7, R4, 0x2, R17 ;  /* 0x0000000204070824 */ /* 0x000fc600078e0211 */
[----:B------:R-:W1:Y:S01]  /*12300*/  SHFL.IDX PT, R2, R5, RZ, 0x181f ;  /* 0x00181fff05027589 */ /* 0x000e6200000e0000 */
[----:B0-----:R-:W-:-:S05]  /*12310*/  @P0 LEA R14, P1, R6, R14, 0x1 ;  /* 0x0000000e060e0211 */ /* 0x001fca00078208ff */
[----:B-1----:R-:W-:Y:S02]  /*12320*/  @P0 IMAD.X R3, RZ, RZ, R2, P1 ;  /* 0x000000ffff030224 */ /* 0x002fe400008e0602 */
[----:B------:R-:W-:Y:S02]  /*12330*/  @P0 IMAD.MOV.U32 R2, RZ, RZ, R14 ;  /* 0x000000ffff020224 */ /* 0x000fe400078e000e */
[----:B------:R-:W0:Y:S04]  /*12340*/  SHFL.IDX PT, R14, R0, 0x1, 0x181f ;  /* 0x00381f00000e7f89 */ /* 0x000e2800000e0000 */
[----:B------:R1:W-:Y:S01]  /*12350*/  @P0 LDGSTS.E.BYPASS.LTC128B.128 [R7+0x22400], desc[UR52][R2.64], !P2 ;  /* 0x2240000002070fae */ /* 0x0003e2000d101d74 */
[----:B------:R-:W-:-:S03]  /*12360*/  ISETP.GE.AND P0, PT, R27, 0x11, PT ;  /* 0x000000111b00780c */ /* 0x000fc60003f06270 */
[----:B-1----:R-:W1:Y:S10]  /*12370*/  SHFL.IDX PT, R2, R5, 0x1, 0x181f ;  /* 0x00381f0005027f89 */ /* 0x002e7400000e0000 */
[----:B------:R-:W-:-:S02]  /*12380*/  @P0 LEA R9, R4, R17, 0x1 ;  /* 0x0000001104090211 */ /* 0x000fc400078e08ff */
[----:B0-----:R-:W-:-:S05]  /*12390*/  @P0 LEA R14, P1, R6, R14, 0x1 ;  /* 0x0000000e060e0211 */ /* 0x001fca00078208ff */
[----:B-1----:R-:W-:Y:S02]  /*123a0*/  @P0 IMAD.X R3, RZ, RZ, R2, P1 ;  /* 0x000000ffff030224 */ /* 0x002fe400008e0602 */
[----:B------:R-:W-:Y:S02]  /*123b0*/  @P0 IMAD.MOV.U32 R2, RZ, RZ, R14 ;  /* 0x000000ffff020224 */ /* 0x000fe400078e000e */
[----:B------:R-:W0:Y:S04]  /*123c0*/  SHFL.IDX PT, R14, R0, 0x2, 0x181f ;  /* 0x00581f00000e7f89 */ /* 0x000e2800000e0000 */
[----:B------:R1:W-:Y:S01]  /*123d0*/  @P0 LDGSTS.E.BYPASS.LTC128B.128 [R9+0x22c00], desc[UR52][R2.64], !P2 ;  /* 0x22c0000002090fae */ /* 0x0003e2000d101d74 */
[----:B------:R-:W-:-:S03]  /*123e0*/  ISETP.GE.AND P0, PT, R27, 0x21, PT ;  /* 0x000000211b00780c */ /* 0x000fc60003f06270 */
[----:B-1----:R-:W1:Y:S10]  /*123f0*/  SHFL.IDX PT, R2, R5, 0x2, 0x181f ;  /* 0x00581f0005027f89 */ /* 0x002e7400000e0000 */
[----:B------:R-:W-:Y:S01]  /*12400*/  @P0 IMAD R7, R4, 0x2, R17 ;  /* 0x0000000204070824 */ /* 0x000fe200078e0211 */
[----:B------:R-:W2:Y:S01]  /*12410*/  SHFL.IDX PT, R5, R5, 0x3, 0x181f ;  /* 0x00781f0005057f89 */ /* 0x000ea200000e0000 */
[----:B0-----:R-:W-:-:S05]  /*12420*/  @P0 LEA R14, P1, R6, R14, 0x1 ;  /* 0x0000000e060e0211 */ /* 0x001fca00078208ff */
[----:B-1----:R-:W-:Y:S02]  /*12430*/  @P0 IMAD.X R3, RZ, RZ, R2, P1 ;  /* 0x000000ffff030224 */ /* 0x002fe400008e0602 */
[----:B------:R-:W-:Y:S02]  /*12440*/  @P0 IMAD.MOV.U32 R2, RZ, RZ, R14 ;  /* 0x000000ffff020224 */ /* 0x000fe400078e000e */
[----:B------:R0:W1:Y:S04]  /*12450*/  SHFL.IDX PT, R14, R0, 0x3, 0x181f ;  /* 0x00781f00000e7f89 */ /* 0x00006800000e0000 */
[----:B--2---:R0:W-:Y:S02]  /*12460*/  @P0 LDGSTS.E.BYPASS.LTC128B.128 [R7+0x23400], desc[UR52][R2.64], !P2 ;  /* 0x2340000002070fae */ /* 0x0041e4000d101d74 */
.L_x_1838:
[----:B------:R-:W-:-:S13]  /*12470*/  ISETP.GE.AND P0, PT, R27, 0x31, PT ;  /* 0x000000311b00780c */ /* 0x000fda0003f06270 */
[----:B01----:R-:W-:-:S05]  /*12480*/  @P0 LEA R2, P1, R6, R14, 0x1 ;  /* 0x0000000e06020211 */ /* 0x003fca00078208ff */
[----:B------:R-:W-:Y:S01]  /*12490*/  @P0 IMAD.X R3, RZ, RZ, R5, P1 ;  /* 0x000000ffff030224 */ /* 0x000fe200008e0605 */
[----:B------:R-:W-:-:S05]  /*124a0*/  @P0 LEA R5, R4, R17, 0x1 ;  /* 0x0000001104050211 */ /* 0x000fca00078e08ff */
[----:B------:R-:W-:Y:S01]  /*124b0*/  @!PT LDS RZ, [RZ] ;  /* 0x00000000fffff984 */ /* 0x000fe20000000800 */
[----:B------:R-:W-:Y:S01]  /*124c0*/  @!PT LDS RZ, [RZ] ;  /* 0x00000000fffff984 */ /* 0x000fe20000000800 */
[----:B------:R-:W-:Y:S01]  /*124d0*/  @!PT LDS RZ, [RZ] ;  /* 0x00000000fffff984 */ /* 0x000fe20000000800 */
[----:B------:R0:W-:Y:S01]  /*124e0*/  @P0 LDGSTS.E.BYPASS.LTC128B.128 [R5+0x23c00], desc[UR52][R2.64], !P2 ;  /* 0x23c0000002050fae */ /* 0x0001e2000d101d74 */
[----:B------:R-:W-:Y:S01]  /*124f0*/  PLOP3.LUT P0, PT, PT, PT, PT, 0x80, 0x0 ;  /* 0x000000000000781c */ /* 0x000fe20003f0f070 */
[----:B------:R-:W-:-:S12]  /*12500*/  NOP ;  /* 0x0000000000007918 */ /* 0x000fd80000000000 */
.L_x_1777:
        /* <DEDUP_REMOVED lines=11> */
.L_x_1778:
[----:B------:R-:W-:Y:S01]  /*125c0*/  VIADD R0, R17, 0x20400 ;  /* 0x0002040011007836 */ /* 0x000fe20000000000 */
[----:B------:R1:W-:Y:S06]  /*125d0*/  SYNCS.ARRIVE.TRANS64.A1T0 RZ, [R25+URZ+0x28c30], RZ ;  /* 0x028c30ff19ff79a7 */ /* 0x0003ec000810003f */
[----:B------:R-:W-:Y:S05]  /*125e0*/  WARPSYNC.ALL ;  /* 0x0000000000007948 */ /* 0x000fea0003800000 */
[----:B------:R-:W-:Y:S01]  /*125f0*/  BAR.SYNC.DEFER_BLOCKING 0x8, 0x100 ;  /* 0x0204000000007b1d */ /* 0x000fe20000010000 */
[----:B------:R-:W-:-:S05]  /*12600*/  LOP3.LUT P0, RZ, R0, 0x3ff, RZ, 0xc0, !PT ;  /* 0x000003ff00ff7812 */ /* 0x000fca000780c0ff */
[----:B------:R-:W-:Y:S08]  /*12610*/  BSSY B6, `(.L_x_1779) ;  /* 0x0000012000067945 */ /* 0x000ff00003800000 */
        /* <DEDUP_REMOVED lines=17> */
.L_x_1780:
[----:B------:R-:W-:Y:S05]  /*12730*/  BSYNC B6 ;  /* 0x0000000000067941 */ /* 0x000fea0003800000 */
.L_x_1779:
[----:B------:R2:W5:Y:S01]  /*12740*/  LDL R8, [R1+0x8] ;  /* 0x0000080001087983 */ /* 0x0005620000100800 */
[----:B------:R-:W-:Y:S01]  /*12750*/  UISETP.NE.AND UP0, UPT, UR49, URZ, UPT ;  /* 0x0000003f3100728c */ /* 0x000fe2000bf05270 */
[----:B0-----:R-:W0:Y:S01]  /*12760*/  S2R R2, SR_TID.X ;  /* 0x0000000000027919 */ /* 0x001e220000002100 */
[----:B------:R-:W-:Y:S01]  /*12770*/  R2UR UR6, R23 ;  /* 0x00000000170672ca */ /* 0x000fe200000e0000 */
[----:B------:R-:W-:-:S03]  /*12780*/  ULDC.64 UR8, c[0x0][0x2d8] ;  /* 0x0000b60000087ab9 */ /* 0x000fc60000000a00 */
[----:B------:R-:W-:Y:S02]  /*12790*/  PLOP3.LUT P0, PT, PT, PT, UP0, 0x80, 0x0 ;  /* 0x000000000000781c */ /* 0x000fe40003f0f008 */
[----:B------:R-:W-:-:S03]  /*127a0*/  LOP3.LUT P5, RZ, R16, 0x1000, RZ, 0xc0, !PT ;  /* 0x0000100010ff7812 */ /* 0x000fc600078ac0ff */
[----:B------:R-:W-:Y:S01]  /*127b0*/  @UP0 ULDC UR4, c[0x0][0x44c] ;  /* 0x0001130000040ab9 */ /* 0x000fe20000000800 */
[----:B0-----:R-:W-:-:S04]  /*127c0*/  SHF.L.U32 R2, R2, 0x4, RZ ;  /* 0x0000000402027819 */ /* 0x001fc800000006ff */
[----:B------:R-:W-:-:S05]  /*127d0*/  LOP3.LUT R2, R36, 0x70, R2, 0xf8, !PT ;  /* 0x0000007024027812 */ /* 0x000fca00078ef802 */
[----:B------:R-:W-:-:S04]  /*127e0*/  VIADD R0, R2, UR43 ;  /* 0x0000002b02007c36 */ /* 0x000fc80008000000 */
[----:B------:R-:W-:Y:S01]  /*127f0*/  @P0 IMAD.HI.U32 R3, R0, UR4, RZ ;  /* 0x0000000400030c27 */ /* 0x000fe2000f8e00ff */
[----:B------:R-:W-:Y:S01]  /*12800*/  PLOP3.LUT P0, PT, PT, PT, UP0, 0x80, 0x0 ;  /* 0x000000000000781c */ /* 0x000fe20003f0f008 */
[----:B------:R-:W-:Y:S01]  /*12810*/  @UP0 ULDC UR4, c[0x0][0x450] ;  /* 0x0001140000040ab9 */ /* 0x000fe20000000800 */
[----:B------:R-:W-:Y:S01]  /*12820*/  R2UR UR7, R19 ;  /* 0x00000000130772ca */ /* 0x000fe200000e0000 */
[----:B------:R-:W-:Y:S01]  /*12830*/  IMAD.MOV.U32 R2, RZ, RZ, R0 ;  /* 0x000000ffff027224 */ /* 0x000fe200078e0000 */
[----:B------:R-:W-:-:S09]  /*12840*/  UIMAD UR6, UR6, UR8, URZ ;  /* 0x00000008060672a4 */ /* 0x000fd2000f8e023f */
[----:B------:R-:W-:Y:S02]  /*12850*/  @P0 SHF.R.U32.HI R2, RZ, UR4, R3 ;  /* 0x00000004ff020c19 */ /* 0x000fe40008011603 */
[----:B------:R-:W-:Y:S01]  /*12860*/  R2UR UR4, R19 ;  /* 0x00000000130472ca */ /* 0x000fe200000e0000 */
[----:B------:R-:W-:Y:S01]  /*12870*/  UIMAD UR7, UR7, UR9, UR6 ;  /* 0x00000009070772a4 */ /* 0x000fe2000f8e0206 */
[----:B------:R-:W0:Y:S01]  /*12880*/  S2R R10, SR_TID.X ;  /* 0x00000000000a7919 */ /* 0x000e220000002100 */
[----:B------:R-:W-:Y:S01]  /*12890*/  USHF.R.S32.HI UR6, URZ, 0x1f, UR42 ;  /* 0x0000001f3f067899 */ /* 0x000fe2000801142a */
[----:B------:R-:W-:-:S09]  /*128a0*/  IMAD.MOV R5, RZ, RZ, -R2 ;  /* 0x000000ffff057224 */ /* 0x000fd200078e0a02 */
[----:B------:R-:W-:-:S03]  /*128b0*/  UIMAD.WIDE.U32 UR4, UR4, UR8, URZ ;  /* 0x00000008040472a5 */ /* 0x000fc6000f8e003f */
[----:B------:R-:W-:Y:S01]  /*128c0*/  ULDC.64 UR8, c[0x0][0x2e0] ;  /* 0x0000b80000087ab9 */ /* 0x000fe20000000a00 */
[----:B------:R-:W-:Y:S02]  /*128d0*/  UIADD3 UR5, UR5, UR7, URZ ;  /* 0x0000000705057290 */ /* 0x000fe4000fffe03f */
[----:B------:R-:W-:Y:S01]  /*128e0*/  UIMAD UR6, UR6, UR8, URZ ;  /* 0x00000008060672a4 */ /* 0x000fe2000f8e023f */
[----:B------:R-:W-:Y:S01]  /*128f0*/  ULDC UR7, c[0x0][0x448] ;  /* 0x0001120000077ab9 */ /* 0x000fe20000000800 */
[----:B------:R-:W-:Y:S01]  /*12900*/  UIMAD.WIDE.U32 UR4, UR42, UR8, UR4 ;  /* 0x000000082a0472a5 */ /* 0x000fe2000f8e0004 */
[----:B------:R-:W-:Y:S01]  /*12910*/  IMAD R5, R5, UR7, R0 ;  /* 0x0000000705057c24 */ /* 0x000fe2000f8e0200 */
[----:B------:R-:W-:Y:S01]  /*12920*/  UIMAD UR6, UR42, UR9, UR6 ;  /* 0x000000092a0672a4 */ /* 0x000fe2000f8e0206 */
[----:B------:R-:W-:Y:S02]  /*12930*/  SHF.R.S32.HI R0, RZ, 0x1f, R2 ;  /* 0x0000001fff007819 */ /* 0x000fe40000011402 */
[----:B------:R-:W-:Y:S01]  /*12940*/  ULDC.64 UR8, c[0x0][0x2d0] ;  /* 0x0000b40000087ab9 */ /* 0x000fe20000000a00 */
[----:B------:R-:W-:Y:S01]  /*12950*/  UIADD3 UR5, UR5, UR6, URZ ;  /* 0x0000000605057290 */ /* 0x000fe2000fffe03f */
[----:B------:R-:W-:-:S02]  /*12960*/  IMAD.U32 R9, RZ, RZ, UR8 ;  /* 0x00000008ff097e24 */ /* 0x000fc4000f8e00ff */
[----:B------:R-:W-:Y:S01]  /*12970*/  IMAD R3, R0, UR8, RZ ;  /* 0x0000000800037c24 */ /* 0x000fe2000f8e02ff */
[----:B------:R-:W-:-:S03]  /*12980*/  SHF.R.S32.HI R0, RZ, 0x1f, R5 ;  /* 0x0000001fff007819 */ /* 0x000fc60000011405 */
[C---:B------:R-:W-:Y:S02]  /*12990*/  IMAD R7, R2.reuse, UR9, R3 ;  /* 0x0000000902077c24 */ /* 0x040fe4000f8e0203 */
[----:B------:R-:W-:Y:S01]  /*129a0*/  IMAD.WIDE.U32 R2, R2, R9, UR4 ;  /* 0x0000000402027e25 */ /* 0x000fe2000f8e0009 */
[----:B------:R-:W-:-:S03]  /*129b0*/  ULDC.64 UR4, c[0x0][0x2c8] ;  /* 0x0000b20000047ab9 */ /* 0x000fc60000000a00 */
[----:B------:R-:W-:Y:S02]  /*129c0*/  IMAD.IADD R3, R3, 0x1, R7 ;  /* 0x0000000103037824 */ /* 0x000fe400078e0207 */
[----:B------:R-:W-:Y:S02]  /*129d0*/  IMAD R0, R0, UR4, RZ ;  /* 0x0000000400007c24 */ /* 0x000fe4000f8e02ff */
[----:B------:R-:W-:-:S04]  /*129e0*/  IMAD.WIDE.U32 R2, R5, UR4, R2 ;  /* 0x0000000405027c25 */ /* 0x000fc8000f8e0002 */
[----:B------:R-:W-:Y:S01]  /*129f0*/  IMAD R7, R5, UR5, R0 ;  /* 0x0000000505077c24 */ /* 0x000fe2000f8e0200 */
[----:B------:R-:W-:Y:S02]  /*12a00*/  ULDC.64 UR4, c[0x0][0x280] ;  /* 0x0000a00000047ab9 */ /* 0x000fe40000000a00 */
[----:B------:R-:W-:Y:S02]  /*12a10*/  LEA R0, P0, R2, UR4, 0x1 ;  /* 0x0000000402007c11 */ /* 0x000fe4000f8008ff */
[----:B------:R-:W-:Y:S01]  /*12a20*/  IADD3 R5, R3, R7, RZ ;  /* 0x0000000703057210 */ /* 0x000fe20007ffe0ff */
[----:B0-----:R-:W-:Y:S01]  /*12a30*/  IMAD.SHL.U32 R10, R10, 0x8, RZ ;  /* 0x000000080a0a7824 */ /* 0x001fe200078e00ff */
[----:B------:R-:W-:Y:S02]  /*12a40*/  UMOV UR4, 0xffffffff ;  /* 0xffffffff00047882 */ /* 0x000fe40000000000 */
[----:B------:R-:W-:Y:S02]  /*12a50*/  LEA.HI.X R5, R2, UR5, R5, 0x1, P0 ;  /* 0x0000000502057c11 */ /* 0x000fe400080f0c05 */
[----:B------:R-:W-:Y:S01]  /*12a60*/  LOP3.LUT R10, R10, 0x38, RZ, 0xc0, !PT ;  /* 0x000000380a0a7812 */ /* 0x000fe200078ec0ff */
[----:B--2---:R-:W-:Y:S06]  /*12a70*/  BRA.DIV UR4, `(.L_x_1781) ;  /* 0x0000002a04fc7947 */ /* 0x004fec000b800000 */
[----:B------:R-:W0:Y:S01]  /*12a80*/  SHFL.IDX PT, R14, R0, RZ, 0x181f ;  /* 0x00181fff000e7589 */ /* 0x000e2200000e0000 */
[----:B------:R-:W-:-:S03]  /*12a90*/  VIADD R4, R36, UR43 ;  /* 0x0000002b24047c36 */ /* 0x000fc60008000000 */
[----:B------:R-:W2:Y:S01]  /*12aa0*/  SHFL.IDX PT, R2, R5, RZ, 0x181f ;  /* 0x00181fff05027589 */ /* 0x000ea200000e0000 */
[C---:B------:R-:W-:Y:S01]  /*12ab0*/  VIADD R6, R4.reuse, 0x10 ;  /* 0x0000001004067836 */ /* 0x040fe20000000000 */
[----:B------:R-:W-:-:S13]  /*12ac0*/  ISETP.GE.AND P0, PT, R4, UR36, PT ;  /* 0x0000002404007c0c */ /* 0x000fda000bf06270 */
[----:B0-----:R-:W-:-:S05]  /*12ad0*/  @!P0 LEA R14, P1, R10, R14, 0x1 ;  /* 0x0000000e0a0e8211 */ /* 0x001fca00078208ff */
[----:B--2---:R-:W-:Y:S02]  /*12ae0*/  @!P0 IMAD.X R3, RZ, RZ, R2, P1 ;  /* 0x000000ffff038224 */ /* 0x004fe400008e0602 */
[----:B------:R-:W-:Y:S02]  /*12af0*/  @!P0 IMAD.MOV.U32 R2, RZ, RZ, R14 ;  /* 0x000000ffff028224 */ /* 0x000fe400078e000e */
[----:B------:R-:W0:Y:S04]  /*12b00*/  SHFL.IDX PT, R14, R0, 0x1, 0x181f ;  /* 0x00381f00000e7f89 */ /* 0x000e2800000e0000 */
[----:B-----5:R2:W-:Y:S01]  /*12b10*/  @!P0 LDGSTS.E.BYPASS.LTC128B.128 [R8+0x20400], desc[UR52][R2.64], !P5 ;  /* 0x2040000002088fae */ /* 0x0205e2000e901d74 */
[----:B------:R-:W-:Y:S01]  /*12b20*/  ISETP.GE.AND P0, PT, R6, UR36, PT ;  /* 0x0000002406007c0c */ /* 0x000fe2000bf06270 */
[----:B------:R-:W-:-:S02]  /*12b30*/  VIADD R6, R4, 0x20 ;  /* 0x0000002004067836 */ /* 0x000fc40000000000 */
[----:B--2---:R-:W2:Y:S10]  /*12b40*/  SHFL.IDX PT, R2, R5, 0x1, 0x181f ;  /* 0x00381f0005027f89 */ /* 0x004eb400000e0000 */
[----:B0-----:R-:W-:-:S04]  /*12b50*/  @!P0 LEA R14, P1, R10, R14, 0x1 ;  /* 0x0000000e0a0e8211 */ /* 0x001fc800078208ff */
[----:B--2---:R-:W-:Y:S01]  /*12b60*/  @!P0 IADD3.X R3, RZ, R2, RZ, P1, !PT ;  /* 0x00000002ff038210 */ /* 0x004fe20000ffe4ff */
[----:B------:R-:W-:Y:S02]  /*12b70*/  @!P0 IMAD.MOV.U32 R2, RZ, RZ, R14 ;  /* 0x000000ffff028224 */ /* 0x000fe400078e000e */
[----:B------:R-:W0:Y:S04]  /*12b80*/  SHFL.IDX PT, R14, R0, 0x2, 0x181f ;  /* 0x00581f00000e7f89 */ /* 0x000e2800000e0000 */
[----:B------:R2:W-:Y:S01]  /*12b90*/  @!P0 LDGSTS.E.BYPASS.LTC128B.128 [R8+0x20c00], desc[UR52][R2.64], !P5 ;  /* 0x20c0000002088fae */ /* 0x0005e2000e901d74 */
[----:B------:R-:W-:-:S03]  /*12ba0*/  ISETP.GE.AND P0, PT, R6, UR36, PT ;  /* 0x0000002406007c0c */ /* 0x000fc6000bf06270 */
[----:B--2---:R-:W2:Y:S04]  /*12bb0*/  SHFL.IDX PT, R2, R5, 0x2, 0x181f ;  /* 0x00581f0005027f89 */ /* 0x004ea800000e0000 */
[----:B------:R-:W3:Y:S06]  /*12bc0*/  SHFL.IDX PT, R5, R5, 0x3, 0x181f ;  /* 0x00781f0005057f89 */ /* 0x000eec00000e0000 */
[----:B0-----:R-:W-:-:S05]  /*12bd0*/  @!P0 LEA R14, P1, R10, R14, 0x1 ;  /* 0x0000000e0a0e8211 */ /* 0x001fca00078208ff */
[----:B--2---:R-:W-:Y:S02]  /*12be0*/  @!P0 IMAD.X R3, RZ, RZ, R2, P1 ;  /* 0x000000ffff038224 */ /* 0x004fe400008e0602 */
[----:B------:R-:W-:Y:S02]  /*12bf0*/  @!P0 IMAD.MOV.U32 R2, RZ, RZ, R14 ;  /* 0x000000ffff028224 */ /* 0x000fe400078e000e */
[----:B------:R0:W2:Y:S04]  /*12c00*/  SHFL.IDX PT, R14, R0, 0x3, 0x181f ;  /* 0x00781f00000e7f89 */ /* 0x0000a800000e0000 */
[----:B---3--:R0:W-:Y:S02]  /*12c10*/  @!P0 LDGSTS.E.BYPASS.LTC128B.128 [R8+0x21400], desc[UR52][R2.64], !P5 ;  /* 0x2140000002088fae */ /* 0x0081e4000e901d74 */
.L_x_1847:
[----:B------:R-:W-:-:S05]  /*12c20*/  VIADD R4, R4, 0x30 ;  /* 0x0000003004047836 */ /* 0x000fca0000000000 */
[----:B------:R-:W-:-:S13]  /*12c30*/  ISETP.GE.AND P0, PT, R4, UR36, PT ;  /* 0x0000002404007c0c */ /* 0x000fda000bf06270 */
[----:B0-2---:R-:W-:-:S04]  /*12c40*/  @!P0 LEA R2, P1, R10, R14, 0x1 ;  /* 0x0000000e0a028211 */ /* 0x005fc800078208ff */
[----:B------:R-:W-:-:S05]  /*12c50*/  @!P0 IADD3.X R3, RZ, R5, RZ, P1, !PT ;  /* 0x00000005ff038210 */ /* 0x000fca0000ffe4ff */
[----:B------:R-:W-:Y:S01]  /*12c60*/  @!PT LDS RZ, [RZ] ;  /* 0x00000000fffff984 */ /* 0x000fe20000000800 */
[----:B------:R-:W-:Y:S01]  /*12c70*/  @!PT LDS RZ, [RZ] ;  /* 0x00000000fffff984 */ /* 0x000fe20000000800 */
[----:B------:R-:W-:Y:S01]  /*12c80*/  @!PT LDS RZ, [RZ] ;  /* 0x00000000fffff984 */ /* 0x000fe20000000800 */
[----:B------:R0:W-:Y:S01]  /*12c90*/  @!P0 LDGSTS.E.BYPASS.LTC128B.128 [R8+0x21c00], desc[UR52][R2.64], !P5 ;  /* 0x21c0000002088fae */ /* 0x0001e2000e901d74 */
[----:B------:R-:W-:Y:S01]  /*12ca0*/  PLOP3.LUT P0, PT, PT, PT, PT, 0x80, 0x0 ;  /* 0x000000000000781c */ /* 0x000fe20003f0f070 */
[----:B------:R-:W-:-:S12]  /*12cb0*/  NOP ;  /* 0x0000000000007918 */ /* 0x000fd80000000000 */
.L_x_1782:
        /* <DEDUP_REMOVED lines=16> */
[----:B------:R-:W2:Y:S03]  /*12dc0*/  SYNCS.PHASECHK.TRANS64.TRYWAIT P0, [R17+URZ+0x28c20], R0 ;  /* 0x028c2000110075a7 */ /* 0x000ea6000800017f */
[----:B0-2---:R-:W-:Y:S05]  /*12dd0*/  @!P0 BRA `(.L_x_1784) ;  /* 0x0000002c003c8947 */ /* 0x005fea0003800000 */
.L_x_1848:
[----:B------:R-:W-:Y:S05]  /*12de0*/  BSYNC B0 ;  /* 0x0000000000007941 */ /* 0x000fea0003800000 */
.L_x_1783:
[----:B------:R-:W-:-:S05]  /*12df0*/  IMAD.U32 R2, RZ, RZ, UR47 ;  /* 0x0000002fff027e24 */ /* 0x000fca000f8e00ff */
[----:B------:R-:W-:-:S13]  /*12e00*/  ISETP.NE.AND P0, PT, R2, 0x3, PT ;  /* 0x000000030200780c */ /* 0x000fda0003f05270 */
[----:B------:R-:W-:Y:S05]  /*12e10*/  @!P0 BRA `(.L_x_1785) ;  /* 0x0000000000048947 */ /* 0x000fea0003800000 */
[----:B------:R-:W-:Y:S01]  /*12e20*/  BPT.TRAP 0x1 ;  /* 0x000000040000795c */ /* 0x000fe20000300000 */
.L_x_1785:
[----:B0-----:R-:W-:Y:S01]  /*12e30*/  SHF.L.U32 R0, R22, 0x1f, RZ ;  /* 0x0000001f16007819 */ /* 0x001fe200000006ff */
[----:B------:R-:W-:Y:S03]  /*12e40*/  BSSY B0, `(.L_x_1786) ;  /* 0x0000003000007945 */ /* 0x000fe60003800000 */
[----:B------:R-:W0:Y:S02]  /*12e50*/  SYNCS.PHASECHK.TRANS64.TRYWAIT P0, [R25+URZ+0x28c60], R0 ;  /* 0x028c6000190075a7 */ /* 0x000e24000800017f */
[----:B0-----:R-:W-:Y:S05]  /*12e60*/  @!P0 BRA `(.L_x_1787) ;  /* 0x0000002c002c8947 */ /* 0x001fea0003800000 */
.L_x_1849:
[----:B------:R-:W-:Y:S05]  /*12e70*/  BSYNC B0 ;  /* 0x0000000000007941 */ /* 0x000fea0003800000 */
.L_x_1786:
[----:B------:R-:W2:Y:S01]  /*12e80*/  LDL.LU R4, [R1] ;  /* 0x0000000001047983 */ /* 0x000ea20000300800 */
[----:B------:R-:W-:Y:S01]  /*12e90*/  ULDC.64 UR4, c[0x0][0x328] ;  /* 0x0000ca0000047ab9 */ /* 0x000fe20000000a00 */
[----:B------:R-:W-:Y:S01]  /*12ea0*/  LOP3.LUT R16, R16, 0xfffff7ff, RZ, 0xc0, !PT ;  /* 0xfffff7ff10107812 */ /* 0x000fe200078ec0ff */
[----:B0-----:R-:W-:Y:S02]  /*12eb0*/  IMAD R0, R37, UR4, RZ ;  /* 0x0000000425007c24 */ /* 0x001fe4000f8e02ff */
[----:B------:R-:W-:-:S04]  /*12ec0*/  IMAD.WIDE.U32 R2, R35, UR4, RZ ;  /* 0x0000000423027c25 */ /* 0x000fc8000f8e00ff */
[----:B------:R-:W-:Y:S01]  /*12ed0*/  IMAD R5, R35, UR5, R0 ;  /* 0x0000000523057c24 */ /* 0x000fe2000f8e0200 */
[----:B------:R-:W-:-:S03]  /*12ee0*/  ULDC.64 UR4, c[0x0][0x338] ;  /* 0x0000ce0000047ab9 */ /* 0x000fc60000000a00 */
[----:B------:R-:W-:Y:S02]  /*12ef0*/  IMAD.IADD R3, R3, 0x1, R5 ;  /* 0x0000000103037824 */ /* 0x000fe400078e0205 */
[----:B------:R-:W-:-:S04]  /*12f00*/  IMAD.WIDE.U32 R2, R34, UR4, R2 ;  /* 0x0000000422027c25 */ /* 0x000fc8000f8e0002 */
[----:B--2---:R-:W-:Y:S01]  /*12f10*/  IMAD R5, R4, UR4, RZ ;  /* 0x0000000404057c24 */ /* 0x004fe2000f8e02ff */
[----:B------:R-:W-:-:S03]  /*12f20*/  PRMT R4, R32, 0x8880, RZ ;  /* 0x0000888020047816 */ /* 0x000fc600000000ff */
[----:B------:R-:W-:Y:S01]  /*12f30*/  IMAD R5, R34, UR5, R5 ;  /* 0x0000000522057c24 */ /* 0x000fe2000f8e0205 */
[----:B------:R-:W-:Y:S02]  /*12f40*/  ULDC.64 UR4, c[0x0][0x330] ;  /* 0x0000cc0000047ab9 */ /* 0x000fe40000000a00 */
[----:B------:R-:W-:Y:S02]  /*12f50*/  IMAD R0, R23, UR4, RZ ;  /* 0x0000000417007c24 */ /* 0x000fe4000f8e02ff */
[----:B------:R-:W-:Y:S02]  /*12f60*/  IMAD.IADD R3, R3, 0x1, R5 ;  /* 0x0000000103037824 */ /* 0x000fe400078e0205 */
[C---:B------:R-:W-:Y:S02]  /*12f70*/  IMAD R7, R19.reuse, UR5, R0 ;  /* 0x0000000513077c24 */ /* 0x040fe4000f8e0200 */
[----:B------:R-:W-:Y:S01]  /*12f80*/  IMAD.WIDE.U32 R2, R19, UR4, R2 ;  /* 0x0000000413027c25 */ /* 0x000fe2000f8e0002 */
[----:B------:R-:W-:-:S03]  /*12f90*/  ULDC.64 UR4, c[0x0][0x318] ;  /* 0x0000c60000047ab9 */ /* 0x000fc60000000a00 */
[----:B------:R-:W-:Y:S01]  /*12fa0*/  IMAD R5, R18, 0x8000, R31 ;  /* 0x0000800012057824 */ /* 0x000fe200078e021f */
[----:B------:R-:W-:Y:S02]  /*12fb0*/  IADD3 R7, R3, R7, RZ ;  /* 0x0000000703077210 */ /* 0x000fe40007ffe0ff */
[----:B------:R-:W-:Y:S01]  /*12fc0*/  LEA R6, P0, R2, UR4, 0x1 ;  /* 0x0000000402067c11 */ /* 0x000fe2000f8008ff */
[----:B------:R-:W-:-:S03]  /*12fd0*/  UMOV UR4, 0xffffffff ;  /* 0xffffffff00047882 */ /* 0x000fc60000000000 */
[----:B------:R-:W-:Y:S02]  /*12fe0*/  LEA.HI.X R7, R2, UR5, R7, 0x1, P0 ;  /* 0x0000000502077c11 */ /* 0x000fe400080f0c07 */
[----:B------:R-:W-:-:S13]  /*12ff0*/  ISETP.GT.AND P0, PT, R4, -0x1, PT ;  /* 0xffffffff0400780c */ /* 0x000fda0003f04270 */
[----:B------:R-:W-:Y:S01]  /*13000*/  @P0 LOP3.LUT R16, R16, 0x800, RZ, 0xfc, !PT ;  /* 0x0000080010100812 */ /* 0x000fe200078efcff */
[----:B------:R-:W-:Y:S06]  /*13010*/  BRA.DIV UR4, `(.L_x_1788) ;  /* 0x0000002a04d47947 */ /* 0x000fec000b800000 */
[----:B------:R-:W0:Y:S01]  /*13020*/  S2R R2, SR_TID.X ;  /* 0x0000000000027919 */ /* 0x000e220000002100 */
[C---:B------:R-:W-:Y:S01]  /*13030*/  LOP3.LUT P1, RZ, R32.reuse, 0x1, RZ, 0xc0, !PT ;  /* 0x0000000120ff7812 */ /* 0x040fe2000782c0ff */
[----:B------:R-:W-:Y:S01]  /*13040*/  IMAD R5, R5, 0x2, R17 ;  /* 0x0000000205057824 */ /* 0x000fe200078e0211 */
[C---:B------:R-:W-:Y:S01]  /*13050*/  LOP3.LUT P5, RZ, R32.reuse, 0x2, RZ, 0xc0, !PT ;  /* 0x0000000220ff7812 */ /* 0x040fe200078ac0ff */
[----:B------:R-:W2:Y:S01]  /*13060*/  SHFL.IDX PT, R14, R6, RZ, 0x181f ;  /* 0x00181fff060e7589 */ /* 0x000ea200000e0000 */
[C---:B------:R-:W-:Y:S02]  /*13070*/  LOP3.LUT P4, RZ, R32.reuse, 0x4, RZ, 0xc0, !PT ;  /* 0x0000000420ff7812 */ /* 0x040fe4000788c0ff */
[C---:B------:R-:W-:Y:S01]  /*13080*/  LOP3.LUT P3, RZ, R32.reuse, 0x8, RZ, 0xc0, !PT ;  /* 0x0000000820ff7812 */ /* 0x040fe2000786c0ff */
[----:B------:R-:W3:Y:S01]  /*13090*/  SHFL.IDX PT, R3, R7, RZ, 0x181f ;  /* 0x00181fff07037589 */ /* 0x000ee200000e0000 */
[----:B------:R-:W-:Y:S02]  /*130a0*/  LOP3.LUT P2, RZ, R32, 0x10, RZ, 0xc0, !PT ;  /* 0x0000001020ff7812 */ /* 0x000fe4000784c0ff */
[----:B------:R-:W-:Y:S01]  /*130b0*/  LOP3.LUT R16, R16, 0xfffffdff, RZ, 0xc0, !PT ;  /* 0xfffffdff10107812 */ /* 0x000fe200078ec0ff */
[----:B------:R-:W-:Y:S03]  /*130c0*/  SHFL.IDX PT, R8, R7, 0x2, 0x181f ;  /* 0x00581f0007087f89 */ /* 0x000fe600000e0000 */
[----:B------:R-:W-:Y:S01]  /*130d0*/  @P1 LOP3.LUT R16, R16, 0x200, RZ, 0xfc, !PT ;  /* 0x0000020010101812 */ /* 0x000fe200078efcff */
[----:B0-----:R-:W-:-:S05]  /*130e0*/  IMAD.SHL.U32 R2, R2, 0x8, RZ ;  /* 0x0000000802027824 */ /* 0x001fca00078e00ff */
[----:B------:R-:W-:-:S05]  /*130f0*/  LOP3.LUT R2, R2, 0x38, RZ, 0xc0, !PT ;  /* 0x0000003802027812 */ /* 0x000fca00078ec0ff */
[----:B------:R-:W-:-:S05]  /*13100*/  IMAD.SHL.U32 R0, R2, 0x2, RZ ;  /* 0x0000000202007824 */ /* 0x000fca00078e00ff */
[----:B--2---:R-:W-:Y:S02]  /*13110*/  IADD3 R2, P0, R14, R0, RZ ;  /* 0x000000000e027210 */ /* 0x004fe40007f1e0ff */
[----:B------:R-:W0:Y:S03]  /*13120*/  SHFL.IDX PT, R14, R6, 0x1, 0x181f ;  /* 0x00381f00060e7f89 */ /* 0x000e2600000e0000 */
[----:B---3--:R-:W-:Y:S01]  /*13130*/  IMAD.X R3, RZ, RZ, R3, P0 ;  /* 0x000000ffff037224 */ /* 0x008fe200000e0603 */
[----:B------:R-:W-:Y:S02]  /*13140*/  ISETP.LT.OR P0, PT, R27, 0x1, !P1 ;  /* 0x000000011b00780c */ /* 0x000fe40004f01670 */
[----:B------:R-:W-:-:S11]  /*13150*/  LOP3.LUT P1, RZ, R32, 0x20, RZ, 0xc0, !PT ;  /* 0x0000002020ff7812 */ /* 0x000fd6000782c0ff */
        /* <DEDUP_REMOVED lines=14> */
[----:B------:R-:W-:-:S04]  /*13240*/  ISETP.GT.AND P6, PT, R4, -0x1, PT ;  /* 0xffffffff0400780c */ /* 0x000fc80003fc4270 */
[----:B------:R-:W-:-:S13]  /*13250*/  ISETP.LT.OR P6, PT, R27, 0x1, P6 ;  /* 0x000000011b00780c */ /* 0x000fda00037c1670 */
[----:B------:R2:W-:Y:S04]  /*13260*/  LDGSTS.E.BYPASS.LTC128B.128 [R5+0xe400], desc[UR52][R2.64+0x380], !P6 ;  /* 0x0e40038002057fae */ /* 0x0005e8000f101d74 */
[----:B--2---:R-:W2:Y:S01]  /*13270*/  SHFL.IDX PT, R3, R7, 0x1, 0x181f ;  /* 0x00381f0007037f89 */ /* 0x004ea200000e0000 */
[----:B0-----:R-:W-:-:S03]  /*13280*/  IADD3 R2, P6, R14, R0, RZ ;  /* 0x000000000e027210 */ /* 0x001fc60007fde0ff */
[----:B------:R-:W0:Y:S04]  /*13290*/  SHFL.IDX PT, R14, R6, 0x2, 0x181f ;  /* 0x00581f00060e7f89 */ /* 0x000e2800000e0000 */
[----:B------:R-:W3:Y:S01]  /*132a0*/  SHFL.IDX PT, R7, R7, 0x3, 0x181f ;  /* 0x00781f0007077f89 */ /* 0x000ee200000e0000 */
[----:B--2---:R-:W-:Y:S02]  /*132b0*/  IADD3.X R3, RZ, R3, RZ, P6, !PT ;  /* 0x00000003ff037210 */ /* 0x004fe400037fe4ff */
[----:B------:R-:W-:-:S04]  /*132c0*/  LOP3.LUT P6, RZ, R16, 0x200, RZ, 0xc0, !PT ;  /* 0x0000020010ff7812 */ /* 0x000fc800078cc0ff */
        /* <DEDUP_REMOVED lines=14> */
[----:B------:R-:W-:-:S04]  /*133b0*/  ISETP.GT.AND P6, PT, R4, -0x1, PT ;  /* 0xffffffff0400780c */ /* 0x000fc80003fc4270 */
[----:B------:R-:W-:-:S13]  /*133c0*/  ISETP.LT.OR P6, PT, R27, 0x11, P6 ;  /* 0x000000111b00780c */ /* 0x000fda00037c1670 */
[----:B------:R0:W-:Y:S02]  /*133d0*/  LDGSTS.E.BYPASS.LTC128B.128 [R5+0xec00], desc[UR52][R2.64+0x380], !P6 ;  /* 0x0ec0038002057fae */ /* 0x0001e4000f101d74 */
[----:B0-----:R-:W-:Y:S02]  /*133e0*/  IADD3 R2, P6, R14, R0, RZ ;  /* 0x000000000e027210 */ /* 0x001fe40007fde0ff */
[----:B------:R0:W2:Y:S03]  /*133f0*/  SHFL.IDX PT, R14, R6, 0x3, 0x181f ;  /* 0x00781f00060e7f89 */ /* 0x0000a600000e0000 */
[----:B------:R-:W-:Y:S01]  /*13400*/  IMAD.X R3, RZ, RZ, R8, P6 ;  /* 0x000000ffff037224 */ /* 0x000fe200030e0608 */
[----:B------:R-:W-:-:S04]  /*13410*/  LOP3.LUT P6, RZ, R16, 0x200, RZ, 0xc0, !PT ;  /* 0x0000020010ff7812 */ /* 0x000fc800078cc0ff */
        /* <DEDUP_REMOVED lines=14> */
[----:B------:R-:W-:-:S04]  /*13500*/  ISETP.GT.AND P6, PT, R4, -0x1, PT ;  /* 0xffffffff0400780c */ /* 0x000fc80003fc4270 */
[----:B------:R-:W-:-:S13]  /*13510*/  ISETP.LT.OR P6, PT, R27, 0x21, P6 ;  /* 0x000000211b00780c */ /* 0x000fda00037c1670 */
[----:B--23--:R0:W-:Y:S02]  /*13520*/  LDGSTS.E.BYPASS.LTC128B.128 [R5+0xf400], desc[UR52][R2.64+0x380], !P6 ;  /* 0x0f40038002057fae */ /* 0x00c1e4000f101d74 */
.L_x_1859:
[----:B0-----:R-:W-:Y:S02]  /*13530*/  IADD3 R2, P6, R14, R0, RZ ;  /* 0x000000000e027210 */ /* 0x001fe40007fde0ff */
[C---:B------:R-:W-:Y:S02]  /*13540*/  ISETP.LT.OR P5, PT, R27.reuse, 0x31, !P5 ;  /* 0x000000311b00780c */ /* 0x040fe40006fa1670 */
[C---:B------:R-:W-:Y:S01]  /*13550*/  ISETP.LT.OR P4, PT, R27.reuse, 0x31, !P4 ;  /* 0x000000311b00780c */ /* 0x040fe20006781670 */
[----:B------:R-:W-:Y:S01]  /*13560*/  IMAD.X R3, RZ, RZ, R7, P6 ;  /* 0x000000ffff037224 */ /* 0x000fe200030e0607 */
[----:B------:R-:W-:Y:S02]  /*13570*/  LOP3.LUT P6, RZ, R16, 0x200, RZ, 0xc0, !PT ;  /* 0x0000020010ff7812 */ /* 0x000fe400078cc0ff */
[C---:B------:R-:W-:Y:S02]  /*13580*/  ISETP.LT.OR P3, PT, R27.reuse, 0x31, !P3 ;  /* 0x000000311b00780c */ /* 0x040fe40005f61670 */
[----:B------:R-:W-:-:S02]  /*13590*/  ISETP.LT.OR P6, PT, R27, 0x31, !P6 ;  /* 0x000000311b00780c */ /* 0x000fc400077c1670 */
[C---:B------:R-:W-:Y:S02]  /*135a0*/  ISETP.LT.OR P2, PT, R27.reuse, 0x31, !P2 ;  /* 0x000000311b00780c */ /* 0x040fe40005741670 */
[C---:B------:R-:W-:Y:S02]  /*135b0*/  ISETP.LT.OR P1, PT, R27.reuse, 0x31, !P1 ;  /* 0x000000311b00780c */ /* 0x040fe40004f21670 */
[----:B------:R-:W-:-:S07]  /*135c0*/  ISETP.LT.OR P0, PT, R27, 0x31, !P0 ;  /* 0x000000311b00780c */ /* 0x000fce0004701670 */
[----:B------:R-:W-:Y:S01]  /*135d0*/  @!PT LDS RZ, [RZ] ;  /* 0x00000000fffff984 */ /* 0x000fe20000000800 */
[----:B------:R-:W-:Y:S01]  /*135e0*/  @!PT LDS RZ, [RZ] ;  /* 0x00000000fffff984 */ /* 0x000fe20000000800 */
[----:B------:R-:W-:Y:S01]  /*135f0*/  @!PT LDS RZ, [RZ] ;  /* 0x00000000fffff984 */ /* 0x000fe20000000800 */
[----:B------:R0:W-:Y:S01]  /*13600*/  LDGSTS.E.BYPASS.LTC128B.128 [R5+0x1c00], desc[UR52][R2.64], !P6 ;  /* 0x01c0000002057fae */ /* 0x0001e2000f101d74 */
[----:B------:R-:W-:-:S03]  /*13610*/  ISETP.GT.AND P6, PT, R4, -0x1, PT ;  /* 0xffffffff0400780c */ /* 0x000fc60003fc4270 */
[----:B------:R0:W-:Y:S04]  /*13620*/  LDGSTS.E.BYPASS.LTC128B.128 [R5+0x3c00], desc[UR52][R2.64+0x80], !P5 ;  /* 0x03c0008002057fae */ /* 0x0001e8000e901d74 */
[----:B------:R0:W-:Y:S04]  /*13630*/  LDGSTS.E.BYPASS.LTC128B.128 [R5+0x5c00], desc[UR52][R2.64+0x100], !P4 ;  /* 0x05c0010002057fae */ /* 0x0001e8000e101d74 */
[----:B------:R0:W-:Y:S04]  /*13640*/  LDGSTS.E.BYPASS.LTC128B.128 [R5+0x7c00], desc[UR52][R2.64+0x180], !P3 ;  /* 0x07c0018002057fae */ /* 0x0001e8000d901d74 */
[----:B------:R0:W-:Y:S04]  /*13650*/  LDGSTS.E.BYPASS.LTC128B.128 [R5+0x9c00], desc[UR52][R2.64+0x200], !P2 ;  /* 0x09c0020002057fae */ /* 0x0001e8000d101d74 */
[----:B------:R0:W-:Y:S04]  /*13660*/  LDGSTS.E.BYPASS.LTC128B.128 [R5+0xbc00], desc[UR52][R2.64+0x280], !P1 ;  /* 0x0bc0028002057fae */ /* 0x0001e8000c901d74 */
[----:B------:R0:W-:Y:S01]  /*13670*/  LDGSTS.E.BYPASS.LTC128B.128 [R5+0xdc00], desc[UR52][R2.64+0x300], !P0 ;  /* 0x0dc0030002057fae */ /* 0x0001e2000c101d74 */
[----:B------:R-:W-:-:S13]  /*13680*/  ISETP.LT.OR P0, PT, R27, 0x31, P6 ;  /* 0x000000311b00780c */ /* 0x000fda0003701670 */
[----:B------:R0:W-:Y:S01]  /*13690*/  LDGSTS.E.BYPASS.LTC128B.128 [R5+0xfc00], desc[UR52][R2.64+0x380], !P0 ;  /* 0x0fc0038002057fae */ /* 0x0001e2000c101d74 */
[----:B------:R-:W-:Y:S01]  /*136a0*/  PLOP3.LUT P0, PT, PT, PT, PT, 0x80, 0x0 ;  /* 0x000000000000781c */ /* 0x000fe20003f0f070 */
[----:B------:R-:W-:-:S12]  /*136b0*/  NOP ;  /* 0x0000000000007918 */ /* 0x000fd80000000000 */
.L_x_1789:
        /* <DEDUP_REMOVED lines=11> */
.L_x_1790:
[----:B------:R-:W-:Y:S01]  /*13770*/  UIADD3 UR4, UR44, -0x2, URZ ;  /* 0xfffffffe2c047890 */ /* 0x000fe2000fffe03f */
[----:B------:R0:W-:Y:S03]  /*13780*/  SYNCS.ARRIVE.TRANS64.A1T0 RZ, [R25+URZ+0x28c50], RZ ;  /* 0x028c50ff19ff79a7 */ /* 0x0001e6000810003f */
[----:B------:R-:W-:-:S06]  /*13790*/  UISETP.GE.AND UP0, UPT, UR4, UR45, UPT ;  /* 0x0000002d0400728c */ /* 0x000fcc000bf06270 */
[----:B------:R-:W-:-:S13]  /*137a0*/  PLOP3.LUT P0, PT, PT, PT, UP0, 0x40, 0x0 ;  /* 0x000000000000781c */ /* 0x000fda0003f0e808 */
[----:B0-----:R-:W-:Y:S05]  /*137b0*/  @P0 BRA `(.L_x_1791) ;  /* 0x0000000c00980947 */ /* 0x001fea0003800000 */
[----:B------:R-:W-:Y:S01]  /*137c0*/  BSSY B0, `(.L_x_1791) ;  /* 0x00000e5000007945 */ /* 0x000fe20003800000 */
[----:B------:R-:W-:-:S07]  /*137d0*/  IMAD.U32 R9, RZ, RZ, UR4 ;  /* 0x00000004ff097e24 */ /* 0x000fce000f8e00ff */
.L_x_1804:
[----:B0-----:R-:W0:Y:S01]  /*137e0*/  S2R R2, SR_TID.X ;  /* 0x0000000000027919 */ /* 0x001e220000002100 */
[----:B------:R-:W2:Y:S01]  /*137f0*/  LDC R3, c[0x0][0x430] ;  /* 0x00010c00ff037b82 */ /* 0x000ea20000000800 */
[----:B-1----:R-:W-:Y:S01]  /*13800*/  LEA R8, R9, R30, 0x6 ;  /* 0x0000001e09087211 */ /* 0x002fe200078e30ff */
[----:B------:R-:W-:Y:S01]  /*13810*/  VIADD R18, R18, 0x1 ;  /* 0x0000000112127836 */ /* 0x000fe20000000000 */
[----:B--2---:R-:W-:Y:S01]  /*13820*/  ISETP.NE.AND P0, PT, R3, 0x1, PT ;  /* 0x000000010300780c */ /* 0x004fe20003f05270 */
[----:B0-----:R-:W-:-:S05]  /*13830*/  IMAD.SHL.U32 R2, R2, 0x10, RZ ;  /* 0x0000001002027824 */ /* 0x001fca00078e00ff */
[----:B------:R-:W-:-:S07]  /*13840*/  LOP3.LUT R2, R36, 0x70, R2, 0xf8, !PT ;  /* 0x0000007024027812 */ /* 0x000fce00078ef802 */
[----:B------:R-:W0:Y:S01]  /*13850*/  @P0 LDC R3, c[0x0][0x434] ;  /* 0x00010d00ff030b82 */ /* 0x000e220000000800 */
[C---:B------:R-:W-:Y:S01]  /*13860*/  ISETP.GT.U32.AND P1, PT, R2.reuse, 0x3f, PT ;  /* 0x0000003f0200780c */ /* 0x040fe20003f24070 */
[----:B------:R-:W-:-:S06]  /*13870*/  IMAD.IADD R8, R2, 0x1, R8 ;  /* 0x0000000102087824 */ /* 0x000fcc00078e0208 */
[----:B------:R-:W2:Y:S01]  /*13880*/  @P0 LDC R7, c[0x0][0x438] ;  /* 0x00010e00ff070b82 */ /* 0x000ea20000000800 */
[----:B------:R-:W-:-:S07]  /*13890*/  IMAD.MOV.U32 R10, RZ, RZ, R8 ;  /* 0x000000ffff0a7224 */ /* 0x000fce00078e0008 */
[----:B------:R-:W3:Y:S01]  /*138a0*/  @!P1 LDC.64 R4, c[0x0][0x428] ;  /* 0x00010a00ff049b82 */ /* 0x000ee20000000a00 */
[----:B0-----:R-:W-:-:S05]  /*138b0*/  @P0 IMAD.HI.U32 R2, R8, R3, RZ ;  /* 0x0000000308020227 */ /* 0x001fca00078e00ff */
[----:B--2---:R-:W-:Y:S02]  /*138c0*/  @P0 SHF.R.U32.HI R10, RZ, R7, R2 ;  /* 0x00000007ff0a0219 */ /* 0x004fe40000011602 */
[----:B------:R-:W0:Y:S02]  /*138d0*/  @!P1 LDC.64 R6, c[0x0][0x418] ;  /* 0x00010600ff069b82 */ /* 0x000e240000000a00 */
[----:B------:R-:W-:Y:S01]  /*138e0*/  @!P1 SHF.R.S32.HI R3, RZ, 0x1f, R10 ;  /* 0x0000001fff039819 */ /* 0x000fe2000001140a */
[----:B---3--:R-:W-:-:S04]  /*138f0*/  @!P1 IMAD R2, R29, R4, RZ ;  /* 0x000000041d029224 */ /* 0x008fc800078e02ff */
[----:B------:R-:W-:Y:S02]  /*13900*/  @!P1 IMAD R5, R24, R5, R2 ;  /* 0x0000000518059224 */ /* 0x000fe400078e0202 */
[----:B------:R-:W-:-:S04]  /*13910*/  @!P1 IMAD.MOV.U32 R2, RZ, RZ, R10 ;  /* 0x000000ffff029224 */ /* 0x000fc800078e000a */
[----:B------:R-:W-:Y:S01]  /*13920*/  @!P1 IMAD.WIDE.U32 R2, R24, R4, R2 ;  /* 0x0000000418029225 */ /* 0x000fe200078e0002 */
[----:B------:R-:W-:-:S03]  /*13930*/  MOV R4, RZ ;  /* 0x000000ff00047202 */ /* 0x000fc60000000f00 */
[----:B------:R-:W-:Y:S01]  /*13940*/  @!P1 IMAD.IADD R3, R5, 0x1, R3 ;  /* 0x0000000105039824 */ /* 0x000fe200078e0203 */
[----:B0-----:R-:W-:Y:S01]  /*13950*/  @!P1 LEA R6, P0, R2, R6, 0x2 ;  /* 0x0000000602069211 */ /* 0x001fe200078010ff */
[----:B------:R-:W-:-:S03]  /*13960*/  IMAD.U32 R11, RZ, RZ, UR47 ;  /* 0x0000002fff0b7e24 */ /* 0x000fc6000f8e00ff */
[----:B------:R-:W-:Y:S01]  /*13970*/  @!P1 LEA.HI.X R7, R2, R7, R3, 0x2, P0 ;  /* 0x0000000702079211 */ /* 0x000fe200000f1403 */
[----:B------:R-:W-:Y:S01]  /*13980*/  IMAD.MOV R5, RZ, RZ, -R10 ;  /* 0x000000ffff057224 */ /* 0x000fe200078e0a0a */
[----:B------:R-:W-:-:S03]  /*13990*/  ISETP.NE.AND P0, PT, R18, 0x2, PT ;  /* 0x000000021200780c */ /* 0x000fc60003f05270 */
[----:B------:R0:W5:Y:S01]  /*139a0*/  @!P1 LDG.E R4, desc[UR52][R6.64] ;  /* 0x0000003406049981 */ /* 0x000162000c1e1900 */
[----:B------:R-:W-:Y:S01]  /*139b0*/  ISETP.NE.AND P1, PT, R11, 0x3, PT ;  /* 0x000000030b00780c */ /* 0x000fe20003f25270 */
[----:B------:R-:W-:Y:S05]  /*139c0*/  YIELD ;  /* 0x0000000000007946 */ /* 0x000fea0003800000 */
[----:B------:R-:W-:Y:S01]  /*139d0*/  ULDC UR4, c[0x0][0x430] ;  /* 0x00010c0000047ab9 */ /* 0x000fe20000000800 */
[----:B------:R-:W-:Y:S01]  /*139e0*/  IMAD.MOV.U32 R2, RZ, RZ, R9 ;  /* 0x000000ffff027224 */ /* 0x000fe200078e0009 */
[----:B------:R-:W-:Y:S01]  /*139f0*/  SEL R3, RZ, 0x1, P0 ;  /* 0x00000001ff037807 */ /* 0x000fe20000000000 */
[----:B------:R-:W-:Y:S01]  /*13a00*/  IMAD R5, R5, UR4, R8 ;  /* 0x0000000405057c24 */ /* 0x000fe2000f8e0208 */
[----:B------:R-:W-:Y:S01]  /*13a10*/  SEL R18, R18, RZ, P0 ;  /* 0x000000ff12127207 */ /* 0x000fe20000000000 */
[----:B------:R-:W-:Y:S01]  /*13a20*/  VIADD R9, R9, 0xffffffff ;  /* 0xffffffff09097836 */ /* 0x000fe20000000000 */
[----:B------:R-:W-:-:S02]  /*13a30*/  LOP3.LUT R22, R22, R3, RZ, 0x3c, !PT ;  /* 0x0000000316167212 */ /* 0x000fc400078e3cff */
[----:B------:R-:W-:Y:S01]  /*13a40*/  ISETP.GT.AND P3, PT, R2, UR45, PT ;  /* 0x0000002d02007c0c */ /* 0x000fe2000bf64270 */
[----:B0-----:R-:W-:-:S12]  /*13a50*/  @!P1 BRA `(.L_x_1792) ;  /* 0x0000000000049947 */ /* 0x001fd80003800000 */
[----:B------:R-:W-:Y:S01]  /*13a60*/  BPT.TRAP 0x1 ;  /* 0x000000040000795c */ /* 0x000fe20000300000 */
.L_x_1792:
[----:B------:R-:W-:Y:S01]  /*13a70*/  IMAD R8, R18, 0x8, R17 ;  /* 0x0000000812087824 */ /* 0x000fe200078e0211 */
[----:B------:R-:W-:Y:S01]  /*13a80*/  SHF.L.U32 R20, R22, 0x1f, RZ ;  /* 0x0000001f16147819 */ /* 0x000fe200000006ff */
[----:B------:R-:W-:Y:S01]  /*13a90*/  BSSY B1, `(.L_x_1793) ;  /* 0x0000004000017945 */ /* 0x000fe20003800000 */
[----:B------:R-:W-:Y:S02]  /*13aa0*/  SHF.R.S32.HI R7, RZ, 0x1f, R5 ;  /* 0x0000001fff077819 */ /* 0x000fe40000011405 */
[----:B------:R-:W0:Y:S02]  /*13ab0*/  SYNCS.PHASECHK.TRANS64.TRYWAIT P0, [R8+URZ+0x28c40], R20 ;  /* 0x028c4014080075a7 */ /* 0x000e24000800017f */
[----:B0-----:R-:W-:Y:S05]  /*13ac0*/  @!P0 BRA `(.L_x_1794) ;  /* 0x0000002800308947 */ /* 0x001fea0003800000 */
.L_x_1860:
[----:B------:R-:W-:Y:S05]  /*13ad0*/  BSYNC B1 ;  /* 0x0000000000017941 */ /* 0x000fea0003800000 */
.L_x_1793:
[----:B------:R-:W-:Y:S01]  /*13ae0*/  ULDC.64 UR4, c[0x0][0x300] ;  /* 0x0000c00000047ab9 */ /* 0x000fe20000000a00 */
[----:B-----5:R-:W-:Y:S01]  /*13af0*/  SHF.R.S32.HI R10, RZ, 0x1f, R4 ;  /* 0x0000001fff0a7819 */ /* 0x020fe20000011404 */
[----:B------:R-:W-:Y:S01]  /*13b00*/  IMAD R2, R7, UR4, RZ ;  /* 0x0000000407027c24 */ /* 0x000fe2000f8e02ff */
[----:B------:R-:W-:-:S03]  /*13b10*/  LOP3.LUT P1, RZ, R16, 0x2, RZ, 0xc0, !PT ;  /* 0x0000000210ff7812 */ /* 0x000fc6000782c0ff */
[C---:B------:R-:W-:Y:S02]  /*13b20*/  IMAD R11, R5.reuse, UR5, R2 ;  /* 0x00000005050b7c24 */ /* 0x040fe4000f8e0202 */
[----:B------:R-:W-:Y:S01]  /*13b30*/  IMAD.WIDE.U32 R2, R5, UR4, RZ ;  /* 0x0000000405027c25 */ /* 0x000fe2000f8e00ff */
        /* <DEDUP_REMOVED lines=10> */
[----:B------:R-:W-:Y:S01]  /*13be0*/  ULDC.64 UR4, c[0x0][0x2e8] ;  /* 0x0000ba0000047ab9 */ /* 0x000fe20000000a00 */
[----:B------:R-:W-:Y:S01]  /*13bf0*/  IMAD R6, R18, 0x1000, R31 ;  /* 0x0000100012067824 */ /* 0x000fe200078e021f */
[----:B------:R-:W-:Y:S01]  /*13c00*/  LEA R21, P0, R2, UR4, 0x1 ;  /* 0x0000000402157c11 */ /* 0x000fe2000f8008ff */
[----:B------:R-:W-:Y:S01]  /*13c10*/  IMAD.IADD R27, R27, 0x1, R3 ;  /* 0x000000011b1b7824 */ /* 0x000fe200078e0203 */
[----:B------:R-:W-:-:S04]  /*13c20*/  UMOV UR4, 0xffffffff ;  /* 0xffffffff00047882 */ /* 0x000fc80000000000 */
[----:B------:R-:W-:Y:S01]  /*13c30*/  LEA.HI.X R27, R2, UR5, R27, 0x1, P0 ;  /* 0x00000005021b7c11 */ /* 0x000fe200080f0c1b */
[----:B------:R-:W-:Y:S06]  /*13c40*/  BRA.DIV UR4, `(.L_x_1795) ;  /* 0x0000002604e47947 */ /* 0x000fec000b800000 */
[----:B------:R-:W2:Y:S01]  /*13c50*/  SHFL.IDX PT, R14, R21, RZ, 0x181f ;  /* 0x00181fff150e7589 */ /* 0x000ea200000e0000 */
[----:B-1----:R-:W-:-:S03]  /*13c60*/  IMAD R25, R6, 0x2, R17 ;  /* 0x0000000206197824 */ /* 0x002fc600078e0211 */
[----:B------:R-:W1:Y:S01]  /*13c70*/  SHFL.IDX PT, R3, R27, RZ, 0x181f ;  /* 0x00181fff1b037589 */ /* 0x000e6200000e0000 */
[----:B--2---:R-:W-:-:S03]  /*13c80*/  IADD3 R2, P0, R14, R0, RZ ;  /* 0x000000000e027210 */ /* 0x004fc60007f1e0ff */
[----:B------:R-:W2:Y:S02]  /*13c90*/  SHFL.IDX PT, R14, R21, 0x1, 0x181f ;  /* 0x00381f00150e7f89 */ /* 0x000ea400000e0000 */
[----:B-1----:R-:W-:-:S05]  /*13ca0*/  IMAD.X R3, RZ, RZ, R3, P0 ;  /* 0x000000ffff037224 */ /* 0x002fca00000e0603 */
[----:B------:R1:W-:Y:S04]  /*13cb0*/  LDGSTS.E.BYPASS.LTC128B.128 [R25+0x22400], desc[UR52][R2.64], !P1 ;  /* 0x2240000002197fae */ /* 0x0003e8000c901d74 */
[----:B-1----:R-:W1:Y:S01]  /*13cc0*/  SHFL.IDX PT, R3, R27, 0x1, 0x181f ;  /* 0x00381f001b037f89 */ /* 0x002e6200000e0000 */
[----:B--2---:R-:W-:-:S03]  /*13cd0*/  IADD3 R2, P0, R14, R0, RZ ;  /* 0x000000000e027210 */ /* 0x004fc60007f1e0ff */
[----:B------:R-:W2:Y:S01]  /*13ce0*/  SHFL.IDX PT, R14, R21, 0x2, 0x181f ;  /* 0x00581f00150e7f89 */ /* 0x000ea200000e0000 */
[----:B-1----:R-:W-:-:S05]  /*13cf0*/  IADD3.X R3, RZ, R3, RZ, P0, !PT ;  /* 0x00000003ff037210 */ /* 0x002fca00007fe4ff */
[----:B------:R1:W-:Y:S04]  /*13d00*/  LDGSTS.E.BYPASS.LTC128B.128 [R25+0x22c00], desc[UR52][R2.64], !P1 ;  /* 0x22c0000002197fae */ /* 0x0003e8000c901d74 */
[----:B-1----:R-:W1:Y:S01]  /*13d10*/  SHFL.IDX PT, R3, R27, 0x2, 0x181f ;  /* 0x00581f001b037f89 */ /* 0x002e6200000e0000 */
[----:B--2---:R-:W-:-:S03]  /*13d20*/  IADD3 R2, P0, R14, R0, RZ ;  /* 0x000000000e027210 */ /* 0x004fc60007f1e0ff */
[----:B------:R2:W3:Y:S04]  /*13d30*/  SHFL.IDX PT, R14, R21, 0x3, 0x181f ;  /* 0x00781f00150e7f89 */ /* 0x0004e800000e0000 */
[----:B------:R-:W4:Y:S01]  /*13d40*/  SHFL.IDX PT, R27, R27, 0x3, 0x181f ;  /* 0x00781f001b1b7f89 */ /* 0x000f2200000e0000 */
[----:B-1----:R-:W-:-:S05]  /*13d50*/  IMAD.X R3, RZ, RZ, R3, P0 ;  /* 0x000000ffff037224 */ /* 0x002fca00000e0603 */
[----:B---3--:R2:W-:Y:S02]  /*13d60*/  LDGSTS.E.BYPASS.LTC128B.128 [R25+0x23400], desc[UR52][R2.64], !P1 ;  /* 0x2340000002197fae */ /* 0x0085e4000c901d74 */
.L_x_1870:
[----:B--2---:R-:W-:-:S05]  /*13d70*/  IADD3 R2, P0, R14, R0, RZ ;  /* 0x000000000e027210 */ /* 0x004fca0007f1e0ff */
[----:B----4-:R-:W-:Y:S01]  /*13d80*/  IMAD.X R3, RZ, RZ, R27, P0 ;  /* 0x000000ffff037224 */ /* 0x010fe200000e061b */
[----:B------:R-:W-:-:S04]  /*13d90*/  PLOP3.LUT P0, PT, PT, PT, PT, 0x80, 0x0 ;  /* 0x000000000000781c */ /* 0x000fc80003f0f070 */
[----:B------:R-:W-:Y:S01]  /*13da0*/  @!PT LDS RZ, [RZ] ;  /* 0x00000000fffff984 */ /* 0x000fe20000000800 */
[----:B------:R-:W-:Y:S01]  /*13db0*/  @!PT LDS RZ, [RZ] ;  /* 0x00000000fffff984 */ /* 0x000fe20000000800 */
[----:B------:R-:W-:Y:S01]  /*13dc0*/  @!PT LDS RZ, [RZ] ;  /* 0x00000000fffff984 */ /* 0x000fe20000000800 */
[----:B------:R1:W-:Y:S01]  /*13dd0*/  LDGSTS.E.BYPASS.LTC128B.128 [R25+0x23c00], desc[UR52][R2.64], !P1 ;  /* 0x23c0000002197fae */ /* 0x0003e2000c901d74 */
[----:B------:R-:W-:-:S08]  /*13de0*/  NOP ;  /* 0x0000000000007918 */ /* 0x000fd00000000000 */
.L_x_1796:
        /* <DEDUP_REMOVED lines=11> */
.L_x_1797:
[----:B------:R1:W-:Y:S01]  /*13ea0*/  SYNCS.ARRIVE.TRANS64.A1T0 RZ, [R8+URZ+0x28c30], RZ ;  /* 0x028c30ff08ff79a7 */ /* 0x0003e2000810003f */
[----:B------:R-:W-:Y:S05]  /*13eb0*/  @!P2 BRA `(.L_x_1798) ;  /* 0x000000000004a947 */ /* 0x000fea0003800000 */
[----:B------:R-:W-:Y:S01]  /*13ec0*/  BPT.TRAP 0x1 ;  /* 0x000000040000795c */ /* 0x000fe20000300000 */
.L_x_1798:
[----:B------:R-:W2:Y:S01]  /*13ed0*/  SYNCS.PHASECHK.TRANS64.TRYWAIT P0, [R8+URZ+0x28c60], R20 ;  /* 0x028c6014080075a7 */ /* 0x000ea2000800017f */
[----:B------:R-:W-:Y:S04]  /*13ee0*/  BSSY B1, `(.L_x_1799) ;  /* 0x0000002000017945 */ /* 0x000fe80003800000 */
[----:B--2---:R-:W-:Y:S05]  /*13ef0*/  @!P0 BRA `(.L_x_1800) ;  /* 0x0000002800448947 */ /* 0x004fea0003800000 */
.L_x_1871:
[----:B------:R-:W-:Y:S05]  /*13f00*/  BSYNC B1 ;  /* 0x0000000000017941 */ /* 0x000fea0003800000 */
.L_x_1799:
[----:B------:R-:W-:Y:S01]  /*13f10*/  ULDC.64 UR4, c[0x0][0x328] ;  /* 0x0000ca0000047ab9 */ /* 0x000fe20000000a00 */
[C---:B------:R-:W-:Y:S01]  /*13f20*/  LOP3.LUT P5, RZ, R16.reuse, 0x8, RZ, 0xc0, !PT ;  /* 0x0000000810ff7812 */ /* 0x040fe200078ac0ff */
        /* <DEDUP_REMOVED lines=19> */
[----:B0-2---:R-:W-:Y:S01]  /*14060*/  LEA.HI.X R20, R2, UR5, R3, 0x1, P0 ;  /* 0x0000000502147c11 */ /* 0x005fe200080f0c03 */
[----:B------:R-:W-:Y:S08]  /*14070*/  BRA.DIV UR4, `(.L_x_1801) ;  /* 0x0000002604f87947 */ /* 0x000ff0000b800000 */
[----:B------:R-:W0:Y:S01]  /*14080*/  SHFL.IDX PT, R14, R10, RZ, 0x181f ;  /* 0x00181fff0a0e7589 */ /* 0x000e2200000e0000 */
[C---:B------:R-:W-:Y:S01]  /*14090*/  LOP3.LUT P1, RZ, R16.reuse, 0x80, RZ, 0xc0, !PT ;  /* 0x0000008010ff7812 */ /* 0x040fe2000782c0ff */
[----:B------:R-:W-:Y:S01]  /*140a0*/  IMAD R21, R21, 0x2, R17 ;  /* 0x0000000215157824 */ /* 0x000fe200078e0211 */
[----:B------:R-:W-:Y:S01]  /*140b0*/  P2R R11, PR, RZ, 0x8 ;  /* 0x00000008ff0b7803 */ /* 0x000fe20000000000 */
[----:B------:R-:W2:Y:S01]  /*140c0*/  SHFL.IDX PT, R3, R20, RZ, 0x181f ;  /* 0x00181fff14037589 */ /* 0x000ea200000e0000 */
[C---:B------:R-:W-:Y:S02]  /*140d0*/  LOP3.LUT P3, RZ, R16.reuse, 0x40, RZ, 0xc0, !PT ;  /* 0x0000004010ff7812 */ /* 0x040fe4000786c0ff */
[C---:B------:R-:W-:Y:S01]  /*140e0*/  LOP3.LUT P6, RZ, R16.reuse, 0x20, RZ, 0xc0, !PT ;  /* 0x0000002010ff7812 */ /* 0x040fe200078cc0ff */
[----:B------:R-:W-:Y:S01]  /*140f0*/  SHFL.IDX PT, R2, R10, 0x2, 0x181f ;  /* 0x00581f000a027f89 */ /* 0x000fe200000e0000 */
[----:B------:R-:W-:Y:S02]  /*14100*/  LOP3.LUT P2, RZ, R16, 0x10, RZ, 0xc0, !PT ;  /* 0x0000001010ff7812 */ /* 0x000fe4000784c0ff */
[----:B------:R-:W-:-:S02]  /*14110*/  P2R R12, PR, RZ, 0x8 ;  /* 0x00000008ff0c7803 */ /* 0x000fc40000000000 */
[----:B0-----:R-:W-:Y:S02]  /*14120*/  IADD3 R6, P0, R14, R0, RZ ;  /* 0x000000000e067210 */ /* 0x001fe40007f1e0ff */
        /* <DEDUP_REMOVED lines=10> */
[----:B------:R-:W-:Y:S02]  /*141d0*/  LDGSTS.E.BYPASS.LTC128B.128 [R21+0x8400], desc[UR52][R6.64+0x200], !P5 ;  /* 0x0840020006157fae */ /* 0x000fe4000e901d74 */
[----:B--2---:R-:W-:Y:S01]  /*141e0*/  IMAD.X R5, RZ, RZ, R3, P0 ;  /* 0x000000ffff057224 */ /* 0x004fe200000e0603 */
[----:B------:R-:W-:Y:S01]  /*141f0*/  IADD3 R2, P0, R2, R0, RZ ;  /* 0x0000000002027210 */ /* 0x000fe20007f1e0ff */
[----:B------:R-:W0:Y:S04]  /*14200*/  SHFL.IDX PT, R3, R20, 0x2, 0x181f ;  /* 0x00581f0014037f89 */ /* 0x000e2800000e0000 */
[----:B------:R-:W-:Y:S04]  /*14210*/  LDGSTS.E.BYPASS.LTC128B.128 [R21+0xa400], desc[UR52][R6.64+0x280], !P4 ;  /* 0x0a40028006157fae */ /* 0x000fe8000e101d74 */
[----:B------:R2:W3:Y:S04]  /*14220*/  SHFL.IDX PT, R14, R10, 0x3, 0x181f ;  /* 0x00781f000a0e7f89 */ /* 0x0004e800000e0000 */
[----:B------:R-:W4:Y:S01]  /*14230*/  SHFL.IDX PT, R20, R20, 0x3, 0x181f ;  /* 0x00781f0014147f89 */ /* 0x000f2200000e0000 */
[----:B0-----:R-:W-:Y:S01]  /*14240*/  IMAD.X R3, RZ, RZ, R3, P0 ;  /* 0x000000ffff037224 */ /* 0x001fe200000e0603 */
[----:B------:R-:W-:-:S13]  /*14250*/  ISETP.NE.U32.AND P0, PT, R28, RZ, PT ;  /* 0x000000ff1c00720c */ /* 0x000fda0003f05070 */
[----:B------:R-:W-:Y:S04]  /*14260*/  LDGSTS.E.BYPASS.LTC128B.128 [R21+0xc400], desc[UR52][R6.64+0x300], P0 ;  /* 0x0c40030006157fae */ /* 0x000fe80008101d74 */
[----:B------:R0:W-:Y:S04]  /*14270*/  LDGSTS.E.BYPASS.LTC128B.128 [R21+0xe400], desc[UR52][R6.64+0x380], P1 ;  /* 0x0e40038006157fae */ /* 0x0001e80008901d74 */
[----:B------:R2:W-:Y:S01]  /*14280*/  LDGSTS.E.BYPASS.LTC128B.128 [R21+0xc00], desc[UR52][R4.64], !P3 ;  /* 0x00c0000004157fae */ /* 0x0005e2000d901d74 */
[----:B------:R-:W-:-:S04]  /*14290*/  ISETP.NE.AND P3, PT, R12, RZ, PT ;  /* 0x000000ff0c00720c */ /* 0x000fc80003f65270 */
[----:B0-----:R-:W-:-:S09]  /*142a0*/  P2R R6, PR, RZ, 0x8 ;  /* 0x00000008ff067803 */ /* 0x001fd20000000000 */
        /* <DEDUP_REMOVED lines=10> */
[----:B------:R2:W-:Y:S01]  /*14350*/  LDGSTS.E.BYPASS.LTC128B.128 [R21+0x3400], desc[UR52][R2.64+0x80], !P3 ;  /* 0x0340008002157fae */ /* 0x0005e2000d901d74 */
[----:B------:R-:W-:-:S03]  /*14360*/  ISETP.NE.AND P3, PT, R11, RZ, PT ;  /* 0x000000ff0b00720c */ /* 0x000fc60003f65270 */
[----:B------:R2:W-:Y:S04]  /*14370*/  LDGSTS.E.BYPASS.LTC128B.128 [R21+0x5400], desc[UR52][R2.64+0x100], !P6 ;  /* 0x0540010002157fae */ /* 0x0005e8000f101d74 */
[----:B------:R2:W-:Y:S04]  /*14380*/  LDGSTS.E.BYPASS.LTC128B.128 [R21+0x7400], desc[UR52][R2.64+0x180], !P2 ;  /* 0x0740018002157fae */ /* 0x0005e8000d101d74 */
[----:B------:R2:W-:Y:S04]  /*14390*/  LDGSTS.E.BYPASS.LTC128B.128 [R21+0x9400], desc[UR52][R2.64+0x200], !P5 ;  /* 0x0940020002157fae */ /* 0x0005e8000e901d74 */
[----:B------:R2:W-:Y:S04]  /*143a0*/  LDGSTS.E.BYPASS.LTC128B.128 [R21+0xb400], desc[UR52][R2.64+0x280], !P4 ;  /* 0x0b40028002157fae */ /* 0x0005e8000e101d74 */
[----:B------:R2:W-:Y:S04]  /*143b0*/  LDGSTS.E.BYPASS.LTC128B.128 [R21+0xd400], desc[UR52][R2.64+0x300], P0 ;  /* 0x0d40030002157fae */ /* 0x0005e80008101d74 */
[----:B---34-:R2:W-:Y:S02]  /*143c0*/  LDGSTS.E.BYPASS.LTC128B.128 [R21+0xf400], desc[UR52][R2.64+0x380], P1 ;  /* 0x0f40038002157fae */ /* 0x0185e40008901d74 */
.L_x_1881:
[----:B--2---:R-:W-:Y:S02]  /*143d0*/  P2R R4, PR, RZ, 0x2 ;  /* 0x00000002ff047803 */ /* 0x004fe40000000000 */
[----:B------:R-:W-:Y:S02]  /*143e0*/  LOP3.LUT P1, RZ, R16, 0x80, RZ, 0xc0, !PT ;  /* 0x0000008010ff7812 */ /* 0x000fe4000782c0ff */
[----:B------:R-:W-:Y:S02]  /*143f0*/  IADD3 R2, P2, R14, R0, RZ ;  /* 0x000000000e027210 */ /* 0x000fe40007f5e0ff */
[----:B------:R-:W-:Y:S02]  /*14400*/  P2R R5, PR, RZ, 0x8 ;  /* 0x00000008ff057803 */ /* 0x000fe40000000000 */
[C---:B------:R-:W-:Y:S01]  /*14410*/  LOP3.LUT P3, RZ, R16.reuse, 0x40, RZ, 0xc0, !PT ;  /* 0x0000004010ff7812 */ /* 0x040fe2000786c0ff */
[----:B------:R-:W-:Y:S01]  /*14420*/  IMAD.X R3, RZ, RZ, R20, P2 ;  /* 0x000000ffff037224 */ /* 0x000fe200010e0614 */
[----:B------:R-:W-:-:S02]  /*14430*/  LOP3.LUT P2, RZ, R16, 0x20, RZ, 0xc0, !PT ;  /* 0x0000002010ff7812 */ /* 0x000fc4000784c0ff */
[----:B------:R-:W-:-:S03]  /*14440*/  LOP3.LUT P6, RZ, R16, 0x10, RZ, 0xc0, !PT ;  /* 0x0000001010ff7812 */ /* 0x000fc600078cc0ff */
[----:B------:R-:W-:Y:S01]  /*14450*/  @!PT LDS RZ, [RZ] ;  /* 0x00000000fffff984 */ /* 0x000fe20000000800 */
[----:B------:R-:W-:Y:S01]  /*14460*/  @!PT LDS RZ, [RZ] ;  /* 0x00000000fffff984 */ /* 0x000fe20000000800 */
[----:B------:R-:W-:Y:S01]  /*14470*/  @!PT LDS RZ, [RZ] ;  /* 0x00000000fffff984 */ /* 0x000fe20000000800 */
[----:B------:R0:W-:Y:S01]  /*14480*/  LDGSTS.E.BYPASS.LTC128B.128 [R21+0x1c00], desc[UR52][R2.64], !P1 ;  /* 0x01c0000002157fae */ /* 0x0001e2000c901d74 */
[----:B------:R-:W-:-:S05]  /*14490*/  ISETP.NE.AND P1, PT, R4, RZ, PT ;  /* 0x000000ff0400720c */ /* 0x000fca0003f25270 */
[----:B------:R0:W-:Y:S01]  /*144a0*/  LDGSTS.E.BYPASS.LTC128B.128 [R21+0x3c00], desc[UR52][R2.64+0x80], !P3 ;  /* 0x03c0008002157fae */ /* 0x0001e2000d901d74 */
[----:B------:R-:W-:-:S03]  /*144b0*/  ISETP.NE.AND P3, PT, R5, RZ, PT ;  /* 0x000000ff0500720c */ /* 0x000fc60003f65270 */
        /* <DEDUP_REMOVED lines=8> */
.L_x_1802:
        /* <DEDUP_REMOVED lines=11> */
.L_x_1803:
[----:B------:R0:W-:Y:S01]  /*145f0*/  SYNCS.ARRIVE.TRANS64.A1T0 RZ, [R8+URZ+0x28c50], RZ ;  /* 0x028c50ff08ff79a7 */ /* 0x0001e2000810003f */
[----:B------:R-:W-:Y:S05]  /*14600*/  @P3 BRA `(.L_x_1804) ;  /* 0xfffffff000743947 */ /* 0x000fea000383ffff */
[----:B------:R-:W-:Y:S05]  /*14610*/  BSYNC B0 ;  /* 0x0000000000007941 */ /* 0x000fea0003800000 */
.L_x_1791:
[----:B------:R-:W2:Y:S01]  /*14620*/  S2R R0, SR_TID.X ;  /* 0x0000000000007919 */ /* 0x000ea20000002100 */
[----:B------:R-:W-:Y:S01]  /*14630*/  VIADD R18, R18, 0x1 ;  /* 0x0000000112127836 */ /* 0x000fe20000000000 */
[----:B------:R-:W-:Y:S04]  /*14640*/  BSSY B0, `(.L_x_1805) ;  /* 0x0000013000007945 */ /* 0x000fe80003800000 */
[----:B------:R-:W-:-:S04]  /*14650*/  ISETP.NE.AND P0, PT, R18, 0x2, PT ;  /* 0x000000021200780c */ /* 0x000fc80003f05270 */
[----:B------:R-:W-:Y:S02]  /*14660*/  SEL R18, R18, RZ, P0 ;  /* 0x000000ff12127207 */ /* 0x000fe40000000000 */
[----:B------:R-:W-:Y:S02]  /*14670*/  SEL R5, RZ, 0x1, P0 ;  /* 0x00000001ff057807 */ /* 0x000fe40000000000 */
[----:B--2---:R-:W-:-:S04]  /*14680*/  LOP3.LUT R0, R0, 0x7f, RZ, 0xc0, !PT ;  /* 0x0000007f00007812 */ /* 0x004fc800078ec0ff */
[----:B------:R-:W-:-:S13]  /*14690*/  ISETP.NE.AND P1, PT, R0, RZ, PT ;  /* 0x000000ff0000720c */ /* 0x000fda0003f25270 */
[----:B------:R-:W-:Y:S05]  /*146a0*/  @P1 BRA `(.L_x_1806) ;  /* 0x0000000000301947 */ /* 0x000fea0003800000 */
[----:B------:R-:W2:Y:S01]  /*146b0*/  S2R R9, SR_LANEID ;  /* 0x0000000000097919 */ /* 0x000ea20000000000 */
[----:B------:R-:W-:Y:S01]  /*146c0*/  VOTEU.ANY UR4, UPT, PT ;  /* 0x0000000000047886 */ /* 0x000fe200038e0100 */
[----:B------:R-:W3:Y:S01]  /*146d0*/  LDC.64 R2, c[0x0][0xc80] ;  /* 0x00032000ff027b82 */ /* 0x000ee20000000a00 */
[----:B------:R-:W2:Y:S08]  /*146e0*/  FLO.U32 R0, UR4 ;  /* 0x0000000400007d00 */ /* 0x000eb000080e0000 */
[----:B------:R-:W3:Y:S01]  /*146f0*/  POPC R7, UR4 ;  /* 0x0000000400077d09 */ /* 0x000ee20008000000 */
[----:B--2---:R-:W-:-:S13]  /*14700*/  ISETP.EQ.U32.AND P0, PT, R0, R9, PT ;  /* 0x000000090000720c */ /* 0x004fda0003f02070 */
[----:B---3--:R-:W2:Y:S01]  /*14710*/  @P0 ATOMG.E.ADD.STRONG.GPU PT, R3, desc[UR52][R2.64], R7 ;  /* 0x00000007020309a8 */ /* 0x008ea200081ee1f4 */
[----:B------:R-:W3:Y:S02]  /*14720*/  S2R R4, SR_LTMASK ;  /* 0x0000000000047919 */ /* 0x000ee40000003900 */
[----:B---3--:R-:W-:-:S04]  /*14730*/  LOP3.LUT R4, R4, UR4, RZ, 0xc0, !PT ;  /* 0x0000000404047c12 */ /* 0x008fc8000f8ec0ff */
[----:B------:R-:W3:Y:S01]  /*14740*/  POPC R33, R4 ;  /* 0x0000000400217309 */ /* 0x000ee20000000000 */
[----:B--2---:R-:W3:Y:S02]  /*14750*/  SHFL.IDX PT, R0, R3, R0, 0x1f ;  /* 0x00001f0003007589 */ /* 0x004ee400000e0000 */
[----:B---3--:R-:W-:-:S07]  /*14760*/  IADD3 R33, R0, UR46, R33 ;  /* 0x0000002e00217c10 */ /* 0x008fce000fffe021 */
.L_x_1806:
[----:B------:R-:W-:Y:S05]  /*14770*/  BSYNC B0 ;  /* 0x0000000000007941 */ /* 0x000fea0003800000 */
.L_x_1805:
[----:B------:R-:W-:-:S07]  /*14780*/  LOP3.LUT R22, R22, R5, RZ, 0x3c, !PT ;  /* 0x0000000516167212 */ /* 0x000fce00078e3cff */
.L_x_1766:
[----:B------:R-:W-:Y:S05]  /*14790*/  BSYNC B7 ;  /* 0x0000000000077941 */ /* 0x000fea0003800000 */
.L_x_1764:
[----:B------:R-:W-:-:S13]  /*147a0*/  LOP3.LUT P0, RZ, R16, 0x2000, RZ, 0xc0, !PT ;  /* 0x0000200010ff7812 */ /* 0x000fda000780c0ff */
[----:B------:R-:W-:Y:S05]  /*147b0*/  @!P0 BRA `(.L_x_1807) ;  /* 0x0000000000248947 */ /* 0x000fea0003800000 */
[----:B------:R-:W-:Y:S05]  /*147c0*/  WARPSYNC.ALL ;  /* 0x0000000000007948 */ /* 0x000fea0003800000 */
[----:B------:R-:W2:Y:S08]  /*147d0*/  S2UR UR5, SR_CgaCtaId ;  /* 0x00000000000579c3 */ /* 0x000eb00000008800 */
[----:B------:R-:W-:Y:S06]  /*147e0*/  BAR.SYNC.DEFER_BLOCKING 0x5, 0x180 ;  /* 0x0146000000007b1d */ /* 0x000fec0000010000 */
[----:B------:R-:W-:-:S02]  /*147f0*/  UMOV UR4, 0x400 ;  /* 0x0000040000047882 */ /* 0x000fc40000000000 */
[----:B--2---:R-:W-:-:S06]  /*14800*/  ULEA UR4, UR5, UR4, 0x18 ;  /* 0x0000000405047291 */ /* 0x004fcc000f8ec03f */
[----:B------:R-:W-:-:S05]  /*14810*/  IMAD.U32 R17, RZ, RZ, UR4 ;  /* 0x00000004ff117e24 */ /* 0x000fca000f8e00ff */
[----:B------:R2:W3:Y:S01]  /*14820*/  LDS R33, [R17+0x28cd0] ;  /* 0x028cd00011217984 */ /* 0x0004e20000000800 */
[----:B------:R-:W-:Y:S06]  /*14830*/  BAR.ARV 0x4, 0x180 ;  /* 0x0106000000007b1d */ /* 0x000fec0000002000 */
[----:B------:R-:W-:Y:S05]  /*14840*/  BRA `(.L_x_1808) ;  /* 0x00000000002c7947 */ /* 0x000fea0003800000 */
.L_x_1807:
[----:B------:R-:W-:-:S03]  /*14850*/  UMOV UR4, 0xffffffff ;  /* 0xffffffff00047882 */ /* 0x000fc60000000000 */
[----:B------:R-:W-:Y:S05]  /*14860*/  BRA.DIV UR4, `(.L_x_1809) ;  /* 0x0000002604cc7947 */ /* 0x000fea000b800000 */
[----:B------:R2:W3:Y:S02]  /*14870*/  SHFL.IDX PT, R14, R33, RZ, 0x1f ;  /* 0x00001fff210e7589 */ /* 0x0004e400000e0000 */
.L_x_1884:
[----:B------:R-:W4:Y:S01]  /*14880*/  @!P1 S2R R3, SR_CgaCtaId ;  /* 0x0000000000039919 */ /* 0x000f220000008800 */
[----:B------:R-:W-:Y:S05]  /*14890*/  WARPSYNC.ALL ;  /* 0x0000000000007948 */ /* 0x000fea0003800000 */
[----:B------:R-:W-:Y:S01]  /*148a0*/  BAR.SYNC.DEFER_BLOCKING 0x4, 0x180 ;  /* 0x0106000000007b1d */ /* 0x000fe20000010000 */
[----:B------:R-:W-:-:S04]  /*148b0*/  @!P1 MOV R0, 0x400 ;  /* 0x0000040000009802 */ /* 0x000fc80000000f00 */
[----:B----4-:R-:W-:-:S05]  /*148c0*/  @!P1 LEA R17, R3, R0, 0x18 ;  /* 0x0000000003119211 */ /* 0x010fca00078ec0ff */
[----:B------:R2:W-:Y:S02]  /*148d0*/  @!P1 STS [R17+0x28cd0], R33 ;  /* 0x028cd02111009388 */ /* 0x0005e40000000800 */
[----:B--23--:R-:W-:Y:S01]  /*148e0*/  IMAD.MOV.U32 R33, RZ, RZ, R14 ;  /* 0x000000ffff217224 */ /* 0x00cfe200078e000e */
[----:B------:R-:W-:Y:S06]  /*148f0*/  BAR.ARV 0x5, 0x180 ;  /* 0x0146000000007b1d */ /* 0x000fec0000002000 */
.L_x_1808:
[----:B------:R-:W-:Y:S02]  /*14900*/  ULDC UR4, c[0x0][0xc38] ;  /* 0x00030e0000047ab9 */ /* 0x000fe40000000800 */
[----:B---3--:R-:W-:-:S13]  /*14910*/  ISETP.GE.AND P0, PT, R33, UR4, PT ;  /* 0x0000000421007c0c */ /* 0x008fda000bf06270 */
[----:B------:R-:W-:Y:S05]  /*14920*/  @!P0 BRA `(.L_x_1810) ;  /* 0xffffffc400cc8947 */ /* 0x000fea000383ffff */
.L_x_1755:
[----:B------:R-:W3:Y:S01]  /*14930*/  LDL.LU R0, [R1+0x4] ;  /* 0x0000040001007983 */ /* 0x000ee20000300800 */
[----:B------:R-:W-:Y:S01]  /*14940*/  BSSY B0, `(.L_x_1811) ;  /* 0x000000b000007945 */ /* 0x000fe20003800000 */
[----:B------:R-:W4:Y:S01]  /*14950*/  S2R R5, SR_CgaCtaId ;  /* 0x0000000000057919 */ /* 0x000f220000008800 */
[----:B---3--:R-:W-:-:S05]  /*14960*/  VIADD R0, R0, 0x1 ;  /* 0x0000000100007836 */ /* 0x008fca0000000000 */
[----:B------:R-:W-:-:S04]  /*14970*/  LEA.HI R2, R0, R0, RZ, 0x1 ;  /* 0x0000000000027211 */ /* 0x000fc800078f08ff */
[----:B------:R-:W-:Y:S02]  /*14980*/  LOP3.LUT R3, R2, 0xfffffffe, RZ, 0xc0, !PT ;  /* 0xfffffffe02037812 */ /* 0x000fe400078ec0ff */
[----:B------:R-:W-:-:S03]  /*14990*/  MOV R2, 0x400 ;  /* 0x0000040000027802 */ /* 0x000fc60000000f00 */
[----:B------:R-:W-:Y:S01]  /*149a0*/  IMAD.IADD R0, R0, 0x1, -R3 ;  /* 0x0000000100007824 */ /* 0x000fe200078e0a03 */
[----:B----4-:R-:W-:-:S04]  /*149b0*/  LEA R7, R5, R2, 0x18 ;  /* 0x0000000205077211 */ /* 0x010fc800078ec0ff */
[----:B------:R-:W-:-:S04]  /*149c0*/  SHF.L.U32 R0, R0, 0x1f, RZ ;  /* 0x0000001f00007819 */ /* 0x000fc800000006ff */
[----:B------:R-:W3:Y:S02]  /*149d0*/  SYNCS.PHASECHK.TRANS64.TRYWAIT P0, [R7+URZ+0x28c20], R0 ;  /* 0x028c2000070075a7 */ /* 0x000ee4000800017f */
[----:B---3--:R-:W-:Y:S05]  /*149e0*/  @!P0 BRA `(.L_x_1812) ;  /* 0x0000002400948947 */ /* 0x008fea0003800000 */
.L_x_1885:
[----:B------:R-:W-:Y:S05]  /*149f0*/  BSYNC B0 ;  /* 0x0000000000007941 */ /* 0x000fea0003800000 */
.L_x_1811:
[----:B------:R-:W-:-:S03]  /*14a00*/  UMOV UR4, 0xffffffff ;  /* 0xffffffff00047882 */ /* 0x000fc60000000000 */
[----:B------:R-:W-:Y:S05]  /*14a10*/  BRA.DIV UR4, `(.L_x_1813) ;  /* 0x00000026049c7947 */ /* 0x000fea000b800000 */
[----:B---3--:R-:W3:Y:S02]  /*14a20*/  S2R R0, SR_TID.X ;  /* 0x0000000000007919 */ /* 0x008ee40000002100 */
[----:B---3--:R-:W-:-:S04]  /*14a30*/  SHF.R.U32.HI R0, RZ, 0x5, R0 ;  /* 0x00000005ff007819 */ /* 0x008fc80000011600 */
[----:B------:R-:W-:-:S05]  /*14a40*/  LOP3.LUT R0, R0, 0x3, RZ, 0xc0, !PT ;  /* 0x0000000300007812 */ /* 0x000fca00078ec0ff */
[----:B------:R3:W4:Y:S02]  /*14a50*/  SHFL.IDX PT, R14, R0, RZ, 0x1f ;  /* 0x00001fff000e7589 */ /* 0x00072400000e0000 */
.L_x_1888:
[----:B----4-:R-:W-:Y:S01]  /*14a60*/  ISETP.NE.AND P0, PT, R14, RZ, PT ;  /* 0x000000ff0e00720c */ /* 0x010fe20003f05270 */
[----:B------:R-:W-:-:S12]  /*14a70*/  BSSY B0, `(.L_x_1814) ;  /* 0x0000024000007945 */ /* 0x000fd80003800000 */
[----:B------:R-:W-:Y:S05]  /*14a80*/  @P0 BRA `(.L_x_1815) ;  /* 0x0000000000880947 */ /* 0x000fea0003800000 */
[----:B------:R-:W-:-:S03]  /*14a90*/  UMOV UR4, 0xffffffff ;  /* 0xffffffff00047882 */ /* 0x000fc60000000000 */
[----:B------:R-:W-:Y:S05]  /*14aa0*/  BRA.DIV UR4, `(.L_x_1816) ;  /* 0x0000002604ac7947 */ /* 0x000fea000b800000 */
[----:B------:R-:W-:-:S13]  /*14ab0*/  ELECT P6, URZ, PT ;  /* 0x00000000003f782f */ /* 0x000fda00038c0000 */
.L_x_1891:
[----:B------:R-:W-:Y:S05]  /*14ac0*/  @!P6 BRA `(.L_x_1815) ;  /* 0x000000000078e947 */ /* 0x000fea0003800000 */
[----:B------:R-:W-:-:S06]  /*14ad0*/  ULOP3.LUT UR4, UR39, 0x2, URZ, 0xfc, !UPT ;  /* 0x0000000227047892 */ /* 0x000fcc000f8efc3f */
[----:B---3--:R-:W-:-:S04]  /*14ae0*/  MOV R0, UR4 ;  /* 0x0000000400007c02 */ /* 0x008fc80008000f00 */
[----:B------:R-:W-:-:S13]  /*14af0*/  ISETP.NE.AND P0, PT, R0, 0x3, PT ;  /* 0x000000030000780c */ /* 0x000fda0003f05270 */
[----:B------:R-:W-:Y:S05]  /*14b00*/  @!P0 BRA `(.L_x_1817) ;  /* 0x0000000000048947 */ /* 0x000fea0003800000 */
[----:B------:R-:W-:Y:S01]  /*14b10*/  BPT.TRAP 0x1 ;  /* 0x000000040000795c */ /* 0x000fe20000300000 */
.L_x_1817:
[----:B------:R-:W-:Y:S01]  /*14b20*/  IMAD R5, R18, 0x8, R7 ;  /* 0x0000000812057824 */ /* 0x000fe200078e0207 */
[----:B------:R-:W-:Y:S01]  /*14b30*/  SHF.L.U32 R0, R22, 0x1f, RZ ;  /* 0x0000001f16007819 */ /* 0x000fe200000006ff */
[----:B------:R-:W-:-:S03]  /*14b40*/  VIADD R18, R18, 0x1 ;  /* 0x0000000112127836 */ /* 0x000fc60000000000 */
[----:B------:R-:W3:Y:S02]  /*14b50*/  SYNCS.PHASECHK.TRANS64.TRYWAIT P1, [R5+URZ+0x28c40], R0 ;  /* 0x028c4000050075a7 */ /* 0x000ee4000802017f */
[----:B------:R-:W-:-:S04]  /*14b60*/  ISETP.NE.AND P2, PT, R18, 0x2, PT ;  /* 0x000000021200780c */ /* 0x000fc80003f45270 */
[----:B------:R-:W-:Y:S01]  /*14b70*/  SEL R3, RZ, 0x1, P2 ;  /* 0x00000001ff037807 */ /* 0x000fe20001000000 */
[----:B---3--:R-:W-:Y:S08]  /*14b80*/  @!P1 BRA `(.L_x_1818) ;  /* 0x0000002400949947 */ /* 0x008ff00003800000 */
.L_x_1892:
[----:B------:R-:W-:Y:S02]  /*14b90*/  SEL R18, R18, RZ, P2 ;  /* 0x000000ff12127207 */ /* 0x000fe40001000000 */
[----:B------:R-:W-:Y:S01]  /*14ba0*/  LOP3.LUT R2, R22, R3, RZ, 0x3c, !PT ;  /* 0x0000000316027212 */ /* 0x000fe200078e3cff */
[----:B------:R-:W-:Y:S06]  /*14bb0*/  @!P0 BRA `(.L_x_1819) ;  /* 0x0000000000048947 */ /* 0x000fec0003800000 */
[----:B------:R-:W-:Y:S01]  /*14bc0*/  BPT.TRAP 0x1 ;  /* 0x000000040000795c */ /* 0x000fe20000300000 */
.L_x_1819:
[----:B------:R-:W-:Y:S01]  /*14bd0*/  IMAD R3, R18, 0x8, R7 ;  /* 0x0000000812037824 */ /* 0x000fe200078e0207 */
[----:B------:R-:W-:-:S04]  /*14be0*/  SHF.L.U32 R2, R2, 0x1f, RZ ;  /* 0x0000001f02027819 */ /* 0x000fc800000006ff */
[----:B------:R-:W4:Y:S02]  /*14bf0*/  SYNCS.PHASECHK.TRANS64.TRYWAIT P1, [R3+URZ+0x28c40], R2 ;  /* 0x028c4002030075a7 */ /* 0x000f24000802017f */
[----:B----4-:R-:W-:Y:S05]  /*14c00*/  @!P1 BRA `(.L_x_1820) ;  /* 0x0000002400889947 */ /* 0x010fea0003800000 */
.L_x_1893:
[----:B------:R-:W-:Y:S05]  /*14c10*/  @!P0 BRA `(.L_x_1821) ;  /* 0x0000000000048947 */ /* 0x000fea0003800000 */
[----:B------:R-:W-:Y:S01]  /*14c20*/  BPT.TRAP 0x1 ;  /* 0x000000040000795c */ /* 0x000fe20000300000 */
.L_x_1821:
[----:B------:R-:W0:Y:S02]  /*14c30*/  SYNCS.PHASECHK.TRANS64.TRYWAIT P1, [R5+URZ+0x28c60], R0 ;  /* 0x028c6000050075a7 */ /* 0x000e24000802017f */
[----:B0-----:R-:W-:Y:S05]  /*14c40*/  @!P1 BRA `(.L_x_1822) ;  /* 0x00000024008c9947 */ /* 0x001fea0003800000 */
.L_x_1894:
[----:B------:R-:W-:Y:S05]  /*14c50*/  @!P0 BRA `(.L_x_1823) ;  /* 0x0000000000048947 */ /* 0x000fea0003800000 */
[----:B------:R-:W-:Y:S01]  /*14c60*/  BPT.TRAP 0x1 ;  /* 0x000000040000795c */ /* 0x000fe20000300000 */
.L_x_1823:
[----:B------:R0:W0:Y:S02]  /*14c70*/  SYNCS.PHASECHK.TRANS64.TRYWAIT P0, [R3+URZ+0x28c60], R2 ;  /* 0x028c6002030075a7 */ /* 0x000024000800017f */
[----:B0-----:R-:W-:Y:S05]  /*14c80*/  @!P0 NANOSLEEP.SYNCS 0x989680 ;  /* 0x009896800000895d */ /* 0x001fea0003900000 */
[----:B------:R-:W0:Y:S02]  /*14c90*/  @!P0 SYNCS.PHASECHK.TRANS64 P0, [R3+URZ+0x28c60], R2 ;  /* 0x028c6002030085a7 */ /* 0x000e24000800007f */
[----:B0-----:R-:W-:Y:S05]  /*14ca0*/  @!P0 BRA `(.L_x_1823) ;  /* 0xfffffffc00f08947 */ /* 0x001fea000383ffff */
.L_x_1815:
[----:B------:R-:W-:Y:S05]  /*14cb0*/  BSYNC B0 ;  /* 0x0000000000007941 */ /* 0x000fea0003800000 */
.L_x_1814:
[----:B------:R-:W-:Y:S05]  /*14cc0*/  EXIT ;  /* 0x000000000000794d */ /* 0x000fea0003800000 */
.L_x_1651:
[----:B0-----:R-:W-:-:S04]  /*14cd0*/  IMAD.U32 R3, RZ, RZ, UR21 ;  /* 0x00000015ff037e24 */ /* 0x001fc8000f8e00ff */
[----:B------:R0:W1:Y:S03]  /*14ce0*/  SYNCS.PHASECHK.TRANS64.TRYWAIT P1, [R3+URZ+0x28c50], R0 ;  /* 0x028c5000030075a7 */ /* 0x000066000802017f */
[----:B-1----:R-:W-:Y:S05]  /*14cf0*/  @!P1 NANOSLEEP.SYNCS 0x989680 ;  /* 0x009896800000995d */ /* 0x002fea0003900000 */
[----:B------:R-:W1:Y:S02]  /*14d00*/  @!P1 SYNCS.PHASECHK.TRANS64 P1, [R3+URZ+0x28c50], R0 ;  /* 0x028c5000030095a7 */ /* 0x000e64000802007f */
[----:B-1----:R-:W-:Y:S05]  /*14d10*/  @!P1 BRA `(.L_x_1651) ;  /* 0xfffffffc00ec9947 */ /* 0x002fea000383ffff */
[----:B------:R-:W-:Y:S05]  /*14d20*/  BRA `(.L_x_1824) ;  /* 0xfffffecc00d47947 */ /* 0x000fea000383ffff */
.L_x_1657:
[----:B-1----:R-:W-:-:S04]  /*14d30*/  IMAD.U32 R3, RZ, RZ, UR21 ;  /* 0x00000015ff037e24 */ /* 0x002fc8000f8e00ff */
[----:B------:R1:W2:Y:S03]  /*14d40*/  SYNCS.PHASECHK.TRANS64.TRYWAIT P1, [R3+URZ+0x28c50], R0 ;  /* 0x028c5000030075a7 */ /* 0x0002a6000802017f */
[----:B--2---:R-:W-:Y:S05]  /*14d50*/  @!P1 NANOSLEEP.SYNCS 0x989680 ;  /* 0x009896800000995d */ /* 0x004fea0003900000 */
[----:B------:R-:W2:Y:S02]  /*14d60*/  @!P1 SYNCS.PHASECHK.TRANS64 P1, [R3+URZ+0x28c50], R0 ;  /* 0x028c5000030095a7 */ /* 0x000ea4000802007f */
[----:B--2---:R-:W-:Y:S05]  /*14d70*/  @!P1 BRA `(.L_x_1657) ;  /* 0xfffffffc00ec9947 */ /* 0x004fea000383ffff */
[----:B------:R-:W-:Y:S05]  /*14d80*/  BRA `(.L_x_1656) ;  /* 0xfffffed800cc7947 */ /* 0x000fea000383ffff */
.L_x_1667:
[----:B0-----:R-:W-:-:S04]  /*14d90*/  MOV R3, UR42 ;  /* 0x0000002a00037c02 */ /* 0x001fc80008000f00 */
[----:B------:R0:W1:Y:S03]  /*14da0*/  SYNCS.PHASECHK.TRANS64.TRYWAIT P1, [R3+URZ+0x28c00], R0 ;  /* 0x028c0000030075a7 */ /* 0x000066000802017f */
[----:B-1----:R-:W-:Y:S05]  /*14db0*/  @!P1 NANOSLEEP.SYNCS 0x989680 ;  /* 0x009896800000995d */ /* 0x002fea0003900000 */
[----:B------:R-:W1:Y:S02]  /*14dc0*/  @!P1 SYNCS.PHASECHK.TRANS64 P1, [R3+URZ+0x28c00], R0 ;  /* 0x028c0000030095a7 */ /* 0x000e64000802007f */
[----:B-1----:R-:W-:Y:S05]  /*14dd0*/  @!P1 BRA `(.L_x_1667) ;  /* 0xfffffffc00ec9947 */ /* 0x002fea000383ffff */
[----:B------:R-:W-:Y:S05]  /*14de0*/  BRA `(.L_x_1825) ;  /* 0xfffffef000507947 */ /* 0x000fea000383ffff */
.L_x_1671:
[----:B--2---:R2:W3:Y:S02]  /*14df0*/  SYNCS.PHASECHK.TRANS64.TRYWAIT P1, [R7+URZ+0x28c30], R8 ;  /* 0x028c3008070075a7 */ /* 0x0044e4000802017f */
[----:B---3--:R-:W-:Y:S05]  /*14e00*/  @!P1 NANOSLEEP.SYNCS 0x989680 ;  /* 0x009896800000995d */ /* 0x008fea0003900000 */
[----:B------:R-:W3:Y:S02]  /*14e10*/  @!P1 SYNCS.PHASECHK.TRANS64 P1, [R7+URZ+0x28c30], R8 ;  /* 0x028c3008070095a7 */ /* 0x000ee4000802007f */
[----:B---3--:R-:W-:Y:S05]  /*14e20*/  @!P1 BRA `(.L_x_1671) ;  /* 0xfffffffc00f09947 */ /* 0x008fea000383ffff */
[----:B------:R-:W-:Y:S05]  /*14e30*/  BRA `(.L_x_1670) ;  /* 0xfffffef0006c7947 */ /* 0x000fea000383ffff */
.L_x_1684:
[----:B--2---:R2:W3:Y:S02]  /*14e40*/  SYNCS.PHASECHK.TRANS64.TRYWAIT P1, [R7+URZ+0x28c50], R8 ;  /* 0x028c5008070075a7 */ /* 0x0044e4000802017f */
[----:B---3--:R-:W-:Y:S05]  /*14e50*/  @!P1 NANOSLEEP.SYNCS 0x989680 ;  /* 0x009896800000995d */ /* 0x008fea0003900000 */
[----:B------:R-:W3:Y:S02]  /*14e60*/  @!P1 SYNCS.PHASECHK.TRANS64 P1, [R7+URZ+0x28c50], R8 ;  /* 0x028c5008070095a7 */ /* 0x000ee4000802007f */
[----:B---3--:R-:W-:Y:S05]  /*14e70*/  @!P1 BRA `(.L_x_1684) ;  /* 0xfffffffc00f09947 */ /* 0x008fea000383ffff */
[----:B------:R-:W-:Y:S05]  /*14e80*/  BRA `(.L_x_1683) ;  /* 0xffffff10001c7947 */ /* 0x000fea000383ffff */
.L_x_1693:
[----:B--2---:R-:W-:-:S04]  /*14e90*/  IMAD.U32 R6, RZ, RZ, UR21 ;  /* 0x00000015ff067e24 */ /* 0x004fc8000f8e00ff */
[----:B------:R2:W3:Y:S03]  /*14ea0*/  SYNCS.PHASECHK.TRANS64.TRYWAIT P1, [R6+URZ+0x28c30], R7 ;  /* 0x028c3007060075a7 */ /* 0x0004e6000802017f */
[----:B---3--:R-:W-:Y:S05]  /*14eb0*/  @!P1 NANOSLEEP.SYNCS 0x989680 ;  /* 0x009896800000995d */ /* 0x008fea0003900000 */
[----:B------:R-:W3:Y:S02]  /*14ec0*/  @!P1 SYNCS.PHASECHK.TRANS64 P1, [R6+URZ+0x28c30], R7 ;  /* 0x028c3007060095a7 */ /* 0x000ee4000802007f */
[----:B---3--:R-:W-:Y:S05]  /*14ed0*/  @!P1 BRA `(.L_x_1693) ;  /* 0xfffffffc00ec9947 */ /* 0x008fea000383ffff */
[----:B------:R-:W-:Y:S05]  /*14ee0*/  BRA `(.L_x_1692) ;  /* 0xffffff1400a47947 */ /* 0x000fea000383ffff */
.L_x_1706:
[----:B--2---:R-:W-:-:S04]  /*14ef0*/  IMAD.U32 R10, RZ, RZ, UR21 ;  /* 0x00000015ff0a7e24 */ /* 0x004fc8000f8e00ff */
[----:B------:R2:W3:Y:S03]  /*14f00*/  SYNCS.PHASECHK.TRANS64.TRYWAIT P1, [R10+URZ+0x28c50], R7 ;  /* 0x028c50070a0075a7 */ /* 0x0004e6000802017f */
[----:B---3--:R-:W-:Y:S05]  /*14f10*/  @!P1 NANOSLEEP.SYNCS 0x989680 ;  /* 0x009896800000995d */ /* 0x008fea0003900000 */
[----:B------:R-:W3:Y:S02]  /*14f20*/  @!P1 SYNCS.PHASECHK.TRANS64 P1, [R10+URZ+0x28c50], R7 ;  /* 0x028c50070a0095a7 */ /* 0x000ee4000802007f */
[----:B---3--:R-:W-:Y:S05]  /*14f30*/  @!P1 BRA `(.L_x_1706) ;  /* 0xfffffffc00ec9947 */ /* 0x008fea000383ffff */
[----:B------:R-:W-:Y:S05]  /*14f40*/  BRA `(.L_x_1705) ;  /* 0xffffff3800907947 */ /* 0x000fea000383ffff */
.L_x_1716:
[----:B--2---:R-:W-:-:S04]  /*14f50*/  IMAD.U32 R5, RZ, RZ, UR21 ;  /* 0x00000015ff057e24 */ /* 0x004fc8000f8e00ff */
[----:B------:R2:W3:Y:S03]  /*14f60*/  SYNCS.PHASECHK.TRANS64.TRYWAIT P2, [R5+URZ+0x28c30], R8 ;  /* 0x028c3008050075a7 */ /* 0x0004e6000804017f */
[----:B---3--:R-:W-:Y:S05]  /*14f70*/  @!P2 NANOSLEEP.SYNCS 0x989680 ;  /* 0x009896800000a95d */ /* 0x008fea0003900000 */
[----:B------:R-:W3:Y:S02]  /*14f80*/  @!P2 SYNCS.PHASECHK.TRANS64 P2, [R5+URZ+0x28c30], R8 ;  /* 0x028c30080500a5a7 */ /* 0x000ee4000804007f */
[----:B---3--:R-:W-:Y:S05]  /*14f90*/  @!P2 BRA `(.L_x_1716) ;  /* 0xfffffffc00eca947 */ /* 0x008fea000383ffff */
[----:B------:R-:W-:Y:S05]  /*14fa0*/  BRA `(.L_x_1715) ;  /* 0xffffff4000187947 */ /* 0x000fea000383ffff */
.L_x_1721:
[----:B---3--:R-:W-:-:S04]  /*14fb0*/  IMAD.U32 R11, RZ, RZ, UR21 ;  /* 0x00000015ff0b7e24 */ /* 0x008fc8000f8e00ff */
[----:B------:R3:W4:Y:S03]  /*14fc0*/  SYNCS.PHASECHK.TRANS64.TRYWAIT P2, [R11+URZ+0x28c50], R8 ;  /* 0x028c50080b0075a7 */ /* 0x000726000804017f */
[----:B----4-:R-:W-:Y:S05]  /*14fd0*/  @!P2 NANOSLEEP.SYNCS 0x989680 ;  /* 0x009896800000a95d */ /* 0x010fea0003900000 */
[----:B------:R-:W4:Y:S02]  /*14fe0*/  @!P2 SYNCS.PHASECHK.TRANS64 P2, [R11+URZ+0x28c50], R8 ;  /* 0x028c50080b00a5a7 */ /* 0x000f24000804007f */
[----:B----4-:R-:W-:Y:S05]  /*14ff0*/  @!P2 BRA `(.L_x_1721) ;  /* 0xfffffffc00eca947 */ /* 0x010fea000383ffff */
[----:B------:R-:W-:Y:S05]  /*15000*/  BRA `(.L_x_1720) ;  /* 0xffffff58003c7947 */ /* 0x000fea000383ffff */
.L_x_1728:
[----:B---3--:R-:W-:-:S04]  /*15010*/  IMAD.U32 R6, RZ, RZ, UR20 ;  /* 0x00000014ff067e24 */ /* 0x008fc8000f8e00ff */
[----:B------:R3:W4:Y:S03]  /*15020*/  SYNCS.PHASECHK.TRANS64.TRYWAIT P1, [R6+URZ+0x28c30], R7 ;  /* 0x028c3007060075a7 */ /* 0x000726000802017f */
[----:B----4-:R-:W-:Y:S05]  /*15030*/  @!P1 NANOSLEEP.SYNCS 0x989680 ;  /* 0x009896800000995d */ /* 0x010fea0003900000 */
[----:B------:R-:W4:Y:S02]  /*15040*/  @!P1 SYNCS.PHASECHK.TRANS64 P1, [R6+URZ+0x28c30], R7 ;  /* 0x028c3007060095a7 */ /* 0x000f24000802007f */
[----:B----4-:R-:W-:Y:S05]  /*15050*/  @!P1 BRA `(.L_x_1728) ;  /* 0xfffffffc00ec9947 */ /* 0x010fea000383ffff */
[----:B------:R-:W-:Y:S05]  /*15060*/  BRA `(.L_x_1727) ;  /* 0xffffff5c00387947 */ /* 0x000fea000383ffff */
.L_x_1741:
[----:B--2---:R-:W-:-:S04]  /*15070*/  MOV R10, UR20 ;  /* 0x00000014000a7c02 */ /* 0x004fc80008000f00 */
[----:B------:R2:W3:Y:S03]  /*15080*/  SYNCS.PHASECHK.TRANS64.TRYWAIT P1, [R10+URZ+0x28c50], R7 ;  /* 0x028c50070a0075a7 */ /* 0x0004e6000802017f */
[----:B---3--:R-:W-:Y:S05]  /*15090*/  @!P1 NANOSLEEP.SYNCS 0x989680 ;  /* 0x009896800000995d */ /* 0x008fea0003900000 */
[----:B------:R-:W3:Y:S02]  /*150a0*/  @!P1 SYNCS.PHASECHK.TRANS64 P1, [R10+URZ+0x28c50], R7 ;  /* 0x028c50070a0095a7 */ /* 0x000ee4000802007f */
[----:B---3--:R-:W-:Y:S05]  /*150b0*/  @!P1 BRA `(.L_x_1741) ;  /* 0xfffffffc00ec9947 */ /* 0x008fea000383ffff */
[----:B------:R-:W-:Y:S05]  /*150c0*/  BRA `(.L_x_1740) ;  /* 0xffffff8000207947 */ /* 0x000fea000383ffff */
.L_x_1772:
[----:B------:R-:W2:Y:S01]  /*150d0*/  S2R R20, SR_TID.X ;  /* 0x0000000000147919 */ /* 0x000ea20000002100 */
[----:B------:R-:W-:Y:S02]  /*150e0*/  IMAD.MOV.U32 R12, RZ, RZ, RZ ;  /* 0x000000ffff0c7224 */ /* 0x000fe400078e00ff */
[----:B------:R-:W-:Y:S02]  /*150f0*/  IMAD.MOV.U32 R11, RZ, RZ, 0x1f ;  /* 0x0000001fff0b7424 */ /* 0x000fe400078e00ff */
[----:B------:R-:W-:Y:S01]  /*15100*/  IMAD.MOV.U32 R15, RZ, RZ, -0x1 ;  /* 0xffffffffff0f7424 */ /* 0x000fe200078e00ff */
[----:B--2---:R-:W-:-:S04]  /*15110*/  SHF.R.U32.HI R20, RZ, 0x5, R20 ;  /* 0x00000005ff147819 */ /* 0x004fc80000011614 */
[----:B------:R-:W-:-:S05]  /*15120*/  LOP3.LUT R20, R20, 0x3, RZ, 0xc0, !PT ;  /* 0x0000000314147812 */ /* 0x000fca00078ec0ff */
[----:B------:R-:W-:-:S07]  /*15130*/  IMAD.MOV.U32 R13, RZ, RZ, R20 ;  /* 0x000000ffff0d7224 */ /* 0x000fce00078e0014 */
[----:B01---5:R-:W-:Y:S05]  /*15140*/  WARPSYNC.COLLECTIVE R15, `(.L_x_1826) ;  /* 0x000000000f087348 */ /* 0x023fea0003c00000 */
[----:B------:R2:W3:Y:S02]  /*15150*/  SHFL.IDX P6, R14, R13, R12, R11 ;  /* 0x0000000c0d0e7389 */ /* 0x0004e400000c000b */
[----:B0123-5:R-:W-:Y:S01]  /*15160*/  ENDCOLLECTIVE ;  /* 0x000000000000791b */ /* 0x02ffe20003800000 */
.L_x_1826:
[----:B------:R-:W-:Y:S05]  /*15170*/  BRA `(.L_x_1827) ;  /* 0xffffffcc00207947 */ /* 0x000fea000383ffff */
.L_x_1775:
[----:B0-----:R0:W1:Y:S02]  /*15180*/  SYNCS.PHASECHK.TRANS64.TRYWAIT P0, [R25+URZ+0x28c40], R0 ;  /* 0x028c4000190075a7 */ /* 0x001064000800017f */
[----:B-1----:R-:W-:Y:S05]  /*15190*/  @!P0 NANOSLEEP.SYNCS 0x989680 ;  /* 0x009896800000895d */ /* 0x002fea0003900000 */
[----:B------:R-:W1:Y:S02]  /*151a0*/  @!P0 SYNCS.PHASECHK.TRANS64 P0, [R25+URZ+0x28c40], R0 ;  /* 0x028c4000190085a7 */ /* 0x000e64000800007f */
[----:B-1----:R-:W-:Y:S05]  /*151b0*/  @!P0 BRA `(.L_x_1775) ;  /* 0xfffffffc00f08947 */ /* 0x002fea000383ffff */
[----:B------:R-:W-:Y:S05]  /*151c0*/  BRA `(.L_x_1828) ;  /* 0xffffffcc00c87947 */ /* 0x000fea000383ffff */
.L_x_1776:
        /* <DEDUP_REMOVED lines=8> */
.L_x_1830:
[----:B------:R-:W-:Y:S05]  /*15250*/  BSYNC B0 ;  /* 0x0000000000007941 */ /* 0x000fea0003800000 */
.L_x_1829:
[----:B------:R-:W-:Y:S01]  /*15260*/  MOV R13, R0 ;  /* 0x00000000000d7202 */ /* 0x000fe20000000f00 */
[----:B------:R-:W-:Y:S01]  /*15270*/  IMAD.MOV.U32 R12, RZ, RZ, RZ ;  /* 0x000000ffff0c7224 */ /* 0x000fe200078e00ff */
[----:B------:R-:W-:Y:S01]  /*15280*/  @P0 LEA R7, R4, R17, 0x1 ;  /* 0x0000001104070211 */ /* 0x000fe200078e08ff */
[----:B------:R-:W-:Y:S02]  /*15290*/  IMAD.MOV.U32 R11, RZ, RZ, 0x181f ;  /* 0x0000181fff0b7424 */ /* 0x000fe400078e00ff */
[----:B------:R-:W-:Y:S02]  /*152a0*/  IMAD.MOV.U32 R15, RZ, RZ, -0x1 ;  /* 0xffffffffff0f7424 */ /* 0x000fe400078e00ff */
[----:B------:R-:W-:-:S07]  /*152b0*/  IMAD.MOV.U32 R2, RZ, RZ, R14 ;  /* 0x000000ffff027224 */ /* 0x000fce00078e000e */
[----:B------:R-:W-:Y:S05]  /*152c0*/  WARPSYNC.COLLECTIVE R15, `(.L_x_1831) ;  /* 0x000000000f087348 */ /* 0x000fea0003c00000 */
[----:B------:R0:W1:Y:S02]  /*152d0*/  SHFL.IDX P6, R14, R13, R12, R11 ;  /* 0x0000000c0d0e7389 */ /* 0x00006400000c000b */
[----:B01----:R-:W-:Y:S01]  /*152e0*/  ENDCOLLECTIVE ;  /* 0x000000000000791b */ /* 0x003fe20003800000 */
.L_x_1831:
[----:B------:R-:W-:Y:S02]  /*152f0*/  IMAD.MOV.U32 R13, RZ, RZ, R5 ;  /* 0x000000ffff0d7224 */ /* 0x000fe400078e0005 */
[----:B------:R-:W-:Y:S01]  /*15300*/  IMAD.MOV.U32 R12, RZ, RZ, 0x1 ;  /* 0x00000001ff0c7424 */ /* 0x000fe200078e00ff */
[----:B------:R-:W-:-:S05]  /*15310*/  @P0 LEA R14, P1, R6, R14, 0x1 ;  /* 0x0000000e060e0211 */ /* 0x000fca00078208ff */
[----:B------:R-:W-:Y:S02]  /*15320*/  @P0 IMAD.X R3, RZ, RZ, R2, P1 ;  /* 0x000000ffff030224 */ /* 0x000fe400008e0602 */
[----:B------:R-:W-:-:S07]  /*15330*/  @P0 IMAD.MOV.U32 R2, RZ, RZ, R14 ;  /* 0x000000ffff020224 */ /* 0x000fce00078e000e */
[----:B------:R-:W-:Y:S05]  /*15340*/  WARPSYNC.COLLECTIVE R15, `(.L_x_1832) ;  /* 0x000000000f087348 */ /* 0x000fea0003c00000 */
[----:B------:R0:W1:Y:S02]  /*15350*/  SHFL.IDX P6, R14, R13, R12, R11 ;  /* 0x0000000c0d0e7389 */ /* 0x00006400000c000b */
[----:B01----:R-:W-:Y:S01]  /*15360*/  ENDCOLLECTIVE ;  /* 0x000000000000791b */ /* 0x003fe20003800000 */
.L_x_1832:
[----:B------:R-:W-:Y:S01]  /*15370*/  @!PT LDS RZ, [RZ] ;  /* 0x00000000fffff984 */ /* 0x000fe20000000800 */
[----:B------:R-:W-:Y:S01]  /*15380*/  @!PT LDS RZ, [RZ] ;  /* 0x00000000fffff984 */ /* 0x000fe20000000800 */
[----:B------:R-:W-:Y:S01]  /*15390*/  @!PT LDS RZ, [RZ] ;  /* 0x00000000fffff984 */ /* 0x000fe20000000800 */
[----:B------:R0:W-:Y:S01]  /*153a0*/  @P0 LDGSTS.E.BYPASS.LTC128B.128 [R7+0x22400], desc[UR52][R2.64], !P2 ;  /* 0x2240000002070fae */ /* 0x0001e2000d101d74 */
[----:B------:R-:W-:Y:S02]  /*153b0*/  ISETP.GE.AND P0, PT, R27, 0x11, PT ;  /* 0x000000111b00780c */ /* 0x000fe40003f06270 */
[----:B------:R-:W-:-:S11]  /*153c0*/  MOV R13, R0 ;  /* 0x00000000000d7202 */ /* 0x000fd60000000f00 */
[----:B------:R-:W-:Y:S02]  /*153d0*/  @P0 IMAD R9, R4, 0x2, R17 ;  /* 0x0000000204090824 */ /* 0x000fe400078e0211 */
[----:B0-----:R-:W-:-:S07]  /*153e0*/  IMAD.MOV.U32 R2, RZ, RZ, R14 ;  /* 0x000000ffff027224 */ /* 0x001fce00078e000e */
[----:B------:R-:W-:Y:S05]  /*153f0*/  WARPSYNC.COLLECTIVE R15, `(.L_x_1833) ;  /* 0x000000000f087348 */ /* 0x000fea0003c00000 */
[----:B------:R0:W1:Y:S02]  /*15400*/  SHFL.IDX P6, R14, R13, R12, R11 ;  /* 0x0000000c0d0e7389 */ /* 0x00006400000c000b */
[----:B01----:R-:W-:Y:S01]  /*15410*/  ENDCOLLECTIVE ;  /* 0x000000000000791b */ /* 0x003fe20003800000 */
.L_x_1833:
[----:B------:R-:W-:Y:S01]  /*15420*/  IMAD.MOV.U32 R13, RZ, RZ, R5 ;  /* 0x000000ffff0d7224 */ /* 0x000fe200078e0005 */
[----:B------:R-:W-:Y:S02]  /*15430*/  MOV R12, 0x2 ;  /* 0x00000002000c7802 */ /* 0x000fe40000000f00 */
[----:B------:R-:W-:-:S05]  /*15440*/  @P0 LEA R14, P1, R6, R14, 0x1 ;  /* 0x0000000e060e0211 */ /* 0x000fca00078208ff */
[----:B------:R-:W-:Y:S02]  /*15450*/  @P0 IMAD.X R3, RZ, RZ, R2, P1 ;  /* 0x000000ffff030224 */ /* 0x000fe400008e0602 */
[----:B------:R-:W-:-:S07]  /*15460*/  @P0 IMAD.MOV.U32 R2, RZ, RZ, R14 ;  /* 0x000000ffff020224 */ /* 0x000fce00078e000e */
[----:B------:R-:W-:Y:S05]  /*15470*/  WARPSYNC.COLLECTIVE R15, `(.L_x_1834) ;  /* 0x000000000f087348 */ /* 0x000fea0003c00000 */
[----:B------:R0:W1:Y:S02]  /*15480*/  SHFL.IDX P6, R14, R13, R12, R11 ;  /* 0x0000000c0d0e7389 */ /* 0x00006400000c000b */
[----:B01----:R-:W-:Y:S01]  /*15490*/  ENDCOLLECTIVE ;  /* 0x000000000000791b */ /* 0x003fe20003800000 */
.L_x_1834:
[----:B------:R-:W-:Y:S01]  /*154a0*/  @!PT LDS RZ, [RZ] ;  /* 0x00000000fffff984 */ /* 0x000fe20000000800 */
[----:B------:R-:W-:Y:S01]  /*154b0*/  @!PT LDS RZ, [RZ] ;  /* 0x00000000fffff984 */ /* 0x000fe20000000800 */
[----:B------:R-:W-:Y:S01]  /*154c0*/  @!PT LDS RZ, [RZ] ;  /* 0x00000000fffff984 */ /* 0x000fe20000000800 */
[----:B------:R0:W-:Y:S01]  /*154d0*/  @P0 LDGSTS.E.BYPASS.LTC128B.128 [R9+0x22c00], desc[UR52][R2.64], !P2 ;  /* 0x22c0000002090fae */ /* 0x0001e2000d101d74 */
[----:B------:R-:W-:Y:S01]  /*154e0*/  ISETP.GE.AND P0, PT, R27, 0x21, PT ;  /* 0x000000211b00780c */ /* 0x000fe20003f06270 */
[----:B------:R-:W-:-:S12]  /*154f0*/  IMAD.MOV.U32 R13, RZ, RZ, R0 ;  /* 0x000000ffff0d7224 */ /* 0x000fd800078e0000 */
[----:B------:R-:W-:Y:S02]  /*15500*/  @P0 IMAD R7, R4, 0x2, R17 ;  /* 0x0000000204070824 */ /* 0x000fe400078e0211 */
[----:B0-----:R-:W-:-:S07]  /*15510*/  IMAD.MOV.U32 R2, RZ, RZ, R14 ;  /* 0x000000ffff027224 */ /* 0x001fce00078e000e */
[----:B------:R-:W-:Y:S05]  /*15520*/  WARPSYNC.COLLECTIVE R15, `(.L_x_1835) ;  /* 0x000000000f087348 */ /* 0x000fea0003c00000 */
[----:B------:R0:W1:Y:S02]  /*15530*/  SHFL.IDX P6, R14, R13, R12, R11 ;  /* 0x0000000c0d0e7389 */ /* 0x00006400000c000b */
[----:B01----:R-:W-:Y:S01]  /*15540*/  ENDCOLLECTIVE ;  /* 0x000000000000791b */ /* 0x003fe20003800000 */
.L_x_1835:
[----:B------:R-:W-:Y:S02]  /*15550*/  IMAD.MOV.U32 R13, RZ, RZ, R5 ;  /* 0x000000ffff0d7224 */ /* 0x000fe400078e0005 */
[----:B------:R-:W-:Y:S01]  /*15560*/  IMAD.MOV.U32 R12, RZ, RZ, 0x3 ;  /* 0x00000003ff0c7424 */ /* 0x000fe200078e00ff */
[----:B------:R-:W-:-:S05]  /*15570*/  @P0 LEA R14, P1, R6, R14, 0x1 ;  /* 0x0000000e060e0211 */ /* 0x000fca00078208ff */
[----:B------:R-:W-:Y:S01]  /*15580*/  @P0 IMAD.X R3, RZ, RZ, R2, P1 ;  /* 0x000000ffff030224 */ /* 0x000fe200008e0602 */
[----:B------:R-:W-:-:S07]  /*15590*/  @P0 MOV R2, R14 ;  /* 0x0000000e00020202 */ /* 0x000fce0000000f00 */
[----:B------:R-:W-:Y:S05]  /*155a0*/  WARPSYNC.COLLECTIVE R15, `(.L_x_1836) ;  /* 0x000000000f087348 */ /* 0x000fea0003c00000 */
[----:B------:R0:W1:Y:S02]  /*155b0*/  SHFL.IDX P6, R14, R13, R12, R11 ;  /* 0x0000000c0d0e7389 */ /* 0x00006400000c000b */
[----:B01----:R-:W-:Y:S01]  /*155c0*/  ENDCOLLECTIVE ;  /* 0x000000000000791b */ /* 0x003fe20003800000 */
.L_x_1836:
[----:B------:R-:W-:Y:S01]  /*155d0*/  @!PT LDS RZ, [RZ] ;  /* 0x00000000fffff984 */ /* 0x000fe20000000800 */
[----:B------:R-:W-:Y:S01]  /*155e0*/  @!PT LDS RZ, [RZ] ;  /* 0x00000000fffff984 */ /* 0x000fe20000000800 */
[----:B------:R-:W-:Y:S01]  /*155f0*/  @!PT LDS RZ, [RZ] ;  /* 0x00000000fffff984 */ /* 0x000fe20000000800 */
[----:B------:R0:W-:Y:S01]  /*15600*/  @P0 LDGSTS.E.BYPASS.LTC128B.128 [R7+0x23400], desc[UR52][R2.64], !P2 ;  /* 0x2340000002070fae */ /* 0x0001e2000d101d74 */
[----:B------:R-:W-:Y:S02]  /*15610*/  IMAD.MOV.U32 R13, RZ, RZ, R0 ;  /* 0x000000ffff0d7224 */ /* 0x000fe400078e0000 */
[----:B------:R-:W-:-:S07]  /*15620*/  IMAD.MOV.U32 R5, RZ, RZ, R14 ;  /* 0x000000ffff057224 */ /* 0x000fce00078e000e */
[----:B0-----:R-:W-:Y:S05]  /*15630*/  WARPSYNC.COLLECTIVE R15, `(.L_x_1837) ;  /* 0x000000000f087348 */ /* 0x001fea0003c00000 */
[----:B------:R1:W2:Y:S02]  /*15640*/  SHFL.IDX P6, R14, R13, R12, R11 ;  /* 0x0000000c0d0e7389 */ /* 0x0002a400000c000b */
[----:B012---:R-:W-:Y:S01]  /*15650*/  ENDCOLLECTIVE ;  /* 0x000000000000791b */ /* 0x007fe20003800000 */
.L_x_1837:
[----:B------:R-:W-:Y:S05]  /*15660*/  BRA `(.L_x_1838) ;  /* 0xffffffcc00807947 */ /* 0x000fea000383ffff */
.L_x_1781:
[----:B------:R-:W-:Y:S01]  /*15670*/  MOV R13, R5 ;  /* 0x00000005000d7202 */ /* 0x000fe20000000f00 */
[----:B------:R-:W-:Y:S02]  /*15680*/  IMAD.MOV.U32 R12, RZ, RZ, RZ ;  /* 0x000000ffff0c7224 */ /* 0x000fe400078e00ff */
[----:B------:R-:W-:Y:S02]  /*15690*/  IMAD.MOV.U32 R11, RZ, RZ, 0x181f ;  /* 0x0000181fff0b7424 */ /* 0x000fe400078e00ff */
[----:B------:R-:W-:Y:S02]  /*156a0*/  IMAD.MOV.U32 R15, RZ, RZ, -0x1 ;  /* 0xffffffffff0f7424 */ /* 0x000fe400078e00ff */
[----:B------:R-:W-:-:S07]  /*156b0*/  VIADD R4, R36, UR43 ;  /* 0x0000002b24047c36 */ /* 0x000fce0008000000 */
[----:B-1---5:R-:W-:Y:S05]  /*156c0*/  WARPSYNC.COLLECTIVE R15, `(.L_x_1839) ;  /* 0x000000000f087348 */ /* 0x022fea0003c00000 */
[----:B------:R0:W2:Y:S02]  /*156d0*/  SHFL.IDX P6, R14, R13, R12, R11 ;  /* 0x0000000c0d0e7389 */ /* 0x0000a400000c000b */
[----:B012--5:R-:W-:Y:S01]  /*156e0*/  ENDCOLLECTIVE ;  /* 0x000000000000791b */ /* 0x027fe20003800000 */
.L_x_1839:
[C---:B------:R-:W-:Y:S01]  /*156f0*/  VIADD R6, R4.reuse, 0x10 ;  /* 0x0000001004067836 */ /* 0x040fe20000000000 */
[----:B------:R-:W-:Y:S02]  /*15700*/  ISETP.GE.AND P0, PT, R4, UR36, PT ;  /* 0x0000002404007c0c */ /* 0x000fe4000bf06270 */
[----:B------:R-:W-:Y:S01]  /*15710*/  MOV R13, R0 ;  /* 0x00000000000d7202 */ /* 0x000fe20000000f00 */
[----:B------:R-:W-:-:S10]  /*15720*/  IMAD.MOV.U32 R2, RZ, RZ, R14 ;  /* 0x000000ffff027224 */ /* 0x000fd400078e000e */
[----:B------:R-:W-:Y:S05]  /*15730*/  WARPSYNC.COLLECTIVE R15, `(.L_x_1840) ;  /* 0x000000000f087348 */ /* 0x000fea0003c00000 */
[----:B------:R0:W1:Y:S02]  /*15740*/  SHFL.IDX P6, R14, R13, R12, R11 ;  /* 0x0000000c0d0e7389 */ /* 0x00006400000c000b */
[----:B01----:R-:W-:Y:S01]  /*15750*/  ENDCOLLECTIVE ;  /* 0x000000000000791b */ /* 0x003fe20003800000 */
.L_x_1840:
[----:B------:R-:W-:Y:S01]  /*15760*/  MOV R13, R5 ;  /* 0x00000005000d7202 */ /* 0x000fe20000000f00 */
[----:B------:R-:W-:Y:S01]  /*15770*/  IMAD.MOV.U32 R12, RZ, RZ, 0x1 ;  /* 0x00000001ff0c7424 */ /* 0x000fe200078e00ff */
[----:B------:R-:W-:-:S05]  /*15780*/  @!P0 LEA R14, P1, R10, R14, 0x1 ;  /* 0x0000000e0a0e8211 */ /* 0x000fca00078208ff */
[----:B------:R-:W-:Y:S02]  /*15790*/  @!P0 IMAD.X R3, RZ, RZ, R2, P1 ;  /* 0x000000ffff038224 */ /* 0x000fe400008e0602 */
[----:B------:R-:W-:-:S07]  /*157a0*/  @!P0 IMAD.MOV.U32 R2, RZ, RZ, R14 ;  /* 0x000000ffff028224 */ /* 0x000fce00078e000e */
[----:B------:R-:W-:Y:S05]  /*157b0*/  WARPSYNC.COLLECTIVE R15, `(.L_x_1841) ;  /* 0x000000000f087348 */ /* 0x000fea0003c00000 */
[----:B------:R0:W1:Y:S02]  /*157c0*/  SHFL.IDX P6, R14, R13, R12, R11 ;  /* 0x0000000c0d0e7389 */ /* 0x00006400000c000b */
[----:B01----:R-:W-:Y:S01]  /*157d0*/  ENDCOLLECTIVE ;  /* 0x000000000000791b */ /* 0x003fe20003800000 */
.L_x_1841:
[----:B------:R-:W-:Y:S01]  /*157e0*/  @!PT LDS RZ, [RZ] ;  /* 0x00000000fffff984 */ /* 0x000fe20000000800 */
[----:B------:R-:W-:Y:S01]  /*157f0*/  @!PT LDS RZ, [RZ] ;  /* 0x00000000fffff984 */ /* 0x000fe20000000800 */
[----:B------:R-:W-:Y:S01]  /*15800*/  @!PT LDS RZ, [RZ] ;  /* 0x00000000fffff984 */ /* 0x000fe20000000800 */
[----:B------:R0:W-:Y:S01]  /*15810*/  @!P0 LDGSTS.E.BYPASS.LTC128B.128 [R8+0x20400], desc[UR52][R2.64], !P5 ;  /* 0x2040000002088fae */ /* 0x0001e2000e901d74 */
[----:B------:R-:W-:Y:S01]  /*15820*/  ISETP.GE.AND P0, PT, R6, UR36, PT ;  /* 0x0000002406007c0c */ /* 0x000fe2000bf06270 */
[----:B------:R-:W-:Y:S02]  /*15830*/  VIADD R6, R4, 0x20 ;  /* 0x0000002004067836 */ /* 0x000fe40000000000 */
[----:B------:R-:W-:Y:S02]  /*15840*/  IMAD.MOV.U32 R13, RZ, RZ, R0 ;  /* 0x000000ffff0d7224 */ /* 0x000fe400078e0000 */
[----:B0-----:R-:W-:-:S08]  /*15850*/  IMAD.MOV.U32 R2, RZ, RZ, R14 ;  /* 0x000000ffff027224 */ /* 0x001fd000078e000e */
[----:B------:R-:W-:Y:S05]  /*15860*/  WARPSYNC.COLLECTIVE R15, `(.L_x_1842) ;  /* 0x000000000f087348 */ /* 0x000fea0003c00000 */
[----:B------:R0:W1:Y:S02]  /*15870*/  SHFL.IDX P6, R14, R13, R12, R11 ;  /* 0x0000000c0d0e7389 */ /* 0x00006400000c000b */
[----:B01----:R-:W-:Y:S01]  /*15880*/  ENDCOLLECTIVE ;  /* 0x000000000000791b */ /* 0x003fe20003800000 */
.L_x_1842:
[----:B------:R-:W-:Y:S02]  /*15890*/  IMAD.MOV.U32 R13, RZ, RZ, R5 ;  /* 0x000000ffff0d7224 */ /* 0x000fe400078e0005 */
[----:B------:R-:W-:Y:S01]  /*158a0*/  IMAD.MOV.U32 R12, RZ, RZ, 0x2 ;  /* 0x00000002ff0c7424 */ /* 0x000fe200078e00ff */
[----:B------:R-:W-:-:S05]  /*158b0*/  @!P0 LEA R14, P1, R10, R14, 0x1 ;  /* 0x0000000e0a0e8211 */ /* 0x000fca00078208ff */
[----:B------:R-:W-:Y:S01]  /*158c0*/  @!P0 IMAD.X R3, RZ, RZ, R2, P1 ;  /* 0x000000ffff038224 */ /* 0x000fe200008e0602 */
[----:B------:R-:W-:-:S07]  /*158d0*/  @!P0 MOV R2, R14 ;  /* 0x0000000e00028202 */ /* 0x000fce0000000f00 */
[----:B------:R-:W-:Y:S05]  /*158e0*/  WARPSYNC.COLLECTIVE R15, `(.L_x_1843) ;  /* 0x000000000f087348 */ /* 0x000fea0003c00000 */
[----:B------:R0:W1:Y:S02]  /*158f0*/  SHFL.IDX P6, R14, R13, R12, R11 ;  /* 0x0000000c0d0e7389 */ /* 0x00006400000c000b */
[----:B01----:R-:W-:Y:S01]  /*15900*/  ENDCOLLECTIVE ;  /* 0x000000000000791b */ /* 0x003fe20003800000 */
.L_x_1843:
[----:B------:R-:W-:Y:S01]  /*15910*/  @!PT LDS RZ, [RZ] ;  /* 0x00000000fffff984 */ /* 0x000fe20000000800 */
[----:B------:R-:W-:Y:S01]  /*15920*/  @!PT LDS RZ, [RZ] ;  /* 0x00000000fffff984 */ /* 0x000fe20000000800 */
[----:B------:R-:W-:Y:S01]  /*15930*/  @!PT LDS RZ, [RZ] ;  /* 0x00000000fffff984 */ /* 0x000fe20000000800 */
[----:B------:R0:W-:Y:S01]  /*15940*/  @!P0 LDGSTS.E.BYPASS.LTC128B.128 [R8+0x20c00], desc[UR52][R2.64], !P5 ;  /* 0x20c0000002088fae */ /* 0x0001e2000e901d74 */
[----:B------:R-:W-:Y:S02]  /*15950*/  ISETP.GE.AND P0, PT, R6, UR36, PT ;  /* 0x0000002406007c0c */ /* 0x000fe4000bf06270 */
[----:B------:R-:W-:Y:S01]  /*15960*/  MOV R13, R0 ;  /* 0x00000000000d7202 */ /* 0x000fe20000000f00 */
[----:B0-----:R-:W-:-:S10]  /*15970*/  IMAD.MOV.U32 R2, RZ, RZ, R14 ;  /* 0x000000ffff027224 */ /* 0x001fd400078e000e */
[----:B------:R-:W-:Y:S05]  /*15980*/  WARPSYNC.COLLECTIVE R15, `(.L_x_1844) ;  /* 0x000000000f087348 */ /* 0x000fea0003c00000 */
[----:B------:R0:W1:Y:S02]  /*15990*/  SHFL.IDX P6, R14, R13, R12, R11 ;  /* 0x0000000c0d0e7389 */ /* 0x00006400000c000b */
[----:B01----:R-:W-:Y:S01]  /*159a0*/  ENDCOLLECTIVE ;  /* 0x000000000000791b */ /* 0x003fe20003800000 */
.L_x_1844:
[----:B------:R-:W-:Y:S02]  /*159b0*/  IMAD.MOV.U32 R13, RZ, RZ, R5 ;  /* 0x000000ffff0d7224 */ /* 0x000fe400078e0005 */
[----:B------:R-:W-:Y:S01]  /*159c0*/  IMAD.MOV.U32 R12, RZ, RZ, 0x3 ;  /* 0x00000003ff0c7424 */ /* 0x000fe200078e00ff */
[----:B------:R-:W-:-:S05]  /*159d0*/  @!P0 LEA R14, P1, R10, R14, 0x1 ;  /* 0x0000000e0a0e8211 */ /* 0x000fca00078208ff */
[----:B------:R-:W-:Y:S02]  /*159e0*/  @!P0 IMAD.X R3, RZ, RZ, R2, P1 ;  /* 0x000000ffff038224 */ /* 0x000fe400008e0602 */
[----:B------:R-:W-:-:S07]  /*159f0*/  @!P0 IMAD.MOV.U32 R2, RZ, RZ, R14 ;  /* 0x000000ffff028224 */ /* 0x000fce00078e000e */
[----:B------:R-:W-:Y:S05]  /*15a00*/  WARPSYNC.COLLECTIVE R15, `(.L_x_1845) ;  /* 0x000000000f087348 */ /* 0x000fea0003c00000 */
[----:B------:R0:W1:Y:S02]  /*15a10*/  SHFL.IDX P6, R14, R13, R12, R11 ;  /* 0x0000000c0d0e7389 */ /* 0x00006400000c000b */
[----:B01----:R-:W-:Y:S01]  /*15a20*/  ENDCOLLECTIVE ;  /* 0x000000000000791b */ /* 0x003fe20003800000 */
.L_x_1845:
        /* <DEDUP_REMOVED lines=9> */
.L_x_1846:
[----:B------:R-:W-:Y:S05]  /*15ac0*/  BRA `(.L_x_1847) ;  /* 0xffffffd000547947 */ /* 0x000fea000383ffff */
.L_x_1784:
[----:B0-----:R0:W2:Y:S02]  /*15ad0*/  SYNCS.PHASECHK.TRANS64.TRYWAIT P0, [R17+URZ+0x28c20], R0 ;  /* 0x028c2000110075a7 */ /* 0x0010a4000800017f */
[----:B--2---:R-:W-:Y:S05]  /*15ae0*/  @!P0 NANOSLEEP.SYNCS 0x989680 ;  /* 0x009896800000895d */ /* 0x004fea0003900000 */
[----:B------:R-:W2:Y:S02]  /*15af0*/  @!P0 SYNCS.PHASECHK.TRANS64 P0, [R17+URZ+0x28c20], R0 ;  /* 0x028c2000110085a7 */ /* 0x000ea4000800007f */
[----:B--2---:R-:W-:Y:S05]  /*15b00*/  @!P0 BRA `(.L_x_1784) ;  /* 0xfffffffc00f08947 */ /* 0x004fea000383ffff */
[----:B------:R-:W-:Y:S05]  /*15b10*/  BRA `(.L_x_1848) ;  /* 0xffffffd000b07947 */ /* 0x000fea000383ffff */
.L_x_1787:
[----:B0-----:R0:W2:Y:S02]  /*15b20*/  SYNCS.PHASECHK.TRANS64.TRYWAIT P0, [R25+URZ+0x28c60], R0 ;  /* 0x028c6000190075a7 */ /* 0x0010a4000800017f */
[----:B--2---:R-:W-:Y:S05]  /*15b30*/  @!P0 NANOSLEEP.SYNCS 0x989680 ;  /* 0x009896800000895d */ /* 0x004fea0003900000 */
[----:B------:R-:W2:Y:S02]  /*15b40*/  @!P0 SYNCS.PHASECHK.TRANS64 P0, [R25+URZ+0x28c60], R0 ;  /* 0x028c6000190085a7 */ /* 0x000ea4000800007f */
[----:B--2---:R-:W-:Y:S05]  /*15b50*/  @!P0 BRA `(.L_x_1787) ;  /* 0xfffffffc00f08947 */ /* 0x004fea000383ffff */
[----:B------:R-:W-:Y:S05]  /*15b60*/  BRA `(.L_x_1849) ;  /* 0xffffffd000c07947 */ /* 0x000fea000383ffff */
.L_x_1788:
[----:B------:R-:W-:Y:S01]  /*15b70*/  BSSY B0, `(.L_x_1850) ;  /* 0x0000008000007945 */ /* 0x000fe20003800000 */
[----:B------:R-:W-:Y:S01]  /*15b80*/  IMAD.MOV.U32 R13, RZ, RZ, R7 ;  /* 0x000000ffff0d7224 */ /* 0x000fe200078e0007 */
[----:B------:R-:W-:Y:S01]  /*15b90*/  MOV R15, 0xffffffff ;  /* 0xffffffff000f7802 */ /* 0x000fe20000000f00 */
[----:B------:R-:W-:Y:S02]  /*15ba0*/  IMAD.MOV.U32 R12, RZ, RZ, RZ ;  /* 0x000000ffff0c7224 */ /* 0x000fe400078e00ff */
[----:B------:R-:W-:-:S07]  /*15bb0*/  IMAD.MOV.U32 R11, RZ, RZ, 0x181f ;  /* 0x0000181fff0b7424 */ /* 0x000fce00078e00ff */
[----:B-1----:R-:W-:Y:S05]  /*15bc0*/  WARPSYNC.COLLECTIVE R15, `(.L_x_1851) ;  /* 0x000000000f087348 */ /* 0x002fea0003c00000 */
[----:B------:R0:W2:Y:S02]  /*15bd0*/  SHFL.IDX P6, R14, R13, R12, R11 ;  /* 0x0000000c0d0e7389 */ /* 0x0000a400000c000b */
[----:B012---:R-:W-:Y:S01]  /*15be0*/  ENDCOLLECTIVE ;  /* 0x000000000000791b */ /* 0x007fe20003800000 */
.L_x_1851:
[----:B------:R-:W-:Y:S05]  /*15bf0*/  BSYNC B0 ;  /* 0x0000000000007941 */ /* 0x000fea0003800000 */
.L_x_1850:
        /* <DEDUP_REMOVED lines=8> */
[C---:B------:R-:W-:Y:S01]  /*15c80*/  LOP3.LUT P3, RZ, R32.reuse, 0x8, RZ, 0xc0, !PT ;  /* 0x0000000820ff7812 */ /* 0x040fe2000786c0ff */
[----:B------:R-:W-:Y:S01]  /*15c90*/  IMAD.MOV.U32 R3, RZ, RZ, R14 ;  /* 0x000000ffff037224 */ /* 0x000fe200078e000e */
[----:B------:R-:W-:Y:S01]  /*15ca0*/  LOP3.LUT P2, RZ, R32, 0x10, RZ, 0xc0, !PT ;  /* 0x0000001020ff7812 */ /* 0x000fe2000784c0ff */
[----:B------:R-:W-:-:S12]  /*15cb0*/  IMAD R5, R5, 0x2, R17 ;  /* 0x0000000205057824 */ /* 0x000fd800078e0211 */
[----:B0-----:R-:W-:Y:S05]  /*15cc0*/  WARPSYNC.COLLECTIVE R15, `(.L_x_1852) ;  /* 0x000000000f087348 */ /* 0x001fea0003c00000 */
[----:B------:R1:W2:Y:S02]  /*15cd0*/  SHFL.IDX P6, R14, R13, R12, R11 ;  /* 0x0000000c0d0e7389 */ /* 0x0002a400000c000b */
[----:B012---:R-:W-:Y:S01]  /*15ce0*/  ENDCOLLECTIVE ;  /* 0x000000000000791b */ /* 0x007fe20003800000 */
.L_x_1852:
[----:B------:R-:W-:-:S04]  /*15cf0*/  LOP3.LUT R16, R16, 0xfffffdff, RZ, 0xc0, !PT ;  /* 0xfffffdff10107812 */ /* 0x000fc800078ec0ff */
[----:B------:R-:W-:Y:S02]  /*15d00*/  @P1 LOP3.LUT R16, R16, 0x200, RZ, 0xfc, !PT ;  /* 0x0000020010101812 */ /* 0x000fe400078efcff */
[----:B------:R-:W-:Y:S01]  /*15d10*/  MOV R13, R7 ;  /* 0x00000007000d7202 */ /* 0x000fe20000000f00 */
[----:B------:R-:W-:Y:S01]  /*15d20*/  IMAD.MOV.U32 R12, RZ, RZ, 0x1 ;  /* 0x00000001ff0c7424 */ /* 0x000fe200078e00ff */
[----:B------:R-:W-:-:S04]  /*15d30*/  SHF.L.U32 R8, R8, 0x3, RZ ;  /* 0x0000000308087819 */ /* 0x000fc800000006ff */
[----:B------:R-:W-:-:S05]  /*15d40*/  LOP3.LUT R8, R8, 0x38, RZ, 0xc0, !PT ;  /* 0x0000003808087812 */ /* 0x000fca00078ec0ff */
[----:B------:R-:W-:-:S05]  /*15d50*/  IMAD.SHL.U32 R0, R8, 0x2, RZ ;  /* 0x0000000208007824 */ /* 0x000fca00078e00ff */
[----:B------:R-:W-:-:S05]  /*15d60*/  IADD3 R2, P0, R14, R0, RZ ;  /* 0x000000000e027210 */ /* 0x000fca0007f1e0ff */
[----:B------:R-:W-:Y:S01]  /*15d70*/  IMAD.X R3, RZ, RZ, R3, P0 ;  /* 0x000000ffff037224 */ /* 0x000fe200000e0603 */
[----:B------:R-:W-:Y:S02]  /*15d80*/  ISETP.LT.OR P0, PT, R27, 0x1, !P1 ;  /* 0x000000011b00780c */ /* 0x000fe40004f01670 */
[----:B------:R-:W-:-:S11]  /*15d90*/  LOP3.LUT P1, RZ, R32, 0x20, RZ, 0xc0, !PT ;  /* 0x0000002020ff7812 */ /* 0x000fd6000782c0ff */
        /* <DEDUP_REMOVED lines=17> */
[----:B------:R-:W-:-:S04]  /*15eb0*/  ISETP.GT.AND P6, PT, R4, -0x1, PT ;  /* 0xffffffff0400780c */ /* 0x000fc80003fc4270 */
[----:B------:R-:W-:-:S13]  /*15ec0*/  ISETP.LT.OR P6, PT, R27, 0x1, P6 ;  /* 0x000000011b00780c */ /* 0x000fda00037c1670 */
[----:B------:R0:W-:Y:S02]  /*15ed0*/  LDGSTS.E.BYPASS.LTC128B.128 [R5+0xe400], desc[UR52][R2.64+0x380], !P6 ;  /* 0x0e40038002057fae */ /* 0x0001e4000f101d74 */
[----:B0-----:R-:W-:Y:S05]  /*15ee0*/  WARPSYNC.COLLECTIVE R15, `(.L_x_1853) ;  /* 0x000000000f087348 */ /* 0x001fea0003c00000 */
[----:B------:R1:W2:Y:S02]  /*15ef0*/  SHFL.IDX P6, R14, R13, R12, R11 ;  /* 0x0000000c0d0e7389 */ /* 0x0002a400000c000b */
[----:B012---:R-:W-:Y:S01]  /*15f00*/  ENDCOLLECTIVE ;  /* 0x000000000000791b */ /* 0x007fe20003800000 */
.L_x_1853:
[----:B------:R-:W-:Y:S02]  /*15f10*/  IMAD.MOV.U32 R13, RZ, RZ, R6 ;  /* 0x000000ffff0d7224 */ /* 0x000fe400078e0006 */
[----:B------:R-:W-:-:S07]  /*15f20*/  IMAD.MOV.U32 R3, RZ, RZ, R14 ;  /* 0x000000ffff037224 */ /* 0x000fce00078e000e */
[----:B------:R-:W-:Y:S05]  /*15f30*/  WARPSYNC.COLLECTIVE R15, `(.L_x_1854) ;  /* 0x000000000f087348 */ /* 0x000fea0003c00000 */
[----:B------:R0:W1:Y:S02]  /*15f40*/  SHFL.IDX P6, R14, R13, R12, R11 ;  /* 0x0000000c0d0e7389 */ /* 0x00006400000c000b */
[----:B01----:R-:W-:Y:S01]  /*15f50*/  ENDCOLLECTIVE ;  /* 0x000000000000791b */ /* 0x003fe20003800000 */
.L_x_1854:
[----:B------:R-:W-:Y:S01]  /*15f60*/  MOV R13, R7 ;  /* 0x00000007000d7202 */ /* 0x000fe20000000f00 */
[----:B------:R-:W-:Y:S01]  /*15f70*/  IMAD.MOV.U32 R12, RZ, RZ, 0x2 ;  /* 0x00000002ff0c7424 */ /* 0x000fe200078e00ff */
[----:B------:R-:W-:-:S05]  /*15f80*/  IADD3 R2, P6, R14, R0, RZ ;  /* 0x000000000e027210 */ /* 0x000fca0007fde0ff */
[----:B------:R-:W-:Y:S01]  /*15f90*/  IMAD.X R3, RZ, RZ, R3, P6 ;  /* 0x000000ffff037224 */ /* 0x000fe200030e0603 */
[----:B------:R-:W-:-:S04]  /*15fa0*/  LOP3.LUT P6, RZ, R16, 0x200, RZ, 0xc0, !PT ;  /* 0x0000020010ff7812 */ /* 0x000fc800078cc0ff */
[----:B------:R-:W-:-:S13]  /*15fb0*/  ISETP.LT.OR P6, PT, R27, 0x11, !P6 ;  /* 0x000000111b00780c */ /* 0x000fda00077c1670 */
        /* <DEDUP_REMOVED lines=22> */
.L_x_1855:
[----:B------:R-:W-:Y:S02]  /*16120*/  IMAD.MOV.U32 R13, RZ, RZ, R6 ;  /* 0x000000ffff0d7224 */ /* 0x000fe400078e0006 */
[----:B------:R-:W-:-:S07]  /*16130*/  IMAD.MOV.U32 R8, RZ, RZ, R14 ;  /* 0x000000ffff087224 */ /* 0x000fce00078e000e */
[----:B------:R-:W-:Y:S05]  /*16140*/  WARPSYNC.COLLECTIVE R15, `(.L_x_1856) ;  /* 0x000000000f087348 */ /* 0x000fea0003c00000 */
[----:B------:R0:W1:Y:S02]  /*16150*/  SHFL.IDX P6, R14, R13, R12, R11 ;  /* 0x0000000c0d0e7389 */ /* 0x00006400000c000b */
[----:B01----:R-:W-:Y:S01]  /*16160*/  ENDCOLLECTIVE ;  /* 0x000000000000791b */ /* 0x003fe20003800000 */
.L_x_1856:
        /* <DEDUP_REMOVED lines=28> */
.L_x_1857:
[----:B------:R-:W-:Y:S02]  /*16330*/  IMAD.MOV.U32 R13, RZ, RZ, R6 ;  /* 0x000000ffff0d7224 */ /* 0x000fe400078e0006 */
[----:B------:R-:W-:-:S07]  /*16340*/  IMAD.MOV.U32 R7, RZ, RZ, R14 ;  /* 0x000000ffff077224 */ /* 0x000fce00078e000e */
[----:B------:R-:W-:Y:S05]  /*16350*/  WARPSYNC.COLLECTIVE R15, `(.L_x_1858) ;  /* 0x000000000f087348 */ /* 0x000fea0003c00000 */
[----:B------:R0:W1:Y:S02]  /*16360*/  SHFL.IDX P6, R14, R13, R12, R11 ;  /* 0x0000000c0d0e7389 */ /* 0x00006400000c000b */
[----:B01----:R-:W-:Y:S01]  /*16370*/  ENDCOLLECTIVE ;  /* 0x000000000000791b */ /* 0x003fe20003800000 */
.L_x_1858:
[----:B------:R-:W-:Y:S05]  /*16380*/  BRA `(.L_x_1859) ;  /* 0xffffffd000687947 */ /* 0x000fea000383ffff */
.L_x_1794:
[----:B0-----:R0:W2:Y:S02]  /*16390*/  SYNCS.PHASECHK.TRANS64.TRYWAIT P0, [R8+URZ+0x28c40], R20 ;  /* 0x028c4014080075a7 */ /* 0x0010a4000800017f */
[----:B--2---:R-:W-:Y:S05]  /*163a0*/  @!P0 NANOSLEEP.SYNCS 0x989680 ;  /* 0x009896800000895d */ /* 0x004fea0003900000 */
[----:B------:R-:W2:Y:S02]  /*163b0*/  @!P0 SYNCS.PHASECHK.TRANS64 P0, [R8+URZ+0x28c40], R20 ;  /* 0x028c4014080085a7 */ /* 0x000ea4000800007f */
[----:B--2---:R-:W-:Y:S05]  /*163c0*/  @!P0 BRA `(.L_x_1794) ;  /* 0xfffffffc00f08947 */ /* 0x004fea000383ffff */
[----:B------:R-:W-:Y:S05]  /*163d0*/  BRA `(.L_x_1860) ;  /* 0xffffffd400bc7947 */ /* 0x000fea000383ffff */
.L_x_1795:
        /* <DEDUP_REMOVED lines=8> */
.L_x_1862:
[----:B------:R-:W-:Y:S05]  /*16460*/  BSYNC B1 ;  /* 0x0000000000017941 */ /* 0x000fea0003800000 */
.L_x_1861:
[----:B------:R-:W-:Y:S01]  /*16470*/  IMAD.MOV.U32 R13, RZ, RZ, R21 ;  /* 0x000000ffff0d7224 */ /* 0x000fe200078e0015 */
[----:B------:R-:W-:Y:S01]  /*16480*/  MOV R12, RZ ;  /* 0x000000ff000c7202 */ /* 0x000fe20000000f00 */
[----:B------:R-:W-:Y:S02]  /*16490*/  IMAD.MOV.U32 R11, RZ, RZ, 0x181f ;  /* 0x0000181fff0b7424 */ /* 0x000fe400078e00ff */
[----:B------:R-:W-:Y:S02]  /*164a0*/  IMAD.MOV.U32 R15, RZ, RZ, -0x1 ;  /* 0xffffffffff0f7424 */ /* 0x000fe400078e00ff */
[----:B------:R-:W-:Y:S02]  /*164b0*/  IMAD.MOV.U32 R3, RZ, RZ, R14 ;  /* 0x000000ffff037224 */ /* 0x000fe400078e000e */
[----:B------:R-:W-:-:S07]  /*164c0*/  IMAD R25, R6, 0x2, R17 ;  /* 0x0000000206197824 */ /* 0x000fce00078e0211 */
[----:B------:R-:W-:Y:S05]  /*164d0*/  WARPSYNC.COLLECTIVE R15, `(.L_x_1863) ;  /* 0x000000000f087348 */ /* 0x000fea0003c00000 */
[----:B------:R0:W1:Y:S02]  /*164e0*/  SHFL.IDX P6, R14, R13, R12, R11 ;  /* 0x0000000c0d0e7389 */ /* 0x00006400000c000b */
[----:B01----:R-:W-:Y:S01]  /*164f0*/  ENDCOLLECTIVE ;  /* 0x000000000000791b */ /* 0x003fe20003800000 */
.L_x_1863:
[----:B------:R-:W-:Y:S01]  /*16500*/  MOV R13, R27 ;  /* 0x0000001b000d7202 */ /* 0x000fe20000000f00 */
[----:B------:R-:W-:Y:S01]  /*16510*/  IMAD.MOV.U32 R12, RZ, RZ, 0x1 ;  /* 0x00000001ff0c7424 */ /* 0x000fe200078e00ff */
[----:B------:R-:W-:-:S13]  /*16520*/  IADD3 R2, P0, R14, R0, RZ ;  /* 0x000000000e027210 */ /* 0x000fda0007f1e0ff */
[----:B------:R-:W-:Y:S05]  /*16530*/  WARPSYNC.COLLECTIVE R15, `(.L_x_1864) ;  /* 0x000000000f087348 */ /* 0x000fea0003c00000 */
[----:B------:R0:W1:Y:S02]  /*16540*/  SHFL.IDX P6, R14, R13, R12, R11 ;  /* 0x0000000c0d0e7389 */ /* 0x00006400000c000b */
[----:B01----:R-:W-:Y:S01]  /*16550*/  ENDCOLLECTIVE ;  /* 0x000000000000791b */ /* 0x003fe20003800000 */
.L_x_1864:
        /* <DEDUP_REMOVED lines=10> */
.L_x_1865:
[----:B------:R-:W-:Y:S01]  /*16600*/  MOV R13, R27 ;  /* 0x0000001b000d7202 */ /* 0x000fe20000000f00 */
[----:B------:R-:W-:Y:S01]  /*16610*/  IMAD.MOV.U32 R12, RZ, RZ, 0x2 ;  /* 0x00000002ff0c7424 */ /* 0x000fe200078e00ff */
[----:B------:R-:W-:-:S13]  /*16620*/  IADD3 R2, P0, R14, R0, RZ ;  /* 0x000000000e027210 */ /* 0x000fda0007f1e0ff */
[----:B------:R-:W-:Y:S05]  /*16630*/  WARPSYNC.COLLECTIVE R15, `(.L_x_1866) ;  /* 0x000000000f087348 */ /* 0x000fea0003c00000 */
[----:B------:R0:W1:Y:S02]  /*16640*/  SHFL.IDX P6, R14, R13, R12, R11 ;  /* 0x0000000c0d0e7389 */ /* 0x00006400000c000b */
[----:B01----:R-:W-:Y:S01]  /*16650*/  ENDCOLLECTIVE ;  /* 0x000000000000791b */ /* 0x003fe20003800000 */
.L_x_1866:
        /* <DEDUP_REMOVED lines=10> */
.L_x_1867:
[----:B------:R-:W-:Y:S01]  /*16700*/  MOV R13, R27 ;  /* 0x0000001b000d7202 */ /* 0x000fe20000000f00 */
[----:B------:R-:W-:Y:S01]  /*16710*/  IMAD.MOV.U32 R12, RZ, RZ, 0x3 ;  /* 0x00000003ff0c7424 */ /* 0x000fe200078e00ff */
[----:B------:R-:W-:-:S13]  /*16720*/  IADD3 R2, P0, R14, R0, RZ ;  /* 0x000000000e027210 */ /* 0x000fda0007f1e0ff */
[----:B------:R-:W-:Y:S05]  /*16730*/  WARPSYNC.COLLECTIVE R15, `(.L_x_1868) ;  /* 0x000000000f087348 */ /* 0x000fea0003c00000 */
[----:B------:R0:W1:Y:S02]  /*16740*/  SHFL.IDX P6, R14, R13, R12, R11 ;  /* 0x0000000c0d0e7389 */ /* 0x00006400000c000b */
[----:B01----:R-:W-:Y:S01]  /*16750*/  ENDCOLLECTIVE ;  /* 0x000000000000791b */ /* 0x003fe20003800000 */
.L_x_1868:
        /* <DEDUP_REMOVED lines=10> */
.L_x_1869:
[----:B------:R-:W-:Y:S05]  /*16800*/  BRA `(.L_x_1870) ;  /* 0xffffffd400587947 */ /* 0x000fea000383ffff */
.L_x_1800:
[----:B--2---:R2:W3:Y:S02]  /*16810*/  SYNCS.PHASECHK.TRANS64.TRYWAIT P0, [R8+URZ+0x28c60], R20 ;  /* 0x028c6014080075a7 */ /* 0x0044e4000800017f */
[----:B---3--:R-:W-:Y:S05]  /*16820*/  @!P0 NANOSLEEP.SYNCS 0x989680 ;  /* 0x009896800000895d */ /* 0x008fea0003900000 */
[----:B------:R-:W3:Y:S02]  /*16830*/  @!P0 SYNCS.PHASECHK.TRANS64 P0, [R8+URZ+0x28c60], R20 ;  /* 0x028c6014080085a7 */ /* 0x000ee4000800007f */
[----:B---3--:R-:W-:Y:S05]  /*16840*/  @!P0 BRA `(.L_x_1800) ;  /* 0xfffffffc00f08947 */ /* 0x008fea000383ffff */
[----:B------:R-:W-:Y:S05]  /*16850*/  BRA `(.L_x_1871) ;  /* 0xffffffd400a87947 */ /* 0x000fea000383ffff */
.L_x_1801:
[----:B------:R-:W-:Y:S01]  /*16860*/  BSSY B1, `(.L_x_1872) ;  /* 0x0000008000017945 */ /* 0x000fe20003800000 */
[----:B------:R-:W-:Y:S01]  /*16870*/  IMAD.MOV.U32 R13, RZ, RZ, R20 ;  /* 0x000000ffff0d7224 */ /* 0x000fe200078e0014 */
[----:B------:R-:W-:Y:S01]  /*16880*/  MOV R12, RZ ;  /* 0x000000ff000c7202 */ /* 0x000fe20000000f00 */
[----:B------:R-:W-:Y:S02]  /*16890*/  IMAD.MOV.U32 R11, RZ, RZ, 0x181f ;  /* 0x0000181fff0b7424 */ /* 0x000fe400078e00ff */
[----:B------:R-:W-:-:S07]  /*168a0*/  IMAD.MOV.U32 R15, RZ, RZ, -0x1 ;  /* 0xffffffffff0f7424 */ /* 0x000fce00078e00ff */
[----:B-1----:R-:W-:Y:S05]  /*168b0*/  WARPSYNC.COLLECTIVE R15, `(.L_x_1873) ;  /* 0x000000000f087348 */ /* 0x002fea0003c00000 */
[----:B------:R0:W2:Y:S02]  /*168c0*/  SHFL.IDX P6, R14, R13, R12, R11 ;  /* 0x0000000c0d0e7389 */ /* 0x0000a400000c000b */
[----:B012---:R-:W-:Y:S01]  /*168d0*/  ENDCOLLECTIVE ;  /* 0x000000000000791b */ /* 0x007fe20003800000 */
.L_x_1873:
[----:B------:R-:W-:Y:S05]  /*168e0*/  BSYNC B1 ;  /* 0x0000000000017941 */ /* 0x000fea0003800000 */
.L_x_1872:
[----:B------:R-:W-:Y:S01]  /*168f0*/  IMAD.MOV.U32 R13, RZ, RZ, R10 ;  /* 0x000000ffff0d7224 */ /* 0x000fe200078e000a */
[----:B------:R-:W-:Y:S01]  /*16900*/  MOV R12, RZ ;  /* 0x000000ff000c7202 */ /* 0x000fe20000000f00 */
[----:B------:R-:W-:Y:S01]  /*16910*/  IMAD.MOV.U32 R11, RZ, RZ, 0x181f ;  /* 0x0000181fff0b7424 */ /* 0x000fe200078e00ff */
[C---:B------:R-:W-:Y:S01]  /*16920*/  LOP3.LUT P2, RZ, R16.reuse, 0x40, RZ, 0xc0, !PT ;  /* 0x0000004010ff7812 */ /* 0x040fe2000784c0ff */
[----:B------:R-:W-:Y:S01]  /*16930*/  IMAD.MOV.U32 R15, RZ, RZ, -0x1 ;  /* 0xffffffffff0f7424 */ /* 0x000fe200078e00ff */
[----:B------:R-:W-:Y:S01]  /*16940*/  LOP3.LUT P1, RZ, R16, 0x20, RZ, 0xc0, !PT ;  /* 0x0000002010ff7812 */ /* 0x000fe2000782c0ff */
[----:B------:R-:W-:Y:S01]  /*16950*/  IMAD.MOV.U32 R3, RZ, RZ, R14 ;  /* 0x000000ffff037224 */ /* 0x000fe200078e000e */
[----:B------:R-:W-:Y:S01]  /*16960*/  P2R R4, PR, RZ, 0x8 ;  /* 0x00000008ff047803 */ /* 0x000fe20000000000 */
[----:B------:R-:W-:-:S10]  /*16970*/  IMAD R21, R21, 0x2, R17 ;  /* 0x0000000215157824 */ /* 0x000fd400078e0211 */
[----:B------:R-:W-:Y:S05]  /*16980*/  WARPSYNC.COLLECTIVE R15, `(.L_x_1874) ;  /* 0x000000000f087348 */ /* 0x000fea0003c00000 */
[----:B------:R0:W1:Y:S02]  /*16990*/  SHFL.IDX P6, R14, R13, R12, R11 ;  /* 0x0000000c0d0e7389 */ /* 0x00006400000c000b */
[----:B01----:R-:W-:Y:S01]  /*169a0*/  ENDCOLLECTIVE ;  /* 0x000000000000791b */ /* 0x003fe20003800000 */
.L_x_1874:
[----:B------:R-:W-:-:S04]  /*169b0*/  LOP3.LUT P3, RZ, R16, 0x10, RZ, 0xc0, !PT ;  /* 0x0000001010ff7812 */ /* 0x000fc8000786c0ff */
        /* <DEDUP_REMOVED lines=14> */
.L_x_1875:
        /* <DEDUP_REMOVED lines=17> */
.L_x_1876:
        /* <DEDUP_REMOVED lines=17> */
.L_x_1877:
        /* <DEDUP_REMOVED lines=14> */
.L_x_1878:
[----:B------:R-:W-:Y:S02]  /*16da0*/  IMAD.MOV.U32 R13, RZ, RZ, R20 ;  /* 0x000000ffff0d7224 */ /* 0x000fe400078e0014 */
[----:B------:R-:W-:Y:S02]  /*16db0*/  IMAD.MOV.U32 R12, RZ, RZ, 0x3 ;  /* 0x00000003ff0c7424 */ /* 0x000fe400078e00ff */
[----:B------:R-:W-:Y:S01]  /*16dc0*/  IMAD.MOV.U32 R2, RZ, RZ, R14 ;  /* 0x000000ffff027224 */ /* 0x000fe200078e000e */
[----:B------:R-:W-:-:S04]  /*16dd0*/  LOP3.LUT P6, RZ, R16, 0x20, RZ, 0xc0, !PT ;  /* 0x0000002010ff7812 */ /* 0x000fc800078cc0ff */
[----:B------:R-:W-:-:S04]  /*16de0*/  IADD3 R2, P2, R2, R0, RZ ;  /* 0x0000000002027210 */ /* 0x000fc80007f5e0ff */
        /* <DEDUP_REMOVED lines=12> */
.L_x_1879:
[----:B------:R-:W-:Y:S01]  /*16eb0*/  @!PT LDS RZ, [RZ] ;  /* 0x00000000fffff984 */ /* 0x000fe20000000800 */
[----:B------:R-:W-:Y:S01]  /*16ec0*/  @!PT LDS RZ, [RZ] ;  /* 0x00000000fffff984 */ /* 0x000fe20000000800 */
[----:B------:R-:W-:Y:S01]  /*16ed0*/  @!PT LDS RZ, [RZ] ;  /* 0x00000000fffff984 */ /* 0x000fe20000000800 */
[----:B------:R0:W-:Y:S01]  /*16ee0*/  LDGSTS.E.BYPASS.LTC128B.128 [R21+0x7400], desc[UR52][R2.64+0x180], !P3 ;  /* 0x0740018002157fae */ /* 0x0001e2000d901d74 */
[----:B------:R-:W-:-:S03]  /*16ef0*/  ISETP.NE.AND P3, PT, R4, RZ, PT ;  /* 0x000000ff0400720c */ /* 0x000fc60003f65270 */
        /* <DEDUP_REMOVED lines=9> */
.L_x_1880:
[----:B------:R-:W-:Y:S05]  /*16f90*/  BRA `(.L_x_1881) ;  /* 0xffffffd4000c7947 */ /* 0x000fea000383ffff */
.L_x_1809:
[----:B------:R-:W-:Y:S01]  /*16fa0*/  BSSY B0, `(.L_x_1882) ;  /* 0x0000008000007945 */ /* 0x000fe20003800000 */
[----:B------:R-:W-:Y:S01]  /*16fb0*/  MOV R13, R33 ;  /* 0x00000021000d7202 */ /* 0x000fe20000000f00 */
[----:B------:R-:W-:Y:S02]  /*16fc0*/  IMAD.MOV.U32 R12, RZ, RZ, RZ ;  /* 0x000000ffff0c7224 */ /* 0x000fe400078e00ff */
[----:B------:R-:W-:Y:S02]  /*16fd0*/  IMAD.MOV.U32 R11, RZ, RZ, 0x1f ;  /* 0x0000001fff0b7424 */ /* 0x000fe400078e00ff */
[----:B------:R-:W-:-:S07]  /*16fe0*/  IMAD.MOV.U32 R15, RZ, RZ, -0x1 ;  /* 0xffffffffff0f7424 */ /* 0x000fce00078e00ff */
[----:B01---5:R-:W-:Y:S05]  /*16ff0*/  WARPSYNC.COLLECTIVE R15, `(.L_x_1883) ;  /* 0x000000000f087348 */ /* 0x023fea0003c00000 */
[----:B------:R2:W3:Y:S02]  /*17000*/  SHFL.IDX P6, R14, R13, R12, R11 ;  /* 0x0000000c0d0e7389 */ /* 0x0004e400000c000b */
[----:B0123-5:R-:W-:Y:S01]  /*17010*/  ENDCOLLECTIVE ;  /* 0x000000000000791b */ /* 0x02ffe20003800000 */
.L_x_1883:
[----:B------:R-:W-:Y:S05]  /*17020*/  BSYNC B0 ;  /* 0x0000000000007941 */ /* 0x000fea0003800000 */
.L_x_1882:
[----:B------:R-:W-:Y:S05]  /*17030*/  BRA `(.L_x_1884) ;  /* 0xffffffd800107947 */ /* 0x000fea000383ffff */
.L_x_1812:
[----:B---3--:R3:W4:Y:S02]  /*17040*/  SYNCS.PHASECHK.TRANS64.TRYWAIT P0, [R7+URZ+0x28c20], R0 ;  /* 0x028c2000070075a7 */ /* 0x008724000800017f */
[----:B----4-:R-:W-:Y:S05]  /*17050*/  @!P0 NANOSLEEP.SYNCS 0x989680 ;  /* 0x009896800000895d */ /* 0x010fea0003900000 */
[----:B------:R-:W4:Y:S02]  /*17060*/  @!P0 SYNCS.PHASECHK.TRANS64 P0, [R7+URZ+0x28c20], R0 ;  /* 0x028c2000070085a7 */ /* 0x000f24000800007f */
[----:B----4-:R-:W-:Y:S05]  /*17070*/  @!P0 BRA `(.L_x_1812) ;  /* 0xfffffffc00f08947 */ /* 0x010fea000383ffff */
[----:B------:R-:W-:Y:S05]  /*17080*/  BRA `(.L_x_1885) ;  /* 0xffffffd800587947 */ /* 0x000fea000383ffff */
.L_x_1813:
[----:B------:R-:W4:Y:S01]  /*17090*/  S2R R2, SR_TID.X ;  /* 0x0000000000027919 */ /* 0x000f220000002100 */
[----:B------:R-:W-:Y:S01]  /*170a0*/  BSSY B0, `(.L_x_1886) ;  /* 0x000000a000007945 */ /* 0x000fe20003800000 */
[----:B------:R-:W-:Y:S01]  /*170b0*/  MOV R12, RZ ;  /* 0x000000ff000c7202 */ /* 0x000fe20000000f00 */
[----:B------:R-:W-:Y:S02]  /*170c0*/  IMAD.MOV.U32 R11, RZ, RZ, 0x1f ;  /* 0x0000001fff0b7424 */ /* 0x000fe400078e00ff */
[----:B------:R-:W-:Y:S01]  /*170d0*/  IMAD.MOV.U32 R15, RZ, RZ, -0x1 ;  /* 0xffffffffff0f7424 */ /* 0x000fe200078e00ff */
[----:B----4-:R-:W-:-:S04]  /*170e0*/  SHF.R.U32.HI R2, RZ, 0x5, R2 ;  /* 0x00000005ff027819 */ /* 0x010fc80000011602 */
[----:B------:R-:W-:-:S05]  /*170f0*/  LOP3.LUT R2, R2, 0x3, RZ, 0xc0, !PT ;  /* 0x0000000302027812 */ /* 0x000fca00078ec0ff */
[----:B------:R-:W-:-:S07]  /*17100*/  IMAD.MOV.U32 R13, RZ, RZ, R2 ;  /* 0x000000ffff0d7224 */ /* 0x000fce00078e0002 */
[----:B0123-5:R-:W-:Y:S05]  /*17110*/  WARPSYNC.COLLECTIVE R15, `(.L_x_1887) ;  /* 0x000000000f087348 */ /* 0x02ffea0003c00000 */
[----:B------:R4:W0:Y:S02]  /*17120*/  SHFL.IDX P6, R14, R13, R12, R11 ;  /* 0x0000000c0d0e7389 */ /* 0x00082400000c000b */
[----:B012345:R-:W-:Y:S01]  /*17130*/  ENDCOLLECTIVE ;  /* 0x000000000000791b */ /* 0x03ffe20003800000 */
.L_x_1887:
[----:B------:R-:W-:Y:S05]  /*17140*/  BSYNC B0 ;  /* 0x0000000000007941 */ /* 0x000fea0003800000 */
.L_x_1886:
[----:B------:R-:W-:Y:S05]  /*17150*/  BRA `(.L_x_1888) ;  /* 0xffffffd800407947 */ /* 0x000fea000383ffff */
.L_x_1816:
[----:B------:R-:W-:Y:S01]  /*17160*/  BSSY B1, `(.L_x_1889) ;  /* 0x0000006000017945 */ /* 0x000fe20003800000 */
[----:B------:R-:W-:-:S07]  /*17170*/  IMAD.MOV.U32 R15, RZ, RZ, -0x1 ;  /* 0xffffffffff0f7424 */ /* 0x000fce00078e00ff */
[----:B0123-5:R-:W-:Y:S05]  /*17180*/  WARPSYNC.COLLECTIVE R15, `(.L_x_1890) ;  /* 0x000000000f0c7348 */ /* 0x02ffea0003c00000 */
[----:B------:R-:W-:Y:S02]  /*17190*/  ELECT P6, UR62, PT ;  /* 0x00000000003e782f */ /* 0x000fe400038c0000 */
[----:B------:R-:W-:Y:S01]  /*171a0*/  MOV R14, UR62 ;  /* 0x0000003e000e7c02 */ /* 0x000fe20008000f00 */
[----:B0123-5:R-:W-:Y:S10]  /*171b0*/  ENDCOLLECTIVE ;  /* 0x000000000000791b */ /* 0x02fff40003800000 */
.L_x_1890:
[----:B------:R-:W-:Y:S05]  /*171c0*/  BSYNC B1 ;  /* 0x0000000000017941 */ /* 0x000fea0003800000 */
.L_x_1889:
[----:B------:R-:W-:Y:S05]  /*171d0*/  BRA `(.L_x_1891) ;  /* 0xffffffd800387947 */ /* 0x000fea000383ffff */
.L_x_1818:
[----:B---3--:R3:W4:Y:S02]  /*171e0*/  SYNCS.PHASECHK.TRANS64.TRYWAIT P1, [R5+URZ+0x28c40], R0 ;  /* 0x028c4000050075a7 */ /* 0x008724000802017f */
[----:B----4-:R-:W-:Y:S05]  /*171f0*/  @!P1 NANOSLEEP.SYNCS 0x989680 ;  /* 0x009896800000995d */ /* 0x010fea0003900000 */
[----:B------:R-:W4:Y:S02]  /*17200*/  @!P1 SYNCS.PHASECHK.TRANS64 P1, [R5+URZ+0x28c40], R0 ;  /* 0x028c4000050095a7 */ /* 0x000f24000802007f */
[----:B----4-:R-:W-:Y:S05]  /*17210*/  @!P1 BRA `(.L_x_1818) ;  /* 0xfffffffc00f09947 */ /* 0x010fea000383ffff */
[----:B------:R-:W-:Y:S05]  /*17220*/  BRA `(.L_x_1892) ;  /* 0xffffffd800587947 */ /* 0x000fea000383ffff */
.L_x_1820:
[----:B----4-:R4:W0:Y:S02]  /*17230*/  SYNCS.PHASECHK.TRANS64.TRYWAIT P1, [R3+URZ+0x28c40], R2 ;  /* 0x028c4002030075a7 */ /* 0x010824000802017f */
[----:B0-----:R-:W-:Y:S05]  /*17240*/  @!P1 NANOSLEEP.SYNCS 0x989680 ;  /* 0x009896800000995d */ /* 0x001fea0003900000 */
[----:B------:R-:W0:Y:S02]  /*17250*/  @!P1 SYNCS.PHASECHK.TRANS64 P1, [R3+URZ+0x28c40], R2 ;  /* 0x028c4002030095a7 */ /* 0x000e24000802007f */
[----:B0-----:R-:W-:Y:S05]  /*17260*/  @!P1 BRA `(.L_x_1820) ;  /* 0xfffffffc00f09947 */ /* 0x001fea000383ffff */
[----:B------:R-:W-:Y:S05]  /*17270*/  BRA `(.L_x_1893) ;  /* 0xffffffd800647947 */ /* 0x000fea000383ffff */
.L_x_1822:
[----:B------:R0:W0:Y:S02]  /*17280*/  SYNCS.PHASECHK.TRANS64.TRYWAIT P1, [R5+URZ+0x28c60], R0 ;  /* 0x028c6000050075a7 */ /* 0x000024000802017f */
[----:B0-----:R-:W-:Y:S05]  /*17290*/  @!P1 NANOSLEEP.SYNCS 0x989680 ;  /* 0x009896800000995d */ /* 0x001fea0003900000 */
[----:B------:R-:W0:Y:S02]  /*172a0*/  @!P1 SYNCS.PHASECHK.TRANS64 P1, [R5+URZ+0x28c60], R0 ;  /* 0x028c6000050095a7 */ /* 0x000e24000802007f */
[----:B0-----:R-:W-:Y:S05]  /*172b0*/  @!P1 BRA `(.L_x_1822) ;  /* 0xfffffffc00f09947 */ /* 0x001fea000383ffff */
[----:B------:R-:W-:Y:S05]  /*172c0*/  BRA `(.L_x_1894) ;  /* 0xffffffd800607947 */ /* 0x000fea000383ffff */
.L_x_1895:
        /* <DEDUP_REMOVED lines=11> */
.L_x_5808:


//--------------------- .text._ZN7cutlass13device_kernelIN5flash11enable_sm90INS1_16FlashAttnFwdSm90INS1_25CollectiveMainloopFwdSm90ILi2EN4cute5tupleIJNS5_1CILi1EEES8_S8_EEENS6_IJNS7_ILi64EEESA_SA_EEELi512ENS_6half_tEfNS_4arch4Sm90ELb0ELb1ELb1ELb0ELb1ELb0ELb1ELb0ELb0ELb1ELb0ELb0EEENS1_21CollectiveEpilogueFwdINS6_IJSA_NS7_ILi512EEESA_EEES9_SC_SE_Li256ELb0ELb1ELb0ELb0EEENS1_30DynamicPersistentTileSchedulerILi256ELi128ELb0ELb1ELb1EEEEEEEEEvNT_6ParamsE --------------------------
	.section	.text._ZN7cutlass13device_kernelIN5flash11enable_sm90INS1_16FlashAttnFwdSm90INS1_25CollectiveMainloopFwdSm90ILi2EN4cute5tupleIJNS5_1CILi1EEES8_S8_EEENS6_IJNS7_ILi64EEESA_SA_EEELi512ENS_6half_tEfNS_4arch4Sm90ELb0ELb1ELb1ELb0ELb1ELb0ELb1ELb0ELb0ELb1ELb0ELb0EEENS1_21CollectiveEpilogueFwdINS6_IJSA_NS7_ILi512EEESA_EEES9_SC_SE_Li256ELb0ELb1ELb0ELb0EEENS1_30DynamicPersistentTileSchedulerILi256ELi128ELb0ELb1ELb1EEEEEEEEEvNT_6ParamsE,"ax",@progbits
	.align	128
.text._ZN7cutlass13device_kernelIN5flash11enable_sm90INS1_16FlashAttnFwdSm90INS1_25CollectiveMainloopFwdSm90ILi2EN4cute5tupleIJNS5_1CILi1EEES8_S8_EEENS6_IJNS7_ILi64EEESA_SA_EEELi512ENS_6half_tEfNS_4arch4Sm90ELb0ELb1ELb1ELb0ELb1ELb0ELb1ELb0ELb0ELb1ELb0ELb0EEENS1_21CollectiveEpilogueFwdINS6_IJSA_NS7_ILi512EEESA_EEES9_SC_SE_Li256ELb0ELb1ELb0ELb0EEENS1_30DynamicPersistentTileSchedulerILi256ELi128ELb0ELb1ELb1EEEEEEEEEvNT_6ParamsE:
        .type           _ZN7cutlass13device_kernelIN5flash11enable_sm90INS1_16FlashAttnFwdSm90INS1_25CollectiveMainloopFwdSm90ILi2EN4cute5tupleIJNS5_1CILi1EEES8_S8_EEENS6_IJNS7_ILi64EEESA_SA_EEELi512ENS_6half_tEfNS_4arch4Sm90ELb0ELb1ELb1ELb0ELb1ELb0ELb1ELb0ELb0ELb1ELb0ELb0EEENS1_21CollectiveEpilogueFwdINS6_IJSA_NS7_ILi512EEESA_EEES9_SC_SE_Li256ELb0ELb1ELb0ELb0EEENS1_30DynamicPersistentTileSchedulerILi256ELi128ELb0ELb1ELb1EEEEEEEEEvNT_6ParamsE,@function
        .size           _ZN7cutlass13device_kernelIN5flash11enable_sm90INS1_16FlashAttnFwdSm90INS1_25CollectiveMainloopFwdSm90ILi2EN4cute5tupleIJNS5_1CILi1EEES8_S8_EEENS6_IJNS7_ILi64EEESA_SA_EEELi512ENS_6half_tEfNS_4arch4Sm90ELb0ELb1ELb1ELb0ELb1ELb0ELb1ELb0ELb0ELb1ELb0ELb0EEENS1_21CollectiveEpilogueFwdINS6_IJSA_NS7_ILi512EEESA_EEES9_SC_SE_Li256ELb0ELb1ELb0ELb0EEENS1_30DynamicPersistentTileSchedulerILi256ELi128ELb0ELb1ELb1EEEEEEEEEvNT_6ParamsE,(.L_x_5809 - _ZN7cutlass13device_kernelIN5flash11enable_sm90INS1_16FlashAttnFwdSm90INS1_25CollectiveMainloopFwdSm90ILi2EN4cute5tupleIJNS5_1CILi1EEES8_S8_EEENS6_IJNS7_ILi64EEESA_SA_EEELi512ENS_6half_tEfNS_4arch4Sm90ELb0ELb1ELb1ELb0ELb1ELb0ELb1ELb0ELb0ELb1ELb0ELb0EEENS1_21CollectiveEpilogueFwdINS6_IJSA_NS7_ILi512EEESA_EEES9_SC_SE_Li256ELb0ELb1ELb0ELb0EEENS1_30DynamicPersistentTileSchedulerILi256ELi128ELb0ELb1ELb1EEEEEEEEEvNT_6ParamsE)
        .other          _ZN7cutlass13device_kernelIN5flash11enable_sm90INS1_16FlashAttnFwdSm90INS1_25CollectiveMainloopFwdSm90ILi2EN4cute5tupleIJNS5_1CILi1EEES8_S8_EEENS6_IJNS7_ILi64EEESA_SA_EEELi512ENS_6half_tEfNS_4arch4Sm90ELb0ELb1ELb1ELb0ELb1ELb0ELb1ELb0ELb0ELb1ELb0ELb0EEENS1_21CollectiveEpilogueFwdINS6_IJSA_NS7_ILi512EEESA_EEES9_SC_SE_Li256ELb0ELb1ELb0ELb0EEENS1_30DynamicPersistentTileSchedulerILi256ELi128ELb0ELb1ELb1EEEEEEEEEvNT_6ParamsE,@"STO_CUDA_ENTRY STV_DEFAULT"
_ZN7cutlass13device_kernelIN5flash11enable_sm90INS1_16FlashAttnFwdSm90INS1_25CollectiveMainloopFwdSm90ILi2EN4cute5tupleIJNS5_1CILi1EEES8_S8_EEENS6_IJNS7_ILi64EEESA_SA_EEELi512ENS_6half_tEfNS_4arch4Sm90ELb0ELb1ELb1ELb0ELb1ELb0ELb1ELb0ELb0ELb1ELb0ELb0EEENS1_21CollectiveEpilogueFwdINS6_IJSA_NS7_ILi512EEESA_EEES9_SC_SE_Li256ELb0ELb1ELb0ELb0EEENS1_30DynamicPersistentTileSchedulerILi256ELi128ELb0ELb1ELb1EEEEEEEEEvNT_6ParamsE:
        /* <DEDUP_REMOVED lines=43> */
.L_x_1896:
        /* <DEDUP_REMOVED lines=22> */
.L_x_1897:
        /* <DEDUP_REMOVED lines=18> */
.L_x_1898:
        /* <DEDUP_REMOVED lines=22> */
.L_x_1899:
[----:B------:R-:W5:Y:S01]  /*0690*/  SHFL.IDX PT, R2, R0, RZ, 0x1f ;  /* 0x00001fff00027589 */ /* 0x000f6200000e0000 */
[----:B0-----:R-:W-:Y:S01]  /*06a0*/  R2UR UR4, R3 ;  /* 0x00000000030472ca */ /* 0x001fe200000e0000 */
[----:B------:R-:W-:-:S12]  /*06b0*/  NOP ;  /* 0x0000000000007918 */ /* 0x000fd80000000000 */
[----:B------:R-:W-:-:S05]  /*06c0*/  IMAD.U32 R4, RZ, RZ, UR4 ;  /* 0x00000004ff047e24 */ /* 0x000fca000f8e00ff */
[----:B------:R0:W-:Y:S01]  /*06d0*/  STL [R1+0x420], R4 ;  /* 0x0004200401007387 */ /* 0x0001e20000100800 */
[----:B-----5:R-:W-:-:S13]  /*06e0*/  ISETP.NE.AND P0, PT, R2, RZ, PT ;  /* 0x000000ff0200720c */ /* 0x020fda0003f05270 */
[----:B0-----:R-:W-:Y:S05]  /*06f0*/  @P0 BRA `(.L_x_1900) ;  /* 0x0000000000480947 */ /* 0x001fea0003800000 */
[----:B------:R-:W0:Y:S01]  /*0700*/  S2UR UR5, SR_CgaCtaId ;  /* 0x00000000000579c3 */ /* 0x000e220000008800 */
        /* <DEDUP_REMOVED lines=17> */
.L_x_1900:
[----:B0-----:R-:W-:Y:S01]  /*0820*/  R2UR UR4, R4 ;  /* 0x00000000040472ca */ /* 0x001fe200000e0000 */
[----:B------:R-:W-:Y:S01]  /*0830*/  UMOV UR61, 0x1 ;  /* 0x00000001003d7882 */ /* 0x000fe20000000000 */
[----:B------:R-:W-:Y:S01]  /*0840*/  NOP ;  /* 0x0000000000007918 */ /* 0x000fe20000000000 */
[----:B------:R-:W-:-:S10]  /*0850*/  ULDC.64 UR36, c[0x0][0x208] ;  /* 0x0000820000247ab9 */ /* 0x000fd40000000a00 */
[----:B------:R-:W-:-:S03]  /*0860*/  UISETP.NE.AND UP0, UPT, UR4, URZ, UPT ;  /* 0x0000003f0400728c */ /* 0x000fc6000bf05270 */
[----:B------:R-:W-:Y:S01]  /*0870*/  ULDC UR4, c[0x0][0x20] ;  /* 0x0000080000047ab9 */ /* 0x000fe20000000800 */
[----:B------:R-:W-:Y:S01]  /*0880*/  USEL UR61, UR61, 0x2, !UP0 ;  /* 0x000000023d3d7887 */ /* 0x000fe2000c000000 */
[----:B-1234-:R-:W-:Y:S01]  /*0890*/  BAR.SYNC.DEFER_BLOCKING 0x0 ;  /* 0x0000000000007b1d */ /* 0x01efe20000010000 */
[----:B------:R-:W-:Y:S02]  /*08a0*/  PLOP3.LUT P1, PT, PT, PT, UP0, 0x80, 0x0 ;  /* 0x000000000000781c */ /* 0x000fe40003f2f008 */
[----:B------:R-:W-:-:S03]  /*08b0*/  IADD3 R2, P0, R1, UR4, RZ ;  /* 0x0000000401027c10 */ /* 0x000fc6000ff1e0ff */
[----:B------:R-:W-:Y:S02]  /*08c0*/  ULDC UR4, c[0x0][0x24] ;  /* 0x0000090000047ab9 */ /* 0x000fe40000000800 */
[----:B------:R-:W-:-:S06]  /*08d0*/  IMAD.X R18, RZ, RZ, UR4, P0 ;  /* 0x00000004ff127e24 */ /* 0x000fcc00080e06ff */
[----:B------:R-:W-:Y:S05]  /*08e0*/  @!P1 BRA `(.L_x_1901) ;  /* 0x0000024400749947 */ /* 0x000fea0003800000 */
.L_x_1902:
[----:B------:R-:W-:-:S08]  /*08f0*/  NOP ;  /* 0x0000000000007918 */ /* 0x000fd00000000000 */
[----:B------:R-:W0:Y:S02]  /*0900*/  USETMAXREG.TRY_ALLOC.CTAPOOL UP0, 0xe8 ;  /* 0x000000e8000079c8 */ /* 0x000e240008000600 */
[----:B0-----:R-:W-:-:S13]  /*0910*/  PLOP3.LUT P0, PT, PT, PT, UP0, 0x80, 0x0 ;  /* 0x000000000000781c */ /* 0x001fda0003f0f008 */
[----:B------:R-:W-:Y:S05]  /*0920*/  @!P0 BRA `(.L_x_1902) ;  /* 0xfffffffc00f08947 */ /* 0x000fea000383ffff */
[----:B------:R-:W0:Y:S01]  /*0930*/  S2R R3, SR_TID.X ;  /* 0x0000000000037919 */ /* 0x000e220000002100 */
[----:B------:R-:W1:Y:S08]  /*0940*/  S2UR UR5, SR_CTAID.X ;  /* 0x00000000000579c3 */ /* 0x000e700000002500 */
[----:B------:R-:W-:Y:S06]  /*0950*/  BAR.ARV 0x4, 0x180 ;  /* 0x0106000000007b1d */ /* 0x000fec0000002000 */
[----:B------:R-:W-:-:S02]  /*0960*/  IADD3 R202, P1, R2, 0x1c8, RZ ;  /* 0x000001c802ca7810 */ /* 0x000fc40007f3e0ff */
[----:B------:R-:W-:Y:S01]  /*0970*/  IADD3 R204, P2, R2, 0x1d4, RZ ;  /* 0x000001d402cc7810 */ /* 0x000fe20007f5e0ff */
[----:B------:R2:W-:Y:S02]  /*0980*/  STL.64 [R1+0x1c8], RZ ;  /* 0x0001c8ff01007387 */ /* 0x0005e40000100a00 */
[--C-:B------:R-:W-:Y:S02]  /*0990*/  IMAD.X R203, RZ, RZ, R18.reuse, P1 ;  /* 0x000000ffffcb7224 */ /* 0x100fe400008e0612 */
[----:B------:R2:W-:Y:S01]  /*09a0*/  STL [R1+0x1d0], RZ ;  /* 0x0001d0ff01007387 */ /* 0x0005e20000100800 */
[----:B------:R-:W-:-:S03]  /*09b0*/  IMAD.X R199, RZ, RZ, R18, P2 ;  /* 0x000000ffffc77224 */ /* 0x000fc600010e0612 */
[----:B------:R2:W-:Y:S01]  /*09c0*/  STL [R1+0x1d4], RZ ;  /* 0x0001d4ff01007387 */ /* 0x0005e20000100800 */
[----:B0-----:R-:W-:-:S04]  /*09d0*/  LOP3.LUT R0, R3, 0xffffff80, RZ, 0xc0, !PT ;  /* 0xffffff8003007812 */ /* 0x001fc800078ec0ff */
[----:B------:R-:W-:Y:S02]  /*09e0*/  ISETP.NE.AND P0, PT, R0, 0x80, PT ;  /* 0x000000800000780c */ /* 0x000fe40003f05270 */
[----:B------:R-:W1:Y:S11]  /*09f0*/  LDC R0, c[0x0][0xd38] ;  /* 0x00034e00ff007b82 */ /* 0x000e760000000800 */
[----:B------:R-:W-:Y:S06]  /*0a00*/  @!P0 BAR.ARV 0x8, 0x100 ;  /* 0x0204000000008b1d */ /* 0x000fec0000002000 */
[----:B------:R-:W-:-:S13]  /*0a10*/  ISETP.GE.U32.AND P0, PT, R3, 0x100, PT ;  /* 0x000001000300780c */ /* 0x000fda0003f06070 */
[----:B------:R-:W-:Y:S06]  /*0a20*/  @P0 BAR.ARV 0xf, 0x100 ;  /* 0x03c4000000000b1d */ /* 0x000fec0000002000 */
[----:B-1----:R-:W-:-:S13]  /*0a30*/  ISETP.LE.AND P0, PT, R0, UR5, PT ;  /* 0x0000000500007c0c */ /* 0x002fda000bf03270 */
[----:B--2---:R-:W-:Y:S05]  /*0a40*/  @P0 EXIT ;  /* 0x000000000000094d */ /* 0x004fea0003800000 */
[----:B------:R-:W0:Y:S01]  /*0a50*/  S2R R7, SR_CgaCtaId ;  /* 0x0000000000077919 */ /* 0x000e220000008800 */
[----:B------:R-:W-:Y:S01]  /*0a60*/  VIADD R191, R3, 0xffffff80 ;  /* 0xffffff8003bf7836 */ /* 0x000fe20000000000 */
[----:B------:R-:W-:Y:S01]  /*0a70*/  MOV R4, 0x400 ;  /* 0x0000040000047802 */ /* 0x000fe20000000f00 */
[----:B------:R-:W1:Y:S01]  /*0a80*/  S2UR UR4, SR_SWINHI ;  /* 0x00000000000479c3 */ /* 0x000e620000002f00 */
[----:B------:R-:W-:Y:S02]  /*0a90*/  ULOP3.LUT UR6, UR61, 0x1, URZ, 0xfc, !UPT ;  /* 0x000000013d067892 */ /* 0x000fe4000f8efc3f */
[----:B------:R-:W-:-:S04]  /*0aa0*/  SHF.R.S32.HI R0, RZ, 0x1f, R191 ;  /* 0x0000001fff007819 */ /* 0x000fc800000114bf */
[CC--:B------:R-:W-:Y:S02]  /*0ab0*/  LEA.HI R5, R0.reuse, R191.reuse, RZ, 0x7 ;  /* 0x000000bf00057211 */ /* 0x0c0fe400078f38ff */
[----:B------:R-:W-:Y:S02]  /*0ac0*/  LEA.HI R3, R0, R191, RZ, 0x4 ;  /* 0x000000bf00037211 */ /* 0x000fe400078f20ff */
[----:B------:R-:W-:Y:S02]  /*0ad0*/  LOP3.LUT R6, R5, 0xffffff80, RZ, 0xc0, !PT ;  /* 0xffffff8005067812 */ /* 0x000fe400078ec0ff */
[----:B------:R-:W-:-:S03]  /*0ae0*/  SHF.R.S32.HI R194, RZ, 0x7, R5 ;  /* 0x00000007ffc27819 */ /* 0x000fc60000011405 */
[----:B------:R-:W-:Y:S01]  /*0af0*/  IMAD.IADD R8, R191, 0x1, -R6 ;  /* 0x00000001bf087824 */ /* 0x000fe200078e0a06 */
[----:B------:R-:W-:Y:S02]  /*0b00*/  LEA.HI R6, R0, R191, RZ, 0x2 ;  /* 0x000000bf00067211 */ /* 0x000fe400078f10ff */
[----:B------:R-:W-:Y:S02]  /*0b10*/  LEA.HI R5, R5, R194, RZ, 0x1 ;  /* 0x000000c205057211 */ /* 0x000fe400078f08ff */
[----:B------:R-:W-:Y:S02]  /*0b20*/  SHF.R.S32.HI R11, RZ, 0x1f, R8 ;  /* 0x0000001fff0b7819 */ /* 0x000fe40000011408 */
[----:B------:R-:W-:Y:S02]  /*0b30*/  LOP3.LUT R12, R6, 0xfffffffc, RZ, 0xc0, !PT ;  /* 0xfffffffc060c7812 */ /* 0x000fe400078ec0ff */
[----:B------:R-:W-:Y:S02]  /*0b40*/  SHF.R.S32.HI R6, RZ, 0x4, R3 ;  /* 0x00000004ff067819 */ /* 0x000fe40000011403 */
[----:B------:R-:W-:Y:S01]  /*0b50*/  LEA.HI R10, R11, R8, RZ, 0x2 ;  /* 0x000000080b0a7211 */ /* 0x000fe200078f10ff */
[----:B------:R-:W-:Y:S01]  /*0b60*/  IMAD.IADD R12, R191, 0x1, -R12 ;  /* 0x00000001bf0c7824 */ /* 0x000fe200078e0a0c */
[----:B0-----:R-:W-:-:S02]  /*0b70*/  LEA R4, R7, R4, 0x18 ;  /* 0x0000000407047211 */ /* 0x001fc400078ec0ff */
[----:B------:R-:W-:Y:S02]  /*0b80*/  SHF.R.S32.HI R13, RZ, 0x1f, R10 ;  /* 0x0000001fff0d7819 */ /* 0x000fe4000001140a */
[----:B------:R-:W-:Y:S02]  /*0b90*/  R2UR UR44, R4 ;  /* 0x00000000042c72ca */ /* 0x000fe400000e0000 */
[CC--:B------:R-:W-:Y:S02]  /*0ba0*/  LEA.HI R4, R0.reuse, R191.reuse, RZ, 0x5 ;  /* 0x000000bf00047211 */ /* 0x0c0fe400078f28ff */
[----:B------:R-:W-:Y:S02]  /*0bb0*/  LEA.HI R0, R0, R191, RZ, 0x3 ;  /* 0x000000bf00007211 */ /* 0x000fe400078f18ff */
[--C-:B------:R-:W-:Y:S02]  /*0bc0*/  SHF.R.S32.HI R206, RZ, 0x5, R4.reuse ;  /* 0x00000005ffce7819 */ /* 0x100fe40000011404 */
[----:B------:R-:W-:-:S02]  /*0bd0*/  SHF.R.S32.HI R9, RZ, 0x1f, R4 ;  /* 0x0000001fff097819 */ /* 0x000fc40000011404 */
[----:B------:R-:W-:Y:S02]  /*0be0*/  LOP3.LUT R4, R3, 0xfffffff0, RZ, 0xc0, !PT ;  /* 0xfffffff003047812 */ /* 0x000fe400078ec0ff */
[----:B------:R-:W-:Y:S01]  /*0bf0*/  LEA.HI R9, R9, R206, RZ, 0x2 ;  /* 0x000000ce09097211 */ /* 0x000fe200078f10ff */
[----:B------:R-:W-:Y:S01]  /*0c00*/  UMOV UR38, UR44 ;  /* 0x0000002c00267c82 */ /* 0x000fe20008000000 */
[----:B-1----:R-:W-:Y:S01]  /*0c10*/  UMOV UR39, UR4 ;  /* 0x0000000400277c82 */ /* 0x002fe20008000000 */
[----:B------:R-:W-:Y:S01]  /*0c20*/  LEA.HI R3, R3, R6, RZ, 0x1 ;  /* 0x0000000603037211 */ /* 0x000fe200078f08ff */
[----:B------:R-:W-:Y:S01]  /*0c30*/  IMAD.IADD R207, R191, 0x1, -R4 ;  /* 0x00000001bfcf7824 */ /* 0x000fe200078e0a04 */
[----:B------:R-:W-:Y:S01]  /*0c40*/  SHF.R.S32.HI R4, RZ, 0x2, R10 ;  /* 0x00000002ff047819 */ /* 0x000fe2000001140a */
[----:B------:R-:W-:Y:S01]  /*0c50*/  IMAD.U32 R200, RZ, RZ, UR38 ;  /* 0x00000026ffc87e24 */ /* 0x000fe2000f8e00ff */
[----:B------:R-:W-:Y:S01]  /*0c60*/  LOP3.LUT R9, R9, 0x3ffffc, RZ, 0xc0, !PT ;  /* 0x003ffffc09097812 */ /* 0x000fe200078ec0ff */
[----:B------:R-:W-:Y:S01]  /*0c70*/  IMAD R14, R194, 0x100, R207 ;  /* 0x00000100c20e7824 */ /* 0x000fe200078e02cf */
[----:B------:R-:W-:Y:S01]  /*0c80*/  LEA.HI R13, R13, R4, RZ, 0x3 ;  /* 0x000000040d0d7211 */ /* 0x000fe200078f18ff */
[----:B------:R-:W-:Y:S01]  /*0c90*/  IMAD.U32 R201, RZ, RZ, UR39 ;  /* 0x00000027ffc97e24 */ /* 0x000fe2000f8e00ff */
[----:B------:R-:W-:Y:S01]  /*0ca0*/  LOP3.LUT R3, R3, 0x1ffffffe, RZ, 0xc0, !PT ;  /* 0x1ffffffe03037812 */ /* 0x000fe200078ec0ff */
[----:B------:R-:W-:Y:S01]  /*0cb0*/  IMAD.IADD R9, R206, 0x1, -R9 ;  /* 0x00000001ce097824 */ /* 0x000fe200078e0a09 */
[----:B------:R-:W-:Y:S01]  /*0cc0*/  LOP3.LUT R198, R0, 0xfffffff8, RZ, 0xc0, !PT ;  /* 0xfffffff800c67812 */ /* 0x000fe200078ec0ff */
[----:B------:R-:W-:Y:S01]  /*0cd0*/  UMOV UR4, UR5 ;  /* 0x0000000500047c82 */ /* 0x000fe20008000000 */
[----:B------:R-:W-:Y:S01]  /*0ce0*/  LOP3.LUT R13, R13, 0xfffffff8, RZ, 0xc0, !PT ;  /* 0xfffffff80d0d7812 */ /* 0x000fe200078ec0ff */
[----:B------:R-:W-:Y:S01]  /*0cf0*/  IMAD.IADD R3, R6, 0x1, -R3 ;  /* 0x0000000106037824 */ /* 0x000fe200078e0a03 */
[----:B------:R-:W-:Y:S01]  /*0d00*/  LEA.HI R6, R12, R12, RZ, 0x1 ;  /* 0x0000000c0c067211 */ /* 0x000fe200078f08ff */
[----:B------:R-:W-:Y:S01]  /*0d10*/  IMAD R14, R9, 0x10, R14 ;  /* 0x00000010090e7824 */ /* 0x000fe200078e020e */
[----:B------:R-:W-:Y:S01]  /*0d20*/  LEA.HI R11, R11, R8, RZ, 0x5 ;  /* 0x000000080b0b7211 */ /* 0x000fe200078f28ff */
[----:B------:R-:W-:Y:S01]  /*0d30*/  IMAD.IADD R198, R191, 0x1, -R198 ;  /* 0x00000001bfc67824 */ /* 0x000fe200078e0ac6 */
[----:B------:R-:W-:Y:S01]  /*0d40*/  LOP3.LUT R9, R10, 0x7ffffffc, RZ, 0xc0, !PT ;  /* 0x7ffffffc0a097812 */ /* 0x000fe200078ec0ff */
[----:B------:R-:W-:Y:S01]  /*0d50*/  IMAD.IADD R22, R4, 0x1, -R13 ;  /* 0x0000000104167824 */ /* 0x000fe200078e0a0d */
[----:B------:R-:W-:Y:S01]  /*0d60*/  LOP3.LUT R5, R5, 0xfffffe, RZ, 0xc0, !PT ;  /* 0x00fffffe05057812 */ /* 0x000fe200078ec0ff */
[----:B------:R-:W-:Y:S01]  /*0d70*/  IMAD.SHL.U32 R156, R198, 0x8, RZ ;  /* 0x00000008c69c7824 */ /* 0x000fe200078e00ff */
[----:B------:R-:W-:Y:S01]  /*0d80*/  LOP3.LUT R13, R6, 0x1ffffffe, RZ, 0xc0, !PT ;  /* 0x1ffffffe060d7812 */ /* 0x000fe200078ec0ff */
[----:B------:R-:W-:Y:S01]  /*0d90*/  IMAD.IADD R9, R8, 0x1, -R9 ;  /* 0x0000000108097824 */ /* 0x000fe200078e0a09 */
[----:B------:R-:W-:Y:S01]  /*0da0*/  SHF.R.S32.HI R11, RZ, 0x5, R11 ;  /* 0x00000005ff0b7819 */ /* 0x000fe2000001140b */
[----:B------:R-:W-:Y:S01]  /*0db0*/  IMAD.IADD R5, R194, 0x1, -R5 ;  /* 0x00000001c2057824 */ /* 0x000fe200078e0a05 */
[----:B------:R-:W-:Y:S01]  /*0dc0*/  SHF.R.S32.HI R159, RZ, 0x3, R0 ;  /* 0x00000003ff9f7819 */ /* 0x000fe20000011400 */
[----:B------:R-:W-:-:S02]  /*0dd0*/  IMAD.SHL.U32 R227, R3, 0x8, RZ ;  /* 0x0000000803e37824 */ /* 0x000fc400078e00ff */
[C---:B------:R-:W-:Y:S02]  /*0de0*/  VIADD R154, R156.reuse, 0x40 ;  /* 0x000000409c9a7836 */ /* 0x040fe40000000000 */
[C---:B------:R-:W-:Y:S02]  /*0df0*/  VIADD R155, R156.reuse, 0x80 ;  /* 0x000000809c9b7836 */ /* 0x040fe40000000000 */
[C---:B------:R-:W-:Y:S01]  /*0e00*/  VIADD R153, R156.reuse, 0xc0 ;  /* 0x000000c09c997836 */ /* 0x040fe20000000000 */
[----:B------:R-:W-:Y:S01]  /*0e10*/  SHF.R.S32.HI R190, RZ, 0x1f, R154 ;  /* 0x0000001fffbe7819 */ /* 0x000fe2000001149a */
        /* <DEDUP_REMOVED lines=8> */
[----:B------:R-:W-:Y:S01]  /*0ea0*/  IMAD.IADD R13, R12, 0x1, -R13 ;  /* 0x000000010c0d7824 */ /* 0x000fe200078e0a0d */
[----:B------:R-:W-:Y:S01]  /*0eb0*/  SHF.R.S32.HI R185, RZ, 0x1f, R158 ;  /* 0x0000001fffb97819 */ /* 0x000fe2000001149e */
[----:B------:R-:W-:Y:S01]  /*0ec0*/  IMAD R22, R11, 0x10, R22 ;  /* 0x000000100b167824 */ /* 0x000fe200078e0216 */
[----:B------:R-:W-:Y:S01]  /*0ed0*/  SHF.R.S32.HI R176, RZ, 0x1f, R157 ;  /* 0x0000001fffb07819 */ /* 0x000fe2000001149d */
[----:B------:R-:W-:-:S02]  /*0ee0*/  IMAD.SHL.U32 R205, R5, 0x100, RZ ;  /* 0x0000010005cd7824 */ /* 0x000fc400078e00ff */
[----:B------:R-:W-:Y:S02]  /*0ef0*/  IMAD.U32 R17, R14, 0x40, R227 ;  /* 0x000000400e117824 */ /* 0x000fe400078e00e3 */
[----:B------:R-:W-:Y:S02]  /*0f00*/  IMAD.SHL.U32 R226, R9, 0x2, RZ ;  /* 0x0000000209e27824 */ /* 0x000fe400078e00ff */
[----:B------:R-:W-:-:S04]  /*0f10*/  IMAD.WIDE R16, R17, 0x2, R200 ;  /* 0x0000000211107825 */ /* 0x000fc800078e02c8 */
[----:B------:R-:W-:Y:S02]  /*0f20*/  IMAD.IADD R23, R226, 0x1, R205 ;  /* 0x00000001e2177824 */ /* 0x000fe400078e02cd */
[----:B------:R-:W-:-:S07]  /*0f30*/  IMAD R228, R13, 0x8, R22 ;  /* 0x000000080de47824 */ /* 0x000fce00078e0216 */
.L_x_2039:
        /* <DEDUP_REMOVED lines=12> */
[----:B01234-:R-:W-:Y:S05]  /*1000*/  @!P0 BRA `(.L_x_1903) ;  /* 0x0000000000208947 */ /* 0x01ffea0003800000 */
        /* <DEDUP_REMOVED lines=8> */
.L_x_1903:
[----:B------:R-:W-:Y:S01]  /*1090*/  ULDC UR7, c[0x0][0xd54] ;  /* 0x0003550000077ab9 */ /* 0x000fe20000000800 */
[----:B------:R-:W-:Y:S01]  /*10a0*/  UMOV UR6, UR9 ;  /* 0x0000000900067c82 */ /* 0x000fe20008000000 */
[----:B------:R-:W-:-:S11]  /*10b0*/  UISETP.NE.AND UP0, UPT, UR7, 0x1, UPT ;  /* 0x000000010700788c */ /* 0x000fd6000bf05270 */
[----:B------:R-:W-:Y:S02]  /*10c0*/  @UP0 ULDC.64 UR10, c[0x0][0xd58] ;  /* 0x00035600000a0ab9 */ /* 0x000fe40000000a00 */
[----:B------:R-:W-:-:S04]  /*10d0*/  UIMAD.WIDE.U32 UR4, UR9, UR10, URZ ;  /* 0x0000000a090472a5 */ /* 0x000fc8000f8e003f */
[----:B------:R-:W-:-:S04]  /*10e0*/  @UP0 USHF.R.U32.HI UR6, URZ, UR11, UR5 ;  /* 0x0000000b3f060299 */ /* 0x000fc80008011605 */
[----:B------:R-:W-:-:S12]  /*10f0*/  UIMAD UR4, UR6, UR7, URZ ;  /* 0x00000007060472a4 */ /* 0x000fd8000f8e023f */
.L_x_1904:
[----:B------:R-:W2:Y:S01]  /*1100*/  LDL R0, [R1+0x420] ;  /* 0x0004200001007983 */ /* 0x000ea20000100800 */
[----:B------:R-:W-:Y:S01]  /*1110*/  ULDC UR60, c[0x0][0xd48] ;  /* 0x00035200003c7ab9 */ /* 0x000fe20000000800 */
[----:B------:R-:W-:Y:S01]  /*1120*/  UIADD3 UR4, UR9, -UR4, URZ ;  /* 0x8000000409047290 */ /* 0x000fe2000fffe03f */
[----:B------:R-:W-:Y:S01]  /*1130*/  IADD3 R32, P0, R2, 0x3f0, RZ ;  /* 0x000003f002207810 */ /* 0x000fe20007f1e0ff */
[----:B------:R-:W-:Y:S01]  /*1140*/  UISETP.NE.AND UP1, UPT, UR60, 0x1, UPT ;  /* 0x000000013c00788c */ /* 0x000fe2000bf25270 */
[----:B------:R0:W-:Y:S01]  /*1150*/  STL.128 [R1+0x3f0], RZ ;  /* 0x0003f0ff01007387 */ /* 0x0001e20000100c00 */
[----:B------:R-:W-:Y:S01]  /*1160*/  ULDC UR5, c[0x0][0xd54] ;  /* 0x0003550000057ab9 */ /* 0x000fe20000000800 */
[----:B------:R-:W-:Y:S01]  /*1170*/  ULOP3.LUT UR59, URZ, UR6, URZ, 0x33, !UPT ;  /* 0x000000063f3b7292 */ /* 0x000fe2000f8e333f */
[----:B------:R-:W-:Y:S01]  /*1180*/  IMAD.X R41, RZ, RZ, R18, P0 ;  /* 0x000000ffff297224 */ /* 0x000fe200000e0612 */
[----:B------:R0:W-:Y:S01]  /*1190*/  STL.128 [R1+0x400], RZ ;  /* 0x000400ff01007387 */ /* 0x0001e20000100c00 */
[----:B------:R-:W-:Y:S01]  /*11a0*/  UIMAD UR8, UR8, UR5, UR4 ;  /* 0x00000005080872a4 */ /* 0x000fe2000f8e0204 */
[----:B------:R-:W-:-:S02]  /*11b0*/  ULDC.64 UR10, c[0x0][0x418] ;  /* 0x00010600000a7ab9 */ /* 0x000fc40000000a00 */
[----:B------:R0:W-:Y:S01]  /*11c0*/  STL.128 [R1+0x1e0], RZ ;  /* 0x0001e0ff01007387 */ /* 0x0001e20000100c00 */
[----:B------:R-:W-:Y:S01]  /*11d0*/  ULDC UR6, c[0x0][0xd3c] ;  /* 0x00034f0000067ab9 */ /* 0x000fe20000000800 */
[----:B------:R-:W-:Y:S01]  /*11e0*/  @UP1 ULDC UR4, c[0x0][0xd4c] ;  /* 0x0003530000041ab9 */ /* 0x000fe20000000800 */
[----:B------:R-:W-:Y:S01]  /*11f0*/  UISETP.NE.U32.AND UP0, UPT, UR10, URZ, UPT ;  /* 0x0000003f0a00728c */ /* 0x000fe2000bf05070 */
[----:B------:R0:W-:Y:S01]  /*1200*/  STL.128 [R1+0x1f0], RZ ;  /* 0x0001f0ff01007387 */ /* 0x0001e20000100c00 */
[----:B------:R-:W-:Y:S02]  /*1210*/  UIMAD.WIDE.U32 UR4, UR8, UR4, URZ ;  /* 0x00000004080472a5 */ /* 0x000fe4000f8e003f */
[----:B------:R-:W-:Y:S01]  /*1220*/  UIADD3 UR59, UR59, UR6, URZ ;  /* 0x000000063b3b7290 */ /* 0x000fe2000fffe03f */
[----:B------:R0:W-:Y:S01]  /*1230*/  STL.128 [R1+0x200], RZ ;  /* 0x000200ff01007387 */ /* 0x0001e20000100c00 */
[----:B------:R-:W-:Y:S01]  /*1240*/  UMOV UR58, UR8 ;  /* 0x00000008003a7c82 */ /* 0x000fe20008000000 */
[----:B------:R-:W-:Y:S01]  /*1250*/  @UP1 ULDC UR6, c[0x0][0xd50] ;  /* 0x0003540000061ab9 */ /* 0x000fe20000000800 */
[----:B------:R-:W-:Y:S01]  /*1260*/  UISETP.NE.AND.EX UP0, UPT, UR11, URZ, UPT, UP0 ;  /* 0x0000003f0b00728c */ /* 0x000fe2000bf05300 */
[----:B------:R0:W-:Y:S01]  /*1270*/  STL.128 [R1+0x210], RZ ;  /* 0x000210ff01007387 */ /* 0x0001e20000100c00 */
[----:B------:R-:W-:Y:S01]  /*1280*/  @UP1 USHF.R.U32.HI UR58, URZ, UR6, UR5 ;  /* 0x000000063f3a1299 */ /* 0x000fe20008011605 */
[----:B------:R-:W-:-:S02]  /*1290*/  ULDC UR47, c[0x0][0x424] ;  /* 0x00010900002f7ab9 */ /* 0x000fc40000000800 */
[----:B------:R0:W-:Y:S01]  /*12a0*/  STL.128 [R1+0x220], RZ ;  /* 0x000220ff01007387 */ /* 0x0001e20000100c00 */
[----:B------:R-:W-:Y:S02]  /*12b0*/  USEL UR47, UR47, 0x1, UP0 ;  /* 0x000000012f2f7887 */ /* 0x000fe40008000000 */
[----:B------:R-:W-:Y:S01]  /*12c0*/  UIADD3 UR4, -UR58, URZ, URZ ;  /* 0x0000003f3a047290 */ /* 0x000fe2000fffe13f */
[----:B------:R0:W-:Y:S01]  /*12d0*/  STL.128 [R1+0x230], RZ ;  /* 0x000230ff01007387 */ /* 0x0001e20000100c00 */
[----:B------:R-:W-:Y:S02]  /*12e0*/  ULDC UR7, c[0x0][0x2f0] ;  /* 0x0000bc0000077ab9 */ /* 0x000fe40000000800 */
[----:B------:R-:W-:Y:S01]  /*12f0*/  UIMAD UR47, UR47, UR7, URZ ;  /* 0x000000072f2f72a4 */ /* 0x000fe2000f8e023f */
[----:B------:R0:W-:Y:S01]  /*1300*/  STL.128 [R1+0x240], RZ ;  /* 0x000240ff01007387 */ /* 0x0001e20000100c00 */
[----:B------:R-:W-:-:S03]  /*1310*/  UIMAD UR60, UR60, UR4, UR8 ;  /* 0x000000043c3c72a4 */ /* 0x000fc6000f8e0208 */
[----:B------:R0:W-:Y:S04]  /*1320*/  STL.128 [R1+0x250], RZ ;  /* 0x000250ff01007387 */ /* 0x0001e80000100c00 */
        /* <DEDUP_REMOVED lines=23> */
[----:B------:R0:W-:Y:S01]  /*14a0*/  STL.128 [R1+0x3d0], RZ ;  /* 0x0003d0ff01007387 */ /* 0x0001e20000100c00 */
[----:B--2---:R-:W-:-:S02]  /*14b0*/  R2UR UR12, R0 ;  /* 0x00000000000c72ca */ /* 0x004fc400000e0000 */
[----:B------:R-:W1:Y:S11]  /*14c0*/  LDC R0, c[0x0][0xa80] ;  /* 0x0002a000ff007b82 */ /* 0x000e760000000800 */
[----:B------:R-:W-:-:S06]  /*14d0*/  UISETP.NE.AND UP2, UPT, UR12, 0x1, UPT ;  /* 0x000000010c00788c */ /* 0x000fcc000bf45270 */
[----:B------:R-:W-:Y:S01]  /*14e0*/  PLOP3.LUT P1, PT, PT, PT, UP2, 0x80, 0x0 ;  /* 0x000000000000781c */ /* 0x000fe20003f2f028 */
[----:B-1----:R0:W-:-:S12]  /*14f0*/  STL [R1+0x410], R0 ;  /* 0x0004100001007387 */ /* 0x0021d80000100800 */
[----:B------:R-:W-:Y:S05]  /*1500*/  @!P1 BRA `(.L_x_1905) ;  /* 0x0000007c00e09947 */ /* 0x000fea0003800000 */
[----:B------:R-:W1:Y:S01]  /*1510*/  LDC.64 R8, c[0x0][0xad8] ;  /* 0x0002b600ff087b82 */ /* 0x000e620000000a00 */
[----:B------:R-:W-:Y:S01]  /*1520*/  ULDC UR4, c[0x0][0x448] ;  /* 0x0001120000047ab9 */ /* 0x000fe20000000800 */
[----:B------:R-:W-:Y:S02]  /*1530*/  USHF.L.U32 UR6, UR59, 0x6, URZ ;  /* 0x000000063b067899 */ /* 0x000fe4000800063f */
[----:B------:R-:W-:Y:S01]  /*1540*/  UISETP.NE.AND UP0, UPT, UR4, 0x1, UPT ;  /* 0x000000010400788c */ /* 0x000fe2000bf05270 */
[----:B------:R-:W-:Y:S01]  /*1550*/  ULDC UR9, c[0x0][0x288] ;  /* 0x0000a20000097ab9 */ /* 0x000fe20000000800 */
[----:B------:R-:W-:Y:S02]  /*1560*/  UIADD3 UR7, UR6, 0x3f, URZ ;  /* 0x0000003f06077890 */ /* 0x000fe4000fffe03f */
[----:B------:R-:W-:-:S07]  /*1570*/  UIADD3 UR8, UR47, 0x1, -UR9 ;  /* 0x000000012f087890 */ /* 0x000fce000fffe809 */
[----:B------:R-:W-:Y:S01]  /*1580*/  @UP0 UIADD3 UR4, UR6, 0x3f, URZ ;  /* 0x0000003f06040890 */ /* 0x000fe2000fffe03f */
[----:B------:R-:W-:Y:S01]  /*1590*/  @UP0 ULDC UR5, c[0x0][0x44c] ;  /* 0x0001130000050ab9 */ /* 0x000fe20000000800 */
[----:B------:R-:W-:Y:S02]  /*15a0*/  @UP0 ULDC UR10, c[0x0][0x450] ;  /* 0x00011400000a0ab9 */ /* 0x000fe40000000800 */
[----:B------:R-:W-:-:S04]  /*15b0*/  UIMAD.WIDE.U32 UR4, UR4, UR5, URZ ;  /* 0x00000005040472a5 */ /* 0x000fc8000f8e003f */
[----:B------:R-:W-:Y:S01]  /*15c0*/  @UP0 USHF.R.U32.HI UR7, URZ, UR10, UR5 ;  /* 0x0000000a3f070299 */ /* 0x000fe20008011605 */
[----:B-1----:R-:W-:-:S03]  /*15d0*/  ISETP.GE.AND P1, PT, R9, 0x1, PT ;  /* 0x000000010900780c */ /* 0x002fc60003f26270 */
[----:B------:R-:W-:-:S06]  /*15e0*/  UIADD3 UR7, UR8, UR7, URZ ;  /* 0x0000000708077290 */ /* 0x000fcc000fffe03f */
[----:B0-----:R-:W-:-:S04]  /*15f0*/  VIADD R0, R8, UR7 ;  /* 0x0000000708007c36 */ /* 0x001fc80008000000 */
[----:B------:R-:W-:Y:S05]  /*1600*/  @!P1 BRA `(.L_x_1906) ;  /* 0x0000000000449947 */ /* 0x000fea0003800000 */
[----:B------:R-:W-:Y:S01]  /*1610*/  ISETP.LT.AND P0, PT, RZ, UR7, PT ;  /* 0x00000007ff007c0c */ /* 0x000fe2000bf01270 */
[----:B------:R-:W-:-:S06]  /*1620*/  UIADD3 UR4, UR7, -0x1, URZ ;  /* 0xffffffff07047890 */ /* 0x000fcc000fffe03f */
[----:B------:R-:W-:-:S06]  /*1630*/  IMAD.U32 R3, RZ, RZ, UR4 ;  /* 0x00000004ff037e24 */ /* 0x000fcc000f8e00ff */
[----:B------:R-:W-:Y:S05]  /*1640*/  @P0 BRA `(.L_x_1907) ;  /* 0x00000000001c0947 */ /* 0x000fea0003800000 */
[----:B------:R-:W-:Y:S01]  /*1650*/  ISETP.NE.AND P0, PT, R9, 0x1, PT ;  /* 0x000000010900780c */ /* 0x000fe20003f05270 */
[----:B------:R-:W-:-:S12]  /*1660*/  IMAD R3, RZ, RZ, -UR7 ;  /* 0x80000007ff037e24 */ /* 0x000fd8000f8e02ff */
[----:B------:R-:W0:Y:S02]  /*1670*/  @P0 LDC.64 R4, c[0x0][0xae0] ;  /* 0x0002b800ff040b82 */ /* 0x000e240000000a00 */
[----:B0-----:R-:W-:-:S05]  /*1680*/  @P0 IMAD.HI.U32 R4, R3, R4, RZ ;  /* 0x0000000403040227 */ /* 0x001fca00078e00ff */
[----:B------:R-:W-:-:S04]  /*1690*/  @P0 SHF.R.U32.HI R3, RZ, R5, R4 ;  /* 0x00000005ff030219 */ /* 0x000fc80000011604 */
[----:B------:R-:W-:Y:S01]  /*16a0*/  LOP3.LUT R3, RZ, R3, RZ, 0x33, !PT ;  /* 0x00000003ff037212 */ /* 0x000fe200078e33ff */
[----:B------:R-:W-:Y:S06]  /*16b0*/  BRA `(.L_x_1908) ;  /* 0x0000000000107947 */ /* 0x000fec0003800000 */
.L_x_1907:
[----:B------:R-:W-:-:S13]  /*16c0*/  ISETP.NE.AND P0, PT, R9, 0x1, PT ;  /* 0x000000010900780c */ /* 0x000fda0003f05270 */
[----:B------:R-:W0:Y:S02]  /*16d0*/  @P0 LDC.64 R4, c[0x0][0xae0] ;  /* 0x0002b800ff040b82 */ /* 0x000e240000000a00 */
[----:B0-----:R-:W-:-:S05]  /*16e0*/  @P0 IMAD.HI.U32 R4, R3, R4, RZ ;  /* 0x0000000403040227 */ /* 0x001fca00078e00ff */
[----:B------:R-:W-:-:S07]  /*16f0*/  @P0 SHF.R.U32.HI R3, RZ, R5, R4 ;  /* 0x00000005ff030219 */ /* 0x000fce0000011604 */
.L_x_1908:
[----:B------:R-:W-:-:S05]  /*1700*/  IMAD R3, R3, R9, R9 ;  /* 0x0000000903037224 */ /* 0x000fca00078e0209 */
[----:B------:R-:W-:-:S07]  /*1710*/  VIMNMX R0, R0, R3, PT ;  /* 0x0000000300007248 */ /* 0x000fce0003fe0100 */
.L_x_1906:
[----:B------:R-:W-:Y:S01]  /*1720*/  @UP0 ULDC UR4, c[0x0][0x44c] ;  /* 0x0001130000040ab9 */ /* 0x000fe20000000800 */
[----:B------:R-:W-:Y:S01]  /*1730*/  UIADD3 UR7, UR47, 0x3f, URZ ;  /* 0x0000003f2f077890 */ /* 0x000fe2000fffe03f */
[----:B------:R-:W-:Y:S01]  /*1740*/  VIADD R0, R0, 0x3f ;  /* 0x0000003f00007836 */ /* 0x000fe20000000000 */
[----:B------:R-:W-:Y:S01]  /*1750*/  UIMAD.WIDE.U32 UR4, UR6, UR4, URZ ;  /* 0x00000004060472a5 */ /* 0x000fe2000f8e003f */
[----:B------:R-:W-:Y:S01]  /*1760*/  @UP0 ULDC UR10, c[0x0][0x450] ;  /* 0x00011400000a0ab9 */ /* 0x000fe20000000800 */
[----:B------:R-:W-:Y:S02]  /*1770*/  USHF.R.S32.HI UR8, URZ, 0x1f, UR7 ;  /* 0x0000001f3f087899 */ /* 0x000fe40008011407 */
[----:B------:R-:W-:Y:S01]  /*1780*/  SHF.R.S32.HI R3, RZ, 0x1f, R0 ;  /* 0x0000001fff037819 */ /* 0x000fe20000011400 */
[----:B------:R-:W-:Y:S02]  /*1790*/  @UP0 USHF.R.U32.HI UR6, URZ, UR10, UR5 ;  /* 0x0000000a3f060299 */ /* 0x000fe40008011605 */
[----:B------:R-:W-:Y:S01]  /*17a0*/  ULEA.HI UR8, UR8, UR7, URZ, 0x6 ;  /* 0x0000000708087291 */ /* 0x000fe2000f8f303f */
[----:B------:R-:W-:Y:S01]  /*17b0*/  LEA.HI R3, R3, R0, RZ, 0x6 ;  /* 0x0000000003037211 */ /* 0x000fe200078f30ff */
[----:B------:R-:W-:Y:S01]  /*17c0*/  UIADD3 UR6, UR6, -UR9, UR47 ;  /* 0x8000000906067290 */ /* 0x000fe2000fffe02f */
[----:B------:R-:W-:Y:S01]  /*17d0*/  ULDC UR4, c[0x0][0xad4] ;  /* 0x0002b50000047ab9 */ /* 0x000fe20000000800 */
[----:B------:R-:W-:Y:S01]  /*17e0*/  USHF.R.S32.HI UR8, URZ, 0x6, UR8 ;  /* 0x000000063f087899 */ /* 0x000fe20008011408 */
[----:B------:R-:W-:Y:S01]  /*17f0*/  SHF.R.S32.HI R3, RZ, 0x6, R3 ;  /* 0x00000006ff037819 */ /* 0x000fe20000011403 */
[----:B------:R-:W-:-:S04]  /*1800*/  UIADD3 UR4, UR6, -UR4, URZ ;  /* 0x8000000406047290 */ /* 0x000fc8000fffe03f */
[----:B------:R-:W-:Y:S02]  /*1810*/  VIMNMX R219, R3, UR8, PT ;  /* 0x0000000803db7c48 */ /* 0x000fe4000bfe0100 */
[----:B------:R-:W-:Y:S01]  /*1820*/  IMAD.U32 R3, RZ, RZ, UR4 ;  /* 0x00000004ff037e24 */ /* 0x000fe2000f8e00ff */
[----:B------:R-:W-:Y:S06]  /*1830*/  @!P1 BRA `(.L_x_1909) ;  /* 0x0000000000409947 */ /* 0x000fec0003800000 */
[----:B------:R-:W-:-:S05]  /*1840*/  IMAD.U32 R0, RZ, RZ, UR6 ;  /* 0x00000006ff007e24 */ /* 0x000fca000f8e00ff */
        /* <DEDUP_REMOVED lines=9> */
.L_x_1910:
[----:B------:R-:W-:-:S13]  /*18e0*/  ISETP.NE.AND P0, PT, R9, 0x1, PT ;  /* 0x000000010900780c */ /* 0x000fda0003f05270 */
[----:B------:R-:W0:Y:S02]  /*18f0*/  @P0 LDC.64 R4, c[0x0][0xae0] ;  /* 0x0002b800ff040b82 */ /* 0x000e240000000a00 */
[----:B0-----:R-:W-:-:S05]  /*1900*/  @P0 IMAD.HI.U32 R4, R0, R4, RZ ;  /* 0x0000000400040227 */ /* 0x001fca00078e00ff */
[----:B------:R-:W-:-:S07]  /*1910*/  @P0 SHF.R.U32.HI R0, RZ, R5, R4 ;  /* 0x00000005ff000219 */ /* 0x000fce0000011604 */
.L_x_1911:
[----:B------:R-:W-:-:S05]  /*1920*/  IMAD R0, R0, R9, RZ ;  /* 0x0000000900007224 */ /* 0x000fca00078e02ff */
[----:B------:R-:W-:-:S07]  /*1930*/  VIMNMX R3, R3, R0, !PT ;  /* 0x0000000003037248 */ /* 0x000fce0007fe0100 */
.L_x_1909:
[----:B------:R-:W-:-:S04]  /*1940*/  SHF.R.S32.HI R0, RZ, 0x1f, R3 ;  /* 0x0000001fff007819 */ /* 0x000fc80000011403 */
[----:B------:R-:W-:Y:S02]  /*1950*/  LEA.HI R0, R0, R3, RZ, 0x6 ;  /* 0x0000000300007211 */ /* 0x000fe400078f30ff */
[----:B------:R-:W-:Y:S02]  /*1960*/  PRMT R3, RZ, 0x7610, R3 ;  /* 0x00007610ff037816 */ /* 0x000fe40000000003 */
[----:B------:R-:W-:-:S04]  /*1970*/  SHF.R.S32.HI R0, RZ, 0x6, R0 ;  /* 0x00000006ff007819 */ /* 0x000fc80000011400 */
[----:B------:R-:W-:-:S04]  /*1980*/  VIMNMX R0, RZ, R0, !PT ;  /* 0x00000000ff007248 */ /* 0x000fc80007fe0100 */
[----:B------:R-:W-:-:S13]  /*1990*/  ISETP.GT.AND P0, PT, R219, R0, PT ;  /* 0x00000000db00720c */ /* 0x000fda0003f04270 */
[----:B------:R-:W-:Y:S05]  /*19a0*/  @!P0 BRA `(.L_x_1912) ;  /* 0x0000020400e08947 */ /* 0x000fea0003800000 */
[----:B------:R-:W2:Y:S04]  /*19b0*/  LDL R24, [R1+0x1c8] ;  /* 0x0001c80001187983 */ /* 0x000ea80000100800 */
[----:B------:R-:W3:Y:S04]  /*19c0*/  LDL R26, [R1+0x1e0] ;  /* 0x0001e000011a7983 */ /* 0x000ee80000100800 */
[----:B------:R-:W4:Y:S04]  /*19d0*/  LDL R60, [R1+0x1e4] ;  /* 0x0001e400013c7983 */ /* 0x000f280000100800 */
        /* <DEDUP_REMOVED lines=126> */
[----:B------:R-:W0:Y:S02]  /*21c0*/  SHFL.IDX PT, R3, R194, RZ, 0x1f ;  /* 0x00001fffc2037589 */ /* 0x000e2400000e0000 */
[----:B0-----:R-:W-:-:S04]  /*21d0*/  LEA.HI R4, R3, R3, RZ, 0x1 ;  /* 0x0000000303047211 */ /* 0x001fc800078f08ff */
[----:B------:R-:W-:-:S05]  /*21e0*/  LOP3.LUT R4, R4, 0x1fffe, RZ, 0xc0, !PT ;  /* 0x0001fffe04047812 */ /* 0x000fca00078ec0ff */
[----:B------:R-:W-:-:S05]  /*21f0*/  IMAD.IADD R4, R3, 0x1, -R4 ;  /* 0x0000000103047824 */ /* 0x000fca00078e0a04 */
[----:B------:R-:W-:-:S05]  /*2200*/  LEA R4, R4, UR44, 0xf ;  /* 0x0000002c04047c11 */ /* 0x000fca000f8e78ff */
[----:B------:R-:W-:-:S05]  /*2210*/  VIADD R4, R4, 0x400 ;  /* 0x0000040004047836 */ /* 0x000fca0000000000 */
[----:B------:R-:W-:-:S04]  /*2220*/  SHF.R.U32.HI R4, RZ, 0x4, R4 ;  /* 0x00000004ff047819 */ /* 0x000fc80000011604 */
[----:B------:R-:W-:Y:S01]  /*2230*/  LOP3.LUT R3, R4, 0x3fff, RZ, 0xc0, !PT ;  /* 0x00003fff04037812 */ /* 0x000fe200078ec0ff */
[----:B------:R-:W-:-:S03]  /*2240*/  UIADD3 UR4, UR44, 0x36400, URZ ;  /* 0x000364002c047890 */ /* 0x000fc6000fffe03f */
[----:B------:R-:W-:Y:S01]  /*2250*/  LOP3.LUT R3, R3, 0x2000000, RZ, 0xfc, !PT ;  /* 0x0200000003037812 */ /* 0x000fe200078efcff */
[----:B------:R-:W-:Y:S01]  /*2260*/  IMAD.MOV.U32 R5, RZ, RZ, 0x40000040 ;  /* 0x40000040ff057424 */ /* 0x000fe200078e00ff */
[----:B------:R-:W-:-:S03]  /*2270*/  USHF.R.U32.HI UR4, URZ, 0x4, UR4 ;  /* 0x000000043f047899 */ /* 0x000fc60008011604 */
[----:B--2---:R-:W-:Y:S01]  /*2280*/  IMAD R4, R24, 0x1000, R3 ;  /* 0x0000100018047824 */ /* 0x004fe200078e0203 */
[----:B------:R-:W-:Y:S01]  /*2290*/  R2UR UR15, R5 ;  /* 0x00000000050f72ca */ /* 0x000fe200000e0000 */
[----:B------:R-:W-:-:S03]  /*22a0*/  ULOP3.LUT UR4, UR4, 0x3fff, URZ, 0xc0, !UPT ;  /* 0x00003fff04047892 */ /* 0x000fc6000f8ec03f */
[----:B------:R-:W-:Y:S01]  /*22b0*/  R2UR UR14, R4 ;  /* 0x00000000040e72ca */ /* 0x000fe200000e0000 */
[----:B------:R-:W-:Y:S01]  /*22c0*/  ULOP3.LUT UR12, UR4, 0x10000, URZ, 0xfc, !UPT ;  /* 0x00010000040c7892 */ /* 0x000fe2000f8efc3f */
[----:B---3--:R-:W-:Y:S04]  /*22d0*/  STL [R1+0x1e0], R26 ;  /* 0x0001e01a01007387 */ /* 0x008fe80000100800 */
[----:B----4-:R-:W-:Y:S04]  /*22e0*/  STL [R1+0x1e4], R60 ;  /* 0x0001e43c01007387 */ /* 0x010fe80000100800 */
[----:B------:R-:W-:Y:S04]  /*22f0*/  STL [R1+0x1e8], R62 ;  /* 0x0001e83e01007387 */ /* 0x000fe80000100800 */
        /* <DEDUP_REMOVED lines=66> */
[----:B------:R0:W-:Y:S01]  /*2720*/  STL [R1+0x304], R37 ;  /* 0x0003042501007387 */ /* 0x0001e20000100800 */
[----:B------:R-:W-:Y:S06]  /*2730*/  BAR.SYNC.DEFER_BLOCKING 0xe, 0x100 ;  /* 0x0384000000007b1d */ /* 0x000fec0000010000 */
[----:B------:R-:W-:Y:S01]  /*2740*/  UMOV UR13, 0x40000040 ;  /* 0x40000040000d7882 */ /* 0x000fe20000000000 */
[----:B0-----:R-:W-:-:S06]  /*2750*/  WARPGROUP.ARRIVE ;  /* 0x00000000000079c5 */ /* 0x001fcc0000000000 */
[----:B------:R-:W-:Y:S01]  /*2760*/  HGMMA.64x256x16.F32 R24, gdesc[UR12].tnspB, RZ, !UPT, gsb0 ;  /* 0x43e000000c1879f0 */ /* 0x000fe2000c0008ff */
[----:B------:R0:W-:Y:S04]  /*2770*/  STL [R1+0x30c], R8 ;  /* 0x00030c0801007387 */ /* 0x0001e80000100800 */
[----:B------:R1:W-:Y:S01]  /*2780*/  STL [R1+0x37c], R9 ;  /* 0x00037c0901007387 */ /* 0x0003e20000100800 */
[----:B0-----:R-:W-:Y:S02]  /*2790*/  VIADD R8, R4, 0x80 ;  /* 0x0000008004087836 */ /* 0x001fe40000000000 */
[----:B-1----:R-:W-:-:S03]  /*27a0*/  IMAD.MOV.U32 R9, RZ, RZ, 0x40000040 ;  /* 0x40000040ff097424 */ /* 0x002fc600078e00ff */
[----:B------:R-:W-:Y:S02]  /*27b0*/  R2UR UR18, R8 ;  /* 0x00000000081272ca */ /* 0x000fe400000e0000 */
[----:B------:R-:W-:Y:S01]  /*27c0*/  R2UR UR19, R9 ;  /* 0x00000000091372ca */ /* 0x000fe200000e0000 */
[----:B------:R-:W-:Y:S01]  /*27d0*/  UIADD3 UR16, UR12, 0x2, URZ ;  /* 0x000000020c107890 */ /* 0x000fe2000fffe03f */
        /* <DEDUP_REMOVED lines=55> */
[----:B------:R-:W-:Y:S01]  /*2b50*/  STL [R1+0x3dc], R215 ;  /* 0x0003dcd701007387 */ /* 0x000fe20000100800 */
[----:B------:R-:W-:Y:S01]  /*2b60*/  UMOV UR17, 0x40000040 ;  /* 0x4000004000117882 */ /* 0x000fe20000000000 */
[----:B------:R-:W-:-:S02]  /*2b70*/  WARPGROUP.DEPBAR.LE gsb0, 0x0 ;  /* 0x00008000000079c5 */ /* 0x000fc40000010000 */
[----:B------:R-:W-:Y:S04]  /*2b80*/  STL.128 [R1+0x1e0], R24 ;  /* 0x0001e01801007387 */ /* 0x000fe80000100c00 */
        /* <DEDUP_REMOVED lines=30> */
[----:B------:R0:W-:Y:S02]  /*2d70*/  STL.128 [R1+0x3d0], R148 ;  /* 0x0003d09401007387 */ /* 0x0001e40000100c00 */
[----:B0-----:R-:W-:-:S06]  /*2d80*/  WARPGROUP.ARRIVE ;  /* 0x00000000000079c5 */ /* 0x001fcc0000000000 */
[----:B------:R-:W-:Y:S01]  /*2d90*/  HGMMA.64x256x16.F32 R24, gdesc[UR16].tnspB, R24, gsb0 ;  /* 0x43e00000101879f0 */ /* 0x000fe20008000818 */
[----:B------:R-:W-:Y:S02]  /*2da0*/  VIADD R8, R4, 0x100 ;  /* 0x0000010004087836 */ /* 0x000fe40000000000 */
[----:B------:R-:W-:-:S03]  /*2db0*/  IMAD.MOV.U32 R9, RZ, RZ, 0x40000040 ;  /* 0x40000040ff097424 */ /* 0x000fc600078e00ff */
[----:B------:R-:W-:Y:S02]  /*2dc0*/  R2UR UR6, R8 ;  /* 0x00000000080672ca */ /* 0x000fe400000e0000 */
[----:B------:R-:W-:Y:S01]  /*2dd0*/  R2UR UR7, R9 ;  /* 0x00000000090772ca */ /* 0x000fe200000e0000 */
[----:B------:R-:W-:Y:S01]  /*2de0*/  UIADD3 UR4, UR12, 0x4, URZ ;  /* 0x000000040c047890 */ /* 0x000fe2000fffe03f */
[----:B------:R-:W-:Y:S01]  /*2df0*/  UMOV UR5, 0x40000040 ;  /* 0x4000004000057882 */ /* 0x000fe20000000000 */
[----:B------:R-:W-:Y:S02]  /*2e00*/  VIADD R4, R4, 0x180 ;  /* 0x0000018004047836 */ /* 0x000fe40000000000 */
[----:B------:R-:W-:-:S03]  /*2e10*/  IMAD.MOV.U32 R5, RZ, RZ, 0x40000040 ;  /* 0x40000040ff057424 */ /* 0x000fc600078e00ff */
[----:B------:R-:W-:Y:S02]  /*2e20*/  R2UR UR10, R4 ;  /* 0x00000000040a72ca */ /* 0x000fe400000e0000 */
[----:B------:R-:W-:Y:S01]  /*2e30*/  R2UR UR11, R5 ;  /* 0x00000000050b72ca */ /* 0x000fe200000e0000 */
[----:B------:R-:W-:Y:S01]  /*2e40*/  UIADD3 UR8, UR12, 0x6, URZ ;  /* 0x000000060c087890 */ /* 0x000fe2000fffe03f */
[----:B------:R0:W5:Y:S01]  /*2e50*/  LDL R5, [R1+0x1c8] ;  /* 0x0001c80001057983 */ /* 0x0001620000100800 */
[----:B------:R-:W-:Y:S01]  /*2e60*/  UMOV UR9, 0x40000040 ;  /* 0x4000004000097882 */ /* 0x000fe20000000000 */
[----:B------:R-:W-:Y:S02]  /*2e70*/  WARPGROUP.DEPBAR.LE gsb0, 0x0 ;  /* 0x00008000000079c5 */ /* 0x000fe40000010000 */
        /* <DEDUP_REMOVED lines=32> */
[----:B-1----:R-:W-:-:S06]  /*3080*/  WARPGROUP.ARRIVE ;  /* 0x00000000000079c5 */ /* 0x002fcc0000000000 */
[----:B------:R-:W-:Y:S03]  /*3090*/  HGMMA.64x256x16.F32 R24, gdesc[UR4].tnspB, R24, gsb0 ;  /* 0x43e00000041879f0 */ /* 0x000fe60008000818 */
        /* <DEDUP_REMOVED lines=48> */
[----:B------:R1:W-:Y:S04]  /*33a0*/  STL.128 [R1+0x2a0], R72 ;  /* 0x0002a04801007387 */ /* 0x0003e80000100c00 */
        /* <DEDUP_REMOVED lines=19> */
[----:B------:R-:W4:Y:S04]  /*34e0*/  LDL R4, [R1+0x1e0] ;  /* 0x0001e00001047983 */ /* 0x000f280000100800 */
[----:B-1----:R-:W4:Y:S04]  /*34f0*/  LDL R74, [R1+0x1e4] ;  /* 0x0001e400014a7983 */ /* 0x002f280000100800 */
[----:B--2---:R-:W2:Y:S04]  /*3500*/  LDL R76, [R1+0x1e8] ;  /* 0x0001e800014c7983 */ /* 0x004ea80000100800 */
[----:B------:R-:W2:Y:S04]  /*3510*/  LDL R78, [R1+0x1ec] ;  /* 0x0001ec00014e7983 */ /* 0x000ea80000100800 */
[----:B------:R-:W2:Y:S04]  /*3520*/  LDL R6, [R1+0x1f0] ;  /* 0x0001f00001067983 */ /* 0x000ea80000100800 */
[----:B---3--:R-:W3:Y:S04]  /*3530*/  LDL R80, [R1+0x1f4] ;  /* 0x0001f40001507983 */ /* 0x008ee80000100800 */
[----:B------:R-:W3:Y:S04]  /*3540*/  LDL R82, [R1+0x1f8] ;  /* 0x0001f80001527983 */ /* 0x000ee80000100800 */
[----:B----4-:R-:W4:Y:S04]  /*3550*/  LDL R84, [R1+0x1fc] ;  /* 0x0001fc0001547983 */ /* 0x010f280000100800 */
[----:B------:R-:W4:Y:S04]  /*3560*/  LDL R8, [R1+0x200] ;  /* 0x0002000001087983 */ /* 0x000f280000100800 */
[----:B------:R-:W4:Y:S04]  /*3570*/  LDL R86, [R1+0x204] ;  /* 0x0002040001567983 */ /* 0x000f280000100800 */
[----:B0-----:R-:W4:Y:S04]  /*3580*/  LDL R88, [R1+0x208] ;  /* 0x0002080001587983 */ /* 0x001f280000100800 */
        /* <DEDUP_REMOVED lines=116> */
[----:B------:R-:W4:Y:S01]  /*3cd0*/  LDL R81, [R1+0x3dc] ;  /* 0x0003dc0001517983 */ /* 0x000f220000100800 */
[----:B------:R-:W-:-:S03]  /*3ce0*/  ULOP3.LUT UR20, UR61, 0x1, URZ, 0xfc, !UPT ;  /* 0x000000013d147892 */ /* 0x000fc6000f8efc3f */
[----:B------:R0:W-:Y:S01]  /*3cf0*/  STL [R1+0x1e0], R4 ;  /* 0x0001e00401007387 */ /* 0x0001e20000100800 */
[----:B------:R-:W-:-:S03]  /*3d00*/  UISETP.NE.AND UP0, UPT, UR20, 0x3, UPT ;  /* 0x000000031400788c */ /* 0x000fc6000bf05270 */
[----:B------:R0:W-:Y:S04]  /*3d10*/  STL [R1+0x1e4], R74 ;  /* 0x0001e44a01007387 */ /* 0x0001e80000100800 */
[----:B--2---:R0:W-:Y:S04]  /*3d20*/  STL [R1+0x1e8], R76 ;  /* 0x0001e84c01007387 */ /* 0x0041e80000100800 */
[----:B------:R0:W-:Y:S04]  /*3d30*/  STL [R1+0x1ec], R78 ;  /* 0x0001ec4e01007387 */ /* 0x0001e80000100800 */
[----:B------:R0:W-:Y:S04]  /*3d40*/  STL [R1+0x1f0], R6 ;  /* 0x0001f00601007387 */ /* 0x0001e80000100800 */
[----:B---3--:R0:W-:Y:S04]  /*3d50*/  STL [R1+0x1f4], R80 ;  /* 0x0001f45001007387 */ /* 0x0081e80000100800 */
[----:B------:R0:W-:Y:S04]  /*3d60*/  STL [R1+0x1f8], R82 ;  /* 0x0001f85201007387 */ /* 0x0001e80000100800 */
[----:B----4-:R0:W-:Y:S04]  /*3d70*/  STL [R1+0x1fc], R84 ;  /* 0x0001fc5401007387 */ /* 0x0101e80000100800 */
[----:B------:R0:W-:Y:S04]  /*3d80*/  STL [R1+0x200], R8 ;  /* 0x0002000801007387 */ /* 0x0001e80000100800 */
        /* <DEDUP_REMOVED lines=118> */
[----:B------:R0:W-:Y:S01]  /*44f0*/  STL [R1+0x3dc], R81 ;  /* 0x0003dc5101007387 */ /* 0x0001e20000100800 */
[----:B------:R-:W-:Y:S06]  /*4500*/  BAR.ARV 0xf, 0x100 ;  /* 0x03c4000000007b1d */ /* 0x000fec0000002000 */
[----:B------:R-:W-:-:S13]  /*4510*/  PLOP3.LUT P1, PT, PT, PT, UP0, 0x80, 0x0 ;  /* 0x000000000000781c */ /* 0x000fda0003f2f008 */
[----:B0-----:R-:W-:Y:S05]  /*4520*/  @!P1 BRA `(.L_x_1913) ;  /* 0x0000000000049947 */ /* 0x001fea0003800000 */
[----:B------:R-:W-:Y:S01]  /*4530*/  BPT.TRAP 0x1 ;  /* 0x000000040000795c */ /* 0x000fe20000300000 */
.L_x_1913:
[----:B-----5:R-:W-:-:S05]  /*4540*/  LEA R5, R5, UR44, 0x3 ;  /* 0x0000002c05057c11 */ /* 0x020fca000f8e18ff */
[----:B------:R-:W-:-:S05]  /*4550*/  VIADD R4, R5, 0x38860 ;  /* 0x0003886005047836 */ /* 0x000fca0000000000 */
[----:B------:R-:W-:-:S04]  /*4560*/  PRMT R4, R7, 0x654, R4 ;  /* 0x0000065407047816 */ /* 0x000fc80000000004 */
[----:B------:R0:W-:Y:S02]  /*4570*/  SYNCS.ARRIVE.TRANS64.RED.A1T0 RZ, [R4+URZ], RZ ;  /* 0x000000ff04ff79a7 */ /* 0x0001e4000810043f */
[----:B0-----:R-:W-:-:S05]  /*4580*/  VIADD R4, R219, 0xfffffffe ;  /* 0xfffffffedb047836 */ /* 0x001fca0000000000 */
[----:B------:R-:W-:-:S13]  /*4590*/  ISETP.GE.AND P0, PT, R4, R0, PT ;  /* 0x000000000400720c */ /* 0x000fda0003f06270 */
[----:B------:R-:W-:Y:S05]  /*45a0*/  @!P0 BRA `(.L_x_1914) ;  /* 0x0000003c005c8947 */ /* 0x000fea0003800000 */
.L_x_1916:
[----:B------:R-:W2:Y:S04]  /*45b0*/  LDL R5, [R1+0x1c8] ;  /* 0x0001c80001057983 */ /* 0x000ea80000100800 */
[----:B------:R-:W3:Y:S04]  /*45c0*/  LDL.64 R122, [R1+0x280] ;  /* 0x00028000017a7983 */ /* 0x000ee80000100a00 */
[----:B------:R-:W4:Y:S04]  /*45d0*/  LDL.64 R104, [R1+0x2f0] ;  /* 0x0002f00001687983 */ /* 0x000f280000100a00 */
        /* <DEDUP_REMOVED lines=61> */
[----:B------:R-:W4:Y:S01]  /*49b0*/  LDL.64 R10, [R1+0x3d8] ;  /* 0x0003d800010a7983 */ /* 0x000f220000100a00 */
[----:B0-2---:R-:W-:-:S05]  /*49c0*/  IMAD R6, R5, 0x40, R22 ;  /* 0x0000004005067824 */ /* 0x005fca00078e0216 */
[----:B------:R-:W-:Y:S01]  /*49d0*/  LEA R128, R6, UR44, 0x2 ;  /* 0x0000002c06807c11 */ /* 0x000fe2000f8e10ff */
[----:B------:R-:W-:Y:S06]  /*49e0*/  BAR.SYNC.DEFER_BLOCKING 0xe, 0x100 ;  /* 0x0384000000007b1d */ /* 0x000fec0000010000 */
[----:B------:R-:W3:Y:S02]  /*49f0*/  LDS R6, [R128+0x38400] ;  /* 0x0384000080067984 */ /* 0x000ee40000000800 */
[C---:B---3--:R-:W-:Y:S01]  /*4a00*/  FMUL.FTZ R123, R6.reuse, R123 ;  /* 0x0000007b067b7220 */ /* 0x048fe20000410000 */
[----:B------:R-:W-:-:S05]  /*4a10*/  FMUL.FTZ R122, R6, R122 ;  /* 0x0000007a067a7220 */ /* 0x000fca0000410000 */
[----:B------:R4:W-:Y:S02]  /*4a20*/  STL.64 [R1+0x280], R122 ;  /* 0x0002807a01007387 */ /* 0x0009e40000100a00 */
[C---:B----4-:R-:W-:Y:S02]  /*4a30*/  FMUL.FTZ R122, R6.reuse, R104 ;  /* 0x00000068067a7220 */ /* 0x050fe40000410000 */
[----:B------:R-:W0:Y:S01]  /*4a40*/  LDS R104, [R128+0x38420] ;  /* 0x0384200080687984 */ /* 0x000e220000000800 */
[C---:B------:R-:W-:Y:S01]  /*4a50*/  FMUL.FTZ R131, R6.reuse, R131 ;  /* 0x0000008306837220 */ /* 0x040fe20000410000 */
        /* <DEDUP_REMOVED lines=55> */
[----:B------:R-:W-:Y:S01]  /*4dd0*/  FMUL.FTZ R100, R6, R100 ;  /* 0x0000006406647220 */ /* 0x000fe20000410000 */
[-C--:B------:R-:W-:Y:S01]  /*4de0*/  FMUL.FTZ R102, R102, R6.reuse ;  /* 0x0000000666667220 */ /* 0x080fe20000410000 */
[----:B------:R-:W-:Y:S01]  /*4df0*/  FMUL.FTZ R103, R103, R6 ;  /* 0x0000000667677220 */ /* 0x000fe20000410000 */
[C---:B------:R-:W-:Y:S01]  /*4e00*/  FMUL.FTZ R79, R6.reuse, R79 ;  /* 0x0000004f064f7220 */ /* 0x040fe20000410000 */
[----:B------:R-:W-:Y:S01]  /*4e10*/  FMUL.FTZ R78, R6, R78 ;  /* 0x0000004e064e7220 */ /* 0x000fe20000410000 */
[C---:B0-----:R-:W-:Y:S01]  /*4e20*/  FMUL.FTZ R77, R104.reuse, R77 ;  /* 0x0000004d684d7220 */ /* 0x041fe20000410000 */
        /* <DEDUP_REMOVED lines=63> */
[----:B------:R-:W-:Y:S04]  /*5220*/  STL.64 [R1+0x1f0], R130 ;  /* 0x0001f08201007387 */ /* 0x000fe80000100a00 */
        /* <DEDUP_REMOVED lines=31> */
[----:B------:R0:W-:Y:S04]  /*5420*/  STL.64 [R1+0x1f8], R74 ;  /* 0x0001f84a01007387 */ /* 0x0001e80000100a00 */
        /* <DEDUP_REMOVED lines=29> */
[----:B------:R2:W-:Y:S04]  /*5600*/  STL.64 [R1+0x3d8], R10 ;  /* 0x0003d80a01007387 */ /* 0x0005e80000100a00 */
[----:B0-----:R-:W3:Y:S04]  /*5610*/  LDL R74, [R1+0x1e4] ;  /* 0x0001e400014a7983 */ /* 0x001ee80000100800 */
[----:B------:R-:W4:Y:S04]  /*5620*/  LDL R76, [R1+0x1e8] ;  /* 0x0001e800014c7983 */ /* 0x000f280000100800 */
[----:B------:R-:W4:Y:S04]  /*5630*/  LDL R78, [R1+0x1ec] ;  /* 0x0001ec00014e7983 */ /* 0x000f280000100800 */
[----:B------:R-:W4:Y:S04]  /*5640*/  LDL R6, [R1+0x1f0] ;  /* 0x0001f00001067983 */ /* 0x000f280000100800 */
[----:B------:R-:W4:Y:S04]  /*5650*/  LDL R80, [R1+0x1f4] ;  /* 0x0001f40001507983 */ /* 0x000f280000100800 */
[----:B------:R-:W4:Y:S04]  /*5660*/  LDL R82, [R1+0x1f8] ;  /* 0x0001f80001527983 */ /* 0x000f280000100800 */
[----:B------:R-:W4:Y:S04]  /*5670*/  LDL R84, [R1+0x1fc] ;  /* 0x0001fc0001547983 */ /* 0x000f280000100800 */
[----:B-1----:R-:W4:Y:S04]  /*5680*/  LDL R8, [R1+0x200] ;  /* 0x0002000001087983 */ /* 0x002f280000100800 */
[----:B------:R-:W4:Y:S04]  /*5690*/  LDL R86, [R1+0x204] ;  /* 0x0002040001567983 */ /* 0x000f280000100800 */
[----:B------:R-:W4:Y:S04]  /*56a0*/  LDL R88, [R1+0x208] ;  /* 0x0002080001587983 */ /* 0x000f280000100800 */
[----:B------:R-:W4:Y:S04]  /*56b0*/  LDL R90, [R1+0x20c] ;  /* 0x00020c00015a7983 */ /* 0x000f280000100800 */
[----:B--2---:R-:W2:Y:S04]  /*56c0*/  LDL R10, [R1+0x210] ;  /* 0x00021000010a7983 */ /* 0x004ea80000100800 */
[----:B------:R-:W2:Y:S04]  /*56d0*/  LDL R92, [R1+0x214] ;  /* 0x00021400015c7983 */ /* 0x000ea80000100800 */
        /* <DEDUP_REMOVED lines=114> */
[----:B------:R-:W-:Y:S04]  /*5e00*/  STL [R1+0x1e0], R102 ;  /* 0x0001e06601007387 */ /* 0x000fe80000100800 */
        /* <DEDUP_REMOVED lines=11> */
[----:B--2---:R-:W-:Y:S04]  /*5ec0*/  STL [R1+0x210], R10 ;  /* 0x0002100a01007387 */ /* 0x004fe80000100800 */
        /* <DEDUP_REMOVED lines=77> */
[----:B------:R0:W-:Y:S04]  /*63a0*/  STL [R1+0x348], R27 ;  /* 0x0003481b01007387 */ /* 0x0001e80000100800 */
[----:B------:R-:W-:Y:S04]  /*63b0*/  STL [R1+0x34c], R29 ;  /* 0x00034c1d01007387 */ /* 0x000fe80000100800 */
[----:B------:R-:W-:Y:S04]  /*63c0*/  STL [R1+0x350], R56 ;  /* 0x0003503801007387 */ /* 0x000fe80000100800 */
[----:B------:R1:W-:Y:S04]  /*63d0*/  STL [R1+0x354], R31 ;  /* 0x0003541f01007387 */ /* 0x0003e80000100800 */
[----:B------:R-:W-:Y:S04]  /*63e0*/  STL [R1+0x358], R33 ;  /* 0x0003582101007387 */ /* 0x000fe80000100800 */
[----:B------:R2:W-:Y:S04]  /*63f0*/  STL [R1+0x35c], R35 ;  /* 0x00035c2301007387 */ /* 0x0005e80000100800 */
        /* <DEDUP_REMOVED lines=27> */
[----:B------:R-:W-:Y:S04]  /*65b0*/  STL [R1+0x3cc], R77 ;  /* 0x0003cc4d01007387 */ /* 0x000fe80000100800 */
[----:B------:R4:W-:Y:S04]  /*65c0*/  STL [R1+0x3d0], R72 ;  /* 0x0003d04801007387 */ /* 0x0009e80000100800 */
[----:B------:R4:W-:Y:S04]  /*65d0*/  STL [R1+0x3d4], R79 ;  /* 0x0003d44f01007387 */ /* 0x0009e80000100800 */
[----:B------:R-:W-:Y:S04]  /*65e0*/  STL [R1+0x3d8], R81 ;  /* 0x0003d85101007387 */ /* 0x000fe80000100800 */
[----:B------:R4:W-:Y:S04]  /*65f0*/  STL [R1+0x3dc], R83 ;  /* 0x0003dc5301007387 */ /* 0x0009e80000100800 */
[----:B0-----:R-:W4:Y:S04]  /*6600*/  LDL.128 R24, [R1+0x1e0] ;  /* 0x0001e00001187983 */ /* 0x001f280000100c00 */
[----:B-1----:R-:W4:Y:S04]  /*6610*/  LDL.128 R28, [R1+0x1f0] ;  /* 0x0001f000011c7983 */ /* 0x002f280000100c00 */
[----:B--2---:R-:W2:Y:S04]  /*6620*/  LDL.128 R32, [R1+0x200] ;  /* 0x0002000001207983 */ /* 0x004ea80000100c00 */
[----:B---3--:R-:W2:Y:S04]  /*6630*/  LDL.128 R36, [R1+0x210] ;  /* 0x0002100001247983 */ /* 0x008ea80000100c00 */
[----:B----4-:R-:W2:Y:S04]  /*6640*/  LDL.128 R40, [R1+0x220] ;  /* 0x0002200001287983 */ /* 0x010ea80000100c00 */
[----:B------:R-:W2:Y:S04]  /*6650*/  LDL.128 R44, [R1+0x230] ;  /* 0x00023000012c7983 */ /* 0x000ea80000100c00 */
        /* <DEDUP_REMOVED lines=25> */
[----:B------:R-:W2:Y:S01]  /*67f0*/  LDL.128 R148, [R1+0x3d0] ;  /* 0x0003d00001947983 */ /* 0x000ea20000100c00 */
[----:B------:R-:W-:-:S02]  /*6800*/  VIADD R6, R5, 0x1 ;  /* 0x0000000105067836 */ /* 0x000fc40000000000 */
[----:B------:R-:W-:Y:S01]  /*6810*/  IMAD.MOV.U32 R9, RZ, RZ, 0x40000040 ;  /* 0x40000040ff097424 */ /* 0x000fe200078e00ff */
[----:B------:R-:W3:Y:S02]  /*6820*/  LDL R5, [R1+0x1d0] ;  /* 0x0001d00001057983 */ /* 0x000ee40000100800 */
[----:B------:R-:W-:Y:S02]  /*6830*/  ISETP.NE.AND P0, PT, R6, 0x2, PT ;  /* 0x000000020600780c */ /* 0x000fe40003f05270 */
[----:B------:R0:W-:Y:S01]  /*6840*/  STL [R1+0x1c8], R6 ;  /* 0x0001c80601007387 */ /* 0x0001e20000100800 */
[----:B------:R-:W-:-:S10]  /*6850*/  R2UR UR15, R9 ;  /* 0x00000000090f72ca */ /* 0x000fd400000e0000 */
[----:B0-----:R-:W-:-:S04]  /*6860*/  @!P0 IMAD.MOV.U32 R6, RZ, RZ, RZ ;  /* 0x000000ffff068224 */ /* 0x001fc800078e00ff */
[----:B------:R-:W-:-:S05]  /*6870*/  IMAD R8, R6, 0x1000, R3 ;  /* 0x0000100006087824 */ /* 0x000fca00078e0203 */
[C---:B------:R-:W-:Y:S01]  /*6880*/  R2UR UR14, R8.reuse ;  /* 0x00000000080e72ca */ /* 0x040fe200000e0000 */
[----:B------:R-:W-:Y:S02]  /*6890*/  VIADD R10, R8, 0x80 ;  /* 0x00000080080a7836 */ /* 0x000fe40000000000 */
[----:B------:R-:W-:-:S03]  /*68a0*/  IMAD.MOV.U32 R11, RZ, RZ, 0x40000040 ;  /* 0x40000040ff0b7424 */ /* 0x000fc600078e00ff */
[----:B------:R-:W-:Y:S02]  /*68b0*/  R2UR UR18, R10 ;  /* 0x000000000a1272ca */ /* 0x000fe400000e0000 */
[----:B------:R-:W-:Y:S01]  /*68c0*/  R2UR UR19, R11 ;  /* 0x000000000b1372ca */ /* 0x000fe200000e0000 */
[----:B--2---:R-:W-:-:S06]  /*68d0*/  WARPGROUP.ARRIVE ;  /* 0x00000000000079c5 */ /* 0x004fcc0000000000 */
[----:B------:R-:W-:Y:S01]  /*68e0*/  HGMMA.64x256x16.F32 R24, gdesc[UR12].tnspB, R24, gsb0 ;  /* 0x43e000000c1879f0 */ /* 0x000fe20008000818 */
[----:B------:R-:W-:Y:S02]  /*68f0*/  VIADD R10, R8, 0x100 ;  /* 0x00000100080a7836 */ /* 0x000fe40000000000 */
[----:B------:R-:W-:-:S03]  /*6900*/  IMAD.MOV.U32 R11, RZ, RZ, 0x40000040 ;  /* 0x40000040ff0b7424 */ /* 0x000fc600078e00ff */
[----:B------:R-:W-:Y:S02]  /*6910*/  R2UR UR6, R10 ;  /* 0x000000000a0672ca */ /* 0x000fe400000e0000 */
[----:B------:R-:W-:Y:S01]  /*6920*/  R2UR UR7, R11 ;  /* 0x000000000b0772ca */ /* 0x000fe200000e0000 */
        /* <DEDUP_REMOVED lines=39> */
[----:B------:R-:W2:Y:S01]  /*6ba0*/  @!P0 LDL R8, [R1+0x1cc] ;  /* 0x0001cc0001088983 */ /* 0x000ea20000100800 */
[----:B------:R-:W-:-:S03]  /*6bb0*/  WARPGROUP.DEPBAR.LE gsb0, 0x0 ;  /* 0x00008000000079c5 */ /* 0x000fc60000010000 */
        /* <DEDUP_REMOVED lines=34> */
[----:B------:R-:W-:Y:S04]  /*6de0*/  @!P0 STL [R1+0x1c8], RZ ;  /* 0x0001c8ff01008387 */ /* 0x000fe80000100800 */
[----:B------:R0:W5:Y:S01]  /*6df0*/  LDL R9, [R1+0x1c8] ;  /* 0x0001c80001097983 */ /* 0x0001620000100800 */
        /* <DEDUP_REMOVED lines=68> */
[----:B------:R-:W2:Y:S04]  /*7240*/  LDL R10, [R1+0x1e0] ;  /* 0x0001e000010a7983 */ /* 0x000ea80000100800 */
[----:B-1----:R-:W2:Y:S04]  /*7250*/  LDL R80, [R1+0x1e4] ;  /* 0x0001e40001507983 */ /* 0x002ea80000100800 */
[----:B------:R-:W2:Y:S04]  /*7260*/  LDL R82, [R1+0x1e8] ;  /* 0x0001e80001527983 */ /* 0x000ea80000100800 */
[----:B----4-:R-:W4:Y:S04]  /*7270*/  LDL R84, [R1+0x1ec] ;  /* 0x0001ec0001547983 */ /* 0x010f280000100800 */
[----:B------:R-:W4:Y:S04]  /*7280*/  LDL R12, [R1+0x1f0] ;  /* 0x0001f000010c7983 */ /* 0x000f280000100800 */
[----:B------:R-:W4:Y:S04]  /*7290*/  LDL R86, [R1+0x1f4] ;  /* 0x0001f40001567983 */ /* 0x000f280000100800 */
[----:B---3--:R-:W3:Y:S04]  /*72a0*/  LDL R88, [R1+0x1f8] ;  /* 0x0001f80001587983 */ /* 0x008ee80000100800 */
[----:B------:R-:W3:Y:S04]  /*72b0*/  LDL R90, [R1+0x1fc] ;  /* 0x0001fc00015a7983 */ /* 0x000ee80000100800 */
[----:B------:R-:W3:Y:S04]  /*72c0*/  LDL R14, [R1+0x200] ;  /* 0x00020000010e7983 */ /* 0x000ee80000100800 */
[----:B0-----:R-:W3:Y:S04]  /*72d0*/  LDL R92, [R1+0x204] ;  /* 0x00020400015c7983 */ /* 0x001ee80000100800 */
[----:B------:R-:W3:Y:S04]  /*72e0*/  LDL R94, [R1+0x208] ;  /* 0x00020800015e7983 */ /* 0x000ee80000100800 */
        /* <DEDUP_REMOVED lines=116> */
[----:B------:R-:W2:Y:S01]  /*7a30*/  LDL R89, [R1+0x3dc] ;  /* 0x0003dc0001597983 */ /* 0x000ea20000100800 */
[----:B------:R-:W-:-:S03]  /*7a40*/  VIADD R6, R5, 0x1 ;  /* 0x0000000105067836 */ /* 0x000fc60000000000 */
[----:B------:R0:W-:Y:S04]  /*7a50*/  STL [R1+0x1e0], R10 ;  /* 0x0001e00a01007387 */ /* 0x0001e80000100800 */
[----:B------:R0:W-:Y:S04]  /*7a60*/  STL [R1+0x1d0], R6 ;  /* 0x0001d00601007387 */ /* 0x0001e80000100800 */
[----:B------:R0:W-:Y:S04]  /*7a70*/  STL [R1+0x1e4], R80 ;  /* 0x0001e45001007387 */ /* 0x0001e80000100800 */
[----:B------:R0:W-:Y:S04]  /*7a80*/  STL [R1+0x1e8], R82 ;  /* 0x0001e85201007387 */ /* 0x0001e80000100800 */
[----:B----4-:R0:W-:Y:S04]  /*7a90*/  STL [R1+0x1ec], R84 ;  /* 0x0001ec5401007387 */ /* 0x0101e80000100800 */
[----:B------:R0:W-:Y:S04]  /*7aa0*/  STL [R1+0x1f0], R12 ;  /* 0x0001f00c01007387 */ /* 0x0001e80000100800 */
[----:B------:R0:W-:Y:S04]  /*7ab0*/  STL [R1+0x1f4], R86 ;  /* 0x0001f45601007387 */ /* 0x0001e80000100800 */
[----:B---3--:R0:W-:Y:S04]  /*7ac0*/  STL [R1+0x1f8], R88 ;  /* 0x0001f85801007387 */ /* 0x0081e80000100800 */
[----:B------:R0:W-:Y:S04]  /*7ad0*/  STL [R1+0x1fc], R90 ;  /* 0x0001fc5a01007387 */ /* 0x0001e80000100800 */
[----:B------:R0:W-:Y:S04]  /*7ae0*/  STL [R1+0x200], R14 ;  /* 0x0002000e01007387 */ /* 0x0001e80000100800 */
[----:B------:R0:W-:Y:S04]  /*7af0*/  STL [R1+0x204], R92 ;  /* 0x0002045c01007387 */ /* 0x0001e80000100800 */
[----:B------:R0:W-:Y:S04]  /*7b00*/  STL [R1+0x208], R94 ;  /* 0x0002085e01007387 */ /* 0x0001e80000100800 */
[----:B--2---:R0:W-:Y:S04]  /*7b10*/  STL [R1+0x20c], R96 ;  /* 0x00020c6001007387 */ /* 0x0041e80000100800 */
        /* <DEDUP_REMOVED lines=116> */
[----:B------:R-:W-:-:S05]  /*8260*/  @!P0 LOP3.LUT R8, R8, 0x1, RZ, 0x3c, !PT ;  /* 0x0000000108088812 */ /* 0x000fca00078e3cff */
[----:B------:R0:W-:Y:S01]  /*8270*/  @!P0 STL [R1+0x1cc], R8 ;  /* 0x0001cc0801008387 */ /* 0x0001e20000100800 */
[----:B------:R-:W-:Y:S06]  /*8280*/  BAR.ARV 0xf, 0x100 ;  /* 0x03c4000000007b1d */ /* 0x000fec0000002000 */
[C---:B------:R-:W-:Y:S01]  /*8290*/  ISETP.GT.AND P0, PT, R4.reuse, R0, PT ;  /* 0x000000000400720c */ /* 0x040fe20003f04270 */
[----:B------:R-:W-:Y:S01]  /*82a0*/  VIADD R4, R4, 0xffffffff ;  /* 0xffffffff04047836 */ /* 0x000fe20000000000 */
[----:B------:R-:W-:Y:S11]  /*82b0*/  @!P1 BRA `(.L_x_1915) ;  /* 0x0000000000049947 */ /* 0x000ff60003800000 */
[----:B------:R-:W-:Y:S01]  /*82c0*/  BPT.TRAP 0x1 ;  /* 0x000000040000795c */ /* 0x000fe20000300000 */
.L_x_1915:
[----:B-----5:R-:W-:-:S05]  /*82d0*/  LEA R9, R9, UR44, 0x3 ;  /* 0x0000002c09097c11 */ /* 0x020fca000f8e18ff */
[----:B0-----:R-:W-:-:S05]  /*82e0*/  VIADD R6, R9, 0x38860 ;  /* 0x0003886009067836 */ /* 0x001fca0000000000 */
[----:B------:R-:W-:-:S04]  /*82f0*/  PRMT R6, R7, 0x654, R6 ;  /* 0x0000065407067816 */ /* 0x000fc80000000006 */
[----:B------:R0:W-:Y:S01]  /*8300*/  SYNCS.ARRIVE.TRANS64.RED.A1T0 RZ, [R6+URZ], RZ ;  /* 0x000000ff06ff79a7 */ /* 0x0001e2000810043f */
[----:B------:R-:W-:Y:S05]  /*8310*/  @P0 BRA `(.L_x_1916) ;  /* 0xffffffc000a40947 */ /* 0x000fea000383ffff */
.L_x_1914:
[----:B------:R-:W2:Y:S04]  /*8320*/  LDL R119, [R1+0x1c8] ;  /* 0x0001c80001777983 */ /* 0x000ea80000100800 */
[----:B------:R-:W3:Y:S04]  /*8330*/  LDL.64 R122, [R1+0x1e0] ;  /* 0x0001e000017a7983 */ /* 0x000ee80000100a00 */
[----:B------:R-:W4:Y:S04]  /*8340*/  LDL.64 R106, [R1+0x290] ;  /* 0x00029000016a7983 */ /* 0x000f280000100a00 */
[----:B------:R-:W5:Y:S04]  /*8350*/  LDL.64 R10, [R1+0x368] ;  /* 0x00036800010a7983 */ /* 0x000f680000100a00 */
        /* <DEDUP_REMOVED lines=60> */
[----:B0-----:R-:W5:Y:S04]  /*8720*/  LDL.64 R6, [R1+0x3d8] ;  /* 0x0003d80001067983 */ /* 0x001f680000100a00 */
[----:B------:R-:W5:Y:S04]  /*8730*/  LDL R3, [R1+0x1d0] ;  /* 0x0001d00001037983 */ /* 0x000f680000100800 */
[----:B------:R-:W5:Y:S01]  /*8740*/  LDL R0, [R1+0x1c8] ;  /* 0x0001c80001007983 */ /* 0x000f620000100800 */
[----:B--2---:R-:W-:-:S05]  /*8750*/  IMAD R118, R119, 0x40, R22 ;  /* 0x0000004077767824 */ /* 0x004fca00078e0216 */
        /* <DEDUP_REMOVED lines=8> */
[C---:B-----5:R-:W-:Y:S01]  /*87e0*/  FMUL.FTZ R125, R118.reuse, R125 ;  /* 0x0000007d767d7220 */ /* 0x060fe20000410000 */
        /* <DEDUP_REMOVED lines=33> */
[C---:B0-----:R-:W-:Y:S01]  /*8a00*/  FMUL.FTZ R11, R106.reuse, R11 ;  /* 0x0000000b6a0b7220 */ /* 0x041fe20000410000 */
[----:B------:R-:W-:Y:S01]  /*8a10*/  FMUL.FTZ R10, R106, R10 ;  /* 0x0000000a6a0a7220 */ /* 0x000fe20000410000 */
[C---:B------:R-:W-:Y:S01]  /*8a20*/  FMUL.FTZ R102, R118.reuse, R102 ;  /* 0x0000006676667220 */ /* 0x040fe20000410000 */
[C---:B------:R-:W-:Y:S01]  /*8a30*/  FMUL.FTZ R101, R118.reuse, R101 ;  /* 0x0000006576657220 */ /* 0x040fe20000410000 */
[C---:B------:R-:W-:Y:S01]  /*8a40*/  FMUL.FTZ R100, R118.reuse, R100 ;  /* 0x0000006476647220 */ /* 0x040fe20000410000 */
[C---:B------:R-:W-:Y:S01]  /*8a50*/  FMUL.FTZ R99, R118.reuse, R99 ;  /* 0x0000006376637220 */ /* 0x040fe20000410000 */
[----:B------:R0:W-:Y:S01]  /*8a60*/  STL.64 [R1+0x368], R10 ;  /* 0x0003680a01007387 */ /* 0x0001e20000100a00 */
        /* <DEDUP_REMOVED lines=85> */
[----:B0-----:R-:W-:-:S02]  /*8fc0*/  VIADD R10, R3, 0x1 ;  /* 0x00000001030a7836 */ /* 0x001fc40000000000 */
[----:B------:R-:W-:Y:S01]  /*8fd0*/  VIADD R0, R0, 0x1 ;  /* 0x0000000100007836 */ /* 0x000fe20000000000 */
[----:B------:R0:W-:Y:S04]  /*8fe0*/  STL.64 [R1+0x1f0], R124 ;  /* 0x0001f07c01007387 */ /* 0x0001e80000100a00 */
        /* <DEDUP_REMOVED lines=61> */
[----:B------:R0:W-:Y:S04]  /*93c0*/  STL [R1+0x1d0], R10 ;  /* 0x0001d00a01007387 */ /* 0x0001e80000100800 */
[----:B------:R0:W-:Y:S01]  /*93d0*/  STL [R1+0x1c8], R0 ;  /* 0x0001c80001007387 */ /* 0x0001e20000100800 */
[----:B------:R-:W-:Y:S06]  /*93e0*/  BAR.ARV 0xf, 0x100 ;  /* 0x03c4000000007b1d */ /* 0x000fec0000002000 */
[----:B------:R-:W-:Y:S01]  /*93f0*/  ISETP.NE.AND P0, PT, R0, 0x2, PT ;  /* 0x000000020000780c */ /* 0x000fe20003f05270 */
[----:B------:R-:W-:Y:S01]  /*9400*/  BSSY B0, `(.L_x_1917) ;  /* 0x0000007000007945 */ /* 0x000fe20003800000 */
[----:B------:R-:W-:-:S11]  /*9410*/  IMAD.MOV.U32 R3, RZ, RZ, 0x1 ;  /* 0x00000001ff037424 */ /* 0x000fd600078e00ff */
[----:B0-----:R-:W-:Y:S05]  /*9420*/  @P0 BRA `(.L_x_1918) ;  /* 0x0000000000100947 */ /* 0x001fea0003800000 */
[----:B------:R-:W2:Y:S04]  /*9430*/  LDL R0, [R1+0x1cc] ;  /* 0x0001cc0001007983 */ /* 0x000ea80000100800 */
[----:B------:R0:W-:Y:S01]  /*9440*/  STL [R1+0x1c8], RZ ;  /* 0x0001c8ff01007387 */ /* 0x0001e20000100800 */
[----:B--2---:R-:W-:-:S05]  /*9450*/  LOP3.LUT R0, R0, 0x1, RZ, 0x3c, !PT ;  /* 0x0000000100007812 */ /* 0x004fca00078e3cff */
[----:B------:R0:W-:Y:S02]  /*9460*/  STL [R1+0x1cc], R0 ;  /* 0x0001cc0001007387 */ /* 0x0001e40000100800 */
.L_x_1918:
[----:B------:R-:W-:Y:S05]  /*9470*/  BSYNC B0 ;  /* 0x0000000000007941 */ /* 0x000fea0003800000 */
.L_x_1917:
[----:B------:R-:W-:Y:S05]  /*9480*/  BRA `(.L_x_1912) ;  /* 0x0000018c00287947 */ /* 0x000fea0003800000 */
.L_x_1905:
[----:B------:R-:W-:Y:S01]  /*9490*/  UIADD3 UR4, UP3, UR38, 0x38860, URZ ;  /* 0x0003886026047890 */ /* 0x000fe2000ff7e03f */
[----:B------:R-:W-:Y:S01]  /*94a0*/  IMAD.MOV.U32 R9, RZ, RZ, R7 ;  /* 0x000000ffff097224 */ /* 0x000fe200078e0007 */
[----:B------:R-:W-:Y:S01]  /*94b0*/  UIADD3 UR7, UP2, UR38, 0x38850, URZ ;  /* 0x0003885026077890 */ /* 0x000fe2000ff5e03f */
[----:B------:R-:W-:Y:S01]  /*94c0*/  IMAD.MOV.U32 R8, RZ, RZ, 0x100 ;  /* 0x00000100ff087424 */ /* 0x000fe200078e00ff */
[----:B------:R-:W-:Y:S01]  /*94d0*/  UIADD3.X UR5, URZ, UR39, URZ, UP3, !UPT ;  /* 0x000000273f057290 */ /* 0x000fe20009ffe43f */
[----:B------:R-:W-:Y:S01]  /*94e0*/  IMAD.U32 R4, RZ, RZ, UR61 ;  /* 0x0000003dff047e24 */ /* 0x000fe2000f8e00ff */
[----:B------:R-:W-:Y:S01]  /*94f0*/  UIADD3 UR10, UP1, UR38, 0x38830, URZ ;  /* 0x00038830260a7890 */ /* 0x000fe2000ff3e03f */
[----:B------:R-:W-:Y:S01]  /*9500*/  IMAD.MOV.U32 R5, RZ, RZ, 0x80 ;  /* 0x00000080ff057424 */ /* 0x000fe200078e00ff */
[----:B------:R-:W-:Y:S01]  /*9510*/  UIADD3 UR9, UP0, UR38, 0x38840, URZ ;  /* 0x0003884026097890 */ /* 0x000fe2000ff1e03f */
[----:B------:R1:W-:Y:S01]  /*9520*/  STL.64 [R1+0x30], R8 ;  /* 0x0000300801007387 */ /* 0x0003e20000100a00 */
[----:B------:R-:W-:Y:S01]  /*9530*/  UIADD3.X UR8, URZ, UR39, URZ, UP2, !UPT ;  /* 0x000000273f087290 */ /* 0x000fe200097fe43f */
[----:B------:R-:W-:Y:S01]  /*9540*/  IMAD.MOV.U32 R6, RZ, RZ, 0x80 ;  /* 0x00000080ff067424 */ /* 0x000fe200078e00ff */
[----:B------:R-:W-:Y:S01]  /*9550*/  ULDC UR11, c[0x0][0x448] ;  /* 0x00011200000b7ab9 */ /* 0x000fe20000000800 */
[----:B0-----:R-:W-:Y:S01]  /*9560*/  IMAD.U32 R0, RZ, RZ, UR7 ;  /* 0x00000007ff007e24 */ /* 0x001fe2000f8e00ff */
[----:B------:R-:W-:Y:S01]  /*9570*/  UIADD3.X UR7, URZ, UR39, URZ, UP0, !UPT ;  /* 0x000000273f077290 */ /* 0x000fe200087fe43f */
[----:B------:R-:W-:Y:S01]  /*9580*/  IMAD.U32 R10, RZ, RZ, UR61 ;  /* 0x0000003dff0a7e24 */ /* 0x000fe2000f8e00ff */
[----:B------:R-:W-:Y:S01]  /*9590*/  UISETP.NE.AND UP4, UPT, UR11, 0x1, UPT ;  /* 0x000000010b00788c */ /* 0x000fe2000bf85270 */
[----:B------:R-:W-:Y:S01]  /*95a0*/  IMAD.MOV.U32 R11, RZ, RZ, 0x80 ;  /* 0x00000080ff0b7424 */ /* 0x000fe200078e00ff */
[----:B------:R0:W-:Y:S01]  /*95b0*/  STL.128 [R1], R4 ;  /* 0x0000000401007387 */ /* 0x0001e20000100c00 */
[----:B------:R-:W-:Y:S01]  /*95c0*/  IMAD.U32 R3, RZ, RZ, UR8 ;  /* 0x00000008ff037e24 */ /* 0x000fe2000f8e00ff */
[----:B------:R-:W-:Y:S01]  /*95d0*/  USHF.L.U32 UR6, UR59, 0x6, URZ ;  /* 0x000000063b067899 */ /* 0x000fe2000800063f */
[----:B-1----:R-:W-:Y:S01]  /*95e0*/  IMAD.U32 R8, RZ, RZ, UR4 ;  /* 0x00000004ff087e24 */ /* 0x002fe2000f8e00ff */
[----:B------:R-:W-:Y:S01]  /*95f0*/  UIADD3.X UR4, URZ, UR39, URZ, UP1, !UPT ;  /* 0x000000273f047290 */ /* 0x000fe20008ffe43f */
[----:B------:R-:W-:Y:S01]  /*9600*/  IMAD.U32 R9, RZ, RZ, UR5 ;  /* 0x00000005ff097e24 */ /* 0x000fe2000f8e00ff */
[----:B------:R1:W-:Y:S01]  /*9610*/  STL.64 [R1+0x28], R10 ;  /* 0x0000280a01007387 */ /* 0x0003e20000100a00 */
[----:B------:R-:W-:Y:S01]  /*9620*/  IMAD.U32 R12, RZ, RZ, UR59 ;  /* 0x0000003bff0c7e24 */ /* 0x000fe2000f8e00ff */
[----:B------:R-:W-:Y:S01]  /*9630*/  ULDC UR45, c[0x0][0x288] ;  /* 0x0000a200002d7ab9 */ /* 0x000fe20000000800 */
[----:B------:R-:W-:Y:S01]  /*9640*/  @UP4 UIADD3 UR8, UR6, 0x3f, URZ ;  /* 0x0000003f06084890 */ /* 0x000fe2000fffe03f */
[----:B------:R2:W-:Y:S01]  /*9650*/  STL [R1+0x10], RZ ;  /* 0x000010ff01007387 */ /* 0x0005e20000100800 */
[----:B------:R-:W-:Y:S01]  /*9660*/  UIADD3 UR40, UR47, 0x1, -UR45 ;  /* 0x000000012f287890 */ /* 0x000fe2000fffe82d */
[----:B------:R-:W-:Y:S01]  /*9670*/  IADD3 R48, P0, R2, 0x28, RZ ;  /* 0x0000002802307810 */ /* 0x000fe20007f1e0ff */
[----:B------:R-:W-:Y:S01]  /*9680*/  UP2UR UR41, UPR, URZ, 0x10 ;  /* 0x000000103f297883 */ /* 0x000fe20008000000 */
[----:B------:R2:W-:Y:S01]  /*9690*/  STL [R1+0x50], R12 ;  /* 0x0000500c01007387 */ /* 0x0005e20000100800 */
[----:B0-----:R-:W-:-:S02]  /*96a0*/  IMAD.MOV.U32 R6, RZ, RZ, R8 ;  /* 0x000000ffff067224 */ /* 0x001fc400078e0008 */
[----:B------:R-:W-:Y:S01]  /*96b0*/  IMAD.MOV.U32 R7, RZ, RZ, R9 ;  /* 0x000000ffff077224 */ /* 0x000fe200078e0009 */
[----:B------:R2:W-:Y:S01]  /*96c0*/  STL [R1+0x38], RZ ;  /* 0x000038ff01007387 */ /* 0x0005e20000100800 */
[----:B------:R-:W-:Y:S02]  /*96d0*/  IMAD.MOV.U32 R4, RZ, RZ, R0 ;  /* 0x000000ffff047224 */ /* 0x000fe400078e0000 */
[----:B------:R-:W-:Y:S02]  /*96e0*/  IMAD.MOV.U32 R5, RZ, RZ, R3 ;  /* 0x000000ffff057224 */ /* 0x000fe400078e0003 */
[----:B------:R-:W-:Y:S01]  /*96f0*/  IMAD.U32 R8, RZ, RZ, UR10 ;  /* 0x0000000aff087e24 */ /* 0x000fe2000f8e00ff */
[----:B------:R-:W-:Y:S01]  /*9700*/  @UP4 ULDC UR10, c[0x0][0x450] ;  /* 0x00011400000a4ab9 */ /* 0x000fe20000000800 */
[----:B------:R-:W-:Y:S01]  /*9710*/  IMAD.U32 R9, RZ, RZ, UR4 ;  /* 0x00000004ff097e24 */ /* 0x000fe2000f8e00ff */
[----:B------:R-:W-:Y:S01]  /*9720*/  ULDC.64 UR4, c[0x0][0xad8] ;  /* 0x0002b60000047ab9 */ /* 0x000fe20000000a00 */
[----:B-1----:R-:W-:Y:S01]  /*9730*/  IMAD.U32 R10, RZ, RZ, UR9 ;  /* 0x00000009ff0a7e24 */ /* 0x002fe2000f8e00ff */
[----:B------:R-:W-:Y:S01]  /*9740*/  UISETP.GE.AND UP0, UPT, UR5, 0x1, UPT ;  /* 0x000000010500788c */ /* 0x000fe2000bf06270 */
[----:B------:R-:W-:Y:S01]  /*9750*/  IMAD.U32 R11, RZ, RZ, UR7 ;  /* 0x00000007ff0b7e24 */ /* 0x000fe2000f8e00ff */
[----:B------:R2:W-:Y:S01]  /*9760*/  STL.128 [R1+0x40], R4 ;  /* 0x0000400401007387 */ /* 0x0005e20000100c00 */
[----:B------:R-:W-:Y:S01]  /*9770*/  @UP4 ULDC UR9, c[0x0][0x44c] ;  /* 0x0001130000094ab9 */ /* 0x000fe20000000800 */
[----:B------:R-:W-:Y:S01]  /*9780*/  UIADD3 UR7, UR6, 0x3f, URZ ;  /* 0x0000003f06077890 */ /* 0x000fe2000fffe03f */
[----:B------:R-:W-:Y:S01]  /*9790*/  IMAD.X R49, RZ, RZ, R18, P0 ;  /* 0x000000ffff317224 */ /* 0x000fe200000e0612 */
[----:B------:R2:W-:Y:S01]  /*97a0*/  STL.64 [R1+0x18], R8 ;  /* 0x0000180801007387 */ /* 0x0005e20000100a00 */
[----:B------:R-:W-:Y:S01]  /*97b0*/  UIMAD.WIDE.U32 UR8, UR8, UR9, URZ ;  /* 0x00000009080872a5 */ /* 0x000fe2000f8e003f */
[----:B------:R-:W-:Y:S01]  /*97c0*/  PLOP3.LUT P1, PT, PT, PT, UP0, 0x40, 0x0 ;  /* 0x000000000000781c */ /* 0x000fe20003f2e808 */
[----:B------:R-:W-:Y:S01]  /*97d0*/  UP2UR UR43, UPR, URZ, 0x1 ;  /* 0x000000013f2b7883 */ /* 0x000fe20008000000 */
[----:B------:R2:W-:Y:S01]  /*97e0*/  STL.64 [R1+0x20], R10 ;  /* 0x0000200a01007387 */ /* 0x0005e20000100a00 */
[----:B------:R-:W-:-:S04]  /*97f0*/  @UP4 USHF.R.U32.HI UR7, URZ, UR10, UR9 ;  /* 0x0000000a3f074299 */ /* 0x000fc80008011609 */
[----:B------:R-:W-:-:S04]  /*9800*/  UIADD3 UR8, UR40, UR7, URZ ;  /* 0x0000000728087290 */ /* 0x000fc8000fffe03f */
[----:B------:R-:W-:Y:S02]  /*9810*/  UIADD3 UR4, UR8, UR4, URZ ;  /* 0x0000000408047290 */ /* 0x000fe4000fffe03f */
[----:B------:R-:W-:Y:S10]  /*9820*/  @P1 BRA `(.L_x_1919) ;  /* 0x0000000000441947 */ /* 0x000ff40003800000 */
        /* <DEDUP_REMOVED lines=10> */
.L_x_1920:
[----:B------:R-:W-:-:S11]  /*98d0*/  UISETP.NE.AND UP0, UPT, UR5, 0x1, UPT ;  /* 0x000000010500788c */ /* 0x000fd6000bf05270 */
[----:B------:R-:W-:Y:S02]  /*98e0*/  @UP0 ULDC.64 UR10, c[0x0][0xae0] ;  /* 0x0002b800000a0ab9 */ /* 0x000fe40000000a00 */
[----:B------:R-:W-:-:S04]  /*98f0*/  UIMAD.WIDE.U32 UR8, UR7, UR10, URZ ;  /* 0x0000000a070872a5 */ /* 0x000fc8000f8e003f */
[----:B------:R-:W-:-:S12]  /*9900*/  @UP0 USHF.R.U32.HI UR7, URZ, UR11, UR9 ;  /* 0x0000000b3f070299 */ /* 0x000fd80008011609 */
.L_x_1921:
[----:B------:R-:W-:-:S04]  /*9910*/  UIMAD UR7, UR7, UR5, UR5 ;  /* 0x00000005070772a4 */ /* 0x000fc8000f8e0205 */
[----:B------:R-:W-:-:S04]  /*9920*/  UISETP.LT.AND UP0, UPT, UR4, UR7, UPT ;  /* 0x000000070400728c */ /* 0x000fc8000bf01270 */
[----:B------:R-:W-:-:S12]  /*9930*/  USEL UR4, UR4, UR7, UP0 ;  /* 0x0000000704047287 */ /* 0x000fd80008000000 */
.L_x_1919:
[----:B------:R-:W-:Y:S02]  /*9940*/  UISETP.NE.AND UP0, UPT, UR41, URZ, UPT ;  /* 0x0000003f2900728c */ /* 0x000fe4000bf05270 */
[----:B------:R-:W-:Y:S02]  /*9950*/  UIADD3 UR10, UR47, 0x3f, URZ ;  /* 0x0000003f2f0a7890 */ /* 0x000fe4000fffe03f */
[----:B------:R-:W-:Y:S02]  /*9960*/  UIADD3 UR4, UR4, 0x3f, URZ ;  /* 0x0000003f04047890 */ /* 0x000fe4000fffe03f */
[----:B------:R-:W-:Y:S02]  /*9970*/  UISETP.GE.AND UP1, UPT, UR5, 0x1, UPT ;  /* 0x000000010500788c */ /* 0x000fe4000bf26270 */
[----:B------:R-:W-:Y:S02]  /*9980*/  USHF.R.S32.HI UR11, URZ, 0x1f, UR10 ;  /* 0x0000001f3f0b7899 */ /* 0x000fe4000801140a */
[----:B------:R-:W-:Y:S01]  /*9990*/  USHF.R.S32.HI UR7, URZ, 0x1f, UR4 ;  /* 0x0000001f3f077899 */ /* 0x000fe20008011404 */
[----:B------:R-:W-:Y:S01]  /*99a0*/  @UP0 ULDC UR8, c[0x0][0x44c] ;  /* 0x0001130000080ab9 */ /* 0x000fe20000000800 */
[----:B------:R-:W-:Y:S01]  /*99b0*/  ULEA.HI UR11, UR11, UR10, URZ, 0x6 ;  /* 0x0000000a0b0b7291 */ /* 0x000fe2000f8f303f */
[----:B------:R-:W-:Y:S01]  /*99c0*/  PLOP3.LUT P0, PT, PT, PT, UP1, 0x40, 0x0 ;  /* 0x000000000000781c */ /* 0x000fe20003f0e818 */
[----:B------:R-:W-:-:S02]  /*99d0*/  UIMAD.WIDE.U32 UR8, UR6, UR8, URZ ;  /* 0x00000008060872a5 */ /* 0x000fc4000f8e003f */
[----:B------:R-:W-:Y:S01]  /*99e0*/  ULEA.HI UR7, UR7, UR4, URZ, 0x6 ;  /* 0x0000000407077291 */ /* 0x000fe2000f8f303f */
[----:B------:R-:W-:Y:S01]  /*99f0*/  @UP0 ULDC UR12, c[0x0][0x450] ;  /* 0x00011400000c0ab9 */ /* 0x000fe20000000800 */
[----:B------:R-:W-:Y:S02]  /*9a00*/  UIADD3 UR45, UR47, -UR45, URZ ;  /* 0x8000002d2f2d7290 */ /* 0x000fe4000fffe03f */
[----:B------:R-:W-:Y:S02]  /*9a10*/  USHF.R.S32.HI UR11, URZ, 0x6, UR11 ;  /* 0x000000063f0b7899 */ /* 0x000fe4000801140b */
        /* <DEDUP_REMOVED lines=8> */
[----:B------:R-:W-:Y:S02]  /*9aa0*/  UMOV UR4, UR6 ;  /* 0x0000000600047c82 */ /* 0x000fe40008000000 */
        /* <DEDUP_REMOVED lines=10> */
.L_x_1923:
[----:B------:R-:W-:-:S11]  /*9b50*/  UISETP.NE.AND UP0, UPT, UR5, 0x1, UPT ;  /* 0x000000010500788c */ /* 0x000fd6000bf05270 */
[----:B------:R-:W-:Y:S02]  /*9b60*/  @UP0 ULDC.64 UR10, c[0x0][0xae0] ;  /* 0x0002b800000a0ab9 */ /* 0x000fe40000000a00 */
[----:B------:R-:W-:-:S04]  /*9b70*/  UIMAD.WIDE.U32 UR6, UR4, UR10, URZ ;  /* 0x0000000a040672a5 */ /* 0x000fc8000f8e003f */
[----:B------:R-:W-:-:S12]  /*9b80*/  @UP0 USHF.R.U32.HI UR4, URZ, UR11, UR7 ;  /* 0x0000000b3f040299 */ /* 0x000fd80008011607 */
.L_x_1924:
[----:B------:R-:W-:-:S04]  /*9b90*/  UIMAD UR4, UR4, UR5, URZ ;  /* 0x00000005040472a4 */ /* 0x000fc8000f8e023f */
[----:B------:R-:W-:-:S04]  /*9ba0*/  UISETP.LT.AND UP0, UPT, UR8, UR4, UPT ;  /* 0x000000040800728c */ /* 0x000fc8000bf01270 */
[----:B------:R-:W-:-:S12]  /*9bb0*/  USEL UR8, UR8, UR4, !UP0 ;  /* 0x0000000408087287 */ /* 0x000fd8000c000000 */
.L_x_1922:
[----:B------:R-:W-:Y:S01]  /*9bc0*/  USHF.R.S32.HI UR4, URZ, 0x1f, UR8 ;  /* 0x0000001f3f047899 */ /* 0x000fe20008011408 */
[----:B------:R-:W-:-:S03]  /*9bd0*/  PRMT R3, RZ, 0x7610, R3 ;  /* 0x00007610ff037816 */ /* 0x000fc60000000003 */
[----:B------:R-:W-:-:S04]  /*9be0*/  ULEA.HI UR4, UR4, UR8, URZ, 0x6 ;  /* 0x0000000804047291 */ /* 0x000fc8000f8f303f */
[----:B------:R-:W-:-:S04]  /*9bf0*/  USHF.R.S32.HI UR4, URZ, 0x6, UR4 ;  /* 0x000000063f047899 */ /* 0x000fc80008011404 */
[----:B------:R-:W-:-:S04]  /*9c00*/  UISETP.LT.AND UP0, UPT, URZ, UR4, UPT ;  /* 0x000000043f00728c */ /* 0x000fc8000bf01270 */
[----:B------:R-:W-:-:S04]  /*9c10*/  USEL UR42, URZ, UR4, !UP0 ;  /* 0x000000043f2a7287 */ /* 0x000fc8000c000000 */
[----:B------:R-:W-:-:S06]  /*9c20*/  UISETP.GT.AND UP0, UPT, UR46, UR42, UPT ;  /* 0x0000002a2e00728c */ /* 0x000fcc000bf04270 */
[----:B------:R-:W-:-:S13]  /*9c30*/  PLOP3.LUT P0, PT, PT, PT, UP0, 0x80, 0x0 ;  /* 0x000000000000781c */ /* 0x000fda0003f0f008 */
[----:B------:R-:W-:Y:S05]  /*9c40*/  @!P0 BRA `(.L_x_1912) ;  /* 0x0000018400388947 */ /* 0x000fea0003800000 */
[----:B------:R-:W0:Y:S01]  /*9c50*/  SHFL.IDX PT, R0, R194, RZ, 0x1f ;  /* 0x00001fffc2007589 */ /* 0x000e2200000e0000 */
[----:B------:R-:W-:Y:S01]  /*9c60*/  UIADD3 UR6, UR44, 0x26400, URZ ;  /* 0x000264002c067890 */ /* 0x000fe2000fffe03f */
[----:B------:R-:W-:Y:S01]  /*9c70*/  IMAD.MOV.U32 R13, RZ, RZ, 0x40000040 ;  /* 0x40000040ff0d7424 */ /* 0x000fe200078e00ff */
[----:B------:R-:W-:Y:S01]  /*9c80*/  UIADD3 UR4, UR44, 0x20400, URZ ;  /* 0x000204002c047890 */ /* 0x000fe2000fffe03f */
[----:B------:R-:W1:Y:S01]  /*9c90*/  S2R R56, SR_TID.X ;  /* 0x0000000000387919 */ /* 0x000e620000002100 */
[----:B------:R-:W-:Y:S01]  /*9ca0*/  UIADD3 UR8, UR44, 0x400, URZ ;  /* 0x000004002c087890 */ /* 0x000fe2000fffe03f */
[----:B------:R-:W-:Y:S01]  /*9cb0*/  IMAD.MOV.U32 R15, RZ, RZ, 0x40000040 ;  /* 0x40000040ff0f7424 */ /* 0x000fe200078e00ff */
[----:B------:R-:W-:Y:S01]  /*9cc0*/  USHF.R.U32.HI UR6, URZ, 0x4, UR6 ;  /* 0x000000043f067899 */ /* 0x000fe20008011606 */
[----:B--2---:R-:W-:Y:S01]  /*9cd0*/  IMAD.MOV.U32 R7, RZ, RZ, 0x40000040 ;  /* 0x40000040ff077424 */ /* 0x004fe200078e00ff */
[----:B------:R-:W-:Y:S01]  /*9ce0*/  USHF.R.U32.HI UR4, URZ, 0x4, UR4 ;  /* 0x000000043f047899 */ /* 0x000fe20008011604 */
[C---:B------:R-:W-:Y:S01]  /*9cf0*/  IADD3 R42, P5, R2.reuse, 0x88, RZ ;  /* 0x00000088022a7810 */ /* 0x040fe20007fbe0ff */
[----:B------:R-:W-:Y:S01]  /*9d00*/  USHF.R.U32.HI UR7, URZ, 0x4, UR8 ;  /* 0x000000043f077899 */ /* 0x000fe20008011608 */
[----:B------:R-:W-:Y:S01]  /*9d10*/  IMAD.MOV.U32 R8, RZ, RZ, 0x1 ;  /* 0x00000001ff087424 */ /* 0x000fe200078e00ff */
[----:B------:R-:W-:Y:S01]  /*9d20*/  ULOP3.LUT UR6, UR6, 0x3fff, URZ, 0xc0, !UPT ;  /* 0x00003fff06067892 */ /* 0x000fe2000f8ec03f */
[----:B------:R-:W-:Y:S01]  /*9d30*/  IMAD.MOV.U32 R9, RZ, RZ, RZ ;  /* 0x000000ffff097224 */ /* 0x000fe200078e00ff */
[----:B------:R-:W-:Y:S01]  /*9d40*/  ULOP3.LUT UR4, UR4, 0x3fff, URZ, 0xc0, !UPT ;  /* 0x00003fff04047892 */ /* 0x000fe2000f8ec03f */
[----:B------:R-:W-:Y:S01]  /*9d50*/  IMAD.X R55, RZ, RZ, R18, P5 ;  /* 0x000000ffff377224 */ /* 0x000fe200028e0612 */
[----:B------:R-:W-:Y:S01]  /*9d60*/  UIADD3 UR9, UP0, UR38, 0x38400, URZ ;  /* 0x0003840026097890 */ /* 0x000fe2000ff1e03f */
[----:B------:R-:W-:Y:S01]  /*9d70*/  IMAD.MOV.U32 R10, RZ, RZ, 0x1 ;  /* 0x00000001ff0a7424 */ /* 0x000fe200078e00ff */
[----:B------:R-:W-:Y:S01]  /*9d80*/  ULOP3.LUT UR7, UR7, 0x3fff, URZ, 0xc0, !UPT ;  /* 0x00003fff07077892 */ /* 0x000fe2000f8ec03f */
[----:B------:R-:W-:Y:S01]  /*9d90*/  IMAD.MOV.U32 R11, RZ, RZ, RZ ;  /* 0x000000ffff0b7224 */ /* 0x000fe200078e00ff */
[----:B------:R-:W-:Y:S01]  /*9da0*/  ULOP3.LUT UR6, UR6, 0x10000, URZ, 0xfc, !UPT ;  /* 0x0001000006067892 */ /* 0x000fe2000f8efc3f */
[----:B------:R-:W-:Y:S01]  /*9db0*/  IADD3 R46, P1, R2, 0x98, RZ ;  /* 0x00000098022e7810 */ /* 0x000fe20007f3e0ff */
[----:B------:R-:W-:Y:S01]  /*9dc0*/  ULOP3.LUT UR4, UR4, 0x10000, URZ, 0xfc, !UPT ;  /* 0x0001000004047892 */ /* 0x000fe2000f8efc3f */
[C---:B0-----:R-:W-:Y:S01]  /*9dd0*/  LEA.HI R3, R0.reuse, R0, RZ, 0x1 ;  /* 0x0000000000037211 */ /* 0x041fe200078f08ff */
[----:B------:R-:W-:Y:S01]  /*9de0*/  UIADD3.X UR10, URZ, UR39, URZ, UP0, !UPT ;  /* 0x000000273f0a7290 */ /* 0x000fe200087fe43f */
[----:B------:R-:W-:Y:S01]  /*9df0*/  IMAD.U32 R4, RZ, RZ, UR9 ;  /* 0x00000009ff047e24 */ /* 0x000fe2000f8e00ff */
[----:B------:R-:W-:Y:S01]  /*9e00*/  ULOP3.LUT UR7, UR7, 0x10000, URZ, 0xfc, !UPT ;  /* 0x0001000007077892 */ /* 0x000fe2000f8efc3f */
[----:B------:R-:W-:Y:S01]  /*9e10*/  LOP3.LUT R3, R3, 0x6, RZ, 0xc0, !PT ;  /* 0x0000000603037812 */ /* 0x000fe200078ec0ff */
[----:B------:R-:W-:Y:S01]  /*9e20*/  IMAD.U32 R6, RZ, RZ, UR4 ;  /* 0x00000004ff067e24 */ /* 0x000fe2000f8e00ff */
[----:B------:R-:W-:Y:S01]  /*9e30*/  UIADD3 UR4, UR44, 0x36400, URZ ;  /* 0x000364002c047890 */ /* 0x000fe2000fffe03f */
[----:B------:R-:W-:Y:S01]  /*9e40*/  IMAD.U32 R5, RZ, RZ, UR10 ;  /* 0x0000000aff057e24 */ /* 0x000fe2000f8e00ff */
[----:B------:R-:W-:Y:S01]  /*9e50*/  UIADD3 UR5, UR44, 0x22400, URZ ;  /* 0x000224002c057890 */ /* 0x000fe2000fffe03f */
[----:B------:R-:W-:Y:S01]  /*9e60*/  IMAD.IADD R0, R0, 0x1, -R3 ;  /* 0x0000000100007824 */ /* 0x000fe200078e0a03 */
[----:B------:R-:W-:Y:S01]  /*9e70*/  ULOP3.LUT UP0, URZ, UR4, 0x3ff, URZ, 0xc0, !UPT ;  /* 0x000003ff043f7892 */ /* 0x000fe2000f80c03f */
[----:B------:R-:W-:Y:S01]  /*9e80*/  IMAD.U32 R3, RZ, RZ, UR6 ;  /* 0x00000006ff037e24 */ /* 0x000fe2000f8e00ff */
[----:B------:R-:W-:Y:S01]  /*9e90*/  USHF.R.U32.HI UR5, URZ, 0x4, UR5 ;  /* 0x000000043f057899 */ /* 0x000fe20008011605 */
[----:B-1----:R-:W-:Y:S01]  /*9ea0*/  VIADD R12, R56, 0xffffff80 ;  /* 0xffffff80380c7836 */ /* 0x002fe20000000000 */
[----:B------:R-:W-:Y:S01]  /*9eb0*/  LEA R0, R0, UR8, 0xf ;  /* 0x0000000800007c11 */ /* 0x000fe2000f8e78ff */
[----:B------:R-:W-:Y:S01]  /*9ec0*/  IMAD.U32 R14, RZ, RZ, UR7 ;  /* 0x00000007ff0e7e24 */ /* 0x000fe2000f8e00ff */
[----:B------:R-:W-:Y:S01]  /*9ed0*/  STL.64 [R1+0x58], R4 ;  /* 0x0000580401007387 */ /* 0x000fe20000100a00 */
[----:B------:R-:W-:Y:S01]  /*9ee0*/  ULOP3.LUT UR5, UR5, 0x3fff, URZ, 0xc0, !UPT ;  /* 0x00003fff05057892 */ /* 0x000fe2000f8ec03f */
[----:B------:R-:W-:Y:S01]  /*9ef0*/  SHF.R.U32.HI R0, RZ, 0x4, R0 ;  /* 0x00000004ff007819 */ /* 0x000fe20000011600 */
[----:B------:R-:W-:Y:S01]  /*9f00*/  IMAD.X R47, RZ, RZ, R18, P1 ;  /* 0x000000ffff2f7224 */ /* 0x000fe200008e0612 */
[----:B------:R0:W-:Y:S01]  /*9f10*/  STL [R1+0x74], R12 ;  /* 0x0000740c01007387 */ /* 0x0001e20000100800 */
[----:B------:R-:W-:Y:S01]  /*9f20*/  PLOP3.LUT P5, PT, PT, PT, UP0, 0x80, 0x0 ;  /* 0x000000000000781c */ /* 0x000fe20003faf008 */
[----:B------:R-:W-:Y:S01]  /*9f30*/  ULOP3.LUT UR5, UR5, 0x10000, URZ, 0xfc, !UPT ;  /* 0x0001000005057892 */ /* 0x000fe2000f8efc3f */
[----:B------:R-:W-:Y:S01]  /*9f40*/  LOP3.LUT R0, R0, 0x3fff, RZ, 0xc0, !PT ;  /* 0x00003fff00007812 */ /* 0x000fe200078ec0ff */
[----:B------:R-:W-:Y:S01]  /*9f50*/  STL.64 [R1+0x78], R6 ;  /* 0x0000780601007387 */ /* 0x000fe20000100a00 */
[----:B------:R-:W-:-:S02]  /*9f60*/  IADD3 R44, P6, R2, 0x90, RZ ;  /* 0x00000090022c7810 */ /* 0x000fc40007fde0ff */
[----:B------:R-:W-:Y:S01]  /*9f70*/  LOP3.LUT R0, R0, 0x2000000, RZ, 0xfc, !PT ;  /* 0x0200000000007812 */ /* 0x000fe200078efcff */
[----:B------:R1:W-:Y:S01]  /*9f80*/  STL.128 [R1+0x60], R8 ;  /* 0x0000600801007387 */ /* 0x0003e20000100c00 */
[C---:B------:R-:W-:Y:S01]  /*9f90*/  IADD3 R40, P0, R2.reuse, 0x80, RZ ;  /* 0x0000008002287810 */ /* 0x040fe20007f1e0ff */
[----:B0-----:R-:W-:Y:S01]  /*9fa0*/  IMAD.MOV.U32 R12, RZ, RZ, R3 ;  /* 0x000000ffff0c7224 */ /* 0x001fe200078e0003 */
[C---:B------:R-:W-:Y:S01]  /*9fb0*/  IADD3 R35, P4, R2.reuse, 0x78, RZ ;  /* 0x0000007802237810 */ /* 0x040fe20007f9e0ff */
[--C-:B------:R-:W-:Y:S01]  /*9fc0*/  IMAD.X R57, RZ, RZ, R18.reuse, P6 ;  /* 0x000000ffff397224 */ /* 0x100fe200030e0612 */
[C---:B------:R-:W-:Y:S01]  /*9fd0*/  IADD3 R28, P3, R2.reuse, 0x74, RZ ;  /* 0x00000074021c7810 */ /* 0x040fe20007f7e0ff */
[----:B------:R-:W-:Y:S01]  /*9fe0*/  IMAD.MOV.U32 R3, RZ, RZ, R207 ;  /* 0x000000ffff037224 */ /* 0x000fe200078e00cf */
[----:B------:R-:W-:Y:S01]  /*9ff0*/  STL.128 [R1+0x90], R12 ;  /* 0x0000900c01007387 */ /* 0x000fe20000100c00 */
[C---:B------:R-:W-:Y:S01]  /*a000*/  IADD3 R34, P2, R2.reuse, 0x68, RZ ;  /* 0x0000006802227810 */ /* 0x040fe20007f5e0ff */
[--C-:B------:R-:W-:Y:S01]  /*a010*/  IMAD.X R53, RZ, RZ, R18.reuse, P0 ;  /* 0x000000ffff357224 */ /* 0x100fe200000e0612 */
[C---:B------:R-:W-:Y:S01]  /*a020*/  IADD3 R33, P1, R2.reuse, 0x60, RZ ;  /* 0x0000006002217810 */ /* 0x040fe20007f3e0ff */
[--C-:B------:R-:W-:Y:S01]  /*a030*/  IMAD.X R54, RZ, RZ, R18.reuse, P4 ;  /* 0x000000ffff367224 */ /* 0x100fe200020e0612 */
[----:B------:R-:W-:Y:S01]  /*a040*/  IADD3 R24, P6, R2, 0x58, RZ ;  /* 0x0000005802187810 */ /* 0x000fe20007fde0ff */
[----:B------:R-:W-:-:S02]  /*a050*/  IMAD.X R29, RZ, RZ, R18, P3 ;  /* 0x000000ffff1d7224 */ /* 0x000fc400018e0612 */
[----:B------:R-:W-:Y:S02]  /*a060*/  IMAD.X R45, RZ, RZ, R18, P2 ;  /* 0x000000ffff2d7224 */ /* 0x000fe400010e0612 */
[----:B-1----:R-:W-:Y:S02]  /*a070*/  IMAD.U32 R8, RZ, RZ, UR5 ;  /* 0x00000005ff087e24 */ /* 0x002fe4000f8e00ff */
[----:B------:R-:W-:Y:S02]  /*a080*/  IMAD.MOV.U32 R9, RZ, RZ, 0x40000040 ;  /* 0x40000040ff097424 */ /* 0x000fe400078e00ff */
[----:B------:R-:W-:Y:S02]  /*a090*/  IMAD.MOV.U32 R10, RZ, RZ, R0 ;  /* 0x000000ffff0a7224 */ /* 0x000fe400078e0000 */
[----:B------:R-:W-:Y:S02]  /*a0a0*/  IMAD.MOV.U32 R11, RZ, RZ, 0x40000040 ;  /* 0x40000040ff0b7424 */ /* 0x000fe400078e00ff */
[----:B------:R-:W-:-:S02]  /*a0b0*/  IMAD.MOV.U32 R0, RZ, RZ, R206 ;  /* 0x000000ffff007224 */ /* 0x000fc400078e00ce */
[--C-:B------:R-:W-:Y:S01]  /*a0c0*/  IMAD.X R52, RZ, RZ, R18.reuse, P1 ;  /* 0x000000ffff347224 */ /* 0x100fe200008e0612 */
[----:B------:R0:W-:Y:S01]  /*a0d0*/  STL.128 [R1+0x80], R8 ;  /* 0x0000800801007387 */ /* 0x0001e20000100c00 */
[----:B------:R-:W-:Y:S02]  /*a0e0*/  IMAD.X R25, RZ, RZ, R18, P6 ;  /* 0x000000ffff197224 */ /* 0x000fe400030e0612 */
[----:B0-----:R-:W-:Y:S01]  /*a0f0*/  IMAD.MOV.U32 R10, RZ, RZ, R227 ;  /* 0x000000ffff0a7224 */ /* 0x001fe200078e00e3 */
        /* <DEDUP_REMOVED lines=17> */
.L_x_1926:
[----:B------:R-:W2:Y:S02]  /*a210*/  LDL R7, [R1+0x74] ;  /* 0x0000740001077983 */ /* 0x000ea40000100800 */
[----:B--2---:R-:W-:-:S04]  /*a220*/  SHF.R.S32.HI R0, RZ, 0x1f, R7 ;  /* 0x0000001fff007819 */ /* 0x004fc80000011407 */
[CC--:B------:R-:W-:Y:S02]  /*a230*/  LEA.HI R3, R0.reuse, R7.reuse, RZ, 0x4 ;  /* 0x0000000700037211 */ /* 0x0c0fe400078f20ff */
[----:B------:R-:W-:Y:S02]  /*a240*/  LEA.HI R0, R0, R7, RZ, 0x5 ;  /* 0x0000000700007211 */ /* 0x000fe400078f28ff */
[----:B------:R-:W-:Y:S02]  /*a250*/  SHF.R.S32.HI R4, RZ, 0x4, R3 ;  /* 0x00000004ff047819 */ /* 0x000fe40000011403 */
[----:B------:R-:W-:Y:S02]  /*a260*/  SHF.R.S32.HI R0, RZ, 0x5, R0 ;  /* 0x00000005ff007819 */ /* 0x000fe40000011400 */
[C---:B------:R-:W-:Y:S02]  /*a270*/  LEA.HI R5, R3.reuse, R4, RZ, 0x1 ;  /* 0x0000000403057211 */ /* 0x040fe400078f08ff */
[----:B------:R-:W-:-:S02]  /*a280*/  LOP3.LUT R3, R3, 0xfffffff0, RZ, 0xc0, !PT ;  /* 0xfffffff003037812 */ /* 0x000fc400078ec0ff */
[----:B------:R-:W-:-:S03]  /*a290*/  LOP3.LUT R5, R5, 0x1ffffffe, RZ, 0xc0, !PT ;  /* 0x1ffffffe05057812 */ /* 0x000fc600078ec0ff */
[----:B------:R-:W-:Y:S02]  /*a2a0*/  IMAD.IADD R3, R7, 0x1, -R3 ;  /* 0x0000000107037824 */ /* 0x000fe400078e0a03 */
[----:B------:R-:W-:-:S04]  /*a2b0*/  IMAD.IADD R5, R4, 0x1, -R5 ;  /* 0x0000000104057824 */ /* 0x000fc800078e0a05 */
[----:B------:R-:W-:-:S07]  /*a2c0*/  IMAD.SHL.U32 R10, R5, 0x8, RZ ;  /* 0x00000008050a7824 */ /* 0x000fce00078e00ff */
.L_x_1925:
[----:B------:R-:W2:Y:S01]  /*a2d0*/  LDL R43, [R1+0x1d4] ;  /* 0x0001d400012b7983 */ /* 0x000ea20000100800 */
[----:B------:R-:W-:Y:S01]  /*a2e0*/  SHF.R.S32.HI R4, RZ, 0x1f, R3 ;  /* 0x0000001fff047819 */ /* 0x000fe20000011403 */
[----:B------:R-:W0:Y:S01]  /*a2f0*/  LDC.64 R38, c[0x0][0xad0] ;  /* 0x0002b400ff267b82 */ /* 0x000e220000000a00 */
[----:B------:R-:W-:Y:S01]  /*a300*/  IADD3 R7, P0, R2, 0xfc, RZ ;  /* 0x000000fc02077810 */ /* 0x000fe20007f1e0ff */
[----:B------:R1:W-:Y:S01]  /*a310*/  STL.64 [R1+0xc0], R24 ;  /* 0x0000c01801007387 */ /* 0x0003e20000100a00 */
[----:B------:R-:W-:Y:S01]  /*a320*/  LEA.HI R4, R4, R3, RZ, 0x3 ;  /* 0x0000000304047211 */ /* 0x000fe200078f18ff */
[----:B------:R-:W-:Y:S01]  /*a330*/  IMAD.U32 R14, RZ, RZ, UR38 ;  /* 0x00000026ff0e7e24 */ /* 0x000fe2000f8e00ff */
[----:B------:R-:W-:Y:S01]  /*a340*/  IADD3 R30, P3, R2, 0xa0, RZ ;  /* 0x000000a0021e7810 */ /* 0x000fe20007f7e0ff */
[----:B------:R-:W-:Y:S01]  /*a350*/  IMAD.X R8, RZ, RZ, R18, P0 ;  /* 0x000000ffff087224 */ /* 0x000fe200000e0612 */
[C---:B------:R-:W-:Y:S01]  /*a360*/  LOP3.LUT R6, R4.reuse, 0xfffffff8, RZ, 0xc0, !PT ;  /* 0xfffffff804067812 */ /* 0x040fe200078ec0ff */
[----:B------:R-:W-:Y:S01]  /*a370*/  IMAD.SHL.U32 R4, R4, 0x40, RZ ;  /* 0x0000004004047824 */ /* 0x000fe200078e00ff */
[----:B------:R-:W-:Y:S01]  /*a380*/  IADD3 R50, P2, R2, 0xb0, RZ ;  /* 0x000000b002327810 */ /* 0x000fe20007f5e0ff */
[----:B------:R-:W-:Y:S01]  /*a390*/  IMAD.U32 R15, RZ, RZ, UR39 ;  /* 0x00000027ff0f7e24 */ /* 0x000fe2000f8e00ff */
[----:B------:R-:W-:Y:S01]  /*a3a0*/  STL.64 [R1+0xb0], R22 ;  /* 0x0000b01601007387 */ /* 0x000fe20000100a00 */
[----:B------:R-:W-:Y:S01]  /*a3b0*/  IMAD.IADD R3, R3, 0x1, -R6 ;  /* 0x0000000103037824 */ /* 0x000fe200078e0a06 */
[----:B------:R-:W-:Y:S01]  /*a3c0*/  LOP3.LUT R11, R4, 0xfffffe00, RZ, 0xc0, !PT ;  /* 0xfffffe00040b7812 */ /* 0x000fe200078ec0ff */
[----:B-1----:R-:W1:Y:S01]  /*a3d0*/  LDC R24, c[0x0][0x288] ;  /* 0x0000a200ff187b82 */ /* 0x002e620000000800 */
[----:B------:R-:W-:Y:S01]  /*a3e0*/  IADD3 R6, P1, R2, 0x70, RZ ;  /* 0x0000007002067810 */ /* 0x000fe20007f3e0ff */
[C---:B------:R-:W-:Y:S01]  /*a3f0*/  IMAD.SHL.U32 R5, R3.reuse, 0x40, RZ ;  /* 0x0000004003057824 */ /* 0x040fe200078e00ff */
[----:B------:R-:W-:Y:S01]  /*a400*/  LOP3.LUT P0, RZ, R3, 0x2, RZ, 0xc0, !PT ;  /* 0x0000000203ff7812 */ /* 0x000fe2000780c0ff */
[----:B------:R-:W-:Y:S01]  /*a410*/  IMAD R0, R0, 0x400, R11 ;  /* 0x0000040000007824 */ /* 0x000fe200078e020b */
[----:B------:R-:W-:Y:S01]  /*a420*/  STL.U8 [R1+0xc8], RZ ;  /* 0x0000c8ff01007387 */ /* 0x000fe20000100000 */
[----:B------:R-:W-:Y:S01]  /*a430*/  IMAD.X R13, RZ, RZ, R18, P1 ;  /* 0x000000ffff0d7224 */ /* 0x000fe200008e0612 */
[----:B------:R-:W-:Y:S01]  /*a440*/  LOP3.LUT R5, R5, 0x1c0, RZ, 0xc0, !PT ;  /* 0x000001c005057812 */ /* 0x000fe200078ec0ff */
[----:B------:R-:W-:Y:S01]  /*a450*/  IMAD.MOV.U32 R12, RZ, RZ, 0x10 ;  /* 0x00000010ff0c7424 */ /* 0x000fe200078e00ff */
[----:B------:R-:W-:Y:S01]  /*a460*/  LOP3.LUT P1, RZ, R3, 0x4, RZ, 0xc0, !PT ;  /* 0x0000000403ff7812 */ /* 0x000fe2000782c0ff */
[----:B0-----:R-:W-:Y:S01]  /*a470*/  IMAD.MOV.U32 R26, RZ, RZ, R39 ;  /* 0x000000ffff1a7224 */ /* 0x001fe200078e0027 */
[----:B------:R-:W-:Y:S01]  /*a480*/  LOP3.LUT R9, R5, 0x8, R10, 0xf8, !PT ;  /* 0x0000000805097812 */ /* 0x000fe200078ef80a */
[----:B------:R-:W-:Y:S01]  /*a490*/  IMAD.X R31, RZ, RZ, R18, P3 ;  /* 0x000000ffff1f7224 */ /* 0x000fe200018e0612 */
[----:B------:R-:W-:Y:S01]  /*a4a0*/  SHF.R.U32.HI R4, RZ, 0x3, R5 ;  /* 0x00000003ff047819 */ /* 0x000fe20000011605 */
[----:B------:R-:W-:Y:S01]  /*a4b0*/  IMAD.MOV.U32 R5, RZ, RZ, R8 ;  /* 0x000000ffff057224 */ /* 0x000fe200078e0008 */
[----:B------:R-:W0:Y:S01]  /*a4c0*/  LDC.64 R10, c[0x0][0xae0] ;  /* 0x0002b800ff0a7b82 */ /* 0x000e220000000a00 */
[----:B------:R-:W-:Y:S01]  /*a4d0*/  SEL R12, R12, 0xfffffff0, !P0 ;  /* 0xfffffff00c0c7807 */ /* 0x000fe20004000000 */
[----:B------:R-:W-:Y:S01]  /*a4e0*/  IMAD.X R51, RZ, RZ, R18, P2 ;  /* 0x000000ffff337224 */ /* 0x000fe200010e0612 */
[----:B------:R-:W-:Y:S01]  /*a4f0*/  LOP3.LUT R9, R9, R4, RZ, 0x3c, !PT ;  /* 0x0000000409097212 */ /* 0x000fe200078e3cff */
[----:B------:R-:W-:Y:S01]  /*a500*/  IMAD.MOV.U32 R4, RZ, RZ, R7 ;  /* 0x000000ffff047224 */ /* 0x000fe200078e0007 */
[----:B------:R-:W-:Y:S01]  /*a510*/  STL.128 [R1+0x110], R28 ;  /* 0x0001101c01007387 */ /* 0x000fe20000100c00 */
[----:B------:R-:W-:Y:S01]  /*a520*/  IMAD.MOV.U32 R7, RZ, RZ, R13 ;  /* 0x000000ffff077224 */ /* 0x000fe200078e000d */
[----:B------:R-:W-:Y:S01]  /*a530*/  BSSY B0, `(.L_x_1927) ;  /* 0x0000021000007945 */ /* 0x000fe20003800000 */
[----:B------:R-:W-:Y:S01]  /*a540*/  IMAD.IADD R3, R0, 0x1, R9 ;  /* 0x0000000100037824 */ /* 0x000fe200078e0209 */
[----:B------:R-:W-:Y:S01]  /*a550*/  STL.64 [R1+0xb8], R50 ;  /* 0x0000b83201007387 */ /* 0x000fe20000100a00 */
[----:B------:R-:W3:Y:S01]  /*a560*/  LDC.64 R8, c[0x0][0xad8] ;  /* 0x0002b600ff087b82 */ /* 0x000ee20000000a00 */
[----:B------:R-:W-:-:S02]  /*a570*/  IMAD.MOV.U32 R13, RZ, RZ, 0x20 ;  /* 0x00000020ff0d7424 */ /* 0x000fc400078e00ff */
[----:B------:R4:W-:Y:S01]  /*a580*/  STL.128 [R1+0x100], R4 ;  /* 0x0001000401007387 */ /* 0x0009e20000100c00 */
[----:B------:R-:W-:Y:S02]  /*a590*/  IMAD.WIDE.U32 R20, R3, 0x2, R14 ;  /* 0x0000000203147825 */ /* 0x000fe400078e000e */
[----:B------:R-:W-:Y:S01]  /*a5a0*/  SEL R13, R13, 0xffffffe0, !P1 ;  /* 0xffffffe00d0d7807 */ /* 0x000fe20004800000 */
[----:B------:R0:W-:Y:S01]  /*a5b0*/  STL.U8 [R1+0x120], RZ ;  /* 0x000120ff01007387 */ /* 0x0001e20000100000 */
[----:B------:R-:W-:Y:S01]  /*a5c0*/  IMAD.U32 R25, RZ, RZ, UR47 ;  /* 0x0000002fff197e24 */ /* 0x000fe2000f8e00ff */
[----:B------:R-:W-:Y:S01]  /*a5d0*/  IADD3 R20, P0, R20, 0x36400, RZ ;  /* 0x0003640014147810 */ /* 0x000fe20007f1e0ff */
[----:B------:R-:W-:Y:S01]  /*a5e0*/  IMAD.MOV.U32 R36, RZ, RZ, RZ ;  /* 0x000000ffff247224 */ /* 0x000fe200078e00ff */
[----:B------:R0:W-:Y:S01]  /*a5f0*/  STL.64 [R1+0xa0], R12 ;  /* 0x0000a00c01007387 */ /* 0x0001e20000100a00 */
[----:B------:R-:W-:Y:S02]  /*a600*/  VIADD R191, R56, 0xffffff80 ;  /* 0xffffff8038bf7836 */ /* 0x000fe40000000000 */
[----:B------:R-:W-:-:S02]  /*a610*/  IMAD.X R21, RZ, RZ, R21, P0 ;  /* 0x000000ffff157224 */ /* 0x000fc400000e0615 */
[----:B0-----:R-:W-:Y:S01]  /*a620*/  IMAD.MOV.U32 R39, RZ, RZ, R11 ;  /* 0x000000ffff277224 */ /* 0x001fe200078e000b */
[----:B------:R0:W-:Y:S01]  /*a630*/  STL [R1+0xcc], R191 ;  /* 0x0000ccbf01007387 */ /* 0x0001e20000100800 */
[----:B----4-:R-:W4:Y:S01]  /*a640*/  LDC R6, c[0x0][0x450] ;  /* 0x00011400ff067b82 */ /* 0x010f220000000800 */
[----:B------:R-:W-:Y:S02]  /*a650*/  IMAD.MOV.U32 R7, RZ, RZ, R38 ;  /* 0x000000ffff077224 */ /* 0x000fe400078e0026 */
[----:B------:R0:W-:Y:S01]  /*a660*/  STL.64 [R1+0xa8], R20 ;  /* 0x0000a81401007387 */ /* 0x0001e20000100a00 */
[----:B------:R-:W-:Y:S02]  /*a670*/  IMAD.MOV.U32 R38, RZ, RZ, R10 ;  /* 0x000000ffff267224 */ /* 0x000fe400078e000a */
[----:B---3--:R-:W-:Y:S02]  /*a680*/  IMAD.MOV.U32 R27, RZ, RZ, R8 ;  /* 0x000000ffff1b7224 */ /* 0x008fe400078e0008 */
[----:B------:R-:W-:Y:S01]  /*a690*/  IMAD.MOV.U32 R37, RZ, RZ, R9 ;  /* 0x000000ffff257224 */ /* 0x000fe200078e0009 */
[----:B------:R-:W4:Y:S02]  /*a6a0*/  LDC.64 R4, c[0x0][0x448] ;  /* 0x00011200ff047b82 */ /* 0x000f240000000a00 */
[----:B-1----:R0:W-:Y:S04]  /*a6b0*/  STL.128 [R1+0xd0], R24 ;  /* 0x0000d01801007387 */ /* 0x0021e80000100c00 */
[----:B------:R0:W-:Y:S04]  /*a6c0*/  STL.128 [R1+0xe0], R36 ;  /* 0x0000e02401007387 */ /* 0x0001e80000100c00 */
[----:B----4-:R0:W-:Y:S01]  /*a6d0*/  STL.128 [R1+0xf0], R4 ;  /* 0x0000f00401007387 */ /* 0x0101e20000100c00 */
[----:B--2---:R-:W-:-:S04]  /*a6e0*/  LEA.HI R0, R43, R43, RZ, 0x1 ;  /* 0x0000002b2b007211 */ /* 0x004fc800078f08ff */
[----:B------:R-:W-:-:S05]  /*a6f0*/  LOP3.LUT R0, R0, 0xfffffffe, RZ, 0xc0, !PT ;  /* 0xfffffffe00007812 */ /* 0x000fca00078ec0ff */
[----:B------:R-:W-:-:S05]  /*a700*/  IMAD.IADD R0, R43, 0x1, -R0 ;  /* 0x000000012b007824 */ /* 0x000fca00078e0a00 */
[----:B------:R-:W-:-:S04]  /*a710*/  SHF.L.U32 R0, R0, 0x1f, RZ ;  /* 0x0000001f00007819 */ /* 0x000fc800000006ff */
[----:B------:R-:W1:Y:S02]  /*a720*/  SYNCS.PHASECHK.TRANS64.TRYWAIT P0, [UR44+0x38800], R0 ;  /* 0x03880000ff0075a7 */ /* 0x000e64000800016c */
[----:B01----:R-:W-:Y:S05]  /*a730*/  @!P0 BRA `(.L_x_1928) ;  /* 0x000001f800248947 */ /* 0x003fea0003800000 */
.L_x_2113:
[----:B------:R-:W-:Y:S05]  /*a740*/  BSYNC B0 ;  /* 0x0000000000007941 */ /* 0x000fea0003800000 */
.L_x_1927:
[----:B------:R-:W2:Y:S04]  /*a750*/  LDL R30, [R1] ;  /* 0x00000000011e7983 */ /* 0x000ea80000100800 */
[----:B------:R1:W5:Y:S01]  /*a760*/  LDL.64 R20, [R1+0x1c8] ;  /* 0x0001c80001147983 */ /* 0x0003620000100a00 */
[C---:B------:R-:W-:Y:S01]  /*a770*/  IADD3 R26, P0, R2.reuse, 0xc8, RZ ;  /* 0x000000c8021a7810 */ /* 0x040fe20007f1e0ff */
[----:B------:R-:W-:Y:S01]  /*a780*/  IMAD.MOV.U32 R24, RZ, RZ, R33 ;  /* 0x000000ffff187224 */ /* 0x000fe200078e0021 */
[C---:B------:R-:W-:Y:S01]  /*a790*/  IADD3 R4, P1, R2.reuse, 0x100, RZ ;  /* 0x0000010002047810 */ /* 0x040fe20007f3e0ff */
[----:B------:R-:W-:Y:S01]  /*a7a0*/  IMAD.MOV.U32 R25, RZ, RZ, R52 ;  /* 0x000000ffff197224 */ /* 0x000fe200078e0034 */
[----:B------:R-:W-:Y:S01]  /*a7b0*/  STL.64 [R1+0x128], R202 ;  /* 0x000128ca01007387 */ /* 0x000fe20000100a00 */
[----:B------:R-:W-:Y:S01]  /*a7c0*/  IMAD.X R27, RZ, RZ, R18, P0 ;  /* 0x000000ffff1b7224 */ /* 0x000fe200000e0612 */
[----:B0-----:R-:W-:Y:S01]  /*a7d0*/  IADD3 R0, P0, R2, 0x3e0, RZ ;  /* 0x000003e002007810 */ /* 0x001fe20007f1e0ff */
[----:B------:R-:W-:Y:S01]  /*a7e0*/  IMAD.MOV.U32 R12, RZ, RZ, R40 ;  /* 0x000000ffff0c7224 */ /* 0x000fe200078e0028 */
[----:B------:R-:W-:Y:S01]  /*a7f0*/  BSSY B0, `(.L_x_1929) ;  /* 0x0000035000007945 */ /* 0x000fe20003800000 */
[----:B------:R-:W-:Y:S01]  /*a800*/  IMAD.MOV.U32 R13, RZ, RZ, R53 ;  /* 0x000000ffff0d7224 */ /* 0x000fe200078e0035 */
[----:B------:R0:W-:Y:S01]  /*a810*/  STL.128 [R1+0x130], R24 ;  /* 0x0001301801007387 */ /* 0x0001e20000100c00 */
[----:B------:R-:W-:-:S02]  /*a820*/  IMAD.X R3, RZ, RZ, R18, P0 ;  /* 0x000000ffff037224 */ /* 0x000fc400000e0612 */
[----:B------:R-:W-:Y:S01]  /*a830*/  IMAD.X R7, RZ, RZ, R18, P1 ;  /* 0x000000ffff077224 */ /* 0x000fe200008e0612 */
[----:B------:R3:W-:Y:S01]  /*a840*/  STL.128 [R1+0x150], R12 ;  /* 0x0001500c01007387 */ /* 0x0007e20000100c00 */
[----:B------:R-:W-:Y:S01]  /*a850*/  IADD3 R28, P1, R2, 0x120, RZ ;  /* 0x00000120021c7810 */ /* 0x000fe20007f3e0ff */
[----:B------:R-:W-:-:S04]  /*a860*/  IMAD.MOV.U32 R43, RZ, RZ, R55 ;  /* 0x000000ffff2b7224 */ /* 0x000fc800078e0037 */
[----:B------:R-:W-:-:S05]  /*a870*/  IMAD.X R29, RZ, RZ, R18, P1 ;  /* 0x000000ffff1d7224 */ /* 0x000fca00008e0612 */
[----:B------:R-:W-:Y:S01]  /*a880*/  STL.64 [R1+0x1c0], R28 ;  /* 0x0001c01c01007387 */ /* 0x000fe20000100a00 */
[----:B0-----:R-:W-:Y:S02]  /*a890*/  IMAD.MOV.U32 R26, RZ, RZ, R35 ;  /* 0x000000ffff1a7224 */ /* 0x001fe400078e0023 */
[----:B------:R-:W-:Y:S02]  /*a8a0*/  IMAD.MOV.U32 R27, RZ, RZ, R54 ;  /* 0x000000ffff1b7224 */ /* 0x000fe400078e0036 */
[----:B------:R-:W-:Y:S01]  /*a8b0*/  IMAD.MOV.U32 R24, RZ, RZ, R2 ;  /* 0x000000ffff187224 */ /* 0x000fe200078e0002 */
[C---:B---3--:R-:W-:Y:S01]  /*a8c0*/  IADD3 R14, P0, R2.reuse, 0x1e0, RZ ;  /* 0x000001e0020e7810 */ /* 0x048fe20007f1e0ff */
[----:B------:R-:W-:Y:S01]  /*a8d0*/  IMAD.MOV.U32 R25, RZ, RZ, R18 ;  /* 0x000000ffff197224 */ /* 0x000fe200078e0012 */
[----:B------:R-:W-:-:S03]  /*a8e0*/  IADD3 R12, P2, R2, 0x108, RZ ;  /* 0x00000108020c7810 */ /* 0x000fc60007f5e0ff */
[--C-:B------:R-:W-:Y:S01]  /*a8f0*/  IMAD.X R15, RZ, RZ, R18.reuse, P0 ;  /* 0x000000ffff0f7224 */ /* 0x100fe200000e0612 */
[----:B------:R0:W-:Y:S01]  /*a900*/  STL.128 [R1+0x140], R24 ;  /* 0x0001401801007387 */ /* 0x0001e20000100c00 */
[----:B------:R-:W-:Y:S02]  /*a910*/  IMAD.X R13, RZ, RZ, R18, P2 ;  /* 0x000000ffff0d7224 */ /* 0x000fe400010e0612 */
[----:B------:R-:W-:Y:S02]  /*a920*/  IMAD.MOV.U32 R40, RZ, RZ, R14 ;  /* 0x000000ffff287224 */ /* 0x000fe400078e000e */
[----:B0-----:R-:W-:Y:S02]  /*a930*/  IMAD.MOV.U32 R26, RZ, RZ, R48 ;  /* 0x000000ffff1a7224 */ /* 0x001fe400078e0030 */
[----:B------:R-:W-:Y:S02]  /*a940*/  IMAD.MOV.U32 R27, RZ, RZ, R49 ;  /* 0x000000ffff1b7224 */ /* 0x000fe400078e0031 */
[----:B------:R-:W-:-:S02]  /*a950*/  IMAD.MOV.U32 R24, RZ, RZ, R204 ;  /* 0x000000ffff187224 */ /* 0x000fc400078e00cc */
[----:B------:R-:W-:-:S05]  /*a960*/  IMAD.MOV.U32 R25, RZ, RZ, R199 ;  /* 0x000000ffff197224 */ /* 0x000fca00078e00c7 */
[----:B------:R0:W-:Y:S02]  /*a970*/  STL.128 [R1+0x160], R24 ;  /* 0x0001601801007387 */ /* 0x0001e40000100c00 */
[----:B0-----:R-:W-:Y:S02]  /*a980*/  IMAD.MOV.U32 R24, RZ, RZ, R34 ;  /* 0x000000ffff187224 */ /* 0x001fe400078e0022 */
[----:B------:R-:W-:Y:S02]  /*a990*/  IMAD.MOV.U32 R25, RZ, RZ, R45 ;  /* 0x000000ffff197224 */ /* 0x000fe400078e002d */
[----:B------:R-:W-:Y:S02]  /*a9a0*/  IMAD.MOV.U32 R26, RZ, RZ, R44 ;  /* 0x000000ffff1a7224 */ /* 0x000fe400078e002c */
[----:B------:R-:W-:-:S05]  /*a9b0*/  IMAD.MOV.U32 R27, RZ, RZ, R57 ;  /* 0x000000ffff1b7224 */ /* 0x000fca00078e0039 */
[----:B------:R0:W-:Y:S02]  /*a9c0*/  STL.128 [R1+0x170], R24 ;  /* 0x0001701801007387 */ /* 0x0001e40000100c00 */
[----:B0-----:R-:W-:Y:S02]  /*a9d0*/  IMAD.MOV.U32 R24, RZ, RZ, R46 ;  /* 0x000000ffff187224 */ /* 0x001fe400078e002e */
[----:B------:R-:W-:Y:S02]  /*a9e0*/  IMAD.MOV.U32 R25, RZ, RZ, R47 ;  /* 0x000000ffff197224 */ /* 0x000fe400078e002f */
[----:B------:R-:W-:Y:S01]  /*a9f0*/  IMAD.MOV.U32 R26, RZ, RZ, R0 ;  /* 0x000000ffff1a7224 */ /* 0x000fe200078e0000 */
[----:B------:R-:W-:Y:S01]  /*aa00*/  IADD3 R0, P3, R2, 0xb8, RZ ;  /* 0x000000b802007810 */ /* 0x000fe20007f7e0ff */
[----:B------:R-:W-:-:S04]  /*aa10*/  IMAD.MOV.U32 R27, RZ, RZ, R3 ;  /* 0x000000ffff1b7224 */ /* 0x000fc800078e0003 */
[----:B------:R-:W-:Y:S01]  /*aa20*/  IMAD.X R3, RZ, RZ, R18, P3 ;  /* 0x000000ffff037224 */ /* 0x000fe200018e0612 */
[----:B------:R0:W-:Y:S02]  /*aa30*/  STL.128 [R1+0x180], R24 ;  /* 0x0001801801007387 */ /* 0x0001e40000100c00 */
[----:B0-----:R-:W-:Y:S02]  /*aa40*/  IMAD.MOV.U32 R26, RZ, RZ, R32 ;  /* 0x000000ffff1a7224 */ /* 0x001fe400078e0020 */
[----:B------:R-:W-:Y:S02]  /*aa50*/  IMAD.MOV.U32 R27, RZ, RZ, R41 ;  /* 0x000000ffff1b7224 */ /* 0x000fe400078e0029 */
[----:B------:R-:W-:Y:S02]  /*aa60*/  IMAD.MOV.U32 R24, RZ, RZ, R4 ;  /* 0x000000ffff187224 */ /* 0x000fe400078e0004 */
[----:B------:R-:W-:Y:S02]  /*aa70*/  IMAD.MOV.U32 R25, RZ, RZ, R7 ;  /* 0x000000ffff197224 */ /* 0x000fe400078e0007 */
[----:B------:R-:W-:-:S03]  /*aa80*/  IMAD.MOV.U32 R41, RZ, RZ, R15 ;  /* 0x000000ffff297224 */ /* 0x000fc600078e000f */
[----:B------:R0:W-:Y:S04]  /*aa90*/  STL.128 [R1+0x190], R24 ;  /* 0x0001901801007387 */ /* 0x0001e80000100c00 */
[----:B------:R1:W-:Y:S01]  /*aaa0*/  STL.128 [R1+0x1b0], R40 ;  /* 0x0001b02801007387 */ /* 0x0003e20000100c00 */
[----:B0-----:R-:W-:Y:S02]  /*aab0*/  IMAD.MOV.U32 R24, RZ, RZ, R0 ;  /* 0x000000ffff187224 */ /* 0x001fe400078e0000 */
[----:B------:R-:W-:Y:S02]  /*aac0*/  IMAD.MOV.U32 R25, RZ, RZ, R3 ;  /* 0x000000ffff197224 */ /* 0x000fe400078e0003 */
[----:B------:R-:W-:Y:S02]  /*aad0*/  IMAD.MOV.U32 R26, RZ, RZ, R12 ;  /* 0x000000ffff1a7224 */ /* 0x000fe400078e000c */
[----:B------:R-:W-:-:S05]  /*aae0*/  IMAD.MOV.U32 R27, RZ, RZ, R13 ;  /* 0x000000ffff1b7224 */ /* 0x000fca00078e000d */
[----:B------:R1:W-:Y:S01]  /*aaf0*/  STL.128 [R1+0x1a0], R24 ;  /* 0x0001a01801007387 */ /* 0x0003e20000100c00 */
[----:B--2---:R-:W-:-:S04]  /*ab00*/  LOP3.LUT R0, R30, 0x1, RZ, 0xfc, !PT ;  /* 0x000000011e007812 */ /* 0x004fc800078efcff */
[----:B------:R-:W-:-:S13]  /*ab10*/  ISETP.NE.AND P1, PT, R0, 0x3, PT ;  /* 0x000000030000780c */ /* 0x000fda0003f25270 */
[----:B-1----:R-:W-:Y:S05]  /*ab20*/  @!P1 BRA `(.L_x_1930) ;  /* 0x0000000000049947 */ /* 0x002fea0003800000 */
[----:B------:R-:W-:Y:S01]  /*ab30*/  BPT.TRAP 0x1 ;  /* 0x000000040000795c */ /* 0x000fe20000300000 */
.L_x_1930:
[----:B------:R-:W-:Y:S05]  /*ab40*/  BSYNC B0 ;  /* 0x0000000000007941 */ /* 0x000fea0003800000 */
.L_x_1929:
[----:B------:R-:W2:Y:S01]  /*ab50*/  LDL.64 R12, [R1+0x18] ;  /* 0x00001800010c7983 */ /* 0x000ea20000100a00 */
[----:B-----5:R-:W-:Y:S01]  /*ab60*/  SHF.L.U32 R21, R21, 0x1f, RZ ;  /* 0x0000001f15157819 */ /* 0x020fe200000006ff */
[----:B------:R-:W-:Y:S01]  /*ab70*/  BSSY B0, `(.L_x_1931) ;  /* 0x0000006000007945 */ /* 0x000fe20003800000 */
[----:B--2---:R-:W-:-:S05]  /*ab80*/  MOV R3, R12 ;  /* 0x0000000c00037202 */ /* 0x004fca0000000f00 */
[----:B------:R-:W-:-:S04]  /*ab90*/  IMAD R20, R20, 0x8, R3 ;  /* 0x0000000814147824 */ /* 0x000fc800078e0203 */
[----:B------:R0:W1:Y:S01]  /*aba0*/  SYNCS.PHASECHK.TRANS64.TRYWAIT P0, [R20+URZ], R21 ;  /* 0x00000015140075a7 */ /* 0x000062000800017f */
[----:B------:R-:W-:Y:S05]  /*abb0*/  @!P1 BRA `(.L_x_1932) ;  /* 0x0000000000049947 */ /* 0x000fea0003800000 */
[----:B------:R-:W-:Y:S01]  /*abc0*/  BPT.TRAP 0x1 ;  /* 0x000000040000795c */ /* 0x000fe20000300000 */
.L_x_1932:
[----:B------:R-:W-:Y:S05]  /*abd0*/  BSYNC B0 ;  /* 0x0000000000007941 */ /* 0x000fea0003800000 */
.L_x_1931:
[----:B------:R-:W-:Y:S04]  /*abe0*/  BSSY B0, `(.L_x_1933) ;  /* 0x0000004000007945 */ /* 0x000fe80003800000 */
[----:B-1----:R-:W-:Y:S05]  /*abf0*/  @P0 BRA `(.L_x_1934) ;  /* 0x0000000000080947 */ /* 0x002fea0003800000 */
[----:B------:R-:W1:Y:S02]  /*ac00*/  SYNCS.PHASECHK.TRANS64.TRYWAIT P0, [R20+URZ], R21 ;  /* 0x00000015140075a7 */ /* 0x000e64000800017f */
[----:B-1----:R-:W-:Y:S05]  /*ac10*/  @!P0 BRA `(.L_x_1935) ;  /* 0x000001f400048947 */ /* 0x002fea0003800000 */
.L_x_1934:
[----:B------:R-:W-:Y:S05]  /*ac20*/  BSYNC B0 ;  /* 0x0000000000007941 */ /* 0x000fea0003800000 */
.L_x_1933:
[----:B------:R-:W2:Y:S04]  /*ac30*/  LDL R7, [R1+0x1c8] ;  /* 0x0001c80001077983 */ /* 0x000ea80000100800 */
[----:B------:R-:W2:Y:S01]  /*ac40*/  LDL.64 R12, [R1+0x80] ;  /* 0x00008000010c7983 */ /* 0x000ea20000100a00 */
[----:B------:R-:W-:Y:S05]  /*ac50*/  WARPSYNC.ALL ;  /* 0x0000000000007948 */ /* 0x000fea0003800000 */
[----:B01----:R-:W3:Y:S04]  /*ac60*/  LDL.64 R20, [R1+0x78] ;  /* 0x0000780001147983 */ /* 0x003ee80000100a00 */
[----:B------:R-:W4:Y:S04]  /*ac70*/  LDL.64 R14, [R1+0x78] ;  /* 0x00007800010e7983 */ /* 0x000f280000100a00 */
[----:B------:R-:W5:Y:S04]  /*ac80*/  LDL.64 R56, [R1+0x78] ;  /* 0x0000780001387983 */ /* 0x000f680000100a00 */
[----:B------:R-:W5:Y:S01]  /*ac90*/  LDL.64 R58, [R1+0x78] ;  /* 0x00007800013a7983 */ /* 0x000f620000100a00 */
[----:B--2---:R-:W-:Y:S01]  /*aca0*/  IMAD R12, R7, 0x200, R12 ;  /* 0x00000200070c7824 */ /* 0x004fe200078e020c */
[----:B------:R-:W-:-:S02]  /*acb0*/  R2UR UR7, R13 ;  /* 0x000000000d0772ca */ /* 0x000fc400000e0000 */
[----:B------:R-:W2:Y:S01]  /*acc0*/  LDL R3, [R1+0x1d4] ;  /* 0x0001d40001037983 */ /* 0x000ea20000100800 */
[----:B------:R-:W-:Y:S01]  /*acd0*/  WARPGROUP.ARRIVE ;  /* 0x00000000000079c5 */ /* 0x000fe20000000000 */
[----:B------:R-:W-:Y:S01]  /*ace0*/  R2UR UR6, R12 ;  /* 0x000000000c0672ca */ /* 0x000fe200000e0000 */
[----:B------:R-:W-:Y:S01]  /*acf0*/  BSSY B0, `(.L_x_1936) ;  /* 0x000002e000007945 */ /* 0x000fe20003800000 */
[----:B------:R0:W-:Y:S01]  /*ad00*/  STL [R1+0x60], RZ ;  /* 0x000060ff01007387 */ /* 0x0001e20000100800 */
[----:B---3--:R-:W-:Y:S01]  /*ad10*/  R2UR UR4, R20 ;  /* 0x00000000140472ca */ /* 0x008fe200000e0000 */
[----:B------:R-:W-:Y:S01]  /*ad20*/  VIADD R20, R12, 0x2 ;  /* 0x000000020c147836 */ /* 0x000fe20000000000 */
[----:B------:R-:W-:Y:S01]  /*ad30*/  R2UR UR5, R21 ;  /* 0x00000000150572ca */ /* 0x000fe200000e0000 */
[----:B------:R-:W-:Y:S02]  /*ad40*/  IMAD.MOV.U32 R21, RZ, RZ, R13 ;  /* 0x000000ffff157224 */ /* 0x000fe400078e000d */
[----:B----4-:R-:W-:-:S02]  /*ad50*/  VIADD R14, R14, 0x2 ;  /* 0x000000020e0e7836 */ /* 0x010fc40000000000 */
[----:B-----5:R-:W-:Y:S02]  /*ad60*/  VIADD R56, R56, 0x4 ;  /* 0x0000000438387836 */ /* 0x020fe40000000000 */
[----:B------:R-:W-:-:S06]  /*ad70*/  VIADD R58, R58, 0x6 ;  /* 0x000000063a3a7836 */ /* 0x000fcc0000000000 */
[----:B------:R-:W-:Y:S01]  /*ad80*/  HGMMA.64x64x16.F32 R24, gdesc[UR4], RZ, !UPT, gsb0 ;  /* 0x00e00000041879f0 */ /* 0x000fe2000c0008ff */
[----:B------:R-:W-:Y:S02]  /*ad90*/  R2UR UR6, R20 ;  /* 0x00000000140672ca */ /* 0x000fe400000e0000 */
[----:B------:R-:W-:Y:S02]  /*ada0*/  R2UR UR7, R21 ;  /* 0x00000000150772ca */ /* 0x000fe400000e0000 */
[----:B------:R-:W-:Y:S01]  /*adb0*/  R2UR UR4, R14 ;  /* 0x000000000e0472ca */ /* 0x000fe200000e0000 */
[C---:B------:R-:W-:Y:S01]  /*adc0*/  VIADD R14, R12.reuse, 0x4 ;  /* 0x000000040c0e7836 */ /* 0x040fe20000000000 */
[----:B------:R-:W-:Y:S01]  /*add0*/  R2UR UR5, R15 ;  /* 0x000000000f0572ca */ /* 0x000fe200000e0000 */
[----:B------:R-:W-:Y:S01]  /*ade0*/  IMAD.MOV.U32 R15, RZ, RZ, R13 ;  /* 0x000000ffff0f7224 */ /* 0x000fe200078e000d */
[----:B--2---:R-:W-:Y:S01]  /*adf0*/  LEA.HI R0, R3, R3, RZ, 0x1 ;  /* 0x0000000303007211 */ /* 0x004fe200078f08ff */
[----:B------:R-:W-:-:S03]  /*ae00*/  VIADD R12, R12, 0x6 ;  /* 0x000000060c0c7836 */ /* 0x000fc60000000000 */
[----:B------:R-:W-:Y:S01]  /*ae10*/  LOP3.LUT R4, R0, 0xfffffffe, RZ, 0xc0, !PT ;  /* 0xfffffffe00047812 */ /* 0x000fe200078ec0ff */
[----:B------:R-:W-:-:S04]  /*ae20*/  IMAD.MOV.U32 R0, RZ, RZ, 0x1 ;  /* 0x00000001ff007424 */ /* 0x000fc800078e00ff */
[----:B------:R-:W-:Y:S01]  /*ae30*/  IMAD.IADD R3, R3, 0x1, -R4 ;  /* 0x0000000103037824 */ /* 0x000fe200078e0a04 */
[----:B------:R0:W-:Y:S04]  /*ae40*/  STL [R1+0x60], R0 ;  /* 0x0000600001007387 */ /* 0x0001e80000100800 */
[----:B------:R-:W-:Y:S01]  /*ae50*/  SHF.L.U32 R3, R3, 0x1f, RZ ;  /* 0x0000001f03037819 */ /* 0x000fe200000006ff */
[----:B------:R0:W-:Y:S04]  /*ae60*/  STL [R1+0x60], R0 ;  /* 0x0000600001007387 */ /* 0x0001e80000100800 */
[----:B------:R0:W-:Y:S04]  /*ae70*/  STL [R1+0x60], R0 ;  /* 0x0000600001007387 */ /* 0x0001e80000100800 */
[----:B------:R0:W-:Y:S01]  /*ae80*/  STL [R1+0x60], R0 ;  /* 0x0000600001007387 */ /* 0x0001e20000100800 */
[----:B------:R-:W-:-:S02]  /*ae90*/  WARPGROUP.DEPBAR.LE gsb0, 0x0 ;  /* 0x00008000000079c5 */ /* 0x000fc40000010000 */
[----:B------:R-:W-:-:S06]  /*aea0*/  WARPGROUP.ARRIVE ;  /* 0x00000000000079c5 */ /* 0x000fcc0000000000 */
        /* <DEDUP_REMOVED lines=16> */
[----:B------:R-:W1:Y:S02]  /*afb0*/  SYNCS.PHASECHK.TRANS64.TRYWAIT P0, [UR44+0x38810], R3 ;  /* 0x03881003ff0075a7 */ /* 0x000e64000800016c */
[----:B01----:R-:W-:Y:S05]  /*afc0*/  @!P0 BRA `(.L_x_1937) ;  /* 0x000001f0002c8947 */ /* 0x003fea0003800000 */
.L_x_2114:
[----:B------:R-:W-:Y:S05]  /*afd0*/  BSYNC B0 ;  /* 0x0000000000007941 */ /* 0x000fea0003800000 */
.L_x_1936:
[----:B0-----:R-:W2:Y:S04]  /*afe0*/  LDL R3, [R1+0x28] ;  /* 0x0000280001037983 */ /* 0x001ea80000100800 */
[----:B------:R0:W5:Y:S01]  /*aff0*/  LDL.64 R12, [R1+0x1c8] ;  /* 0x0001c800010c7983 */ /* 0x0001620000100a00 */
[----:B------:R-:W-:Y:S01]  /*b000*/  BSSY B0, `(.L_x_1938) ;  /* 0x0000005000007945 */ /* 0x000fe20003800000 */
[----:B--2---:R-:W-:-:S04]  /*b010*/  LOP3.LUT R3, R3, 0x1, RZ, 0xfc, !PT ;  /* 0x0000000103037812 */ /* 0x004fc800078efcff */
[----:B------:R-:W-:-:S13]  /*b020*/  ISETP.NE.AND P1, PT, R3, 0x3, PT ;  /* 0x000000030300780c */ /* 0x000fda0003f25270 */
[----:B0-----:R-:W-:Y:S05]  /*b030*/  @!P1 BRA `(.L_x_1939) ;  /* 0x0000000000049947 */ /* 0x001fea0003800000 */
[----:B------:R-:W-:Y:S01]  /*b040*/  BPT.TRAP 0x1 ;  /* 0x000000040000795c */ /* 0x000fe20000300000 */
.L_x_1939:
[----:B------:R-:W-:Y:S05]  /*b050*/  BSYNC B0 ;  /* 0x0000000000007941 */ /* 0x000fea0003800000 */
.L_x_1938:
        /* <DEDUP_REMOVED lines=8> */
.L_x_1941:
[----:B------:R-:W-:Y:S05]  /*b0e0*/  BSYNC B0 ;  /* 0x0000000000007941 */ /* 0x000fea0003800000 */
.L_x_1940:
[----:B------:R-:W-:Y:S04]  /*b0f0*/  BSSY B0, `(.L_x_1942) ;  /* 0x0000004000007945 */ /* 0x000fe80003800000 */
[----:B-1----:R-:W-:Y:S05]  /*b100*/  @P0 BRA `(.L_x_1943) ;  /* 0x0000000000080947 */ /* 0x002fea0003800000 */
[----:B------:R-:W1:Y:S02]  /*b110*/  SYNCS.PHASECHK.TRANS64.TRYWAIT P0, [R12+URZ], R13 ;  /* 0x0000000d0c0075a7 */ /* 0x000e64000800017f */
[----:B-1----:R-:W-:Y:S05]  /*b120*/  @!P0 BRA `(.L_x_1944) ;  /* 0x000001ec00ec8947 */ /* 0x002fea0003800000 */
.L_x_1943:
[----:B------:R-:W-:Y:S05]  /*b130*/  BSYNC B0 ;  /* 0x0000000000007941 */ /* 0x000fea0003800000 */
.L_x_1942:
[----:B------:R-:W2:Y:S04]  /*b140*/  LDL R4, [R1+0x68] ;  /* 0x0000680001047983 */ /* 0x000ea80000100800 */
[----:B------:R-:W3:Y:S04]  /*b150*/  LDL R3, [R1+0x1c8] ;  /* 0x0001c80001037983 */ /* 0x000ee80000100800 */
[----:B01----:R-:W3:Y:S04]  /*b160*/  LDL.64 R12, [R1+0x98] ;  /* 0x00009800010c7983 */ /* 0x003ee80000100a00 */
[----:B------:R-:W4:Y:S04]  /*b170*/  LDL.64 R14, [R1+0x90] ;  /* 0x00009000010e7983 */ /* 0x000f280000100a00 */
[----:B------:R-:W4:Y:S04]  /*b180*/  LDL.64 R20, [R1+0x90] ;  /* 0x0000900001147983 */ /* 0x000f280000100a00 */
[----:B------:R-:W4:Y:S04]  /*b190*/  LDL.64 R56, [R1+0x90] ;  /* 0x0000900001387983 */ /* 0x000f280000100a00 */
[----:B------:R-:W4:Y:S01]  /*b1a0*/  LDL.64 R58, [R1+0x90] ;  /* 0x00009000013a7983 */ /* 0x000f220000100a00 */
[----:B------:R-:W-:Y:S05]  /*b1b0*/  WARPSYNC.ALL ;  /* 0x0000000000007948 */ /* 0x000fea0003800000 */
[----:B------:R-:W-:Y:S01]  /*b1c0*/  WARPGROUP.ARRIVE ;  /* 0x00000000000079c5 */ /* 0x000fe20000000000 */
[----:B------:R-:W4:Y:S04]  /*b1d0*/  LDL.64 R60, [R1+0x90] ;  /* 0x00009000013c7983 */ /* 0x000f280000100a00 */
[----:B------:R-:W4:Y:S01]  /*b1e0*/  LDL.64 R62, [R1+0x90] ;  /* 0x00009000013e7983 */ /* 0x000f220000100a00 */
[----:B------:R-:W0:Y:S03]  /*b1f0*/  S2R R7, SR_TID.X ;  /* 0x0000000000077919 */ /* 0x000e260000002100 */
[----:B------:R-:W4:Y:S04]  /*b200*/  LDL.64 R64, [R1+0x90] ;  /* 0x0000900001407983 */ /* 0x000f280000100a00 */
[----:B------:R-:W4:Y:S04]  /*b210*/  LDL.64 R66, [R1+0x90] ;  /* 0x0000900001427983 */ /* 0x000f280000100a00 */
[----:B------:R-:W4:Y:S01]  /*b220*/  LDL.64 R68, [R1+0x90] ;  /* 0x0000900001447983 */ /* 0x000f220000100a00 */
[----:B--2---:R-:W-:Y:S01]  /*b230*/  ISETP.NE.U32.AND P0, PT, R4, RZ, PT ;  /* 0x000000ff0400720c */ /* 0x004fe20003f05070 */
[----:B---3--:R-:W-:Y:S01]  /*b240*/  IMAD R12, R3, 0x1000, R12 ;  /* 0x00001000030c7824 */ /* 0x008fe200078e020c */
[----:B------:R-:W-:-:S02]  /*b250*/  R2UR UR7, R13 ;  /* 0x000000000d0772ca */ /* 0x000fc400000e0000 */
[----:B----4-:R-:W-:Y:S02]  /*b260*/  R2UR UR4, R14 ;  /* 0x000000000e0472ca */ /* 0x010fe400000e0000 */
[----:B------:R-:W-:Y:S02]  /*b270*/  R2UR UR6, R12 ;  /* 0x000000000c0672ca */ /* 0x000fe400000e0000 */
[----:B------:R-:W-:-:S05]  /*b280*/  R2UR UR5, R15 ;  /* 0x000000000f0572ca */ /* 0x000fca00000e0000 */
[----:B------:R-:W-:-:S08]  /*b290*/  VOTEU.ANY UP0, P0 ;  /* 0x00000000003f7886 */ /* 0x000fd00000000100 */
[----:B------:R-:W-:Y:S01]  /*b2a0*/  HGMMA.64x64x16.F32 R24, gdesc[UR4], R24, UP0, gsb0 ;  /* 0x00e00000041879f0 */ /* 0x000fe2000b800818 */
[----:B------:R-:W-:Y:S02]  /*b2b0*/  VIADD R20, R20, 0x2 ;  /* 0x0000000214147836 */ /* 0x000fe40000000000 */
[----:B------:R-:W-:Y:S02]  /*b2c0*/  VIADD R14, R12, 0x2 ;  /* 0x000000020c0e7836 */ /* 0x000fe40000000000 */
[----:B------:R-:W-:Y:S01]  /*b2d0*/  IMAD.MOV.U32 R15, RZ, RZ, R13 ;  /* 0x000000ffff0f7224 */ /* 0x000fe200078e000d */
[----:B------:R-:W-:Y:S02]  /*b2e0*/  R2UR UR4, R20 ;  /* 0x00000000140472ca */ /* 0x000fe400000e0000 */
[----:B------:R-:W-:Y:S02]  /*b2f0*/  R2UR UR6, R14 ;  /* 0x000000000e0672ca */ /* 0x000fe400000e0000 */
[----:B------:R-:W-:-:S02]  /*b300*/  R2UR UR7, R15 ;  /* 0x000000000f0772ca */ /* 0x000fc400000e0000 */
[----:B------:R-:W-:Y:S01]  /*b310*/  R2UR UR5, R21 ;  /* 0x00000000150572ca */ /* 0x000fe200000e0000 */
[----:B------:R-:W-:Y:S02]  /*b320*/  WARPGROUP.DEPBAR.LE gsb0, 0x0 ;  /* 0x00008000000079c5 */ /* 0x000fe40000010000 */
[----:B------:R-:W-:Y:S01]  /*b330*/  WARPGROUP.ARRIVE ;  /* 0x00000000000079c5 */ /* 0x000fe20000000000 */
[----:B------:R-:W-:Y:S01]  /*b340*/  VIADD R56, R56, 0x4 ;  /* 0x0000000438387836 */ /* 0x000fe20000000000 */
[----:B------:R-:W2:Y:S08]  /*b350*/  LDL.64 R20, [R1+0x90] ;  /* 0x0000900001147983 */ /* 0x000eb00000100a00 */
[----:B------:R-:W-:Y:S01]  /*b360*/  HGMMA.64x64x16.F32 R24, gdesc[UR4], R24, gsb0 ;  /* 0x00e00000041879f0 */ /* 0x000fe20008000818 */
[----:B------:R-:W-:-:S02]  /*b370*/  VIADD R14, R12, 0x4 ;  /* 0x000000040c0e7836 */ /* 0x000fc40000000000 */
[----:B------:R-:W-:Y:S01]  /*b380*/  IMAD.MOV.U32 R15, RZ, RZ, R13 ;  /* 0x000000ffff0f7224 */ /* 0x000fe200078e000d */
[----:B------:R-:W-:Y:S02]  /*b390*/  R2UR UR4, R56 ;  /* 0x00000000380472ca */ /* 0x000fe400000e0000 */
[----:B------:R-:W-:Y:S02]  /*b3a0*/  R2UR UR6, R14 ;  /* 0x000000000e0672ca */ /* 0x000fe400000e0000 */
[----:B------:R-:W-:Y:S02]  /*b3b0*/  R2UR UR7, R15 ;  /* 0x000000000f0772ca */ /* 0x000fe400000e0000 */
[----:B------:R-:W-:Y:S01]  /*b3c0*/  R2UR UR5, R57 ;  /* 0x00000000390572ca */ /* 0x000fe200000e0000 */
[----:B------:R-:W-:Y:S02]  /*b3d0*/  WARPGROUP.DEPBAR.LE gsb0, 0x0 ;  /* 0x00008000000079c5 */ /* 0x000fe40000010000 */
[----:B------:R-:W-:Y:S01]  /*b3e0*/  WARPGROUP.ARRIVE ;  /* 0x00000000000079c5 */ /* 0x000fe20000000000 */
[----:B------:R-:W-:Y:S01]  /*b3f0*/  VIADD R58, R58, 0x6 ;  /* 0x000000063a3a7836 */ /* 0x000fe20000000000 */
[----:B------:R-:W3:Y:S08]  /*b400*/  LDL.64 R56, [R1+0x90] ;  /* 0x0000900001387983 */ /* 0x000ef00000100a00 */
        /* <DEDUP_REMOVED lines=10> */
[----:B------:R-:W4:Y:S08]  /*b4b0*/  LDL.64 R58, [R1+0x90] ;  /* 0x00009000013a7983 */ /* 0x000f300000100a00 */
        /* <DEDUP_REMOVED lines=20> */
[----:B--2---:R-:W-:Y:S01]  /*b600*/  VIADD R20, R20, 0x204 ;  /* 0x0000020414147836 */ /* 0x004fe20000000000 */
        /* <DEDUP_REMOVED lines=10> */
[----:B---3--:R-:W-:Y:S01]  /*b6b0*/  VIADD R56, R56, 0x206 ;  /* 0x0000020638387836 */ /* 0x008fe20000000000 */
        /* <DEDUP_REMOVED lines=10> */
[----:B----4-:R-:W-:Y:S01]  /*b760*/  VIADD R58, R58, 0x400 ;  /* 0x000004003a3a7836 */ /* 0x010fe20000000000 */
        /* <DEDUP_REMOVED lines=84> */
[----:B------:R-:W-:Y:S02]  /*bcb0*/  R2UR UR5, R63 ;  /* 0x000000003f0572ca */ /* 0x000fe400000e0000 */
[----:B0-----:R-:W-:Y:S01]  /*bcc0*/  SHF.R.U32.HI R7, RZ, 0x7, R7 ;  /* 0x00000007ff077819 */ /* 0x001fe20000011607 */
[----:B------:R-:W-:-:S02]  /*bcd0*/  WARPGROUP.DEPBAR.LE gsb0, 0x0 ;  /* 0x00008000000079c5 */ /* 0x000fc40000010000 */
[----:B------:R-:W-:Y:S01]  /*bce0*/  WARPGROUP.ARRIVE ;  /* 0x00000000000079c5 */ /* 0x000fe20000000000 */
[----:B------:R-:W-:Y:S01]  /*bcf0*/  VIADD R4, R12, 0x800 ;  /* 0x000008000c047836 */ /* 0x000fe20000000000 */
[----:B------:R-:W-:Y:S01]  /*bd00*/  UMOV UR8, 0x1 ;  /* 0x0000000100087882 */ /* 0x000fe20000000000 */
[----:B------:R-:W-:Y:S01]  /*bd10*/  IMAD.MOV.U32 R15, RZ, RZ, R13 ;  /* 0x000000ffff0f7224 */ /* 0x000fe200078e000d */
[----:B------:R-:W3:Y:S04]  /*bd20*/  LDL.64 R62, [R1+0x90] ;  /* 0x00009000013e7983 */ /* 0x000ee80000100a00 */
[----:B------:R-:W-:Y:S01]  /*bd30*/  HGMMA.64x64x16.F32 R24, gdesc[UR4], R24, gsb0 ;  /* 0x00e00000041879f0 */ /* 0x000fe20008000818 */
[----:B------:R-:W0:Y:S01]  /*bd40*/  SHFL.IDX PT, R3, R7, RZ, 0x1f ;  /* 0x00001fff07037589 */ /* 0x000e2200000e0000 */
[----:B------:R-:W-:-:S02]  /*bd50*/  R2UR UR7, R15 ;  /* 0x000000000f0772ca */ /* 0x000fc400000e0000 */
[----:B----4-:R-:W-:Y:S01]  /*bd60*/  R2UR UR5, R21 ;  /* 0x00000000150572ca */ /* 0x010fe200000e0000 */
[----:B------:R-:W-:Y:S01]  /*bd70*/  UISETP.NE.U32.AND UP0, UPT, UR8, URZ, UPT ;  /* 0x0000003f0800728c */ /* 0x000fe2000bf05070 */
[----:B0-----:R-:W-:-:S04]  /*bd80*/  ISETP.GT.AND P0, PT, R3, 0x7f, PT ;  /* 0x0000007f0300780c */ /* 0x001fc80003f04270 */
[----:B------:R-:W-:-:S04]  /*bd90*/  SEL R3, RZ, 0x2, !P0 ;  /* 0x00000002ff037807 */ /* 0x000fc80004000000 */
[----:B------:R-:W-:Y:S01]  /*bda0*/  IADD3 R20, R20, 0x800, R3 ;  /* 0x0000080014147810 */ /* 0x000fe20007ffe003 */
[----:B------:R-:W-:-:S03]  /*bdb0*/  IMAD.IADD R14, R3, 0x1, R4 ;  /* 0x00000001030e7824 */ /* 0x000fc600078e0204 */
[----:B------:R-:W-:Y:S02]  /*bdc0*/  R2UR UR4, R20 ;  /* 0x00000000140472ca */ /* 0x000fe400000e0000 */
[----:B------:R-:W-:Y:S01]  /*bdd0*/  R2UR UR6, R14 ;  /* 0x000000000e0672ca */ /* 0x000fe200000e0000 */
[----:B------:R-:W-:Y:S02]  /*bde0*/  WARPGROUP.DEPBAR.LE gsb0, 0x0 ;  /* 0x00008000000079c5 */ /* 0x000fe40000010000 */
[----:B------:R-:W-:-:S10]  /*bdf0*/  WARPGROUP.ARRIVE ;  /* 0x00000000000079c5 */ /* 0x000fd40000000000 */
[----:B------:R-:W-:Y:S01]  /*be00*/  HGMMA.64x64x16.F32 R24, gdesc[UR4], R24, UP0, gsb0 ;  /* 0x00e00000041879f0 */ /* 0x000fe2000b800818 */
[----:B------:R-:W-:-:S05]  /*be10*/  IMAD.MOV.U32 R20, RZ, RZ, 0x4 ;  /* 0x00000004ff147424 */ /* 0x000fca00078e00ff */
[----:B------:R-:W-:Y:S01]  /*be20*/  SEL R7, R20, 0x2, P0 ;  /* 0x0000000214077807 */ /* 0x000fe20000000000 */
[----:B------:R-:W-:-:S03]  /*be30*/  IMAD.MOV.U32 R15, RZ, RZ, R13 ;  /* 0x000000ffff0f7224 */ /* 0x000fc600078e000d */
[----:B------:R-:W-:Y:S01]  /*be40*/  IADD3 R56, R7, 0x800, R56 ;  /* 0x0000080007387810 */ /* 0x000fe20007ffe038 */
[----:B------:R-:W-:Y:S01]  /*be50*/  IMAD.IADD R14, R4, 0x1, R7 ;  /* 0x00000001040e7824 */ /* 0x000fe200078e0207 */
[----:B------:R-:W-:Y:S02]  /*be60*/  R2UR UR7, R15 ;  /* 0x000000000f0772ca */ /* 0x000fe400000e0000 */
[----:B------:R-:W-:Y:S02]  /*be70*/  R2UR UR4, R56 ;  /* 0x00000000380472ca */ /* 0x000fe400000e0000 */
[----:B------:R-:W-:Y:S02]  /*be80*/  R2UR UR6, R14 ;  /* 0x000000000e0672ca */ /* 0x000fe400000e0000 */
[----:B------:R-:W-:Y:S01]  /*be90*/  R2UR UR5, R57 ;  /* 0x00000000390572ca */ /* 0x000fe200000e0000 */
[----:B------:R-:W-:Y:S02]  /*bea0*/  WARPGROUP.DEPBAR.LE gsb0, 0x0 ;  /* 0x00008000000079c5 */ /* 0x000fe40000010000 */
[----:B------:R-:W-:-:S10]  /*beb0*/  WARPGROUP.ARRIVE ;  /* 0x00000000000079c5 */ /* 0x000fd40000000000 */
[----:B------:R-:W-:Y:S01]  /*bec0*/  HGMMA.64x64x16.F32 R24, gdesc[UR4], R24, gsb0 ;  /* 0x00e00000041879f0 */ /* 0x000fe20008000818 */
[----:B------:R-:W-:Y:S01]  /*bed0*/  SEL R15, R20, 0x6, !P0 ;  /* 0x00000006140f7807 */ /* 0x000fe20004000000 */
[----:B------:R-:W-:-:S03]  /*bee0*/  IMAD.MOV.U32 R21, RZ, RZ, R13 ;  /* 0x000000ffff157224 */ /* 0x000fc600078e000d */
[----:B--2---:R-:W-:Y:S01]  /*bef0*/  IADD3 R58, R15, 0x800, R58 ;  /* 0x000008000f3a7810 */ /* 0x004fe20007ffe03a */
[----:B------:R-:W-:Y:S01]  /*bf00*/  IMAD.IADD R20, R4, 0x1, R15 ;  /* 0x0000000104147824 */ /* 0x000fe200078e020f */
[----:B------:R-:W-:Y:S02]  /*bf10*/  R2UR UR7, R21 ;  /* 0x00000000150772ca */ /* 0x000fe400000e0000 */
[----:B------:R-:W-:Y:S02]  /*bf20*/  R2UR UR4, R58 ;  /* 0x000000003a0472ca */ /* 0x000fe400000e0000 */
[----:B------:R-:W-:Y:S02]  /*bf30*/  R2UR UR6, R20 ;  /* 0x00000000140672ca */ /* 0x000fe400000e0000 */
[----:B------:R-:W-:Y:S01]  /*bf40*/  R2UR UR5, R59 ;  /* 0x000000003b0572ca */ /* 0x000fe200000e0000 */
[----:B------:R-:W-:Y:S01]  /*bf50*/  IMAD.MOV.U32 R4, RZ, RZ, 0x28 ;  /* 0x00000028ff047424 */ /* 0x000fe200078e00ff */
[----:B------:R-:W2:Y:S01]  /*bf60*/  LDL.64 R58, [R1+0x90] ;  /* 0x00009000013a7983 */ /* 0x000ea20000100a00 */
[----:B------:R-:W-:-:S03]  /*bf70*/  IMAD.MOV.U32 R21, RZ, RZ, 0xa00 ;  /* 0x00000a00ff157424 */ /* 0x000fc600078e00ff */
[----:B------:R-:W-:Y:S01]  /*bf80*/  SEL R4, R4, 0x26, P0 ;  /* 0x0000002604047807 */ /* 0x000fe20000000000 */
[----:B------:R-:W-:Y:S02]  /*bf90*/  WARPGROUP.DEPBAR.LE gsb0, 0x0 ;  /* 0x00008000000079c5 */ /* 0x000fe40000010000 */
[----:B------:R-:W-:-:S06]  /*bfa0*/  WARPGROUP.ARRIVE ;  /* 0x00000000000079c5 */ /* 0x000fcc0000000000 */
[----:B------:R-:W-:Y:S01]  /*bfb0*/  HGMMA.64x64x16.F32 R24, gdesc[UR4], R24, gsb0 ;  /* 0x00e00000041879f0 */ /* 0x000fe20008000818 */
[----:B------:R-:W-:-:S05]  /*bfc0*/  SEL R21, R21, 0x980, P0 ;  /* 0x0000098015157807 */ /* 0x000fca0000000000 */
[----:B------:R-:W-:-:S05]  /*bfd0*/  IMAD.IADD R4, R4, 0x1, R21 ;  /* 0x0000000104047824 */ /* 0x000fca00078e0215 */
[----:B------:R-:W-:-:S05]  /*bfe0*/  LOP3.LUT R21, R4, 0xa06, RZ, 0xc0, !PT ;  /* 0x00000a0604157812 */ /* 0x000fca00078ec0ff */
[----:B---3--:R-:W-:Y:S02]  /*bff0*/  IMAD.IADD R60, R21, 0x1, R60 ;  /* 0x00000001153c7824 */ /* 0x008fe400078e023c */
[----:B------:R-:W-:Y:S02]  /*c000*/  IMAD.IADD R20, R12, 0x1, R21 ;  /* 0x000000010c147824 */ /* 0x000fe400078e0215 */
[----:B------:R-:W-:Y:S01]  /*c010*/  IMAD.MOV.U32 R21, RZ, RZ, R13 ;  /* 0x000000ffff157224 */ /* 0x000fe200078e000d */
[----:B------:R-:W-:Y:S02]  /*c020*/  R2UR UR4, R60 ;  /* 0x000000003c0472ca */ /* 0x000fe400000e0000 */
[----:B------:R-:W-:Y:S02]  /*c030*/  R2UR UR6, R20 ;  /* 0x00000000140672ca */ /* 0x000fe400000e0000 */
[----:B------:R-:W-:Y:S02]  /*c040*/  R2UR UR7, R21 ;  /* 0x00000000150772ca */ /* 0x000fe400000e0000 */
[----:B------:R-:W-:Y:S01]  /*c050*/  R2UR UR5, R61 ;  /* 0x000000003d0572ca */ /* 0x000fe200000e0000 */
[----:B------:R-:W-:-:S02]  /*c060*/  WARPGROUP.DEPBAR.LE gsb0, 0x0 ;  /* 0x00008000000079c5 */ /* 0x000fc40000010000 */
[----:B------:R-:W-:Y:S01]  /*c070*/  WARPGROUP.ARRIVE ;  /* 0x00000000000079c5 */ /* 0x000fe20000000000 */
[----:B------:R-:W-:Y:S01]  /*c080*/  VIADD R4, R12, 0xa00 ;  /* 0x00000a000c047836 */ /* 0x000fe20000000000 */
[C---:B------:R-:W-:Y:S01]  /*c090*/  IADD3 R20, R3.reuse, 0xa00, R64 ;  /* 0x00000a0003147810 */ /* 0x040fe20007ffe040 */
[----:B------:R-:W-:Y:S01]  /*c0a0*/  IMAD.MOV.U32 R21, RZ, RZ, R65 ;  /* 0x000000ffff157224 */ /* 0x000fe200078e0041 */
[----:B------:R-:W3:Y:S06]  /*c0b0*/  LDL.64 R60, [R1+0x90] ;  /* 0x00009000013c7983 */ /* 0x000eec0000100a00 */
[----:B------:R-:W-:Y:S01]  /*c0c0*/  HGMMA.64x64x16.F32 R24, gdesc[UR4], R24, gsb0 ;  /* 0x00e00000041879f0 */ /* 0x000fe20008000818 */
[----:B------:R-:W-:-:S02]  /*c0d0*/  IMAD.IADD R56, R3, 0x1, R4 ;  /* 0x0000000103387824 */ /* 0x000fc400078e0204 */
[----:B------:R-:W-:Y:S01]  /*c0e0*/  IMAD.MOV.U32 R57, RZ, RZ, R13 ;  /* 0x000000ffff397224 */ /* 0x000fe200078e000d */
[----:B------:R-:W-:Y:S01]  /*c0f0*/  R2UR UR4, R20 ;  /* 0x00000000140472ca */ /* 0x000fe200000e0000 */
[----:B------:R-:W4:Y:S01]  /*c100*/  LDL.64 R64, [R1+0x90] ;  /* 0x0000900001407983 */ /* 0x000f220000100a00 */
[----:B------:R-:W-:Y:S02]  /*c110*/  R2UR UR6, R56 ;  /* 0x00000000380672ca */ /* 0x000fe400000e0000 */
[----:B------:R-:W-:Y:S02]  /*c120*/  R2UR UR7, R57 ;  /* 0x00000000390772ca */ /* 0x000fe400000e0000 */
[----:B------:R-:W-:Y:S01]  /*c130*/  R2UR UR5, R21 ;  /* 0x00000000150572ca */ /* 0x000fe200000e0000 */
[----:B------:R-:W-:Y:S02]  /*c140*/  WARPGROUP.DEPBAR.LE gsb0, 0x0 ;  /* 0x00008000000079c5 */ /* 0x000fe40000010000 */
[----:B------:R-:W-:-:S10]  /*c150*/  WARPGROUP.ARRIVE ;  /* 0x00000000000079c5 */ /* 0x000fd40000000000 */
[----:B------:R-:W-:Y:S01]  /*c160*/  HGMMA.64x64x16.F32 R24, gdesc[UR4], R24, gsb0 ;  /* 0x00e00000041879f0 */ /* 0x000fe20008000818 */
[C---:B------:R-:W-:Y:S01]  /*c170*/  IMAD.IADD R56, R7.reuse, 0x1, R4 ;  /* 0x0000000107387824 */ /* 0x040fe200078e0204 */
[----:B------:R-:W-:Y:S01]  /*c180*/  IADD3 R20, R7, 0xa00, R66 ;  /* 0x00000a0007147810 */ /* 0x000fe20007ffe042 */
[----:B------:R-:W-:Y:S02]  /*c190*/  IMAD.MOV.U32 R21, RZ, RZ, R67 ;  /* 0x000000ffff157224 */ /* 0x000fe400078e0043 */
[----:B------:R-:W-:Y:S01]  /*c1a0*/  IMAD.MOV.U32 R57, RZ, RZ, R13 ;  /* 0x000000ffff397224 */ /* 0x000fe200078e000d */
[----:B------:R-:W-:Y:S02]  /*c1b0*/  R2UR UR6, R56 ;  /* 0x00000000380672ca */ /* 0x000fe400000e0000 */
[----:B------:R-:W-:Y:S02]  /*c1c0*/  R2UR UR4, R20 ;  /* 0x00000000140472ca */ /* 0x000fe400000e0000 */
[----:B------:R-:W-:-:S02]  /*c1d0*/  R2UR UR7, R57 ;  /* 0x00000000390772ca */ /* 0x000fc400000e0000 */
[----:B------:R-:W-:Y:S01]  /*c1e0*/  R2UR UR5, R21 ;  /* 0x00000000150572ca */ /* 0x000fe200000e0000 */
[----:B------:R-:W-:Y:S02]  /*c1f0*/  WARPGROUP.DEPBAR.LE gsb0, 0x0 ;  /* 0x00008000000079c5 */ /* 0x000fe40000010000 */
[----:B------:R-:W-:Y:S01]  /*c200*/  WARPGROUP.ARRIVE ;  /* 0x00000000000079c5 */ /* 0x000fe20000000000 */
[C---:B------:R-:W-:Y:S01]  /*c210*/  IMAD.IADD R20, R15.reuse, 0x1, R4 ;  /* 0x000000010f147824 */ /* 0x040fe200078e0204 */
[----:B------:R-:W-:Y:S01]  /*c220*/  IADD3 R62, R15, 0xa00, R62 ;  /* 0x00000a000f3e7810 */ /* 0x000fe20007ffe03e */
[----:B------:R-:W4:Y:S07]  /*c230*/  LDL.64 R56, [R1+0x90] ;  /* 0x0000900001387983 */ /* 0x000f2e0000100a00 */
[----:B------:R-:W-:Y:S01]  /*c240*/  HGMMA.64x64x16.F32 R24, gdesc[UR4], R24, gsb0 ;  /* 0x00e00000041879f0 */ /* 0x000fe20008000818 */
[----:B------:R-:W-:Y:S01]  /*c250*/  IMAD.MOV.U32 R21, RZ, RZ, R13 ;  /* 0x000000ffff157224 */ /* 0x000fe200078e000d */
[----:B------:R-:W-:-:S02]  /*c260*/  R2UR UR6, R20 ;  /* 0x00000000140672ca */ /* 0x000fc400000e0000 */
[----:B------:R-:W-:Y:S02]  /*c270*/  R2UR UR4, R62 ;  /* 0x000000003e0472ca */ /* 0x000fe400000e0000 */
[----:B------:R-:W-:Y:S02]  /*c280*/  R2UR UR7, R21 ;  /* 0x00000000150772ca */ /* 0x000fe400000e0000 */
[----:B------:R-:W-:Y:S01]  /*c290*/  R2UR UR5, R63 ;  /* 0x000000003f0572ca */ /* 0x000fe200000e0000 */
[----:B------:R-:W-:Y:S02]  /*c2a0*/  IMAD.MOV.U32 R4, RZ, RZ, 0x30 ;  /* 0x00000030ff047424 */ /* 0x000fe400078e00ff */
[----:B------:R-:W-:-:S03]  /*c2b0*/  IMAD.MOV.U32 R21, RZ, RZ, 0xc00 ;  /* 0x00000c00ff157424 */ /* 0x000fc600078e00ff */
[----:B------:R-:W-:Y:S02]  /*c2c0*/  SEL R4, R4, 0x2e, P0 ;  /* 0x0000002e04047807 */ /* 0x000fe40000000000 */
[----:B------:R-:W-:Y:S01]  /*c2d0*/  SEL R21, R21, 0xb80, P0 ;  /* 0x00000b8015157807 */ /* 0x000fe20000000000 */
[----:B------:R-:W-:Y:S02]  /*c2e0*/  WARPGROUP.DEPBAR.LE gsb0, 0x0 ;  /* 0x00008000000079c5 */ /* 0x000fe40000010000 */
[----:B------:R-:W-:-:S06]  /*c2f0*/  WARPGROUP.ARRIVE ;  /* 0x00000000000079c5 */ /* 0x000fcc0000000000 */
[----:B------:R-:W-:Y:S01]  /*c300*/  HGMMA.64x64x16.F32 R24, gdesc[UR4], R24, gsb0 ;  /* 0x00e00000041879f0 */ /* 0x000fe20008000818 */
[----:B------:R-:W-:-:S05]  /*c310*/  IMAD.IADD R4, R4, 0x1, R21 ;  /* 0x0000000104047824 */ /* 0x000fca00078e0215 */
[----:B------:R-:W-:Y:S01]  /*c320*/  LOP3.LUT R63, R4, 0xe06, RZ, 0xc0, !PT ;  /* 0x00000e06043f7812 */ /* 0x000fe200078ec0ff */
[----:B------:R-:W-:-:S04]  /*c330*/  IMAD.MOV.U32 R21, RZ, RZ, R69 ;  /* 0x000000ffff157224 */ /* 0x000fc800078e0045 */
[----:B------:R-:W-:Y:S02]  /*c340*/  IMAD.IADD R20, R63, 0x1, R68 ;  /* 0x000000013f147824 */ /* 0x000fe400078e0244 */
        /* <DEDUP_REMOVED lines=9> */
[C---:B--2---:R-:W-:Y:S01]  /*c3e0*/  IADD3 R58, R3.reuse, 0xc00, R58 ;  /* 0x00000c00033a7810 */ /* 0x044fe20007ffe03a */
[----:B------:R-:W2:Y:S07]  /*c3f0*/  LDL.64 R62, [R1+0x90] ;  /* 0x00009000013e7983 */ /* 0x000eae0000100a00 */
[----:B------:R-:W-:Y:S01]  /*c400*/  HGMMA.64x64x16.F32 R24, gdesc[UR4], R24, gsb0 ;  /* 0x00e00000041879f0 */ /* 0x000fe20008000818 */
[----:B------:R-:W-:-:S02]  /*c410*/  IMAD.IADD R20, R3, 0x1, R4 ;  /* 0x0000000103147824 */ /* 0x000fc400078e0204 */
[--C-:B------:R-:W-:Y:S01]  /*c420*/  IMAD.MOV.U32 R21, RZ, RZ, R13.reuse ;  /* 0x000000ffff157224 */ /* 0x100fe200078e000d */
[----:B------:R-:W-:Y:S02]  /*c430*/  R2UR UR4, R58 ;  /* 0x000000003a0472ca */ /* 0x000fe400000e0000 */
[----:B------:R-:W-:Y:S02]  /*c440*/  R2UR UR6, R20 ;  /* 0x00000000140672ca */ /* 0x000fe400000e0000 */
[----:B------:R-:W-:Y:S02]  /*c450*/  R2UR UR7, R21 ;  /* 0x00000000150772ca */ /* 0x000fe400000e0000 */
[----:B------:R-:W-:Y:S01]  /*c460*/  R2UR UR5, R59 ;  /* 0x000000003b0572ca */ /* 0x000fe200000e0000 */
[----:B------:R-:W-:Y:S02]  /*c470*/  WARPGROUP.DEPBAR.LE gsb0, 0x0 ;  /* 0x00008000000079c5 */ /* 0x000fe40000010000 */
[----:B------:R-:W-:Y:S01]  /*c480*/  WARPGROUP.ARRIVE ;  /* 0x00000000000079c5 */ /* 0x000fe20000000000 */
[C---:B------:R-:W-:Y:S01]  /*c490*/  IMAD.IADD R20, R7.reuse, 0x1, R4 ;  /* 0x0000000107147824 */ /* 0x040fe200078e0204 */
[----:B---3--:R-:W-:Y:S01]  /*c4a0*/  IADD3 R60, R7, 0xc00, R60 ;  /* 0x00000c00073c7810 */ /* 0x008fe20007ffe03c */
[----:B------:R-:W-:Y:S01]  /*c4b0*/  IMAD.MOV.U32 R21, RZ, RZ, R13 ;  /* 0x000000ffff157224 */ /* 0x000fe200078e000d */
[----:B------:R-:W3:Y:S06]  /*c4c0*/  LDL.64 R58, [R1+0x90] ;  /* 0x00009000013a7983 */ /* 0x000eec0000100a00 */
[----:B------:R-:W-:Y:S01]  /*c4d0*/  HGMMA.64x64x16.F32 R24, gdesc[UR4], R24, gsb0 ;  /* 0x00e00000041879f0 */ /* 0x000fe20008000818 */
[----:B------:R-:W-:-:S02]  /*c4e0*/  R2UR UR6, R20 ;  /* 0x00000000140672ca */ /* 0x000fc400000e0000 */
[----:B------:R-:W-:Y:S02]  /*c4f0*/  R2UR UR7, R21 ;  /* 0x00000000150772ca */ /* 0x000fe400000e0000 */
[----:B------:R-:W-:Y:S02]  /*c500*/  R2UR UR4, R60 ;  /* 0x000000003c0472ca */ /* 0x000fe400000e0000 */
[----:B------:R-:W-:Y:S01]  /*c510*/  R2UR UR5, R61 ;  /* 0x000000003d0572ca */ /* 0x000fe200000e0000 */
[----:B------:R-:W-:Y:S02]  /*c520*/  WARPGROUP.DEPBAR.LE gsb0, 0x0 ;  /* 0x00008000000079c5 */ /* 0x000fe40000010000 */
[----:B------:R-:W-:Y:S01]  /*c530*/  WARPGROUP.ARRIVE ;  /* 0x00000000000079c5 */ /* 0x000fe20000000000 */
[C---:B------:R-:W-:Y:S01]  /*c540*/  IMAD.IADD R20, R15.reuse, 0x1, R4 ;  /* 0x000000010f147824 */ /* 0x040fe200078e0204 */
[----:B----4-:R-:W-:Y:S01]  /*c550*/  IADD3 R56, R15, 0xc00, R56 ;  /* 0x00000c000f387810 */ /* 0x010fe20007ffe038 */
[----:B------:R-:W-:Y:S01]  /*c560*/  IMAD.MOV.U32 R21, RZ, RZ, R13 ;  /* 0x000000ffff157224 */ /* 0x000fe200078e000d */
[----:B------:R-:W4:Y:S06]  /*c570*/  LDL.64 R60, [R1+0x90] ;  /* 0x00009000013c7983 */ /* 0x000f2c0000100a00 */
[----:B------:R-:W-:Y:S01]  /*c580*/  HGMMA.64x64x16.F32 R24, gdesc[UR4], R24, gsb0 ;  /* 0x00e00000041879f0 */ /* 0x000fe20008000818 */
        /* <DEDUP_REMOVED lines=15> */
[----:B------:R-:W-:Y:S01]  /*c680*/  IMAD.IADD R56, R12, 0x1, R57 ;  /* 0x000000010c387824 */ /* 0x000fe200078e0239 */
[----:B------:R-:W-:Y:S01]  /*c690*/  R2UR UR5, R21 ;  /* 0x00000000150572ca */ /* 0x000fe200000e0000 */
[----:B------:R-:W-:Y:S01]  /*c6a0*/  IMAD.MOV.U32 R57, RZ, RZ, R13 ;  /* 0x000000ffff397224 */ /* 0x000fe200078e000d */
[----:B------:R-:W-:Y:S01]  /*c6b0*/  R2UR UR4, R20 ;  /* 0x00000000140472ca */ /* 0x000fe200000e0000 */
[----:B------:R-:W4:Y:S01]  /*c6c0*/  LDL.64 R64, [R1+0x90] ;  /* 0x0000900001407983 */ /* 0x000f220000100a00 */
[----:B------:R-:W-:Y:S02]  /*c6d0*/  R2UR UR6, R56 ;  /* 0x00000000380672ca */ /* 0x000fe400000e0000 */
[----:B------:R-:W-:Y:S01]  /*c6e0*/  R2UR UR7, R57 ;  /* 0x00000000390772ca */ /* 0x000fe200000e0000 */
[----:B------:R-:W-:-:S02]  /*c6f0*/  WARPGROUP.DEPBAR.LE gsb0, 0x0 ;  /* 0x00008000000079c5 */ /* 0x000fc40000010000 */
[----:B------:R-:W-:Y:S01]  /*c700*/  WARPGROUP.ARRIVE ;  /* 0x00000000000079c5 */ /* 0x000fe20000000000 */
[----:B------:R-:W-:Y:S01]  /*c710*/  VIADD R4, R12, 0xe00 ;  /* 0x00000e000c047836 */ /* 0x000fe20000000000 */
[C---:B--2---:R-:W-:Y:S01]  /*c720*/  IADD3 R62, R3.reuse, 0xe00, R62 ;  /* 0x00000e00033e7810 */ /* 0x044fe20007ffe03e */
[----:B------:R-:W-:Y:S01]  /*c730*/  IMAD.MOV.U32 R21, RZ, RZ, R13 ;  /* 0x000000ffff157224 */ /* 0x000fe200078e000d */
[----:B------:R-:W2:Y:S06]  /*c740*/  LDL R57, [R1] ;  /* 0x0000000001397983 */ /* 0x000eac0000100800 */
[----:B------:R-:W-:Y:S01]  /*c750*/  HGMMA.64x64x16.F32 R24, gdesc[UR4], R24, gsb0 ;  /* 0x00e00000041879f0 */ /* 0x000fe20008000818 */
[----:B------:R-:W-:Y:S01]  /*c760*/  IMAD.IADD R20, R3, 0x1, R4 ;  /* 0x0000000103147824 */ /* 0x000fe200078e0204 */
[----:B------:R-:W-:Y:S01]  /*c770*/  R2UR UR7, R21 ;  /* 0x00000000150772ca */ /* 0x000fe200000e0000 */
[----:B------:R0:W5:Y:S01]  /*c780*/  LDL R3, [R1+0x1c8] ;  /* 0x0001c80001037983 */ /* 0x0001620000100800 */
[----:B------:R-:W-:-:S02]  /*c790*/  R2UR UR4, R62 ;  /* 0x000000003e0472ca */ /* 0x000fc400000e0000 */
[----:B------:R-:W-:Y:S01]  /*c7a0*/  R2UR UR6, R20 ;  /* 0x00000000140672ca */ /* 0x000fe200000e0000 */
[----:B------:R0:W5:Y:S01]  /*c7b0*/  LDL R56, [R1+0xc] ;  /* 0x00000c0001387983 */ /* 0x0001620000100800 */
[----:B------:R-:W-:Y:S01]  /*c7c0*/  R2UR UR5, R63 ;  /* 0x000000003f0572ca */ /* 0x000fe200000e0000 */
[----:B------:R-:W-:Y:S02]  /*c7d0*/  WARPGROUP.DEPBAR.LE gsb0, 0x0 ;  /* 0x00008000000079c5 */ /* 0x000fe40000010000 */
[----:B------:R-:W-:-:S10]  /*c7e0*/  WARPGROUP.ARRIVE ;  /* 0x00000000000079c5 */ /* 0x000fd40000000000 */
[----:B------:R-:W-:Y:S01]  /*c7f0*/  HGMMA.64x64x16.F32 R24, gdesc[UR4], R24, gsb0 ;  /* 0x00e00000041879f0 */ /* 0x000fe20008000818 */
[C---:B------:R-:W-:Y:S01]  /*c800*/  IMAD.IADD R20, R7.reuse, 0x1, R4 ;  /* 0x0000000107147824 */ /* 0x040fe200078e0204 */
[----:B---3--:R-:W-:Y:S01]  /*c810*/  IADD3 R58, R7, 0xe00, R58 ;  /* 0x00000e00073a7810 */ /* 0x008fe20007ffe03a */
[----:B------:R-:W-:Y:S01]  /*c820*/  IMAD.MOV.U32 R21, RZ, RZ, R13 ;  /* 0x000000ffff157224 */ /* 0x000fe200078e000d */
[----:B------:R-:W-:Y:S02]  /*c830*/  R2UR UR5, R59 ;  /* 0x000000003b0572ca */ /* 0x000fe400000e0000 */
[----:B------:R-:W-:Y:S02]  /*c840*/  R2UR UR6, R20 ;  /* 0x00000000140672ca */ /* 0x000fe400000e0000 */
[----:B------:R-:W-:Y:S02]  /*c850*/  R2UR UR7, R21 ;  /* 0x00000000150772ca */ /* 0x000fe400000e0000 */
[----:B------:R-:W-:Y:S01]  /*c860*/  R2UR UR4, R58 ;  /* 0x000000003a0472ca */ /* 0x000fe200000e0000 */
[----:B------:R-:W-:-:S02]  /*c870*/  WARPGROUP.DEPBAR.LE gsb0, 0x0 ;  /* 0x00008000000079c5 */ /* 0x000fc40000010000 */
[----:B------:R-:W-:-:S10]  /*c880*/  WARPGROUP.ARRIVE ;  /* 0x00000000000079c5 */ /* 0x000fd40000000000 */
[----:B------:R-:W-:Y:S01]  /*c890*/  HGMMA.64x64x16.F32 R24, gdesc[UR4], R24, gsb0 ;  /* 0x00e00000041879f0 */ /* 0x000fe20008000818 */
[C---:B----4-:R-:W-:Y:S01]  /*c8a0*/  IADD3 R60, R15.reuse, 0xe00, R60 ;  /* 0x00000e000f3c7810 */ /* 0x050fe20007ffe03c */
[----:B------:R-:W-:Y:S02]  /*c8b0*/  IMAD.IADD R14, R15, 0x1, R4 ;  /* 0x000000010f0e7824 */ /* 0x000fe400078e0204 */
[----:B------:R-:W-:Y:S01]  /*c8c0*/  IMAD.MOV.U32 R15, RZ, RZ, R13 ;  /* 0x000000ffff0f7224 */ /* 0x000fe200078e000d */
[----:B------:R-:W-:Y:S02]  /*c8d0*/  R2UR UR4, R60 ;  /* 0x000000003c0472ca */ /* 0x000fe400000e0000 */
[----:B------:R-:W-:Y:S02]  /*c8e0*/  R2UR UR6, R14 ;  /* 0x000000000e0672ca */ /* 0x000fe400000e0000 */
[----:B------:R-:W-:Y:S02]  /*c8f0*/  R2UR UR7, R15 ;  /* 0x000000000f0772ca */ /* 0x000fe400000e0000 */
[----:B------:R-:W-:Y:S01]  /*c900*/  R2UR UR5, R61 ;  /* 0x000000003d0572ca */ /* 0x000fe200000e0000 */
[----:B------:R-:W-:-:S02]  /*c910*/  IMAD.MOV.U32 R4, RZ, RZ, 0x40 ;  /* 0x00000040ff047424 */ /* 0x000fc400078e00ff */
        /* <DEDUP_REMOVED lines=8> */
[----:B------:R-:W-:Y:S02]  /*c9a0*/  IMAD.MOV.U32 R15, RZ, RZ, R13 ;  /* 0x000000ffff0f7224 */ /* 0x000fe400078e000d */
[----:B------:R-:W-:Y:S02]  /*c9b0*/  IMAD.MOV.U32 R13, RZ, RZ, R65 ;  /* 0x000000ffff0d7224 */ /* 0x000fe400078e0041 */
[----:B------:R-:W-:Y:S02]  /*c9c0*/  IMAD.IADD R14, R12, 0x1, R7 ;  /* 0x000000010c0e7824 */ /* 0x000fe400078e0207 */
[----:B------:R-:W-:Y:S01]  /*c9d0*/  IMAD.IADD R12, R7, 0x1, R64 ;  /* 0x00000001070c7824 */ /* 0x000fe200078e0240 */
[----:B------:R-:W-:Y:S02]  /*c9e0*/  R2UR UR7, R15 ;  /* 0x000000000f0772ca */ /* 0x000fe400000e0000 */
[----:B------:R-:W-:-:S02]  /*c9f0*/  R2UR UR6, R14 ;  /* 0x000000000e0672ca */ /* 0x000fc400000e0000 */
[----:B------:R-:W-:Y:S02]  /*ca00*/  R2UR UR4, R12 ;  /* 0x000000000c0472ca */ /* 0x000fe400000e0000 */
[----:B------:R-:W-:Y:S01]  /*ca10*/  R2UR UR5, R13 ;  /* 0x000000000d0572ca */ /* 0x000fe200000e0000 */
[----:B------:R0:W-:Y:S04]  /*ca20*/  STL [R1+0x68], R0 ;  /* 0x0000680001007387 */ /* 0x0001e80000100800 */
[----:B------:R0:W-:Y:S04]  /*ca30*/  STL [R1+0x68], R0 ;  /* 0x0000680001007387 */ /* 0x0001e80000100800 */
[----:B------:R0:W-:Y:S04]  /*ca40*/  STL [R1+0x68], R0 ;  /* 0x0000680001007387 */ /* 0x0001e80000100800 */
[----:B------:R0:W-:Y:S04]  /*ca50*/  STL [R1+0x68], R0 ;  /* 0x0000680001007387 */ /* 0x0001e80000100800 */
[----:B------:R0:W-:Y:S01]  /*ca60*/  STL [R1+0x68], R0 ;  /* 0x0000680001007387 */ /* 0x0001e20000100800 */
[----:B------:R-:W-:-:S02]  /*ca70*/  WARPGROUP.DEPBAR.LE gsb0, 0x0 ;  /* 0x00008000000079c5 */ /* 0x000fc40000010000 */
[----:B------:R-:W-:-:S06]  /*ca80*/  WARPGROUP.ARRIVE ;  /* 0x00000000000079c5 */ /* 0x000fcc0000000000 */
[----:B------:R-:W-:Y:S01]  /*ca90*/  HGMMA.64x64x16.F32 R24, gdesc[UR4], R24, gsb0 ;  /* 0x00e00000041879f0 */ /* 0x000fe20008000818 */
        /* <DEDUP_REMOVED lines=24> */
[----:B--2---:R-:W-:-:S03]  /*cc20*/  LOP3.LUT R4, R57, 0x1, RZ, 0xfc, !PT ;  /* 0x0000000139047812 */ /* 0x004fc600078efcff */
[----:B------:R0:W-:Y:S04]  /*cc30*/  STL [R1+0x68], R0 ;  /* 0x0000680001007387 */ /* 0x0001e80000100800 */
[----:B------:R0:W-:Y:S04]  /*cc40*/  STL [R1+0x68], R0 ;  /* 0x0000680001007387 */ /* 0x0001e80000100800 */
[----:B------:R0:W-:Y:S01]  /*cc50*/  STL [R1+0x68], R0 ;  /* 0x0000680001007387 */ /* 0x0001e20000100800 */
[----:B------:R-:W-:Y:S01]  /*cc60*/  ISETP.NE.AND P0, PT, R4, 0x3, PT ;  /* 0x000000030400780c */ /* 0x000fe20003f05270 */
[----:B------:R-:W-:-:S02]  /*cc70*/  WARPGROUP.DEPBAR.LE gsb0, 0x0 ;  /* 0x00008000000079c5 */ /* 0x000fc40000010000 */
[----:B------:R-:W-:Y:S10]  /*cc80*/  BSSY B0, `(.L_x_1945) ;  /* 0x0000003000007945 */ /* 0x000ff40003800000 */
[----:B0-----:R-:W-:Y:S05]  /*cc90*/  @!P0 BRA `(.L_x_1946) ;  /* 0x0000000000048947 */ /* 0x001fea0003800000 */
[----:B------:R-:W-:Y:S01]  /*cca0*/  BPT.TRAP 0x1 ;  /* 0x000000040000795c */ /* 0x000fe20000300000 */
.L_x_1946:
[----:B------:R-:W-:Y:S05]  /*ccb0*/  BSYNC B0 ;  /* 0x0000000000007941 */ /* 0x000fea0003800000 */
.L_x_1945:
[----:B------:R-:W2:Y:S02]  /*ccc0*/  LDL.64 R12, [R1+0x20] ;  /* 0x00002000010c7983 */ /* 0x000ea40000100a00 */
[----:B--2---:R-:W-:-:S05]  /*ccd0*/  MOV R0, R12 ;  /* 0x0000000c00007202 */ /* 0x004fca0000000f00 */
[----:B-----5:R-:W-:-:S05]  /*cce0*/  IMAD R3, R3, 0x8, R0 ;  /* 0x0000000803037824 */ /* 0x020fca00078e0200 */
[----:B------:R-:W-:-:S04]  /*ccf0*/  PRMT R3, R56, 0x654, R3 ;  /* 0x0000065438037816 */ /* 0x000fc80000000003 */
[----:B------:R0:W-:Y:S01]  /*cd00*/  SYNCS.ARRIVE.TRANS64.RED.A1T0 RZ, [R3+URZ], RZ ;  /* 0x000000ff03ff79a7 */ /* 0x0001e2000810043f */
[----:B------:R-:W2:Y:S04]  /*cd10*/  LDL.64 R60, [R1+0x100] ;  /* 0x00010000013c7983 */ /* 0x000ea80000100a00 */
[----:B------:R-:W3:Y:S04]  /*cd20*/  LDL.64 R20, [R1+0xf0] ;  /* 0x0000f00001147983 */ /* 0x000ee80000100a00 */
[----:B0-----:R-:W4:Y:S04]  /*cd30*/  LDL R3, [R1+0xcc] ;  /* 0x0000cc0001037983 */ /* 0x001f280000100800 */
[----:B------:R-:W4:Y:S04]  /*cd40*/  LDL R4, [R1+0x50] ;  /* 0x0000500001047983 */ /* 0x000f280000100800 */
[----:B------:R-:W4:Y:S04]  /*cd50*/  LDL R7, [R1+0xf8] ;  /* 0x0000f80001077983 */ /* 0x000f280000100800 */
[----:B------:R-:W4:Y:S04]  /*cd60*/  LDL.128 R12, [R1+0xd0] ;  /* 0x0000d000010c7983 */ /* 0x000f280000100c00 */
[----:B------:R-:W4:Y:S04]  /*cd70*/  LDL.128 R56, [R1+0xe0] ;  /* 0x0000e00001387983 */ /* 0x000f280000100c00 */
[----:B--2---:R-:W2:Y:S01]  /*cd80*/  LD.E R60, desc[UR36][R60.64] ;  /* 0x000000243c3c7980 */ /* 0x004ea2000c101900 */
[----:B---3--:R-:W-:Y:S01]  /*cd90*/  ISETP.NE.AND P0, PT, R20, 0x1, PT ;  /* 0x000000011400780c */ /* 0x008fe20003f05270 */
[----:B------:R-:W-:-:S02]  /*cda0*/  UMOV UR4, 0xffffffc0 ;  /* 0xffffffc000047882 */ /* 0x000fc40000000000 */
[----:B------:R-:W-:Y:S01]  /*cdb0*/  UIMAD UR4, UR46, UR4, 0x41 ;  /* 0x000000412e0474a4 */ /* 0x000fe2000f8e0204 */
[----:B------:R-:W-:Y:S01]  /*cdc0*/  BSSY B0, `(.L_x_1947) ;  /* 0x000007c000007945 */ /* 0x000fe20003800000 */
[----:B----4-:R-:W-:Y:S01]  /*cdd0*/  ISETP.GE.AND P1, PT, R57, 0x1, PT ;  /* 0x000000013900780c */ /* 0x010fe20003f26270 */
[-C--:B--2---:R-:W-:Y:S01]  /*cde0*/  FMUL.FTZ R0, R26, R60.reuse ;  /* 0x0000003c1a007220 */ /* 0x084fe20000410000 */
[-C--:B------:R-:W-:Y:S01]  /*cdf0*/  FMUL.FTZ R29, R29, R60.reuse ;  /* 0x0000003c1d1d7220 */ /* 0x080fe20000410000 */
[----:B------:R-:W-:Y:S01]  /*ce00*/  SHF.R.S32.HI R26, RZ, 0x1f, R3 ;  /* 0x0000001fff1a7819 */ /* 0x000fe20000011403 */
[----:B------:R-:W-:Y:S02]  /*ce10*/  FMUL.FTZ R30, R30, R60 ;  /* 0x0000003c1e1e7220 */ /* 0x000fe40000410000 */
[----:B------:R0:W1:Y:S02]  /*ce20*/  MUFU.TANH R61, R29 ;  /* 0x0000001d003d7308 */ /* 0x0000640000002400 */
[----:B0-----:R-:W-:-:S06]  /*ce30*/  LEA.HI R29, R26, R3, RZ, 0x7 ;  /* 0x000000031a1d7211 */ /* 0x001fcc00078f38ff */
[----:B------:R0:W2:Y:S01]  /*ce40*/  MUFU.TANH R62, R30 ;  /* 0x0000001e003e7308 */ /* 0x0000a20000002400 */
[-C--:B------:R-:W-:Y:S01]  /*ce50*/  FMUL.FTZ R32, R32, R60.reuse ;  /* 0x0000003c20207220 */ /* 0x080fe20000410000 */
[----:B0-----:R-:W-:Y:S01]  /*ce60*/  LOP3.LUT R30, R29, 0xffffff80, RZ, 0xc0, !PT ;  /* 0xffffff801d1e7812 */ /* 0x001fe200078ec0ff */
[----:B------:R-:W-:-:S04]  /*ce70*/  FMUL.FTZ R31, R31, R60 ;  /* 0x0000003c1f1f7220 */ /* 0x000fc80000410000 */
[----:B------:R-:W-:Y:S01]  /*ce80*/  IMAD.IADD R30, R3, 0x1, -R30 ;  /* 0x00000001031e7824 */ /* 0x000fe200078e0a1e */
[----:B------:R0:W3:Y:S01]  /*ce90*/  MUFU.TANH R64, R32 ;  /* 0x0000002000407308 */ /* 0x0000e20000002400 */
[----:B------:R-:W-:-:S03]  /*cea0*/  FMUL.FTZ R33, R33, R60 ;  /* 0x0000003c21217220 */ /* 0x000fc60000410000 */
[----:B------:R-:W-:-:S04]  /*ceb0*/  SHF.R.S32.HI R29, RZ, 0x1f, R30 ;  /* 0x0000001fff1d7819 */ /* 0x000fc8000001141e */
[----:B------:R4:W1:Y:S01]  /*cec0*/  MUFU.TANH R63, R31 ;  /* 0x0000001f003f7308 */ /* 0x0008620000002400 */
[----:B0-----:R-:W-:-:S04]  /*ced0*/  LEA.HI R32, R26, R3, RZ, 0x2 ;  /* 0x000000031a207211 */ /* 0x001fc800078f10ff */
[----:B------:R-:W-:Y:S02]  /*cee0*/  LOP3.LUT R32, R32, 0xfffffffc, RZ, 0xc0, !PT ;  /* 0xfffffffc20207812 */ /* 0x000fe400078ec0ff */
[-C--:B----4-:R-:W-:Y:S01]  /*cef0*/  LEA.HI R31, R29, R30.reuse, RZ, 0x2 ;  /* 0x0000001e1d1f7211 */ /* 0x090fe200078f10ff */
[----:B------:R0:W4:Y:S03]  /*cf00*/  MUFU.TANH R65, R33 ;  /* 0x0000002100417308 */ /* 0x0001260000002400 */
[--C-:B------:R-:W-:Y:S01]  /*cf10*/  SHF.R.S32.HI R26, RZ, 0x2, R31.reuse ;  /* 0x00000002ff1a7819 */ /* 0x100fe2000001141f */
[----:B------:R-:W-:Y:S01]  /*cf20*/  IMAD.IADD R32, R3, 0x1, -R32 ;  /* 0x0000000103207824 */ /* 0x000fe200078e0a20 */
[----:B------:R-:W-:Y:S02]  /*cf30*/  LEA.HI R29, R29, R30, RZ, 0x5 ;  /* 0x0000001e1d1d7211 */ /* 0x000fe400078f28ff */
[----:B0-----:R-:W-:-:S04]  /*cf40*/  SHF.R.S32.HI R33, RZ, 0x1f, R31 ;  /* 0x0000001fff217819 */ /* 0x001fc8000001141f */
[----:B------:R-:W-:Y:S02]  /*cf50*/  LEA.HI R33, R33, R26, RZ, 0x3 ;  /* 0x0000001a21217211 */ /* 0x000fe400078f18ff */
[----:B------:R-:W-:Y:S02]  /*cf60*/  LEA.HI R3, R32, R32, RZ, 0x1 ;  /* 0x0000002020037211 */ /* 0x000fe400078f08ff */
[----:B------:R-:W-:Y:S02]  /*cf70*/  LOP3.LUT R33, R33, 0xfffffff8, RZ, 0xc0, !PT ;  /* 0xfffffff821217812 */ /* 0x000fe400078ec0ff */
[----:B------:R-:W-:Y:S02]  /*cf80*/  SHF.R.S32.HI R29, RZ, 0x5, R29 ;  /* 0x00000005ff1d7819 */ /* 0x000fe4000001141d */
[----:B------:R-:W-:Y:S01]  /*cf90*/  LOP3.LUT R3, R3, 0x1ffffffe, RZ, 0xc0, !PT ;  /* 0x1ffffffe03037812 */ /* 0x000fe200078ec0ff */
[----:B------:R-:W-:Y:S02]  /*cfa0*/  IMAD.IADD R33, R26, 0x1, -R33 ;  /* 0x000000011a217824 */ /* 0x000fe400078e0a21 */
[----:B------:R-:W-:-:S02]  /*cfb0*/  IMAD R4, R4, 0x4, R29 ;  /* 0x0000000404047824 */ /* 0x000fc400078e021d */
[----:B------:R-:W-:Y:S02]  /*cfc0*/  IMAD.IADD R3, R32, 0x1, -R3 ;  /* 0x0000000120037824 */ /* 0x000fe400078e0a03 */
[----:B------:R-:W-:-:S04]  /*cfd0*/  IMAD.U32 R4, R4, 0x10, R33 ;  /* 0x0000001004047824 */ /* 0x000fc800078e0021 */
[----:B------:R-:W-:-:S04]  /*cfe0*/  IMAD R20, R3, 0x8, R4 ;  /* 0x0000000803147824 */ /* 0x000fc800078e0204 */
[----:B------:R-:W-:-:S05]  /*cff0*/  @P0 IMAD.HI.U32 R4, R20, R21, RZ ;  /* 0x0000001514040227 */ /* 0x000fca00078e00ff */
[----:B------:R-:W-:Y:S02]  /*d000*/  @P0 SHF.R.U32.HI R20, RZ, R7, R4 ;  /* 0x00000007ff140219 */ /* 0x000fe40000011604 */
[----:B------:R-:W-:-:S03]  /*d010*/  LOP3.LUT R31, R31, 0x7ffffffc, RZ, 0xc0, !PT ;  /* 0x7ffffffc1f1f7812 */ /* 0x000fc600078ec0ff */
[----:B------:R-:W0:Y:S01]  /*d020*/  SHFL.IDX PT, R7, R20, RZ, 0x1c1f ;  /* 0x001c1fff14077589 */ /* 0x000e2200000e0000 */
        /* <DEDUP_REMOVED lines=25> */
[----:B------:R-:W-:-:S02]  /*d1c0*/  IMAD.IADD R31, R30, 0x1, -R31 ;  /* 0x000000011e1f7824 */ /* 0x000fc400078e0a1f */
[----:B------:R-:W-:Y:S01]  /*d1d0*/  FMUL.FTZ R55, R55, R60 ;  /* 0x0000003c37377220 */ /* 0x000fe20000410000 */
[----:B------:R-:W-:Y:S01]  /*d1e0*/  VIADD R4, R13, UR4 ;  /* 0x000000040d047c36 */ /* 0x000fe20008000000 */
[----:B------:R-:W-:Y:S01]  /*d1f0*/  ULEA UR4, UR46, 0xffffffc0, 0x6 ;  /* 0xffffffc02e047891 */ /* 0x000fe2000f8e303f */
[----:B------:R-:W0:Y:S02]  /*d200*/  MUFU.TANH R24, R24 ;  /* 0x0000001800187308 */ /* 0x000e240000002400 */
[----:B------:R-:W-:-:S03]  /*d210*/  IMAD R3, R31, -0x2, R4 ;  /* 0xfffffffe1f037824 */ /* 0x000fc600078e0204 */
[----:B------:R-:W-:-:S03]  /*d220*/  VIADD R4, R13, -UR4 ;  /* 0x800000040d047c36 */ /* 0x000fc60008000000 */
[----:B------:R-:W0:Y:S01]  /*d230*/  MUFU.TANH R25, R25 ;  /* 0x0000001900197308 */ /* 0x000e220000002400 */
[----:B------:R-:W-:Y:S01]  /*d240*/  IMAD.IADD R26, R3, 0x1, -R12 ;  /* 0x00000001031a7824 */ /* 0x000fe200078e0a0c */
[----:B------:R-:W-:-:S06]  /*d250*/  LOP3.LUT R3, RZ, R14, RZ, 0x33, !PT ;  /* 0x0000000eff037212 */ /* 0x000fcc00078e33ff */
[----:B------:R-:W0:Y:S01]  /*d260*/  MUFU.TANH R0, R0 ;  /* 0x0000000000007308 */ /* 0x000e220000002400 */
[----:B------:R-:W-:-:S07]  /*d270*/  IMAD R21, R31, -0x2, R4 ;  /* 0xfffffffe1f157824 */ /* 0x000fce00078e0204 */
[----:B------:R-:W0:Y:S01]  /*d280*/  MUFU.TANH R27, R27 ;  /* 0x0000001b001b7308 */ /* 0x000e220000002400 */
[----:B------:R-:W-:-:S07]  /*d290*/  IMAD.IADD R30, R26, 0x1, R15 ;  /* 0x000000011a1e7824 */ /* 0x000fce00078e020f */
        /* <DEDUP_REMOVED lines=21> */
[----:B------:R-:W1:Y:S08]  /*d3f0*/  MUFU.TANH R54, R54 ;  /* 0x0000003600367308 */ /* 0x000e700000002400 */
[----:B------:R-:W1:Y:S01]  /*d400*/  MUFU.TANH R55, R55 ;  /* 0x0000003700377308 */ /* 0x000e620000002400 */
[----:B------:R-:W-:Y:S01]  /*d410*/  IMAD.IADD R26, R26, 0x1, R3 ;  /* 0x000000011a1a7824 */ /* 0x000fe200078e0203 */
[----:B0-----:R-:W-:Y:S01]  /*d420*/  VIADDMNMX R4, R7, R30, R21, PT ;  /* 0x0000001e07047246 */ /* 0x001fe20003800115 */
[----:B------:R-:W-:-:S02]  /*d430*/  VIADD R56, R56, -UR4 ;  /* 0x8000000438387c36 */ /* 0x000fc40008000000 */
[----:B------:R-:W-:Y:S01]  /*d440*/  IMAD.IADD R3, R26, 0x1, R7 ;  /* 0x000000011a037824 */ /* 0x000fe200078e0207 */
[----:B--234-:R-:W-:Y:S06]  /*d450*/  @!P1 BRA `(.L_x_1948) ;  /* 0x0000000000489947 */ /* 0x01cfec0003800000 */
[----:B------:R-:W-:Y:S01]  /*d460*/  IADD3 R7, -R12, R13, R7 ;  /* 0x0000000d0c077210 */ /* 0x000fe20007ffe107 */
[----:B------:R-:W-:Y:S03]  /*d470*/  BSSY B1, `(.L_x_1949) ;  /* 0x000000c000017945 */ /* 0x000fe60003800000 */
[----:B------:R-:W-:-:S13]  /*d480*/  ISETP.GT.AND P0, PT, R7, -0x1, PT ;  /* 0xffffffff0700780c */ /* 0x000fda0003f04270 */
[----:B------:R-:W-:Y:S05]  /*d490*/  @P0 BRA `(.L_x_1950) ;  /* 0x0000000000180947 */ /* 0x000fea0003800000 */
[----:B------:R-:W-:Y:S02]  /*d4a0*/  ISETP.NE.AND P0, PT, R57, 0x1, PT ;  /* 0x000000013900780c */ /* 0x000fe40003f05270 */
[----:B------:R-:W-:-:S11]  /*d4b0*/  LOP3.LUT R7, RZ, R7, RZ, 0x33, !PT ;  /* 0x00000007ff077212 */ /* 0x000fd600078e33ff */
[----:B------:R-:W-:-:S05]  /*d4c0*/  @P0 IMAD.HI.U32 R14, R7, R58, RZ ;  /* 0x0000003a070e0227 */ /* 0x000fca00078e00ff */
[----:B------:R-:W-:-:S04]  /*d4d0*/  @P0 SHF.R.U32.HI R7, RZ, R59, R14 ;  /* 0x0000003bff070219 */ /* 0x000fc8000001160e */
[----:B------:R-:W-:Y:S01]  /*d4e0*/  LOP3.LUT R7, RZ, R7, RZ, 0x33, !PT ;  /* 0x00000007ff077212 */ /* 0x000fe200078e33ff */
[----:B------:R-:W-:Y:S06]  /*d4f0*/  BRA `(.L_x_1951) ;  /* 0x00000000000c7947 */ /* 0x000fec0003800000 */
.L_x_1950:
[----:B------:R-:W-:-:S13]  /*d500*/  ISETP.NE.AND P0, PT, R57, 0x1, PT ;  /* 0x000000013900780c */ /* 0x000fda0003f05270 */
[----:B------:R-:W-:-:S05]  /*d510*/  @P0 IMAD.HI.U32 R14, R7, R58, RZ ;  /* 0x0000003a070e0227 */ /* 0x000fca00078e00ff */
[----:B------:R-:W-:-:S07]  /*d520*/  @P0 SHF.R.U32.HI R7, RZ, R59, R14 ;  /* 0x0000003bff070219 */ /* 0x000fce000001160e */
.L_x_1951:
[----:B------:R-:W-:Y:S05]  /*d530*/  BSYNC B1 ;  /* 0x0000000000017941 */ /* 0x000fea0003800000 */
.L_x_1949:
[----:B------:R-:W-:-:S04]  /*d540*/  IMAD R14, R7, R57, -UR4 ;  /* 0x80000004070e7e24 */ /* 0x000fc8000f8e0239 */
[----:B------:R-:W-:-:S05]  /*d550*/  IMAD R14, R31, -0x2, R14 ;  /* 0xfffffffe1f0e7824 */ /* 0x000fca00078e020e */
[----:B------:R-:W-:Y:S02]  /*d560*/  VIMNMX R3, R3, R14, !PT ;  /* 0x0000000e03037248 */ /* 0x000fe40007fe0100 */
[----:B------:R-:W-:-:S07]  /*d570*/  VIADDMNMX R4, R14, R57, R4, PT ;  /* 0x000000390e047246 */ /* 0x000fce0003800104 */
.L_x_1948:
[----:B------:R-:W-:Y:S05]  /*d580*/  BSYNC B0 ;  /* 0x0000000000007941 */ /* 0x000fea0003800000 */
.L_x_1947:
[C---:B------:R-:W-:Y:S01]  /*d590*/  ISETP.GE.AND P1, PT, R56.reuse, 0x9, PT ;  /* 0x000000093800780c */ /* 0x040fe20003f26270 */
[----:B------:R-:W0:Y:S01]  /*d5a0*/  SHFL.IDX PT, R7, R20, 0x1, 0x1c1f ;  /* 0x003c1f0014077f89 */ /* 0x000e2200000e0000 */
[----:B------:R-:W-:Y:S01]  /*d5b0*/  ISETP.GE.AND P0, PT, R56, 0x2, PT ;  /* 0x000000023800780c */ /* 0x000fe20003f06270 */
[----:B------:R-:W-:Y:S01]  /*d5c0*/  BSSY B0, `(.L_x_1952) ;  /* 0x000005f000007945 */ /* 0x000fe20003800000 */
[C---:B------:R-:W-:Y:S02]  /*d5d0*/  ISETP.GT.AND P2, PT, R3.reuse, 0x8, !P1 ;  /* 0x000000080300780c */ /* 0x040fe40004f44270 */
[----:B------:R-:W-:Y:S02]  /*d5e0*/  ISETP.GT.AND P3, PT, R3, 0x1, !P0 ;  /* 0x000000010300780c */ /* 0x000fe40004764270 */
[----:B------:R-:W-:Y:S02]  /*d5f0*/  ISETP.LT.OR P2, PT, R4, 0x9, P2 ;  /* 0x000000090400780c */ /* 0x000fe40001741670 */
[----:B------:R-:W-:-:S02]  /*d600*/  ISETP.GE.AND P4, PT, R56, 0x11, PT ;  /* 0x000000113800780c */ /* 0x000fc40003f86270 */
[----:B------:R-:W-:Y:S02]  /*d610*/  ISETP.LT.OR P3, PT, R4, 0x2, P3 ;  /* 0x000000020400780c */ /* 0x000fe40001f61670 */
[----:B------:R-:W-:Y:S02]  /*d620*/  FSEL R162, R28, -INF , !P2 ;  /* 0xff8000001ca27808 */ /* 0x000fe40005000000 */
[----:B------:R-:W-:Y:S02]  /*d630*/  ISETP.GT.AND P2, PT, R3, 0x10, !P4 ;  /* 0x000000100300780c */ /* 0x000fe40006744270 */
[----:B------:R-:W-:Y:S02]  /*d640*/  ISETP.GE.AND P5, PT, R56, 0xa, PT ;  /* 0x0000000a3800780c */ /* 0x000fe40003fa6270 */
[----:B------:R-:W-:Y:S02]  /*d650*/  FSEL R60, R25, -INF , !P3 ;  /* 0xff800000193c7808 */ /* 0x000fe40005800000 */
[----:B------:R-:W-:-:S02]  /*d660*/  P2R R25, PR, RZ, 0x10 ;  /* 0x00000010ff197803 */ /* 0x000fc40000000000 */
[----:B------:R-:W-:Y:S02]  /*d670*/  ISETP.LT.OR P2, PT, R4, 0x11, P2 ;  /* 0x000000110400780c */ /* 0x000fe40001741670 */
[C---:B------:R-:W-:Y:S02]  /*d680*/  ISETP.GT.AND P3, PT, R3.reuse, 0x9, !P5 ;  /* 0x000000090300780c */ /* 0x040fe40006f64270 */
[----:B------:R-:W-:Y:S02]  /*d690*/  ISETP.GE.AND P4, PT, R56, 0x12, PT ;  /* 0x000000123800780c */ /* 0x000fe40003f86270 */
[----:B------:R-:W-:Y:S02]  /*d6a0*/  FSEL R64, R64, -INF , !P2 ;  /* 0xff80000040407808 */ /* 0x000fe40005000000 */
[----:B------:R-:W-:Y:S02]  /*d6b0*/  ISETP.LT.OR P3, PT, R4, 0xa, P3 ;  /* 0x0000000a0400780c */ /* 0x000fe40001f61670 */
[----:B------:R-:W-:-:S02]  /*d6c0*/  ISETP.GT.AND P2, PT, R3, 0x11, !P4 ;  /* 0x000000110300780c */ /* 0x000fc40006744270 */
[----:B-1----:R-:W-:Y:S02]  /*d6d0*/  FSEL R66, R61, -INF , !P3 ;  /* 0xff8000003d427808 */ /* 0x002fe40005800000 */
        /* <DEDUP_REMOVED lines=11> */
[----:B------:R-:W-:Y:S02]  /*d790*/  ISETP.GE.AND P3, PT, R56, 0x21, PT ;  /* 0x000000213800780c */ /* 0x000fe40003f66270 */
        /* <DEDUP_REMOVED lines=14> */
[----:B------:R-:W-:Y:S02]  /*d880*/  P2R R28, PR, RZ, 0x10 ;  /* 0x00000010ff1c7803 */ /* 0x000fe40000000000 */
[----:B------:R-:W-:Y:S02]  /*d890*/  FSEL R44, R44, -INF , !P2 ;  /* 0xff8000002c2c7808 */ /* 0x000fe40005000000 */
[----:B------:R-:W-:-:S02]  /*d8a0*/  ISETP.GE.AND P2, PT, R56, 0x2a, PT ;  /* 0x0000002a3800780c */ /* 0x000fc40003f46270 */
[----:B------:R-:W-:Y:S02]  /*d8b0*/  P2R R15, PR, RZ, 0x20 ;  /* 0x00000020ff0f7803 */ /* 0x000fe40000000000 */
        /* <DEDUP_REMOVED lines=22> */
[----:B------:R-:W-:Y:S01]  /*da20*/  ISETP.GT.AND P6, PT, R3, 0x39, !P6 ;  /* 0x000000390300780c */ /* 0x000fe200077c4270 */
[----:B0-----:R-:W-:-:S03]  /*da30*/  IMAD.IADD R3, R26, 0x1, R7 ;  /* 0x000000011a037824 */ /* 0x001fc600078e0207 */
[----:B------:R-:W-:Y:S02]  /*da40*/  ISETP.LT.OR P6, PT, R4, 0x3a, P6 ;  /* 0x0000003a0400780c */ /* 0x000fe400037c1670 */
[----:B------:R-:W-:Y:S02]  /*da50*/  VIADDMNMX R4, R7, R30, R21, PT ;  /* 0x0000001e07047246 */ /* 0x000fe40003800115 */
[----:B------:R-:W-:Y:S02]  /*da60*/  FSEL R56, R53, -INF , !P6 ;  /* 0xff80000035387808 */ /* 0x000fe40007000000 */
[----:B------:R-:W-:-:S13]  /*da70*/  ISETP.GE.AND P6, PT, R57, 0x1, PT ;  /* 0x000000013900780c */ /* 0x000fda0003fc6270 */
[----:B------:R-:W-:Y:S05]  /*da80*/  @!P6 BRA `(.L_x_1953) ;  /* 0x000000000048e947 */ /* 0x000fea0003800000 */
        /* <DEDUP_REMOVED lines=10> */
.L_x_1955:
[----:B------:R-:W-:-:S13]  /*db30*/  ISETP.NE.AND P6, PT, R57, 0x1, PT ;  /* 0x000000013900780c */ /* 0x000fda0003fc5270 */
[----:B------:R-:W-:-:S05]  /*db40*/  @P6 IMAD.HI.U32 R58, R12, R58, RZ ;  /* 0x0000003a0c3a6227 */ /* 0x000fca00078e00ff */
[----:B------:R-:W-:-:S07]  /*db50*/  @P6 SHF.R.U32.HI R12, RZ, R59, R58 ;  /* 0x0000003bff0c6219 */ /* 0x000fce000001163a */
.L_x_1956:
[----:B------:R-:W-:Y:S05]  /*db60*/  BSYNC B1 ;  /* 0x0000000000017941 */ /* 0x000fea0003800000 */
.L_x_1954:
[----:B------:R-:W-:-:S04]  /*db70*/  IMAD R12, R12, R57, -UR4 ;  /* 0x800000040c0c7e24 */ /* 0x000fc8000f8e0239 */
[----:B------:R-:W-:-:S05]  /*db80*/  IMAD R12, R31, -0x2, R12 ;  /* 0xfffffffe1f0c7824 */ /* 0x000fca00078e020c */
[----:B------:R-:W-:Y:S02]  /*db90*/  VIADDMNMX R4, R12, R57, R4, PT ;  /* 0x000000390c047246 */ /* 0x000fe40003800104 */
[----:B------:R-:W-:-:S07]  /*dba0*/  VIMNMX R3, R3, R12, !PT ;  /* 0x0000000c03037248 */ /* 0x000fce0007fe0100 */
.L_x_1953:
[----:B------:R-:W-:Y:S05]  /*dbb0*/  BSYNC B0 ;  /* 0x0000000000007941 */ /* 0x000fea0003800000 */
.L_x_1952:
[C---:B------:R-:W-:Y:S01]  /*dbc0*/  ISETP.GT.AND P0, PT, R3.reuse, 0x1, !P0 ;  /* 0x000000010300780c */ /* 0x040fe20004704270 */
[----:B------:R-:W-:Y:S01]  /*dbd0*/  BAR.SYNC.DEFER_BLOCKING 0xf, 0x100 ;  /* 0x03c4000000007b1d */ /* 0x000fe20000010000 */
[----:B------:R-:W-:Y:S02]  /*dbe0*/  ISETP.GT.AND P1, PT, R3, 0x8, !P1 ;  /* 0x000000080300780c */ /* 0x000fe40004f24270 */
[C---:B------:R-:W-:Y:S02]  /*dbf0*/  ISETP.LT.OR P0, PT, R4.reuse, 0x2, P0 ;  /* 0x000000020400780c */ /* 0x040fe40000701670 */
[----:B------:R-:W-:Y:S02]  /*dc00*/  ISETP.LT.OR P1, PT, R4, 0x9, P1 ;  /* 0x000000090400780c */ /* 0x000fe40000f21670 */
[----:B------:R-:W-:Y:S01]  /*dc10*/  FSEL R27, R27, -INF , !P0 ;  /* 0xff8000001b1b7808 */ /* 0x000fe20004000000 */
[----:B------:R-:W2:Y:S01]  /*dc20*/  LDL R81, [R1+0x1c8] ;  /* 0x0001c80001517983 */ /* 0x000ea20000100800 */
[----:B------:R-:W-:-:S02]  /*dc30*/  ISETP.NE.AND P0, PT, R15, RZ, PT ;  /* 0x000000ff0f00720c */ /* 0x000fc40003f05270 */
[----:B------:R-:W-:Y:S01]  /*dc40*/  FSEL R21, R62, -INF , !P1 ;  /* 0xff8000003e157808 */ /* 0x000fe20004800000 */
[----:B------:R-:W3:Y:S01]  /*dc50*/  LDL R58, [R1+0x21c] ;  /* 0x00021c00013a7983 */ /* 0x000ee20000100800 */
[----:B------:R-:W-:Y:S02]  /*dc60*/  ISETP.GT.AND P0, PT, R3, 0x9, !P0 ;  /* 0x000000090300780c */ /* 0x000fe40004704270 */
[----:B------:R-:W-:Y:S01]  /*dc70*/  ISETP.NE.AND P1, PT, R32, RZ, PT ;  /* 0x000000ff2000720c */ /* 0x000fe20003f25270 */
[----:B------:R-:W4:Y:S01]  /*dc80*/  LDL R62, [R1+0x224] ;  /* 0x00022400013e7983 */ /* 0x000f220000100800 */
[----:B------:R-:W-:Y:S02]  /*dc90*/  ISETP.LT.OR P0, PT, R4, 0xa, P0 ;  /* 0x0000000a0400780c */ /* 0x000fe40000701670 */
[----:B------:R-:W-:Y:S01]  /*dca0*/  ISETP.NE.AND P6, PT, R14, RZ, PT ;  /* 0x000000ff0e00720c */ /* 0x000fe20003fc5270 */
[----:B------:R-:W2:Y:S01]  /*dcb0*/  LDL R78, [R1+0x244] ;  /* 0x00024400014e7983 */ /* 0x000ea20000100800 */
[----:B------:R-:W-:-:S02]  /*dcc0*/  FSEL R24, R63, -INF , !P0 ;  /* 0xff8000003f187808 */ /* 0x000fc40004000000 */
[----:B------:R-:W-:Y:S01]  /*dcd0*/  ISETP.NE.AND P0, PT, R25, RZ, PT ;  /* 0x000000ff1900720c */ /* 0x000fe20003f05270 */
[----:B------:R-:W2:Y:S01]  /*dce0*/  LDL R80, [R1+0x248] ;  /* 0x0002480001507983 */ /* 0x000ea20000100800 */
[C---:B------:R-:W-:Y:S02]  /*dcf0*/  ISETP.GT.AND P2, PT, R3.reuse, 0x29, !P2 ;  /* 0x000000290300780c */ /* 0x040fe40005744270 */
[C---:B------:R-:W-:Y:S01]  /*dd00*/  ISETP.GT.AND P0, PT, R3.reuse, 0x10, !P0 ;  /* 0x000000100300780c */ /* 0x040fe20004704270 */
[----:B------:R-:W2:Y:S01]  /*dd10*/  LDL R82, [R1+0x24c] ;  /* 0x00024c0001527983 */ /* 0x000ea20000100800 */
[----:B------:R-:W-:Y:S02]  /*dd20*/  ISETP.GT.AND P3, PT, R3, 0x30, !P3 ;  /* 0x000000300300780c */ /* 0x000fe40005f64270 */
[C---:B------:R-:W-:Y:S01]  /*dd30*/  ISETP.LT.OR P0, PT, R4.reuse, 0x11, P0 ;  /* 0x000000110400780c */ /* 0x040fe20000701670 */
[----:B------:R-:W2:Y:S01]  /*dd40*/  LDL R84, [R1+0x250] ;  /* 0x0002500001547983 */ /* 0x000ea20000100800 */
[----:B------:R-:W-:-:S02]  /*dd50*/  ISETP.LT.OR P2, PT, R4, 0x2a, P2 ;  /* 0x0000002a0400780c */ /* 0x000fc40001741670 */
[----:B------:R-:W-:Y:S01]  /*dd60*/  FSEL R25, R34, -INF , !P0 ;  /* 0xff80000022197808 */ /* 0x000fe20004000000 */
[----:B------:R-:W2:Y:S01]  /*dd70*/  LDL R86, [R1+0x254] ;  /* 0x0002540001567983 */ /* 0x000ea20000100800 */
[----:B------:R-:W-:Y:S02]  /*dd80*/  ISETP.NE.AND P0, PT, R28, RZ, PT ;  /* 0x000000ff1c00720c */ /* 0x000fe40003f05270 */
[C---:B------:R-:W-:Y:S01]  /*dd90*/  ISETP.GT.AND P4, PT, R3.reuse, 0x31, !P4 ;  /* 0x000000310300780c */ /* 0x040fe20006784270 */
[----:B------:R-:W2:Y:S01]  /*dda0*/  LDL R88, [R1+0x258] ;  /* 0x0002580001587983 */ /* 0x000ea20000100800 */
[----:B------:R-:W-:Y:S02]  /*ddb0*/  ISETP.GT.AND P0, PT, R3, 0x11, !P0 ;  /* 0x000000110300780c */ /* 0x000fe40004704270 */
[C---:B------:R-:W-:Y:S01]  /*ddc0*/  ISETP.LT.OR P3, PT, R4.reuse, 0x31, P3 ;  /* 0x000000310400780c */ /* 0x040fe20001f61670 */
[----:B------:R-:W2:Y:S01]  /*ddd0*/  LDL R90, [R1+0x25c] ;  /* 0x00025c00015a7983 */ /* 0x000ea20000100800 */
[----:B------:R-:W-:-:S02]  /*dde0*/  ISETP.LT.OR P0, PT, R4, 0x12, P0 ;  /* 0x000000120400780c */ /* 0x000fc40000701670 */
[----:B------:R-:W-:Y:S01]  /*ddf0*/  ISETP.GT.AND P5, PT, R3, 0x38, !P5 ;  /* 0x000000380300780c */ /* 0x000fe20006fa4270 */
[----:B------:R-:W2:Y:S01]  /*de00*/  LDL R92, [R1+0x260] ;  /* 0x00026000015c7983 */ /* 0x000ea20000100800 */
[----:B------:R-:W-:Y:S02]  /*de10*/  FSEL R26, R35, -INF , !P0 ;  /* 0xff800000231a7808 */ /* 0x000fe40004000000 */
[----:B------:R-:W-:Y:S01]  /*de20*/  ISETP.NE.AND P0, PT, R29, RZ, PT ;  /* 0x000000ff1d00720c */ /* 0x000fe20003f05270 */
[----:B------:R-:W2:Y:S01]  /*de30*/  LDL R94, [R1+0x264] ;  /* 0x00026400015e7983 */ /* 0x000ea20000100800 */
[----:B------:R-:W-:Y:S02]  /*de40*/  ISETP.LT.OR P4, PT, R4, 0x32, P4 ;  /* 0x000000320400780c */ /* 0x000fe40002781670 */
[----:B------:R-:W-:Y:S01]  /*de50*/  ISETP.GT.AND P0, PT, R3, 0x18, !P0 ;  /* 0x000000180300780c */ /* 0x000fe20004704270 */
[----:B------:R-:W2:Y:S01]  /*de60*/  LDL R96, [R1+0x268] ;  /* 0x0002680001607983 */ /* 0x000ea20000100800 */
[----:B------:R-:W-:-:S02]  /*de70*/  FSEL R34, R50, -INF , !P3 ;  /* 0xff80000032227808 */ /* 0x000fc40005800000 */
[C---:B------:R-:W-:Y:S01]  /*de80*/  ISETP.LT.OR P0, PT, R4.reuse, 0x19, P0 ;  /* 0x000000190400780c */ /* 0x040fe20000701670 */
[----:B------:R-:W3:Y:S01]  /*de90*/  LDL R50, [R1+0x20c] ;  /* 0x00020c0001327983 */ /* 0x000ee20000100800 */
[----:B------:R-:W-:Y:S02]  /*dea0*/  ISETP.LT.OR P5, PT, R4, 0x39, P5 ;  /* 0x000000390400780c */ /* 0x000fe40002fa1670 */
[----:B------:R-:W-:Y:S01]  /*deb0*/  FSEL R28, R38, -INF , !P0 ;  /* 0xff800000261c7808 */ /* 0x000fe20004000000 */
[----:B------:R-:W2:Y:S01]  /*dec0*/  LDL R98, [R1+0x26c] ;  /* 0x00026c0001627983 */ /* 0x000ea20000100800 */
[----:B------:R-:W-:Y:S02]  /*ded0*/  ISETP.GT.AND P0, PT, R3, 0x19, !P1 ;  /* 0x000000190300780c */ /* 0x000fe40004f04270 */
[----:B------:R-:W-:Y:S01]  /*dee0*/  ISETP.NE.AND P1, PT, R37, RZ, PT ;  /* 0x000000ff2500720c */ /* 0x000fe20003f25270 */
[----:B------:R-:W4:Y:S01]  /*def0*/  LDL R38, [R1+0x410] ;  /* 0x0004100001267983 */ /* 0x000f220000100800 */
        /* <DEDUP_REMOVED lines=10> */
[----:B------:R-:W-:Y:S01]  /*dfa0*/  ISETP.LT.OR P0, PT, R4, 0x21, P0 ;  /* 0x000000210400780c */ /* 0x000fe20000701670 */
[----:B------:R-:W3:Y:S01]  /*dfb0*/  LDL R46, [R1+0x204] ;  /* 0x00020400012e7983 */ /* 0x000ee20000100800 */
[----:B------:R-:W-:Y:S02]  /*dfc0*/  FSEL R33, R47, -INF , !P2 ;  /* 0xff8000002f217808 */ /* 0x000fe40005000000 */
[----:B------:R-:W-:Y:S01]  /*dfd0*/  FSEL R30, R42, -INF , !P0 ;  /* 0xff8000002a1e7808 */ /* 0x000fe20004000000 */
[----:B------:R-:W2:Y:S01]  /*dfe0*/  LDL R106, [R1+0x27c] ;  /* 0x00027c00016a7983 */ /* 0x000ea20000100800 */
[----:B------:R-:W-:Y:S02]  /*dff0*/  ISETP.GT.AND P0, PT, R3, RZ, !P6 ;  /* 0x000000ff0300720c */ /* 0x000fe40007704270 */
[----:B------:R-:W-:Y:S01]  /*e000*/  ISETP.NE.AND P6, PT, R41, RZ, PT ;  /* 0x000000ff2900720c */ /* 0x000fe20003fc5270 */
[----:B------:R-:W3:Y:S01]  /*e010*/  LDL R42, [R1+0x1fc] ;  /* 0x0001fc00012a7983 */ /* 0x000ee20000100800 */
[----:B------:R-:W-:-:S02]  /*e020*/  ISETP.LT.OR P0, PT, R4, 0x1, P0 ;  /* 0x000000010400780c */ /* 0x000fc40000701670 */
[----:B------:R-:W-:Y:S01]  /*e030*/  FSEL R35, R51, -INF , !P4 ;  /* 0xff80000033237808 */ /* 0x000fe20006000000 */
[----:B------:R-:W2:Y:S01]  /*e040*/  LDL R108, [R1+0x280] ;  /* 0x00028000016c7983 */ /* 0x000ea20000100800 */
[----:B------:R-:W-:Y:S02]  /*e050*/  FSEL R20, R0, -INF , !P0 ;  /* 0xff80000000147808 */ /* 0x000fe40004000000 */
[----:B------:R-:W-:Y:S01]  /*e060*/  FMNMX.FTZ R0, R160, R60, !PT ;  /* 0x0000003ca0007209 */ /* 0x000fe20007810000 */
[----:B------:R-:W2:Y:S01]  /*e070*/  LDL R110, [R1+0x284] ;  /* 0x00028400016e7983 */ /* 0x000ea20000100800 */
[----:B------:R-:W-:Y:S02]  /*e080*/  ISETP.NE.AND P0, PT, R36, RZ, PT ;  /* 0x000000ff2400720c */ /* 0x000fe40003f05270 */
[----:B------:R-:W-:Y:S01]  /*e090*/  FMNMX.FTZ R0, R162, R0, !PT ;  /* 0x00000000a2007209 */ /* 0x000fe20007810000 */
[----:B------:R-:W2:Y:S01]  /*e0a0*/  LDL R112, [R1+0x288] ;  /* 0x0002880001707983 */ /* 0x000ea20000100800 */
[----:B------:R-:W-:-:S02]  /*e0b0*/  ISETP.GT.AND P0, PT, R3, 0x21, !P0 ;  /* 0x000000210300780c */ /* 0x000fc40004704270 */
[----:B------:R-:W-:Y:S01]  /*e0c0*/  FMNMX.FTZ R0, R66, R0, !PT ;  /* 0x0000000042007209 */ /* 0x000fe20007810000 */
[----:B------:R-:W2:Y:S01]  /*e0d0*/  LDL R114, [R1+0x28c] ;  /* 0x00028c0001727983 */ /* 0x000ea20000100800 */
[----:B------:R-:W-:Y:S02]  /*e0e0*/  ISETP.LT.OR P0, PT, R4, 0x22, P0 ;  /* 0x000000220400780c */ /* 0x000fe40000701670 */
[----:B------:R-:W-:Y:S01]  /*e0f0*/  FMNMX.FTZ R0, R64, R0, !PT ;  /* 0x0000000040007209 */ /* 0x000fe20007810000 */
[----:B------:R-:W2:Y:S01]  /*e100*/  LDL R116, [R1+0x290] ;  /* 0x0002900001747983 */ /* 0x000ea20000100800 */
[----:B------:R-:W-:Y:S02]  /*e110*/  FSEL R31, R43, -INF , !P0 ;  /* 0xff8000002b1f7808 */ /* 0x000fe40004000000 */
        /* <DEDUP_REMOVED lines=11> */
[----:B------:R-:W-:-:S02]  /*e1d0*/  FSEL R37, R55, -INF , !P0 ;  /* 0xff80000037257808 */ /* 0x000fc40004000000 */
[----:B------:R-:W-:Y:S01]  /*e1e0*/  FMNMX.FTZ R0, R72, R0, !PT ;  /* 0x0000000048007209 */ /* 0x000fe20007810000 */
[----:B------:R-:W2:Y:S03]  /*e1f0*/  LDL R124, [R1+0x2a0] ;  /* 0x0002a000017c7983 */ /* 0x000ea60000100800 */
        /* <DEDUP_REMOVED lines=9> */
[----:B------:R-:W2:Y:S01]  /*e290*/  LDL R134, [R1+0x2b4] ;  /* 0x0002b40001867983 */ /* 0x000ea20000100800 */
[----:B------:R-:W-:-:S02]  /*e2a0*/  FMNMX.FTZ R0, R20, R27, !PT ;  /* 0x0000001b14007209 */ /* 0x000fc40007810000 */
[----:B------:R-:W-:Y:S01]  /*e2b0*/  FMNMX.FTZ R12, R56, R12, !PT ;  /* 0x0000000c380c7209 */ /* 0x000fe20007810000 */
[----:B------:R-:W2:Y:S01]  /*e2c0*/  LDL R136, [R1+0x2b8] ;  /* 0x0002b80001887983 */ /* 0x000ea20000100800 */
[----:B------:R-:W-:-:S03]  /*e2d0*/  FMNMX.FTZ R7, R21, R0, !PT ;  /* 0x0000000015077209 */ /* 0x000fc60007810000 */
[----:B------:R-:W0:Y:S01]  /*e2e0*/  SHFL.BFLY PT, R13, R12, 0x2, 0x1f ;  /* 0x0c401f000c0d7f89 */ /* 0x000e2200000e0000 */
[----:B------:R-:W-:-:S03]  /*e2f0*/  FMNMX.FTZ R0, R24, R7, !PT ;  /* 0x0000000718007209 */ /* 0x000fc60007810000 */
[----:B------:R-:W2:Y:S01]  /*e300*/  LDL R138, [R1+0x2bc] ;  /* 0x0002bc00018a7983 */ /* 0x000ea20000100800 */
        /* <DEDUP_REMOVED lines=8> */
[----:B------:R-:W-:Y:S02]  /*e390*/  FMNMX.FTZ R0, R30, R7, !PT ;  /* 0x000000071e007209 */ /* 0x000fe40007810000 */
[----:B0-----:R-:W-:Y:S01]  /*e3a0*/  FMNMX.FTZ R14, R12, R13, !PT ;  /* 0x0000000d0c0e7209 */ /* 0x001fe20007810000 */
        /* <DEDUP_REMOVED lines=15> */
[----:B------:R-:W2:Y:S04]  /*e4a0*/  LDL R47, [R1+0x2fc] ;  /* 0x0002fc00012f7983 */ /* 0x000ea80000100800 */
[----:B------:R-:W-:Y:S04]  /*e4b0*/  STL.64 [R1+0x3f0], R12 ;  /* 0x0003f00c01007387 */ /* 0x000fe80000100a00 */
[----:B------:R0:W-:Y:S04]  /*e4c0*/  STL [R1+0x3f0], R0 ;  /* 0x0003f00001007387 */ /* 0x0001e80000100800 */
[----:B------:R-:W4:Y:S04]  /*e4d0*/  LDL R7, [R1+0x3f0] ;  /* 0x0003f00001077983 */ /* 0x000f280000100800 */
[----:B------:R-:W3:Y:S04]  /*e4e0*/  LDL R4, [R1+0x3f4] ;  /* 0x0003f40001047983 */ /* 0x000ee80000100800 */
[----:B------:R-:W2:Y:S04]  /*e4f0*/  LDL.64 R14, [R1+0x118] ;  /* 0x00011800010e7983 */ /* 0x000ea80000100a00 */
        /* <DEDUP_REMOVED lines=48> */
[----:B----4-:R-:W-:Y:S01]  /*e800*/  FMUL.FTZ R3, R38, R7 ;  /* 0x0000000726037220 */ /* 0x010fe20000410000 */
[----:B------:R-:W-:-:S02]  /*e810*/  FSETP.NEU.FTZ.AND P0, PT, R7, -INF , PT ;  /* 0xff8000000700780b */ /* 0x000fc40003f1d000 */
[----:B---3--:R-:W1:Y:S02]  /*e820*/  SHFL.BFLY PT, R7, R4, 0x2, 0x1f ;  /* 0x0c401f0004077f89 */ /* 0x008e6400000e0000 */
[----:B------:R-:W-:-:S05]  /*e830*/  FSEL R3, R3, RZ, P0 ;  /* 0x000000ff03037208 */ /* 0x000fca0000000000 */
[----:B0-----:R-:W-:Y:S01]  /*e840*/  FFMA.FTZ R0, R66, R38, -R3 ;  /* 0x0000002642007223 */ /* 0x001fe20000010803 */
[----:B-1----:R-:W-:-:S03]  /*e850*/  FMNMX.FTZ R7, R7, R4, !PT ;  /* 0x0000000407077209 */ /* 0x002fc60007810000 */
        /* <DEDUP_REMOVED lines=9> */
[----:B0-----:R-:W0:Y:S01]  /*e8f0*/  SHFL.BFLY PT, R0, R7, 0x1, 0x1f ;  /* 0x0c201f0007007f89 */ /* 0x001e2200000e0000 */
        /* <DEDUP_REMOVED lines=8> */
[----:B------:R-:W3:Y:S04]  /*e980*/  LDL R40, [R1+0x1f8] ;  /* 0x0001f80001287983 */ /* 0x000ee80000100800 */
[----:B------:R-:W4:Y:S03]  /*e990*/  LDL R44, [R1+0x200] ;  /* 0x00020000012c7983 */ /* 0x000f260000100800 */
[----:B------:R-:W1:Y:S01]  /*e9a0*/  MUFU.EX2 R83, R83 ;  /* 0x0000005300537308 */ /* 0x000e620000000800 */
[----:B------:R-:W4:Y:S04]  /*e9b0*/  LDL R48, [R1+0x208] ;  /* 0x0002080001307983 */ /* 0x000f280000100800 */
[----:B------:R-:W4:Y:S01]  /*e9c0*/  LDL R52, [R1+0x210] ;  /* 0x0002100001347983 */ /* 0x000f220000100800 */
[----:B0-----:R-:W-:-:S02]  /*e9d0*/  FMNMX.FTZ R0, R7, R0, !PT ;  /* 0x0000000007007209 */ /* 0x001fc40007810000 */
[----:B------:R-:W-:Y:S01]  /*e9e0*/  MUFU.EX2 R162, R162 ;  /* 0x000000a200a27308 */ /* 0x000fe20000000800 */
[----:B------:R-:W4:Y:S01]  /*e9f0*/  LDL R56, [R1+0x218] ;  /* 0x0002180001387983 */ /* 0x000f220000100800 */
[C---:B------:R-:W-:Y:S01]  /*ea00*/  FSETP.NEU.FTZ.AND P0, PT, R0.reuse, -INF , PT ;  /* 0xff8000000000780b */ /* 0x040fe20003f1d000 */
[-C--:B------:R-:W-:Y:S02]  /*ea10*/  FMUL.FTZ R4, R0, R38.reuse ;  /* 0x0000002600047220 */ /* 0x080fe40000410000 */
[----:B------:R-:W4:Y:S03]  /*ea20*/  LDL R60, [R1+0x220] ;  /* 0x00022000013c7983 */ /* 0x000f260000100800 */
[----:B------:R-:W-:Y:S01]  /*ea30*/  FSEL R3, R4, RZ, P0 ;  /* 0x000000ff04037208 */ /* 0x000fe20000000000 */
[----:B------:R-:W-:Y:S01]  /*ea40*/  MUFU.EX2 R164, R164 ;  /* 0x000000a400a47308 */ /* 0x000fe20000000800 */
[----:B------:R-:W4:Y:S03]  /*ea50*/  LDL R64, [R1+0x228] ;  /* 0x0002280001407983 */ /* 0x000f260000100800 */
[-CC-:B------:R-:W-:Y:S01]  /*ea60*/  FFMA.FTZ R161, R20, R38.reuse, -R3.reuse ;  /* 0x0000002614a17223 */ /* 0x180fe20000010803 */
[-CC-:B------:R-:W-:Y:S01]  /*ea70*/  FFMA.FTZ R99, R27, R38.reuse, -R3.reuse ;  /* 0x000000261b637223 */ /* 0x180fe20000010803 */
[-CC-:B------:R-:W-:Y:S01]  /*ea80*/  FFMA.FTZ R163, R21, R38.reuse, -R3.reuse ;  /* 0x0000002615a37223 */ /* 0x180fe20000010803 */
[-CC-:B------:R-:W-:Y:S01]  /*ea90*/  FFMA.FTZ R97, R24, R38.reuse, -R3.reuse ;  /* 0x0000002618617223 */ /* 0x180fe20000010803 */
[----:B------:R-:W-:Y:S01]  /*eaa0*/  MUFU.EX2 R111, R111 ;  /* 0x0000006f006f7308 */ /* 0x000fe20000000800 */
[-CC-:B------:R-:W-:Y:S01]  /*eab0*/  FFMA.FTZ R165, R25, R38.reuse, -R3.reuse ;  /* 0x0000002619a57223 */ /* 0x180fe20000010803 */
[----:B------:R-:W4:Y:S04]  /*eac0*/  LDL R66, [R1+0x22c] ;  /* 0x00022c0001427983 */ /* 0x000f280000100800 */
[----:B------:R-:W4:Y:S02]  /*ead0*/  LDL R68, [R1+0x230] ;  /* 0x0002300001447983 */ /* 0x000f240000100800 */
[----:B------:R-:W-:Y:S02]  /*eae0*/  MUFU.EX2 R161, R161 ;  /* 0x000000a100a17308 */ /* 0x000fe40000000800 */
[----:B------:R-:W4:Y:S04]  /*eaf0*/  LDL R70, [R1+0x234] ;  /* 0x0002340001467983 */ /* 0x000f280000100800 */
[----:B------:R-:W4:Y:S02]  /*eb00*/  LDL R72, [R1+0x238] ;  /* 0x0002380001487983 */ /* 0x000f240000100800 */
[----:B------:R-:W0:Y:S01]  /*eb10*/  MUFU.EX2 R99, R99 ;  /* 0x0000006300637308 */ /* 0x000e220000000800 */
[-CC-:B------:R-:W-:Y:S01]  /*eb20*/  FFMA.FTZ R95, R26, R38.reuse, -R3.reuse ;  /* 0x000000261a5f7223 */ /* 0x180fe20000010803 */
[----:B------:R-:W4:Y:S04]  /*eb30*/  LDL R74, [R1+0x23c] ;  /* 0x00023c00014a7983 */ /* 0x000f280000100800 */
[----:B------:R-:W4:Y:S02]  /*eb40*/  LDL R76, [R1+0x240] ;  /* 0x00024000014c7983 */ /* 0x000f240000100800 */
[----:B------:R-:W0:Y:S01]  /*eb50*/  MUFU.EX2 R163, R163 ;  /* 0x000000a300a37308 */ /* 0x000e220000000800 */
[-C--:B------:R-:W-:Y:S01]  /*eb60*/  FFMA.FTZ R167, R28, R38.reuse, -R3 ;  /* 0x000000261ca77223 */ /* 0x080fe20000010803 */
[----:B-1----:R-:W-:Y:S01]  /*eb70*/  FADD.FTZ R7, R160, R83 ;  /* 0x00000053a0077221 */ /* 0x002fe20000010000 */
[-CC-:B------:R-:W-:Y:S01]  /*eb80*/  FFMA.FTZ R93, R29, R38.reuse, -R3.reuse ;  /* 0x000000261d5d7223 */ /* 0x180fe20000010803 */
[----:B------:R-:W-:-:S04]  /*eb90*/  FFMA.FTZ R169, R30, R38, -R3 ;  /* 0x000000261ea97223 */ /* 0x000fc80000010803 */
[----:B------:R-:W-:Y:S08]  /*eba0*/  MUFU.EX2 R166, R166 ;  /* 0x000000a600a67308 */ /* 0x000ff00000000800 */
[----:B------:R-:W1:Y:S01]  /*ebb0*/  MUFU.EX2 R97, R97 ;  /* 0x0000006100617308 */ /* 0x000e620000000800 */
[----:B0-----:R-:W-:-:S07]  /*ebc0*/  FADD.FTZ R4, R161, R99 ;  /* 0x00000063a1047221 */ /* 0x001fce0000010000 */
[----:B------:R-:W0:Y:S01]  /*ebd0*/  MUFU.EX2 R165, R165 ;  /* 0x000000a500a57308 */ /* 0x000e220000000800 */
[----:B------:R-:W-:Y:S01]  /*ebe0*/  FADD.FTZ R12, R162, R7 ;  /* 0x00000007a20c7221 */ /* 0x000fe20000010000 */
[----:B------:R-:W-:Y:S01]  /*ebf0*/  FADD.FTZ R4, R163, R4 ;  /* 0x00000004a3047221 */ /* 0x000fe20000010000 */
[----:B------:R-:W-:-:S05]  /*ec00*/  FFMA.FTZ R91, R31, R38, -R3 ;  /* 0x000000261f5b7223 */ /* 0x000fca0000010803 */
[----:B------:R-:W-:Y:S08]  /*ec10*/  MUFU.EX2 R107, R107 ;  /* 0x0000006b006b7308 */ /* 0x000ff00000000800 */
[----:B------:R-:W0:Y:S01]  /*ec20*/  MUFU.EX2 R95, R95 ;  /* 0x0000005f005f7308 */ /* 0x000e220000000800 */
[----:B------:R-:W-:Y:S01]  /*ec30*/  FADD.FTZ R7, R113, R12 ;  /* 0x0000000c71077221 */ /* 0x000fe20000010000 */
[----:B-1----:R-:W-:Y:S01]  /*ec40*/  FADD.FTZ R4, R97, R4 ;  /* 0x0000000461047221 */ /* 0x002fe20000010000 */
[----:B------:R-:W-:-:S05]  /*ec50*/  FFMA.FTZ R171, R32, R38, -R3 ;  /* 0x0000002620ab7223 */ /* 0x000fca0000010803 */
[----:B------:R-:W-:Y:S01]  /*ec60*/  MUFU.EX2 R168, R168 ;  /* 0x000000a800a87308 */ /* 0x000fe20000000800 */
[-CC-:B------:R-:W-:Y:S01]  /*ec70*/  FFMA.FTZ R89, R33, R38.reuse, -R3.reuse ;  /* 0x0000002621597223 */ /* 0x180fe20000010803 */
[----:B------:R-:W-:-:S06]  /*ec80*/  FFMA.FTZ R173, R34, R38, -R3 ;  /* 0x0000002622ad7223 */ /* 0x000fcc0000010803 */
[----:B------:R-:W-:Y:S01]  /*ec90*/  MUFU.EX2 R109, R109 ;  /* 0x0000006d006d7308 */ /* 0x000fe20000000800 */
[----:B------:R-:W-:-:S07]  /*eca0*/  FFMA.FTZ R87, R35, R38, -R3 ;  /* 0x0000002623577223 */ /* 0x000fce0000010803 */
[----:B------:R-:W-:Y:S01]  /*ecb0*/  MUFU.EX2 R170, R170 ;  /* 0x000000aa00aa7308 */ /* 0x000fe20000000800 */
[----:B------:R-:W-:-:S07]  /*ecc0*/  FFMA.FTZ R175, R36, R38, -R3 ;  /* 0x0000002624af7223 */ /* 0x000fce0000010803 */
[----:B------:R-:W-:Y:S01]  /*ecd0*/  MUFU.EX2 R105, R105 ;  /* 0x0000006900697308 */ /* 0x000fe20000000800 */
[----:B------:R-:W-:-:S07]  /*ece0*/  FFMA.FTZ R85, R37, R38, -R3 ;  /* 0x0000002625557223 */ /* 0x000fce0000010803 */
[----:B------:R-:W-:Y:S08]  /*ecf0*/  MUFU.EX2 R172, R172 ;  /* 0x000000ac00ac7308 */ /* 0x000ff00000000800 */
[----:B------:R-:W-:Y:S08]  /*ed00*/  MUFU.EX2 R101, R101 ;  /* 0x0000006500657308 */ /* 0x000ff00000000800 */
[----:B------:R-:W-:Y:S08]  /*ed10*/  MUFU.EX2 R174, R174 ;  /* 0x000000ae00ae7308 */ /* 0x000ff00000000800 */
[----:B------:R-:W-:Y:S01]  /*ed20*/  MUFU.EX2 R103, R103 ;  /* 0x0000006700677308 */ /* 0x000fe20000000800 */
[----:B------:R1:W-:Y:S04]  /*ed30*/  STL [R1+0x3f4], R0 ;  /* 0x0003f40001007387 */ /* 0x0003e80000100800 */
[----:B------:R-:W4:Y:S03]  /*ed40*/  LDL R28, [R1+0x1e0] ;  /* 0x0001e000011c7983 */ /* 0x000f260000100800 */
[----:B------:R-:W2:Y:S01]  /*ed50*/  MUFU.EX2 R167, R167 ;  /* 0x000000a700a77308 */ /* 0x000ea20000000800 */
[----:B------:R-:W-:Y:S01]  /*ed60*/  FADD.FTZ R12, R164, R7 ;  /* 0x00000007a40c7221 */ /* 0x000fe20000010000 */
[----:B0-----:R-:W-:Y:S01]  /*ed70*/  FADD.FTZ R4, R165, R4 ;  /* 0x00000004a5047221 */ /* 0x001fe20000010000 */
[----:B------:R-:W4:Y:S04]  /*ed80*/  LDL R30, [R1+0x1e4] ;  /* 0x0001e400011e7983 */ /* 0x000f280000100800 */
[----:B------:R-:W4:Y:S01]  /*ed90*/  LDL R29, [R1+0x2d8] ;  /* 0x0002d800011d7983 */ /* 0x000f220000100800 */
[----:B------:R-:W0:Y:S01]  /*eda0*/  MUFU.EX2 R93, R93 ;  /* 0x0000005d005d7308 */ /* 0x000e220000000800 */
[----:B------:R-:W-:Y:S01]  /*edb0*/  FADD.FTZ R7, R111, R12 ;  /* 0x0000000c6f077221 */ /* 0x000fe20000010000 */
[----:B------:R-:W-:Y:S01]  /*edc0*/  FADD.FTZ R4, R95, R4 ;  /* 0x000000045f047221 */ /* 0x000fe20000010000 */
[----:B------:R-:W4:Y:S04]  /*edd0*/  LDL R32, [R1+0x1e8] ;  /* 0x0001e80001207983 */ /* 0x000f280000100800 */
[----:B------:R-:W4:Y:S01]  /*ede0*/  LDL R31, [R1+0x2dc] ;  /* 0x0002dc00011f7983 */ /* 0x000f220000100800 */
[----:B------:R-:W1:Y:S01]  /*edf0*/  MUFU.EX2 R169, R169 ;  /* 0x000000a900a97308 */ /* 0x000e620000000800 */
[----:B------:R-:W-:Y:S01]  /*ee00*/  FADD.FTZ R12, R166, R7 ;  /* 0x00000007a60c7221 */ /* 0x000fe20000010000 */
[----:B--2---:R-:W-:Y:S01]  /*ee10*/  FADD.FTZ R4, R167, R4 ;  /* 0x00000004a7047221 */ /* 0x004fe20000010000 */
[----:B------:R-:W2:Y:S05]  /*ee20*/  LDL R34, [R1+0x1ec] ;  /* 0x0001ec0001227983 */ /* 0x000eaa0000100800 */
[----:B------:R-:W1:Y:S01]  /*ee30*/  MUFU.EX2 R91, R91 ;  /* 0x0000005b005b7308 */ /* 0x000e620000000800 */
[----:B------:R-:W-:Y:S01]  /*ee40*/  FADD.FTZ R7, R107, R12 ;  /* 0x0000000c6b077221 */ /* 0x000fe20000010000 */
[----:B0-----:R-:W-:Y:S01]  /*ee50*/  FADD.FTZ R4, R93, R4 ;  /* 0x000000045d047221 */ /* 0x001fe20000010000 */
[----:B------:R-:W2:Y:S04]  /*ee60*/  LDL R36, [R1+0x1f0] ;  /* 0x0001f00001247983 */ /* 0x000ea80000100800 */
[----:B------:R-:W2:Y:S01]  /*ee70*/  LDL R33, [R1+0x2e0] ;  /* 0x0002e00001217983 */ /* 0x000ea20000100800 */
[----:B------:R-:W0:Y:S01]  /*ee80*/  MUFU.EX2 R171, R171 ;  /* 0x000000ab00ab7308 */ /* 0x000e220000000800 */
[----:B------:R-:W-:Y:S01]  /*ee90*/  FADD.FTZ R12, R168, R7 ;  /* 0x00000007a80c7221 */ /* 0x000fe20000010000 */
[----:B-1----:R-:W-:Y:S01]  /*eea0*/  FADD.FTZ R4, R169, R4 ;  /* 0x00000004a9047221 */ /* 0x002fe20000010000 */
[----:B------:R-:W2:Y:S05]  /*eeb0*/  LDL R38, [R1+0x1f4] ;  /* 0x0001f40001267983 */ /* 0x000eaa0000100800 */
[----:B------:R-:W1:Y:S01]  /*eec0*/  MUFU.EX2 R89, R89 ;  /* 0x0000005900597308 */ /* 0x000e620000000800 */
[----:B------:R-:W-:Y:S01]  /*eed0*/  FADD.FTZ R7, R109, R12 ;  /* 0x0000000c6d077221 */ /* 0x000fe20000010000 */
[----:B------:R-:W-:Y:S01]  /*eee0*/  FADD.FTZ R4, R91, R4 ;  /* 0x000000045b047221 */ /* 0x000fe20000010000 */
[----:B------:R-:W2:Y:S05]  /*eef0*/  LDL R35, [R1+0x2e4] ;  /* 0x0002e40001237983 */ /* 0x000eaa0000100800 */
[----:B------:R-:W1:Y:S01]  /*ef00*/  MUFU.EX2 R173, R173 ;  /* 0x000000ad00ad7308 */ /* 0x000e620000000800 */
[----:B------:R-:W-:Y:S01]  /*ef10*/  FADD.FTZ R12, R170, R7 ;  /* 0x00000007aa0c7221 */ /* 0x000fe20000010000 */
[----:B0-----:R-:W-:Y:S01]  /*ef20*/  FADD.FTZ R4, R171, R4 ;  /* 0x00000004ab047221 */ /* 0x001fe20000010000 */
[----:B------:R-:W2:Y:S05]  /*ef30*/  LDL R37, [R1+0x2e8] ;  /* 0x0002e80001257983 */ /* 0x000eaa0000100800 */
        /* <DEDUP_REMOVED lines=11> */
[----:B------:R-:W2:Y:S02]  /*eff0*/  LDL.64 R12, [R1+0x88] ;  /* 0x00008800010c7983 */ /* 0x000ea40000100a00 */
[----:B------:R-:W-:-:S02]  /*f000*/  FADD.FTZ R20, R174, R3 ;  /* 0x00000003ae147221 */ /* 0x000fc40000010000 */
[----:B------:R-:W2:Y:S01]  /*f010*/  LDL R3, [R1+0x348] ;  /* 0x0003480001037983 */ /* 0x000ea20000100800 */
[----:B-1----:R-:W-:Y:S01]  /*f020*/  FADD.FTZ R4, R175, R4 ;  /* 0x00000004af047221 */ /* 0x002fe20000010000 */
[----:B------:R-:W-:-:S03]  /*f030*/  FADD.FTZ R20, R103, R20 ;  /* 0x0000001467147221 */ /* 0x000fc60000010000 */
[----:B------:R-:W-:Y:S02]  /*f040*/  FADD.FTZ R21, R85, R4 ;  /* 0x0000000455157221 */ /* 0x000fe40000010000 */
[----:B------:R-:W2:Y:S04]  /*f050*/  LDL R4, [R1+0x34c] ;  /* 0x00034c0001047983 */ /* 0x000ea80000100800 */
[----:B------:R0:W-:Y:S04]  /*f060*/  STL.64 [R1+0x400], R20 ;  /* 0x0004001401007387 */ /* 0x0001e80000100a00 */
[----:B------:R-:W2:Y:S04]  /*f070*/  LD.E.64 R26, desc[UR36][R14.64+0x8] ;  /* 0x000008240e1a7980 */ /* 0x000ea8000c101b00 */
[----:B------:R-:W2:Y:S04]  /*f080*/  LD.E.64 R24, desc[UR36][R14.64] ;  /* 0x000000240e187980 */ /* 0x000ea8000c101b00 */
[----:B0-----:R-:W2:Y:S04]  /*f090*/  LDL R20, [R1+0x35c] ;  /* 0x00035c0001147983 */ /* 0x001ea80000100800 */
[----:B------:R-:W2:Y:S04]  /*f0a0*/  LDL R21, [R1+0x360] ;  /* 0x0003600001157983 */ /* 0x000ea80000100800 */
[----:B------:R-:W2:Y:S04]  /*f0b0*/  LDL R14, [R1+0x354] ;  /* 0x00035400010e7983 */ /* 0x000ea80000100800 */
[----:B------:R-:W2:Y:S01]  /*f0c0*/  LDL R15, [R1+0x358] ;  /* 0x00035800010f7983 */ /* 0x000ea20000100800 */
        /* <DEDUP_REMOVED lines=16> */
[----:B---3--:R-:W-:Y:S04]  /*f1d0*/  STL [R1+0x1f8], R40 ;  /* 0x0001f82801007387 */ /* 0x008fe80000100800 */
[----:B------:R-:W-:Y:S04]  /*f1e0*/  STL [R1+0x1fc], R42 ;  /* 0x0001fc2a01007387 */ /* 0x000fe80000100800 */
        /* <DEDUP_REMOVED lines=52> */
[----:B------:R-:W-:Y:S01]  /*f530*/  IMAD R12, R81, 0x1000, R12 ;  /* 0x00001000510c7824 */ /* 0x000fe200078e020c */
[----:B------:R-:W-:-:S04]  /*f540*/  R2UR UR7, R13 ;  /* 0x000000000d0772ca */ /* 0x000fc800000e0000 */
[----:B------:R-:W-:Y:S01]  /*f550*/  R2UR UR6, R12 ;  /* 0x000000000c0672ca */ /* 0x000fe200000e0000 */
[----:B------:R-:W-:Y:S04]  /*f560*/  STL [R1+0x2b8], R136 ;  /* 0x0002b88801007387 */ /* 0x000fe80000100800 */
[----:B------:R-:W-:Y:S01]  /*f570*/  STL [R1+0x2bc], R138 ;  /* 0x0002bc8a01007387 */ /* 0x000fe20000100800 */
[----:B------:R-:W-:-:S05]  /*f580*/  MOV R26, R26 ;  /* 0x0000001a001a7202 */ /* 0x000fca0000000f00 */
[--C-:B------:R-:W-:Y:S02]  /*f590*/  IMAD R25, R25, 0x2, R26.reuse ;  /* 0x0000000219197824 */ /* 0x100fe400078e021a */
[C---:B------:R-:W-:Y:S02]  /*f5a0*/  IMAD R27, R24.reuse, 0x2, R26 ;  /* 0x00000002181b7824 */ /* 0x040fe400078e021a */
[----:B------:R-:W-:Y:S01]  /*f5b0*/  IMAD R24, R24, 0x2, R25 ;  /* 0x0000000218187824 */ /* 0x000fe200078e0219 */
[----:B------:R-:W-:Y:S04]  /*f5c0*/  STSM.16.M88.4 [R26], R160 ;  /* 0x000000a01a007844 */ /* 0x000fe80000000200 */
[----:B------:R-:W-:Y:S04]  /*f5d0*/  STSM.16.M88.4 [R27], R164 ;  /* 0x000000a41b007844 */ /* 0x000fe80000000200 */
[----:B------:R-:W-:Y:S04]  /*f5e0*/  STSM.16.M88.4 [R25], R168 ;  /* 0x000000a819007844 */ /* 0x000fe80000000200 */
[----:B------:R-:W-:Y:S04]  /*f5f0*/  STSM.16.M88.4 [R24], R172 ;  /* 0x000000ac18007844 */ /* 0x000fe80000000200 */
        /* <DEDUP_REMOVED lines=31> */
[----:B------:R0:W-:Y:S02]  /*f7f0*/  STL [R1+0x340], R79 ;  /* 0x0003404f01007387 */ /* 0x0001e40000100800 */
[----:B0-----:R-:W-:-:S06]  /*f800*/  WARPGROUP.ARRIVE ;  /* 0x00000000000079c5 */ /* 0x001fcc0000000000 */
[----:B------:R-:W-:Y:S01]  /*f810*/  HGMMA.64x256x16.F32 R24, R160, gdesc[UR4].tnspB, RZ, !UPT, gsb0 ;  /* 0x43e00004a0187df0 */ /* 0x000fe2000c0008ff */
[----:B------:R0:W-:Y:S04]  /*f820*/  STL [R1+0x354], R14 ;  /* 0x0003540e01007387 */ /* 0x0001e80000100800 */
[----:B------:R1:W-:Y:S01]  /*f830*/  STL [R1+0x358], R15 ;  /* 0x0003580f01007387 */ /* 0x0003e20000100800 */
[----:B0-----:R-:W-:Y:S02]  /*f840*/  VIADD R14, R12, 0x80 ;  /* 0x000000800c0e7836 */ /* 0x001fe40000000000 */
[----:B-1----:R-:W-:-:S03]  /*f850*/  IMAD.MOV.U32 R15, RZ, RZ, R13 ;  /* 0x000000ffff0f7224 */ /* 0x002fc600078e000d */
[----:B------:R-:W-:Y:S02]  /*f860*/  R2UR UR6, R14 ;  /* 0x000000000e0672ca */ /* 0x000fe400000e0000 */
[----:B------:R-:W-:Y:S01]  /*f870*/  R2UR UR7, R15 ;  /* 0x000000000f0772ca */ /* 0x000fe200000e0000 */
        /* <DEDUP_REMOVED lines=72> */
[----:B------:R-:W-:Y:S01]  /*fd00*/  HGMMA.64x256x16.F32 R24, R164, gdesc[UR4].tnspB, R24, gsb0 ;  /* 0x43e00004a4187df0 */ /* 0x000fe20008000818 */
[----:B------:R-:W-:Y:S02]  /*fd10*/  VIADD R14, R12, 0x100 ;  /* 0x000001000c0e7836 */ /* 0x000fe40000000000 */
[----:B------:R-:W-:-:S03]  /*fd20*/  IMAD.MOV.U32 R15, RZ, RZ, R13 ;  /* 0x000000ffff0f7224 */ /* 0x000fc600078e000d */
[----:B------:R-:W-:Y:S02]  /*fd30*/  R2UR UR6, R14 ;  /* 0x000000000e0672ca */ /* 0x000fe400000e0000 */
[----:B------:R-:W-:Y:S01]  /*fd40*/  R2UR UR7, R15 ;  /* 0x000000000f0772ca */ /* 0x000fe200000e0000 */
[----:B------:R-:W-:Y:S01]  /*fd50*/  VIADD R12, R12, 0x180 ;  /* 0x000001800c0c7836 */ /* 0x000fe20000000000 */
        /* <DEDUP_REMOVED lines=71> */
[----:B------:R-:W-:Y:S03]  /*101d0*/  HGMMA.64x256x16.F32 R24, R172, gdesc[UR4].tnspB, R24, gsb0 ;  /* 0x43e00004ac187df0 */ /* 0x000fe60008000818 */
        /* <DEDUP_REMOVED lines=34> */
[----:B0-----:R-:W4:Y:S04]  /*10400*/  LDL R78, [R1+0x1e4] ;  /* 0x0001e400014e7983 */ /* 0x001f280000100800 */
[----:B-1----:R-:W4:Y:S04]  /*10410*/  LDL R80, [R1+0x1e8] ;  /* 0x0001e80001507983 */ /* 0x002f280000100800 */
[----:B------:R-:W4:Y:S04]  /*10420*/  LDL R82, [R1+0x1ec] ;  /* 0x0001ec0001527983 */ /* 0x000f280000100800 */
[----:B------:R-:W4:Y:S04]  /*10430*/  LDL R4, [R1+0x1f0] ;  /* 0x0001f00001047983 */ /* 0x000f280000100800 */
[----:B--2---:R-:W2:Y:S04]  /*10440*/  LDL R84, [R1+0x1f4] ;  /* 0x0001f40001547983 */ /* 0x004ea80000100800 */
[----:B------:R-:W2:Y:S04]  /*10450*/  LDL R86, [R1+0x1f8] ;  /* 0x0001f80001567983 */ /* 0x000ea80000100800 */
[----:B---3--:R-:W3:Y:S04]  /*10460*/  LDL R88, [R1+0x1fc] ;  /* 0x0001fc0001587983 */ /* 0x008ee80000100800 */
[----:B------:R-:W3:Y:S04]  /*10470*/  LDL R12, [R1+0x200] ;  /* 0x00020000010c7983 */ /* 0x000ee80000100800 */
[----:B------:R-:W3:Y:S04]  /*10480*/  LDL R90, [R1+0x204] ;  /* 0x00020400015a7983 */ /* 0x000ee80000100800 */
[----:B----4-:R-:W4:Y:S04]  /*10490*/  LDL R92, [R1+0x208] ;  /* 0x00020800015c7983 */ /* 0x010f280000100800 */
        /* <DEDUP_REMOVED lines=117> */
[----:B------:R-:W-:Y:S01]  /*10bf0*/  @!PT LDS RZ, [RZ] ;  /* 0x00000000fffff984 */ /* 0x000fe20000000800 */
[----:B------:R-:W-:Y:S01]  /*10c00*/  @!PT LDS RZ, [RZ] ;  /* 0x00000000fffff984 */ /* 0x000fe20000000800 */
[----:B------:R-:W-:Y:S01]  /*10c10*/  @!PT LDS RZ, [RZ] ;  /* 0x00000000fffff984 */ /* 0x000fe20000000800 */
[----:B------:R-:W-:Y:S01]  /*10c20*/  @!PT LDS RZ, [RZ] ;  /* 0x00000000fffff984 */ /* 0x000fe20000000800 */
[----:B------:R0:W-:Y:S06]  /*10c30*/  MEMBAR.ALL.CTA ;  /* 0x0000000000007992 */ /* 0x0001ec0000008000 */
[----:B0-----:R-:W0:Y:S04]  /*10c40*/  FENCE.VIEW.ASYNC.S ;  /* 0x00000000000073c6 */ /* 0x001e280000000000 */
[----:B------:R-:W-:Y:S04]  /*10c50*/  STL [R1+0x1e0], R0 ;  /* 0x0001e00001007387 */ /* 0x000fe80000100800 */
[----:B------:R-:W-:Y:S04]  /*10c60*/  STL [R1+0x1e4], R78 ;  /* 0x0001e44e01007387 */ /* 0x000fe80000100800 */
[----:B------:R-:W-:Y:S04]  /*10c70*/  STL [R1+0x1e8], R80 ;  /* 0x0001e85001007387 */ /* 0x000fe80000100800 */
[----:B------:R-:W-:Y:S04]  /*10c80*/  STL [R1+0x1ec], R82 ;  /* 0x0001ec5201007387 */ /* 0x000fe80000100800 */
[----:B------:R-:W-:Y:S04]  /*10c90*/  STL [R1+0x1f0], R4 ;  /* 0x0001f00401007387 */ /* 0x000fe80000100800 */
[----:B--2---:R-:W-:Y:S04]  /*10ca0*/  STL [R1+0x1f4], R84 ;  /* 0x0001f45401007387 */ /* 0x004fe80000100800 */
[----:B------:R-:W-:Y:S04]  /*10cb0*/  STL [R1+0x1f8], R86 ;  /* 0x0001f85601007387 */ /* 0x000fe80000100800 */
[----:B---3--:R-:W-:Y:S04]  /*10cc0*/  STL [R1+0x1fc], R88 ;  /* 0x0001fc5801007387 */ /* 0x008fe80000100800 */
[----:B------:R-:W-:Y:S04]  /*10cd0*/  STL [R1+0x200], R12 ;  /* 0x0002000c01007387 */ /* 0x000fe80000100800 */
        /* <DEDUP_REMOVED lines=119> */
[----:B0-----:R-:W-:-:S03]  /*11450*/  NOP ;  /* 0x0000000000007918 */ /* 0x001fc60000000000 */
[----:B-1----:R-:W3:Y:S04]  /*11460*/  LDL R3, [R1+0x28] ;  /* 0x0000280001037983 */ /* 0x002ee80000100800 */
[----:B------:R2:W5:Y:S01]  /*11470*/  LDL R0, [R1+0x1c8] ;  /* 0x0001c80001007983 */ /* 0x0005620000100800 */
[----:B------:R-:W-:Y:S01]  /*11480*/  BSSY B0, `(.L_x_1957) ;  /* 0x0000006000007945 */ /* 0x000fe20003800000 */
[----:B------:R-:W-:Y:S06]  /*11490*/  BAR.ARV 0xe, 0x100 ;  /* 0x0384000000007b1d */ /* 0x000fec0000002000 */
[----:B---3--:R-:W-:-:S04]  /*114a0*/  LOP3.LUT R3, R3, 0x1, RZ, 0xfc, !PT ;  /* 0x0000000103037812 */ /* 0x008fc800078efcff */
[----:B------:R-:W-:-:S13]  /*114b0*/  ISETP.NE.AND P0, PT, R3, 0x3, PT ;  /* 0x000000030300780c */ /* 0x000fda0003f05270 */
[----:B--2---:R-:W-:Y:S05]  /*114c0*/  @!P0 BRA `(.L_x_1958) ;  /* 0x0000000000048947 */ /* 0x004fea0003800000 */
[----:B------:R-:W-:Y:S01]  /*114d0*/  BPT.TRAP 0x1 ;  /* 0x000000040000795c */ /* 0x000fe20000300000 */
.L_x_1958:
[----:B------:R-:W-:Y:S05]  /*114e0*/  BSYNC B0 ;  /* 0x0000000000007941 */ /* 0x000fea0003800000 */
.L_x_1957:
[----:B------:R-:W2:Y:S01]  /*114f0*/  LDL.64 R12, [R1+0x48] ;  /* 0x00004800010c7983 */ /* 0x000ea20000100a00 */
[----:B------:R-:W-:Y:S02]  /*11500*/  UISETP.NE.AND UP1, UPT, UR41, URZ, UPT ;  /* 0x0000003f2900728c */ /* 0x000fe4000bf25270 */
[----:B------:R-:W-:Y:S01]  /*11510*/  UISETP.NE.AND UP0, UPT, UR43, URZ, UPT ;  /* 0x0000003f2b00728c */ /* 0x000fe2000bf05270 */
[----:B------:R-:W3:Y:S01]  /*11520*/  LDL R3, [R1+0x34] ;  /* 0x0000340001037983 */ /* 0x000ee20000100800 */
[----:B--2---:R-:W-:-:S05]  /*11530*/  MOV R7, R12 ;  /* 0x0000000c00077202 */ /* 0x004fca0000000f00 */
[----:B-----5:R-:W-:-:S05]  /*11540*/  IMAD R0, R0, 0x8, R7 ;  /* 0x0000000800007824 */ /* 0x020fca00078e0207 */
[----:B---3--:R-:W-:-:S04]  /*11550*/  PRMT R0, R3, 0x654, R0 ;  /* 0x0000065403007816 */ /* 0x008fc80000000000 */
[----:B------:R0:W-:Y:S02]  /*11560*/  SYNCS.ARRIVE.TRANS64.RED.A1T0 RZ, [R0+URZ], RZ ;  /* 0x000000ff00ff79a7 */ /* 0x0001e4000810043f */
[----:B0-----:R-:W2:Y:S01]  /*11570*/  LDL R0, [R1+0x50] ;  /* 0x0000500001007983 */ /* 0x001ea20000100800 */
[----:B------:R-:W-:Y:S02]  /*11580*/  PLOP3.LUT P0, PT, PT, PT, UP1, 0x80, 0x0 ;  /* 0x000000000000781c */ /* 0x000fe40003f0f018 */
[----:B------:R-:W-:Y:S01]  /*11590*/  PLOP3.LUT P1, PT, PT, PT, UP1, 0x80, 0x0 ;  /* 0x000000000000781c */ /* 0x000fe20003f2f018 */
[----:B------:R-:W-:Y:S01]  /*115a0*/  UIADD3 UR46, UR46, -0x2, URZ ;  /* 0xfffffffe2e2e7890 */ /* 0x000fe2000fffe03f */
[----:B--2---:R-:W-:-:S09]  /*115b0*/  IMAD.SHL.U32 R4, R0, 0x40, RZ ;  /* 0x0000004000047824 */ /* 0x004fd200078e00ff */
[----:B------:R-:W-:Y:S01]  /*115c0*/  @P0 IMAD.HI.U32 R5, R4, R5, RZ ;  /* 0x0000000504050227 */ /* 0x000fe200078e00ff */
[----:B------:R-:W-:-:S03]  /*115d0*/  PLOP3.LUT P0, PT, PT, PT, UP0, 0x40, 0x0 ;  /* 0x000000000000781c */ /* 0x000fc60003f0e808 */
[----:B------:R-:W-:Y:S01]  /*115e0*/  IMAD.MOV.U32 R0, RZ, RZ, R4 ;  /* 0x000000ffff007224 */ /* 0x000fe200078e0004 */
[----:B------:R-:W-:-:S05]  /*115f0*/  @P1 SHF.R.U32.HI R0, RZ, R6, R5 ;  /* 0x00000006ff001219 */ /* 0x000fca0000011605 */
[----:B------:R-:W-:Y:S02]  /*11600*/  VIADD R3, R0, UR45 ;  /* 0x0000002d00037c36 */ /* 0x000fe40008000000 */
[----:B------:R-:W-:Y:S02]  /*11610*/  IMAD.U32 R0, RZ, RZ, UR46 ;  /* 0x0000002eff007e24 */ /* 0x000fe4000f8e00ff */
[----:B------:R-:W-:Y:S01]  /*11620*/  IMAD.IADD R8, R3, 0x1, R8 ;  /* 0x0000000103087824 */ /* 0x000fe200078e0208 */
[----:B------:R-:W-:Y:S06]  /*11630*/  @P0 BRA `(.L_x_1959) ;  /* 0x0000000000400947 */ /* 0x000fec0003800000 */
[C---:B------:R-:W-:Y:S01]  /*11640*/  ISETP.GT.AND P0, PT, R3.reuse, RZ, PT ;  /* 0x000000ff0300720c */ /* 0x040fe20003f04270 */
[----:B------:R-:W-:Y:S01]  /*11650*/  BSSY B0, `(.L_x_1960) ;  /* 0x000000c000007945 */ /* 0x000fe20003800000 */
[----:B------:R-:W-:-:S11]  /*11660*/  VIADD R5, R3, 0xffffffff ;  /* 0xffffffff03057836 */ /* 0x000fd60000000000 */
[----:B------:R-:W-:Y:S05]  /*11670*/  @P0 BRA `(.L_x_1961) ;  /* 0x0000000000180947 */ /* 0x000fea0003800000 */
[----:B------:R-:W-:Y:S01]  /*11680*/  ISETP.NE.AND P0, PT, R9, 0x1, PT ;  /* 0x000000010900780c */ /* 0x000fe20003f05270 */
[----:B------:R-:W-:-:S12]  /*11690*/  IMAD.MOV R3, RZ, RZ, -R3 ;  /* 0x000000ffff037224 */ /* 0x000fd800078e0a03 */
[----:B------:R-:W-:-:S05]  /*116a0*/  @P0 IMAD.HI.U32 R10, R3, R10, RZ ;  /* 0x0000000a030a0227 */ /* 0x000fca00078e00ff */
[----:B------:R-:W-:-:S04]  /*116b0*/  @P0 SHF.R.U32.HI R3, RZ, R11, R10 ;  /* 0x0000000bff030219 */ /* 0x000fc8000001160a */
[----:B------:R-:W-:Y:S01]  /*116c0*/  LOP3.LUT R5, RZ, R3, RZ, 0x33, !PT ;  /* 0x00000003ff057212 */ /* 0x000fe200078e33ff */
[----:B------:R-:W-:Y:S06]  /*116d0*/  BRA `(.L_x_1962) ;  /* 0x00000000000c7947 */ /* 0x000fec0003800000 */
.L_x_1961:
[----:B------:R-:W-:-:S13]  /*116e0*/  ISETP.NE.AND P0, PT, R9, 0x1, PT ;  /* 0x000000010900780c */ /* 0x000fda0003f05270 */
[----:B------:R-:W-:-:S05]  /*116f0*/  @P0 IMAD.HI.U32 R10, R5, R10, RZ ;  /* 0x0000000a050a0227 */ /* 0x000fca00078e00ff */
[----:B------:R-:W-:-:S07]  /*11700*/  @P0 SHF.R.U32.HI R5, RZ, R11, R10 ;  /* 0x0000000bff050219 */ /* 0x000fce000001160a */
.L_x_1962:
[----:B------:R-:W-:Y:S05]  /*11710*/  BSYNC B0 ;  /* 0x0000000000007941 */ /* 0x000fea0003800000 */
.L_x_1960:
[----:B------:R-:W-:-:S05]  /*11720*/  IMAD R5, R5, R9, R9 ;  /* 0x0000000905057224 */ /* 0x000fca00078e0209 */
[----:B------:R-:W-:-:S07]  /*11730*/  VIMNMX R8, R8, R5, PT ;  /* 0x0000000508087248 */ /* 0x000fce0003fe0100 */
.L_x_1959:
[----:B------:R-:W-:Y:S01]  /*11740*/  SHF.R.S32.HI R3, RZ, 0x1f, R8 ;  /* 0x0000001fff037819 */ /* 0x000fe20000011408 */
[----:B------:R-:W-:Y:S03]  /*11750*/  BSSY B1, `(.L_x_1963) ;  /* 0x0000014000017945 */ /* 0x000fe60003800000 */
[----:B------:R-:W-:-:S04]  /*11760*/  LEA.HI R3, R3, R8, RZ, 0x6 ;  /* 0x0000000803037211 */ /* 0x000fc800078f30ff */
[----:B------:R-:W-:-:S04]  /*11770*/  SHF.R.S32.HI R3, RZ, 0x6, R3 ;  /* 0x00000006ff037819 */ /* 0x000fc80000011403 */
[----:B------:R-:W-:-:S04]  /*11780*/  VIMNMX R6, R3, UR42, !PT ;  /* 0x0000002a03067c48 */ /* 0x000fc8000ffe0100 */
[----:B------:R-:W-:-:S13]  /*11790*/  ISETP.GE.AND P0, PT, R0, R6, PT ;  /* 0x000000060000720c */ /* 0x000fda0003f06270 */
[----:B------:R-:W-:Y:S05]  /*117a0*/  @!P0 BRA `(.L_x_1964) ;  /* 0x0000000000388947 */ /* 0x000fea0003800000 */
[----:B------:R-:W-:Y:S01]  /*117b0*/  BSSY B0, `(.L_x_1965) ;  /* 0x000000b000007945 */ /* 0x000fe20003800000 */
.L_x_1966:
[C---:B------:R-:W-:Y:S01]  /*117c0*/  IADD3 R12, P0, R2.reuse, 0x50, RZ ;  /* 0x00000050020c7810 */ /* 0x040fe20007f1e0ff */
[C---:B------:R-:W-:Y:S01]  /*117d0*/  VIADD R7, R2.reuse, 0x128 ;  /* 0x0000012802077836 */ /* 0x040fe20000000000 */
[----:B------:R-:W-:Y:S02]  /*117e0*/  IADD3 R28, P1, R2, 0xcc, RZ ;  /* 0x000000cc021c7810 */ /* 0x000fe40007f3e0ff */
[----:B------:R-:W-:Y:S01]  /*117f0*/  MOV R3, 0x11830 ;  /* 0x0001183000037802 */ /* 0x000fe20000000f00 */
[--C-:B------:R-:W-:Y:S02]  /*11800*/  IMAD.X R13, RZ, RZ, R18.reuse, P0 ;  /* 0x000000ffff0d7224 */ /* 0x100fe400000e0612 */
[----:B------:R-:W-:-:S08]  /*11810*/  IMAD.X R29, RZ, RZ, R18, P1 ;  /* 0x000000ffff1d7224 */ /* 0x000fd000008e0612 */
[----:B------:R-:W-:Y:S05]  /*11820*/  CALL.REL.NOINC `($_ZN7cutlass13device_kernelIN5flash11enable_sm90INS1_16FlashAttnFwdSm90INS1_25CollectiveMainloopFwdSm90ILi2EN4cute5tupleIJNS5_1CILi1EEES8_S8_EEENS6_IJNS7_ILi64EEESA_SA_EEELi512ENS_6half_tEfNS_4arch4Sm90ELb0ELb1ELb1ELb0ELb1ELb0ELb1ELb0ELb0ELb1ELb0ELb0EEENS1_21CollectiveEpilogueFwdINS6_IJSA_NS7_ILi512EEESA_EEES9_SC_SE_Li256ELb0ELb1ELb0ELb0EEENS1_30DynamicPersistentTileSchedulerILi256ELi128ELb0ELb1ELb1EEEEEEEEEvNT_6ParamsE$_ZZN5flash25CollectiveMainloopFwdSm90ILi2EN4cute5tupleIJNS1_1CILi1EEES4_S4_EEENS2_IJNS3_ILi64EEES6_S6_EEELi512EN7cutlass6half_tEfNS8_4arch4Sm90ELb0ELb1ELb1ELb0ELb1ELb0ELb1ELb0ELb0ELb1ELb0ELb0EE3mmaINS_16FlashAttnFwdSm90ISC_NS_21CollectiveEpilogueFwdINS2_IJS6_NS3_ILi512EEES6_EEES5_S9_SB_Li256ELb0ELb1ELb0ELb0EEENS_30DynamicPersistentTileSchedulerILi256ELi128ELb0ELb1ELb1EEEE13SharedStorageENS1_6TensorINS1_11ArrayEngineIfLm128EEENS1_6LayoutINS2_IJNS2_IJNS3_ILi2EEESR_NS3_ILi32EEEEEES4_S4_EEENS2_IJNS2_IJS4_SR_NS3_ILi4EEEEEENS3_ILi0EEESX_EEEEEEENS_7SoftmaxILi2ELi0EEEEEbRKNSC_6ParamsENS8_13PipelineAsyncILi2EEES17_RNS8_13PipelineStateILj2EEERT0_RT1_iRiRKNS_16SeqlenInfoQKNewKILb0ELb0EEENS2_IJiiiiEEERT_ENKUliT_T0_T1_E_clIZSD_ISM_S10_S12_EbS15_S17_S17_S1A_S1C_S1E_iS1F_S1J_S1K_S1M_EUlRS1N_iE1_NS3_ILb0EEENS3_ILb1EEEEEDaiS1N_S1O_S1P_) ;  /* 0x000001b4000c7944 */ /* 0x000fea0003c00000 */
[C---:B------:R-:W-:Y:S01]  /*11830*/  ISETP.GT.AND P0, PT, R0.reuse, R6, PT ;  /* 0x000000060000720c */ /* 0x040fe20003f04270 */
[----:B------:R-:W-:-:S12]  /*11840*/  VIADD R0, R0, 0xffffffff ;  /* 0xffffffff00007836 */ /* 0x000fd80000000000 */
[----:B------:R-:W-:Y:S05]  /*11850*/  @P0 BRA `(.L_x_1966) ;  /* 0xfffffffc00d80947 */ /* 0x000fea000383ffff */
[----:B------:R-:W-:Y:S05]  /*11860*/  BSYNC B0 ;  /* 0x0000000000007941 */ /* 0x000fea0003800000 */
.L_x_1965:
[----:B------:R-:W2:Y:S02]  /*11870*/  LDL R4, [R1+0x50] ;  /* 0x0000500001047983 */ /* 0x000ea40000100800 */
[----:B--2---:R-:W-:-:S07]  /*11880*/  IMAD.SHL.U32 R4, R4, 0x40, RZ ;  /* 0x0000004004047824 */ /* 0x004fce00078e00ff */
.L_x_1964:
[----:B------:R-:W-:Y:S05]  /*11890*/  BSYNC B1 ;  /* 0x0000000000017941 */ /* 0x000fea0003800000 */
.L_x_1963:
[----:B------:R-:W-:Y:S01]  /*118a0*/  UISETP.NE.AND UP1, UPT, UR41, URZ, UPT ;  /* 0x0000003f2900728c */ /* 0x000fe2000bf25270 */
[----:B------:R-:W-:Y:S01]  /*118b0*/  VIADD R4, R4, 0x3f ;  /* 0x0000003f04047836 */ /* 0x000fe20000000000 */
[----:B------:R-:W-:-:S04]  /*118c0*/  UISETP.NE.AND UP0, UPT, UR43, URZ, UPT ;  /* 0x0000003f2b00728c */ /* 0x000fc8000bf05270 */
[----:B------:R-:W-:Y:S02]  /*118d0*/  PLOP3.LUT P0, PT, PT, PT, UP1, 0x80, 0x0 ;  /* 0x000000000000781c */ /* 0x000fe40003f0f018 */
[----:B------:R-:W-:-:S03]  /*118e0*/  PLOP3.LUT P1, PT, PT, PT, UP1, 0x80, 0x0 ;  /* 0x000000000000781c */ /* 0x000fc60003f2f018 */
[----:B------:R-:W-:-:S08]  /*118f0*/  @UP1 ULDC UR4, c[0x0][0x44c] ;  /* 0x0001130000041ab9 */ /* 0x000fd00000000800 */
[----:B------:R-:W-:Y:S01]  /*11900*/  @P0 IMAD.HI.U32 R3, R4, UR4, RZ ;  /* 0x0000000404030c27 */ /* 0x000fe2000f8e00ff */
[----:B------:R-:W-:Y:S01]  /*11910*/  PLOP3.LUT P0, PT, PT, PT, UP0, 0x40, 0x0 ;  /* 0x000000000000781c */ /* 0x000fe20003f0e808 */
[----:B------:R-:W-:-:S03]  /*11920*/  @UP1 ULDC UR4, c[0x0][0x450] ;  /* 0x0001140000041ab9 */ /* 0x000fc60000000800 */
[----:B------:R-:W-:Y:S01]  /*11930*/  @P1 SHF.R.U32.HI R4, RZ, UR4, R3 ;  /* 0x00000004ff041c19 */ /* 0x000fe20008011603 */
[----:B------:R-:W-:-:S04]  /*11940*/  ULDC UR4, c[0x0][0xad4] ;  /* 0x0002b50000047ab9 */ /* 0x000fc80000000800 */
[----:B------:R-:W-:-:S04]  /*11950*/  VIADD R4, R4, UR40 ;  /* 0x0000002804047c36 */ /* 0x000fc80008000000 */
[----:B------:R-:W-:Y:S01]  /*11960*/  VIADD R3, R4, -UR4 ;  /* 0x8000000404037c36 */ /* 0x000fe20008000000 */
[----:B------:R-:W-:Y:S06]  /*11970*/  @P0 BRA `(.L_x_1967) ;  /* 0x0000000000540947 */ /* 0x000fec0003800000 */
[----:B------:R-:W-:Y:S01]  /*11980*/  ISETP.GT.AND P0, PT, R4, -0x1, PT ;  /* 0xffffffff0400780c */ /* 0x000fe20003f04270 */
[----:B------:R-:W-:-:S12]  /*11990*/  BSSY B0, `(.L_x_1968) ;  /* 0x0000011000007945 */ /* 0x000fd80003800000 */
        /* <DEDUP_REMOVED lines=10> */
.L_x_1969:
[----:B------:R-:W-:Y:S02]  /*11a40*/  ULDC UR4, c[0x0][0xadc] ;  /* 0x0002b70000047ab9 */ /* 0x000fe40000000800 */
[----:B------:R-:W-:-:S05]  /*11a50*/  IMAD.U32 R7, RZ, RZ, UR4 ;  /* 0x00000004ff077e24 */ /* 0x000fca000f8e00ff */
[----:B------:R-:W-:-:S13]  /*11a60*/  ISETP.NE.AND P0, PT, R7, 0x1, PT ;  /* 0x000000010700780c */ /* 0x000fda0003f05270 */
[----:B------:R-:W0:Y:S02]  /*11a70*/  @P0 LDC.64 R8, c[0x0][0xae0] ;  /* 0x0002b800ff080b82 */ /* 0x000e240000000a00 */
[----:B0-----:R-:W-:-:S05]  /*11a80*/  @P0 IMAD.HI.U32 R6, R4, R8, RZ ;  /* 0x0000000804060227 */ /* 0x001fca00078e00ff */
[----:B------:R-:W-:-:S07]  /*11a90*/  @P0 SHF.R.U32.HI R4, RZ, R9, R6 ;  /* 0x00000009ff040219 */ /* 0x000fce0000011606 */
.L_x_1970:
[----:B------:R-:W-:Y:S05]  /*11aa0*/  BSYNC B0 ;  /* 0x0000000000007941 */ /* 0x000fea0003800000 */
.L_x_1968:
[----:B------:R-:W-:-:S05]  /*11ab0*/  IMAD R4, R4, R7, RZ ;  /* 0x0000000704047224 */ /* 0x000fca00078e02ff */
[----:B------:R-:W-:-:S07]  /*11ac0*/  VIMNMX R3, R3, R4, !PT ;  /* 0x0000000403037248 */ /* 0x000fce0007fe0100 */
.L_x_1967:
[----:B------:R-:W-:-:S05]  /*11ad0*/  VIADD R3, R3, 0x3f ;  /* 0x0000003f03037836 */ /* 0x000fca0000000000 */
[----:B------:R-:W-:-:S04]  /*11ae0*/  SHF.R.S32.HI R4, RZ, 0x1f, R3 ;  /* 0x0000001fff047819 */ /* 0x000fc80000011403 */
[----:B------:R-:W-:-:S04]  /*11af0*/  LEA.HI R4, R4, R3, RZ, 0x6 ;  /* 0x0000000304047211 */ /* 0x000fc800078f30ff */
[----:B------:R-:W-:-:S04]  /*11b00*/  SHF.R.S32.HI R4, RZ, 0x6, R4 ;  /* 0x00000006ff047819 */ /* 0x000fc80000011404 */
[----:B------:R-:W-:-:S04]  /*11b10*/  VIMNMX R177, R4, UR42, !PT ;  /* 0x0000002a04b17c48 */ /* 0x000fc8000ffe0100 */
[----:B------:R-:W-:-:S13]  /*11b20*/  ISETP.GE.AND P0, PT, R0, R177, PT ;  /* 0x000000b10000720c */ /* 0x000fda0003f06270 */
[----:B------:R-:W-:Y:S05]  /*11b30*/  @!P0 BRA `(.L_x_1971) ;  /* 0x0000007000588947 */ /* 0x000fea0003800000 */
.L_x_1994:
[----:B------:R-:W2:Y:S04]  /*11b40*/  LDL R58, [R1+0x1c8] ;  /* 0x0001c800013a7983 */ /* 0x000ea80000100800 */
[----:B0-----:R-:W3:Y:S04]  /*11b50*/  LDL R3, [R1+0x1d0] ;  /* 0x0001d00001037983 */ /* 0x001ee80000100800 */
[----:B------:R-:W4:Y:S01]  /*11b60*/  LDL R5, [R1] ;  /* 0x0000000001057983 */ /* 0x000f220000100800 */
[----:B--2---:R-:W-:-:S05]  /*11b70*/  VIADD R6, R58, 0x1 ;  /* 0x000000013a067836 */ /* 0x004fca0000000000 */
[----:B------:R-:W-:-:S13]  /*11b80*/  ISETP.NE.AND P0, PT, R6, 0x2, PT ;  /* 0x000000020600780c */ /* 0x000fda0003f05270 */
[----:B------:R0:W5:Y:S04]  /*11b90*/  @P0 LDL R8, [R1+0x1cc] ;  /* 0x0001cc0001080983 */ /* 0x0001680000100800 */
[----:B------:R-:W2:Y:S01]  /*11ba0*/  @!P0 LDL R7, [R1+0x1cc] ;  /* 0x0001cc0001078983 */ /* 0x000ea20000100800 */
[----:B---3--:R-:W-:Y:S01]  /*11bb0*/  VIADD R4, R3, 0x1 ;  /* 0x0000000103047836 */ /* 0x008fe20000000000 */
[----:B----4-:R-:W-:Y:S02]  /*11bc0*/  LOP3.LUT R5, R5, 0x1, RZ, 0xfc, !PT ;  /* 0x0000000105057812 */ /* 0x010fe400078efcff */
[----:B------:R1:W-:Y:S04]  /*11bd0*/  STL [R1+0x1c8], R6 ;  /* 0x0001c80601007387 */ /* 0x0003e80000100800 */
[----:B------:R0:W-:Y:S04]  /*11be0*/  STL [R1+0x1d0], R4 ;  /* 0x0001d00401007387 */ /* 0x0001e80000100800 */
[----:B------:R0:W-:Y:S01]  /*11bf0*/  @!P0 STL [R1+0x1c8], RZ ;  /* 0x0001c8ff01008387 */ /* 0x0001e20000100800 */
[----:B------:R-:W-:Y:S01]  /*11c00*/  ISETP.NE.AND P1, PT, R5, 0x3, PT ;  /* 0x000000030500780c */ /* 0x000fe20003f25270 */
[----:B------:R-:W-:Y:S05]  /*11c10*/  YIELD ;  /* 0x0000000000007946 */ /* 0x000fea0003800000 */
[----:B------:R-:W-:Y:S01]  /*11c20*/  BSSY B0, `(.L_x_1972) ;  /* 0x0000006000007945 */ /* 0x000fe20003800000 */
[----:B-1----:R-:W-:Y:S01]  /*11c30*/  @!P0 IMAD.MOV.U32 R6, RZ, RZ, RZ ;  /* 0x000000ffff068224 */ /* 0x002fe200078e00ff */
[----:B--2---:R-:W-:-:S05]  /*11c40*/  @!P0 LOP3.LUT R8, R7, 0x1, RZ, 0x3c, !PT ;  /* 0x0000000107088812 */ /* 0x004fca00078e3cff */
[----:B------:R0:W-:Y:S01]  /*11c50*/  @!P0 STL [R1+0x1cc], R8 ;  /* 0x0001cc0801008387 */ /* 0x0001e20000100800 */
[----:B------:R-:W-:Y:S05]  /*11c60*/  @!P1 BRA `(.L_x_1973) ;  /* 0x0000000000049947 */ /* 0x000fea0003800000 */
[----:B------:R-:W-:Y:S01]  /*11c70*/  BPT.TRAP 0x1 ;  /* 0x000000040000795c */ /* 0x000fe20000300000 */
.L_x_1973:
[----:B------:R-:W-:Y:S05]  /*11c80*/  BSYNC B0 ;  /* 0x0000000000007941 */ /* 0x000fea0003800000 */
.L_x_1972:
[----:B0-----:R-:W2:Y:S02]  /*11c90*/  LDL.64 R4, [R1+0x18] ;  /* 0x0000180001047983 */ /* 0x001ea40000100a00 */
[----:B--2---:R-:W-:Y:S02]  /*11ca0*/  MOV R3, R4 ;  /* 0x0000000400037202 */ /* 0x004fe40000000f00 */
[----:B-----5:R-:W-:-:S03]  /*11cb0*/  SHF.L.U32 R5, R8, 0x1f, RZ ;  /* 0x0000001f08057819 */ /* 0x020fc600000006ff */
[----:B------:R-:W-:-:S04]  /*11cc0*/  IMAD R6, R6, 0x8, R3 ;  /* 0x0000000806067824 */ /* 0x000fc800078e0203 */
[----:B------:R0:W1:Y:S01]  /*11cd0*/  SYNCS.PHASECHK.TRANS64.TRYWAIT P0, [R6+URZ], R5 ;  /* 0x00000005060075a7 */ /* 0x000062000800017f */
[----:B------:R0:W5:Y:S01]  /*11ce0*/  LDL.64 R8, [R1+0x1c8] ;  /* 0x0001c80001087983 */ /* 0x0001620000100a00 */
[----:B------:R-:W-:Y:S04]  /*11cf0*/  BSSY B0, `(.L_x_1974) ;  /* 0x0000003000007945 */ /* 0x000fe80003800000 */
[----:B------:R-:W-:Y:S05]  /*11d00*/  @!P1 BRA `(.L_x_1975) ;  /* 0x0000000000049947 */ /* 0x000fea0003800000 */
[----:B------:R-:W-:Y:S01]  /*11d10*/  BPT.TRAP 0x1 ;  /* 0x000000040000795c */ /* 0x000fe20000300000 */
.L_x_1975:
[----:B------:R-:W-:Y:S05]  /*11d20*/  BSYNC B0 ;  /* 0x0000000000007941 */ /* 0x000fea0003800000 */
.L_x_1974:
[----:B------:R-:W-:Y:S04]  /*11d30*/  BSSY B0, `(.L_x_1976) ;  /* 0x0000006000007945 */ /* 0x000fe80003800000 */
[----:B-1----:R-:W-:Y:S05]  /*11d40*/  @P0 BRA `(.L_x_1977) ;  /* 0x0000000000100947 */ /* 0x002fea0003800000 */
[----:B-----5:R-:W-:Y:S01]  /*11d50*/  IMAD R8, R8, 0x8, R3 ;  /* 0x0000000808087824 */ /* 0x020fe200078e0203 */
[----:B------:R-:W-:-:S04]  /*11d60*/  SHF.L.U32 R9, R9, 0x1f, RZ ;  /* 0x0000001f09097819 */ /* 0x000fc800000006ff */
[----:B------:R-:W1:Y:S02]  /*11d70*/  SYNCS.PHASECHK.TRANS64.TRYWAIT P0, [R8+URZ], R9 ;  /* 0x00000009080075a7 */ /* 0x000e64000800017f */
[----:B-1----:R-:W-:Y:S05]  /*11d80*/  @!P0 BRA `(.L_x_1978) ;  /* 0x0000018000e88947 */ /* 0x002fea0003800000 */
.L_x_1977:
[----:B------:R-:W-:Y:S05]  /*11d90*/  BSYNC B0 ;  /* 0x0000000000007941 */ /* 0x000fea0003800000 */
.L_x_1976:
[----:B------:R-:W2:Y:S04]  /*11da0*/  LDL R3, [R1+0x1c8] ;  /* 0x0001c80001037983 */ /* 0x000ea80000100800 */
[----:B0-----:R-:W2:Y:S01]  /*11db0*/  LDL.64 R4, [R1+0x80] ;  /* 0x0000800001047983 */ /* 0x001ea20000100a00 */
[----:B------:R-:W-:Y:S05]  /*11dc0*/  WARPSYNC.ALL ;  /* 0x0000000000007948 */ /* 0x000fea0003800000 */
[----:B-1---5:R-:W3:Y:S04]  /*11dd0*/  LDL.64 R8, [R1+0x78] ;  /* 0x0000780001087983 */ /* 0x022ee80000100a00 */
[----:B------:R-:W4:Y:S04]  /*11de0*/  LDL.64 R6, [R1+0x78] ;  /* 0x0000780001067983 */ /* 0x000f280000100a00 */
[----:B------:R-:W4:Y:S04]  /*11df0*/  LDL.64 R10, [R1+0x78] ;  /* 0x00007800010a7983 */ /* 0x000f280000100a00 */
[----:B------:R-:W4:Y:S01]  /*11e00*/  LDL.64 R12, [R1+0x78] ;  /* 0x00007800010c7983 */ /* 0x000f220000100a00 */
[----:B--2---:R-:W-:Y:S01]  /*11e10*/  IMAD R4, R3, 0x200, R4 ;  /* 0x0000020003047824 */ /* 0x004fe200078e0204 */
[----:B------:R-:W-:Y:S01]  /*11e20*/  R2UR UR7, R5 ;  /* 0x00000000050772ca */ /* 0x000fe200000e0000 */
[----:B------:R-:W-:Y:S01]  /*11e30*/  WARPGROUP.ARRIVE ;  /* 0x00000000000079c5 */ /* 0x000fe20000000000 */
[----:B------:R-:W2:Y:S02]  /*11e40*/  LDL R3, [R1+0x28] ;  /* 0x0000280001037983 */ /* 0x000ea40000100800 */
[----:B------:R-:W-:-:S02]  /*11e50*/  R2UR UR6, R4 ;  /* 0x00000000040672ca */ /* 0x000fc400000e0000 */
[----:B------:R0:W5:Y:S01]  /*11e60*/  LDL.64 R14, [R1+0x1c8] ;  /* 0x0001c800010e7983 */ /* 0x0001620000100a00 */
[----:B---3--:R-:W-:Y:S02]  /*11e70*/  R2UR UR4, R8 ;  /* 0x00000000080472ca */ /* 0x008fe400000e0000 */
[----:B------:R-:W-:-:S13]  /*11e80*/  R2UR UR5, R9 ;  /* 0x00000000090572ca */ /* 0x000fda00000e0000 */
[----:B------:R-:W-:Y:S01]  /*11e90*/  HGMMA.64x64x16.F32 R24, gdesc[UR4], RZ, !UPT, gsb0 ;  /* 0x00e00000041879f0 */ /* 0x000fe2000c0008ff */
[----:B----4-:R-:W-:Y:S02]  /*11ea0*/  VIADD R6, R6, 0x2 ;  /* 0x0000000206067836 */ /* 0x010fe40000000000 */
[----:B------:R-:W-:Y:S02]  /*11eb0*/  VIADD R8, R4, 0x2 ;  /* 0x0000000204087836 */ /* 0x000fe40000000000 */
[----:B------:R-:W-:Y:S01]  /*11ec0*/  IMAD.MOV.U32 R9, RZ, RZ, R5 ;  /* 0x000000ffff097224 */ /* 0x000fe200078e0005 */
[----:B------:R-:W-:Y:S02]  /*11ed0*/  R2UR UR4, R6 ;  /* 0x00000000060472ca */ /* 0x000fe400000e0000 */
[----:B------:R-:W-:Y:S02]  /*11ee0*/  R2UR UR6, R8 ;  /* 0x00000000080672ca */ /* 0x000fe400000e0000 */
[----:B------:R-:W-:-:S02]  /*11ef0*/  R2UR UR7, R9 ;  /* 0x00000000090772ca */ /* 0x000fc400000e0000 */
[----:B------:R-:W-:Y:S01]  /*11f00*/  R2UR UR5, R7 ;  /* 0x00000000070572ca */ /* 0x000fe200000e0000 */
[----:B------:R-:W-:Y:S02]  /*11f10*/  WARPGROUP.DEPBAR.LE gsb0, 0x0 ;  /* 0x00008000000079c5 */ /* 0x000fe40000010000 */
[----:B------:R-:W-:-:S10]  /*11f20*/  WARPGROUP.ARRIVE ;  /* 0x00000000000079c5 */ /* 0x000fd40000000000 */
[----:B------:R-:W-:Y:S01]  /*11f30*/  HGMMA.64x64x16.F32 R24, gdesc[UR4], R24, gsb0 ;  /* 0x00e00000041879f0 */ /* 0x000fe20008000818 */
        /* <DEDUP_REMOVED lines=11> */
[----:B------:R-:W-:Y:S01]  /*11ff0*/  VIADD R12, R12, 0x6 ;  /* 0x000000060c0c7836 */ /* 0x000fe20000000000 */
[----:B------:R-:W-:Y:S02]  /*12000*/  R2UR UR7, R5 ;  /* 0x00000000050772ca */ /* 0x000fe400000e0000 */
[----:B------:R-:W-:Y:S02]  /*12010*/  R2UR UR6, R4 ;  /* 0x00000000040672ca */ /* 0x000fe400000e0000 */
[----:B------:R-:W-:Y:S02]  /*12020*/  R2UR UR4, R12 ;  /* 0x000000000c0472ca */ /* 0x000fe400000e0000 */
[----:B------:R-:W-:Y:S01]  /*12030*/  R2UR UR5, R13 ;  /* 0x000000000d0572ca */ /* 0x000fe200000e0000 */
[----:B------:R-:W-:Y:S01]  /*12040*/  IMAD.MOV.U32 R6, RZ, RZ, 0x1 ;  /* 0x00000001ff067424 */ /* 0x000fe200078e00ff */
[----:B------:R0:W-:Y:S01]  /*12050*/  STL [R1+0x60], RZ ;  /* 0x000060ff01007387 */ /* 0x0001e20000100800 */
[----:B------:R-:W-:-:S02]  /*12060*/  WARPGROUP.DEPBAR.LE gsb0, 0x0 ;  /* 0x00008000000079c5 */ /* 0x000fc40000010000 */
[----:B------:R-:W-:-:S08]  /*12070*/  WARPGROUP.ARRIVE ;  /* 0x00000000000079c5 */ /* 0x000fd00000000000 */
[----:B------:R-:W-:Y:S01]  /*12080*/  HGMMA.64x64x16.F32 R24, gdesc[UR4], R24, gsb0 ;  /* 0x00e00000041879f0 */ /* 0x000fe20008000818 */
[----:B------:R0:W-:Y:S01]  /*12090*/  STL [R1+0x60], R6 ;  /* 0x0000600601007387 */ /* 0x0001e20000100800 */
[----:B--2---:R-:W-:-:S03]  /*120a0*/  LOP3.LUT R3, R3, 0x1, RZ, 0xfc, !PT ;  /* 0x0000000103037812 */ /* 0x004fc600078efcff */
[----:B------:R0:W-:Y:S04]  /*120b0*/  STL [R1+0x60], R6 ;  /* 0x0000600601007387 */ /* 0x0001e80000100800 */
[----:B------:R0:W-:Y:S04]  /*120c0*/  STL [R1+0x60], R6 ;  /* 0x0000600601007387 */ /* 0x0001e80000100800 */
[----:B------:R0:W-:Y:S01]  /*120d0*/  STL [R1+0x60], R6 ;  /* 0x0000600601007387 */ /* 0x0001e20000100800 */
[----:B------:R-:W-:Y:S01]  /*120e0*/  ISETP.NE.AND P1, PT, R3, 0x3, PT ;  /* 0x000000030300780c */ /* 0x000fe20003f25270 */
[----:B------:R-:W-:Y:S01]  /*120f0*/  BSSY B0, `(.L_x_1979) ;  /* 0x0000004000007945 */ /* 0x000fe20003800000 */
[----:B------:R-:W-:-:S11]  /*12100*/  WARPGROUP.DEPBAR.LE gsb0, 0x0 ;  /* 0x00008000000079c5 */ /* 0x000fd60000010000 */
[----:B0-----:R-:W-:Y:S05]  /*12110*/  @!P1 BRA `(.L_x_1980) ;  /* 0x0000000000049947 */ /* 0x001fea0003800000 */
[----:B------:R-:W-:Y:S01]  /*12120*/  BPT.TRAP 0x1 ;  /* 0x000000040000795c */ /* 0x000fe20000300000 */
.L_x_1980:
[----:B------:R-:W-:Y:S05]  /*12130*/  BSYNC B0 ;  /* 0x0000000000007941 */ /* 0x000fea0003800000 */
.L_x_1979:
        /* <DEDUP_REMOVED lines=8> */
.L_x_1982:
[----:B------:R-:W-:Y:S05]  /*121c0*/  BSYNC B0 ;  /* 0x0000000000007941 */ /* 0x000fea0003800000 */
.L_x_1981:
[----:B------:R-:W-:Y:S04]  /*121d0*/  BSSY B0, `(.L_x_1983) ;  /* 0x0000004000007945 */ /* 0x000fe80003800000 */
[----:B-1----:R-:W-:Y:S05]  /*121e0*/  @P0 BRA `(.L_x_1984) ;  /* 0x0000000000080947 */ /* 0x002fea0003800000 */
[----:B------:R-:W1:Y:S02]  /*121f0*/  SYNCS.PHASECHK.TRANS64.TRYWAIT P0, [R14+URZ], R15 ;  /* 0x0000000f0e0075a7 */ /* 0x000e64000800017f */
[----:B-1----:R-:W-:Y:S05]  /*12200*/  @!P0 BRA `(.L_x_1985) ;  /* 0x0000017c00dc8947 */ /* 0x002fea0003800000 */
.L_x_1984:
[----:B------:R-:W-:Y:S05]  /*12210*/  BSYNC B0 ;  /* 0x0000000000007941 */ /* 0x000fea0003800000 */
.L_x_1983:
[----:B------:R-:W2:Y:S04]  /*12220*/  LDL R7, [R1+0x68] ;  /* 0x0000680001077983 */ /* 0x000ea80000100800 */
[----:B------:R-:W3:Y:S04]  /*12230*/  LDL R3, [R1+0x1c8] ;  /* 0x0001c80001037983 */ /* 0x000ee80000100800 */
[----:B------:R-:W3:Y:S04]  /*12240*/  LDL.64 R4, [R1+0x98] ;  /* 0x0000980001047983 */ /* 0x000ee80000100a00 */
[----:B------:R-:W4:Y:S04]  /*12250*/  LDL.64 R8, [R1+0x90] ;  /* 0x0000900001087983 */ /* 0x000f280000100a00 */
[----:B------:R-:W4:Y:S04]  /*12260*/  LDL.64 R10, [R1+0x90] ;  /* 0x00009000010a7983 */ /* 0x000f280000100a00 */
[----:B------:R-:W4:Y:S04]  /*12270*/  LDL.64 R12, [R1+0x90] ;  /* 0x00009000010c7983 */ /* 0x000f280000100a00 */
[----:B01----:R-:W4:Y:S01]  /*12280*/  LDL.64 R14, [R1+0x90] ;  /* 0x00009000010e7983 */ /* 0x003f220000100a00 */
        /* <DEDUP_REMOVED lines=177> */
[----:B0-----:R-:W-:-:S05]  /*12da0*/  SHF.R.U32.HI R59, RZ, 0x7, R59 ;  /* 0x00000007ff3b7819 */ /* 0x001fca000001163b */
[----:B------:R-:W0:Y:S01]  /*12db0*/  SHFL.IDX PT, R3, R59, RZ, 0x1f ;  /* 0x00001fff3b037589 */ /* 0x000e2200000e0000 */
[----:B------:R-:W-:Y:S02]  /*12dc0*/  WARPGROUP.DEPBAR.LE gsb0, 0x0 ;  /* 0x00008000000079c5 */ /* 0x000fe40000010000 */
[----:B------:R-:W-:-:S06]  /*12dd0*/  WARPGROUP.ARRIVE ;  /* 0x00000000000079c5 */ /* 0x000fcc0000000000 */
[----:B------:R-:W-:Y:S01]  /*12de0*/  HGMMA.64x64x16.F32 R24, gdesc[UR4], R24, gsb0 ;  /* 0x00e00000041879f0 */ /* 0x000fe20008000818 */
[----:B0-----:R-:W-:Y:S01]  /*12df0*/  ISETP.GT.AND P0, PT, R3, 0x7f, PT ;  /* 0x0000007f0300780c */ /* 0x001fe20003f04270 */
[----:B------:R-:W-:-:S03]  /*12e00*/  VIADD R8, R4, 0x800 ;  /* 0x0000080004087836 */ /* 0x000fc60000000000 */
[----:B------:R-:W-:Y:S01]  /*12e10*/  SEL R3, RZ, 0x2, !P0 ;  /* 0x00000002ff037807 */ /* 0x000fe20004000000 */
[----:B------:R-:W-:-:S03]  /*12e20*/  IMAD.MOV.U32 R57, RZ, RZ, R5 ;  /* 0x000000ffff397224 */ /* 0x000fc600078e0005 */
[----:B----4-:R-:W-:Y:S01]  /*12e30*/  IADD3 R10, R10, 0x800, R3 ;  /* 0x000008000a0a7810 */ /* 0x010fe20007ffe003 */
[----:B------:R-:W-:Y:S01]  /*12e40*/  IMAD.IADD R56, R3, 0x1, R8 ;  /* 0x0000000103387824 */ /* 0x000fe200078e0208 */
[----:B------:R-:W-:Y:S01]  /*12e50*/  R2UR UR11, R57 ;  /* 0x00000000390b72ca */ /* 0x000fe200000e0000 */
[----:B------:R-:W-:Y:S01]  /*12e60*/  UMOV UR4, 0x1 ;  /* 0x0000000100047882 */ /* 0x000fe20000000000 */
[----:B------:R-:W-:Y:S02]  /*12e70*/  R2UR UR8, R10 ;  /* 0x000000000a0872ca */ /* 0x000fe400000e0000 */
[----:B------:R-:W-:Y:S02]  /*12e80*/  R2UR UR10, R56 ;  /* 0x00000000380a72ca */ /* 0x000fe400000e0000 */
[----:B------:R-:W-:Y:S01]  /*12e90*/  R2UR UR9, R11 ;  /* 0x000000000b0972ca */ /* 0x000fe200000e0000 */
[----:B------:R-:W-:Y:S01]  /*12ea0*/  UISETP.NE.U32.AND UP0, UPT, UR4, URZ, UPT ;  /* 0x0000003f0400728c */ /* 0x000fe2000bf05070 */
[----:B------:R-:W-:-:S02]  /*12eb0*/  WARPGROUP.DEPBAR.LE gsb0, 0x0 ;  /* 0x00008000000079c5 */ /* 0x000fc40000010000 */
[----:B------:R-:W-:Y:S01]  /*12ec0*/  WARPGROUP.ARRIVE ;  /* 0x00000000000079c5 */ /* 0x000fe20000000000 */
[----:B------:R-:W-:Y:S01]  /*12ed0*/  IMAD.MOV.U32 R9, RZ, RZ, 0x4 ;  /* 0x00000004ff097424 */ /* 0x000fe200078e00ff */
[----:B------:R-:W-:Y:S01]  /*12ee0*/  R2UR UR5, R13 ;  /* 0x000000000d0572ca */ /* 0x000fe200000e0000 */
[----:B------:R-:W4:Y:S06]  /*12ef0*/  LDL.64 R56, [R1+0x90] ;  /* 0x0000900001387983 */ /* 0x000f2c0000100a00 */
[----:B------:R-:W-:Y:S01]  /*12f00*/  HGMMA.64x64x16.F32 R24, gdesc[UR8], R24, UP0, gsb0 ;  /* 0x00e00000081879f0 */ /* 0x000fe2000b800818 */
[----:B------:R-:W-:Y:S01]  /*12f10*/  SEL R7, R9, 0x2, P0 ;  /* 0x0000000209077807 */ /* 0x000fe20000000000 */
[----:B------:R-:W-:-:S03]  /*12f20*/  IMAD.MOV.U32 R11, RZ, RZ, R5 ;  /* 0x000000ffff0b7224 */ /* 0x000fc600078e0005 */
[----:B------:R-:W-:Y:S01]  /*12f30*/  IADD3 R12, R7, 0x800, R12 ;  /* 0x00000800070c7810 */ /* 0x000fe20007ffe00c */
[----:B------:R-:W-:Y:S01]  /*12f40*/  IMAD.IADD R10, R8, 0x1, R7 ;  /* 0x00000001080a7824 */ /* 0x000fe200078e0207 */
        /* <DEDUP_REMOVED lines=41> */
[----:B------:R-:W3:Y:S01]  /*131e0*/  LDL.64 R60, [R1+0x90] ;  /* 0x00009000013c7983 */ /* 0x000ee20000100a00 */
        /* <DEDUP_REMOVED lines=17> */
[----:B----4-:R-:W-:Y:S01]  /*13300*/  IADD3 R56, R9, 0xa00, R56 ;  /* 0x00000a0009387810 */ /* 0x010fe20007ffe038 */
        /* <DEDUP_REMOVED lines=168> */
.L_x_1987:
[----:B------:R-:W-:Y:S05]  /*13d90*/  BSYNC B0 ;  /* 0x0000000000007941 */ /* 0x000fea0003800000 */
.L_x_1986:
[----:B------:R-:W2:Y:S02]  /*13da0*/  LDL.64 R4, [R1+0x20] ;  /* 0x0000200001047983 */ /* 0x000ea40000100a00 */
[----:B--2---:R-:W-:-:S05]  /*13db0*/  MOV R4, R4 ;  /* 0x0000000400047202 */ /* 0x004fca0000000f00 */
[----:B-----5:R-:W-:-:S05]  /*13dc0*/  IMAD R3, R3, 0x8, R4 ;  /* 0x0000000803037824 */ /* 0x020fca00078e0204 */
[----:B------:R-:W-:-:S04]  /*13dd0*/  PRMT R3, R12, 0x654, R3 ;  /* 0x000006540c037816 */ /* 0x000fc80000000003 */
[----:B------:R0:W-:Y:S01]  /*13de0*/  SYNCS.ARRIVE.TRANS64.RED.A1T0 RZ, [R3+URZ], RZ ;  /* 0x000000ff03ff79a7 */ /* 0x0001e2000810043f */
[----:B------:R-:W2:Y:S04]  /*13df0*/  LDL.64 R6, [R1+0x100] ;  /* 0x0001000001067983 */ /* 0x000ea80000100a00 */
[----:B------:R-:W3:Y:S04]  /*13e00*/  LDL.64 R4, [R1+0x3f0] ;  /* 0x0003f00001047983 */ /* 0x000ee80000100a00 */
[----:B------:R-:W4:Y:S04]  /*13e10*/  LDL R15, [R1+0x410] ;  /* 0x00041000010f7983 */ /* 0x000f280000100800 */
[----:B------:R-:W4:Y:S04]  /*13e20*/  LDL.64 R20, [R1+0x400] ;  /* 0x0004000001147983 */ /* 0x000f280000100a00 */
[----:B--2---:R-:W2:Y:S02]  /*13e30*/  LD.E R6, desc[UR36][R6.64] ;  /* 0x0000002406067980 */ /* 0x004ea4000c101900 */
[-C--:B--2---:R-:W-:Y:S01]  /*13e40*/  FMUL.FTZ R11, R24, R6.reuse ;  /* 0x00000006180b7220 */ /* 0x084fe20000410000 */
[-C--:B------:R-:W-:Y:S01]  /*13e50*/  FMUL.FTZ R14, R26, R6.reuse ;  /* 0x000000061a0e7220 */ /* 0x080fe20000410000 */
[-C--:B0-----:R-:W-:Y:S01]  /*13e60*/  FMUL.FTZ R3, R25, R6.reuse ;  /* 0x0000000619037220 */ /* 0x081fe20000410000 */
[-C--:B------:R-:W-:Y:S01]  /*13e70*/  FMUL.FTZ R12, R27, R6.reuse ;  /* 0x000000061b0c7220 */ /* 0x080fe20000410000 */
[-C--:B------:R-:W-:Y:S01]  /*13e80*/  FMUL.FTZ R9, R28, R6.reuse ;  /* 0x000000061c097220 */ /* 0x080fe20000410000 */
[-C--:B------:R-:W-:Y:S01]  /*13e90*/  FMUL.FTZ R182, R30, R6.reuse ;  /* 0x000000061eb67220 */ /* 0x080fe20000410000 */
[----:B------:R-:W3:Y:S01]  /*13ea0*/  MUFU.TANH R11, R11 ;  /* 0x0000000b000b7308 */ /* 0x000ee20000002400 */
[-C--:B------:R-:W-:Y:S01]  /*13eb0*/  FMUL.FTZ R73, R29, R6.reuse ;  /* 0x000000061d497220 */ /* 0x080fe20000410000 */
[-C--:B------:R-:W-:Y:S01]  /*13ec0*/  FMUL.FTZ R180, R31, R6.reuse ;  /* 0x000000061fb47220 */ /* 0x080fe20000410000 */
[-C--:B------:R-:W-:Y:S01]  /*13ed0*/  FMUL.FTZ R77, R32, R6.reuse ;  /* 0x00000006204d7220 */ /* 0x080fe20000410000 */
[-C--:B------:R-:W-:Y:S01]  /*13ee0*/  FMUL.FTZ R192, R34, R6.reuse ;  /* 0x0000000622c07220 */ /* 0x080fe20000410000 */
[-C--:B------:R-:W-:Y:S01]  /*13ef0*/  FMUL.FTZ R83, R33, R6.reuse ;  /* 0x0000000621537220 */ /* 0x080fe20000410000 */
[-C--:B------:R-:W-:Y:S01]  /*13f00*/  FMUL.FTZ R184, R35, R6.reuse ;  /* 0x0000000623b87220 */ /* 0x080fe20000410000 */
[-C--:B------:R-:W-:Y:S01]  /*13f10*/  FMUL.FTZ R87, R36, R6.reuse ;  /* 0x0000000624577220 */ /* 0x080fe20000410000 */
[----:B------:R-:W0:Y:S01]  /*13f20*/  MUFU.TANH R14, R14 ;  /* 0x0000000e000e7308 */ /* 0x000e220000002400 */
[-C--:B------:R-:W-:Y:S01]  /*13f30*/  FMUL.FTZ R208, R38, R6.reuse ;  /* 0x0000000626d07220 */ /* 0x080fe20000410000 */
[-C--:B------:R-:W-:Y:S01]  /*13f40*/  FMUL.FTZ R93, R37, R6.reuse ;  /* 0x00000006255d7220 */ /* 0x080fe20000410000 */
[-C--:B------:R-:W-:Y:S01]  /*13f50*/  FMUL.FTZ R196, R39, R6.reuse ;  /* 0x0000000627c47220 */ /* 0x080fe20000410000 */
[-C--:B------:R-:W-:Y:S01]  /*13f60*/  FMUL.FTZ R97, R40, R6.reuse ;  /* 0x0000000628617220 */ /* 0x080fe20000410000 */
[-C--:B------:R-:W-:Y:S01]  /*13f70*/  FMUL.FTZ R212, R42, R6.reuse ;  /* 0x000000062ad47220 */ /* 0x080fe20000410000 */
[-C--:B------:R-:W-:Y:S01]  /*13f80*/  FMUL.FTZ R103, R41, R6.reuse ;  /* 0x0000000629677220 */ /* 0x080fe20000410000 */
[-C--:B------:R-:W-:Y:S01]  /*13f90*/  FMUL.FTZ R210, R43, R6.reuse ;  /* 0x000000062bd27220 */ /* 0x080fe20000410000 */
[----:B------:R-:W1:Y:S01]  /*13fa0*/  MUFU.TANH R3, R3 ;  /* 0x0000000300037308 */ /* 0x000e620000002400 */
[-C--:B------:R-:W-:Y:S01]  /*13fb0*/  FMUL.FTZ R107, R44, R6.reuse ;  /* 0x000000062c6b7220 */ /* 0x080fe20000410000 */
[-C--:B------:R-:W-:Y:S01]  /*13fc0*/  FMUL.FTZ R216, R46, R6.reuse ;  /* 0x000000062ed87220 */ /* 0x080fe20000410000 */
[-C--:B------:R-:W-:Y:S01]  /*13fd0*/  FMUL.FTZ R113, R45, R6.reuse ;  /* 0x000000062d717220 */ /* 0x080fe20000410000 */
[-C--:B------:R-:W-:Y:S01]  /*13fe0*/  FMUL.FTZ R214, R47, R6.reuse ;  /* 0x000000062fd67220 */ /* 0x080fe20000410000 */
[-C--:B------:R-:W-:Y:S01]  /*13ff0*/  FMUL.FTZ R117, R48, R6.reuse ;  /* 0x0000000630757220 */ /* 0x080fe20000410000 */
[-C--:B------:R-:W-:Y:S01]  /*14000*/  FMUL.FTZ R220, R50, R6.reuse ;  /* 0x0000000632dc7220 */ /* 0x080fe20000410000 */
[-C--:B------:R-:W-:Y:S01]  /*14010*/  FMUL.FTZ R123, R49, R6.reuse ;  /* 0x00000006317b7220 */ /* 0x080fe20000410000 */
[----:B------:R-:W2:Y:S01]  /*14020*/  MUFU.TANH R12, R12 ;  /* 0x0000000c000c7308 */ /* 0x000ea20000002400 */
[-C--:B------:R-:W-:Y:S01]  /*14030*/  FMUL.FTZ R218, R51, R6.reuse ;  /* 0x0000000633da7220 */ /* 0x080fe20000410000 */
[-C--:B------:R-:W-:Y:S01]  /*14040*/  FMUL.FTZ R125, R52, R6.reuse ;  /* 0x00000006347d7220 */ /* 0x080fe20000410000 */
[-C--:B------:R-:W-:Y:S01]  /*14050*/  FMUL.FTZ R222, R54, R6.reuse ;  /* 0x0000000636de7220 */ /* 0x080fe20000410000 */
[-C--:B------:R-:W-:Y:S01]  /*14060*/  FMUL.FTZ R135, R53, R6.reuse ;  /* 0x0000000635877220 */ /* 0x080fe20000410000 */
[----:B------:R-:W-:Y:S01]  /*14070*/  FMUL.FTZ R224, R55, R6 ;  /* 0x0000000637e07220 */ /* 0x000fe20000410000 */
[----:B------:R-:W4:Y:S02]  /*14080*/  LDL.64 R24, [R1+0xb8] ;  /* 0x0000b80001187983 */ /* 0x000f240000100a00 */
[----:B------:R-:W2:Y:S08]  /*14090*/  MUFU.TANH R9, R9 ;  /* 0x0000000900097308 */ /* 0x000eb00000002400 */
[----:B------:R-:W2:Y:S01]  /*140a0*/  MUFU.TANH R182, R182 ;  /* 0x000000b600b67308 */ /* 0x000ea20000002400 */
[----:B---3--:R-:W-:-:S02]  /*140b0*/  FMNMX.FTZ R8, R11, R4, !PT ;  /* 0x000000040b087209 */ /* 0x008fc40007810000 */
[----:B0-----:R-:W-:-:S05]  /*140c0*/  FMNMX.FTZ R7, R14, R5, !PT ;  /* 0x000000050e077209 */ /* 0x001fca0007810000 */
[----:B------:R-:W0:Y:S08]  /*140d0*/  MUFU.TANH R73, R73 ;  /* 0x0000004900497308 */ /* 0x000e300000002400 */
[----:B------:R-:W3:Y:S01]  /*140e0*/  MUFU.TANH R180, R180 ;  /* 0x000000b400b47308 */ /* 0x000ee20000002400 */
[----:B-1----:R-:W-:Y:S02]  /*140f0*/  FMNMX.FTZ R8, R3, R8, !PT ;  /* 0x0000000803087209 */ /* 0x002fe40007810000 */
[----:B--2---:R-:W-:-:S05]  /*14100*/  FMNMX.FTZ R7, R12, R7, !PT ;  /* 0x000000070c077209 */ /* 0x004fca0007810000 */
[----:B------:R-:W1:Y:S08]  /*14110*/  MUFU.TANH R77, R77 ;  /* 0x0000004d004d7308 */ /* 0x000e700000002400 */
[----:B------:R-:W2:Y:S01]  /*14120*/  MUFU.TANH R192, R192 ;  /* 0x000000c000c07308 */ /* 0x000ea20000002400 */
[----:B------:R-:W-:Y:S02]  /*14130*/  FMNMX.FTZ R8, R9, R8, !PT ;  /* 0x0000000809087209 */ /* 0x000fe40007810000 */
[----:B------:R-:W-:-:S05]  /*14140*/  FMNMX.FTZ R7, R182, R7, !PT ;  /* 0x00000007b6077209 */ /* 0x000fca0007810000 */
[----:B------:R-:W2:Y:S08]  /*14150*/  MUFU.TANH R83, R83 ;  /* 0x0000005300537308 */ /* 0x000eb00000002400 */
[----:B------:R-:W2:Y:S01]  /*14160*/  MUFU.TANH R184, R184 ;  /* 0x000000b800b87308 */ /* 0x000ea20000002400 */
[----:B0-----:R-:W-:Y:S02]  /*14170*/  FMNMX.FTZ R8, R73, R8, !PT ;  /* 0x0000000849087209 */ /* 0x001fe40007810000 */
[----:B---3--:R-:W-:-:S05]  /*14180*/  FMNMX.FTZ R7, R180, R7, !PT ;  /* 0x00000007b4077209 */ /* 0x008fca0007810000 */
        /* <DEDUP_REMOVED lines=39> */
[----:B--2---:R-:W-:-:S02]  /*14400*/  FMNMX.FTZ R7, R218, R7, !PT ;  /* 0x00000007da077209 */ /* 0x004fc40007810000 */
[----:B------:R-:W-:Y:S02]  /*14410*/  FMNMX.FTZ R6, R125, R8, !PT ;  /* 0x000000087d067209 */ /* 0x000fe40007810000 */
[----:B------:R-:W-:Y:S02]  /*14420*/  FMNMX.FTZ R7, R222, R7, !PT ;  /* 0x00000007de077209 */ /* 0x000fe40007810000 */
[----:B0-----:R-:W-:Y:S02]  /*14430*/  FMNMX.FTZ R6, R135, R6, !PT ;  /* 0x0000000687067209 */ /* 0x001fe40007810000 */
[----:B---3--:R-:W-:-:S03]  /*14440*/  FMNMX.FTZ R7, R224, R7, !PT ;  /* 0x00000007e0077209 */ /* 0x008fc60007810000 */
[----:B------:R-:W0:Y:S04]  /*14450*/  SHFL.BFLY PT, R13, R6, 0x2, 0x1f ;  /* 0x0c401f00060d7f89 */ /* 0x000e2800000e0000 */
[----:B------:R-:W-:Y:S04]  /*14460*/  STL.64 [R1+0x3f0], R6 ;  /* 0x0003f00601007387 */ /* 0x000fe80000100a00 */
[----:B------:R-:W2:Y:S01]  /*14470*/  LDL R26, [R1+0x3f4] ;  /* 0x0003f400011a7983 */ /* 0x000ea20000100800 */
[----:B0-----:R-:W-:-:S05]  /*14480*/  FMNMX.FTZ R13, R6, R13, !PT ;  /* 0x0000000d060d7209 */ /* 0x001fca0007810000 */
[----:B------:R-:W0:Y:S02]  /*14490*/  SHFL.BFLY PT, R8, R13, 0x1, 0x1f ;  /* 0x0c201f000d087f89 */ /* 0x000e2400000e0000 */
[----:B0-----:R-:W-:-:S05]  /*144a0*/  FMNMX.FTZ R8, R13, R8, !PT ;  /* 0x000000080d087209 */ /* 0x001fca0007810000 */
[----:B------:R-:W-:Y:S04]  /*144b0*/  STL [R1+0x3f0], R8 ;  /* 0x0003f00801007387 */ /* 0x000fe80000100800 */
[----:B------:R-:W3:Y:S04]  /*144c0*/  LDL R27, [R1+0x3f0] ;  /* 0x0003f000011b7983 */ /* 0x000ee80000100800 */
[----:B--2---:R-:W0:Y:S02]  /*144d0*/  SHFL.BFLY PT, R7, R26, 0x2, 0x1f ;  /* 0x0c401f001a077f89 */ /* 0x004e2400000e0000 */
[----:B0-----:R-:W-:-:S05]  /*144e0*/  FMNMX.FTZ R7, R7, R26, !PT ;  /* 0x0000001a07077209 */ /* 0x001fca0007810000 */
[----:B------:R-:W0:Y:S02]  /*144f0*/  SHFL.BFLY PT, R6, R7, 0x1, 0x1f ;  /* 0x0c201f0007067f89 */ /* 0x000e2400000e0000 */
[----:B0-----:R-:W-:Y:S01]  /*14500*/  FMNMX.FTZ R6, R7, R6, !PT ;  /* 0x0000000607067209 */ /* 0x001fe20007810000 */
[----:B---3--:R-:W-:-:S04]  /*14510*/  FADD.FTZ R4, R4, -R27 ;  /* 0x8000001b04047221 */ /* 0x008fc80000010000 */
[----:B------:R-:W-:Y:S01]  /*14520*/  FADD.FTZ R10, R5, -R6 ;  /* 0x80000006050a7221 */ /* 0x000fe20000010000 */
[----:B----4-:R-:W-:-:S03]  /*14530*/  FMUL.FTZ R4, R4, R15 ;  /* 0x0000000f04047220 */ /* 0x010fc60000410000 */
[----:B------:R-:W-:Y:S01]  /*14540*/  FMUL.FTZ R10, R15, R10 ;  /* 0x0000000a0f0a7220 */ /* 0x000fe20000410000 */
[----:B------:R-:W0:Y:S08]  /*14550*/  MUFU.EX2 R151, R4 ;  /* 0x0000000400977308 */ /* 0x000e300000000800 */
[----:B------:R-:W1:Y:S01]  /*14560*/  MUFU.EX2 R150, R10 ;  /* 0x0000000a00967308 */ /* 0x000e620000000800 */
[----:B------:R2:W-:Y:S01]  /*14570*/  STL [R1+0x3f4], R6 ;  /* 0x0003f40601007387 */ /* 0x0005e20000100800 */
[----:B0-----:R-:W-:Y:S01]  /*14580*/  FMUL.FTZ R20, R151, R20 ;  /* 0x0000001497147220 */ /* 0x001fe20000410000 */
[----:B-1----:R-:W-:-:S05]  /*14590*/  FMUL.FTZ R21, R21, R150 ;  /* 0x0000009615157220 */ /* 0x002fca0000410000 */
[----:B------:R2:W-:Y:S04]  /*145a0*/  STL.64 [R1+0x400], R20 ;  /* 0x0004001401007387 */ /* 0x0005e80000100a00 */
[----:B------:R-:W3:Y:S01]  /*145b0*/  LD.E R5, desc[UR36][R24.64+0x4] ;  /* 0x0000042418057980 */ /* 0x000ee2000c101900 */
[----:B------:R-:W-:Y:S01]  /*145c0*/  BSSY B0, `(.L_x_1988) ;  /* 0x000000c000007945 */ /* 0x000fe20003800000 */
[----:B---3--:R-:W-:-:S13]  /*145d0*/  ISETP.NE.AND P0, PT, R5, RZ, PT ;  /* 0x000000ff0500720c */ /* 0x008fda0003f05270 */
[----:B--2---:R-:W-:Y:S05]  /*145e0*/  @P0 BRA `(.L_x_1989) ;  /* 0x0000000000240947 */ /* 0x004fea0003800000 */
[----:B------:R-:W2:Y:S04]  /*145f0*/  LDL.64 R20, [R1+0xc0] ;  /* 0x0000c00001147983 */ /* 0x000ea80000100a00 */
[----:B------:R-:W3:Y:S04]  /*14600*/  LD.E R25, desc[UR36][R24.64] ;  /* 0x0000002418197980 */ /* 0x000ee8000c101900 */
[----:B--2---:R-:W2:Y:S01]  /*14610*/  LD.E.64 R6, desc[UR36][R20.64] ;  /* 0x0000002414067980 */ /* 0x004ea2000c101b00 */
[----:B---3--:R-:W-:-:S04]  /*14620*/  IMAD R4, R58, 0x40, R25 ;  /* 0x000000403a047824 */ /* 0x008fc800078e0219 */
[----:B--2---:R-:W-:-:S05]  /*14630*/  IMAD.WIDE R4, R4, 0x4, R6 ;  /* 0x0000000404047825 */ /* 0x004fca00078e0206 */
[----:B------:R0:W-:Y:S04]  /*14640*/  ST.E desc[UR36][R4.64], R151 ;  /* 0x0000009704007985 */ /* 0x0001e8000c101924 */
[----:B------:R-:W2:Y:S04]  /*14650*/  LDL.64 R24, [R1+0xb8] ;  /* 0x0000b80001187983 */ /* 0x000ea80000100a00 */
[----:B--2---:R-:W2:Y:S02]  /*14660*/  LD.E R6, desc[UR36][R24.64+0x4] ;  /* 0x0000042418067980 */ /* 0x004ea4000c101900 */
[----:B0-2---:R-:W-:-:S13]  /*14670*/  ISETP.NE.AND P0, PT, R6, RZ, PT ;  /* 0x000000ff0600720c */ /* 0x005fda0003f05270 */
.L_x_1989:
[----:B------:R-:W-:Y:S05]  /*14680*/  BSYNC B0 ;  /* 0x0000000000007941 */ /* 0x000fea0003800000 */
.L_x_1988:
[----:B------:R-:W-:Y:S04]  /*14690*/  BSSY B0, `(.L_x_1990) ;  /* 0x0000009000007945 */ /* 0x000fe80003800000 */
[----:B------:R-:W-:Y:S05]  /*146a0*/  @P0 BRA `(.L_x_1991) ;  /* 0x00000000001c0947 */ /* 0x000fea0003800000 */
[----:B------:R-:W2:Y:S04]  /*146b0*/  LDL.64 R6, [R1+0xc0] ;  /* 0x0000c00001067983 */ /* 0x000ea80000100a00 */
[----:B------:R-:W3:Y:S04]  /*146c0*/  LD.E R25, desc[UR36][R24.64] ;  /* 0x0000002418197980 */ /* 0x000ee8000c101900 */
[----:B--2---:R-:W2:Y:S01]  /*146d0*/  LD.E.64 R4, desc[UR36][R6.64] ;  /* 0x0000002406047980 */ /* 0x004ea2000c101b00 */
[----:B---3--:R-:W-:-:S04]  /*146e0*/  IMAD R58, R58, 0x40, R25 ;  /* 0x000000403a3a7824 */ /* 0x008fc800078e0219 */
[----:B------:R-:W-:-:S04]  /*146f0*/  VIADD R58, R58, 0x8 ;  /* 0x000000083a3a7836 */ /* 0x000fc80000000000 */
[----:B--2---:R-:W-:-:S05]  /*14700*/  IMAD.WIDE R4, R58, 0x4, R4 ;  /* 0x000000043a047825 */ /* 0x004fca00078e0204 */
[----:B------:R0:W-:Y:S02]  /*14710*/  ST.E desc[UR36][R4.64], R150 ;  /* 0x0000009604007985 */ /* 0x0001e4000c101924 */
.L_x_1991:
[----:B------:R-:W-:Y:S05]  /*14720*/  BSYNC B0 ;  /* 0x0000000000007941 */ /* 0x000fea0003800000 */
.L_x_1990:
[----:B------:R-:W2:Y:S04]  /*14730*/  LDL R195, [R1+0x410] ;  /* 0x0004100001c37983 */ /* 0x000ea80000100800 */
[----:B------:R-:W2:Y:S04]  /*14740*/  LDL.64 R132, [R1+0x3f0] ;  /* 0x0003f00001847983 */ /* 0x000ea80000100a00 */
[----:B0-----:R-:W3:Y:S04]  /*14750*/  LDL.64 R4, [R1+0x400] ;  /* 0x0004000001047983 */ /* 0x001ee80000100a00 */
        /* <DEDUP_REMOVED lines=51> */
[-C--:B--2---:R-:W-:Y:S01]  /*14a90*/  FMUL.FTZ R132, R132, R195.reuse ;  /* 0x000000c384847220 */ /* 0x084fe20000410000 */
[----:B------:R-:W-:-:S03]  /*14aa0*/  FMUL.FTZ R193, R133, R195 ;  /* 0x000000c385c17220 */ /* 0x000fc60000410000 */
        /* <DEDUP_REMOVED lines=15> */
[-C--:B------:R-:W-:Y:S01]  /*14ba0*/  FFMA.FTZ R174, R135, R195.reuse, -R132 ;  /* 0x000000c387ae7223 */ /* 0x080fe20000010884 */
[----:B------:R-:W2:Y:S04]  /*14bb0*/  LDL.64 R72, [R1+0x390] ;  /* 0x0003900001487983 */ /* 0x000ea80000100a00 */
        /* <DEDUP_REMOVED lines=12> */
[----:B------:R-:W2:Y:S01]  /*14c80*/  LDL.64 R134, [R1+0x398] ;  /* 0x0003980001867983 */ /* 0x000ea20000100a00 */
[-CC-:B------:R-:W-:Y:S01]  /*14c90*/  FFMA.FTZ R161, R14, R195.reuse, -R193.reuse ;  /* 0x000000c30ea17223 */ /* 0x180fe200000108c1 */
[-CC-:B------:R-:W-:Y:S01]  /*14ca0*/  FFMA.FTZ R20, R12, R195.reuse, -R193.reuse ;  /* 0x000000c30c147223 */ /* 0x180fe200000108c1 */
[----:B------:R-:W-:Y:S01]  /*14cb0*/  MUFU.EX2 R21, R21 ;  /* 0x0000001500157308 */ /* 0x000fe20000000800 */
[-CC-:B------:R-:W-:Y:S01]  /*14cc0*/  FFMA.FTZ R163, R182, R195.reuse, -R193.reuse ;  /* 0x000000c3b6a37223 */ /* 0x180fe200000108c1 */
[----:B------:R-:W-:-:S06]  /*14cd0*/  FFMA.FTZ R14, R180, R195, -R193 ;  /* 0x000000c3b40e7223 */ /* 0x000fcc00000108c1 */
[----:B------:R-:W3:Y:S01]  /*14ce0*/  MUFU.EX2 R161, R161 ;  /* 0x000000a100a17308 */ /* 0x000ee20000000800 */
[----:B------:R-:W-:-:S07]  /*14cf0*/  FFMA.FTZ R165, R192, R195, -R193 ;  /* 0x000000c3c0a57223 */ /* 0x000fce00000108c1 */
[----:B------:R-:W0:Y:S08]  /*14d00*/  MUFU.EX2 R20, R20 ;  /* 0x0000001400147308 */ /* 0x000e300000000800 */
[----:B------:R-:W1:Y:S01]  /*14d10*/  MUFU.EX2 R160, R160 ;  /* 0x000000a000a07308 */ /* 0x000e620000000800 */
[----:B------:R-:W-:-:S07]  /*14d20*/  FFMA.FTZ R12, R184, R195, -R193 ;  /* 0x000000c3b80c7223 */ /* 0x000fce00000108c1 */
[----:B------:R-:W1:Y:S08]  /*14d30*/  MUFU.EX2 R163, R163 ;  /* 0x000000a300a37308 */ /* 0x000e700000000800 */
[----:B------:R-:W1:Y:S01]  /*14d40*/  MUFU.EX2 R162, R162 ;  /* 0x000000a200a27308 */ /* 0x000e620000000800 */
[----:B---3--:R-:W-:Y:S01]  /*14d50*/  FADD.FTZ R173, R161, R5 ;  /* 0x00000005a1ad7221 */ /* 0x008fe20000010000 */
[----:B------:R-:W-:-:S06]  /*14d60*/  FFMA.FTZ R167, R208, R195, -R193 ;  /* 0x000000c3d0a77223 */ /* 0x000fcc00000108c1 */
[----:B------:R-:W3:Y:S01]  /*14d70*/  MUFU.EX2 R14, R14 ;  /* 0x0000000e000e7308 */ /* 0x000ee20000000800 */
[----:B------:R-:W-:-:S07]  /*14d80*/  FADD.FTZ R5, R21, R4 ;  /* 0x0000000415057221 */ /* 0x000fce0000010000 */
[----:B------:R-:W3:Y:S01]  /*14d90*/  MUFU.EX2 R15, R15 ;  /* 0x0000000f000f7308 */ /* 0x000ee20000000800 */
[----:B0-----:R-:W-:Y:S01]  /*14da0*/  FADD.FTZ R4, R20, R173 ;  /* 0x000000ad14047221 */ /* 0x001fe20000010000 */
[----:B------:R-:W-:-:S06]  /*14db0*/  FFMA.FTZ R184, R196, R195, -R193 ;  /* 0x000000c3c4b87223 */ /* 0x000fcc00000108c1 */
[----:B------:R-:W0:Y:S01]  /*14dc0*/  MUFU.EX2 R165, R165 ;  /* 0x000000a500a57308 */ /* 0x000e220000000800 */
[----:B-1----:R-:W-:-:S07]  /*14dd0*/  FADD.FTZ R5, R160, R5 ;  /* 0x00000005a0057221 */ /* 0x002fce0000010000 */
[----:B------:R-:W1:Y:S01]  /*14de0*/  MUFU.EX2 R164, R164 ;  /* 0x000000a400a47308 */ /* 0x000e620000000800 */
[----:B------:R-:W-:Y:S01]  /*14df0*/  FADD.FTZ R173, R163, R4 ;  /* 0x00000004a3ad7221 */ /* 0x000fe20000010000 */
[----:B------:R-:W-:-:S06]  /*14e00*/  FFMA.FTZ R169, R212, R195, -R193 ;  /* 0x000000c3d4a97223 */ /* 0x000fcc00000108c1 */
[----:B------:R-:W1:Y:S01]  /*14e10*/  MUFU.EX2 R12, R12 ;  /* 0x0000000c000c7308 */ /* 0x000e620000000800 */
[----:B------:R-:W-:-:S07]  /*14e20*/  FADD.FTZ R4, R162, R5 ;  /* 0x00000005a2047221 */ /* 0x000fce0000010000 */
        /* <DEDUP_REMOVED lines=13> */
[----:B------:R-:W4:Y:S01]  /*14f00*/  MUFU.EX2 R169, R169 ;  /* 0x000000a900a97308 */ /* 0x000f220000000800 */
[----:B------:R-:W-:-:S07]  /*14f10*/  FADD.FTZ R5, R13, R4 ;  /* 0x000000040d057221 */ /* 0x000fce0000010000 */
[----:B------:R-:W4:Y:S01]  /*14f20*/  MUFU.EX2 R168, R168 ;  /* 0x000000a800a87308 */ /* 0x000f220000000800 */
        /* <DEDUP_REMOVED lines=10> */
[----:B----4-:R-:W-:Y:S01]  /*14fd0*/  FADD.FTZ R180, R169, R180 ;  /* 0x000000b4a9b47221 */ /* 0x010fe20000010000 */
[----:B------:R-:W-:-:S06]  /*14fe0*/  FADD.FTZ R5, R168, R5 ;  /* 0x00000005a8057221 */ /* 0x000fcc0000010000 */
[----:B------:R-:W4:Y:S01]  /*14ff0*/  MUFU.EX2 R182, R182 ;  /* 0x000000b600b67308 */ /* 0x000f220000000800 */
[----:B------:R-:W-:-:S07]  /*15000*/  FFMA.FTZ R175, R222, R195, -R193 ;  /* 0x000000c3deaf7223 */ /* 0x000fce00000108c1 */
[----:B------:R-:W4:Y:S01]  /*15010*/  MUFU.EX2 R170, R170 ;  /* 0x000000aa00aa7308 */ /* 0x000f220000000800 */
[----:B---3--:R-:W-:Y:S01]  /*15020*/  FADD.FTZ R192, R183, R180 ;  /* 0x000000b4b7c07221 */ /* 0x008fe20000010000 */
[----:B------:R-:W-:-:S06]  /*15030*/  FADD.FTZ R4, R10, R5 ;  /* 0x000000050a047221 */ /* 0x000fcc0000010000 */
[----:B------:R-:W3:Y:S01]  /*15040*/  MUFU.EX2 R173, R173 ;  /* 0x000000ad00ad7308 */ /* 0x000ee20000000800 */
[----:B------:R-:W-:-:S07]  /*15050*/  FFMA.FTZ R180, R224, R195, -R193 ;  /* 0x000000c3e0b47223 */ /* 0x000fce00000108c1 */
[----:B------:R-:W3:Y:S01]  /*15060*/  MUFU.EX2 R8, R8 ;  /* 0x0000000800087308 */ /* 0x000ee20000000800 */
[----:B0-----:R-:W-:Y:S01]  /*15070*/  FADD.FTZ R193, R171, R192 ;  /* 0x000000c0abc17221 */ /* 0x001fe20000010000 */
[----:B-1----:R-:W-:-:S06]  /*15080*/  FADD.FTZ R5, R9, R4 ;  /* 0x0000000409057221 */ /* 0x002fcc0000010000 */
[----:B------:R-:W0:Y:S08]  /*15090*/  MUFU.EX2 R181, R181 ;  /* 0x000000b500b57308 */ /* 0x000e300000000800 */
[----:B------:R-:W1:Y:S01]  /*150a0*/  MUFU.EX2 R172, R172 ;  /* 0x000000ac00ac7308 */ /* 0x000e620000000800 */
[----:B----4-:R-:W-:Y:S01]  /*150b0*/  FADD.FTZ R4, R182, R193 ;  /* 0x000000c1b6047221 */ /* 0x010fe20000010000 */
[----:B------:R-:W-:-:S06]  /*150c0*/  FADD.FTZ R5, R170, R5 ;  /* 0x00000005aa057221 */ /* 0x000fcc0000010000 */
[----:B------:R-:W-:Y:S08]  /*150d0*/  MUFU.EX2 R3, R3 ;  /* 0x0000000300037308 */ /* 0x000ff00000000800 */
[----:B------:R-:W4:Y:S01]  /*150e0*/  MUFU.EX2 R175, R175 ;  /* 0x000000af00af7308 */ /* 0x000f220000000800 */
[----:B---3--:R-:W-:Y:S01]  /*150f0*/  FADD.FTZ R4, R173, R4 ;  /* 0x00000004ad047221 */ /* 0x008fe20000010000 */
[----:B------:R-:W-:-:S06]  /*15100*/  FADD.FTZ R5, R8, R5 ;  /* 0x0000000508057221 */ /* 0x000fcc0000010000 */
[----:B------:R-:W3:Y:S08]  /*15110*/  MUFU.EX2 R174, R174 ;  /* 0x000000ae00ae7308 */ /* 0x000ef00000000800 */
[----:B------:R-:W3:Y:S01]  /*15120*/  MUFU.EX2 R180, R180 ;  /* 0x000000b400b47308 */ /* 0x000ee20000000800 */
[----:B0-----:R-:W-:Y:S01]  /*15130*/  FADD.FTZ R192, R181, R4 ;  /* 0x00000004b5c07221 */ /* 0x001fe20000010000 */
[----:B-1----:R-:W-:-:S03]  /*15140*/  FADD.FTZ R4, R172, R5 ;  /* 0x00000005ac047221 */ /* 0x002fc60000010000 */
[----:B----4-:R-:W-:Y:S01]  /*15150*/  FADD.FTZ R5, R175, R192 ;  /* 0x000000c0af057221 */ /* 0x010fe20000010000 */
[----:B------:R-:W-:Y:S01]  /*15160*/  FADD.FTZ R193, R3, R4 ;  /* 0x0000000403c17221 */ /* 0x000fe20000010000 */
[----:B------:R-:W-:-:S03]  /*15170*/  FMUL.FTZ R147, R151, R147 ;  /* 0x0000009397937220 */ /* 0x000fc60000410000 */
[----:B---3--:R-:W-:Y:S01]  /*15180*/  FADD.FTZ R4, R174, R193 ;  /* 0x000000c1ae047221 */ /* 0x008fe20000010000 */
[C---:B------:R-:W-:Y:S01]  /*15190*/  FMUL.FTZ R146, R151.reuse, R146 ;  /* 0x0000009297927220 */ /* 0x040fe20000410000 */
[C---:B------:R-:W-:Y:S01]  /*151a0*/  FMUL.FTZ R7, R151.reuse, R7 ;  /* 0x0000000797077220 */ /* 0x040fe20000410000 */
[C---:B------:R-:W-:Y:S01]  /*151b0*/  FMUL.FTZ R6, R151.reuse, R6 ;  /* 0x0000000697067220 */ /* 0x040fe20000410000 */
[C---:B------:R-:W-:Y:S01]  /*151c0*/  FMUL.FTZ R109, R150.reuse, R109 ;  /* 0x0000006d966d7220 */ /* 0x040fe20000410000 */
[----:B------:R-:W-:Y:S01]  /*151d0*/  FMUL.FTZ R108, R150, R108 ;  /* 0x0000006c966c7220 */ /* 0x000fe20000410000 */
[C---:B------:R-:W-:Y:S01]  /*151e0*/  FMUL.FTZ R143, R151.reuse, R143 ;  /* 0x0000008f978f7220 */ /* 0x040fe20000410000 */
[----:B------:R-:W-:Y:S01]  /*151f0*/  FADD.FTZ R5, R180, R5 ;  /* 0x00000005b4057221 */ /* 0x000fe20000010000 */
[C---:B------:R-:W-:Y:S01]  /*15200*/  FMUL.FTZ R142, R151.reuse, R142 ;  /* 0x0000008e978e7220 */ /* 0x040fe20000410000 */
[C---:B------:R-:W-:Y:S01]  /*15210*/  FMUL.FTZ R145, R150.reuse, R145 ;  /* 0x0000009196917220 */ /* 0x040fe20000410000 */
[C---:B------:R-:W-:Y:S01]  /*15220*/  FMUL.FTZ R144, R150.reuse, R144 ;  /* 0x0000009096907220 */ /* 0x040fe20000410000 */
[C---:B------:R-:W-:Y:S01]  /*15230*/  FMUL.FTZ R149, R151.reuse, R149 ;  /* 0x0000009597957220 */ /* 0x040fe20000410000 */
[----:B------:R0:W-:Y:S01]  /*15240*/  STL.64 [R1+0x400], R4 ;  /* 0x0004000401007387 */ /* 0x0001e20000100a00 */
[----:B------:R-:W-:Y:S01]  /*15250*/  BAR.SYNC.DEFER_BLOCKING 0xf, 0x100 ;  /* 0x03c4000000007b1d */ /* 0x000fe20000010000 */
        /* <DEDUP_REMOVED lines=23> */
[----:B0-----:R-:W3:Y:S01]  /*153d0*/  LD.E.64 R4, desc[UR36][R178.64+0x8] ;  /* 0x00000824b2047980 */ /* 0x001ee2000c101b00 */
        /* <DEDUP_REMOVED lines=9> */
[----:B------:R-:W4:Y:S04]  /*15470*/  LD.E.64 R178, desc[UR36][R178.64] ;  /* 0x00000024b2b27980 */ /* 0x000f28000c101b00 */
[----:B------:R-:W-:Y:S04]  /*15480*/  STL.64 [R1+0x1e0], R146 ;  /* 0x0001e09201007387 */ /* 0x000fe80000100a00 */
[----:B------:R0:W-:Y:S04]  /*15490*/  STL.64 [R1+0x200], R6 ;  /* 0x0002000601007387 */ /* 0x0001e80000100a00 */
[----:B------:R-:W-:Y:S01]  /*154a0*/  STL.64 [R1+0x2c8], R108 ;  /* 0x0002c86c01007387 */ /* 0x000fe20000100a00 */
[C---:B------:R-:W-:Y:S01]  /*154b0*/  FMUL.FTZ R54, R151.reuse, R54 ;  /* 0x0000003697367220 */ /* 0x040fe20000410000 */
[C---:B------:R-:W-:Y:S01]  /*154c0*/  FMUL.FTZ R57, R151.reuse, R57 ;  /* 0x0000003997397220 */ /* 0x040fe20000410000 */
[C---:B------:R-:W-:Y:S01]  /*154d0*/  FMUL.FTZ R56, R151.reuse, R56 ;  /* 0x0000003897387220 */ /* 0x040fe20000410000 */
[C---:B------:R-:W-:Y:S01]  /*154e0*/  FMUL.FTZ R59, R151.reuse, R59 ;  /* 0x0000003b973b7220 */ /* 0x040fe20000410000 */
[C---:B------:R-:W-:Y:S01]  /*154f0*/  FMUL.FTZ R58, R151.reuse, R58 ;  /* 0x0000003a973a7220 */ /* 0x040fe20000410000 */
[C---:B------:R-:W-:Y:S01]  /*15500*/  FMUL.FTZ R61, R151.reuse, R61 ;  /* 0x0000003d973d7220 */ /* 0x040fe20000410000 */
[C---:B------:R-:W-:Y:S01]  /*15510*/  FMUL.FTZ R60, R151.reuse, R60 ;  /* 0x0000003c973c7220 */ /* 0x040fe20000410000 */
[----:B0-----:R-:W3:Y:S04]  /*15520*/  LDL R6, [R1+0x1e0] ;  /* 0x0001e00001067983 */ /* 0x001ee80000100800 */
[----:B------:R-:W4:Y:S01]  /*15530*/  LDL R7, [R1+0x2cc] ;  /* 0x0002cc0001077983 */ /* 0x000f220000100800 */
        /* <DEDUP_REMOVED lines=10> */
[C---:B--2---:R-:W-:Y:S01]  /*155e0*/  FMUL.FTZ R73, R151.reuse, R73 ;  /* 0x0000004997497220 */ /* 0x044fe20000410000 */
        /* <DEDUP_REMOVED lines=128> */
[----:B0-----:R-:W4:Y:S04]  /*15df0*/  LDL R86, [R1+0x1e4] ;  /* 0x0001e40001567983 */ /* 0x001f280000100800 */
[----:B-1----:R-:W4:Y:S04]  /*15e00*/  LDL R88, [R1+0x1e8] ;  /* 0x0001e80001587983 */ /* 0x002f280000100800 */
        /* <DEDUP_REMOVED lines=10> */
[----:B---3--:R-:W3:Y:S04]  /*15eb0*/  LDL R104, [R1+0x214] ;  /* 0x0002140001687983 */ /* 0x008ee80000100800 */
[----:B------:R-:W3:Y:S04]  /*15ec0*/  LDL R106, [R1+0x218] ;  /* 0x00021800016a7983 */ /* 0x000ee80000100800 */
[----:B------:R-:W3:Y:S04]  /*15ed0*/  LDL R108, [R1+0x21c] ;  /* 0x00021c00016c7983 */ /* 0x000ee80000100800 */
[----:B------:R-:W3:Y:S04]  /*15ee0*/  LDL R30, [R1+0x220] ;  /* 0x00022000011e7983 */ /* 0x000ee80000100800 */
        /* <DEDUP_REMOVED lines=110> */
[----:B------:R-:W-:Y:S04]  /*165d0*/  STL [R1+0x1e0], R6 ;  /* 0x0001e00601007387 */ /* 0x000fe80000100800 */
[----:B------:R0:W-:Y:S04]  /*165e0*/  STL [R1+0x2cc], R7 ;  /* 0x0002cc0701007387 */ /* 0x0001e80000100800 */
[----:B------:R-:W4:Y:S04]  /*165f0*/  LDL R193, [R1+0x1c8] ;  /* 0x0001c80001c17983 */ /* 0x000f280000100800 */
[----:B0-----:R-:W4:Y:S04]  /*16600*/  LDL.64 R6, [R1+0x88] ;  /* 0x0000880001067983 */ /* 0x001f280000100a00 */
        /* <DEDUP_REMOVED lines=12> */
[----:B---3--:R-:W-:Y:S04]  /*166d0*/  STL [R1+0x214], R104 ;  /* 0x0002146801007387 */ /* 0x008fe80000100800 */
[----:B------:R-:W-:Y:S04]  /*166e0*/  STL [R1+0x218], R106 ;  /* 0x0002186a01007387 */ /* 0x000fe80000100800 */
[----:B------:R-:W-:Y:S04]  /*166f0*/  STL [R1+0x21c], R108 ;  /* 0x00021c6c01007387 */ /* 0x000fe80000100800 */
[----:B------:R-:W-:Y:S04]  /*16700*/  STL [R1+0x220], R30 ;  /* 0x0002201e01007387 */ /* 0x000fe80000100800 */
        /* <DEDUP_REMOVED lines=106> */
[----:B------:R4:W-:Y:S04]  /*16db0*/  STL [R1+0x3d0], R84 ;  /* 0x0003d05401007387 */ /* 0x0009e80000100800 */
[----:B------:R-:W-:Y:S04]  /*16dc0*/  STL [R1+0x3d4], R121 ;  /* 0x0003d47901007387 */ /* 0x000fe80000100800 */
[----:B------:R4:W-:Y:S04]  /*16dd0*/  STL [R1+0x3d8], R123 ;  /* 0x0003d87b01007387 */ /* 0x0009e80000100800 */
        /* <DEDUP_REMOVED lines=33> */
[----:B------:R-:W-:Y:S01]  /*16ff0*/  MOV R5, R4 ;  /* 0x0000000400057202 */ /* 0x000fe20000000f00 */
[----:B------:R-:W-:Y:S01]  /*17000*/  IMAD R6, R193, 0x1000, R6 ;  /* 0x00001000c1067824 */ /* 0x000fe200078e0206 */
[----:B------:R-:W-:-:S02]  /*17010*/  F2FP.F16.F32.PACK_AB R160, R160, R21 ;  /* 0x00000015a0a0723e */ /* 0x000fc400000000ff */
[----:B------:R-:W-:Y:S01]  /*17020*/  F2FP.F16.F32.PACK_AB R161, R20, R161 ;  /* 0x000000a114a1723e */ /* 0x000fe200000000ff */
[--C-:B------:R-:W-:Y:S01]  /*17030*/  IMAD R179, R179, 0x2, R5.reuse ;  /* 0x00000002b3b37824 */ /* 0x100fe200078e0205 */
[----:B------:R-:W-:Y:S01]  /*17040*/  F2FP.F16.F32.PACK_AB R162, R15, R162 ;  /* 0x000000a20fa2723e */ /* 0x000fe200000000ff */
[----:B------:R-:W-:Y:S01]  /*17050*/  IMAD R4, R178, 0x2, R5 ;  /* 0x00000002b2047824 */ /* 0x000fe200078e0205 */
[----:B------:R-:W-:Y:S02]  /*17060*/  F2FP.F16.F32.PACK_AB R163, R14, R163 ;  /* 0x000000a30ea3723e */ /* 0x000fe400000000ff */
[----:B------:R-:W-:Y:S02]  /*17070*/  F2FP.F16.F32.PACK_AB R164, R13, R164 ;  /* 0x000000a40da4723e */ /* 0x000fe400000000ff */
[----:B------:R-:W-:Y:S02]  /*17080*/  F2FP.F16.F32.PACK_AB R165, R12, R165 ;  /* 0x000000a50ca5723e */ /* 0x000fe400000000ff */
[----:B------:R-:W-:-:S02]  /*17090*/  F2FP.F16.F32.PACK_AB R166, R11, R166 ;  /* 0x000000a60ba6723e */ /* 0x000fc400000000ff */
[----:B------:R-:W-:Y:S01]  /*170a0*/  F2FP.F16.F32.PACK_AB R167, R184, R167 ;  /* 0x000000a7b8a7723e */ /* 0x000fe200000000ff */
[----:B------:R-:W-:Y:S01]  /*170b0*/  IMAD R178, R178, 0x2, R179 ;  /* 0x00000002b2b27824 */ /* 0x000fe200078e02b3 */
[----:B------:R-:W-:Y:S02]  /*170c0*/  R2UR UR6, R6 ;  /* 0x00000000060672ca */ /* 0x000fe400000e0000 */
[----:B------:R-:W-:Y:S02]  /*170d0*/  R2UR UR7, R7 ;  /* 0x00000000070772ca */ /* 0x000fe400000e0000 */
        /* <DEDUP_REMOVED lines=8> */
[----:B------:R-:W-:Y:S04]  /*17160*/  STSM.16.M88.4 [R5], R160 ;  /* 0x000000a005007844 */ /* 0x000fe80000000200 */
[----:B------:R0:W-:Y:S04]  /*17170*/  STSM.16.M88.4 [R4], R164 ;  /* 0x000000a404007844 */ /* 0x0001e80000000200 */
[----:B------:R-:W-:Y:S04]  /*17180*/  STSM.16.M88.4 [R179], R168 ;  /* 0x000000a8b3007844 */ /* 0x000fe80000000200 */
[----:B------:R-:W-:Y:S01]  /*17190*/  STSM.16.M88.4 [R178], R172 ;  /* 0x000000acb2007844 */ /* 0x000fe20000000200 */
[----:B------:R-:W-:-:S02]  /*171a0*/  VIADD R8, R6, 0x80 ;  /* 0x0000008006087836 */ /* 0x000fc40000000000 */
[----:B------:R-:W-:Y:S01]  /*171b0*/  IMAD.MOV.U32 R9, RZ, RZ, R7 ;  /* 0x000000ffff097224 */ /* 0x000fe200078e0007 */
[----:B--2---:R-:W-:-:S06]  /*171c0*/  WARPGROUP.ARRIVE ;  /* 0x00000000000079c5 */ /* 0x004fcc0000000000 */
[----:B------:R-:W-:Y:S01]  /*171d0*/  HGMMA.64x256x16.F32 R24, R160, gdesc[UR4].tnspB, R24, gsb0 ;  /* 0x43e00004a0187df0 */ /* 0x000fe20008000818 */
[----:B------:R-:W-:Y:S02]  /*171e0*/  R2UR UR6, R8 ;  /* 0x00000000080672ca */ /* 0x000fe400000e0000 */
[----:B------:R-:W-:Y:S01]  /*171f0*/  R2UR UR7, R9 ;  /* 0x00000000090772ca */ /* 0x000fe200000e0000 */
[----:B0-----:R-:W-:Y:S02]  /*17200*/  VIADD R4, R6, 0x100 ;  /* 0x0000010006047836 */ /* 0x001fe40000000000 */
[----:B------:R-:W-:Y:S01]  /*17210*/  IMAD.MOV.U32 R5, RZ, RZ, R7 ;  /* 0x000000ffff057224 */ /* 0x000fe200078e0007 */
        /* <DEDUP_REMOVED lines=277> */
[----:B------:R1:W-:Y:S04]  /*18370*/  STL [R1+0x1e0], R4 ;  /* 0x0001e00401007387 */ /* 0x0003e80000100800 */
        /* <DEDUP_REMOVED lines=128> */
[----:B-1----:R-:W4:Y:S04]  /*18b80*/  LDL R4, [R1+0x28] ;  /* 0x0000280001047983 */ /* 0x002f280000100800 */
[----:B--2---:R3:W5:Y:S01]  /*18b90*/  LDL R3, [R1+0x1c8] ;  /* 0x0001c80001037983 */ /* 0x0047620000100800 */
[----:B------:R-:W-:Y:S01]  /*18ba0*/  BSSY B0, `(.L_x_1992) ;  /* 0x0000006000007945 */ /* 0x000fe20003800000 */
[----:B------:R-:W-:Y:S06]  /*18bb0*/  BAR.ARV 0xe, 0x100 ;  /* 0x0384000000007b1d */ /* 0x000fec0000002000 */
[----:B----4-:R-:W-:-:S04]  /*18bc0*/  LOP3.LUT R4, R4, 0x1, RZ, 0xfc, !PT ;  /* 0x0000000104047812 */ /* 0x010fc800078efcff */
[----:B------:R-:W-:-:S13]  /*18bd0*/  ISETP.NE.AND P0, PT, R4, 0x3, PT ;  /* 0x000000030400780c */ /* 0x000fda0003f05270 */
[----:B---3--:R-:W-:Y:S05]  /*18be0*/  @!P0 BRA `(.L_x_1993) ;  /* 0x0000000000048947 */ /* 0x008fea0003800000 */
[----:B------:R-:W-:Y:S01]  /*18bf0*/  BPT.TRAP 0x1 ;  /* 0x000000040000795c */ /* 0x000fe20000300000 */
.L_x_1993:
[----:B------:R-:W-:Y:S05]  /*18c00*/  BSYNC B0 ;  /* 0x0000000000007941 */ /* 0x000fea0003800000 */
.L_x_1992:
[----:B------:R-:W2:Y:S04]  /*18c10*/  LDL.64 R6, [R1+0x48] ;  /* 0x0000480001067983 */ /* 0x000ea80000100a00 */
[----:B------:R-:W3:Y:S01]  /*18c20*/  LDL R4, [R1+0x34] ;  /* 0x0000340001047983 */ /* 0x000ee20000100800 */
[C---:B------:R-:W-:Y:S01]  /*18c30*/  ISETP.GT.AND P0, PT, R0.reuse, R177, PT ;  /* 0x000000b10000720c */ /* 0x040fe20003f04270 */
[----:B------:R-:W-:Y:S01]  /*18c40*/  VIADD R0, R0, 0xffffffff ;  /* 0xffffffff00007836 */ /* 0x000fe20000000000 */
[----:B--2---:R-:W-:-:S05]  /*18c50*/  MOV R6, R6 ;  /* 0x0000000600067202 */ /* 0x004fca0000000f00 */
[----:B-----5:R-:W-:-:S05]  /*18c60*/  IMAD R3, R3, 0x8, R6 ;  /* 0x0000000803037824 */ /* 0x020fca00078e0206 */
[----:B---3--:R-:W-:-:S04]  /*18c70*/  PRMT R3, R4, 0x654, R3 ;  /* 0x0000065404037816 */ /* 0x008fc80000000003 */
[----:B------:R0:W-:Y:S01]  /*18c80*/  SYNCS.ARRIVE.TRANS64.RED.A1T0 RZ, [R3+URZ], RZ ;  /* 0x000000ff03ff79a7 */ /* 0x0001e2000810043f */
[----:B------:R-:W-:Y:S05]  /*18c90*/  @P0 BRA `(.L_x_1994) ;  /* 0xffffff8c00a80947 */ /* 0x000fea000383ffff */
.L_x_1971:
[----:B------:R-:W-:-:S13]  /*18ca0*/  ISETP.GE.AND P0, PT, R0, UR42, PT ;  /* 0x0000002a00007c0c */ /* 0x000fda000bf06270 */
[----:B------:R-:W-:Y:S05]  /*18cb0*/  @!P0 BRA `(.L_x_1995) ;  /* 0x0000007c00f48947 */ /* 0x000fea0003800000 */
.L_x_2028:
[----:B------:R-:W2:Y:S04]  /*18cc0*/  LDL R58, [R1+0x1c8] ;  /* 0x0001c800013a7983 */ /* 0x000ea80000100800 */
[----:B01----:R-:W3:Y:S04]  /*18cd0*/  LDL R3, [R1+0x1d0] ;  /* 0x0001d00001037983 */ /* 0x003ee80000100800 */
        /* <DEDUP_REMOVED lines=18> */
.L_x_1997:
[----:B------:R-:W-:Y:S05]  /*18e00*/  BSYNC B0 ;  /* 0x0000000000007941 */ /* 0x000fea0003800000 */
.L_x_1996:
        /* <DEDUP_REMOVED lines=9> */
.L_x_1999:
[----:B------:R-:W-:Y:S05]  /*18ea0*/  BSYNC B0 ;  /* 0x0000000000007941 */ /* 0x000fea0003800000 */
.L_x_1998:
[----:B------:R-:W-:Y:S04]  /*18eb0*/  BSSY B0, `(.L_x_2000) ;  /* 0x0000006000007945 */ /* 0x000fe80003800000 */
[----:B-1----:R-:W-:Y:S05]  /*18ec0*/  @P0 BRA `(.L_x_2001) ;  /* 0x0000000000100947 */ /* 0x002fea0003800000 */
[----:B-----5:R-:W-:Y:S01]  /*18ed0*/  IMAD R8, R8, 0x8, R3 ;  /* 0x0000000808087824 */ /* 0x020fe200078e0203 */
[----:B------:R-:W-:-:S04]  /*18ee0*/  SHF.L.U32 R9, R9, 0x1f, RZ ;  /* 0x0000001f09097819 */ /* 0x000fc800000006ff */
[----:B------:R-:W1:Y:S02]  /*18ef0*/  SYNCS.PHASECHK.TRANS64.TRYWAIT P0, [R8+URZ], R9 ;  /* 0x00000009080075a7 */ /* 0x000e64000800017f */
[----:B-1----:R-:W-:Y:S05]  /*18f00*/  @!P0 BRA `(.L_x_2002) ;  /* 0x0000011000b08947 */ /* 0x002fea0003800000 */
.L_x_2001:
[----:B------:R-:W-:Y:S05]  /*18f10*/  BSYNC B0 ;  /* 0x0000000000007941 */ /* 0x000fea0003800000 */
.L_x_2000:
        /* <DEDUP_REMOVED lines=57> */
.L_x_2004:
[----:B------:R-:W-:Y:S05]  /*192b0*/  BSYNC B0 ;  /* 0x0000000000007941 */ /* 0x000fea0003800000 */
.L_x_2003:
        /* <DEDUP_REMOVED lines=8> */
.L_x_2006:
[----:B------:R-:W-:Y:S05]  /*19340*/  BSYNC B0 ;  /* 0x0000000000007941 */ /* 0x000fea0003800000 */
.L_x_2005:
[----:B------:R-:W-:Y:S04]  /*19350*/  BSSY B0, `(.L_x_2007) ;  /* 0x0000004000007945 */ /* 0x000fe80003800000 */
[----:B-1----:R-:W-:Y:S05]  /*19360*/  @P0 BRA `(.L_x_2008) ;  /* 0x0000000000080947 */ /* 0x002fea0003800000 */
[----:B------:R-:W1:Y:S02]  /*19370*/  SYNCS.PHASECHK.TRANS64.TRYWAIT P0, [R14+URZ], R15 ;  /* 0x0000000f0e0075a7 */ /* 0x000e64000800017f */
[----:B-1----:R-:W-:Y:S05]  /*19380*/  @!P0 BRA `(.L_x_2009) ;  /* 0x0000010c00a48947 */ /* 0x002fea0003800000 */
.L_x_2008:
[----:B------:R-:W-:Y:S05]  /*19390*/  BSYNC B0 ;  /* 0x0000000000007941 */ /* 0x000fea0003800000 */
.L_x_2007:
        /* <DEDUP_REMOVED lines=439> */
.L_x_2011:
[----:B------:R-:W-:Y:S05]  /*1af10*/  BSYNC B0 ;  /* 0x0000000000007941 */ /* 0x000fea0003800000 */
.L_x_2010:
[----:B------:R-:W2:Y:S02]  /*1af20*/  LDL.64 R4, [R1+0x20] ;  /* 0x0000200001047983 */ /* 0x000ea40000100a00 */
[----:B--2---:R-:W-:-:S05]  /*1af30*/  MOV R4, R4 ;  /* 0x0000000400047202 */ /* 0x004fca0000000f00 */
[----:B-----5:R-:W-:-:S05]  /*1af40*/  IMAD R3, R3, 0x8, R4 ;  /* 0x0000000803037824 */ /* 0x020fca00078e0204 */
[----:B------:R-:W-:-:S04]  /*1af50*/  PRMT R3, R12, 0x654, R3 ;  /* 0x000006540c037816 */ /* 0x000fc80000000003 */
[----:B------:R0:W-:Y:S01]  /*1af60*/  SYNCS.ARRIVE.TRANS64.RED.A1T0 RZ, [R3+URZ], RZ ;  /* 0x000000ff03ff79a7 */ /* 0x0001e2000810043f */
[----:B------:R-:W2:Y:S04]  /*1af70*/  LDL.64 R14, [R1+0x100] ;  /* 0x00010000010e7983 */ /* 0x000ea80000100a00 */
[----:B------:R-:W3:Y:S04]  /*1af80*/  LDL R20, [R1+0xcc] ;  /* 0x0000cc0001147983 */ /* 0x000ee80000100800 */
[----:B------:R-:W4:Y:S04]  /*1af90*/  LDL.64 R12, [R1+0xf0] ;  /* 0x0000f000010c7983 */ /* 0x000f280000100a00 */
[----:B------:R-:W4:Y:S04]  /*1afa0*/  LDL R21, [R1+0x50] ;  /* 0x0000500001157983 */ /* 0x000f280000100800 */
[----:B------:R-:W4:Y:S04]  /*1afb0*/  LDL R56, [R1+0xf8] ;  /* 0x0000f80001387983 */ /* 0x000f280000100800 */
[----:B------:R-:W4:Y:S04]  /*1afc0*/  LDL.128 R8, [R1+0xe0] ;  /* 0x0000e00001087983 */ /* 0x000f280000100c00 */
[----:B------:R-:W4:Y:S04]  /*1afd0*/  LDL.128 R4, [R1+0xd0] ;  /* 0x0000d00001047983 */ /* 0x000f280000100c00 */
[----:B--2---:R3:W0:Y:S02]  /*1afe0*/  LD.E R14, desc[UR36][R14.64] ;  /* 0x000000240e0e7980 */ /* 0x004624000c101900 */
[----:B---3--:R-:W-:-:S02]  /*1aff0*/  SHF.R.S32.HI R15, RZ, 0x1f, R20 ;  /* 0x0000001fff0f7819 */ /* 0x008fc40000011414 */
[----:B----4-:R-:W-:Y:S02]  /*1b000*/  ISETP.NE.AND P0, PT, R12, 0x1, PT ;  /* 0x000000010c00780c */ /* 0x010fe40003f05270 */
[----:B------:R-:W-:Y:S01]  /*1b010*/  ISETP.GE.AND P1, PT, R9, 0x1, PT ;  /* 0x000000010900780c */ /* 0x000fe20003f26270 */
[----:B------:R-:W-:Y:S01]  /*1b020*/  BSSY B0, `(.L_x_2012) ;  /* 0x0000078000007945 */ /* 0x000fe20003800000 */
[-C--:B0-----:R-:W-:Y:S01]  /*1b030*/  FMUL.FTZ R3, R26, R14.reuse ;  /* 0x0000000e1a037220 */ /* 0x081fe20000410000 */
[----:B------:R-:W-:Y:S01]  /*1b040*/  FMUL.FTZ R29, R29, R14 ;  /* 0x0000000e1d1d7220 */ /* 0x000fe20000410000 */
[----:B------:R-:W-:-:S03]  /*1b050*/  LEA.HI R26, R15, R20, RZ, 0x7 ;  /* 0x000000140f1a7211 */ /* 0x000fc600078f38ff */
[----:B------:R0:W1:Y:S01]  /*1b060*/  MUFU.TANH R57, R29 ;  /* 0x0000001d00397308 */ /* 0x0000620000002400 */
[-C--:B------:R-:W-:Y:S01]  /*1b070*/  FMUL.FTZ R31, R31, R14.reuse ;  /* 0x0000000e1f1f7220 */ /* 0x080fe20000410000 */
[----:B0-----:R-:W-:Y:S01]  /*1b080*/  LOP3.LUT R29, R26, 0xffffff80, RZ, 0xc0, !PT ;  /* 0xffffff801a1d7812 */ /* 0x001fe200078ec0ff */
[----:B------:R-:W-:-:S04]  /*1b090*/  FMUL.FTZ R30, R30, R14 ;  /* 0x0000000e1e1e7220 */ /* 0x000fc80000410000 */
[----:B------:R-:W-:Y:S01]  /*1b0a0*/  IMAD.IADD R29, R20, 0x1, -R29 ;  /* 0x00000001141d7824 */ /* 0x000fe200078e0a1d */
[----:B------:R0:W2:Y:S01]  /*1b0b0*/  MUFU.TANH R59, R31 ;  /* 0x0000001f003b7308 */ /* 0x0000a20000002400 */
[----:B------:R-:W-:-:S03]  /*1b0c0*/  FMUL.FTZ R32, R32, R14 ;  /* 0x0000000e20207220 */ /* 0x000fc60000410000 */
[----:B------:R-:W-:-:S04]  /*1b0d0*/  SHF.R.S32.HI R26, RZ, 0x1f, R29 ;  /* 0x0000001fff1a7819 */ /* 0x000fc8000001141d */
[----:B------:R3:W4:Y:S01]  /*1b0e0*/  MUFU.TANH R210, R30 ;  /* 0x0000001e00d27308 */ /* 0x0007220000002400 */
[----:B0-----:R-:W-:-:S04]  /*1b0f0*/  LEA.HI R31, R15, R20, RZ, 0x2 ;  /* 0x000000140f1f7211 */ /* 0x001fc800078f10ff */
[----:B------:R-:W-:Y:S02]  /*1b100*/  LOP3.LUT R31, R31, 0xfffffffc, RZ, 0xc0, !PT ;  /* 0xfffffffc1f1f7812 */ /* 0x000fe400078ec0ff */
[-C--:B---3--:R-:W-:Y:S01]  /*1b110*/  LEA.HI R30, R26, R29.reuse, RZ, 0x2 ;  /* 0x0000001d1a1e7211 */ /* 0x088fe200078f10ff */
[----:B------:R0:W3:Y:S03]  /*1b120*/  MUFU.TANH R77, R32 ;  /* 0x00000020004d7308 */ /* 0x0000e60000002400 */
[--C-:B------:R-:W-:Y:S01]  /*1b130*/  SHF.R.S32.HI R15, RZ, 0x2, R30.reuse ;  /* 0x00000002ff0f7819 */ /* 0x100fe2000001141e */
[----:B------:R-:W-:Y:S01]  /*1b140*/  IMAD.IADD R31, R20, 0x1, -R31 ;  /* 0x00000001141f7824 */ /* 0x000fe200078e0a1f */
[----:B0-----:R-:W-:Y:S02]  /*1b150*/  SHF.R.S32.HI R32, RZ, 0x1f, R30 ;  /* 0x0000001fff207819 */ /* 0x001fe4000001141e */
[----:B------:R-:W-:-:S02]  /*1b160*/  LEA.HI R26, R26, R29, RZ, 0x5 ;  /* 0x0000001d1a1a7211 */ /* 0x000fc400078f28ff */
        /* <DEDUP_REMOVED lines=11> */
[----:B------:R-:W-:Y:S01]  /*1b220*/  @P0 SHF.R.U32.HI R20, RZ, R56, R13 ;  /* 0x00000038ff140219 */ /* 0x000fe2000001160d */
[----:B------:R-:W-:Y:S01]  /*1b230*/  IMAD.SHL.U32 R31, R0, 0x40, RZ ;  /* 0x00000040001f7824 */ /* 0x000fe200078e00ff */
[----:B------:R-:W-:-:S03]  /*1b240*/  LOP3.LUT R30, R30, 0x7ffffffc, RZ, 0xc0, !PT ;  /* 0x7ffffffc1e1e7812 */ /* 0x000fc600078ec0ff */
[----:B------:R-:W0:Y:S01]  /*1b250*/  SHFL.IDX PT, R15, R20, RZ, 0x1c1f ;  /* 0x001c1fff140f7589 */ /* 0x000e2200000e0000 */
[----:B------:R-:W-:Y:S01]  /*1b260*/  IADD3 R13, -R31, 0x1, RZ ;  /* 0x000000011f0d7810 */ /* 0x000fe20007ffe1ff */
[----:B------:R-:W-:Y:S02]  /*1b270*/  IMAD.IADD R30, R29, 0x1, -R30 ;  /* 0x000000011d1e7824 */ /* 0x000fe400078e0a1e */
        /* <DEDUP_REMOVED lines=27> */
[----:B------:R-:W-:Y:S01]  /*1b430*/  IMAD R13, R30, -0x2, R13 ;  /* 0xfffffffe1e0d7824 */ /* 0x000fe200078e020d */
[----:B------:R-:W0:Y:S04]  /*1b440*/  MUFU.TANH R24, R24 ;  /* 0x0000001800187308 */ /* 0x000e280000002400 */
[----:B------:R-:W-:-:S04]  /*1b450*/  IADD3 R12, -R4, R13, R5 ;  /* 0x0000000d040c7210 */ /* 0x000fc80007ffe105 */
[----:B------:R-:W0:Y:S01]  /*1b460*/  MUFU.TANH R25, R25 ;  /* 0x0000001900197308 */ /* 0x000e220000002400 */
[----:B------:R-:W-:-:S07]  /*1b470*/  LOP3.LUT R13, RZ, R6, RZ, 0x33, !PT ;  /* 0x00000006ff0d7212 */ /* 0x000fce00078e33ff */
        /* <DEDUP_REMOVED lines=25> */
[----:B------:R1:W1:Y:S01]  /*1b610*/  MUFU.TANH R196, R14 ;  /* 0x0000000e00c47308 */ /* 0x0002620000002400 */
[----:B------:R-:W-:-:S02]  /*1b620*/  IMAD.IADD R26, R12, 0x1, R7 ;  /* 0x000000010c1a7824 */ /* 0x000fc400078e0207 */
[----:B------:R-:W-:Y:S02]  /*1b630*/  IMAD.IADD R29, R12, 0x1, R13 ;  /* 0x000000010c1d7824 */ /* 0x000fe400078e020d */
[----:B------:R-:W-:Y:S02]  /*1b640*/  IMAD.IADD R32, R8, 0x1, -R31 ;  /* 0x0000000108207824 */ /* 0x000fe400078e0a1f */
[--C-:B0-----:R-:W-:Y:S02]  /*1b650*/  IMAD.IADD R6, R26, 0x1, R15.reuse ;  /* 0x000000011a067824 */ /* 0x101fe400078e020f */
        /* <DEDUP_REMOVED lines=12> */
.L_x_2015:
[----:B------:R-:W-:-:S13]  /*1b720*/  ISETP.NE.AND P0, PT, R9, 0x1, PT ;  /* 0x000000010900780c */ /* 0x000fda0003f05270 */
[----:B------:R-:W-:-:S05]  /*1b730*/  @P0 IMAD.HI.U32 R12, R8, R10, RZ ;  /* 0x0000000a080c0227 */ /* 0x000fca00078e00ff */
[----:B------:R-:W-:-:S07]  /*1b740*/  @P0 SHF.R.U32.HI R8, RZ, R11, R12 ;  /* 0x0000000bff080219 */ /* 0x000fce000001160c */
.L_x_2016:
[----:B------:R-:W-:Y:S05]  /*1b750*/  BSYNC B1 ;  /* 0x0000000000017941 */ /* 0x000fea0003800000 */
.L_x_2014:
[----:B------:R-:W-:-:S04]  /*1b760*/  IMAD R13, R8, R9, -R31 ;  /* 0x00000009080d7224 */ /* 0x000fc800078e0a1f */
[----:B------:R-:W-:-:S05]  /*1b770*/  IMAD R8, R30, -0x2, R13 ;  /* 0xfffffffe1e087824 */ /* 0x000fca00078e020d */
[----:B------:R-:W-:Y:S02]  /*1b780*/  VIMNMX R7, R7, R8, !PT ;  /* 0x0000000807077248 */ /* 0x000fe40007fe0100 */
[----:B------:R-:W-:-:S07]  /*1b790*/  VIADDMNMX R6, R8, R9, R6, PT ;  /* 0x0000000908067246 */ /* 0x000fce0003800106 */
.L_x_2013:
[----:B------:R-:W-:Y:S05]  /*1b7a0*/  BSYNC B0 ;  /* 0x0000000000007941 */ /* 0x000fea0003800000 */
.L_x_2012:
        /* <DEDUP_REMOVED lines=13> */
[----:B-1----:R-:W-:-:S02]  /*1b880*/  P2R R14, PR, RZ, 0x10 ;  /* 0x00000010ff0e7803 */ /* 0x002fc40000000000 */
[----:B------:R-:W-:Y:S02]  /*1b890*/  ISETP.LT.OR P2, PT, R6, 0x11, P2 ;  /* 0x000000110600780c */ /* 0x000fe40001741670 */
        /* <DEDUP_REMOVED lines=60> */
[----:B------:R-:W-:Y:S01]  /*1bc60*/  ISETP.LT.OR P6, PT, R6, 0x3a, P6 ;  /* 0x0000003a0600780c */ /* 0x000fe200037c1670 */
[----:B------:R-:W-:-:S03]  /*1bc70*/  IMAD.IADD R6, R26, 0x1, R20 ;  /* 0x000000011a067824 */ /* 0x000fc600078e0214 */
        /* <DEDUP_REMOVED lines=13> */
.L_x_2020:
[----:B------:R-:W-:-:S13]  /*1bd50*/  ISETP.NE.AND P6, PT, R9, 0x1, PT ;  /* 0x000000010900780c */ /* 0x000fda0003fc5270 */
[----:B------:R-:W-:-:S05]  /*1bd60*/  @P6 IMAD.HI.U32 R10, R4, R10, RZ ;  /* 0x0000000a040a6227 */ /* 0x000fca00078e00ff */
[----:B------:R-:W-:-:S07]  /*1bd70*/  @P6 SHF.R.U32.HI R4, RZ, R11, R10 ;  /* 0x0000000bff046219 */ /* 0x000fce000001160a */
.L_x_2021:
[----:B------:R-:W-:Y:S05]  /*1bd80*/  BSYNC B1 ;  /* 0x0000000000017941 */ /* 0x000fea0003800000 */
.L_x_2019:
[----:B------:R-:W-:-:S04]  /*1bd90*/  IMAD R5, R4, R9, -R31 ;  /* 0x0000000904057224 */ /* 0x000fc800078e0a1f */
[----:B------:R-:W-:-:S05]  /*1bda0*/  IMAD R30, R30, -0x2, R5 ;  /* 0xfffffffe1e1e7824 */ /* 0x000fca00078e0205 */
[----:B------:R-:W-:Y:S02]  /*1bdb0*/  VIADDMNMX R6, R30, R9, R6, PT ;  /* 0x000000091e067246 */ /* 0x000fe40003800106 */
[----:B------:R-:W-:-:S07]  /*1bdc0*/  VIMNMX R7, R7, R30, !PT ;  /* 0x0000001e07077248 */ /* 0x000fce0007fe0100 */
.L_x_2018:
[----:B------:R-:W-:Y:S05]  /*1bdd0*/  BSYNC B0 ;  /* 0x0000000000007941 */ /* 0x000fea0003800000 */
.L_x_2017:
[C---:B------:R-:W-:Y:S01]  /*1bde0*/  ISETP.GT.AND P0, PT, R7.reuse, 0x1, !P0 ;  /* 0x000000010700780c */ /* 0x040fe20004704270 */
[----:B------:R-:W2:Y:S01]  /*1bdf0*/  LDL.64 R10, [R1+0x400] ;  /* 0x00040000010a7983 */ /* 0x000ea20000100a00 */
[----:B------:R-:W-:Y:S02]  /*1be00*/  ISETP.GT.AND P1, PT, R7, 0x8, !P1 ;  /* 0x000000080700780c */ /* 0x000fe40004f24270 */
[C---:B------:R-:W-:Y:S02]  /*1be10*/  ISETP.LT.OR P0, PT, R6.reuse, 0x2, P0 ;  /* 0x000000020600780c */ /* 0x040fe40000701670 */
[----:B------:R-:W-:Y:S02]  /*1be20*/  ISETP.LT.OR P1, PT, R6, 0x9, P1 ;  /* 0x000000090600780c */ /* 0x000fe40000f21670 */
[----:B------:R-:W-:Y:S02]  /*1be30*/  FSEL R20, R27, -INF , !P0 ;  /* 0xff8000001b147808 */ /* 0x000fe40004000000 */
[----:B------:R-:W-:-:S02]  /*1be40*/  ISETP.NE.AND P0, PT, R12, RZ, PT ;  /* 0x000000ff0c00720c */ /* 0x000fc40003f05270 */
[----:B------:R-:W-:Y:S02]  /*1be50*/  FSEL R210, R210, -INF , !P1 ;  /* 0xff800000d2d27808 */ /* 0x000fe40004800000 */
[----:B------:R-:W-:Y:S02]  /*1be60*/  ISETP.GT.AND P0, PT, R7, 0x9, !P0 ;  /* 0x000000090700780c */ /* 0x000fe40004704270 */
[----:B------:R-:W-:Y:S02]  /*1be70*/  ISETP.NE.AND P1, PT, R14, RZ, PT ;  /* 0x000000ff0e00720c */ /* 0x000fe40003f25270 */
[----:B------:R-:W-:Y:S02]  /*1be80*/  ISETP.LT.OR P0, PT, R6, 0xa, P0 ;  /* 0x0000000a0600780c */ /* 0x000fe40000701670 */
[----:B------:R-:W-:Y:S02]  /*1be90*/  ISETP.NE.AND P6, PT, R33, RZ, PT ;  /* 0x000000ff2100720c */ /* 0x000fe40003fc5270 */
[----:B------:R-:W-:-:S02]  /*1bea0*/  FSEL R14, R59, -INF , !P0 ;  /* 0xff8000003b0e7808 */ /* 0x000fc40004000000 */
[----:B------:R-:W-:Y:S02]  /*1beb0*/  ISETP.GT.AND P0, PT, R7, 0x10, !P1 ;  /* 0x000000100700780c */ /* 0x000fe40004f04270 */
[----:B------:R-:W-:Y:S02]  /*1bec0*/  ISETP.NE.AND P1, PT, R40, RZ, PT ;  /* 0x000000ff2800720c */ /* 0x000fe40003f25270 */
[----:B------:R-:W-:-:S04]  /*1bed0*/  ISETP.LT.OR P0, PT, R6, 0x11, P0 ;  /* 0x000000110600780c */ /* 0x000fc80000701670 */
[----:B------:R-:W-:Y:S02]  /*1bee0*/  FSEL R192, R34, -INF , !P0 ;  /* 0xff80000022c07808 */ /* 0x000fe40004000000 */
[----:B------:R-:W-:-:S04]  /*1bef0*/  ISETP.NE.AND P0, PT, R25, RZ, PT ;  /* 0x000000ff1900720c */ /* 0x000fc80003f05270 */
[----:B------:R-:W-:-:S04]  /*1bf00*/  ISETP.GT.AND P0, PT, R7, 0x11, !P0 ;  /* 0x000000110700780c */ /* 0x000fc80004704270 */
[----:B------:R-:W-:-:S04]  /*1bf10*/  ISETP.LT.OR P0, PT, R6, 0x12, P0 ;  /* 0x000000120600780c */ /* 0x000fc80000701670 */
[----:B------:R-:W-:Y:S02]  /*1bf20*/  FSEL R12, R35, -INF , !P0 ;  /* 0xff800000230c7808 */ /* 0x000fe40004000000 */
[----:B------:R-:W-:Y:S02]  /*1bf30*/  ISETP.NE.AND P0, PT, R28, RZ, PT ;  /* 0x000000ff1c00720c */ /* 0x000fe40003f05270 */
[----:B------:R-:W3:Y:S02]  /*1bf40*/  LDL.64 R28, [R1+0x3f0] ;  /* 0x0003f000011c7983 */ /* 0x000ee40000100a00 */
[----:B------:R-:W-:-:S04]  /*1bf50*/  ISETP.GT.AND P0, PT, R7, 0x18, !P0 ;  /* 0x000000180700780c */ /* 0x000fc80004704270 */
[----:B------:R-:W-:-:S04]  /*1bf60*/  ISETP.LT.OR P0, PT, R6, 0x19, P0 ;  /* 0x000000190600780c */ /* 0x000fc80000701670 */
[----:B------:R-:W-:Y:S02]  /*1bf70*/  FSEL R184, R38, -INF , !P0 ;  /* 0xff80000026b87808 */ /* 0x000fe40004000000 */
[C---:B------:R-:W-:Y:S02]  /*1bf80*/  ISETP.GT.AND P0, PT, R7.reuse, 0x19, !P6 ;  /* 0x000000190700780c */ /* 0x040fe40007704270 */
[C---:B------:R-:W-:Y:S02]  /*1bf90*/  ISETP.GT.AND P1, PT, R7.reuse, 0x28, !P1 ;  /* 0x000000280700780c */ /* 0x040fe40004f24270 */
[----:B------:R-:W-:Y:S02]  /*1bfa0*/  ISETP.LT.OR P0, PT, R6, 0x1a, P0 ;  /* 0x0000001a0600780c */ /* 0x000fe40000701670 */
[----:B------:R-:W-:Y:S02]  /*1bfb0*/  ISETP.GT.AND P2, PT, R7, 0x29, !P2 ;  /* 0x000000290700780c */ /* 0x000fe40005744270 */
[----:B------:R-:W-:-:S02]  /*1bfc0*/  FSEL R182, R39, -INF , !P0 ;  /* 0xff80000027b67808 */ /* 0x000fc40004000000 */
[----:B------:R-:W-:Y:S02]  /*1bfd0*/  ISETP.NE.AND P0, PT, R36, RZ, PT ;  /* 0x000000ff2400720c */ /* 0x000fe40003f05270 */
[C---:B------:R-:W-:Y:S02]  /*1bfe0*/  ISETP.GT.AND P3, PT, R7.reuse, 0x30, !P3 ;  /* 0x000000300700780c */ /* 0x040fe40005f64270 */
[C---:B------:R-:W-:Y:S02]  /*1bff0*/  ISETP.GT.AND P0, PT, R7.reuse, 0x20, !P0 ;  /* 0x000000200700780c */ /* 0x040fe40004704270 */
[----:B------:R-:W-:Y:S02]  /*1c000*/  ISETP.GT.AND P4, PT, R7, 0x31, !P4 ;  /* 0x000000310700780c */ /* 0x000fe40006784270 */
[----:B------:R-:W-:Y:S02]  /*1c010*/  ISETP.LT.OR P0, PT, R6, 0x21, P0 ;  /* 0x000000210600780c */ /* 0x000fe40000701670 */
[----:B------:R-:W-:-:S02]  /*1c020*/  ISETP.NE.AND P6, PT, R24, RZ, PT ;  /* 0x000000ff1800720c */ /* 0x000fc40003fc5270 */
[----:B------:R-:W-:Y:S01]  /*1c030*/  FSEL R180, R42, -INF , !P0 ;  /* 0xff8000002ab47808 */ /* 0x000fe20004000000 */
[----:B------:R-:W4:Y:S01]  /*1c040*/  LDL.64 R24, [R1+0xb8] ;  /* 0x0000b80001187983 */ /* 0x000f220000100a00 */
[----:B------:R-:W-:Y:S02]  /*1c050*/  ISETP.NE.AND P0, PT, R8, RZ, PT ;  /* 0x000000ff0800720c */ /* 0x000fe40003f05270 */
[----:B------:R-:W-:Y:S01]  /*1c060*/  ISETP.LT.OR P1, PT, R6, 0x29, P1 ;  /* 0x000000290600780c */ /* 0x000fe20000f21670 */
[----:B------:R-:W5:Y:S01]  /*1c070*/  LDL R8, [R1+0x410] ;  /* 0x0004100001087983 */ /* 0x000f620000100800 */
[----:B------:R-:W-:-:S04]  /*1c080*/  ISETP.GT.AND P0, PT, R7, RZ, !P0 ;  /* 0x000000ff0700720c */ /* 0x000fc80004704270 */
[----:B------:R-:W-:-:S04]  /*1c090*/  ISETP.LT.OR P0, PT, R6, 0x1, P0 ;  /* 0x000000010600780c */ /* 0x000fc80000701670 */
[----:B------:R-:W-:Y:S02]  /*1c0a0*/  FSEL R132, R3, -INF , !P0 ;  /* 0xff80000003847808 */ /* 0x000fe40004000000 */
[----:B------:R-:W-:-:S04]  /*1c0b0*/  ISETP.NE.AND P0, PT, R37, RZ, PT ;  /* 0x000000ff2500720c */ /* 0x000fc80003f05270 */
[----:B------:R-:W-:-:S04]  /*1c0c0*/  ISETP.GT.AND P0, PT, R7, 0x21, !P0 ;  /* 0x000000210700780c */ /* 0x000fc80004704270 */
[----:B------:R-:W-:-:S04]  /*1c0d0*/  ISETP.LT.OR P0, PT, R6, 0x22, P0 ;  /* 0x000000220600780c */ /* 0x000fc80000701670 */
[----:B------:R-:W-:Y:S02]  /*1c0e0*/  FSEL R220, R43, -INF , !P0 ;  /* 0xff8000002bdc7808 */ /* 0x000fe40004000000 */
[----:B------:R-:W-:Y:S02]  /*1c0f0*/  ISETP.LT.OR P2, PT, R6, 0x2a, P2 ;  /* 0x0000002a0600780c */ /* 0x000fe40001741670 */
[----:B------:R-:W-:Y:S02]  /*1c100*/  FSEL R218, R46, -INF , !P1 ;  /* 0xff8000002eda7808 */ /* 0x000fe40004800000 */
[----:B------:R-:W-:Y:S02]  /*1c110*/  ISETP.LT.OR P3, PT, R6, 0x31, P3 ;  /* 0x000000310600780c */ /* 0x000fe40001f61670 */
[----:B------:R-:W-:Y:S02]  /*1c120*/  FSEL R216, R47, -INF , !P2 ;  /* 0xff8000002fd87808 */ /* 0x000fe40005000000 */
[----:B------:R-:W-:-:S02]  /*1c130*/  ISETP.GT.AND P5, PT, R7, 0x38, !P5 ;  /* 0x000000380700780c */ /* 0x000fc40006fa4270 */
[----:B------:R-:W-:Y:S02]  /*1c140*/  ISETP.LT.OR P4, PT, R6, 0x32, P4 ;  /* 0x000000320600780c */ /* 0x000fe40002781670 */
[----:B------:R-:W-:Y:S02]  /*1c150*/  FSEL R214, R50, -INF , !P3 ;  /* 0xff80000032d67808 */ /* 0x000fe40005800000 */
[----:B------:R-:W-:Y:S02]  /*1c160*/  ISETP.GT.AND P6, PT, R7, 0x39, !P6 ;  /* 0x000000390700780c */ /* 0x000fe400077c4270 */
[C---:B------:R-:W-:Y:S02]  /*1c170*/  ISETP.LT.OR P5, PT, R6.reuse, 0x39, P5 ;  /* 0x000000390600780c */ /* 0x040fe40002fa1670 */
[----:B------:R-:W-:Y:S02]  /*1c180*/  FSEL R212, R51, -INF , !P4 ;  /* 0xff80000033d47808 */ /* 0x000fe40006000000 */
[----:B------:R-:W-:-:S02]  /*1c190*/  ISETP.LT.OR P6, PT, R6, 0x3a, P6 ;  /* 0x0000003a0600780c */ /* 0x000fc400037c1670 */
[----:B------:R-:W-:Y:S02]  /*1c1a0*/  FSEL R208, R54, -INF , !P5 ;  /* 0xff80000036d07808 */ /* 0x000fe40006800000 */
[----:B------:R-:W-:Y:S02]  /*1c1b0*/  FSEL R196, R196, -INF , !P6 ;  /* 0xff800000c4c47808 */ /* 0x000fe40007000000 */
[----:B---3--:R-:W-:-:S04]  /*1c1c0*/  FMNMX.FTZ R3, R21, R28, !PT ;  /* 0x0000001c15037209 */ /* 0x008fc80007810000 */
[----:B------:R-:W-:Y:S02]  /*1c1d0*/  FMNMX.FTZ R4, R63, R3, !PT ;  /* 0x000000033f047209 */ /* 0x000fe40007810000 */
[----:B------:R-:W-:Y:S02]  /*1c1e0*/  FMNMX.FTZ R3, R132, R29, !PT ;  /* 0x0000001d84037209 */ /* 0x000fe40007810000 */
[----:B------:R-:W-:Y:S02]  /*1c1f0*/  FMNMX.FTZ R4, R67, R4, !PT ;  /* 0x0000000443047209 */ /* 0x000fe40007810000 */
[----:B------:R-:W-:Y:S02]  /*1c200*/  FMNMX.FTZ R3, R20, R3, !PT ;  /* 0x0000000314037209 */ /* 0x000fe40007810000 */
[----:B------:R-:W-:Y:S02]  /*1c210*/  FMNMX.FTZ R4, R15, R4, !PT ;  /* 0x000000040f047209 */ /* 0x000fe40007810000 */
[----:B------:R-:W-:-:S02]  /*1c220*/  FMNMX.FTZ R3, R210, R3, !PT ;  /* 0x00000003d2037209 */ /* 0x000fc40007810000 */
        /* <DEDUP_REMOVED lines=23> */
[----:B------:R-:W-:-:S03]  /*1c3a0*/  FMNMX.FTZ R3, R208, R3, !PT ;  /* 0x00000003d0037209 */ /* 0x000fc60007810000 */
[----:B------:R-:W0:Y:S01]  /*1c3b0*/  SHFL.BFLY PT, R7, R4, 0x2, 0x1f ;  /* 0x0c401f0004077f89 */ /* 0x000e2200000e0000 */
[----:B------:R-:W-:-:S05]  /*1c3c0*/  FMNMX.FTZ R5, R196, R3, !PT ;  /* 0x00000003c4057209 */ /* 0x000fca0007810000 */
[----:B------:R-:W-:Y:S04]  /*1c3d0*/  STL.64 [R1+0x3f0], R4 ;  /* 0x0003f00401007387 */ /* 0x000fe80000100a00 */
[----:B------:R-:W3:Y:S01]  /*1c3e0*/  LDL R26, [R1+0x3f4] ;  /* 0x0003f400011a7983 */ /* 0x000ee20000100800 */
[----:B0-----:R-:W-:-:S05]  /*1c3f0*/  FMNMX.FTZ R3, R4, R7, !PT ;  /* 0x0000000704037209 */ /* 0x001fca0007810000 */
[----:B------:R-:W0:Y:S02]  /*1c400*/  SHFL.BFLY PT, R6, R3, 0x1, 0x1f ;  /* 0x0c201f0003067f89 */ /* 0x000e2400000e0000 */
[----:B0-----:R-:W-:-:S05]  /*1c410*/  FMNMX.FTZ R6, R3, R6, !PT ;  /* 0x0000000603067209 */ /* 0x001fca0007810000 */
[----:B------:R-:W-:Y:S04]  /*1c420*/  STL [R1+0x3f0], R6 ;  /* 0x0003f00601007387 */ /* 0x000fe80000100800 */
[----:B------:R-:W2:Y:S04]  /*1c430*/  LDL R9, [R1+0x3f0] ;  /* 0x0003f00001097983 */ /* 0x000ea80000100800 */
[----:B---3--:R-:W0:Y:S02]  /*1c440*/  SHFL.BFLY PT, R7, R26, 0x2, 0x1f ;  /* 0x0c401f001a077f89 */ /* 0x008e2400000e0000 */
[----:B0-----:R-:W-:-:S05]  /*1c450*/  FMNMX.FTZ R7, R7, R26, !PT ;  /* 0x0000001a07077209 */ /* 0x001fca0007810000 */
[----:B------:R-:W0:Y:S01]  /*1c460*/  SHFL.BFLY PT, R4, R7, 0x1, 0x1f ;  /* 0x0c201f0007047f89 */ /* 0x000e2200000e0000 */
[----:B--2---:R-:W-:Y:S02]  /*1c470*/  FSETP.NEU.FTZ.AND P0, PT, R9, -INF , PT ;  /* 0xff8000000900780b */ /* 0x004fe40003f1d000 */
[----:B0-----:R-:W-:Y:S02]  /*1c480*/  FMNMX.FTZ R4, R7, R4, !PT ;  /* 0x0000000407047209 */ /* 0x001fe40007810000 */
[----:B------:R-:W-:Y:S02]  /*1c490*/  FSEL R3, R9, RZ, P0 ;  /* 0x000000ff09037208 */ /* 0x000fe40000000000 */
[----:B------:R-:W-:-:S04]  /*1c4a0*/  FSETP.NEU.FTZ.AND P0, PT, R4, -INF , PT ;  /* 0xff8000000400780b */ /* 0x000fc80003f1d000 */
[----:B------:R-:W-:Y:S01]  /*1c4b0*/  FSEL R6, R4, RZ, P0 ;  /* 0x000000ff04067208 */ /* 0x000fe20000000000 */
[----:B------:R-:W-:-:S04]  /*1c4c0*/  FADD.FTZ R3, R28, -R3 ;  /* 0x800000031c037221 */ /* 0x000fc80000010000 */
[----:B------:R-:W-:Y:S01]  /*1c4d0*/  FADD.FTZ R29, R29, -R6 ;  /* 0x800000061d1d7221 */ /* 0x000fe20000010000 */
[----:B-----5:R-:W-:-:S03]  /*1c4e0*/  FMUL.FTZ R3, R3, R8 ;  /* 0x0000000803037220 */ /* 0x020fc60000410000 */
[----:B------:R-:W-:Y:S01]  /*1c4f0*/  FMUL.FTZ R29, R8, R29 ;  /* 0x0000001d081d7220 */ /* 0x000fe20000410000 */
[----:B------:R-:W0:Y:S08]  /*1c500*/  MUFU.EX2 R150, R3 ;  /* 0x0000000300967308 */ /* 0x000e300000000800 */
[----:B------:R-:W1:Y:S01]  /*1c510*/  MUFU.EX2 R151, R29 ;  /* 0x0000001d00977308 */ /* 0x000e620000000800 */
[----:B------:R2:W-:Y:S01]  /*1c520*/  STL [R1+0x3f4], R4 ;  /* 0x0003f40401007387 */ /* 0x0005e20000100800 */
[----:B0-----:R-:W-:Y:S01]  /*1c530*/  FMUL.FTZ R10, R150, R10 ;  /* 0x0000000a960a7220 */ /* 0x001fe20000410000 */
[----:B-1----:R-:W-:-:S05]  /*1c540*/  FMUL.FTZ R11, R11, R151 ;  /* 0x000000970b0b7220 */ /* 0x002fca0000410000 */
[----:B------:R2:W-:Y:S04]  /*1c550*/  STL.64 [R1+0x400], R10 ;  /* 0x0004000a01007387 */ /* 0x0005e80000100a00 */
[----:B----4-:R-:W3:Y:S01]  /*1c560*/  LD.E R5, desc[UR36][R24.64+0x4] ;  /* 0x0000042418057980 */ /* 0x010ee2000c101900 */
        /* <DEDUP_REMOVED lines=12> */
.L_x_2023:
[----:B------:R-:W-:Y:S05]  /*1c630*/  BSYNC B0 ;  /* 0x0000000000007941 */ /* 0x000fea0003800000 */
.L_x_2022:
        /* <DEDUP_REMOVED lines=9> */
.L_x_2025:
[----:B------:R-:W-:Y:S05]  /*1c6d0*/  BSYNC B0 ;  /* 0x0000000000007941 */ /* 0x000fea0003800000 */
.L_x_2024:
        /* <DEDUP_REMOVED lines=52> */
[CC--:B--2---:R-:W-:Y:S01]  /*1ca20*/  FMUL.FTZ R3, R126.reuse, R193.reuse ;  /* 0x000000c17e037220 */ /* 0x0c4fe20000410000 */
[----:B------:R-:W-:Y:S01]  /*1ca30*/  FSETP.NEU.FTZ.AND P0, PT, R126, -INF , PT ;  /* 0xff8000007e00780b */ /* 0x000fe20003f1d000 */
[----:B------:R-:W-:-:S03]  /*1ca40*/  FMUL.FTZ R177, R127, R193 ;  /* 0x000000c17fb17220 */ /* 0x000fc60000410000 */
[----:B------:R-:W-:Y:S02]  /*1ca50*/  FSEL R134, R3, RZ, P0 ;  /* 0x000000ff03867208 */ /* 0x000fe40000000000 */
[----:B------:R-:W-:Y:S02]  /*1ca60*/  FSETP.NEU.FTZ.AND P0, PT, R127, -INF , PT ;  /* 0xff8000007f00780b */ /* 0x000fe40003f1d000 */
[----:B------:R-:W2:Y:S02]  /*1ca70*/  LDL.64 R126, [R1+0x358] ;  /* 0x00035800017e7983 */ /* 0x000ea40000100a00 */
[----:B------:R-:W-:Y:S01]  /*1ca80*/  FSEL R177, R177, RZ, P0 ;  /* 0x000000ffb1b17208 */ /* 0x000fe20000000000 */
        /* <DEDUP_REMOVED lines=16> */
[-CC-:B------:R-:W-:Y:S01]  /*1cb90*/  FFMA.FTZ R161, R132, R193.reuse, -R177.reuse ;  /* 0x000000c184a17223 */ /* 0x180fe200000108b1 */
        /* <DEDUP_REMOVED lines=16> */
[----:B------:R-:W3:Y:S01]  /*1cca0*/  MUFU.EX2 R161, R161 ;  /* 0x000000a100a17308 */ /* 0x000ee20000000800 */
[-CC-:B------:R-:W-:Y:S01]  /*1ccb0*/  FFMA.FTZ R163, R210, R193.reuse, -R177.reuse ;  /* 0x000000c1d2a37223 */ /* 0x180fe200000108b1 */
[----:B------:R-:W-:-:S06]  /*1ccc0*/  FFMA.FTZ R14, R14, R193, -R177 ;  /* 0x000000c10e0e7223 */ /* 0x000fcc00000108b1 */
[----:B------:R-:W0:Y:S01]  /*1ccd0*/  MUFU.EX2 R21, R21 ;  /* 0x0000001500157308 */ /* 0x000e220000000800 */
[----:B------:R-:W-:-:S07]  /*1cce0*/  FFMA.FTZ R165, R192, R193, -R177 ;  /* 0x000000c1c0a57223 */ /* 0x000fce00000108b1 */
[----:B------:R-:W1:Y:S08]  /*1ccf0*/  MUFU.EX2 R20, R20 ;  /* 0x0000001400147308 */ /* 0x000e700000000800 */
[----:B------:R-:W1:Y:S01]  /*1cd00*/  MUFU.EX2 R160, R160 ;  /* 0x000000a000a07308 */ /* 0x000e620000000800 */
[----:B------:R-:W-:-:S07]  /*1cd10*/  FFMA.FTZ R12, R12, R193, -R177 ;  /* 0x000000c10c0c7223 */ /* 0x000fce00000108b1 */
[----:B------:R-:W1:Y:S08]  /*1cd20*/  MUFU.EX2 R163, R163 ;  /* 0x000000a300a37308 */ /* 0x000e700000000800 */
[----:B------:R-:W1:Y:S01]  /*1cd30*/  MUFU.EX2 R162, R162 ;  /* 0x000000a200a27308 */ /* 0x000e620000000800 */
[----:B---3--:R-:W-:Y:S01]  /*1cd40*/  FADD.FTZ R173, R161, R5 ;  /* 0x00000005a1ad7221 */ /* 0x008fe20000010000 */
[----:B0-----:R-:W-:-:S06]  /*1cd50*/  FADD.FTZ R5, R21, R4 ;  /* 0x0000000415057221 */ /* 0x001fcc0000010000 */
[----:B------:R-:W-:Y:S01]  /*1cd60*/  MUFU.EX2 R15, R15 ;  /* 0x0000000f000f7308 */ /* 0x000fe20000000800 */
[----:B------:R-:W-:-:S07]  /*1cd70*/  FFMA.FTZ R167, R184, R193, -R177 ;  /* 0x000000c1b8a77223 */ /* 0x000fce00000108b1 */
[----:B------:R-:W0:Y:S01]  /*1cd80*/  MUFU.EX2 R14, R14 ;  /* 0x0000000e000e7308 */ /* 0x000e220000000800 */
[----:B-1----:R-:W-:Y:S01]  /*1cd90*/  FADD.FTZ R4, R20, R173 ;  /* 0x000000ad14047221 */ /* 0x002fe20000010000 */
[----:B------:R-:W-:-:S06]  /*1cda0*/  FADD.FTZ R5, R160, R5 ;  /* 0x00000005a0057221 */ /* 0x000fcc0000010000 */
[----:B------:R-:W-:Y:S01]  /*1cdb0*/  MUFU.EX2 R164, R164 ;  /* 0x000000a400a47308 */ /* 0x000fe20000000800 */
[----:B------:R-:W-:-:S07]  /*1cdc0*/  FFMA.FTZ R183, R182, R193, -R177 ;  /* 0x000000c1b6b77223 */ /* 0x000fce00000108b1 */
[----:B------:R-:W1:Y:S01]  /*1cdd0*/  MUFU.EX2 R165, R165 ;  /* 0x000000a500a57308 */ /* 0x000e620000000800 */
[----:B------:R-:W-:Y:S01]  /*1cde0*/  FADD.FTZ R173, R163, R4 ;  /* 0x00000004a3ad7221 */ /* 0x000fe20000010000 */
[----:B------:R-:W-:-:S06]  /*1cdf0*/  FADD.FTZ R4, R162, R5 ;  /* 0x00000005a2047221 */ /* 0x000fcc0000010000 */
[----:B------:R-:W-:Y:S01]  /*1ce00*/  MUFU.EX2 R13, R13 ;  /* 0x0000000d000d7308 */ /* 0x000fe20000000800 */
[----:B------:R-:W-:-:S07]  /*1ce10*/  FFMA.FTZ R169, R180, R193, -R177 ;  /* 0x000000c1b4a97223 */ /* 0x000fce00000108b1 */
[----:B------:R-:W3:Y:S01]  /*1ce20*/  MUFU.EX2 R12, R12 ;  /* 0x0000000c000c7308 */ /* 0x000ee20000000800 */
[----:B0-----:R-:W-:Y:S01]  /*1ce30*/  FADD.FTZ R180, R14, R173 ;  /* 0x000000ad0eb47221 */ /* 0x001fe20000010000 */
[----:B------:R-:W-:-:S06]  /*1ce40*/  FADD.FTZ R5, R15, R4 ;  /* 0x000000040f057221 */ /* 0x000fcc0000010000 */
        /* <DEDUP_REMOVED lines=8> */
[----:B---3--:R-:W-:Y:S01]  /*1ced0*/  FADD.FTZ R184, R12, R175 ;  /* 0x000000af0cb87221 */ /* 0x008fe20000010000 */
        /* <DEDUP_REMOVED lines=26> */
[----:B------:R-:W-:Y:S08]  /*1d080*/  MUFU.EX2 R172, R172 ;  /* 0x000000ac00ac7308 */ /* 0x000ff00000000800 */
[----:B------:R-:W1:Y:S01]  /*1d090*/  MUFU.EX2 R180, R180 ;  /* 0x000000b400b47308 */ /* 0x000e620000000800 */
[----:B---3--:R-:W-:Y:S01]  /*1d0a0*/  FADD.FTZ R184, R181, R184 ;  /* 0x000000b8b5b87221 */ /* 0x008fe20000010000 */
[----:B------:R-:W-:-:S06]  /*1d0b0*/  FADD.FTZ R5, R170, R5 ;  /* 0x00000005aa057221 */ /* 0x000fcc0000010000 */
[----:B------:R-:W-:Y:S08]  /*1d0c0*/  MUFU.EX2 R3, R3 ;  /* 0x0000000300037308 */ /* 0x000ff00000000800 */
[----:B------:R-:W3:Y:S01]  /*1d0d0*/  MUFU.EX2 R175, R175 ;  /* 0x000000af00af7308 */ /* 0x000ee20000000800 */
[----:B0-----:R-:W-:Y:S01]  /*1d0e0*/  FADD.FTZ R193, R173, R184 ;  /* 0x000000b8adc17221 */ /* 0x001fe20000010000 */
[----:B------:R-:W-:-:S06]  /*1d0f0*/  FADD.FTZ R5, R8, R5 ;  /* 0x0000000508057221 */ /* 0x000fcc0000010000 */
[----:B------:R-:W0:Y:S08]  /*1d100*/  MUFU.EX2 R174, R174 ;  /* 0x000000ae00ae7308 */ /* 0x000e300000000800 */
[----:B------:R-:W0:Y:S01]  /*1d110*/  MUFU.EX2 R177, R177 ;  /* 0x000000b100b17308 */ /* 0x000e220000000800 */
[----:B-1----:R-:W-:Y:S01]  /*1d120*/  FADD.FTZ R184, R180, R193 ;  /* 0x000000c1b4b87221 */ /* 0x002fe20000010000 */
[----:B------:R-:W-:-:S03]  /*1d130*/  FADD.FTZ R4, R172, R5 ;  /* 0x00000005ac047221 */ /* 0x000fc60000010000 */
[----:B---3--:R-:W-:Y:S01]  /*1d140*/  FADD.FTZ R184, R175, R184 ;  /* 0x000000b8afb87221 */ /* 0x008fe20000010000 */
[----:B------:R-:W-:Y:S01]  /*1d150*/  FADD.FTZ R193, R3, R4 ;  /* 0x0000000403c17221 */ /* 0x000fe20000010000 */
[----:B----4-:R-:W-:-:S03]  /*1d160*/  FMUL.FTZ R147, R150, R147 ;  /* 0x0000009396937220 */ /* 0x010fc60000410000 */
[----:B0-----:R-:W-:Y:S01]  /*1d170*/  FADD.FTZ R4, R174, R193 ;  /* 0x000000c1ae047221 */ /* 0x001fe20000010000 */
[C---:B------:R-:W-:Y:S01]  /*1d180*/  FMUL.FTZ R146, R150.reuse, R146 ;  /* 0x0000009296927220 */ /* 0x040fe20000410000 */
[C---:B------:R-:W-:Y:S01]  /*1d190*/  FMUL.FTZ R7, R150.reuse, R7 ;  /* 0x0000000796077220 */ /* 0x040fe20000410000 */
[C---:B------:R-:W-:Y:S01]  /*1d1a0*/  FMUL.FTZ R6, R150.reuse, R6 ;  /* 0x0000000696067220 */ /* 0x040fe20000410000 */
[C---:B------:R-:W-:Y:S01]  /*1d1b0*/  FMUL.FTZ R49, R150.reuse, R49 ;  /* 0x0000003196317220 */ /* 0x040fe20000410000 */
[C---:B------:R-:W-:Y:S01]  /*1d1c0*/  FMUL.FTZ R48, R150.reuse, R48 ;  /* 0x0000003096307220 */ /* 0x040fe20000410000 */
        /* <DEDUP_REMOVED lines=50> */
[C---:B--2---:R-:W-:Y:S01]  /*1d4f0*/  FMUL.FTZ R63, R150.reuse, R63 ;  /* 0x0000003f963f7220 */ /* 0x044fe20000410000 */
[C---:B------:R-:W-:Y:S01]  /*1d500*/  FMUL.FTZ R62, R150.reuse, R62 ;  /* 0x0000003e963e7220 */ /* 0x040fe20000410000 */
[----:B0-----:R-:W2:Y:S04]  /*1d510*/  LDL R6, [R1+0x1e0] ;  /* 0x0001e00001067983 */ /* 0x001ea80000100800 */
[----:B------:R-:W3:Y:S01]  /*1d520*/  LDL R7, [R1+0x2d4] ;  /* 0x0002d40001077983 */ /* 0x000ee20000100800 */
        /* <DEDUP_REMOVED lines=139> */
[----:B0-----:R-:W3:Y:S04]  /*1dde0*/  LDL R86, [R1+0x1e4] ;  /* 0x0001e40001567983 */ /* 0x001ee80000100800 */
[----:B-1----:R-:W3:Y:S04]  /*1ddf0*/  LDL R88, [R1+0x1e8] ;  /* 0x0001e80001587983 */ /* 0x002ee80000100800 */
[----:B------:R-:W3:Y:S04]  /*1de00*/  LDL R90, [R1+0x1ec] ;  /* 0x0001ec00015a7983 */ /* 0x000ee80000100800 */
[----:B------:R-:W3:Y:S04]  /*1de10*/  LDL R24, [R1+0x1f0] ;  /* 0x0001f00001187983 */ /* 0x000ee80000100800 */
        /* <DEDUP_REMOVED lines=122> */
[----:B------:R-:W-:Y:S04]  /*1e5c0*/  STL [R1+0x1e0], R6 ;  /* 0x0001e00601007387 */ /* 0x000fe80000100800 */
[----:B------:R0:W-:Y:S04]  /*1e5d0*/  STL [R1+0x2d4], R7 ;  /* 0x0002d40701007387 */ /* 0x0001e80000100800 */
[----:B------:R-:W3:Y:S04]  /*1e5e0*/  LDL R193, [R1+0x1c8] ;  /* 0x0001c80001c17983 */ /* 0x000ee80000100800 */
[----:B0-----:R-:W3:Y:S04]  /*1e5f0*/  LDL.64 R6, [R1+0x88] ;  /* 0x0000880001067983 */ /* 0x001ee80000100a00 */
        /* <DEDUP_REMOVED lines=607> */
.L_x_2027:
[----:B------:R-:W-:Y:S05]  /*20bf0*/  BSYNC B0 ;  /* 0x0000000000007941 */ /* 0x000fea0003800000 */
.L_x_2026:
[----:B------:R-:W2:Y:S04]  /*20c00*/  LDL.64 R6, [R1+0x48] ;  /* 0x0000480001067983 */ /* 0x000ea80000100a00 */
[----:B------:R-:W3:Y:S01]  /*20c10*/  LDL R4, [R1+0x34] ;  /* 0x0000340001047983 */ /* 0x000ee20000100800 */
[C---:B------:R-:W-:Y:S01]  /*20c20*/  ISETP.GT.AND P0, PT, R0.reuse, UR42, PT ;  /* 0x0000002a00007c0c */ /* 0x040fe2000bf04270 */
[----:B------:R-:W-:Y:S01]  /*20c30*/  VIADD R0, R0, 0xffffffff ;  /* 0xffffffff00007836 */ /* 0x000fe20000000000 */
[----:B--2---:R-:W-:-:S05]  /*20c40*/  MOV R6, R6 ;  /* 0x0000000600067202 */ /* 0x004fca0000000f00 */
[----:B-----5:R-:W-:-:S05]  /*20c50*/  IMAD R3, R3, 0x8, R6 ;  /* 0x0000000803037824 */ /* 0x020fca00078e0206 */
[----:B---3--:R-:W-:-:S04]  /*20c60*/  PRMT R3, R4, 0x654, R3 ;  /* 0x0000065404037816 */ /* 0x008fc80000000003 */
[----:B------:R1:W-:Y:S01]  /*20c70*/  SYNCS.ARRIVE.TRANS64.RED.A1T0 RZ, [R3+URZ], RZ ;  /* 0x000000ff03ff79a7 */ /* 0x0003e2000810043f */
[----:B------:R-:W-:Y:S05]  /*20c80*/  @P0 BRA `(.L_x_2028) ;  /* 0xffffff80000c0947 */ /* 0x000fea000383ffff */
.L_x_1995:
[----:B------:R-:W-:Y:S05]  /*20c90*/  WARPSYNC.ALL ;  /* 0x0000000000007948 */ /* 0x000fea0003800000 */
[----:B------:R-:W2:Y:S04]  /*20ca0*/  LDL R5, [R1+0x400] ;  /* 0x0004000001057983 */ /* 0x000ea80000100800 */
[----:B------:R-:W3:Y:S04]  /*20cb0*/  LDL R8, [R1+0x404] ;  /* 0x0004040001087983 */ /* 0x000ee80000100800 */
[----:B------:R-:W4:Y:S01]  /*20cc0*/  LDL.64 R14, [R1+0xb8] ;  /* 0x0000b800010e7983 */ /* 0x000f220000100a00 */
[----:B------:R-:W-:Y:S08]  /*20cd0*/  BAR.ARV 0x8, 0x100 ;  /* 0x0204000000007b1d */ /* 0x000ff00000002000 */
[----:B------:R-:W-:Y:S06]  /*20ce0*/  BAR.SYNC.DEFER_BLOCKING 0xf, 0x100 ;  /* 0x03c4000000007b1d */ /* 0x000fec0000010000 */
[----:B--2---:R-:W2:Y:S02]  /*20cf0*/  SHFL.BFLY PT, R0, R5, 0x2, 0x1f ;  /* 0x0c401f0005007f89 */ /* 0x004ea400000e0000 */
[----:B--2---:R-:W-:-:S05]  /*20d00*/  FADD.FTZ R0, R5, R0 ;  /* 0x0000000005007221 */ /* 0x004fca0000010000 */
[----:B01----:R-:W0:Y:S02]  /*20d10*/  SHFL.BFLY PT, R3, R0, 0x1, 0x1f ;  /* 0x0c201f0000037f89 */ /* 0x003e2400000e0000 */
[----:B0-----:R-:W-:-:S05]  /*20d20*/  FADD.FTZ R4, R0, R3 ;  /* 0x0000000300047221 */ /* 0x001fca0000010000 */
[----:B------:R-:W-:Y:S04]  /*20d30*/  STL [R1+0x400], R4 ;  /* 0x0004000401007387 */ /* 0x000fe80000100800 */
[----:B------:R-:W2:Y:S04]  /*20d40*/  LDL R20, [R1+0x400] ;  /* 0x0004000001147983 */ /* 0x000ea80000100800 */
[----:B---3--:R-:W0:Y:S02]  /*20d50*/  SHFL.BFLY PT, R3, R8, 0x2, 0x1f ;  /* 0x0c401f0008037f89 */ /* 0x008e2400000e0000 */
[----:B0-----:R-:W-:-:S05]  /*20d60*/  FADD.FTZ R3, R3, R8 ;  /* 0x0000000803037221 */ /* 0x001fca0000010000 */
[----:B------:R-:W0:Y:S02]  /*20d70*/  SHFL.BFLY PT, R6, R3, 0x1, 0x1f ;  /* 0x0c201f0003067f89 */ /* 0x000e2400000e0000 */
[----:B0-----:R-:W-:-:S05]  /*20d80*/  FADD.FTZ R6, R3, R6 ;  /* 0x0000000603067221 */ /* 0x001fca0000010000 */
[----:B------:R-:W-:-:S13]  /*20d90*/  FSETP.NE.FTZ.AND P2, PT, R6, RZ, PT ;  /* 0x000000ff0600720b */ /* 0x000fda0003f55000 */
[----:B------:R-:W3:Y:S04]  /*20da0*/  @P2 LDL R9, [R1+0x410] ;  /* 0x0004100001092983 */ /* 0x000ee80000100800 */
[----:B------:R-:W5:Y:S01]  /*20db0*/  @P2 LDL R10, [R1+0x3f4] ;  /* 0x0003f400010a2983 */ /* 0x000f620000100800 */
[----:B--2---:R-:W-:-:S13]  /*20dc0*/  FSETP.NE.FTZ.AND P1, PT, R20, RZ, PT ;  /* 0x000000ff1400720b */ /* 0x004fda0003f35000 */
[----:B------:R-:W2:Y:S04]  /*20dd0*/  @P1 LDL R0, [R1+0x410] ;  /* 0x0004100001001983 */ /* 0x000ea80000100800 */
[----:B------:R-:W4:Y:S01]  /*20de0*/  @P1 LDL R5, [R1+0x3f0] ;  /* 0x0003f00001051983 */ /* 0x000f220000100800 */
[----:B------:R-:W0:Y:S08]  /*20df0*/  @P2 MUFU.LG2 R11, R6 ;  /* 0x00000006000b2308 */ /* 0x000e300000000c00 */
[----:B------:R-:W1:Y:S01]  /*20e00*/  @P1 MUFU.LG2 R7, R20 ;  /* 0x0000001400071308 */ /* 0x000e620000000c00 */
[----:B------:R-:W-:-:S02]  /*20e10*/  IMAD.MOV.U32 R4, RZ, RZ, -0x800000 ;  /* 0xff800000ff047424 */ /* 0x000fc400078e00ff */
[----:B------:R-:W-:Y:S02]  /*20e20*/  IMAD.MOV.U32 R8, RZ, RZ, -0x800000 ;  /* 0xff800000ff087424 */ /* 0x000fe400078e00ff */
[----:B0-----:R-:W-:Y:S01]  /*20e30*/  @P2 FMUL.FTZ R12, R11, 0.69314718246459960938 ;  /* 0x3f3172180b0c2820 */ /* 0x001fe20000410000 */
[----:B-1----:R-:W-:Y:S01]  /*20e40*/  @P1 FMUL.FTZ R7, R7, 0.69314718246459960938 ;  /* 0x3f31721807071820 */ /* 0x002fe20000410000 */
[----:B------:R-:W-:Y:S01]  /*20e50*/  STL [R1+0x404], R6 ;  /* 0x0004040601007387 */ /* 0x000fe20000100800 */
[----:B---3--:R-:W-:-:S04]  /*20e60*/  @P2 FMUL.FTZ R9, R9, 0.69314718246459960938 ;  /* 0x3f31721809092820 */ /* 0x008fc80000410000 */
[----:B-----5:R-:W-:-:S05]  /*20e70*/  @P2 FFMA.FTZ R8, R9, R10, R12 ;  /* 0x0000000a09082223 */ /* 0x020fca000001000c */
[----:B------:R0:W-:Y:S01]  /*20e80*/  STL [R1+0x404], R8 ;  /* 0x0004040801007387 */ /* 0x0001e20000100800 */
[----:B--2---:R-:W-:-:S04]  /*20e90*/  @P1 FMUL.FTZ R0, R0, 0.69314718246459960938 ;  /* 0x3f31721800001820 */ /* 0x004fc80000410000 */
[----:B----4-:R-:W-:Y:S02]  /*20ea0*/  @P1 FFMA.FTZ R4, R0, R5, R7 ;  /* 0x0000000500041223 */ /* 0x010fe40000010007 */
[----:B------:R-:W2:Y:S04]  /*20eb0*/  LDL R5, [R1+0x1c8] ;  /* 0x0001c80001057983 */ /* 0x000ea80000100800 */
[----:B------:R1:W-:Y:S04]  /*20ec0*/  STL [R1+0x400], R4 ;  /* 0x0004000401007387 */ /* 0x0003e80000100800 */
[----:B------:R-:W3:Y:S02]  /*20ed0*/  LD.E R0, desc[UR36][R14.64+0x4] ;  /* 0x000004240e007980 */ /* 0x000ee4000c101900 */
[----:B---3--:R-:W-:-:S13]  /*20ee0*/  ISETP.NE.AND P0, PT, R0, RZ, PT ;  /* 0x000000ff0000720c */ /* 0x008fda0003f05270 */
[----:B------:R-:W3:Y:S04]  /*20ef0*/  @!P0 LDL.64 R12, [R1+0xc0] ;  /* 0x0000c000010c8983 */ /* 0x000ee80000100a00 */
[----:B------:R-:W2:Y:S01]  /*20f00*/  @!P0 LD.E R10, desc[UR36][R14.64] ;  /* 0x000000240e0a8980 */ /* 0x000ea2000c101900 */
[----:B------:R-:W-:-:S06]  /*20f10*/  IMAD.MOV.U32 R0, RZ, RZ, RZ ;  /* 0x000000ffff007224 */ /* 0x000fcc00078e00ff */
[----:B------:R-:W4:Y:S01]  /*20f20*/  @P1 MUFU.RCP R0, R20 ;  /* 0x0000001400001308 */ /* 0x000f220000001000 */
[----:B---3--:R-:W3:Y:S01]  /*20f30*/  @!P0 LD.E.64 R12, desc[UR36][R12.64] ;  /* 0x000000240c0c8980 */ /* 0x008ee2000c101b00 */
[----:B--2---:R-:W-:-:S04]  /*20f40*/  @!P0 IMAD R10, R5, 0x40, R10 ;  /* 0x00000040050a8824 */ /* 0x004fc800078e020a */
[----:B---3--:R-:W-:-:S05]  /*20f50*/  @!P0 IMAD.WIDE R10, R10, 0x4, R12 ;  /* 0x000000040a0a8825 */ /* 0x008fca00078e020c */
[----:B----4-:R2:W-:Y:S04]  /*20f60*/  @!P0 ST.E desc[UR36][R10.64], R0 ;  /* 0x000000000a008985 */ /* 0x0105e8000c101924 */
[----:B------:R-:W3:Y:S04]  /*20f70*/  @!P0 LDL.64 R14, [R1+0xb8] ;  /* 0x0000b800010e8983 */ /* 0x000ee80000100a00 */
[----:B---3--:R-:W3:Y:S02]  /*20f80*/  @!P0 LD.E R3, desc[UR36][R14.64+0x4] ;  /* 0x000004240e038980 */ /* 0x008ee4000c101900 */
[----:B---3--:R-:W-:-:S13]  /*20f90*/  @!P0 ISETP.NE.AND P0, PT, R3, RZ, PT ;  /* 0x000000ff0300820c */ /* 0x008fda0003f05270 */
[----:B0-----:R-:W3:Y:S04]  /*20fa0*/  @!P0 LDL.64 R8, [R1+0xc0] ;  /* 0x0000c00001088983 */ /* 0x001ee80000100a00 */
[----:B-1----:R-:W4:Y:S01]  /*20fb0*/  @!P0 LD.E R4, desc[UR36][R14.64] ;  /* 0x000000240e048980 */ /* 0x002f22000c101900 */
[----:B------:R-:W-:-:S06]  /*20fc0*/  IMAD.MOV.U32 R3, RZ, RZ, RZ ;  /* 0x000000ffff037224 */ /* 0x000fcc00078e00ff */
[----:B------:R-:W0:Y:S01]  /*20fd0*/  @P2 MUFU.RCP R3, R6 ;  /* 0x0000000600032308 */ /* 0x000e220000001000 */
[----:B---3--:R-:W3:Y:S01]  /*20fe0*/  @!P0 LD.E.64 R8, desc[UR36][R8.64] ;  /* 0x0000002408088980 */ /* 0x008ee2000c101b00 */
[----:B----4-:R-:W-:-:S04]  /*20ff0*/  @!P0 IMAD R4, R5, 0x40, R4 ;  /* 0x0000004005048824 */ /* 0x010fc800078e0204 */
[----:B------:R-:W-:-:S04]  /*21000*/  @!P0 VIADD R4, R4, 0x8 ;  /* 0x0000000804048836 */ /* 0x000fc80000000000 */
[----:B---3--:R-:W-:-:S05]  /*21010*/  @!P0 IMAD.WIDE R4, R4, 0x4, R8 ;  /* 0x0000000404048825 */ /* 0x008fca00078e0208 */
[----:B0-----:R0:W-:Y:S04]  /*21020*/  @!P0 ST.E desc[UR36][R4.64], R3 ;  /* 0x0000000304008985 */ /* 0x0011e8000c101924 */
[----:B------:R-:W3:Y:S04]  /*21030*/  LDL R114, [R1+0x1c8] ;  /* 0x0001c80001727983 */ /* 0x000ee80000100800 */
        /* <DEDUP_REMOVED lines=59> */
[----:B--2---:R-:W2:Y:S04]  /*213f0*/  LDL.64 R10, [R1+0x388] ;  /* 0x00038800010a7983 */ /* 0x004ea80000100a00 */
[----:B------:R-:W2:Y:S04]  /*21400*/  LDL.64 R6, [R1+0x398] ;  /* 0x0003980001067983 */ /* 0x000ea80000100a00 */
[----:B------:R-:W2:Y:S04]  /*21410*/  LDL.64 R12, [R1+0x3a8] ;  /* 0x0003a800010c7983 */ /* 0x000ea80000100a00 */
[----:B0-----:R-:W2:Y:S04]  /*21420*/  LDL.64 R4, [R1+0x3b8] ;  /* 0x0003b80001047983 */ /* 0x001ea80000100a00 */
[----:B------:R-:W2:Y:S04]  /*21430*/  LDL.64 R8, [R1+0x3c8] ;  /* 0x0003c80001087983 */ /* 0x000ea80000100a00 */
[----:B------:R-:W2:Y:S04]  /*21440*/  LDL R115, [R1+0x1d0] ;  /* 0x0001d00001737983 */ /* 0x000ea80000100800 */
[----:B------:R-:W2:Y:S01]  /*21450*/  LDL R112, [R1+0x1d4] ;  /* 0x0001d40001707983 */ /* 0x000ea20000100800 */
[----:B---3--:R-:W-:-:S05]  /*21460*/  VIADD R114, R114, 0x1 ;  /* 0x0000000172727836 */ /* 0x008fca0000000000 */
[----:B------:R-:W-:-:S13]  /*21470*/  ISETP.NE.AND P0, PT, R114, 0x2, PT ;  /* 0x000000027200780c */ /* 0x000fda0003f05270 */
[----:B------:R-:W3:Y:S01]  /*21480*/  @!P0 LDL R113, [R1+0x1cc] ;  /* 0x0001cc0001718983 */ /* 0x000ee20000100800 */
[-C--:B----4-:R-:W-:Y:S01]  /*21490*/  FMUL.FTZ R15, R15, R3.reuse ;  /* 0x000000030f0f7220 */ /* 0x090fe20000410000 */
[-C--:B------:R-:W-:Y:S01]  /*214a0*/  FMUL.FTZ R14, R14, R3.reuse ;  /* 0x000000030e0e7220 */ /* 0x080fe20000410000 */
[-C--:B-----5:R-:W-:Y:S01]  /*214b0*/  FMUL.FTZ R139, R139, R0.reuse ;  /* 0x000000008b8b7220 */ /* 0x0a0fe20000410000 */
        /* <DEDUP_REMOVED lines=13> */
[----:B------:R3:W-:Y:S01]  /*21590*/  STL.64 [R1+0x338], R14 ;  /* 0x0003380e01007387 */ /* 0x0007e20000100a00 */
        /* <DEDUP_REMOVED lines=113> */
[----:B------:R-:W-:Y:S01]  /*21cb0*/  VIADD R112, R112, 0x1 ;  /* 0x0000000170707836 */ /* 0x000fe20000000000 */
[----:B------:R1:W-:Y:S04]  /*21cc0*/  STL [R1+0x1c8], R114 ;  /* 0x0001c87201007387 */ /* 0x0003e80000100800 */
        /* <DEDUP_REMOVED lines=11> */
[----:B------:R1:W-:Y:S01]  /*21d80*/  STL.64 [R1+0x270], R118 ;  /* 0x0002707601007387 */ /* 0x0003e20000100a00 */
[----:B---3--:R-:W-:-:S03]  /*21d90*/  @!P0 LOP3.LUT R14, R113, 0x1, RZ, 0x3c, !PT ;  /* 0x00000001710e8812 */ /* 0x008fc600078e3cff */
        /* <DEDUP_REMOVED lines=52> */
[----:B------:R1:W-:Y:S04]  /*220e0*/  @!P0 STL [R1+0x1cc], R14 ;  /* 0x0001cc0e01008387 */ /* 0x0003e80000100800 */
[----:B------:R1:W-:Y:S04]  /*220f0*/  STL [R1+0x1d4], R112 ;  /* 0x0001d47001007387 */ /* 0x0003e80000100800 */
[----:B------:R1:W-:Y:S01]  /*22100*/  @!P0 STL [R1+0x1c8], RZ ;  /* 0x0001c8ff01008387 */ /* 0x0003e20000100800 */
[----:B------:R-:W-:Y:S01]  /*22110*/  IMAD.MOV.U32 R3, RZ, RZ, 0x1 ;  /* 0x00000001ff037424 */ /* 0x000fe200078e00ff */
[----:B------:R-:W-:Y:S06]  /*22120*/  BAR.ARV 0xe, 0x100 ;  /* 0x0384000000007b1d */ /* 0x000fec0000002000 */
.L_x_1912:
[----:B-12---:R-:W1:Y:S01]  /*22130*/  S2R R7, SR_CgaCtaId ;  /* 0x0000000000077919 */ /* 0x006e620000008800 */
[----:B0-----:R-:W-:Y:S01]  /*22140*/  MOV R0, 0x400 ;  /* 0x0000040000007802 */ /* 0x001fe20000000f00 */
[----:B------:R-:W-:Y:S01]  /*22150*/  BSSY B0, `(.L_x_2029) ;  /* 0x00002d1000007945 */ /* 0x000fe20003800000 */
[----:B------:R-:W-:Y:S02]  /*22160*/  BAR.SYNC.DEFER_BLOCKING 0x5, 0x180 ;  /* 0x0146000000007b1d */ /* 0x000fe40000010000 */
[----:B-1----:R-:W-:-:S04]  /*22170*/  LEA R0, R7, R0, 0x18 ;  /* 0x0000000007007211 */ /* 0x002fc800078ec0ff */
[----:B------:R-:W-:Y:S02]  /*22180*/  R2UR UR44, R0 ;  /* 0x00000000002c72ca */ /* 0x000fe400000e0000 */
[----:B------:R-:W-:-:S04]  /*22190*/  PRMT R0, R3, 0x9910, RZ ;  /* 0x0000991003007816 */ /* 0x000fc800000000ff */
[----:B------:R-:W-:-:S07]  /*221a0*/  ISETP.NE.AND P0, PT, R0, RZ, PT ;  /* 0x000000ff0000720c */ /* 0x000fce0003f05270 */
[----:B------:R-:W0:Y:S02]  /*221b0*/  LDS R4, [UR44+0x388d0] ;  /* 0x0388d02cff047984 */ /* 0x000e240008000800 */
[----:B0-----:R-:W-:Y:S01]  /*221c0*/  R2UR UR4, R4 ;  /* 0x00000000040472ca */ /* 0x001fe200000e0000 */
[----:B------:R-:W-:Y:S06]  /*221d0*/  BAR.ARV 0x4, 0x180 ;  /* 0x0106000000007b1d */ /* 0x000fec0000002000 */
[----:B------:R-:W-:Y:S08]  /*221e0*/  @!P0 BRA `(.L_x_2030) ;  /* 0x0000002000188947 */ /* 0x000ff00003800000 */
[----:B------:R-:W2:Y:S04]  /*221f0*/  LDL.128 R144, [R1+0x1e0] ;  /* 0x0001e00001907983 */ /* 0x000ea80000100c00 */
[----:B------:R-:W3:Y:S04]  /*22200*/  LDL.128 R132, [R1+0x200] ;  /* 0x0002000001847983 */ /* 0x000ee80000100c00 */
[----:B------:R-:W4:Y:S04]  /*22210*/  LDL.128 R136, [R1+0x1f0] ;  /* 0x0001f00001887983 */ /* 0x000f280000100c00 */
[----:B------:R-:W5:Y:S04]  /*22220*/  LDL.128 R124, [R1+0x220] ;  /* 0x00022000017c7983 */ /* 0x000f680000100c00 */
        /* <DEDUP_REMOVED lines=27> */
[----:B------:R-:W5:Y:S01]  /*223e0*/  LDL.128 R8, [R1+0x3d0] ;  /* 0x0003d00001087983 */ /* 0x000f620000100c00 */
[----:B------:R-:W-:-:S04]  /*223f0*/  IADD3 R209, P1, R16, 0x20, RZ ;  /* 0x0000002010d17810 */ /* 0x000fc80007f3e0ff */
[----:B------:R-:W-:-:S04]  /*22400*/  LOP3.LUT R208, R209, 0x380, RZ, 0xc0, !PT ;  /* 0x00000380d1d07812 */ /* 0x000fc800078ec0ff */
[----:B------:R-:W-:-:S04]  /*22410*/  SHF.R.U64 R208, R208, 0x3, RZ ;  /* 0x00000003d0d07819 */ /* 0x000fc800000012ff */
[----:B------:R-:W-:Y:S01]  /*22420*/  LOP3.LUT R208, R208, R209, RZ, 0x3c, !PT ;  /* 0x000000d1d0d07212 */ /* 0x000fe200078e3cff */
[----:B------:R-:W-:Y:S01]  /*22430*/  IMAD.X R209, RZ, RZ, R17, P1 ;  /* 0x000000ffffd17224 */ /* 0x000fe200008e0611 */
[C---:B------:R-:W-:Y:S02]  /*22440*/  IADD3 R163, P1, R16.reuse, 0x4000, RZ ;  /* 0x0000400010a37810 */ /* 0x040fe40007f3e0ff */
[----:B------:R-:W-:Y:S02]  /*22450*/  IADD3 R175, P0, R16, 0x40, RZ ;  /* 0x0000004010af7810 */ /* 0x000fe40007f1e0ff */
[----:B------:R-:W-:Y:S02]  /*22460*/  LOP3.LUT R162, R163, 0x380, RZ, 0xc0, !PT ;  /* 0x00000380a3a27812 */ /* 0x000fe400078ec0ff */
[----:B------:R-:W-:Y:S02]  /*22470*/  LOP3.LUT R174, R175, 0x380, RZ, 0xc0, !PT ;  /* 0x00000380afae7812 */ /* 0x000fe400078ec0ff */
[----:B------:R-:W-:-:S02]  /*22480*/  SHF.R.U64 R162, R162, 0x3, RZ ;  /* 0x00000003a2a27819 */ /* 0x000fc400000012ff */
[----:B------:R-:W-:Y:S02]  /*22490*/  SHF.R.U64 R174, R174, 0x3, RZ ;  /* 0x00000003aeae7819 */ /* 0x000fe400000012ff */
[----:B------:R-:W-:Y:S01]  /*224a0*/  LOP3.LUT R162, R162, R163, RZ, 0x3c, !PT ;  /* 0x000000a3a2a27212 */ /* 0x000fe200078e3cff */
[--C-:B------:R-:W-:Y:S01]  /*224b0*/  IMAD.X R163, RZ, RZ, R17.reuse, P1 ;  /* 0x000000ffffa37224 */ /* 0x100fe200008e0611 */
[----:B------:R-:W-:Y:S01]  /*224c0*/  LOP3.LUT R174, R174, R175, RZ, 0x3c, !PT ;  /* 0x000000afaeae7212 */ /* 0x000fe200078e3cff */
[----:B------:R-:W-:Y:S01]  /*224d0*/  IMAD.X R175, RZ, RZ, R17, P0 ;  /* 0x000000ffffaf7224 */ /* 0x000fe200000e0611 */
[C---:B------:R-:W-:Y:S02]  /*224e0*/  IADD3 R141, P1, R16.reuse, 0x6060, RZ ;  /* 0x00006060108d7810 */ /* 0x040fe40007f3e0ff */
[C---:B------:R-:W-:Y:S02]  /*224f0*/  IADD3 R161, P0, R16.reuse, 0x4020, RZ ;  /* 0x0000402010a17810 */ /* 0x040fe40007f1e0ff */
[----:B------:R-:W-:-:S02]  /*22500*/  IADD3 R167, P5, R16, 0x2040, RZ ;  /* 0x0000204010a77810 */ /* 0x000fc40007fbe0ff */
[C---:B------:R-:W-:Y:S02]  /*22510*/  IADD3 R165, P6, R16.reuse, 0x2060, RZ ;  /* 0x0000206010a57810 */ /* 0x040fe40007fde0ff */
[----:B------:R-:W-:Y:S01]  /*22520*/  LOP3.LUT R140, R141, 0x380, RZ, 0xc0, !PT ;  /* 0x000003808d8c7812 */ /* 0x000fe200078ec0ff */
[----:B------:R-:W-:Y:S01]  /*22530*/  IMAD R193, R159, 0x40, R156 ;  /* 0x000000409fc17824 */ /* 0x000fe200078e029c */
[----:B------:R-:W-:Y:S02]  /*22540*/  IADD3 R173, P2, R16, 0x60, RZ ;  /* 0x0000006010ad7810 */ /* 0x000fe40007f5e0ff */
[----:B------:R-:W-:Y:S02]  /*22550*/  LOP3.LUT R160, R161, 0x380, RZ, 0xc0, !PT ;  /* 0x00000380a1a07812 */ /* 0x000fe400078ec0ff */
[----:B------:R-:W-:Y:S02]  /*22560*/  LOP3.LUT R166, R167, 0x380, RZ, 0xc0, !PT ;  /* 0x00000380a7a67812 */ /* 0x000fe400078ec0ff */
[----:B------:R-:W-:-:S02]  /*22570*/  LOP3.LUT R164, R165, 0x380, RZ, 0xc0, !PT ;  /* 0x00000380a5a47812 */ /* 0x000fc400078ec0ff */
[----:B------:R-:W-:Y:S01]  /*22580*/  SHF.R.U64 R140, R140, 0x3, RZ ;  /* 0x000000038c8c7819 */ /* 0x000fe200000012ff */
[----:B------:R-:W-:Y:S01]  /*22590*/  IMAD.WIDE R192, R193, 0x2, R200 ;  /* 0x00000002c1c07825 */ /* 0x000fe200078e02c8 */
[----:B------:R-:W-:Y:S02]  /*225a0*/  LOP3.LUT R172, R173, 0x380, RZ, 0xc0, !PT ;  /* 0x00000380adac7812 */ /* 0x000fe400078ec0ff */
[----:B------:R-:W-:Y:S02]  /*225b0*/  SHF.R.U64 R160, R160, 0x3, RZ ;  /* 0x00000003a0a07819 */ /* 0x000fe400000012ff */
[----:B------:R-:W-:Y:S02]  /*225c0*/  SHF.R.U64 R166, R166, 0x3, RZ ;  /* 0x00000003a6a67819 */ /* 0x000fe400000012ff */
[----:B------:R-:W-:Y:S02]  /*225d0*/  SHF.R.U64 R164, R164, 0x3, RZ ;  /* 0x00000003a4a47819 */ /* 0x000fe400000012ff */
[----:B------:R-:W-:Y:S01]  /*225e0*/  LOP3.LUT R140, R140, R141, RZ, 0x3c, !PT ;  /* 0x0000008d8c8c7212 */ /* 0x000fe200078e3cff */
[----:B------:R-:W-:Y:S01]  /*225f0*/  IMAD.X R141, RZ, RZ, R17, P1 ;  /* 0x000000ffff8d7224 */ /* 0x000fe200008e0611 */
[----:B------:R-:W-:-:S02]  /*22600*/  SHF.R.U64 R172, R172, 0x3, RZ ;  /* 0x00000003acac7819 */ /* 0x000fc400000012ff */
[----:B------:R-:W-:Y:S01]  /*22610*/  LOP3.LUT R160, R160, R161, RZ, 0x3c, !PT ;  /* 0x000000a1a0a07212 */ /* 0x000fe200078e3cff */
[--C-:B------:R-:W-:Y:S01]  /*22620*/  IMAD.X R161, RZ, RZ, R17.reuse, P0 ;  /* 0x000000ffffa17224 */ /* 0x100fe200000e0611 */
[----:B------:R-:W-:Y:S02]  /*22630*/  IADD3 R171, P3, R16, 0x2000, RZ ;  /* 0x0000200010ab7810 */ /* 0x000fe40007f7e0ff */
[----:B------:R-:W-:Y:S01]  /*22640*/  LOP3.LUT R166, R166, R167, RZ, 0x3c, !PT ;  /* 0x000000a7a6a67212 */ /* 0x000fe200078e3cff */
[--C-:B------:R-:W-:Y:S01]  /*22650*/  IMAD.X R167, RZ, RZ, R17.reuse, P5 ;  /* 0x000000ffffa77224 */ /* 0x100fe200028e0611 */
[----:B------:R-:W-:Y:S02]  /*22660*/  IADD3 R181, P0, R192, 0x1000, RZ ;  /* 0x00001000c0b57810 */ /* 0x000fe40007f1e0ff */
[----:B------:R-:W-:Y:S01]  /*22670*/  LOP3.LUT R164, R164, R165, RZ, 0x3c, !PT ;  /* 0x000000a5a4a47212 */ /* 0x000fe200078e3cff */
[--C-:B------:R-:W-:Y:S01]  /*22680*/  IMAD.X R165, RZ, RZ, R17.reuse, P6 ;  /* 0x000000ffffa57224 */ /* 0x100fe200030e0611 */
[----:B------:R-:W-:Y:S01]  /*22690*/  LOP3.LUT R172, R172, R173, RZ, 0x3c, !PT ;  /* 0x000000adacac7212 */ /* 0x000fe200078e3cff */
[----:B------:R-:W-:Y:S01]  /*226a0*/  IMAD.X R173, RZ, RZ, R17, P2 ;  /* 0x000000ffffad7224 */ /* 0x000fe200010e0611 */
[----:B------:R-:W-:-:S02]  /*226b0*/  IADD3 R5, P5, R16, 0x6020, RZ ;  /* 0x0000602010057810 */ /* 0x000fc40007fbe0ff */
[C---:B------:R-:W-:Y:S02]  /*226c0*/  IADD3 R169, P4, R16.reuse, 0x2020, RZ ;  /* 0x0000202010a97810 */ /* 0x040fe40007f9e0ff */
[----:B------:R-:W-:Y:S02]  /*226d0*/  LOP3.LUT R170, R171, 0x380, RZ, 0xc0, !PT ;  /* 0x00000380abaa7812 */ /* 0x000fe400078ec0ff */
[C---:B------:R-:W-:Y:S02]  /*226e0*/  IADD3 R143, P6, R16.reuse, 0x6040, RZ ;  /* 0x00006040108f7810 */ /* 0x040fe40007fde0ff */
[----:B------:R-:W-:Y:S02]  /*226f0*/  MOV R3, R140 ;  /* 0x0000008c00037202 */ /* 0x000fe40000000f00 */
[----:B------:R-:W-:Y:S01]  /*22700*/  IADD3 R21, P2, R16, 0x4040, RZ ;  /* 0x0000404010157810 */ /* 0x000fe20007f5e0ff */
[----:B------:R-:W0:Y:S01]  /*22710*/  SHFL.IDX PT, R141, R194, RZ, 0x1f ;  /* 0x00001fffc28d7589 */ /* 0x000e2200000e0000 */
[----:B------:R-:W-:-:S02]  /*22720*/  LOP3.LUT R180, R181, 0x380, RZ, 0xc0, !PT ;  /* 0x00000380b5b47812 */ /* 0x000fc400078ec0ff */
[----:B------:R-:W-:Y:S02]  /*22730*/  LOP3.LUT R4, R5, 0x380, RZ, 0xc0, !PT ;  /* 0x0000038005047812 */ /* 0x000fe400078ec0ff */
[----:B------:R-:W-:Y:S02]  /*22740*/  LOP3.LUT R168, R169, 0x380, RZ, 0xc0, !PT ;  /* 0x00000380a9a87812 */ /* 0x000fe400078ec0ff */
[----:B------:R-:W-:Y:S02]  /*22750*/  SHF.R.U64 R170, R170, 0x3, RZ ;  /* 0x00000003aaaa7819 */ /* 0x000fe400000012ff */
[----:B------:R-:W-:Y:S02]  /*22760*/  LOP3.LUT R142, R143, 0x380, RZ, 0xc0, !PT ;  /* 0x000003808f8e7812 */ /* 0x000fe400078ec0ff */
[----:B------:R-:W-:Y:S02]  /*22770*/  LOP3.LUT R20, R21, 0x380, RZ, 0xc0, !PT ;  /* 0x0000038015147812 */ /* 0x000fe400078ec0ff */
[----:B------:R-:W-:-:S02]  /*22780*/  SHF.R.U64 R180, R180, 0x3, RZ ;  /* 0x00000003b4b47819 */ /* 0x000fc400000012ff */
[----:B------:R-:W-:Y:S02]  /*22790*/  SHF.R.U64 R4, R4, 0x3, RZ ;  /* 0x0000000304047819 */ /* 0x000fe400000012ff */
[----:B------:R-:W-:Y:S02]  /*227a0*/  SHF.R.U64 R168, R168, 0x3, RZ ;  /* 0x00000003a8a87819 */ /* 0x000fe400000012ff */
[----:B------:R-:W-:Y:S01]  /*227b0*/  LOP3.LUT R170, R170, R171, RZ, 0x3c, !PT ;  /* 0x000000abaaaa7212 */ /* 0x000fe200078e3cff */
[----:B------:R-:W-:Y:S01]  /*227c0*/  IMAD.X R171, RZ, RZ, R17, P3 ;  /* 0x000000ffffab7224 */ /* 0x000fe200018e0611 */
[----:B------:R-:W-:Y:S02]  /*227d0*/  SHF.R.U64 R142, R142, 0x3, RZ ;  /* 0x000000038e8e7819 */ /* 0x000fe400000012ff */
[----:B------:R-:W-:Y:S02]  /*227e0*/  SHF.R.U64 R20, R20, 0x3, RZ ;  /* 0x0000000314147819 */ /* 0x000fe400000012ff */
[----:B------:R-:W-:Y:S01]  /*227f0*/  LOP3.LUT R180, R180, R181, RZ, 0x3c, !PT ;  /* 0x000000b5b4b47212 */ /* 0x000fe200078e3cff */
[----:B------:R-:W-:Y:S01]  /*22800*/  IMAD.X R181, RZ, RZ, R193, P0 ;  /* 0x000000ffffb57224 */ /* 0x000fe200000e06c1 */
[----:B------:R-:W-:-:S02]  /*22810*/  IADD3 R151, P3, R16, 0x4060, RZ ;  /* 0x0000406010977810 */ /* 0x000fc40007f7e0ff */
[----:B------:R-:W-:Y:S02]  /*22820*/  MOV R6, R164 ;  /* 0x000000a400067202 */ /* 0x000fe40000000f00 */
[----:B------:R-:W-:Y:S01]  /*22830*/  LOP3.LUT R4, R4, R5, RZ, 0x3c, !PT ;  /* 0x0000000504047212 */ /* 0x000fe200078e3cff */
[--C-:B------:R-:W-:Y:S01]  /*22840*/  IMAD.X R5, RZ, RZ, R17.reuse, P5 ;  /* 0x000000ffff057224 */ /* 0x100fe200028e0611 */
[----:B------:R-:W-:Y:S02]  /*22850*/  IADD3 R165, P0, R192, 0x8000, RZ ;  /* 0x00008000c0a57810 */ /* 0x000fe40007f1e0ff */
[----:B------:R-:W-:Y:S01]  /*22860*/  LOP3.LUT R168, R168, R169, RZ, 0x3c, !PT ;  /* 0x000000a9a8a87212 */ /* 0x000fe200078e3cff */
[--C-:B------:R-:W-:Y:S01]  /*22870*/  IMAD.X R169, RZ, RZ, R17.reuse, P4 ;  /* 0x000000ffffa97224 */ /* 0x100fe200020e0611 */
[----:B------:R-:W-:Y:S01]  /*22880*/  LOP3.LUT R142, R142, R143, RZ, 0x3c, !PT ;  /* 0x0000008f8e8e7212 */ /* 0x000fe200078e3cff */
[--C-:B------:R-:W-:Y:S01]  /*22890*/  IMAD.X R143, RZ, RZ, R17.reuse, P6 ;  /* 0x000000ffff8f7224 */ /* 0x100fe200030e0611 */
[----:B------:R-:W-:Y:S01]  /*228a0*/  LOP3.LUT R20, R20, R21, RZ, 0x3c, !PT ;  /* 0x0000001514147212 */ /* 0x000fe200078e3cff */
[----:B------:R-:W-:Y:S01]  /*228b0*/  IMAD.X R21, RZ, RZ, R17, P2 ;  /* 0x000000ffff157224 */ /* 0x000fe200010e0611 */
[----:B------:R-:W-:-:S02]  /*228c0*/  LOP3.LUT R150, R151, 0x380, RZ, 0xc0, !PT ;  /* 0x0000038097967812 */ /* 0x000fc400078ec0ff */
[----:B------:R-:W-:Y:S02]  /*228d0*/  IADD3 R149, P4, R16, 0x6000, RZ ;  /* 0x0000600010957810 */ /* 0x000fe40007f9e0ff */
[----:B------:R-:W-:Y:S02]  /*228e0*/  MOV R197, R172 ;  /* 0x000000ac00c57202 */ /* 0x000fe40000000f00 */
[C---:B------:R-:W-:Y:S02]  /*228f0*/  IADD3 R179, P6, R192.reuse, 0x2000, RZ ;  /* 0x00002000c0b37810 */ /* 0x040fe40007fde0ff */
[----:B------:R-:W-:Y:S02]  /*22900*/  IADD3 R173, P2, R192, 0x4000, RZ ;  /* 0x00004000c0ad7810 */ /* 0x000fe40007f5e0ff */
[----:B------:R-:W-:Y:S02]  /*22910*/  LOP3.LUT R164, R165, 0x380, RZ, 0xc0, !PT ;  /* 0x00000380a5a47812 */ /* 0x000fe400078ec0ff */
[----:B------:R-:W-:-:S02]  /*22920*/  MOV R5, R4 ;  /* 0x0000000400057202 */ /* 0x000fc40000000f00 */
[----:B------:R-:W-:Y:S02]  /*22930*/  SHF.R.U64 R150, R150, 0x3, RZ ;  /* 0x0000000396967819 */ /* 0x000fe400000012ff */
[----:B------:R-:W-:Y:S02]  /*22940*/  LOP3.LUT R148, R149, 0x380, RZ, 0xc0, !PT ;  /* 0x0000038095947812 */ /* 0x000fe400078ec0ff */
[----:B------:R-:W-:Y:S02]  /*22950*/  MOV R4, R142 ;  /* 0x0000008e00047202 */ /* 0x000fe40000000f00 */
[----:B------:R-:W-:Y:S02]  /*22960*/  LOP3.LUT R178, R179, 0x380, RZ, 0xc0, !PT ;  /* 0x00000380b3b27812 */ /* 0x000fe400078ec0ff */
[----:B------:R-:W-:Y:S02]  /*22970*/  LOP3.LUT R172, R173, 0x380, RZ, 0xc0, !PT ;  /* 0x00000380adac7812 */ /* 0x000fe400078ec0ff */
[----:B------:R-:W-:-:S02]  /*22980*/  SHF.R.U64 R164, R164, 0x3, RZ ;  /* 0x00000003a4a47819 */ /* 0x000fc400000012ff */
[----:B------:R-:W-:Y:S02]  /*22990*/  LOP3.LUT R143, R16, 0x380, RZ, 0xc0, !PT ;  /* 0x00000380108f7812 */ /* 0x000fe400078ec0ff */
[----:B------:R-:W-:Y:S01]  /*229a0*/  LOP3.LUT R150, R150, R151, RZ, 0x3c, !PT ;  /* 0x0000009796967212 */ /* 0x000fe200078e3cff */
[----:B------:R-:W-:Y:S01]  /*229b0*/  IMAD.X R151, RZ, RZ, R17, P3 ;  /* 0x000000ffff977224 */ /* 0x000fe200018e0611 */
[----:B------:R-:W-:Y:S02]  /*229c0*/  SHF.R.U64 R148, R148, 0x3, RZ ;  /* 0x0000000394947819 */ /* 0x000fe400000012ff */
[----:B------:R-:W-:Y:S02]  /*229d0*/  SHF.R.U64 R178, R178, 0x3, RZ ;  /* 0x00000003b2b27819 */ /* 0x000fe400000012ff */
[----:B------:R-:W-:Y:S02]  /*229e0*/  SHF.R.U64 R172, R172, 0x3, RZ ;  /* 0x00000003acac7819 */ /* 0x000fe400000012ff */
[----:B------:R-:W-:Y:S01]  /*229f0*/  LOP3.LUT R164, R164, R165, RZ, 0x3c, !PT ;  /* 0x000000a5a4a47212 */ /* 0x000fe200078e3cff */
[----:B------:R-:W-:Y:S01]  /*22a00*/  IMAD.X R165, RZ, RZ, R193, P0 ;  /* 0x000000ffffa57224 */ /* 0x000fe200000e06c1 */
[----:B------:R-:W-:-:S02]  /*22a10*/  SHF.R.U64 R143, R143, 0x3, RZ ;  /* 0x000000038f8f7819 */ /* 0x000fc400000012ff */
[----:B0-----:R-:W-:Y:S01]  /*22a20*/  ISETP.NE.AND P0, PT, R141, RZ, PT ;  /* 0x000000ff8d00720c */ /* 0x001fe20003f05270 */
[--C-:B------:R-:W-:Y:S01]  /*22a30*/  IMAD.MOV.U32 R141, RZ, RZ, R17.reuse ;  /* 0x000000ffff8d7224 */ /* 0x100fe200078e0011 */
[----:B------:R-:W-:Y:S01]  /*22a40*/  LOP3.LUT R148, R148, R149, RZ, 0x3c, !PT ;  /* 0x0000009594947212 */ /* 0x000fe200078e3cff */
[----:B------:R-:W-:Y:S01]  /*22a50*/  IMAD.X R149, RZ, RZ, R17, P4 ;  /* 0x000000ffff957224 */ /* 0x000fe200020e0611 */
[----:B------:R-:W-:Y:S02]  /*22a60*/  MOV R183, R174 ;  /* 0x000000ae00b77202 */ /* 0x000fe40000000f00 */
[----:B------:R-:W-:Y:S02]  /*22a70*/  MOV R196, R170 ;  /* 0x000000aa00c47202 */ /* 0x000fe40000000f00 */
[----:B------:R-:W-:Y:S02]  /*22a80*/  MOV R195, R168 ;  /* 0x000000a800c37202 */ /* 0x000fe40000000f00 */
[----:B------:R-:W-:-:S02]  /*22a90*/  MOV R184, R166 ;  /* 0x000000a600b87202 */ /* 0x000fc40000000f00 */
[----:B------:R-:W-:Y:S02]  /*22aa0*/  MOV R21, R20 ;  /* 0x0000001400157202 */ /* 0x000fe40000000f00 */
[----:B------:R-:W-:Y:S01]  /*22ab0*/  LOP3.LUT R178, R178, R179, RZ, 0x3c, !PT ;  /* 0x000000b3b2b27212 */ /* 0x000fe200078e3cff */
[--C-:B------:R-:W-:Y:S01]  /*22ac0*/  IMAD.X R179, RZ, RZ, R193.reuse, P6 ;  /* 0x000000ffffb37224 */ /* 0x100fe200030e06c1 */
[----:B------:R-:W-:Y:S01]  /*22ad0*/  LOP3.LUT R172, R172, R173, RZ, 0x3c, !PT ;  /* 0x000000adacac7212 */ /* 0x000fe200078e3cff */
[----:B------:R-:W-:Y:S01]  /*22ae0*/  IMAD.X R173, RZ, RZ, R193, P2 ;  /* 0x000000ffffad7224 */ /* 0x000fe200010e06c1 */
[----:B------:R-:W-:Y:S02]  /*22af0*/  LOP3.LUT R140, R143, R16, RZ, 0x3c, !PT ;  /* 0x000000108f8c7212 */ /* 0x000fe400078e3cff */
[----:B------:R-:W-:Y:S02]  /*22b00*/  MOV R182, R162 ;  /* 0x000000a200b67202 */ /* 0x000fe40000000f00 */
[----:B------:R-:W-:-:S02]  /*22b10*/  MOV R20, R150 ;  /* 0x0000009600147202 */ /* 0x000fc40000000f00 */
[C---:B------:R-:W-:Y:S02]  /*22b20*/  IADD3 R175, P1, R192.reuse, 0x3000, RZ ;  /* 0x00003000c0af7810 */ /* 0x040fe40007f3e0ff */
[C---:B------:R-:W-:Y:S02]  /*22b30*/  IADD3 R171, P5, R192.reuse, 0x5000, RZ ;  /* 0x00005000c0ab7810 */ /* 0x040fe40007fbe0ff */
[C---:B------:R-:W-:Y:S02]  /*22b40*/  IADD3 R169, P4, R192.reuse, 0x6000, RZ ;  /* 0x00006000c0a97810 */ /* 0x040fe40007f9e0ff */
[C---:B------:R-:W-:Y:S02]  /*22b50*/  IADD3 R167, P3, R192.reuse, 0x7000, RZ ;  /* 0x00007000c0a77810 */ /* 0x040fe40007f7e0ff */
[C---:B------:R-:W-:Y:S02]  /*22b60*/  IADD3 R163, P6, R192.reuse, 0x9000, RZ ;  /* 0x00009000c0a37810 */ /* 0x040fe40007fde0ff */
[----:B------:R-:W-:-:S02]  /*22b70*/  IADD3 R151, P2, R192, 0xb000, RZ ;  /* 0x0000b000c0977810 */ /* 0x000fc40007f5e0ff */
[----:B--2---:R-:W-:Y:S02]  /*22b80*/  F2FP.F16.F32.PACK_AB R144, R145, R144 ;  /* 0x000000909190723e */ /* 0x004fe400000000ff */
[----:B------:R-:W-:Y:S02]  /*22b90*/  MOV R208, R208 ;  /* 0x000000d000d07202 */ /* 0x000fe40000000f00 */
[----:B------:R-:W-:Y:S02]  /*22ba0*/  F2FP.F16.F32.PACK_AB R145, R147, R146 ;  /* 0x000000929391723e */ /* 0x000fe400000000ff */
[----:B---3--:R-:W-:Y:S02]  /*22bb0*/  F2FP.F16.F32.PACK_AB R132, R133, R132 ;  /* 0x000000848584723e */ /* 0x008fe400000000ff */
[----:B------:R-:W-:Y:S02]  /*22bc0*/  MOV R209, R140 ;  /* 0x0000008c00d17202 */ /* 0x000fe40000000f00 */
[----:B----4-:R-:W-:-:S02]  /*22bd0*/  F2FP.F16.F32.PACK_AB R146, R137, R136 ;  /* 0x000000888992723e */ /* 0x010fc400000000ff */
[----:B------:R-:W-:Y:S01]  /*22be0*/  F2FP.F16.F32.PACK_AB R147, R139, R138 ;  /* 0x0000008a8b93723e */ /* 0x000fe200000000ff */
[----:B------:R-:W-:Y:S01]  /*22bf0*/  BAR.SYNC.DEFER_BLOCKING 0x1, 0x100 ;  /* 0x0044000000007b1d */ /* 0x000fe20000010000 */
[----:B------:R-:W-:Y:S02]  /*22c00*/  F2FP.F16.F32.PACK_AB R133, R135, R134 ;  /* 0x000000868785723e */ /* 0x000fe400000000ff */
[----:B-----5:R-:W-:Y:S02]  /*22c10*/  F2FP.F16.F32.PACK_AB R124, R125, R124 ;  /* 0x0000007c7d7c723e */ /* 0x020fe400000000ff */
[----:B------:R-:W-:Y:S02]  /*22c20*/  LOP3.LUT R174, R175, 0x380, RZ, 0xc0, !PT ;  /* 0x00000380afae7812 */ /* 0x000fe400078ec0ff */
[----:B------:R-:W-:Y:S02]  /*22c30*/  LOP3.LUT R170, R171, 0x380, RZ, 0xc0, !PT ;  /* 0x00000380abaa7812 */ /* 0x000fe400078ec0ff */
[----:B------:R-:W-:-:S02]  /*22c40*/  LOP3.LUT R168, R169, 0x380, RZ, 0xc0, !PT ;  /* 0x00000380a9a87812 */ /* 0x000fc400078ec0ff */
[----:B------:R-:W-:Y:S02]  /*22c50*/  LOP3.LUT R166, R167, 0x380, RZ, 0xc0, !PT ;  /* 0x00000380a7a67812 */ /* 0x000fe400078ec0ff */
[----:B------:R-:W-:Y:S02]  /*22c60*/  F2FP.F16.F32.PACK_AB R134, R129, R128 ;  /* 0x000000808186723e */ /* 0x000fe400000000ff */
[----:B------:R-:W-:Y:S02]  /*22c70*/  F2FP.F16.F32.PACK_AB R135, R131, R130 ;  /* 0x000000828387723e */ /* 0x000fe400000000ff */
[----:B------:R-:W-:Y:S02]  /*22c80*/  F2FP.F16.F32.PACK_AB R125, R127, R126 ;  /* 0x0000007e7f7d723e */ /* 0x000fe400000000ff */
[----:B------:R-:W-:Y:S02]  /*22c90*/  F2FP.F16.F32.PACK_AB R116, R117, R116 ;  /* 0x000000747574723e */ /* 0x000fe400000000ff */
[----:B------:R-:W-:-:S02]  /*22ca0*/  LOP3.LUT R162, R163, 0x380, RZ, 0xc0, !PT ;  /* 0x00000380a3a27812 */ /* 0x000fc400078ec0ff */
[----:B------:R-:W-:Y:S02]  /*22cb0*/  LOP3.LUT R150, R151, 0x380, RZ, 0xc0, !PT ;  /* 0x0000038097967812 */ /* 0x000fe400078ec0ff */
        /* <DEDUP_REMOVED lines=8> */
[----:B------:R0:W-:Y:S01]  /*22d40*/  STSM.16.M88.4 [R209], R144 ;  /* 0x00000090d1007844 */ /* 0x0001e20000000200 */
[----:B------:R-:W-:Y:S02]  /*22d50*/  F2FP.F16.F32.PACK_AB R110, R105, R104 ;  /* 0x00000068696e723e */ /* 0x000fe400000000ff */
[----:B------:R-:W-:Y:S02]  /*22d60*/  F2FP.F16.F32.PACK_AB R111, R107, R106 ;  /* 0x0000006a6b6f723e */ /* 0x000fe400000000ff */
[----:B------:R-:W-:-:S02]  /*22d70*/  F2FP.F16.F32.PACK_AB R101, R103, R102 ;  /* 0x000000666765723e */ /* 0x000fc400000000ff */
[----:B------:R-:W-:Y:S01]  /*22d80*/  F2FP.F16.F32.PACK_AB R92, R93, R92 ;  /* 0x0000005c5d5c723e */ /* 0x000fe200000000ff */
[----:B------:R0:W-:Y:S01]  /*22d90*/  STSM.16.M88.4 [R208], R132 ;  /* 0x00000084d0007844 */ /* 0x0001e20000000200 */
[----:B------:R-:W-:Y:S02]  /*22da0*/  SHF.R.U64 R174, R174, 0x3, RZ ;  /* 0x00000003aeae7819 */ /* 0x000fe400000012ff */
[----:B------:R-:W-:Y:S02]  /*22db0*/  SHF.R.U64 R170, R170, 0x3, RZ ;  /* 0x00000003aaaa7819 */ /* 0x000fe400000012ff */
[----:B------:R-:W-:Y:S02]  /*22dc0*/  SHF.R.U64 R168, R168, 0x3, RZ ;  /* 0x00000003a8a87819 */ /* 0x000fe400000012ff */
[----:B------:R-:W-:Y:S02]  /*22dd0*/  SHF.R.U64 R166, R166, 0x3, RZ ;  /* 0x00000003a6a67819 */ /* 0x000fe400000012ff */
[----:B------:R-:W-:-:S02]  /*22de0*/  F2FP.F16.F32.PACK_AB R102, R97, R96 ;  /* 0x000000606166723e */ /* 0x000fc400000000ff */
[----:B------:R-:W-:Y:S02]  /*22df0*/  F2FP.F16.F32.PACK_AB R103, R99, R98 ;  /* 0x000000626367723e */ /* 0x000fe400000000ff */
[----:B------:R-:W-:Y:S02]  /*22e00*/  F2FP.F16.F32.PACK_AB R93, R95, R94 ;  /* 0x0000005e5f5d723e */ /* 0x000fe400000000ff */
[----:B------:R-:W-:Y:S01]  /*22e10*/  F2FP.F16.F32.PACK_AB R84, R85, R84 ;  /* 0x000000545554723e */ /* 0x000fe200000000ff */
[----:B------:R0:W-:Y:S01]  /*22e20*/  STSM.16.M88.4 [R183], R124 ;  /* 0x0000007cb7007844 */ /* 0x0001e20000000200 */
[----:B------:R-:W-:Y:S02]  /*22e30*/  SHF.R.U64 R162, R162, 0x3, RZ ;  /* 0x00000003a2a27819 */ /* 0x000fe400000012ff */
[----:B------:R-:W-:Y:S02]  /*22e40*/  SHF.R.U64 R150, R150, 0x3, RZ ;  /* 0x0000000396967819 */ /* 0x000fe400000012ff */
        /* <DEDUP_REMOVED lines=10> */
[----:B------:R-:W-:Y:S02]  /*22ef0*/  F2FP.F16.F32.PACK_AB R78, R73, R72 ;  /* 0x00000048494e723e */ /* 0x000fe400000000ff */
[----:B------:R-:W-:Y:S02]  /*22f00*/  F2FP.F16.F32.PACK_AB R79, R75, R74 ;  /* 0x0000004a4b4f723e */ /* 0x000fe400000000ff */
[----:B------:R-:W-:Y:S02]  /*22f10*/  F2FP.F16.F32.PACK_AB R69, R71, R70 ;  /* 0x000000464745723e */ /* 0x000fe400000000ff */
[----:B------:R-:W-:Y:S01]  /*22f20*/  F2FP.F16.F32.PACK_AB R60, R61, R60 ;  /* 0x0000003c3d3c723e */ /* 0x000fe200000000ff */
[----:B------:R0:W-:Y:S01]  /*22f30*/  STSM.16.M88.4 [R195], R100 ;  /* 0x00000064c3007844 */ /* 0x0001e20000000200 */
[----:B------:R-:W-:-:S02]  /*22f40*/  MOV R177, R160 ;  /* 0x000000a000b17202 */ /* 0x000fc40000000f00 */
        /* <DEDUP_REMOVED lines=8> */
[----:B------:R-:W-:Y:S02]  /*22fd0*/  F2FP.F16.F32.PACK_AB R70, R65, R64 ;  /* 0x000000404146723e */ /* 0x000fe400000000ff */
[----:B------:R-:W-:-:S02]  /*22fe0*/  F2FP.F16.F32.PACK_AB R71, R67, R66 ;  /* 0x000000424347723e */ /* 0x000fc400000000ff */
[----:B------:R-:W-:Y:S02]  /*22ff0*/  F2FP.F16.F32.PACK_AB R61, R63, R62 ;  /* 0x0000003e3f3d723e */ /* 0x000fe400000000ff */
[----:B------:R-:W-:Y:S01]  /*23000*/  F2FP.F16.F32.PACK_AB R52, R53, R52 ;  /* 0x000000343534723e */ /* 0x000fe200000000ff */
[----:B------:R0:W-:Y:S01]  /*23010*/  STSM.16.M88.4 [R184], R92 ;  /* 0x0000005cb8007844 */ /* 0x0001e20000000200 */
[----:B------:R-:W-:Y:S02]  /*23020*/  MOV R0, R148 ;  /* 0x0000009400007202 */ /* 0x000fe40000000f00 */
[----:B------:R-:W-:Y:S01]  /*23030*/  LOP3.LUT R162, R162, R163, RZ, 0x3c, !PT ;  /* 0x000000a3a2a27212 */ /* 0x000fe200078e3cff */
[----:B------:R-:W-:Y:S01]  /*23040*/  IMAD.X R163, RZ, RZ, R193, P6 ;  /* 0x000000ffffa37224 */ /* 0x000fe200030e06c1 */
[----:B------:R-:W-:Y:S02]  /*23050*/  LOP3.LUT R150, R150, R151, RZ, 0x3c, !PT ;  /* 0x0000009796967212 */ /* 0x000fe400078e3cff */
[----:B------:R-:W-:-:S02]  /*23060*/  F2FP.F16.F32.PACK_AB R62, R57, R56 ;  /* 0x00000038393e723e */ /* 0x000fc400000000ff */
[----:B------:R-:W-:Y:S02]  /*23070*/  F2FP.F16.F32.PACK_AB R63, R59, R58 ;  /* 0x0000003a3b3f723e */ /* 0x000fe400000000ff */
[----:B------:R-:W-:Y:S02]  /*23080*/  F2FP.F16.F32.PACK_AB R53, R55, R54 ;  /* 0x000000363735723e */ /* 0x000fe400000000ff */
[----:B------:R-:W-:Y:S01]  /*23090*/  F2FP.F16.F32.PACK_AB R44, R45, R44 ;  /* 0x0000002c2d2c723e */ /* 0x000fe200000000ff */
[----:B------:R0:W-:Y:S01]  /*230a0*/  STSM.16.M88.4 [R6], R84 ;  /* 0x0000005406007844 */ /* 0x0001e20000000200 */
[C---:B------:R-:W-:Y:S02]  /*230b0*/  IADD3 R161, P1, R192.reuse, 0xa000, RZ ;  /* 0x0000a000c0a17810 */ /* 0x040fe40007f3e0ff */
[C---:B------:R-:W-:Y:S02]  /*230c0*/  IADD3 R151, P5, R192.reuse, 0xc000, RZ ;  /* 0x0000c000c0977810 */ /* 0x040fe40007fbe0ff */
[----:B------:R-:W-:-:S02]  /*230d0*/  IADD3 R149, P4, R192, 0xd000, RZ ;  /* 0x0000d000c0957810 */ /* 0x000fc40007f9e0ff */
[C---:B------:R-:W-:Y:S02]  /*230e0*/  IADD3 R210, P3, R192.reuse, 0xe000, RZ ;  /* 0x0000e000c0d27810 */ /* 0x040fe40007f7e0ff */
[----:B------:R-:W-:Y:S02]  /*230f0*/  F2FP.F16.F32.PACK_AB R54, R49, R48 ;  /* 0x000000303136723e */ /* 0x000fe400000000ff */
[----:B------:R-:W-:Y:S02]  /*23100*/  F2FP.F16.F32.PACK_AB R55, R51, R50 ;  /* 0x000000323337723e */ /* 0x000fe400000000ff */
[----:B------:R-:W-:Y:S02]  /*23110*/  F2FP.F16.F32.PACK_AB R45, R47, R46 ;  /* 0x0000002e2f2d723e */ /* 0x000fe400000000ff */
[----:B------:R-:W-:Y:S01]  /*23120*/  F2FP.F16.F32.PACK_AB R36, R37, R36 ;  /* 0x000000242524723e */ /* 0x000fe200000000ff */
[----:B------:R0:W-:Y:S01]  /*23130*/  STSM.16.M88.4 [R182], R76 ;  /* 0x0000004cb6007844 */ /* 0x0001e20000000200 */
[----:B------:R-:W-:-:S02]  /*23140*/  IADD3 R137, P6, R192, 0xf000, RZ ;  /* 0x0000f000c0897810 */ /* 0x000fc40007fde0ff */
[----:B------:R-:W-:Y:S02]  /*23150*/  F2FP.F16.F32.PACK_AB R46, R41, R40 ;  /* 0x00000028292e723e */ /* 0x000fe400000000ff */
[----:B------:R-:W-:Y:S02]  /*23160*/  F2FP.F16.F32.PACK_AB R47, R43, R42 ;  /* 0x0000002a2b2f723e */ /* 0x000fe400000000ff */
[----:B------:R-:W-:Y:S02]  /*23170*/  F2FP.F16.F32.PACK_AB R37, R39, R38 ;  /* 0x000000262725723e */ /* 0x000fe400000000ff */
[----:B------:R-:W-:Y:S01]  /*23180*/  F2FP.F16.F32.PACK_AB R28, R29, R28 ;  /* 0x0000001c1d1c723e */ /* 0x000fe200000000ff */
[----:B------:R0:W-:Y:S01]  /*23190*/  STSM.16.M88.4 [R177], R68 ;  /* 0x00000044b1007844 */ /* 0x0001e20000000200 */
[----:B------:R-:W-:Y:S02]  /*231a0*/  F2FP.F16.F32.PACK_AB R38, R33, R32 ;  /* 0x000000202126723e */ /* 0x000fe400000000ff */
[----:B------:R-:W-:-:S02]  /*231b0*/  F2FP.F16.F32.PACK_AB R39, R35, R34 ;  /* 0x000000222327723e */ /* 0x000fc400000000ff */
[----:B------:R-:W-:Y:S02]  /*231c0*/  F2FP.F16.F32.PACK_AB R29, R31, R30 ;  /* 0x0000001e1f1d723e */ /* 0x000fe400000000ff */
[----:B------:R-:W-:Y:S01]  /*231d0*/  F2FP.F16.F32.PACK_AB R12, R13, R12 ;  /* 0x0000000c0d0c723e */ /* 0x000fe200000000ff */
[----:B------:R0:W-:Y:S01]  /*231e0*/  STSM.16.M88.4 [R21], R60 ;  /* 0x0000003c15007844 */ /* 0x0001e20000000200 */
[----:B------:R-:W-:Y:S02]  /*231f0*/  F2FP.F16.F32.PACK_AB R30, R25, R24 ;  /* 0x00000018191e723e */ /* 0x000fe400000000ff */
[----:B------:R-:W-:Y:S02]  /*23200*/  F2FP.F16.F32.PACK_AB R31, R27, R26 ;  /* 0x0000001a1b1f723e */ /* 0x000fe400000000ff */
[----:B------:R-:W-:Y:S01]  /*23210*/  F2FP.F16.F32.PACK_AB R13, R15, R14 ;  /* 0x0000000e0f0d723e */ /* 0x000fe200000000ff */
[----:B------:R0:W-:Y:S01]  /*23220*/  STSM.16.M88.4 [R20], R52 ;  /* 0x0000003414007844 */ /* 0x0001e20000000200 */
[----:B------:R-:W-:-:S02]  /*23230*/  LOP3.LUT R160, R161, 0x380, RZ, 0xc0, !PT ;  /* 0x00000380a1a07812 */ /* 0x000fc400078ec0ff */
[----:B------:R-:W-:Y:S02]  /*23240*/  LOP3.LUT R148, R151, 0x380, RZ, 0xc0, !PT ;  /* 0x0000038097947812 */ /* 0x000fe400078ec0ff */
[----:B------:R-:W-:Y:S02]  /*23250*/  LOP3.LUT R142, R149, 0x380, RZ, 0xc0, !PT ;  /* 0x00000380958e7812 */ /* 0x000fe400078ec0ff */
[----:B------:R-:W-:Y:S02]  /*23260*/  LOP3.LUT R143, R210, 0x380, RZ, 0xc0, !PT ;  /* 0x00000380d28f7812 */ /* 0x000fe400078ec0ff */
[----:B------:R-:W-:Y:S02]  /*23270*/  LOP3.LUT R129, R192, 0x380, RZ, 0xc0, !PT ;  /* 0x00000380c0817812 */ /* 0x000fe400078ec0ff */
[----:B------:R-:W-:Y:S02]  /*23280*/  F2FP.F16.F32.PACK_AB R14, R9, R8 ;  /* 0x00000008090e723e */ /* 0x000fe400000000ff */
[----:B------:R-:W-:Y:S01]  /*23290*/  F2FP.F16.F32.PACK_AB R15, R11, R10 ;  /* 0x0000000a0b0f723e */ /* 0x000fe200000000ff */
[----:B------:R0:W-:Y:S01]  /*232a0*/  STSM.16.M88.4 [R0], R44 ;  /* 0x0000002c00007844 */ /* 0x0001e20000000200 */
[----:B------:R-:W-:-:S02]  /*232b0*/  LOP3.LUT R130, R137, 0x380, RZ, 0xc0, !PT ;  /* 0x0000038089827812 */ /* 0x000fc400078ec0ff */
[----:B------:R-:W-:Y:S01]  /*232c0*/  SHF.R.U64 R160, R160, 0x3, RZ ;  /* 0x00000003a0a07819 */ /* 0x000fe200000012ff */
[----:B------:R0:W-:Y:S01]  /*232d0*/  STSM.16.M88.4 [R5], R36 ;  /* 0x0000002405007844 */ /* 0x0001e20000000200 */
[----:B------:R-:W-:Y:S02]  /*232e0*/  SHF.R.U64 R148, R148, 0x3, RZ ;  /* 0x0000000394947819 */ /* 0x000fe400000012ff */
[----:B------:R-:W-:Y:S01]  /*232f0*/  SHF.R.U64 R142, R142, 0x3, RZ ;  /* 0x000000038e8e7819 */ /* 0x000fe200000012ff */
[----:B------:R0:W-:Y:S01]  /*23300*/  STSM.16.M88.4 [R4], R28 ;  /* 0x0000001c04007844 */ /* 0x0001e20000000200 */
[----:B------:R-:W-:Y:S02]  /*23310*/  SHF.R.U64 R143, R143, 0x3, RZ ;  /* 0x000000038f8f7819 */ /* 0x000fe400000012ff */
[----:B------:R-:W-:Y:S01]  /*23320*/  SHF.R.U64 R129, R129, 0x3, RZ ;  /* 0x0000000381817819 */ /* 0x000fe200000012ff */
[----:B------:R0:W-:Y:S01]  /*23330*/  STSM.16.M88.4 [R3], R12 ;  /* 0x0000000c03007844 */ /* 0x0001e20000000200 */
[----:B------:R-:W-:Y:S01]  /*23340*/  SHF.R.U64 R130, R130, 0x3, RZ ;  /* 0x0000000382827819 */ /* 0x000fe200000012ff */
[----:B------:R-:W-:-:S02]  /*23350*/  USHF.R.S32.HI UR12, URZ, 0x1f, UR60 ;  /* 0x0000001f3f0c7899 */ /* 0x000fc4000801143c */
[----:B------:R-:W-:Y:S01]  /*23360*/  USHF.R.S32.HI UR13, URZ, 0x1f, UR58 ;  /* 0x0000001f3f0d7899 */ /* 0x000fe2000801143a */
        /* <DEDUP_REMOVED lines=11> */
[----:B------:R-:W-:-:S02]  /*23420*/  IMAD.X R131, RZ, RZ, R193, P6 ;  /* 0x000000ffff837224 */ /* 0x000fc400030e06c1 */
[----:B------:R-:W-:Y:S01]  /*23430*/  IMAD.MOV.U32 R129, RZ, RZ, R193 ;  /* 0x000000ffff817224 */ /* 0x000fe200078e00c1 */
[----:B------:R-:W-:Y:S06]  /*23440*/  BAR.SYNC.DEFER_BLOCKING 0x1, 0x100 ;  /* 0x0044000000007b1d */ /* 0x000fec0000010000 */
[----:B0-----:R-:W-:Y:S05]  /*23450*/  @P0 BRA `(.L_x_2031) ;  /* 0x0000000000c80947 */ /* 0x001fea0003800000 */
[----:B------:R-:W0:Y:S01]  /*23460*/  LDC R8, c[0x0][0xce8] ;  /* 0x00033a00ff087b82 */ /* 0x000e220000000800 */
[----:B------:R-:W-:Y:S01]  /*23470*/  IMAD.MOV R3, RZ, RZ, -R205 ;  /* 0x000000ffff037224 */ /* 0x000fe200078e0acd */
[----:B------:R-:W-:Y:S01]  /*23480*/  ULDC UR5, c[0x0][0xb88] ;  /* 0x0002e20000057ab9 */ /* 0x000fe20000000800 */
[----:B------:R-:W-:Y:S01]  /*23490*/  IMAD.U32 R13, RZ, RZ, UR59 ;  /* 0x0000003bff0d7e24 */ /* 0x000fe2000f8e00ff */
[----:B------:R-:W-:Y:S01]  /*234a0*/  ULDC.64 UR8, c[0x0][0xc90] ;  /* 0x0003240000087ab9 */ /* 0x000fe20000000a00 */
[----:B------:R-:W-:Y:S01]  /*234b0*/  IMAD.U32 R5, RZ, RZ, UR59 ;  /* 0x0000003bff057e24 */ /* 0x000fe2000f8e00ff */
[----:B------:R-:W-:Y:S01]  /*234c0*/  ISETP.NE.AND P0, PT, R226, R3, PT ;  /* 0x00000003e200720c */ /* 0x000fe20003f05270 */
[----:B------:R-:W-:Y:S01]  /*234d0*/  IMAD R13, R13, 0x40, R22 ;  /* 0x000000400d0d7824 */ /* 0x000fe200078e0216 */
[----:B------:R-:W-:Y:S01]  /*234e0*/  ULDC.64 UR10, c[0x0][0xc98] ;  /* 0x00032600000a7ab9 */ /* 0x000fe20000000a00 */
[----:B0-----:R-:W-:-:S05]  /*234f0*/  IMAD R6, R8, UR5, RZ ;  /* 0x0000000508067c24 */ /* 0x001fca000f8e02ff */
[----:B------:R-:W-:-:S13]  /*23500*/  ISETP.GE.OR P1, PT, R13, R6, P0 ;  /* 0x000000060d00720c */ /* 0x000fda0000726670 */
[----:B------:R-:W2:Y:S01]  /*23510*/  @!P1 LDL R11, [R1+0x400] ;  /* 0x00040000010b9983 */ /* 0x000ea20000100800 */
[----:B------:R-:W-:Y:S01]  /*23520*/  ISETP.NE.AND P2, PT, R8, 0x1, PT ;  /* 0x000000010800780c */ /* 0x000fe20003f45270 */
[----:B------:R-:W-:Y:S01]  /*23530*/  IMAD R5, R5, 0x40, R228 ;  /* 0x0000004005057824 */ /* 0x000fe200078e02e4 */
[----:B------:R-:W-:Y:S02]  /*23540*/  UIMAD UR5, UR12, UR8, URZ ;  /* 0x000000080c0572a4 */ /* 0x000fe4000f8e023f */
[----:B------:R-:W-:Y:S01]  /*23550*/  UIMAD.WIDE.U32 UR6, UR60, UR8, URZ ;  /* 0x000000083c0672a5 */ /* 0x000fe2000f8e003f */
[----:B------:R-:W-:Y:S01]  /*23560*/  IMAD.MOV.U32 R4, RZ, RZ, R5 ;  /* 0x000000ffff047224 */ /* 0x000fe200078e0005 */
[----:B------:R-:W-:Y:S02]  /*23570*/  UIMAD UR5, UR60, UR9, UR5 ;  /* 0x000000093c0572a4 */ /* 0x000fe4000f8e0205 */
[----:B------:R-:W-:Y:S02]  /*23580*/  UIMAD UR8, UR13, UR10, URZ ;  /* 0x0000000a0d0872a4 */ /* 0x000fe4000f8e023f */
[----:B------:R-:W-:-:S02]  /*23590*/  UIADD3 UR7, UR7, UR5, URZ ;  /* 0x0000000507077290 */ /* 0x000fc4000fffe03f */
[----:B------:R-:W-:Y:S01]  /*235a0*/  UIMAD UR8, UR58, UR11, UR8 ;  /* 0x0000000b3a0872a4 */ /* 0x000fe2000f8e0208 */
[----:B------:R-:W0:Y:S01]  /*235b0*/  @P2 LDC R0, c[0x0][0xcec] ;  /* 0x00033b00ff002b82 */ /* 0x000e220000000800 */
[----:B------:R-:W-:-:S07]  /*235c0*/  UIMAD.WIDE.U32 UR6, UR58, UR10, UR6 ;  /* 0x0000000a3a0672a5 */ /* 0x000fce000f8e0006 */
[----:B------:R-:W1:Y:S01]  /*235d0*/  @P2 LDC R3, c[0x0][0xcf0] ;  /* 0x00033c00ff032b82 */ /* 0x000e620000000800 */
[----:B0-----:R-:W-:-:S05]  /*235e0*/  @P2 IMAD.HI.U32 R0, R5, R0, RZ ;  /* 0x0000000005002227 */ /* 0x001fca00078e00ff */
[----:B-1----:R-:W-:-:S05]  /*235f0*/  @P2 SHF.R.U32.HI R4, RZ, R3, R0 ;  /* 0x00000003ff042219 */ /* 0x002fca0000011600 */
        /* <DEDUP_REMOVED lines=14> */
[----:B------:R-:W-:Y:S01]  /*236e0*/  SHFL.IDX PT, R8, R0, RZ, 0x1c1f ;  /* 0x001c1fff00087589 */ /* 0x000fe200000e0000 */
[----:B------:R-:W-:Y:S01]  /*236f0*/  LEA.HI.X R10, R4, UR7, R3, 0x2, P2 ;  /* 0x00000007040a7c11 */ /* 0x000fe200090f1403 */
[----:B------:R-:W-:-:S04]  /*23700*/  VIADD R3, R13, 0x8 ;  /* 0x000000080d037836 */ /* 0x000fc80000000000 */
[----:B------:R-:W2:Y:S01]  /*23710*/  SHFL.IDX PT, R9, R10, RZ, 0x1c1f ;  /* 0x001c1fff0a097589 */ /* 0x000ea200000e0000 */
[----:B------:R-:W-:-:S03]  /*23720*/  ISETP.GE.OR P0, PT, R3, R6, P0 ;  /* 0x000000060300720c */ /* 0x000fc60000706670 */
[----:B--2---:R-:W-:Y:S10]  /*23730*/  @!P1 ST.E desc[UR36][R8.64], R11 ;  /* 0x0000000b08009985 */ /* 0x004ff4000c101924 */
[----:B------:R-:W2:Y:S04]  /*23740*/  @!P0 LDL R3, [R1+0x404] ;  /* 0x0004040001038983 */ /* 0x000ea80000100800 */
[----:B------:R-:W-:Y:S04]  /*23750*/  SHFL.IDX PT, R4, R0, 0x1, 0x1c1f ;  /* 0x003c1f0000047f89 */ /* 0x000fe800000e0000 */
[----:B------:R-:W2:Y:S04]  /*23760*/  SHFL.IDX PT, R5, R10, 0x1, 0x1c1f ;  /* 0x003c1f000a057f89 */ /* 0x000ea800000e0000 */
[----:B--2---:R0:W-:Y:S02]  /*23770*/  @!P0 ST.E desc[UR36][R4.64], R3 ;  /* 0x0000000304008985 */ /* 0x0041e4000c101924 */
.L_x_2031:
[----:B------:R-:W1:Y:S01]  /*23780*/  LDC R74, c[0x0][0xce8] ;  /* 0x00033a00ff4a7b82 */ /* 0x000e620000000800 */
[----:B------:R-:W-:Y:S01]  /*23790*/  ULDC UR10, c[0x0][0xbc8] ;  /* 0x0002f200000a7ab9 */ /* 0x000fe20000000800 */
[----:B------:R-:W-:Y:S01]  /*237a0*/  IMAD R0, R198, 0x20, R159 ;  /* 0x00000020c6007824 */ /* 0x000fe200078e029f */
[----:B------:R-:W-:Y:S01]  /*237b0*/  ISETP.GE.AND P1, PT, R154, UR10, PT ;  /* 0x0000000a9a007c0c */ /* 0x000fe2000bf26270 */
[----:B0-----:R-:W-:Y:S01]  /*237c0*/  IMAD.U32 R5, RZ, RZ, UR59 ;  /* 0x0000003bff057e24 */ /* 0x001fe2000f8e00ff */
[----:B------:R-:W-:Y:S01]  /*237d0*/  ULDC.64 UR8, c[0x0][0xbe8] ;  /* 0x0002fa0000087ab9 */ /* 0x000fe20000000a00 */
[----:B------:R0:W5:Y:S04]  /*237e0*/  LD.E.128 R8, desc[UR36][R128.64] ;  /* 0x0000002480087980 */ /* 0x000168000c101d00 */
[----:B------:R-:W5:Y:S04]  /*237f0*/  LD.E.128 R180, desc[UR36][R180.64] ;  /* 0x00000024b4b47980 */ /* 0x000f68000c101d00 */
[----:B------:R0:W5:Y:S04]  /*23800*/  LD.E.128 R12, desc[UR36][R178.64] ;  /* 0x00000024b20c7980 */ /* 0x000168000c101d00 */
[----:B------:R0:W5:Y:S04]  /*23810*/  LD.E.128 R24, desc[UR36][R174.64] ;  /* 0x00000024ae187980 */ /* 0x000168000c101d00 */
[----:B------:R0:W5:Y:S01]  /*23820*/  LD.E.128 R28, desc[UR36][R172.64] ;  /* 0x00000024ac1c7980 */ /* 0x000162000c101d00 */
[----:B-1----:R-:W-:-:S02]  /*23830*/  ISETP.NE.AND P3, PT, R74, 0x1, PT ;  /* 0x000000014a00780c */ /* 0x002fc40003f65270 */
[----:B------:R-:W-:Y:S01]  /*23840*/  SEL R4, RZ, 0xffffffff, P1 ;  /* 0xffffffffff047807 */ /* 0x000fe20000800000 */
[----:B------:R0:W5:Y:S01]  /*23850*/  LD.E.128 R32, desc[UR36][R170.64] ;  /* 0x00000024aa207980 */ /* 0x000162000c101d00 */
[----:B------:R-:W-:Y:S02]  /*23860*/  ISETP.GE.AND P0, PT, R155, UR10, PT ;  /* 0x0000000a9b007c0c */ /* 0x000fe4000bf06270 */
[----:B------:R-:W-:Y:S01]  /*23870*/  ISETP.GE.AND P2, PT, R156, UR10, PT ;  /* 0x0000000a9c007c0c */ /* 0x000fe2000bf46270 */
[----:B------:R-:W-:Y:S01]  /*23880*/  IMAD R72, R5, 0x40, R0 ;  /* 0x0000004005487824 */ /* 0x000fe200078e0200 */
[----:B------:R-:W-:Y:S01]  /*23890*/  UIMAD UR5, UR12, UR8, URZ ;  /* 0x000000080c0572a4 */ /* 0x000fe2000f8e023f */
[----:B------:R0:W5:Y:S04]  /*238a0*/  LD.E.128 R36, desc[UR36][R168.64] ;  /* 0x00000024a8247980 */ /* 0x000168000c101d00 */
[----:B------:R-:W1:Y:S01]  /*238b0*/  @P3 LDC R21, c[0x0][0xcec] ;  /* 0x00033b00ff153b82 */ /* 0x000e620000000800 */
[----:B------:R-:W-:Y:S01]  /*238c0*/  UIMAD.WIDE.U32 UR6, UR60, UR8, URZ ;  /* 0x000000083c0672a5 */ /* 0x000fe2000f8e003f */
[----:B------:R0:W5:Y:S04]  /*238d0*/  LD.E.128 R40, desc[UR36][R166.64] ;  /* 0x00000024a6287980 */ /* 0x000168000c101d00 */
[----:B------:R0:W5:Y:S02]  /*238e0*/  LD.E.128 R44, desc[UR36][R164.64] ;  /* 0x00000024a42c7980 */ /* 0x000164000c101d00 */
[----:B------:R-:W2:Y:S01]  /*238f0*/  @P3 LDC R73, c[0x0][0xcf0] ;  /* 0x00033c00ff493b82 */ /* 0x000ea20000000800 */
[----:B------:R-:W-:Y:S01]  /*23900*/  ISETP.GE.AND P1, PT, R153, UR10, PT ;  /* 0x0000000a99007c0c */ /* 0x000fe2000bf26270 */
[----:B------:R-:W-:Y:S01]  /*23910*/  IMAD.SHL.U32 R6, R4, 0x2, RZ ;  /* 0x0000000204067824 */ /* 0x000fe200078e00ff */
[----:B------:R-:W-:Y:S01]  /*23920*/  SEL R4, RZ, 0xffffffff, P0 ;  /* 0xffffffffff047807 */ /* 0x000fe20000000000 */
[----:B------:R0:W5:Y:S01]  /*23930*/  LD.E.128 R48, desc[UR36][R162.64] ;  /* 0x00000024a2307980 */ /* 0x000162000c101d00 */
[----:B------:R-:W-:-:S02]  /*23940*/  SEL R0, RZ, 0xffffffff, P1 ;  /* 0xffffffffff007807 */ /* 0x000fc40000800000 */
[----:B------:R-:W-:Y:S01]  /*23950*/  SEL R3, RZ, 0x1, P2 ;  /* 0x00000001ff037807 */ /* 0x000fe20001000000 */
[----:B------:R-:W-:Y:S01]  /*23960*/  UIMAD UR5, UR60, UR9, UR5 ;  /* 0x000000093c0572a4 */ /* 0x000fe2000f8e0205 */
[----:B------:R-:W-:Y:S01]  /*23970*/  IMAD.SHL.U32 R4, R4, 0x4, RZ ;  /* 0x0000000404047824 */ /* 0x000fe200078e00ff */
[----:B------:R-:W-:Y:S01]  /*23980*/  ISETP.GE.AND P0, PT, R152, UR10, PT ;  /* 0x0000000a98007c0c */ /* 0x000fe2000bf06270 */
[----:B------:R-:W-:Y:S01]  /*23990*/  IMAD.SHL.U32 R75, R0, 0x8, RZ ;  /* 0x00000008004b7824 */ /* 0x000fe200078e00ff */
[----:B------:R-:W-:Y:S01]  /*239a0*/  LOP3.LUT R3, R6, 0x2, R3, 0xe2, !PT ;  /* 0x0000000206037812 */ /* 0x000fe200078ee203 */
[----:B------:R-:W-:Y:S01]  /*239b0*/  ULDC.64 UR8, c[0x0][0xbf0] ;  /* 0x0002fc0000087ab9 */ /* 0x000fe20000000a00 */
[----:B------:R-:W-:Y:S01]  /*239c0*/  UIADD3 UR7, UR7, UR5, URZ ;  /* 0x0000000507077290 */ /* 0x000fe2000fffe03f */
[----:B------:R0:W5:Y:S01]  /*239d0*/  LD.E.128 R52, desc[UR36][R160.64] ;  /* 0x00000024a0347980 */ /* 0x000162000c101d00 */
[----:B-1----:R-:W-:Y:S01]  /*239e0*/  @P3 IMAD.HI.U32 R0, R72, R21, RZ ;  /* 0x0000001548003227 */ /* 0x002fe200078e00ff */
[----:B------:R-:W-:Y:S01]  /*239f0*/  UIMAD UR5, UR13, UR8, URZ ;  /* 0x000000080d0572a4 */ /* 0x000fe2000f8e023f */
[----:B------:R-:W-:Y:S01]  /*23a00*/  SEL R5, RZ, 0xffffffff, P0 ;  /* 0xffffffffff057807 */ /* 0x000fe20000000000 */
[----:B------:R0:W5:Y:S01]  /*23a10*/  LD.E.128 R56, desc[UR36][R150.64] ;  /* 0x0000002496387980 */ /* 0x000162000c101d00 */
[----:B------:R-:W-:Y:S01]  /*23a20*/  LOP3.LUT R4, R4, 0x4, R3, 0xe2, !PT ;  /* 0x0000000404047812 */ /* 0x000fe200078ee203 */
[----:B------:R-:W-:Y:S01]  /*23a30*/  IMAD.MOV.U32 R3, RZ, RZ, R72 ;  /* 0x000000ffff037224 */ /* 0x000fe200078e0048 */
[----:B------:R-:W-:Y:S01]  /*23a40*/  UIMAD UR5, UR58, UR9, UR5 ;  /* 0x000000093a0572a4 */ /* 0x000fe2000f8e0205 */
[----:B------:R0:W5:Y:S01]  /*23a50*/  LD.E.128 R60, desc[UR36][R148.64] ;  /* 0x00000024943c7980 */ /* 0x000162000c101d00 */
[----:B--2---:R-:W-:Y:S01]  /*23a60*/  @P3 SHF.R.U32.HI R3, RZ, R73, R0 ;  /* 0x00000049ff033219 */ /* 0x004fe20000011600 */
[----:B------:R-:W-:Y:S01]  /*23a70*/  UIMAD.WIDE.U32 UR6, UR58, UR8, UR6 ;  /* 0x000000083a0672a5 */ /* 0x000fe2000f8e0006 */
[----:B------:R-:W-:Y:S01]  /*23a80*/  IMAD.SHL.U32 R5, R5, 0x10, RZ ;  /* 0x0000001005057824 */ /* 0x000fe200078e00ff */
[----:B------:R-:W-:Y:S01]  /*23a90*/  LOP3.LUT R4, R75, 0x8, R4, 0xe2, !PT ;  /* 0x000000084b047812 */ /* 0x000fe200078ee204 */
[----:B------:R0:W5:Y:S01]  /*23aa0*/  LD.E.128 R64, desc[UR36][R142.64] ;  /* 0x000000248e407980 */ /* 0x000162000c101d00 */
[----:B------:R-:W-:Y:S01]  /*23ab0*/  ISETP.GE.AND P0, PT, R19, UR10, PT ;  /* 0x0000000a13007c0c */ /* 0x000fe2000bf06270 */
[----:B------:R-:W-:Y:S01]  /*23ac0*/  UIADD3 UR5, UR7, UR5, URZ ;  /* 0x0000000507057290 */ /* 0x000fe2000fffe03f */
[--C-:B------:R-:W-:Y:S01]  /*23ad0*/  IMAD.MOV R21, RZ, RZ, -R3.reuse ;  /* 0x000000ffff157224 */ /* 0x100fe200078e0a03 */
[----:B------:R-:W-:Y:S01]  /*23ae0*/  SHF.R.S32.HI R20, RZ, 0x1f, R3 ;  /* 0x0000001fff147819 */ /* 0x000fe20000011403 */
[----:B------:R0:W5:Y:S01]  /*23af0*/  LD.E.128 R68, desc[UR36][R140.64] ;  /* 0x000000248c447980 */ /* 0x000162000c101d00 */
[----:B------:R-:W-:Y:S01]  /*23b00*/  LOP3.LUT R0, R5, 0x10, R4, 0xe2, !PT ;  /* 0x0000001005007812 */ /* 0x000fe200078ee204 */
[----:B------:R-:W-:Y:S01]  /*23b10*/  IMAD.U32 R4, RZ, RZ, UR6 ;  /* 0x00000006ff047e24 */ /* 0x000fe2000f8e00ff */
[----:B------:R-:W-:Y:S01]  /*23b20*/  SEL R6, RZ, 0xffffffff, P0 ;  /* 0xffffffffff067807 */ /* 0x000fe20000000000 */
[----:B------:R-:W-:Y:S01]  /*23b30*/  IMAD.U32 R5, RZ, RZ, UR7 ;  /* 0x00000007ff057e24 */ /* 0x000fe2000f8e00ff */
[----:B------:R-:W-:Y:S01]  /*23b40*/  ULDC.64 UR6, c[0x0][0xbe0] ;  /* 0x0002f80000067ab9 */ /* 0x000fe20000000a00 */
[----:B------:R-:W-:Y:S01]  /*23b50*/  IMAD R21, R74, R21, R72 ;  /* 0x000000154a157224 */ /* 0x000fe200078e0248 */
[----:B------:R-:W5:Y:S01]  /*23b60*/  LD.E.128 R128, desc[UR36][R130.64] ;  /* 0x0000002482807980 */ /* 0x000f62000c101d00 */
[----:B------:R-:W-:Y:S01]  /*23b70*/  IMAD.U32 R5, RZ, RZ, UR5 ;  /* 0x00000005ff057e24 */ /* 0x000fe2000f8e00ff */
[----:B------:R-:W-:Y:S01]  /*23b80*/  ISETP.GE.AND P0, PT, R158, UR10, PT ;  /* 0x0000000a9e007c0c */ /* 0x000fe2000bf06270 */
[----:B------:R-:W-:Y:S01]  /*23b90*/  IMAD R20, R20, UR6, RZ ;  /* 0x0000000614147c24 */ /* 0x000fe2000f8e02ff */
[----:B------:R-:W-:Y:S01]  /*23ba0*/  @!PT LDS RZ, [RZ] ;  /* 0x00000000fffff984 */ /* 0x000fe20000000800 */
[----:B------:R-:W-:Y:S01]  /*23bb0*/  @!PT LDS RZ, [RZ] ;  /* 0x00000000fffff984 */ /* 0x000fe20000000800 */
[----:B------:R-:W-:Y:S01]  /*23bc0*/  @!PT LDS RZ, [RZ] ;  /* 0x00000000fffff984 */ /* 0x000fe20000000800 */
[----:B------:R-:W-:Y:S01]  /*23bd0*/  @!PT LDS RZ, [RZ] ;  /* 0x00000000fffff984 */ /* 0x000fe20000000800 */
[----:B------:R1:W-:Y:S06]  /*23be0*/  MEMBAR.ALL.CTA ;  /* 0x0000000000007992 */ /* 0x0003ec0000008000 */
[----:B-1----:R-:W1:Y:S01]  /*23bf0*/  FENCE.VIEW.ASYNC.S ;  /* 0x00000000000073c6 */ /* 0x002e620000000000 */
[----:B------:R-:W-:Y:S01]  /*23c00*/  IMAD.SHL.U32 R75, R6, 0x20, RZ ;  /* 0x00000020064b7824 */ /* 0x000fe200078e00ff */
[----:B------:R-:W-:Y:S01]  /*23c10*/  SHF.R.S32.HI R6, RZ, 0x1f, R21 ;  /* 0x0000001fff067819 */ /* 0x000fe20000011415 */
[C---:B------:R-:W-:Y:S01]  /*23c20*/  IMAD R73, R3.reuse, UR7, R20 ;  /* 0x0000000703497c24 */ /* 0x040fe2000f8e0214 */
[----:B------:R-:W-:Y:S01]  /*23c30*/  ULDC UR8, c[0x0][0xb88] ;  /* 0x0002e20000087ab9 */ /* 0x000fe20000000800 */
[----:B------:R-:W-:Y:S01]  /*23c40*/  IMAD.WIDE.U32 R4, R3, UR6, R4 ;  /* 0x0000000603047c25 */ /* 0x000fe2000f8e0004 */
[----:B------:R-:W-:Y:S01]  /*23c50*/  ULDC.64 UR6, c[0x0][0xbd8] ;  /* 0x0002f60000067ab9 */ /* 0x000fe20000000a00 */
[----:B------:R-:W-:Y:S01]  /*23c60*/  LOP3.LUT R0, R75, 0x20, R0, 0xe2, !PT ;  /* 0x000000204b007812 */ /* 0x000fe200078ee200 */
[----:B------:R-:W-:Y:S01]  /*23c70*/  UIADD3 UR5, UR44, 0x38820, URZ ;  /* 0x000388202c057890 */ /* 0x000fe2000fffe03f */
[----:B------:R-:W-:Y:S01]  /*23c80*/  IMAD.U32 R20, RZ, RZ, UR59 ;  /* 0x0000003bff147e24 */ /* 0x000fe2000f8e00ff */
[----:B------:R-:W-:Y:S01]  /*23c90*/  SEL R3, RZ, 0x40, P0 ;  /* 0x00000040ff037807 */ /* 0x000fe20000000000 */
[----:B------:R-:W-:Y:S01]  /*23ca0*/  IMAD.IADD R5, R5, 0x1, R73 ;  /* 0x0000000105057824 */ /* 0x000fe200078e0249 */
[----:B------:R-:W-:Y:S01]  /*23cb0*/  ISETP.GE.AND P0, PT, R157, UR10, PT ;  /* 0x0000000a9d007c0c */ /* 0x000fe2000bf06270 */
[----:B------:R-:W-:Y:S01]  /*23cc0*/  IMAD R6, R6, UR6, RZ ;  /* 0x0000000606067c24 */ /* 0x000fe2000f8e02ff */
[----:B------:R-:W-:Y:S01]  /*23cd0*/  LOP3.LUT R0, R0, R3, RZ, 0xfc, !PT ;  /* 0x0000000300007212 */ /* 0x000fe200078efcff */
[----:B------:R-:W-:Y:S01]  /*23ce0*/  IMAD R79, R20, 0x40, R159 ;  /* 0x00000040144f7824 */ /* 0x000fe200078e029f */
[----:B------:R-:W-:Y:S01]  /*23cf0*/  SEL R3, RZ, 0x80, P0 ;  /* 0x00000080ff037807 */ /* 0x000fe20000000000 */
[----:B------:R-:W-:Y:S01]  /*23d00*/  IMAD R80, R74, UR8, RZ ;  /* 0x000000084a507c24 */ /* 0x000fe2000f8e02ff */
[----:B------:R-:W-:Y:S01]  /*23d10*/  UPRMT UR5, URZ, 0x654, UR5 ;  /* 0x000006543f057896 */ /* 0x000fe20008000005 */
[C---:B------:R-:W-:Y:S01]  /*23d20*/  IMAD R73, R21.reuse, UR7, R6 ;  /* 0x0000000715497c24 */ /* 0x040fe2000f8e0206 */
[----:B------:R-:W-:Y:S01]  /*23d30*/  BSSY B1, `(.L_x_2032) ;  /* 0x000002b000017945 */ /* 0x000fe20003800000 */
[----:B------:R-:W-:Y:S01]  /*23d40*/  IMAD.WIDE.U32 R4, R21, UR6, R4 ;  /* 0x0000000615047c25 */ /* 0x000fe2000f8e0004 */
[----:B------:R-:W-:Y:S01]  /*23d50*/  ISETP.GE.AND P0, PT, R79, R80, PT ;  /* 0x000000504f00720c */ /* 0x000fe20003f06270 */
[----:B------:R-:W-:Y:S01]  /*23d60*/  ULDC.64 UR6, c[0x0][0xb80] ;  /* 0x0002e00000067ab9 */ /* 0x000fe20000000a00 */
[----:B------:R-:W-:Y:S01]  /*23d70*/  LOP3.LUT R3, R0, R3, RZ, 0xfc, !PT ;  /* 0x0000000300037212 */ /* 0x000fe200078efcff */
[----:B------:R-:W-:Y:S01]  /*23d80*/  IMAD.IADD R5, R5, 0x1, R73 ;  /* 0x0000000105057824 */ /* 0x000fe200078e0249 */
[C---:B------:R-:W-:Y:S01]  /*23d90*/  LEA R6, P1, R4.reuse, UR6, 0x1 ;  /* 0x0000000604067c11 */ /* 0x040fe2000f8208ff */
[----:B-1----:R-:W-:Y:S03]  /*23da0*/  SYNCS.ARRIVE.TRANS64.RED.A1T0 RZ, [UR5], RZ ;  /* 0x000000ffffff79a7 */ /* 0x002fe60008100405 */
        /* <DEDUP_REMOVED lines=27> */
[----:B--2---:R-:W-:Y:S02]  /*23f60*/  @P4 LEA R12, P5, R157, R20, 0x1 ;  /* 0x000000149d0c4211 */ /* 0x004fe400078a08ff */
[-C--:B------:R-:W-:Y:S01]  /*23f70*/  @!P1 LEA.HI.X R9, R19, R21.reuse, R186, 0x1, P6 ;  /* 0x0000001513099211 */ /* 0x080fe200030f0cba */
[----:B------:R3:W-:Y:S01]  /*23f80*/  @!P2 ST.E.128 desc[UR36][R4.64], R44 ;  /* 0x0000002c0400a985 */ /* 0x0007e2000c101d24 */
[----:B------:R-:W-:-:S02]  /*23f90*/  @P0 LEA.HI.X R11, R158, R21, R185, 0x1, P3 ;  /* 0x000000159e0b0211 */ /* 0x000fc400018f0cb9 */
[----:B------:R-:W-:Y:S01]  /*23fa0*/  @P4 LEA.HI.X R13, R157, R21, R176, 0x1, P5 ;  /* 0x000000159d0d4211 */ /* 0x000fe200028f0cb0 */
[----:B------:R3:W-:Y:S04]  /*23fb0*/  @!P1 ST.E.128 desc[UR36][R8.64], R52 ;  /* 0x0000003408009985 */ /* 0x0007e8000c101d24 */
[----:B------:R3:W-:Y:S04]  /*23fc0*/  @P0 ST.E.128 desc[UR36][R10.64], R60 ;  /* 0x0000003c0a000985 */ /* 0x0007e8000c101d24 */
[----:B------:R3:W-:Y:S02]  /*23fd0*/  @P4 ST.E.128 desc[UR36][R12.64], R68 ;  /* 0x000000440c004985 */ /* 0x0007e4000c101d24 */
.L_x_2033:
[----:B------:R-:W-:Y:S05]  /*23fe0*/  BSYNC B1 ;  /* 0x0000000000017941 */ /* 0x000fea0003800000 */
.L_x_2032:
        /* <DEDUP_REMOVED lines=11> */
[CC--:B------:R-:W-:Y:S02]  /*240a0*/  @!P5 LEA R10, P4, R154.reuse, R8.reuse, 0x1 ;  /* 0x000000089a0ad211 */ /* 0x0c0fe400078808ff */
        /* <DEDUP_REMOVED lines=9> */
[-C--:B------:R-:W-:Y:S02]  /*24140*/  @!P2 LEA.HI.X R15, R153, R9.reuse, R188, 0x1, P5 ;  /* 0x00000009990fa211 */ /* 0x080fe400028f0cbc */
[CC--:B-1----:R-:W-:Y:S02]  /*24150*/  @!P0 LEA R20, P3, R19.reuse, R8.reuse, 0x1 ;  /* 0x0000000813148211 */ /* 0x0c2fe400078608ff */
[-C--:B0-----:R-:W-:Y:S01]  /*24160*/  @!P1 LEA R4, P6, R152, R8.reuse, 0x1 ;  /* 0x0000000898049211 */ /* 0x081fe200078c08ff */
[----:B------:R4:W-:Y:S01]  /*24170*/  @!P2 ST.E.128 desc[UR36][R14.64], R40 ;  /* 0x000000280e00a985 */ /* 0x0009e2000c101d24 */
[----:B------:R-:W-:Y:S02]  /*24180*/  @P4 LEA R28, P5, R158, R8, 0x1 ;  /* 0x000000089e1c4211 */ /* 0x000fe400078a08ff */
[-C--:B------:R-:W-:Y:S02]  /*24190*/  @!P1 LEA.HI.X R5, R152, R9.reuse, R187, 0x1, P6 ;  /* 0x0000000998059211 */ /* 0x080fe400030f0cbb */
[----:B--2---:R-:W-:-:S02]  /*241a0*/  @!P0 LEA.HI.X R21, R19, R9, R186, 0x1, P3 ;  /* 0x0000000913158211 */ /* 0x004fc400018f0cba */
        /* <DEDUP_REMOVED lines=10> */
.L_x_2030:
[----:B------:R-:W0:Y:S01]  /*24250*/  LDC R12, c[0x0][0xce8] ;  /* 0x00033a00ff0c7b82 */ /* 0x000e220000000800 */
[----:B------:R-:W-:Y:S01]  /*24260*/  ISETP.GE.AND P2, PT, R191, 0x40, PT ;  /* 0x00000040bf00780c */ /* 0x000fe20003f46270 */
[----:B------:R-:W-:Y:S01]  /*24270*/  ULDC UR12, c[0x0][0xbc8] ;  /* 0x0002f200000c7ab9 */ /* 0x000fe20000000800 */
[----:B------:R-:W-:Y:S01]  /*24280*/  IMAD R0, R198, 0x20, R159 ;  /* 0x00000020c6007824 */ /* 0x000fe200078e029f */
[----:B------:R-:W-:Y:S01]  /*24290*/  ISETP.GE.AND P4, PT, R156, UR12, PT ;  /* 0x0000000c9c007c0c */ /* 0x000fe2000bf86270 */
[----:B------:R-:W-:Y:S01]  /*242a0*/  IMAD.U32 R3, RZ, RZ, UR59 ;  /* 0x0000003bff037e24 */ /* 0x000fe2000f8e00ff */
[----:B------:R-:W-:Y:S01]  /*242b0*/  ISETP.GE.AND P3, PT, R154, UR12, PT ;  /* 0x0000000c9a007c0c */ /* 0x000fe2000bf66270 */
[----:B------:R-:W-:Y:S01]  /*242c0*/  USHF.R.S32.HI UR8, URZ, 0x1f, UR60 ;  /* 0x0000001f3f087899 */ /* 0x000fe2000801143c */
[----:B------:R-:W-:Y:S01]  /*242d0*/  BSSY B1, `(.L_x_2035) ;  /* 0x0000033000017945 */ /* 0x000fe20003800000 */
[----:B------:R-:W-:Y:S01]  /*242e0*/  USHF.R.S32.HI UR9, URZ, 0x1f, UR58 ;  /* 0x0000001f3f097899 */ /* 0x000fe2000801143a */
[----:B------:R-:W-:Y:S01]  /*242f0*/  ISETP.GE.AND P1, PT, R155, UR12, PT ;  /* 0x0000000c9b007c0c */ /* 0x000fe2000bf26270 */
[----:B------:R-:W-:Y:S01]  /*24300*/  IMAD R10, R3, 0x40, R0 ;  /* 0x00000040030a7824 */ /* 0x000fe200078e0200 */
[----:B------:R-:W-:-:S02]  /*24310*/  SEL R14, RZ, 0x1, P4 ;  /* 0x00000001ff0e7807 */ /* 0x000fc40002000000 */
[----:B------:R-:W-:Y:S02]  /*24320*/  SEL R15, RZ, 0xffffffff, P3 ;  /* 0xffffffffff0f7807 */ /* 0x000fe40001800000 */
[----:B0-----:R-:W-:-:S13]  /*24330*/  ISETP.NE.AND P0, PT, R12, 0x1, PT ;  /* 0x000000010c00780c */ /* 0x001fda0003f05270 */
[----:B------:R-:W0:Y:S08]  /*24340*/  @P0 LDC R11, c[0x0][0xcec] ;  /* 0x00033b00ff0b0b82 */ /* 0x000e300000000800 */
[----:B------:R-:W1:Y:S01]  /*24350*/  @P0 LDC R13, c[0x0][0xcf0] ;  /* 0x00033c00ff0d0b82 */ /* 0x000e620000000800 */
[----:B------:R-:W-:Y:S05]  /*24360*/  @P2 BRA `(.L_x_2036) ;  /* 0x0000000000a42947 */ /* 0x000fea0003800000 */
[----:B------:R-:W2:Y:S01]  /*24370*/  S2R R4, SR_TID.X ;  /* 0x0000000000047919 */ /* 0x000ea20000002100 */
[----:B------:R-:W3:Y:S01]  /*24380*/  LDC R5, c[0x0][0xce8] ;  /* 0x00033a00ff057b82 */ /* 0x000ee20000000800 */
[----:B------:R-:W-:Y:S01]  /*24390*/  IMAD.U32 R0, RZ, RZ, UR59 ;  /* 0x0000003bff007e24 */ /* 0x000fe2000f8e00ff */
[----:B------:R-:W-:Y:S02]  /*243a0*/  ULDC UR5, c[0x0][0xb88] ;  /* 0x0002e20000057ab9 */ /* 0x000fe40000000800 */
[----:B---3--:R-:W-:Y:S02]  /*243b0*/  IMAD R3, R5, UR5, RZ ;  /* 0x0000000505037c24 */ /* 0x008fe4000f8e02ff */
[----:B--2---:R-:W-:-:S04]  /*243c0*/  IMAD R0, R0, 0x40, R4 ;  /* 0x0000004000007824 */ /* 0x004fc800078e0204 */
[----:B------:R-:W-:-:S05]  /*243d0*/  VIADD R6, R0, 0xffffff80 ;  /* 0xffffff8000067836 */ /* 0x000fca0000000000 */
        /* <DEDUP_REMOVED lines=34> */
.L_x_2036:
[----:B------:R-:W-:Y:S05]  /*24600*/  BSYNC B1 ;  /* 0x0000000000017941 */ /* 0x000fea0003800000 */
.L_x_2035:
[----:B------:R-:W-:Y:S01]  /*24610*/  SEL R0, RZ, 0xffffffff, P1 ;  /* 0xffffffffff007807 */ /* 0x000fe20000800000 */
[----:B------:R-:W-:Y:S01]  /*24620*/  ULDC.64 UR10, c[0x0][0xbe8] ;  /* 0x0002fa00000a7ab9 */ /* 0x000fe20000000a00 */
[----:B------:R-:W-:Y:S01]  /*24630*/  IMAD.SHL.U32 R15, R15, 0x2, RZ ;  /* 0x000000020f0f7824 */ /* 0x000fe200078e00ff */
[----:B------:R-:W-:Y:S01]  /*24640*/  UIMAD UR5, UR8, UR10, URZ ;  /* 0x0000000a080572a4 */ /* 0x000fe2000f8e023f */
[----:B------:R-:W-:Y:S01]  /*24650*/  ISETP.GE.AND P1, PT, R153, UR12, PT ;  /* 0x0000000c99007c0c */ /* 0x000fe2000bf26270 */
[----:B------:R-:W-:Y:S01]  /*24660*/  IMAD.SHL.U32 R5, R0, 0x4, RZ ;  /* 0x0000000400057824 */ /* 0x000fe200078e00ff */
[----:B------:R-:W-:Y:S01]  /*24670*/  UIMAD.WIDE.U32 UR6, UR60, UR10, URZ ;  /* 0x0000000a3c0672a5 */ /* 0x000fe2000f8e003f */
[----:B0-----:R-:W-:Y:S01]  /*24680*/  @P0 IMAD.HI.U32 R0, R10, R11, RZ ;  /* 0x0000000b0a000227 */ /* 0x001fe200078e00ff */
[----:B------:R-:W-:Y:S01]  /*24690*/  UIMAD UR5, UR60, UR11, UR5 ;  /* 0x0000000b3c0572a4 */ /* 0x000fe2000f8e0205 */
[----:B------:R-:W-:Y:S01]  /*246a0*/  LOP3.LUT R14, R15, 0x2, R14, 0xe2, !PT ;  /* 0x000000020f0e7812 */ /* 0x000fe200078ee20e */
[----:B------:R-:W-:Y:S01]  /*246b0*/  BSSY B1, `(.L_x_2037) ;  /* 0x0000056000017945 */ /* 0x000fe20003800000 */
[----:B--2---:R-:W-:Y:S01]  /*246c0*/  IMAD.MOV.U32 R3, RZ, RZ, R10 ;  /* 0x000000ffff037224 */ /* 0x004fe200078e000a */
[----:B-1----:R-:W-:Y:S01]  /*246d0*/  @P0 SHF.R.U32.HI R3, RZ, R13, R0 ;  /* 0x0000000dff030219 */ /* 0x002fe20000011600 */
[----:B------:R-:W-:Y:S01]  /*246e0*/  ULDC.64 UR10, c[0x0][0xbf0] ;  /* 0x0002fc00000a7ab9 */ /* 0x000fe20000000a00 */
[----:B------:R-:W-:Y:S01]  /*246f0*/  SEL R0, RZ, 0xffffffff, P1 ;  /* 0xffffffffff007807 */ /* 0x000fe20000800000 */
[----:B------:R-:W-:Y:S01]  /*24700*/  UIADD3 UR7, UR7, UR5, URZ ;  /* 0x0000000507077290 */ /* 0x000fe2000fffe03f */
[----:B------:R-:W-:Y:S01]  /*24710*/  LOP3.LUT R14, R5, 0x4, R14, 0xe2, !PT ;  /* 0x00000004050e7812 */ /* 0x000fe200078ee20e */
[----:B------:R-:W-:Y:S01]  /*24720*/  UIMAD UR5, UR9, UR10, URZ ;  /* 0x0000000a090572a4 */ /* 0x000fe2000f8e023f */
[----:B------:R-:W-:Y:S01]  /*24730*/  ISETP.GE.AND P1, PT, R152, UR12, PT ;  /* 0x0000000c98007c0c */ /* 0x000fe2000bf26270 */
[----:B------:R-:W-:Y:S01]  /*24740*/  UIMAD.WIDE.U32 UR6, UR58, UR10, UR6 ;  /* 0x0000000a3a0672a5 */ /* 0x000fe2000f8e0006 */
[----:B------:R-:W-:Y:S01]  /*24750*/  IMAD.SHL.U32 R5, R0, 0x8, RZ ;  /* 0x0000000800057824 */ /* 0x000fe200078e00ff */
[----:B------:R-:W-:Y:S01]  /*24760*/  UIMAD UR5, UR58, UR11, UR5 ;  /* 0x0000000b3a0572a4 */ /* 0x000fe2000f8e0205 */
[--C-:B------:R-:W-:Y:S01]  /*24770*/  SHF.R.S32.HI R0, RZ, 0x1f, R3.reuse ;  /* 0x0000001fff007819 */ /* 0x100fe20000011403 */
[----:B------:R-:W-:Y:S01]  /*24780*/  IMAD.MOV R9, RZ, RZ, -R3 ;  /* 0x000000ffff097224 */ /* 0x000fe200078e0a03 */
[----:B------:R-:W-:Y:S01]  /*24790*/  ISETP.GE.AND P0, PT, R19, UR12, PT ;  /* 0x0000000c13007c0c */ /* 0x000fe2000bf06270 */
[----:B------:R-:W-:Y:S01]  /*247a0*/  UIADD3 UR5, UR7, UR5, URZ ;  /* 0x0000000507057290 */ /* 0x000fe2000fffe03f */
[----:B------:R-:W-:Y:S01]  /*247b0*/  LOP3.LUT R14, R5, 0x8, R14, 0xe2, !PT ;  /* 0x00000008050e7812 */ /* 0x000fe200078ee20e */
[----:B------:R-:W-:Y:S01]  /*247c0*/  IMAD.U32 R4, RZ, RZ, UR6 ;  /* 0x00000006ff047e24 */ /* 0x000fe2000f8e00ff */
[----:B------:R-:W-:Y:S01]  /*247d0*/  SEL R6, RZ, 0xffffffff, P1 ;  /* 0xffffffffff067807 */ /* 0x000fe20000800000 */
[----:B------:R-:W-:Y:S01]  /*247e0*/  IMAD.U32 R5, RZ, RZ, UR7 ;  /* 0x00000007ff057e24 */ /* 0x000fe2000f8e00ff */
[----:B------:R-:W-:Y:S01]  /*247f0*/  ULDC.64 UR6, c[0x0][0xbe0] ;  /* 0x0002f80000067ab9 */ /* 0x000fe20000000a00 */
[----:B------:R-:W-:Y:S01]  /*24800*/  IMAD R9, R12, R9, R10 ;  /* 0x000000090c097224 */ /* 0x000fe200078e020a */
[----:B------:R-:W-:Y:S01]  /*24810*/  SEL R8, RZ, 0xffffffff, P0 ;  /* 0xffffffffff087807 */ /* 0x000fe20000000000 */
[----:B------:R-:W-:Y:S01]  /*24820*/  IMAD R0, R0, UR6, RZ ;  /* 0x0000000600007c24 */ /* 0x000fe2000f8e02ff */
[----:B------:R-:W-:Y:S01]  /*24830*/  ISETP.GE.AND P0, PT, R158, UR12, PT ;  /* 0x0000000c9e007c0c */ /* 0x000fe2000bf06270 */
[----:B------:R-:W-:Y:S01]  /*24840*/  IMAD.U32 R5, RZ, RZ, UR5 ;  /* 0x00000005ff057e24 */ /* 0x000fe2000f8e00ff */
[----:B------:R-:W-:Y:S01]  /*24850*/  ULDC UR5, c[0x0][0xb88] ;  /* 0x0002e20000057ab9 */ /* 0x000fe20000000800 */
[----:B------:R-:W-:Y:S01]  /*24860*/  IMAD.SHL.U32 R13, R6, 0x10, RZ ;  /* 0x00000010060d7824 */ /* 0x000fe200078e00ff */
[----:B------:R-:W-:Y:S01]  /*24870*/  ISETP.GE.AND P2, PT, R157, UR12, PT ;  /* 0x0000000c9d007c0c */ /* 0x000fe2000bf46270 */
[C---:B------:R-:W-:Y:S01]  /*24880*/  IMAD R11, R3.reuse, UR7, R0 ;  /* 0x00000007030b7c24 */ /* 0x040fe2000f8e0200 */
[----:B------:R-:W-:Y:S01]  /*24890*/  SHF.R.S32.HI R0, RZ, 0x1f, R9 ;  /* 0x0000001fff007819 */ /* 0x000fe20000011409 */
[----:B------:R-:W-:Y:S01]  /*248a0*/  IMAD.WIDE.U32 R4, R3, UR6, R4 ;  /* 0x0000000603047c25 */ /* 0x000fe2000f8e0004 */
[----:B------:R-:W-:Y:S01]  /*248b0*/  ULDC.64 UR6, c[0x0][0xbd8] ;  /* 0x0002f60000067ab9 */ /* 0x000fe20000000a00 */
[----:B------:R-:W-:-:S02]  /*248c0*/  LOP3.LUT R14, R13, 0x10, R14, 0xe2, !PT ;  /* 0x000000100d0e7812 */ /* 0x000fc400078ee20e */
[----:B------:R-:W-:Y:S02]  /*248d0*/  IMAD.SHL.U32 R3, R8, 0x20, RZ ;  /* 0x0000002008037824 */ /* 0x000fe400078e00ff */
[----:B------:R-:W-:Y:S02]  /*248e0*/  IMAD R0, R0, UR6, RZ ;  /* 0x0000000600007c24 */ /* 0x000fe4000f8e02ff */
[----:B------:R-:W-:Y:S01]  /*248f0*/  IMAD.IADD R5, R5, 0x1, R11 ;  /* 0x0000000105057824 */ /* 0x000fe200078e020b */
[----:B------:R-:W-:Y:S01]  /*24900*/  LOP3.LUT R14, R3, 0x20, R14, 0xe2, !PT ;  /* 0x00000020030e7812 */ /* 0x000fe200078ee20e */
[----:B------:R-:W-:Y:S02]  /*24910*/  IMAD R3, R9, UR7, R0 ;  /* 0x0000000709037c24 */ /* 0x000fe4000f8e0200 */
[----:B------:R-:W-:Y:S02]  /*24920*/  IMAD.U32 R0, RZ, RZ, UR59 ;  /* 0x0000003bff007e24 */ /* 0x000fe4000f8e00ff */
[----:B------:R-:W-:-:S02]  /*24930*/  IMAD R27, R12, UR5, RZ ;  /* 0x000000050c1b7c24 */ /* 0x000fc4000f8e02ff */
[----:B------:R-:W-:Y:S02]  /*24940*/  IMAD R0, R0, 0x40, R159 ;  /* 0x0000004000007824 */ /* 0x000fe400078e029f */
[----:B------:R-:W-:Y:S01]  /*24950*/  IMAD.WIDE.U32 R4, R9, UR6, R4 ;  /* 0x0000000609047c25 */ /* 0x000fe2000f8e0004 */
        /* <DEDUP_REMOVED lines=43> */
.L_x_2038:
[----:B------:R-:W-:Y:S05]  /*24c10*/  BSYNC B1 ;  /* 0x0000000000017941 */ /* 0x000fea0003800000 */
.L_x_2037:
        /* <DEDUP_REMOVED lines=13> */
[C---:B------:R-:W-:Y:S01]  /*24cf0*/  @!P5 LEA R12, P0, R155.reuse, R8, 0x1 ;  /* 0x000000089b0cd211 */ /* 0x040fe200078008ff */
        /* <DEDUP_REMOVED lines=22> */
.L_x_2034:
[----:B------:R-:W-:Y:S05]  /*24e60*/  BSYNC B0 ;  /* 0x0000000000007941 */ /* 0x000fea0003800000 */
.L_x_2029:
[----:B------:R-:W-:Y:S02]  /*24e70*/  ULDC UR5, c[0x0][0xd38] ;  /* 0x00034e0000057ab9 */ /* 0x000fe40000000800 */
[----:B------:R-:W-:-:S06]  /*24e80*/  UISETP.GE.AND UP0, UPT, UR4, UR5, UPT ;  /* 0x000000050400728c */ /* 0x000fcc000bf06270 */
[----:B------:R-:W-:-:S13]  /*24e90*/  PLOP3.LUT P0, PT, PT, PT, UP0, 0x80, 0x0 ;  /* 0x000000000000781c */ /* 0x000fda0003f0f008 */
[----:B------:R-:W-:Y:S05]  /*24ea0*/  @!P0 BRA `(.L_x_2039) ;  /* 0xfffffdc000248947 */ /* 0x000fea000383ffff */
[----:B------:R-:W-:Y:S05]  /*24eb0*/  EXIT ;  /* 0x000000000000794d */ /* 0x000fea0003800000 */
.L_x_1901:
[----:B------:R-:W-:-:S08]  /*24ec0*/  NOP ;  /* 0x0000000000007918 */ /* 0x000fd00000000000 */
[----:B------:R-:W0:-:S00]  /*24ed0*/  USETMAXREG.DEALLOC.CTAPOOL 0x28 ;  /* 0x00000028000079c8 */ /* 0x000e0000080e0500 */
[----:B0-----:R-:W-:-:S06]  /*24ee0*/  LOP3.LUT R0, R0, 0x3, RZ, 0xc0, !PT ;  /* 0x0000000300007812 */ /* 0x001fcc00078ec0ff */
[----:B------:R-:W0:Y:S01]  /*24ef0*/  S2UR UR8, SR_CTAID.X ;  /* 0x00000000000879c3 */ /* 0x000e220000002500 */
[----:B------:R-:W-:Y:S01]  /*24f00*/  LOP3.LUT R16, R16, 0xffdfffff, RZ, 0xc0, !PT ;  /* 0xffdfffff10107812 */ /* 0x000fe200078ec0ff */
[----:B------:R-:W-:Y:S01]  /*24f10*/  STL [R1+0x440], RZ ;  /* 0x000440ff01007387 */ /* 0x000fe20000100800 */
[----:B------:R-:W-:Y:S02]  /*24f20*/  IMAD.MOV.U32 R18, RZ, RZ, RZ ;  /* 0x000000ffff127224 */ /* 0x000fe400078e00ff */
[----:B------:R-:W-:Y:S01]  /*24f30*/  IMAD.MOV.U32 R23, RZ, RZ, 0x1 ;  /* 0x00000001ff177424 */ /* 0x000fe200078e00ff */
[----:B------:R1:W2:Y:S02]  /*24f40*/  SHFL.IDX PT, R2, R0, RZ, 0x1f ;  /* 0x00001fff00027589 */ /* 0x0002a400000e0000 */
[----:B-1----:R-:W0:Y:S01]  /*24f50*/  LDC R0, c[0x0][0xd38] ;  /* 0x00034e00ff007b82 */ /* 0x002e220000000800 */
[----:B--2---:R-:W-:-:S13]  /*24f60*/  ISETP.NE.AND P0, PT, R2, RZ, PT ;  /* 0x000000ff0200720c */ /* 0x004fda0003f05270 */
[----:B------:R-:W-:Y:S01]  /*24f70*/  @P0 LOP3.LUT R16, R16, 0x200000, RZ, 0xfc, !PT ;  /* 0x0020000010100812 */ /* 0x000fe200078efcff */
[----:B------:R-:W-:Y:S06]  /*24f80*/  @P0 BAR.ARV 0x4, 0x180 ;  /* 0x0106000000000b1d */ /* 0x000fec0000002000 */
[----:B0-----:R-:W-:-:S13]  /*24f90*/  ISETP.LE.AND P0, PT, R0, UR8, PT ;  /* 0x0000000800007c0c */ /* 0x001fda000bf03270 */
[----:B------:R-:W-:Y:S05]  /*24fa0*/  @P0 BRA `(.L_x_2040) ;  /* 0x0000004c00200947 */ /* 0x000fea0003800000 */
[----:B------:R-:W0:Y:S01]  /*24fb0*/  S2R R13, SR_TID.X ;  /* 0x00000000000d7919 */ /* 0x000e220000002100 */
[----:B------:R-:W-:Y:S01]  /*24fc0*/  ULDC UR4, c[0x0][0x320] ;  /* 0x0000c80000047ab9 */ /* 0x000fe20000000800 */
[----:B------:R-:W-:Y:S01]  /*24fd0*/  ULDC UR5, c[0x0][0x3b8] ;  /* 0x0000ee0000057ab9 */ /* 0x000fe20000000800 */
[----:B------:R-:W-:Y:S01]  /*24fe0*/  LOP3.LUT R16, R16, 0xfffffdff, RZ, 0xc0, !PT ;  /* 0xfffffdff10107812 */ /* 0x000fe200078ec0ff */
[----:B------:R-:W1:Y:S01]  /*24ff0*/  S2UR UR6, SR_CgaCtaId ;  /* 0x00000000000679c3 */ /* 0x000e620000008800 */
[----:B------:R-:W-:Y:S01]  /*25000*/  ULDC.64 UR10, c[0x0][0x418] ;  /* 0x00010600000a7ab9 */ /* 0x000fe20000000a00 */
[----:B------:R2:W-:Y:S01]  /*25010*/  STL [R1+0x440], RZ ;  /* 0x000440ff01007387 */ /* 0x0005e20000100800 */
[----:B------:R-:W-:Y:S01]  /*25020*/  UISETP.NE.U32.AND UP0, UPT, UR10, URZ, UPT ;  /* 0x0000003f0a00728c */ /* 0x000fe2000bf05070 */
[----:B------:R-:W-:Y:S01]  /*25030*/  IMAD.U32 R36, RZ, RZ, UR8 ;  /* 0x00000008ff247e24 */ /* 0x000fe2000f8e00ff */
[----:B------:R-:W-:Y:S01]  /*25040*/  ULDC.64 UR42, c[0x0][0x2f0] ;  /* 0x0000bc00002a7ab9 */ /* 0x000fe20000000a00 */
[----:B------:R-:W-:Y:S01]  /*25050*/  ULDC UR7, c[0x0][0x2b8] ;  /* 0x0000ae0000077ab9 */ /* 0x000fe20000000800 */
[----:B------:R-:W-:Y:S01]  /*25060*/  UISETP.NE.AND.EX UP0, UPT, UR11, URZ, UPT, UP0 ;  /* 0x0000003f0b00728c */ /* 0x000fe2000bf05300 */
[----:B------:R-:W-:Y:S01]  /*25070*/  IMAD.MOV.U32 R23, RZ, RZ, 0x1 ;  /* 0x00000001ff177424 */ /* 0x000fe200078e00ff */
[----:B------:R-:W-:Y:S01]  /*25080*/  ULDC UR40, c[0x0][0x288] ;  /* 0x0000a20000287ab9 */ /* 0x000fe20000000800 */
[----:B------:R-:W-:Y:S01]  /*25090*/  ULDC UR41, c[0x0][0x448] ;  /* 0x0001120000297ab9 */ /* 0x000fe20000000800 */
[----:B------:R-:W-:Y:S01]  /*250a0*/  IMAD.MOV.U32 R18, RZ, RZ, RZ ;  /* 0x000000ffff127224 */ /* 0x000fe200078e00ff */
[----:B------:R-:W-:Y:S01]  /*250b0*/  UIMAD UR41, UR41, UR40, URZ ;  /* 0x00000028292972a4 */ /* 0x000fe2000f8e023f */
[----:B------:R-:W-:Y:S01]  /*250c0*/  ULDC UR48, c[0x0][0xc] ;  /* 0x0000030000307ab9 */ /* 0x000fe20000000800 */
[----:B------:R-:W-:Y:S01]  /*250d0*/  ULOP3.LUT UR47, UR61, 0x2, URZ, 0xfc, !UPT ;  /* 0x000000023d2f7892 */ /* 0x000fe2000f8efc3f */
[C---:B0-----:R-:W-:Y:S01]  /*250e0*/  IMAD.SHL.U32 R32, R13.reuse, 0x8, RZ ;  /* 0x000000080d207824 */ /* 0x041fe200078e00ff */
[----:B------:R-:W-:-:S04]  /*250f0*/  LOP3.LUT R12, R13, 0x7f, RZ, 0xc0, !PT ;  /* 0x0000007f0d0c7812 */ /* 0x000fc800078ec0ff */
[----:B------:R-:W-:-:S04]  /*25100*/  LOP3.LUT R11, R32, 0x38, RZ, 0xc0, !PT ;  /* 0x00000038200b7812 */ /* 0x000fc800078ec0ff */
[C---:B------:R-:W-:Y:S02]  /*25110*/  LOP3.LUT R0, R11.reuse, 0x40, RZ, 0xfc, !PT ;  /* 0x000000400b007812 */ /* 0x040fe400078efcff */
[C---:B------:R-:W-:Y:S02]  /*25120*/  ISETP.GE.AND P6, PT, R11.reuse, UR4, PT ;  /* 0x000000040b007c0c */ /* 0x040fe4000bfc6270 */
[C---:B------:R-:W-:Y:S02]  /*25130*/  ISETP.GE.AND P1, PT, R0.reuse, UR4, PT ;  /* 0x0000000400007c0c */ /* 0x040fe4000bf26270 */
[----:B------:R-:W-:Y:S02]  /*25140*/  ISETP.GE.AND P0, PT, R0, UR5, PT ;  /* 0x0000000500007c0c */ /* 0x000fe4000bf06270 */
[C---:B------:R-:W-:Y:S02]  /*25150*/  ISETP.GE.AND P5, PT, R11.reuse, UR5, PT ;  /* 0x000000050b007c0c */ /* 0x040fe4000bfa6270 */
[----:B------:R-:W-:-:S02]  /*25160*/  LOP3.LUT R2, R11, 0x180, RZ, 0xfc, !PT ;  /* 0x000001800b027812 */ /* 0x000fc400078efcff */
[C---:B------:R-:W-:Y:S02]  /*25170*/  LOP3.LUT R8, R11.reuse, 0x80, RZ, 0xfc, !PT ;  /* 0x000000800b087812 */ /* 0x040fe400078efcff */
[----:B------:R-:W-:Y:S02]  /*25180*/  LOP3.LUT R3, R11, 0x1c0, RZ, 0xfc, !PT ;  /* 0x000001c00b037812 */ /* 0x000fe400078efcff */
[----:B------:R-:W-:Y:S02]  /*25190*/  ISETP.GE.AND P2, PT, R2, UR5, PT ;  /* 0x0000000502007c0c */ /* 0x000fe4000bf46270 */
[----:B------:R-:W-:Y:S02]  /*251a0*/  @P1 LOP3.LUT R16, R16, 0x200, RZ, 0xfc, !PT ;  /* 0x0000020010101812 */ /* 0x000fe400078efcff */
[----:B------:R-:W-:Y:S02]  /*251b0*/  ISETP.GE.AND P4, PT, R8, UR4, PT ;  /* 0x0000000408007c0c */ /* 0x000fe4000bf86270 */
[----:B------:R-:W-:-:S02]  /*251c0*/  LOP3.LUT R16, R16, 0xfffbffff, RZ, 0xc0, !PT ;  /* 0xfffbffff10107812 */ /* 0x000fc400078ec0ff */
[----:B------:R-:W-:Y:S02]  /*251d0*/  ISETP.GE.AND P3, PT, R2, UR4, PT ;  /* 0x0000000402007c0c */ /* 0x000fe4000bf66270 */
[----:B------:R-:W-:Y:S02]  /*251e0*/  @P0 LOP3.LUT R16, R16, 0x40000, RZ, 0xfc, !PT ;  /* 0x0004000010100812 */ /* 0x000fe400078efcff */
[----:B------:R-:W-:Y:S02]  /*251f0*/  ISETP.GE.AND P1, PT, R3, UR4, PT ;  /* 0x0000000403007c0c */ /* 0x000fe4000bf26270 */
[----:B------:R-:W-:Y:S02]  /*25200*/  LOP3.LUT R16, R16, 0xfffffbff, RZ, 0xc0, !PT ;  /* 0xfffffbff10107812 */ /* 0x000fe400078ec0ff */
[----:B------:R-:W-:Y:S02]  /*25210*/  SEL R2, RZ, 0x40, P2 ;  /* 0x00000040ff027807 */ /* 0x000fe40001000000 */
[----:B------:R-:W-:-:S02]  /*25220*/  @P6 LOP3.LUT R16, R16, 0x400, RZ, 0xfc, !PT ;  /* 0x0000040010106812 */ /* 0x000fc400078efcff */
[----:B------:R-:W-:Y:S02]  /*25230*/  LOP3.LUT R10, R11, 0xc0, RZ, 0xfc, !PT ;  /* 0x000000c00b0a7812 */ /* 0x000fe400078efcff */
[----:B------:R-:W-:Y:S02]  /*25240*/  LOP3.LUT R16, R16, 0xfff7ffff, RZ, 0xc0, !PT ;  /* 0xfff7ffff10107812 */ /* 0x000fe400078ec0ff */
[----:B------:R-:W-:Y:S02]  /*25250*/  ISETP.GE.AND P2, PT, R0, UR4, PT ;  /* 0x0000000400007c0c */ /* 0x000fe4000bf46270 */
[----:B------:R-:W-:Y:S02]  /*25260*/  @P5 LOP3.LUT R16, R16, 0x80000, RZ, 0xfc, !PT ;  /* 0x0008000010105812 */ /* 0x000fe400078efcff */
[----:B------:R-:W-:Y:S02]  /*25270*/  SEL R7, RZ, 0x40, P3 ;  /* 0x00000040ff077807 */ /* 0x000fe40001800000 */
[----:B------:R-:W-:-:S02]  /*25280*/  SEL R33, RZ, 0x80, P1 ;  /* 0x00000080ff217807 */ /* 0x000fc40000800000 */
[----:B------:R-:W-:Y:S02]  /*25290*/  ISETP.GE.AND P3, PT, R0, UR5, PT ;  /* 0x0000000500007c0c */ /* 0x000fe4000bf66270 */
[----:B------:R-:W-:Y:S02]  /*252a0*/  ISETP.GE.AND P1, PT, R10, UR4, PT ;  /* 0x000000040a007c0c */ /* 0x000fe4000bf26270 */
[----:B------:R-:W-:Y:S02]  /*252b0*/  SEL R0, RZ, 0xffffffff, P2 ;  /* 0xffffffffff007807 */ /* 0x000fe40001000000 */
[----:B------:R-:W-:Y:S02]  /*252c0*/  LOP3.LUT R16, R16, 0xffffffdf, RZ, 0xc0, !PT ;  /* 0xffffffdf10107812 */ /* 0x000fe400078ec0ff */
[----:B------:R-:W-:Y:S01]  /*252d0*/  ISETP.GE.AND P0, PT, R3, UR5, PT ;  /* 0x0000000503007c0c */ /* 0x000fe2000bf06270 */
[----:B------:R-:W-:Y:S01]  /*252e0*/  IMAD.SHL.U32 R6, R0, 0x2, RZ ;  /* 0x0000000200067824 */ /* 0x000fe200078e00ff */
[----:B------:R-:W-:-:S02]  /*252f0*/  @P4 LOP3.LUT R16, R16, 0x20, RZ, 0xfc, !PT ;  /* 0x0000002010104812 */ /* 0x000fc400078efcff */
[----:B------:R-:W-:Y:S02]  /*25300*/  SEL R0, RZ, 0xffffff80, P0 ;  /* 0xffffff80ff007807 */ /* 0x000fe40000000000 */
[----:B------:R-:W-:Y:S02]  /*25310*/  ISETP.GE.AND P0, PT, R8, UR5, PT ;  /* 0x0000000508007c0c */ /* 0x000fe4000bf06270 */
[----:B------:R-:W-:Y:S02]  /*25320*/  LOP3.LUT R16, R16, 0xffffffef, RZ, 0xc0, !PT ;  /* 0xffffffef10107812 */ /* 0x000fe400078ec0ff */
[----:B------:R-:W-:Y:S02]  /*25330*/  SEL R5, RZ, 0xffffffff, P3 ;  /* 0xffffffffff057807 */ /* 0x000fe40001800000 */
[----:B------:R-:W-:Y:S02]  /*25340*/  @P1 LOP3.LUT R16, R16, 0x10, RZ, 0xfc, !PT ;  /* 0x0000001010101812 */ /* 0x000fe400078efcff */
[----:B------:R-:W-:Y:S01]  /*25350*/  SEL R9, RZ, 0x4, P0 ;  /* 0x00000004ff097807 */ /* 0x000fe20000000000 */
[----:B------:R-:W-:Y:S01]  /*25360*/  IMAD.SHL.U32 R5, R5, 0x2, RZ ;  /* 0x0000000205057824 */ /* 0x000fe200078e00ff */
[----:B------:R-:W-:-:S02]  /*25370*/  LOP3.LUT R16, R16, 0xfffdffff, RZ, 0xc0, !PT ;  /* 0xfffdffff10107812 */ /* 0x000fc400078ec0ff */
[----:B------:R-:W-:Y:S02]  /*25380*/  SEL R3, RZ, 0x1, P6 ;  /* 0x00000001ff037807 */ /* 0x000fe40003000000 */
[----:B------:R-:W-:Y:S02]  /*25390*/  @P0 LOP3.LUT R16, R16, 0x20000, RZ, 0xfc, !PT ;  /* 0x0002000010100812 */ /* 0x000fe400078efcff */
[----:B------:R-:W-:Y:S02]  /*253a0*/  ISETP.GE.AND P0, PT, R10, UR5, PT ;  /* 0x000000050a007c0c */ /* 0x000fe4000bf06270 */
[----:B------:R-:W-:Y:S02]  /*253b0*/  SEL R4, RZ, 0x1, P5 ;  /* 0x00000001ff047807 */ /* 0x000fe40002800000 */
[----:B------:R-:W-:Y:S02]  /*253c0*/  LOP3.LUT R3, R6, 0x2, R3, 0xe2, !PT ;  /* 0x0000000206037812 */ /* 0x000fe400078ee203 */
[----:B------:R-:W-:-:S02]  /*253d0*/  LOP3.LUT R6, R5, 0x2, R4, 0xe2, !PT ;  /* 0x0000000205067812 */ /* 0x000fc400078ee204 */
[----:B------:R-:W-:Y:S02]  /*253e0*/  SEL R8, RZ, 0x8, P0 ;  /* 0x00000008ff087807 */ /* 0x000fe40000000000 */
[----:B------:R-:W-:Y:S02]  /*253f0*/  LOP3.LUT R16, R16, 0xfffeffff, RZ, 0xc0, !PT ;  /* 0xfffeffff10107812 */ /* 0x000fe400078ec0ff */
[----:B------:R-:W-:Y:S02]  /*25400*/  LOP3.LUT R8, R8, R6, R9, 0xfe, !PT ;  /* 0x0000000608087212 */ /* 0x000fe400078efe09 */
[----:B------:R-:W-:Y:S02]  /*25410*/  LOP3.LUT R9, R11, 0x100, RZ, 0xfc, !PT ;  /* 0x000001000b097812 */ /* 0x000fe400078efcff */
[----:B------:R-:W-:Y:S02]  /*25420*/  @P0 LOP3.LUT R16, R16, 0x10000, RZ, 0xfc, !PT ;  /* 0x0001000010100812 */ /* 0x000fe400078efcff */
[----:B------:R-:W-:-:S02]  /*25430*/  ISETP.GE.AND P0, PT, R9, UR4, PT ;  /* 0x0000000409007c0c */ /* 0x000fc4000bf06270 */
[----:B------:R-:W-:Y:S02]  /*25440*/  SEL R4, RZ, 0x4, P4 ;  /* 0x00000004ff047807 */ /* 0x000fe40002000000 */
[----:B------:R-:W-:Y:S02]  /*25450*/  SEL R5, RZ, 0x8, P1 ;  /* 0x00000008ff057807 */ /* 0x000fe40000800000 */
[----:B------:R-:W-:Y:S02]  /*25460*/  LOP3.LUT R16, R16, 0xfffffff7, RZ, 0xc0, !PT ;  /* 0xfffffff710107812 */ /* 0x000fe400078ec0ff */
[----:B------:R-:W-:Y:S02]  /*25470*/  LOP3.LUT R10, R11, 0x140, RZ, 0xfc, !PT ;  /* 0x000001400b0a7812 */ /* 0x000fe400078efcff */
[----:B------:R-:W-:Y:S02]  /*25480*/  LOP3.LUT R4, R5, R3, R4, 0xfe, !PT ;  /* 0x0000000305047212 */ /* 0x000fe400078efe04 */
[----:B------:R-:W-:-:S02]  /*25490*/  SEL R5, RZ, 0x10, P0 ;  /* 0x00000010ff057807 */ /* 0x000fc40000000000 */
[----:B------:R-:W-:Y:S02]  /*254a0*/  @P0 LOP3.LUT R16, R16, 0x8, RZ, 0xfc, !PT ;  /* 0x0000000810100812 */ /* 0x000fe400078efcff */
[----:B------:R-:W-:Y:S01]  /*254b0*/  ISETP.GE.AND P0, PT, R10, UR4, PT ;  /* 0x000000040a007c0c */ /* 0x000fe2000bf06270 */
[----:B------:R-:W-:Y:S01]  /*254c0*/  ULDC UR4, c[0x0][0x424] ;  /* 0x0001090000047ab9 */ /* 0x000fe20000000800 */
[----:B------:R-:W-:Y:S01]  /*254d0*/  LOP3.LUT R16, R16, 0xfffffffb, RZ, 0xc0, !PT ;  /* 0xfffffffb10107812 */ /* 0x000fe200078ec0ff */
[----:B------:R-:W-:Y:S01]  /*254e0*/  USEL UR4, UR4, 0x1, UP0 ;  /* 0x0000000104047887 */ /* 0x000fe20008000000 */
[----:B------:R-:W-:Y:S02]  /*254f0*/  SEL R6, RZ, 0x20, P0 ;  /* 0x00000020ff067807 */ /* 0x000fe40000000000 */
[----:B------:R-:W-:Y:S01]  /*25500*/  LOP3.LUT R3, R32, 0x1f8, RZ, 0xc0, !PT ;  /* 0x000001f820037812 */ /* 0x000fe200078ec0ff */
[----:B------:R-:W-:Y:S01]  /*25510*/  UIMAD UR42, UR4, UR42, URZ ;  /* 0x0000002a042a72a4 */ /* 0x000fe2000f8e023f */
[----:B------:R-:W-:-:S02]  /*25520*/  ISETP.GE.AND P1, PT, R11, UR43, PT ;  /* 0x0000002b0b007c0c */ /* 0x000fc4000bf26270 */
[----:B------:R-:W-:Y:S01]  /*25530*/  LOP3.LUT R3, R3, 0x38, R13, 0x78, !PT ;  /* 0x0000003803037812 */ /* 0x000fe200078e780d */
[----:B------:R-:W-:Y:S01]  /*25540*/  UIADD3 UR4, UR42, 0x3f, URZ ;  /* 0x0000003f2a047890 */ /* 0x000fe2000fffe03f */
[----:B------:R-:W-:Y:S01]  /*25550*/  LOP3.LUT R4, R6, R4, R5, 0xfe, !PT ;  /* 0x0000000406047212 */ /* 0x000fe200078efe05 */
[----:B------:R-:W-:Y:S01]  /*25560*/  UIADD3 UR46, UR42, 0x1, -UR40 ;  /* 0x000000012a2e7890 */ /* 0x000fe2000fffe828 */
[----:B------:R-:W-:Y:S01]  /*25570*/  @P0 LOP3.LUT R16, R16, 0x4, RZ, 0xfc, !PT ;  /* 0x0000000410100812 */ /* 0x000fe200078efcff */
[----:B------:R-:W-:Y:S01]  /*25580*/  UIADD3 UR40, UR42, -UR40, URZ ;  /* 0x800000282a287290 */ /* 0x000fe2000fffe03f */
[----:B------:R-:W-:Y:S02]  /*25590*/  ISETP.GE.AND P0, PT, R9, UR5, PT ;  /* 0x0000000509007c0c */ /* 0x000fe4000bf06270 */
[----:B------:R-:W-:Y:S02]  /*255a0*/  LOP3.LUT R16, R16, 0xffff7fff, RZ, 0xc0, !PT ;  /* 0xffff7fff10107812 */ /* 0x000fe400078ec0ff */
[----:B------:R-:W-:-:S02]  /*255b0*/  SEL R9, RZ, 0x10, P0 ;  /* 0x00000010ff097807 */ /* 0x000fc40000000000 */
[----:B------:R-:W-:Y:S02]  /*255c0*/  LOP3.LUT R32, R3, 0x200, R32, 0xf8, !PT ;  /* 0x0000020003207812 */ /* 0x000fe400078ef820 */
[----:B------:R-:W-:Y:S02]  /*255d0*/  SHF.R.U32.HI R3, RZ, 0x3, R12 ;  /* 0x00000003ff037819 */ /* 0x000fe4000001160c */
[----:B------:R-:W-:-:S03]  /*255e0*/  LOP3.LUT R4, R4, R7, RZ, 0xfc, !PT ;  /* 0x0000000704047212 */ /* 0x000fc600078efcff */
[----:B------:R-:W-:Y:S02]  /*255f0*/  @P0 LOP3.LUT R16, R16, 0x8000, RZ, 0xfc, !PT ;  /* 0x0000800010100812 */ /* 0x000fe400078efcff */
[----:B------:R-:W-:Y:S01]  /*25600*/  ISETP.GE.AND P0, PT, R10, UR5, PT ;  /* 0x000000050a007c0c */ /* 0x000fe2000bf06270 */
[----:B------:R-:W-:Y:S01]  /*25610*/  UMOV UR5, 0x400 ;  /* 0x0000040000057882 */ /* 0x000fe20000000000 */
[----:B------:R-:W-:Y:S01]  /*25620*/  LOP3.LUT R16, R16, 0xffffbfff, RZ, 0xc0, !PT ;  /* 0xffffbfff10107812 */ /* 0x000fe200078ec0ff */
[----:B-1----:R-:W-:Y:S01]  /*25630*/  ULEA UR5, UR6, UR5, 0x18 ;  /* 0x0000000506057291 */ /* 0x002fe2000f8ec03f */
[----:B------:R-:W-:Y:S02]  /*25640*/  SEL R10, RZ, 0x20, P0 ;  /* 0x00000020ff0a7807 */ /* 0x000fe40000000000 */
[----:B------:R-:W-:Y:S02]  /*25650*/  LOP3.LUT R33, R4, R33, RZ, 0xfc, !PT ;  /* 0x0000002104217212 */ /* 0x000fe400078efcff */
[----:B------:R-:W-:Y:S01]  /*25660*/  LOP3.LUT R9, R10, R8, R9, 0xfe, !PT ;  /* 0x000000080a097212 */ /* 0x000fe200078efe09 */
[----:B------:R-:W-:Y:S01]  /*25670*/  IMAD.U32 R17, RZ, RZ, UR5 ;  /* 0x00000005ff117e24 */ /* 0x000fe2000f8e00ff */
[----:B------:R-:W-:Y:S01]  /*25680*/  USHF.R.S32.HI UR5, URZ, 0x1f, UR4 ;  /* 0x0000001f3f057899 */ /* 0x000fe20008011404 */
[----:B------:R-:W-:-:S02]  /*25690*/  LOP3.LUT R29, R4, 0x40, RZ, 0xc0, !PT ;  /* 0x00000040041d7812 */ /* 0x000fc400078ec0ff */
[----:B------:R-:W-:Y:S01]  /*256a0*/  LOP3.LUT R9, R9, R2, RZ, 0xfc, !PT ;  /* 0x0000000209097212 */ /* 0x000fe200078efcff */
[----:B------:R-:W-:Y:S01]  /*256b0*/  IMAD.SHL.U32 R2, R13, 0x10, RZ ;  /* 0x000000100d027824 */ /* 0x000fe200078e00ff */
[----:B------:R-:W-:Y:S01]  /*256c0*/  @P0 LOP3.LUT R16, R16, 0x4000, RZ, 0xfc, !PT ;  /* 0x0000400010100812 */ /* 0x000fe200078efcff */
[----:B------:R-:W-:Y:S01]  /*256d0*/  ULEA.HI UR5, UR5, UR4, URZ, 0x6 ;  /* 0x0000000405057291 */ /* 0x000fe2000f8f303f */
[C---:B------:R-:W-:Y:S01]  /*256e0*/  LOP3.LUT R0, R9.reuse, 0x80, R0, 0xc8, !PT ;  /* 0x0000008009007812 */ /* 0x040fe200078ec800 */
[----:B------:R-:W-:Y:S01]  /*256f0*/  IMAD R22, R32, 0x2, R17 ;  /* 0x0000000220167824 */ /* 0x000fe200078e0211 */
[----:B------:R-:W-:Y:S01]  /*25700*/  LOP3.LUT R9, R9, 0x40, RZ, 0xc0, !PT ;  /* 0x0000004009097812 */ /* 0x000fe200078ec0ff */
[----:B------:R-:W-:Y:S01]  /*25710*/  USHF.R.S32.HI UR39, URZ, 0x6, UR5 ;  /* 0x000000063f277899 */ /* 0x000fe20008011405 */
[----:B------:R-:W-:Y:S02]  /*25720*/  LOP3.LUT R2, R3, 0x70, R2, 0xf8, !PT ;  /* 0x0000007003027812 */ /* 0x000fe400078ef802 */
[----:B------:R-:W-:-:S02]  /*25730*/  SHF.R.U32.HI R2, RZ, 0x2, R9 ;  /* 0x00000002ff027819 */ /* 0x000fc40000011609 */
[----:B------:R-:W-:Y:S02]  /*25740*/  SHF.R.U32.HI R0, RZ, 0x3, R0 ;  /* 0x00000003ff007819 */ /* 0x000fe40000011600 */
[----:B------:R-:W-:Y:S01]  /*25750*/  ISETP.GE.AND P0, PT, R11, UR7, PT ;  /* 0x000000070b007c0c */ /* 0x000fe2000bf06270 */
[----:B------:R2:W-:Y:S01]  /*25760*/  STL [R1+0x424], R2 ;  /* 0x0004240201007387 */ /* 0x0005e20000100800 */
[----:B------:R-:W-:Y:S02]  /*25770*/  LOP3.LUT R16, R16, 0xffefffff, RZ, 0xc0, !PT ;  /* 0xffefffff10107812 */ /* 0x000fe400078ec0ff */
[----:B------:R-:W-:Y:S01]  /*25780*/  LOP3.LUT R28, R33, 0x80, RZ, 0xc0, !PT ;  /* 0x00000080211c7812 */ /* 0x000fe200078ec0ff */
[----:B------:R2:W-:Y:S01]  /*25790*/  STL [R1+0x420], R0 ;  /* 0x0004200001007387 */ /* 0x0005e20000100800 */
[----:B------:R-:W-:Y:S02]  /*257a0*/  LOP3.LUT R16, R16, 0xfffffffd, RZ, 0xc0, !PT ;  /* 0xfffffffd10107812 */ /* 0x000fe400078ec0ff */
[----:B------:R-:W-:-:S02]  /*257b0*/  SHF.R.U32.HI R29, RZ, 0x2, R29 ;  /* 0x00000002ff1d7819 */ /* 0x000fc4000001161d */
[----:B------:R-:W-:Y:S02]  /*257c0*/  @P1 LOP3.LUT R16, R16, 0x2, RZ, 0xfc, !PT ;  /* 0x0000000210101812 */ /* 0x000fe400078efcff */
[----:B------:R-:W-:Y:S02]  /*257d0*/  SHF.R.U32.HI R28, RZ, 0x3, R28 ;  /* 0x00000003ff1c7819 */ /* 0x000fe4000001161c */
[----:B------:R-:W-:-:S07]  /*257e0*/  @P0 LOP3.LUT R16, R16, 0x100000, RZ, 0xfc, !PT ;  /* 0x0010000010100812 */ /* 0x000fce00078efcff */
.L_x_2099:
        /* <DEDUP_REMOVED lines=13> */
[----:B-12345:R-:W-:Y:S05]  /*258c0*/  @P0 BRA `(.L_x_2041) ;  /* 0x0000000000200947 */ /* 0x03efea0003800000 */
        /* <DEDUP_REMOVED lines=8> */
.L_x_2041:
[----:B------:R-:W-:Y:S01]  /*25950*/  ULDC UR8, c[0x0][0xd54] ;  /* 0x0003550000087ab9 */ /* 0x000fe20000000800 */
[----:B------:R-:W-:Y:S01]  /*25960*/  UMOV UR6, UR7 ;  /* 0x0000000700067c82 */ /* 0x000fe20008000000 */
[----:B------:R-:W-:-:S11]  /*25970*/  UISETP.NE.AND UP0, UPT, UR8, 0x1, UPT ;  /* 0x000000010800788c */ /* 0x000fd6000bf05270 */
[----:B------:R-:W-:Y:S02]  /*25980*/  @UP0 ULDC.64 UR10, c[0x0][0xd58] ;  /* 0x00035600000a0ab9 */ /* 0x000fe40000000a00 */
[----:B------:R-:W-:-:S04]  /*25990*/  UIMAD.WIDE.U32 UR4, UR7, UR10, URZ ;  /* 0x0000000a070472a5 */ /* 0x000fc8000f8e003f */
[----:B------:R-:W-:-:S04]  /*259a0*/  @UP0 USHF.R.U32.HI UR6, URZ, UR11, UR5 ;  /* 0x0000000b3f060299 */ /* 0x000fc80008011605 */
[----:B------:R-:W-:-:S12]  /*259b0*/  UIMAD UR4, UR6, UR8, URZ ;  /* 0x00000008060472a4 */ /* 0x000fd8000f8e023f */
.L_x_2042:
        /* <DEDUP_REMOVED lines=20> */
[----:B--2---:R-:W-:Y:S01]  /*25b00*/  IMAD.U32 R2, RZ, RZ, UR4 ;  /* 0x00000004ff027e24 */ /* 0x004fe2000f8e00ff */
        /* <DEDUP_REMOVED lines=15> */
[----:B------:R-:W-:Y:S02]  /*25c00*/  PLOP3.LUT P0, PT, PT, PT, UP0, 0x40, 0x0 ;  /* 0x000000000000781c */ /* 0x000fe40003f0e808 */
[----:B------:R-:W-:-:S11]  /*25c10*/  IMAD.U32 R0, RZ, RZ, UR4 ;  /* 0x00000004ff007e24 */ /* 0x000fd6000f8e00ff */
        /* <DEDUP_REMOVED lines=11> */
.L_x_2044:
[----:B------:R-:W-:-:S11]  /*25cd0*/  UISETP.NE.AND UP1, UPT, UR5, 0x1, UPT ;  /* 0x000000010500788c */ /* 0x000fd6000bf25270 */
[----:B------:R-:W-:Y:S02]  /*25ce0*/  @UP1 ULDC.64 UR8, c[0x0][0xae0] ;  /* 0x0002b80000081ab9 */ /* 0x000fe40000000a00 */
[----:B------:R-:W-:-:S04]  /*25cf0*/  UIMAD.WIDE.U32 UR6, UR4, UR8, URZ ;  /* 0x00000008040672a5 */ /* 0x000fc8000f8e003f */
[----:B------:R-:W-:-:S12]  /*25d00*/  @UP1 USHF.R.U32.HI UR4, URZ, UR9, UR7 ;  /* 0x000000093f041299 */ /* 0x000fd80008011607 */
.L_x_2045:
[----:B------:R-:W-:-:S06]  /*25d10*/  UIMAD UR4, UR4, UR5, UR5 ;  /* 0x00000005040472a4 */ /* 0x000fcc000f8e0205 */
[----:B------:R-:W-:-:S07]  /*25d20*/  VIMNMX R0, R0, UR4, PT ;  /* 0x0000000400007c48 */ /* 0x000fce000bfe0100 */
.L_x_2043:
[----:B------:R-:W-:Y:S01]  /*25d30*/  VIADD R0, R0, 0x3f ;  /* 0x0000003f00007836 */ /* 0x000fe20000000000 */
[----:B------:R-:W-:Y:S01]  /*25d40*/  UISETP.NE.AND UP1, UPT, UR49, URZ, UPT ;  /* 0x0000003f3100728c */ /* 0x000fe2000bf25270 */
[----:B------:R-:W-:Y:S01]  /*25d50*/  PLOP3.LUT P0, PT, PT, PT, UP0, 0x40, 0x0 ;  /* 0x000000000000781c */ /* 0x000fe20003f0e808 */
[----:B------:R-:W-:Y:S02]  /*25d60*/  UMOV UR4, UR43 ;  /* 0x0000002b00047c82 */ /* 0x000fe40008000000 */
[----:B------:R-:W-:-:S04]  /*25d70*/  SHF.R.S32.HI R3, RZ, 0x1f, R0 ;  /* 0x0000001fff037819 */ /* 0x000fc80000011400 */
[----:B------:R-:W-:-:S03]  /*25d80*/  LEA.HI R3, R3, R0, RZ, 0x6 ;  /* 0x0000000003037211 */ /* 0x000fc600078f30ff */
[----:B------:R-:W-:Y:S01]  /*25d90*/  @UP1 ULDC UR6, c[0x0][0x44c] ;  /* 0x0001130000061ab9 */ /* 0x000fe20000000800 */
[----:B------:R-:W-:Y:S01]  /*25da0*/  SHF.R.S32.HI R3, RZ, 0x6, R3 ;  /* 0x00000006ff037819 */ /* 0x000fe20000011403 */
[----:B------:R-:W-:Y:S01]  /*25db0*/  UIMAD.WIDE.U32 UR6, UR43, UR6, URZ ;  /* 0x000000062b0672a5 */ /* 0x000fe2000f8e003f */
[----:B------:R-:W-:Y:S02]  /*25dc0*/  @UP1 ULDC UR8, c[0x0][0x450] ;  /* 0x0001140000081ab9 */ /* 0x000fe40000000800 */
[----:B------:R-:W-:Y:S01]  /*25dd0*/  VIMNMX R24, R3, UR39, PT ;  /* 0x0000002703187c48 */ /* 0x000fe2000bfe0100 */
[----:B------:R-:W-:-:S03]  /*25de0*/  @UP1 USHF.R.U32.HI UR4, URZ, UR8, UR7 ;  /* 0x000000083f041299 */ /* 0x000fc60008011607 */
[----:B------:R-:W-:Y:S01]  /*25df0*/  ULDC UR8, c[0x0][0xad4] ;  /* 0x0002b50000087ab9 */ /* 0x000fe20000000800 */
[----:B------:R0:W-:Y:S01]  /*25e00*/  STL [R1+0x428], R24 ;  /* 0x0004281801007387 */ /* 0x0001e20000100800 */
[----:B------:R-:W-:-:S04]  /*25e10*/  UIADD3 UR4, UR40, UR4, URZ ;  /* 0x0000000428047290 */ /* 0x000fc8000fffe03f */
        /* <DEDUP_REMOVED lines=12> */
.L_x_2047:
[----:B------:R-:W-:-:S11]  /*25ee0*/  UISETP.NE.AND UP0, UPT, UR5, 0x1, UPT ;  /* 0x000000010500788c */ /* 0x000fd6000bf05270 */
[----:B------:R-:W-:Y:S02]  /*25ef0*/  @UP0 ULDC.64 UR10, c[0x0][0xae0] ;  /* 0x0002b800000a0ab9 */ /* 0x000fe40000000a00 */
[----:B------:R-:W-:-:S04]  /*25f00*/  UIMAD.WIDE.U32 UR6, UR4, UR10, URZ ;  /* 0x0000000a040672a5 */ /* 0x000fc8000f8e003f */
[----:B------:R-:W-:-:S12]  /*25f10*/  @UP0 USHF.R.U32.HI UR4, URZ, UR11, UR7 ;  /* 0x0000000b3f040299 */ /* 0x000fd80008011607 */
.L_x_2048:
[----:B------:R-:W-:-:S04]  /*25f20*/  UIMAD UR4, UR4, UR5, URZ ;  /* 0x00000005040472a4 */ /* 0x000fc8000f8e023f */
[----:B------:R-:W-:-:S04]  /*25f30*/  UISETP.LT.AND UP0, UPT, UR8, UR4, UPT ;  /* 0x000000040800728c */ /* 0x000fc8000bf01270 */
[----:B------:R-:W-:-:S12]  /*25f40*/  USEL UR8, UR8, UR4, !UP0 ;  /* 0x0000000408087287 */ /* 0x000fd8000c000000 */
.L_x_2046:
[----:B------:R-:W-:Y:S01]  /*25f50*/  USHF.R.S32.HI UR4, URZ, 0x1f, UR8 ;  /* 0x0000001f3f047899 */ /* 0x000fe20008011408 */
[----:B------:R-:W-:Y:S03]  /*25f60*/  BSSY B7, `(.L_x_2049) ;  /* 0x00003b3000077945 */ /* 0x000fe60003800000 */
[----:B------:R-:W-:-:S04]  /*25f70*/  ULEA.HI UR4, UR4, UR8, URZ, 0x6 ;  /* 0x0000000804047291 */ /* 0x000fc8000f8f303f */
[----:B------:R-:W-:-:S04]  /*25f80*/  USHF.R.S32.HI UR4, URZ, 0x6, UR4 ;  /* 0x000000063f047899 */ /* 0x000fc80008011404 */
[----:B------:R-:W-:-:S04]  /*25f90*/  UISETP.LT.AND UP0, UPT, URZ, UR4, UPT ;  /* 0x000000043f00728c */ /* 0x000fc8000bf01270 */
[----:B------:R-:W-:-:S06]  /*25fa0*/  USEL UR44, URZ, UR4, !UP0 ;  /* 0x000000043f2c7287 */ /* 0x000fcc000c000000 */
[----:B------:R-:W-:-:S13]  /*25fb0*/  ISETP.GT.AND P0, PT, R24, UR44, PT ;  /* 0x0000002c18007c0c */ /* 0x000fda000bf04270 */
        /* <DEDUP_REMOVED lines=8> */
[----:B------:R-:W1:Y:S08]  /*26040*/  FLO.U32 R0, UR4 ;  /* 0x0000000400007d00 */ /* 0x000e7000080e0000 */
[----:B------:R-:W2:Y:S01]  /*26050*/  POPC R5, UR4 ;  /* 0x0000000400057d09 */ /* 0x000ea20008000000 */
[----:B-1----:R-:W-:-:S13]  /*26060*/  ISETP.EQ.U32.AND P0, PT, R0, R7, PT ;  /* 0x000000070000720c */ /* 0x002fda0003f02070 */
[----:B--2---:R-:W2:Y:S01]  /*26070*/  @P0 ATOMG.E.ADD.STRONG.GPU PT, R3, desc[UR36][R2.64], R5 ;  /* 0x00000005020309a8 */ /* 0x004ea200081ee1e4 */
[----:B------:R-:W1:Y:S02]  /*26080*/  S2R R4, SR_LTMASK ;  /* 0x0000000000047919 */ /* 0x000e640000003900 */
[----:B-1----:R-:W-:-:S04]  /*26090*/  LOP3.LUT R4, R4, UR4, RZ, 0xc0, !PT ;  /* 0x0000000404047c12 */ /* 0x002fc8000f8ec0ff */
[----:B------:R-:W1:Y:S01]  /*260a0*/  POPC R7, R4 ;  /* 0x0000000400077309 */ /* 0x000e620000000000 */
[----:B--2---:R-:W1:Y:S02]  /*260b0*/  SHFL.IDX PT, R0, R3, R0, 0x1f ;  /* 0x00001f0003007589 */ /* 0x004e6400000e0000 */
[----:B-1----:R-:W-:Y:S01]  /*260c0*/  IADD3 R36, R0, UR48, R7 ;  /* 0x0000003000247c10 */ /* 0x002fe2000fffe007 */
[----:B------:R-:W-:Y:S06]  /*260d0*/  BRA `(.L_x_2051) ;  /* 0x00000038006c7947 */ /* 0x000fec0003800000 */
.L_x_2050:
        /* <DEDUP_REMOVED lines=8> */
[----:B------:R-:W-:Y:S02]  /*26160*/  IMAD.U32 R4, RZ, RZ, UR6 ;  /* 0x00000006ff047e24 */ /* 0x000fe4000f8e00ff */
[----:B------:R-:W1:Y:S01]  /*26170*/  LDC.64 R2, c[0x4][R2] ;  /* 0x0100000002027b82 */ /* 0x000e620000000a00 */
        /* <DEDUP_REMOVED lines=9> */
[----:B01---5:R-:W-:Y:S05]  /*26210*/  CALL.ABS.NOINC R2 ;  /* 0x0000000002007343 */ /* 0x023fea0003c00000 */
.L_x_2053:
[----:B------:R-:W-:Y:S05]  /*26220*/  BSYNC B6 ;  /* 0x0000000000067941 */ /* 0x000fea0003800000 */
.L_x_2052:
        /* <DEDUP_REMOVED lines=17> */
[----:B-1----:R-:W-:-:S07]  /*26340*/  IMAD.MOV.U32 R13, RZ, RZ, RZ ;  /* 0x000000ffff0d7224 */ /* 0x002fce00078e00ff */
[----:B------:R-:W-:-:S07]  /*26350*/  LEPC R20, `(.L_x_2056) ;  /* 0x000000001014794e */ /* 0x000fce0000000000 */
[----:B0-2--5:R-:W-:Y:S05]  /*26360*/  CALL.ABS.NOINC R2 ;  /* 0x0000000002007343 */ /* 0x025fea0003c00000 */
.L_x_2056:
        /* <DEDUP_REMOVED lines=15> */
.L_x_2055:
[----:B------:R-:W-:Y:S05]  /*26460*/  BSYNC B6 ;  /* 0x0000000000067941 */ /* 0x000fea0003800000 */
.L_x_2054:
[----:B------:R-:W-:Y:S01]  /*26470*/  ULDC.64 UR4, c[0x0][0xaf0] ;  /* 0x0002bc0000047ab9 */ /* 0x000fe20000000a00 */
[----:B------:R-:W-:Y:S01]  /*26480*/  IMAD.U32 R26, RZ, RZ, UR38 ;  /* 0x00000026ff1a7e24 */ /* 0x000fe2000f8e00ff */
[----:B------:R-:W-:Y:S01]  /*26490*/  UISETP.NE.U32.AND UP0, UPT, UR4, URZ, UPT ;  /* 0x0000003f0400728c */ /* 0x000fe2000bf05070 */
[----:B------:R-:W1:Y:S03]  /*264a0*/  LDC R10, c[0x0][0x430] ;  /* 0x00010c00ff0a7b82 */ /* 0x000e660000000800 */
[----:B------:R-:W-:-:S06]  /*264b0*/  UISETP.NE.AND.EX UP0, UPT, UR5, URZ, UPT, UP0 ;  /* 0x0000003f0500728c */ /* 0x000fcc000bf05300 */
[----:B------:R-:W-:-:S05]  /*264c0*/  PLOP3.LUT P0, PT, PT, PT, UP0, 0x80, 0x0 ;  /* 0x000000000000781c */ /* 0x000fca0003f0f008 */
[----:B------:R-:W-:Y:S02]  /*264d0*/  @UP0 ULDC.64 UR4, c[0x0][0xaf0] ;  /* 0x0002bc0000040ab9 */ /* 0x000fe40000000a00 */
[----:B------:R-:W-:-:S06]  /*264e0*/  @UP0 UIMAD.WIDE UR4, UR38, 0x4, UR4 ;  /* 0x00000004260408a5 */ /* 0x000fcc000f8e0204 */
[----:B------:R-:W-:Y:S01]  /*264f0*/  IMAD.U32 R2, RZ, RZ, UR4 ;  /* 0x00000004ff027e24 */ /* 0x000fe2000f8e00ff */
[----:B------:R-:W-:Y:S01]  /*26500*/  ULDC UR4, c[0x0][0xd48] ;  /* 0x0003520000047ab9 */ /* 0x000fe20000000800 */
[----:B------:R-:W-:-:S05]  /*26510*/  IMAD.U32 R3, RZ, RZ, UR5 ;  /* 0x00000005ff037e24 */ /* 0x000fca000f8e00ff */
[----:B------:R2:W5:Y:S01]  /*26520*/  @P0 LDG.E R26, desc[UR36][R2.64] ;  /* 0x00000024021a0981 */ /* 0x000562000c1e1900 */
[----:B------:R-:W-:Y:S01]  /*26530*/  UMOV UR5, 0xffffffff ;  /* 0xffffffff00057882 */ /* 0x000fe20000000000 */
[----:B------:R-:W-:Y:S01]  /*26540*/  IMAD.U32 R19, RZ, RZ, UR4 ;  /* 0x00000004ff137e24 */ /* 0x000fe2000f8e00ff */
[----:B------:R-:W-:Y:S01]  /*26550*/  LEA R25, R24, 0xffffffc0, 0x6 ;  /* 0xffffffc018197811 */ /* 0x000fe200078e30ff */
[----:B------:R-:W-:Y:S06]  /*26560*/  BRA.DIV UR5, `(.L_x_2057) ;  /* 0x0000003e05407947 */ /* 0x000fec000b800000 */
.L_x_2116:
[----:B------:R-:W3:Y:S01]  /*26570*/  S2R R0, SR_TID.X ;  /* 0x0000000000007919 */ /* 0x000ee20000002100 */
[----:B-1----:R-:W-:Y:S01]  /*26580*/  ISETP.NE.AND P1, PT, R10, 0x1, PT ;  /* 0x000000010a00780c */ /* 0x002fe20003f25270 */
[----:B------:R-:W-:Y:S01]  /*26590*/  IMAD.MOV.U32 R35, RZ, RZ, RZ ;  /* 0x000000ffff237224 */ /* 0x000fe200078e00ff */
[----:B-----5:R-:W-:Y:S01]  /*265a0*/  SHF.R.S32.HI R30, RZ, 0x1f, R26 ;  /* 0x0000001fff1e7819 */ /* 0x020fe2000001141a */
[----:B--2---:R-:W1:Y:S01]  /*265b0*/  S2R R2, SR_TID.X ;  /* 0x0000000000027919 */ /* 0x004e620000002100 */
[----:B------:R-:W-:-:S09]  /*265c0*/  LOP3.LUT R16, R16, 0xffffdfff, RZ, 0xc0, !PT ;  /* 0xffffdfff10107812 */ /* 0x000fd200078ec0ff */
[----:B------:R-:W2:Y:S01]  /*265d0*/  @P1 LDC R4, c[0x0][0x434] ;  /* 0x00010d00ff041b82 */ /* 0x000ea20000000800 */
[----:B------:R-:W-:-:S07]  /*265e0*/  @P1 LOP3.LUT R16, R16, 0x2000, RZ, 0xfc, !PT ;  /* 0x0000200010101812 */ /* 0x000fce00078efcff */
[----:B------:R-:W4:Y:S01]  /*265f0*/  @P1 LDC R5, c[0x0][0x438] ;  /* 0x00010e00ff051b82 */ /* 0x000f220000000800 */
[----:B---3--:R-:W-:Y:S01]  /*26600*/  LOP3.LUT R0, R0, 0x7f, RZ, 0xc0, !PT ;  /* 0x0000007f00007812 */ /* 0x008fe200078ec0ff */
[----:B-1----:R-:W-:-:S03]  /*26610*/  IMAD.SHL.U32 R8, R2, 0x10, RZ ;  /* 0x0000001002087824 */ /* 0x002fc600078e00ff */
[----:B------:R-:W-:-:S04]  /*26620*/  SHF.R.U32.HI R0, RZ, 0x3, R0 ;  /* 0x00000003ff007819 */ /* 0x000fc80000011600 */
[----:B------:R-:W-:-:S05]  /*26630*/  LOP3.LUT R8, R0, 0x70, R8, 0xf8, !PT ;  /* 0x0000007000087812 */ /* 0x000fca00078ef808 */
[----:B------:R-:W-:-:S04]  /*26640*/  IMAD.IADD R0, R8, 0x1, R25 ;  /* 0x0000000108007824 */ /* 0x000fc800078e0219 */
[C---:B------:R-:W-:Y:S01]  /*26650*/  IMAD.IADD R37, R0.reuse, 0x1, R31 ;  /* 0x0000000100257824 */ /* 0x040fe200078e021f */
[----:B------:R-:W-:-:S03]  /*26660*/  ISETP.GE.AND P0, PT, R0, UR42, PT ;  /* 0x0000002a00007c0c */ /* 0x000fc6000bf06270 */
[----:B--2---:R-:W-:Y:S01]  /*26670*/  @P1 IMAD.HI.U32 R4, R37, R4, RZ ;  /* 0x0000000425041227 */ /* 0x004fe200078e00ff */
[----:B------:R-:W-:-:S03]  /*26680*/  ISETP.GT.U32.OR P0, PT, R8, 0x3f, P0 ;  /* 0x0000003f0800780c */ /* 0x000fc60000704470 */
[----:B------:R-:W-:Y:S01]  /*26690*/  IMAD.MOV.U32 R0, RZ, RZ, R37 ;  /* 0x000000ffff007224 */ /* 0x000fe200078e0025 */
[----:B----4-:R-:W-:-:S09]  /*266a0*/  @P1 SHF.R.U32.HI R0, RZ, R5, R4 ;  /* 0x00000005ff001219 */ /* 0x010fd20000011604 */
[----:B------:R-:W1:Y:S01]  /*266b0*/  @!P0 LDC.64 R2, c[0x0][0x428] ;  /* 0x00010a00ff028b82 */ /* 0x000e620000000a00 */
[----:B------:R-:W-:-:S07]  /*266c0*/  @!P0 SHF.R.S32.HI R7, RZ, 0x1f, R0 ;  /* 0x0000001fff078819 */ /* 0x000fce0000011400 */
[----:B------:R-:W2:Y:S01]  /*266d0*/  @!P0 LDC.64 R4, c[0x0][0x418] ;  /* 0x00010600ff048b82 */ /* 0x000ea20000000a00 */
[----:B-1----:R-:W-:-:S04]  /*266e0*/  @!P0 IMAD R6, R30, R2, RZ ;  /* 0x000000021e068224 */ /* 0x002fc800078e02ff */
[C---:B------:R-:W-:Y:S02]  /*266f0*/  @!P0 IMAD R9, R26.reuse, R3, R6 ;  /* 0x000000031a098224 */ /* 0x040fe400078e0206 */
[--C-:B------:R-:W-:Y:S02]  /*26700*/  @!P0 IMAD.MOV.U32 R6, RZ, RZ, R0.reuse ;  /* 0x000000ffff068224 */ /* 0x100fe400078e0000 */
[----:B------:R-:W-:Y:S02]  /*26710*/  IMAD.MOV R0, RZ, RZ, -R0 ;  /* 0x000000ffff007224 */ /* 0x000fe400078e0a00 */
[----:B------:R-:W-:-:S04]  /*26720*/  @!P0 IMAD.WIDE.U32 R2, R26, R2, R6 ;  /* 0x000000021a028225 */ /* 0x000fc800078e0006 */
[----:B------:R-:W-:Y:S01]  /*26730*/  IMAD R37, R10, R0, R37 ;  /* 0x000000000a257224 */ /* 0x000fe200078e0225 */
[C---:B--2---:R-:W-:Y:S01]  /*26740*/  @!P0 LEA R4, P1, R2.reuse, R4, 0x2 ;  /* 0x0000000402048211 */ /* 0x044fe200078210ff */
[----:B------:R-:W-:Y:S02]  /*26750*/  IMAD R0, RZ, RZ, -UR38 ;  /* 0x80000026ff007e24 */ /* 0x000fe4000f8e02ff */
[----:B------:R-:W-:Y:S02]  /*26760*/  @!P0 IMAD.IADD R3, R3, 0x1, R9 ;  /* 0x0000000103038824 */ /* 0x000fe400078e0209 */
[----:B------:R-:W-:Y:S02]  /*26770*/  IMAD R19, R19, R0, UR45 ;  /* 0x0000002d13137e24 */ /* 0x000fe4000f8e0200 */
[----:B------:R-:W-:Y:S01]  /*26780*/  IMAD.U32 R0, RZ, RZ, UR47 ;  /* 0x0000002fff007e24 */ /* 0x000fe2000f8e00ff */
[----:B------:R-:W-:-:S04]  /*26790*/  @!P0 LEA.HI.X R5, R2, R5, R3, 0x2, P1 ;  /* 0x0000000502058211 */ /* 0x000fc800008f1403 */
[----:B------:R-:W-:Y:S01]  /*267a0*/  ISETP.NE.AND P2, PT, R0, 0x3, PT ;  /* 0x000000030000780c */ /* 0x000fe20003f45270 */
[----:B------:R1:W5:Y:S01]  /*267b0*/  @!P0 LDG.E R35, desc[UR36][R4.64] ;  /* 0x0000002404238981 */ /* 0x000362000c1e1900 */
[----:B------:R-:W-:Y:S02]  /*267c0*/  ISETP.GT.U32.AND P0, PT, R8, 0x3f, PT ;  /* 0x0000003f0800780c */ /* 0x000fe40003f04070 */
[----:B------:R-:W-:Y:S02]  /*267d0*/  LOP3.LUT R16, R16, 0xfffff7ff, RZ, 0xc0, !PT ;  /* 0xfffff7ff10107812 */ /* 0x000fe400078ec0ff */
[----:B0-----:R-:W-:-:S07]  /*267e0*/  SHF.R.S32.HI R24, RZ, 0x1f, R19 ;  /* 0x0000001fff187819 */ /* 0x001fce0000011413 */
[----:B------:R-:W-:-:S04]  /*267f0*/  @P2 LOP3.LUT R16, R16, 0x800, RZ, 0xfc, !PT ;  /* 0x0000080010102812 */ /* 0x000fc800078efcff */
[----:B------:R-:W-:-:S04]  /*26800*/  LOP3.LUT R16, R16, 0xfffffffe, RZ, 0xc0, !PT ;  /* 0xfffffffe10107812 */ /* 0x000fc800078ec0ff */
[----:B------:R-:W-:Y:S01]  /*26810*/  @P0 LOP3.LUT R16, R16, 0x1, RZ, 0xfc, !PT ;  /* 0x0000000110100812 */ /* 0x000fe200078efcff */
[----:B-1----:R-:W-:Y:S06]  /*26820*/  @!P2 BRA `(.L_x_2058) ;  /* 0x000000000004a947 */ /* 0x002fec0003800000 */
[----:B------:R-:W-:Y:S01]  /*26830*/  BPT.TRAP 0x1 ;  /* 0x000000040000795c */ /* 0x000fe20000300000 */
.L_x_2058:
[----:B------:R-:W-:Y:S01]  /*26840*/  IMAD R27, R18, 0x8, R17 ;  /* 0x00000008121b7824 */ /* 0x000fe200078e0211 */
[----:B------:R-:W-:Y:S01]  /*26850*/  SHF.L.U32 R0, R23, 0x1f, RZ ;  /* 0x0000001f17007819 */ /* 0x000fe200000006ff */
[----:B------:R-:W-:Y:S03]  /*26860*/  BSSY B0, `(.L_x_2059) ;  /* 0x0000003000007945 */ /* 0x000fe60003800000 */
[----:B------:R-:W0:Y:S02]  /*26870*/  SYNCS.PHASECHK.TRANS64.TRYWAIT P0, [R27+URZ+0x38840], R0 ;  /* 0x038840001b0075a7 */ /* 0x000e24000800017f */
[----:B0-----:R-:W-:Y:S05]  /*26880*/  @!P0 BRA `(.L_x_2060) ;  /* 0x0000003800a48947 */ /* 0x001fea0003800000 */
.L_x_2117:
[----:B------:R-:W-:Y:S05]  /*26890*/  BSYNC B0 ;  /* 0x0000000000007941 */ /* 0x000fea0003800000 */
.L_x_2059:
[----:B0-----:R-:W-:Y:S01]  /*268a0*/  SHF.R.S32.HI R0, RZ, 0x1f, R37 ;  /* 0x0000001fff007819 */ /* 0x001fe20000011425 */
[----:B------:R-:W-:Y:S01]  /*268b0*/  ULDC.64 UR4, c[0x0][0x300] ;  /* 0x0000c00000047ab9 */ /* 0x000fe20000000a00 */
[----:B-----5:R-:W-:Y:S01]  /*268c0*/  SHF.R.S32.HI R4, RZ, 0x1f, R35 ;  /* 0x0000001fff047819 */ /* 0x020fe20000011423 */
[----:B------:R-:W-:Y:S01]  /*268d0*/  IMAD.WIDE.U32 R2, R37, UR4, RZ ;  /* 0x0000000425027c25 */ /* 0x000fe2000f8e00ff */
[----:B------:R-:W0:Y:S01]  /*268e0*/  S2R R6, SR_TID.X ;  /* 0x0000000000067919 */ /* 0x000e220000002100 */
[----:B------:R-:W-:Y:S01]  /*268f0*/  LOP3.LUT P2, RZ, R16, 0x2, RZ, 0xc0, !PT ;  /* 0x0000000210ff7812 */ /* 0x000fe2000784c0ff */
[----:B------:R1:W-:Y:S04]  /*26900*/  STL [R1+0x438], R0 ;  /* 0x0004380001007387 */ /* 0x0003e80000100800 */
[----:B------:R2:W-:Y:S01]  /*26910*/  STL [R1+0x43c], R4 ;  /* 0x00043c0401007387 */ /* 0x0005e20000100800 */
[----:B-1----:R-:W-:-:S04]  /*26920*/  IMAD R0, R0, UR4, RZ ;  /* 0x0000000400007c24 */ /* 0x002fc8000f8e02ff */
[----:B------:R-:W-:Y:S01]  /*26930*/  IMAD R5, R37, UR5, R0 ;  /* 0x0000000525057c24 */ /* 0x000fe2000f8e0200 */
[----:B------:R-:W-:Y:S02]  /*26940*/  ULDC.64 UR4, c[0x0][0x310] ;  /* 0x0000c40000047ab9 */ /* 0x000fe40000000a00 */
[----:B------:R-:W-:Y:S02]  /*26950*/  IMAD R0, R4, UR4, RZ ;  /* 0x0000000404007c24 */ /* 0x000fe4000f8e02ff */
[----:B--2---:R-:W1:Y:S01]  /*26960*/  S2R R4, SR_TID.X ;  /* 0x0000000000047919 */ /* 0x004e620000002100 */
[----:B------:R-:W-:Y:S02]  /*26970*/  IMAD.IADD R3, R3, 0x1, R5 ;  /* 0x0000000103037824 */ /* 0x000fe400078e0205 */
        /* <DEDUP_REMOVED lines=8> */
[----:B0-----:R-:W-:Y:S01]  /*26a00*/  IMAD.SHL.U32 R8, R6, 0x8, RZ ;  /* 0x0000000806087824 */ /* 0x001fe200078e00ff */
[----:B------:R-:W-:Y:S01]  /*26a10*/  LEA R0, P0, R2, UR4, 0x1 ;  /* 0x0000000402007c11 */ /* 0x000fe2000f8008ff */
[----:B------:R-:W-:Y:S01]  /*26a20*/  IMAD.IADD R5, R3, 0x1, R5 ;  /* 0x0000000103057824 */ /* 0x000fe200078e0205 */
[----:B------:R-:W-:Y:S02]  /*26a30*/  UMOV UR4, 0xffffffff ;  /* 0xffffffff00047882 */ /* 0x000fe40000000000 */
[----:B------:R-:W-:Y:S02]  /*26a40*/  LOP3.LUT R8, R8, 0x38, RZ, 0xc0, !PT ;  /* 0x0000003808087812 */ /* 0x000fe400078ec0ff */
[----:B------:R-:W-:Y:S02]  /*26a50*/  LEA.HI.X R5, R2, UR5, R5, 0x1, P0 ;  /* 0x0000000502057c11 */ /* 0x000fe400080f0c05 */
[----:B-1----:R-:W-:-:S04]  /*26a60*/  LOP3.LUT R4, R4, 0x7f, RZ, 0xc0, !PT ;  /* 0x0000007f04047812 */ /* 0x002fc800078ec0ff */
[----:B------:R-:W-:-:S04]  /*26a70*/  SHF.R.U32.HI R4, RZ, 0x3, R4 ;  /* 0x00000003ff047819 */ /* 0x000fc80000011604 */
[----:B------:R-:W-:Y:S01]  /*26a80*/  IADD3 R25, -R4, UR42, -R25 ;  /* 0x0000002a04197c10 */ /* 0x000fe2000fffe919 */
[----:B------:R-:W-:-:S03]  /*26a90*/  IMAD R4, R18, 0x1000, R32 ;  /* 0x0000100012047824 */ /* 0x000fc600078e0220 */
[----:B------:R-:W-:Y:S01]  /*26aa0*/  ISETP.GE.AND P0, PT, R25, 0x1, PT ;  /* 0x000000011900780c */ /* 0x000fe20003f06270 */
[----:B------:R-:W-:-:S12]  /*26ab0*/  BRA.DIV UR4, `(.L_x_2061) ;  /* 0x0000003a042c7947 */ /* 0x000fd8000b800000 */
[----:B------:R-:W0:Y:S01]  /*26ac0*/  SHFL.IDX PT, R14, R0, RZ, 0x181f ;  /* 0x00181fff000e7589 */ /* 0x000e2200000e0000 */
[----:B------:R-:W-:-:S03]  /*26ad0*/  @P0 IMAD R7, R4, 0x2, R17 ;  /* 0x0000000204070824 */ /* 0x000fc600078e0211 */
[----:B------:R-:W1:Y:S01]  /*26ae0*/  SHFL.IDX PT, R2, R5, RZ, 0x181f ;  /* 0x00181fff05027589 */ /* 0x000e6200000e0000 */
[----:B0-----:R-:W-:-:S03]  /*26af0*/  @P0 LEA R6, P1, R8, R14, 0x1 ;  /* 0x0000000e08060211 */ /* 0x001fc600078208ff */
[----:B------:R-:W0:Y:S02]  /*26b00*/  SHFL.IDX PT, R14, R0, 0x1, 0x181f ;  /* 0x00381f00000e7f89 */ /* 0x000e2400000e0000 */
[----:B-1----:R-:W-:Y:S02]  /*26b10*/  @P0 IMAD.X R3, RZ, RZ, R2, P1 ;  /* 0x000000ffff030224 */ /* 0x002fe400008e0602 */
[----:B------:R-:W-:-:S05]  /*26b20*/  @P0 IMAD.MOV.U32 R2, RZ, RZ, R6 ;  /* 0x000000ffff020224 */ /* 0x000fca00078e0006 */
[----:B------:R1:W-:Y:S01]  /*26b30*/  @P0 LDGSTS.E.BYPASS.LTC128B.128 [R7+0x22400], desc[UR36][R2.64], !P2 ;  /* 0x2240000002070fae */ /* 0x0003e2000d101d64 */
[----:B------:R-:W-:-:S03]  /*26b40*/  ISETP.GE.AND P0, PT, R25, 0x11, PT ;  /* 0x000000111900780c */ /* 0x000fc60003f06270 */
[----:B-1----:R-:W1:Y:S10]  /*26b50*/  SHFL.IDX PT, R2, R5, 0x1, 0x181f ;  /* 0x00381f0005027f89 */ /* 0x002e7400000e0000 */
[----:B0-----:R-:W-:Y:S01]  /*26b60*/  @P0 LEA R6, P1, R8, R14, 0x1 ;  /* 0x0000000e08060211 */ /* 0x001fe200078208ff */
[----:B------:R-:W-:Y:S01]  /*26b70*/  @P0 IMAD R9, R4, 0x2, R17 ;  /* 0x0000000204090824 */ /* 0x000fe200078e0211 */
[----:B------:R-:W0:Y:S03]  /*26b80*/  SHFL.IDX PT, R14, R0, 0x2, 0x181f ;  /* 0x00581f00000e7f89 */ /* 0x000e2600000e0000 */
[----:B-1----:R-:W-:-:S02]  /*26b90*/  @P0 IMAD.X R3, RZ, RZ, R2, P1 ;  /* 0x000000ffff030224 */ /* 0x002fc400008e0602 */
[----:B------:R-:W-:-:S05]  /*26ba0*/  @P0 IMAD.MOV.U32 R2, RZ, RZ, R6 ;  /* 0x000000ffff020224 */ /* 0x000fca00078e0006 */
[----:B------:R1:W-:Y:S01]  /*26bb0*/  @P0 LDGSTS.E.BYPASS.LTC128B.128 [R9+0x22c00], desc[UR36][R2.64], !P2 ;  /* 0x22c0000002090fae */ /* 0x0003e2000d101d64 */
[----:B------:R-:W-:-:S03]  /*26bc0*/  ISETP.GE.AND P0, PT, R25, 0x21, PT ;  /* 0x000000211900780c */ /* 0x000fc60003f06270 */
[----:B-1----:R-:W1:Y:S10]  /*26bd0*/  SHFL.IDX PT, R2, R5, 0x2, 0x181f ;  /* 0x00581f0005027f89 */ /* 0x002e7400000e0000 */
[----:B0-----:R-:W-:Y:S01]  /*26be0*/  @P0 LEA R6, P1, R8, R14, 0x1 ;  /* 0x0000000e08060211 */ /* 0x001fe200078208ff */
[----:B------:R-:W-:Y:S01]  /*26bf0*/  @P0 IMAD R7, R4, 0x2, R17 ;  /* 0x0000000204070824 */ /* 0x000fe200078e0211 */
[----:B------:R-:W0:Y:S04]  /*26c00*/  SHFL.IDX PT, R5, R5, 0x3, 0x181f ;  /* 0x00781f0005057f89 */ /* 0x000e2800000e0000 */
[----:B------:R2:W3:Y:S01]  /*26c10*/  SHFL.IDX PT, R14, R0, 0x3, 0x181f ;  /* 0x00781f00000e7f89 */ /* 0x0004e200000e0000 */
[----:B-1----:R-:W-:-:S02]  /*26c20*/  @P0 IMAD.X R3, RZ, RZ, R2, P1 ;  /* 0x000000ffff030224 */ /* 0x002fc400008e0602 */
[----:B------:R-:W-:-:S05]  /*26c30*/  @P0 IMAD.MOV.U32 R2, RZ, RZ, R6 ;  /* 0x000000ffff020224 */ /* 0x000fca00078e0006 */
[----:B0-----:R2:W-:Y:S02]  /*26c40*/  @P0 LDGSTS.E.BYPASS.LTC128B.128 [R7+0x23400], desc[UR36][R2.64], !P2 ;  /* 0x2340000002070fae */ /* 0x0015e4000d101d64 */
.L_x_2127:
[----:B------:R-:W-:-:S13]  /*26c50*/  ISETP.GE.AND P0, PT, R25, 0x31, PT ;  /* 0x000000311900780c */ /* 0x000fda0003f06270 */
[----:B--23--:R-:W-:-:S05]  /*26c60*/  @P0 LEA R2, P1, R8, R14, 0x1 ;  /* 0x0000000e08020211 */ /* 0x00cfca00078208ff */
[----:B------:R-:W-:Y:S02]  /*26c70*/  @P0 IMAD.X R3, RZ, RZ, R5, P1 ;  /* 0x000000ffff030224 */ /* 0x000fe400008e0605 */
[----:B------:R-:W-:-:S05]  /*26c80*/  @P0 IMAD R5, R4, 0x2, R17 ;  /* 0x0000000204050824 */ /* 0x000fca00078e0211 */
[----:B------:R-:W-:Y:S01]  /*26c90*/  @!PT LDS RZ, [RZ] ;  /* 0x00000000fffff984 */ /* 0x000fe20000000800 */
[----:B------:R-:W-:Y:S01]  /*26ca0*/  @!PT LDS RZ, [RZ] ;  /* 0x00000000fffff984 */ /* 0x000fe20000000800 */
[----:B------:R-:W-:Y:S01]  /*26cb0*/  @!PT LDS RZ, [RZ] ;  /* 0x00000000fffff984 */ /* 0x000fe20000000800 */
[----:B------:R0:W-:Y:S01]  /*26cc0*/  @P0 LDGSTS.E.BYPASS.LTC128B.128 [R5+0x23c00], desc[UR36][R2.64], !P2 ;  /* 0x23c0000002050fae */ /* 0x0001e2000d101d64 */
[----:B------:R-:W-:Y:S01]  /*26cd0*/  PLOP3.LUT P0, PT, PT, PT, PT, 0x80, 0x0 ;  /* 0x000000000000781c */ /* 0x000fe20003f0f070 */
[----:B------:R-:W-:-:S12]  /*26ce0*/  NOP ;  /* 0x0000000000007918 */ /* 0x000fd80000000000 */
.L_x_2062:
[----:B------:R-:W-:Y:S02]  /*26cf0*/  PLOP3.LUT P1, PT, P1, P0, PT, 0xa2, 0x0 ;  /* 0x000000000000781c */ /* 0x000fe40000f21472 */
[----:B------:R-:W-:-:S08]  /*26d00*/  @P0 R2UR P1, UR4, R27 ;  /* 0x000000001b0402ca */ /* 0x000fd00000020000 */
[----:B------:R-:W-:-:S05]  /*26d10*/  @P0 PLOP3.LUT P0, PT, P1, PT, PT, 0x80, 0x0 ;  /* 0x000000000000081c */ /* 0x000fca0000f0f070 */
[----:B------:R-:W-:Y:S01]  /*26d20*/  @!P1 SYNCS.ARRIVE.TRANS64.RED.A0T1 RZ, [UR4+0x38830], RZ ;  /* 0x038830ffffff99a7 */ /* 0x000fe20008200404 */
[----:B------:R-:W-:Y:S07]  /*26d30*/  @!P1 ARRIVES.LDGSTSBAR.64.TRANSCNT [UR4+0x38830] ;  /* 0x03883000ff0099b0 */ /* 0x000fee0008000a84 */
[----:B------:R-:W-:Y:S05]  /*26d40*/  @P0 BRA.U.ANY `(.L_x_2062) ;  /* 0xfffffffd00e80947 */ /* 0x000fea000393ffff */
[----:B------:R-:W-:Y:S01]  /*26d50*/  NOP ;  /* 0x0000000000007918 */ /* 0x000fe20000000000 */
[----:B------:R-:W-:-:S13]  /*26d60*/  LOP3.LUT P2, RZ, R16, 0x800, RZ, 0xc0, !PT ;  /* 0x0000080010ff7812 */ /* 0x000fda000784c0ff */
[----:B------:R-:W-:Y:S05]  /*26d70*/  @!P2 BRA `(.L_x_2063) ;  /* 0x000000000004a947 */ /* 0x000fea0003800000 */
[----:B------:R-:W-:Y:S01]  /*26d80*/  BPT.TRAP 0x1 ;  /* 0x000000040000795c */ /* 0x000fe20000300000 */
.L_x_2063:
[----:B------:R1:W-:Y:S02]  /*26d90*/  SYNCS.ARRIVE.TRANS64.A1T0 RZ, [R27+URZ+0x38830], RZ ;  /* 0x038830ff1bff79a7 */ /* 0x0003e4000810003f */
[----:B------:R-:W-:Y:S05]  /*26da0*/  WARPSYNC.ALL ;  /* 0x0000000000007948 */ /* 0x000fea0003800000 */
[----:B------:R-:W-:Y:S01]  /*26db0*/  VIADD R0, R17, 0x20400 ;  /* 0x0002040011007836 */ /* 0x000fe20000000000 */
[----:B------:R-:W-:Y:S01]  /*26dc0*/  BAR.SYNC.DEFER_BLOCKING 0x8, 0x100 ;  /* 0x0204000000007b1d */ /* 0x000fe20000010000 */
[----:B------:R-:W-:-:S03]  /*26dd0*/  USHF.R.S32.HI UR50, URZ, 0x1f, UR38 ;  /* 0x0000001f3f327899 */ /* 0x000fc60008011426 */
[----:B------:R-:W-:Y:S02]  /*26de0*/  LOP3.LUT P0, RZ, R0, 0x3ff, RZ, 0xc0, !PT ;  /* 0x000003ff00ff7812 */ /* 0x000fe4000780c0ff */
[----:B------:R-:W-:Y:S11]  /*26df0*/  BSSY B6, `(.L_x_2064) ;  /* 0x0000012000067945 */ /* 0x000ff60003800000 */
        /* <DEDUP_REMOVED lines=17> */
.L_x_2065:
[----:B------:R-:W-:Y:S05]  /*26f10*/  BSYNC B6 ;  /* 0x0000000000067941 */ /* 0x000fea0003800000 */
.L_x_2064:
[----:B0-----:R-:W0:Y:S01]  /*26f20*/  S2R R2, SR_TID.X ;  /* 0x0000000000027919 */ /* 0x001e220000002100 */
[----:B------:R-:W-:Y:S01]  /*26f30*/  UISETP.NE.AND UP0, UPT, UR49, URZ, UPT ;  /* 0x0000003f3100728c */ /* 0x000fe2000bf05270 */
[----:B------:R-:W-:Y:S01]  /*26f40*/  R2UR UR6, R24 ;  /* 0x00000000180672ca */ /* 0x000fe200000e0000 */
[----:B------:R-:W-:Y:S01]  /*26f50*/  ULDC.64 UR8, c[0x0][0x2d8] ;  /* 0x0000b60000087ab9 */ /* 0x000fe20000000a00 */
[----:B------:R-:W-:Y:S01]  /*26f60*/  R2UR UR7, R19 ;  /* 0x00000000130772ca */ /* 0x000fe200000e0000 */
[----:B------:R-:W2:Y:S01]  /*26f70*/  S2R R21, SR_TID.X ;  /* 0x0000000000157919 */ /* 0x000ea20000002100 */
[----:B------:R-:W-:Y:S02]  /*26f80*/  LOP3.LUT P5, RZ, R16, 0x100000, RZ, 0xc0, !PT ;  /* 0x0010000010ff7812 */ /* 0x000fe400078ac0ff */
[----:B------:R-:W-:-:S04]  /*26f90*/  PLOP3.LUT P0, PT, PT, PT, UP0, 0x80, 0x0 ;  /* 0x000000000000781c */ /* 0x000fc80003f0f008 */
[----:B------:R-:W-:-:S03]  /*26fa0*/  @UP0 ULDC UR4, c[0x0][0x44c] ;  /* 0x0001130000040ab9 */ /* 0x000fc60000000800 */
[----:B------:R-:W-:-:S04]  /*26fb0*/  UIMAD UR6, UR6, UR8, URZ ;  /* 0x00000008060672a4 */ /* 0x000fc8000f8e023f */
[----:B------:R-:W-:Y:S01]  /*26fc0*/  UIMAD UR6, UR7, UR9, UR6 ;  /* 0x00000009070672a4 */ /* 0x000fe2000f8e0206 */
[C---:B0-----:R-:W-:Y:S01]  /*26fd0*/  LOP3.LUT R20, R2.reuse, 0x7f, RZ, 0xc0, !PT ;  /* 0x0000007f02147812 */ /* 0x041fe200078ec0ff */
[----:B------:R-:W-:-:S03]  /*26fe0*/  IMAD.SHL.U32 R2, R2, 0x10, RZ ;  /* 0x0000001002027824 */ /* 0x000fc600078e00ff */
[----:B------:R-:W-:Y:S01]  /*26ff0*/  SHF.R.U32.HI R20, RZ, 0x3, R20 ;  /* 0x00000003ff147819 */ /* 0x000fe20000011614 */
[----:B--2---:R-:W-:-:S03]  /*27000*/  IMAD.SHL.U32 R7, R21, 0x8, RZ ;  /* 0x0000000815077824 */ /* 0x004fc600078e00ff */
[----:B------:R-:W-:Y:S02]  /*27010*/  LOP3.LUT R2, R20, 0x70, R2, 0xf8, !PT ;  /* 0x0000007014027812 */ /* 0x000fe400078ef802 */
[----:B------:R-:W-:Y:S02]  /*27020*/  LOP3.LUT R20, R21, 0x7f, RZ, 0xc0, !PT ;  /* 0x0000007f15147812 */ /* 0x000fe400078ec0ff */
[----:B------:R-:W-:Y:S01]  /*27030*/  LOP3.LUT R7, R7, 0x38, RZ, 0xc0, !PT ;  /* 0x0000003807077812 */ /* 0x000fe200078ec0ff */
[----:B------:R-:W-:Y:S01]  /*27040*/  VIADD R34, R2, UR43 ;  /* 0x0000002b02227c36 */ /* 0x000fe20008000000 */
[----:B------:R-:W-:-:S03]  /*27050*/  SHF.R.U32.HI R8, RZ, 0x3, R20 ;  /* 0x00000003ff087819 */ /* 0x000fc60000011614 */
[----:B------:R-:W-:Y:S01]  /*27060*/  @P0 IMAD.HI.U32 R2, R34, UR4, RZ ;  /* 0x0000000422020c27 */ /* 0x000fe2000f8e00ff */
[----:B------:R-:W-:Y:S01]  /*27070*/  PLOP3.LUT P0, PT, PT, PT, UP0, 0x80, 0x0 ;  /* 0x000000000000781c */ /* 0x000fe20003f0f008 */
[----:B------:R-:W-:Y:S02]  /*27080*/  @UP0 ULDC UR4, c[0x0][0x450] ;  /* 0x0001140000040ab9 */ /* 0x000fe40000000800 */
[----:B------:R-:W-:-:S10]  /*27090*/  IMAD.MOV.U32 R0, RZ, RZ, R34 ;  /* 0x000000ffff007224 */ /* 0x000fd400078e0022 */
[----:B------:R-:W-:Y:S02]  /*270a0*/  @P0 SHF.R.U32.HI R0, RZ, UR4, R2 ;  /* 0x00000004ff000c19 */ /* 0x000fe40008011602 */
[----:B------:R-:W-:-:S13]  /*270b0*/  R2UR UR4, R19 ;  /* 0x00000000130472ca */ /* 0x000fda00000e0000 */
[----:B------:R-:W-:-:S03]  /*270c0*/  UIMAD.WIDE.U32 UR4, UR4, UR8, URZ ;  /* 0x00000008040472a5 */ /* 0x000fc6000f8e003f */
[----:B------:R-:W-:Y:S01]  /*270d0*/  ULDC.64 UR8, c[0x0][0x2e0] ;  /* 0x0000b80000087ab9 */ /* 0x000fe20000000a00 */
[----:B------:R-:W-:Y:S02]  /*270e0*/  UIADD3 UR5, UR5, UR6, URZ ;  /* 0x0000000605057290 */ /* 0x000fe4000fffe03f */
[----:B------:R-:W-:Y:S02]  /*270f0*/  UIMAD UR6, UR50, UR8, URZ ;  /* 0x00000008320672a4 */ /* 0x000fe4000f8e023f */
[----:B------:R-:W-:Y:S02]  /*27100*/  UIMAD.WIDE.U32 UR4, UR38, UR8, UR4 ;  /* 0x00000008260472a5 */ /* 0x000fe4000f8e0004 */
[----:B------:R-:W-:-:S04]  /*27110*/  UIMAD UR6, UR38, UR9, UR6 ;  /* 0x00000009260672a4 */ /* 0x000fc8000f8e0206 */
[----:B------:R-:W-:Y:S01]  /*27120*/  IMAD.U32 R4, RZ, RZ, UR4 ;  /* 0x00000004ff047e24 */ /* 0x000fe2000f8e00ff */
[----:B------:R-:W-:Y:S02]  /*27130*/  UIADD3 UR6, UR5, UR6, URZ ;  /* 0x0000000605067290 */ /* 0x000fe4000fffe03f */
[----:B------:R-:W-:Y:S02]  /*27140*/  IMAD.U32 R5, RZ, RZ, UR5 ;  /* 0x00000005ff057e24 */ /* 0x000fe4000f8e00ff */
[----:B------:R-:W-:Y:S01]  /*27150*/  IMAD.MOV.U32 R2, RZ, RZ, R4 ;  /* 0x000000ffff027224 */ /* 0x000fe200078e0004 */
[----:B------:R-:W-:Y:S01]  /*27160*/  SHF.R.S32.HI R4, RZ, 0x1f, R0 ;  /* 0x0000001fff047819 */ /* 0x000fe20000011400 */
[----:B------:R-:W-:Y:S01]  /*27170*/  ULDC.64 UR4, c[0x0][0x2d0] ;  /* 0x0000b40000047ab9 */ /* 0x000fe20000000a00 */
[----:B------:R-:W-:-:S03]  /*27180*/  IMAD.U32 R3, RZ, RZ, UR6 ;  /* 0x00000006ff037e24 */ /* 0x000fc6000f8e00ff */
[----:B------:R-:W-:Y:S02]  /*27190*/  IMAD R5, R4, UR4, RZ ;  /* 0x0000000404057c24 */ /* 0x000fe4000f8e02ff */
[----:B------:R-:W-:Y:S01]  /*271a0*/  IMAD.WIDE.U32 R2, R0, UR4, R2 ;  /* 0x0000000400027c25 */ /* 0x000fe2000f8e0002 */
[----:B------:R-:W-:-:S03]  /*271b0*/  ULDC UR4, c[0x0][0x448] ;  /* 0x0001120000047ab9 */ /* 0x000fc60000000800 */
[----:B------:R-:W-:Y:S02]  /*271c0*/  IMAD R4, R0, UR5, R5 ;  /* 0x0000000500047c24 */ /* 0x000fe4000f8e0205 */
[----:B------:R-:W-:Y:S02]  /*271d0*/  IMAD.MOV R0, RZ, RZ, -R0 ;  /* 0x000000ffff007224 */ /* 0x000fe400078e0a00 */
[----:B------:R-:W-:Y:S02]  /*271e0*/  IMAD.IADD R3, R3, 0x1, R4 ;  /* 0x0000000103037824 */ /* 0x000fe400078e0204 */
[----:B------:R-:W-:Y:S01]  /*271f0*/  IMAD R0, R0, UR4, R34 ;  /* 0x0000000400007c24 */ /* 0x000fe2000f8e0222 */
[----:B------:R-:W-:-:S03]  /*27200*/  ULDC.64 UR4, c[0x0][0x2c8] ;  /* 0x0000b20000047ab9 */ /* 0x000fc60000000a00 */
[----:B------:R-:W-:Y:S01]  /*27210*/  IMAD.WIDE.U32 R2, R0, UR4, R2 ;  /* 0x0000000400027c25 */ /* 0x000fe2000f8e0002 */
[----:B------:R-:W-:-:S05]  /*27220*/  SHF.R.S32.HI R4, RZ, 0x1f, R0 ;  /* 0x0000001fff047819 */ /* 0x000fca0000011400 */
[----:B------:R-:W-:-:S04]  /*27230*/  IMAD R5, R4, UR4, RZ ;  /* 0x0000000404057c24 */ /* 0x000fc8000f8e02ff */
        /* <DEDUP_REMOVED lines=8> */
[----:B------:R-:W-:Y:S01]  /*272c0*/  VIADD R4, R8, UR43 ;  /* 0x0000002b08047c36 */ /* 0x000fe20008000000 */
[----:B------:R-:W-:Y:S02]  /*272d0*/  LOP3.LUT R16, R16, 0xfffffeff, RZ, 0xc0, !PT ;  /* 0xfffffeff10107812 */ /* 0x000fe400078ec0ff */
[----:B------:R-:W2:Y:S02]  /*272e0*/  SHFL.IDX PT, R2, R5, RZ, 0x181f ;  /* 0x00181fff05027589 */ /* 0x000ea400000e0000 */
[----:B------:R-:W-:-:S13]  /*272f0*/  ISETP.GE.AND P1, PT, R4, UR41, PT ;  /* 0x0000002904007c0c */ /* 0x000fda000bf26270 */
[----:B------:R-:W-:-:S04]  /*27300*/  @P1 LOP3.LUT R16, R16, 0x100, RZ, 0xfc, !PT ;  /* 0x0000010010101812 */ /* 0x000fc800078efcff */
[----:B------:R-:W-:Y:S02]  /*27310*/  LOP3.LUT R16, R16, 0xffffff7f, RZ, 0xc0, !PT ;  /* 0xffffff7f10107812 */ /* 0x000fe400078ec0ff */
[----:B0-----:R-:W-:Y:S02]  /*27320*/  @!P1 LEA R6, P0, R7, R14, 0x1 ;  /* 0x0000000e07069211 */ /* 0x001fe400078008ff */
[----:B------:R-:W0:Y:S03]  /*27330*/  SHFL.IDX PT, R14, R0, 0x1, 0x181f ;  /* 0x00381f00000e7f89 */ /* 0x000e2600000e0000 */
[----:B--2---:R-:W-:Y:S02]  /*27340*/  @!P1 IMAD.X R3, RZ, RZ, R2, P0 ;  /* 0x000000ffff039224 */ /* 0x004fe400000e0602 */
[----:B------:R-:W-:Y:S02]  /*27350*/  @!P1 IMAD.MOV.U32 R2, RZ, RZ, R6 ;  /* 0x000000ffff029224 */ /* 0x000fe400078e0006 */
[----:B------:R-:W-:-:S03]  /*27360*/  VIADD R6, R4, 0x10 ;  /* 0x0000001004067836 */ /* 0x000fc60000000000 */
[----:B------:R2:W-:Y:S02]  /*27370*/  @!P1 LDGSTS.E.BYPASS.LTC128B.128 [R22+0x20400], desc[UR36][R2.64], !P5 ;  /* 0x2040000002169fae */ /* 0x0005e4000e901d64 */
[----:B------:R-:W-:Y:S02]  /*27380*/  ISETP.GE.AND P1, PT, R6, UR41, PT ;  /* 0x0000002906007c0c */ /* 0x000fe4000bf26270 */
[----:B--2---:R-:W2:Y:S11]  /*27390*/  SHFL.IDX PT, R2, R5, 0x1, 0x181f ;  /* 0x00381f0005027f89 */ /* 0x004eb600000e0000 */
[----:B0-----:R-:W-:-:S02]  /*273a0*/  @!P1 LEA R6, P0, R7, R14, 0x1 ;  /* 0x0000000e07069211 */ /* 0x001fc400078008ff */
[----:B------:R-:W0:Y:S01]  /*273b0*/  SHFL.IDX PT, R14, R0, 0x2, 0x181f ;  /* 0x00581f00000e7f89 */ /* 0x000e2200000e0000 */
[----:B------:R-:W-:-:S04]  /*273c0*/  @P1 LOP3.LUT R16, R16, 0x80, RZ, 0xfc, !PT ;  /* 0x0000008010101812 */ /* 0x000fc800078efcff */
[----:B------:R-:W-:Y:S01]  /*273d0*/  LOP3.LUT R16, R16, 0xffffffbf, RZ, 0xc0, !PT ;  /* 0xffffffbf10107812 */ /* 0x000fe200078ec0ff */
[----:B--2---:R-:W-:Y:S02]  /*273e0*/  @!P1 IMAD.X R3, RZ, RZ, R2, P0 ;  /* 0x000000ffff039224 */ /* 0x004fe400000e0602 */
[----:B------:R-:W-:Y:S02]  /*273f0*/  @!P1 IMAD.MOV.U32 R2, RZ, RZ, R6 ;  /* 0x000000ffff029224 */ /* 0x000fe400078e0006 */
[----:B------:R-:W-:-:S03]  /*27400*/  VIADD R6, R4, 0x20 ;  /* 0x0000002004067836 */ /* 0x000fc60000000000 */
[----:B------:R2:W-:Y:S02]  /*27410*/  @!P1 LDGSTS.E.BYPASS.LTC128B.128 [R22+0x20c00], desc[UR36][R2.64], !P5 ;  /* 0x20c0000002169fae */ /* 0x0005e4000e901d64 */
[----:B------:R-:W-:Y:S02]  /*27420*/  ISETP.GE.AND P1, PT, R6, UR41, PT ;  /* 0x0000002906007c0c */ /* 0x000fe4000bf26270 */
[----:B--2---:R-:W2:Y:S11]  /*27430*/  SHFL.IDX PT, R2, R5, 0x2, 0x181f ;  /* 0x00581f0005027f89 */ /* 0x004eb600000e0000 */
[----:B0-----:R-:W-:Y:S01]  /*27440*/  @!P1 LEA R6, P0, R7, R14, 0x1 ;  /* 0x0000000e07069211 */ /* 0x001fe200078008ff */
[----:B------:R-:W0:Y:S01]  /*27450*/  SHFL.IDX PT, R5, R5, 0x3, 0x181f ;  /* 0x00781f0005057f89 */ /* 0x000e2200000e0000 */
[----:B------:R-:W-:-:S03]  /*27460*/  @P1 LOP3.LUT R16, R16, 0x40, RZ, 0xfc, !PT ;  /* 0x0000004010101812 */ /* 0x000fc600078efcff */
[----:B------:R3:W4:Y:S01]  /*27470*/  SHFL.IDX PT, R14, R0, 0x3, 0x181f ;  /* 0x00781f00000e7f89 */ /* 0x00072200000e0000 */
[----:B--2---:R-:W-:Y:S02]  /*27480*/  @!P1 IMAD.X R3, RZ, RZ, R2, P0 ;  /* 0x000000ffff039224 */ /* 0x004fe400000e0602 */
[----:B------:R-:W-:-:S05]  /*27490*/  @!P1 IMAD.MOV.U32 R2, RZ, RZ, R6 ;  /* 0x000000ffff029224 */ /* 0x000fca00078e0006 */
[----:B0-----:R3:W-:Y:S02]  /*274a0*/  @!P1 LDGSTS.E.BYPASS.LTC128B.128 [R22+0x21400], desc[UR36][R2.64], !P5 ;  /* 0x2140000002169fae */ /* 0x0017e4000e901d64 */
.L_x_2136:
[----:B------:R-:W-:Y:S01]  /*274b0*/  VIADD R4, R4, 0x30 ;  /* 0x0000003004047836 */ /* 0x000fe20000000000 */
[----:B------:R-:W-:-:S04]  /*274c0*/  LOP3.LUT R16, R16, 0xffffefff, RZ, 0xc0, !PT ;  /* 0xffffefff10107812 */ /* 0x000fc800078ec0ff */
[----:B------:R-:W-:-:S13]  /*274d0*/  ISETP.GE.AND P1, PT, R4, UR41, PT ;  /* 0x0000002904007c0c */ /* 0x000fda000bf26270 */
[----:B---34-:R-:W-:Y:S02]  /*274e0*/  @!P1 LEA R2, P0, R7, R14, 0x1 ;  /* 0x0000000e07029211 */ /* 0x018fe400078008ff */
[----:B------:R-:W-:-:S03]  /*274f0*/  @P1 LOP3.LUT R16, R16, 0x1000, RZ, 0xfc, !PT ;  /* 0x0000100010101812 */ /* 0x000fc600078efcff */
[----:B------:R-:W-:Y:S01]  /*27500*/  @!P1 IMAD.X R3, RZ, RZ, R5, P0 ;  /* 0x000000ffff039224 */ /* 0x000fe200000e0605 */
[----:B------:R-:W-:-:S04]  /*27510*/  PLOP3.LUT P0, PT, PT, PT, PT, 0x80, 0x0 ;  /* 0x000000000000781c */ /* 0x000fc80003f0f070 */
[----:B------:R-:W-:Y:S01]  /*27520*/  @!PT LDS RZ, [RZ] ;  /* 0x00000000fffff984 */ /* 0x000fe20000000800 */
[----:B------:R-:W-:Y:S01]  /*27530*/  @!PT LDS RZ, [RZ] ;  /* 0x00000000fffff984 */ /* 0x000fe20000000800 */
[----:B------:R-:W-:Y:S01]  /*27540*/  @!PT LDS RZ, [RZ] ;  /* 0x00000000fffff984 */ /* 0x000fe20000000800 */
[----:B------:R0:W-:Y:S01]  /*27550*/  @!P1 LDGSTS.E.BYPASS.LTC128B.128 [R22+0x21c00], desc[UR36][R2.64], !P5 ;  /* 0x21c0000002169fae */ /* 0x0001e2000e901d64 */
[----:B------:R-:W-:-:S08]  /*27560*/  NOP ;  /* 0x0000000000007918 */ /* 0x000fd00000000000 */
.L_x_2067:
[----:B------:R-:W-:Y:S02]  /*27570*/  PLOP3.LUT P1, PT, P1, P0, PT, 0xa2, 0x0 ;  /* 0x000000000000781c */ /* 0x000fe40000f21472 */
[----:B------:R-:W-:-:S08]  /*27580*/  @P0 R2UR P1, UR4, R17 ;  /* 0x00000000110402ca */ /* 0x000fd00000020000 */
[----:B------:R-:W-:-:S05]  /*27590*/  @P0 PLOP3.LUT P0, PT, P1, PT, PT, 0x80, 0x0 ;  /* 0x000000000000081c */ /* 0x000fca0000f0f070 */
[----:B------:R-:W-:Y:S01]  /*275a0*/  @!P1 SYNCS.ARRIVE.TRANS64.RED.A0T1 RZ, [UR4+0x38800], RZ ;  /* 0x038800ffffff99a7 */ /* 0x000fe20008200404 */
[----:B------:R-:W-:Y:S07]  /*275b0*/  @!P1 ARRIVES.LDGSTSBAR.64.TRANSCNT [UR4+0x38800] ;  /* 0x03880000ff0099b0 */ /* 0x000fee0008000a84 */
[----:B------:R-:W-:Y:S05]  /*275c0*/  @P0 BRA.U.ANY `(.L_x_2067) ;  /* 0xfffffffd00e80947 */ /* 0x000fea000393ffff */
[----:B------:R-:W-:Y:S01]  /*275d0*/  ULDC.64 UR4, c[0x0][0x3d8] ;  /* 0x0000f60000047ab9 */ /* 0x000fe20000000a00 */
[----:B------:R-:W-:Y:S01]  /*275e0*/  NOP ;  /* 0x0000000000007918 */ /* 0x000fe20000000000 */
[----:B------:R-:W-:Y:S01]  /*275f0*/  IMAD R0, R24, UR4, RZ ;  /* 0x0000000418007c24 */ /* 0x000fe2000f8e02ff */
[----:B------:R2:W-:Y:S01]  /*27600*/  SYNCS.ARRIVE.TRANS64.A1T0 RZ, [R17+URZ+0x38800], RZ ;  /* 0x038800ff11ff79a7 */ /* 0x0005e2000810003f */
[C---:B------:R-:W-:Y:S01]  /*27610*/  IMAD.WIDE.U32 R4, R19.reuse, UR4, RZ ;  /* 0x0000000413047c25 */ /* 0x040fe2000f8e00ff */
[----:B------:R-:W-:Y:S03]  /*27620*/  BSSY B6, `(.L_x_2068) ;  /* 0x0000018000067945 */ /* 0x000fe60003800000 */
[----:B------:R-:W-:Y:S01]  /*27630*/  IMAD R0, R19, UR5, R0 ;  /* 0x0000000513007c24 */ /* 0x000fe2000f8e0200 */
[----:B------:R2:W-:Y:S01]  /*27640*/  STL.64 [R1+0x430], R4 ;  /* 0x0004300401007387 */ /* 0x0005e20000100a00 */
[----:B0-----:R-:W-:-:S02]  /*27650*/  VIADD R2, R17, 0x26400 ;  /* 0x0002640011027836 */ /* 0x001fc40000000000 */
[----:B------:R-:W-:-:S03]  /*27660*/  IMAD.IADD R0, R5, 0x1, R0 ;  /* 0x0000000105007824 */ /* 0x000fc600078e0200 */
[----:B------:R-:W-:Y:S02]  /*27670*/  LOP3.LUT P0, RZ, R2, 0x3ff, RZ, 0xc0, !PT ;  /* 0x000003ff02ff7812 */ /* 0x000fe4000780c0ff */
[----:B------:R2:W-:Y:S11]  /*27680*/  STL [R1+0x444], R0 ;  /* 0x0004440001007387 */ /* 0x0005f60000100800 */
[----:B--2---:R-:W-:Y:S05]  /*27690*/  @!P0 BRA `(.L_x_2069) ;  /* 0x0000000000408947 */ /* 0x004fea0003800000 */
        /* <DEDUP_REMOVED lines=16> */
.L_x_2069:
[----:B------:R-:W-:Y:S05]  /*277a0*/  BSYNC B6 ;  /* 0x0000000000067941 */ /* 0x000fea0003800000 */
.L_x_2068:
[----:B------:R-:W2:Y:S04]  /*277b0*/  LDL.LU.64 R4, [R1+0x430] ;  /* 0x0004300001047983 */ /* 0x000ea80000300a00 */
[----:B------:R-:W3:Y:S01]  /*277c0*/  LDL.LU R20, [R1+0x444] ;  /* 0x0004440001147983 */ /* 0x000ee20000300800 */
[----:B------:R-:W-:Y:S01]  /*277d0*/  UISETP.NE.AND UP0, UPT, UR49, URZ, UPT ;  /* 0x0000003f3100728c */ /* 0x000fe2000bf05270 */
[----:B------:R-:W-:Y:S01]  /*277e0*/  IMAD.MOV.U32 R2, RZ, RZ, R34 ;  /* 0x000000ffff027224 */ /* 0x000fe200078e0022 */
[----:B------:R-:W-:Y:S01]  /*277f0*/  ULDC UR6, c[0x0][0x448] ;  /* 0x0001120000067ab9 */ /* 0x000fe20000000800 */
[----:B------:R0:W5:Y:S01]  /*27800*/  LDL R8, [R1+0x424] ;  /* 0x0004240001087983 */ /* 0x0001620000100800 */
[----:B------:R-:W-:Y:S01]  /*27810*/  ULDC.64 UR8, c[0x0][0x3e0] ;  /* 0x0000f80000087ab9 */ /* 0x000fe20000000a00 */
[----:B------:R-:W-:-:S02]  /*27820*/  LOP3.LUT P2, RZ, R16, 0x20000, RZ, 0xc0, !PT ;  /* 0x0002000010ff7812 */ /* 0x000fc4000784c0ff */
[----:B------:R0:W5:Y:S01]  /*27830*/  LDL R6, [R1+0x420] ;  /* 0x0004200001067983 */ /* 0x0001620000100800 */
[----:B------:R-:W-:Y:S02]  /*27840*/  PLOP3.LUT P0, PT, PT, PT, UP0, 0x80, 0x0 ;  /* 0x000000000000781c */ /* 0x000fe40003f0f008 */
[C---:B------:R-:W-:Y:S01]  /*27850*/  LOP3.LUT P3, RZ, R16.reuse, 0x10000, RZ, 0xc0, !PT ;  /* 0x0001000010ff7812 */ /* 0x040fe2000786c0ff */
[----:B------:R-:W-:Y:S01]  /*27860*/  @UP0 ULDC UR4, c[0x0][0x44c] ;  /* 0x0001130000040ab9 */ /* 0x000fe20000000800 */
[C---:B------:R-:W-:Y:S02]  /*27870*/  LOP3.LUT P4, RZ, R16.reuse, 0x8000, RZ, 0xc0, !PT ;  /* 0x0000800010ff7812 */ /* 0x040fe4000788c0ff */
[----:B------:R-:W-:-:S07]  /*27880*/  LOP3.LUT P5, RZ, R16, 0x4000, RZ, 0xc0, !PT ;  /* 0x0000400010ff7812 */ /* 0x000fce00078ac0ff */
[----:B------:R-:W-:Y:S01]  /*27890*/  @P0 IMAD.HI.U32 R0, R34, UR4, RZ ;  /* 0x0000000422000c27 */ /* 0x000fe2000f8e00ff */
[----:B------:R-:W-:Y:S01]  /*278a0*/  PLOP3.LUT P0, PT, PT, PT, UP0, 0x80, 0x0 ;  /* 0x000000000000781c */ /* 0x000fe20003f0f008 */
[----:B------:R-:W-:-:S12]  /*278b0*/  @UP0 ULDC UR4, c[0x0][0x450] ;  /* 0x0001140000040ab9 */ /* 0x000fd80000000800 */
[----:B------:R-:W-:-:S04]  /*278c0*/  @P0 SHF.R.U32.HI R2, RZ, UR4, R0 ;  /* 0x00000004ff020c19 */ /* 0x000fc80008011600 */
[--C-:B------:R-:W-:Y:S02]  /*278d0*/  SHF.R.S32.HI R0, RZ, 0x1f, R2.reuse ;  /* 0x0000001fff007819 */ /* 0x100fe40000011402 */
[----:B--2---:R-:W-:Y:S02]  /*278e0*/  R2UR UR5, R5 ;  /* 0x00000000050572ca */ /* 0x004fe400000e0000 */
[----:B------:R-:W-:Y:S02]  /*278f0*/  R2UR UR4, R4 ;  /* 0x00000000040472ca */ /* 0x000fe400000e0000 */
[----:B---3--:R-:W-:Y:S01]  /*27900*/  R2UR UR5, R20 ;  /* 0x00000000140572ca */ /* 0x008fe200000e0000 */
[----:B------:R-:W-:Y:S01]  /*27910*/  IMAD.MOV R5, RZ, RZ, -R2 ;  /* 0x000000ffff057224 */ /* 0x000fe200078e0a02 */
[----:B------:R-:W2:Y:S03]  /*27920*/  S2R R20, SR_TID.X ;  /* 0x0000000000147919 */ /* 0x000ea60000002100 */
[----:B------:R-:W-:Y:S01]  /*27930*/  IMAD R5, R5, UR6, R34 ;  /* 0x0000000605057c24 */ /* 0x000fe2000f8e0222 */
[----:B------:R-:W-:-:S04]  /*27940*/  UIMAD UR6, UR50, UR8, URZ ;  /* 0x00000008320672a4 */ /* 0x000fc8000f8e023f */
[----:B------:R-:W-:-:S03]  /*27950*/  UIMAD UR6, UR38, UR9, UR6 ;  /* 0x00000009260672a4 */ /* 0x000fc6000f8e0206 */
[----:B------:R-:W-:-:S03]  /*27960*/  UIMAD.WIDE.U32 UR4, UR38, UR8, UR4 ;  /* 0x00000008260472a5 */ /* 0x000fc6000f8e0004 */
[----:B------:R-:W-:Y:S01]  /*27970*/  ULDC.64 UR8, c[0x0][0x3d0] ;  /* 0x0000f40000087ab9 */ /* 0x000fe20000000a00 */
[----:B------:R-:W-:Y:S01]  /*27980*/  UIADD3 UR5, UR5, UR6, URZ ;  /* 0x0000000605057290 */ /* 0x000fe2000fffe03f */
[----:B------:R-:W-:Y:S02]  /*27990*/  IMAD R7, R0, UR8, RZ ;  /* 0x0000000800077c24 */ /* 0x000fe4000f8e02ff */
[----:B------:R-:W-:Y:S01]  /*279a0*/  IMAD.U32 R3, RZ, RZ, UR8 ;  /* 0x00000008ff037e24 */ /* 0x000fe2000f8e00ff */
[----:B------:R-:W-:Y:S01]  /*279b0*/  SHF.R.S32.HI R0, RZ, 0x1f, R5 ;  /* 0x0000001fff007819 */ /* 0x000fe20000011405 */
        /* <DEDUP_REMOVED lines=10> */
[----:B------:R-:W-:Y:S01]  /*27a60*/  UMOV UR4, 0xffffffff ;  /* 0xffffffff00047882 */ /* 0x000fe20000000000 */
[----:B--2---:R-:W-:-:S03]  /*27a70*/  IMAD.SHL.U32 R9, R20, 0x8, RZ ;  /* 0x0000000814097824 */ /* 0x004fc600078e00ff */
[----:B------:R-:W-:Y:S02]  /*27a80*/  LEA.HI.X R4, R2, UR5, R3, 0x1, P0 ;  /* 0x0000000502047c11 */ /* 0x000fe400080f0c03 */
[----:B------:R-:W-:Y:S01]  /*27a90*/  LOP3.LUT R9, R9, 0x38, RZ, 0xc0, !PT ;  /* 0x0000003809097812 */ /* 0x000fe200078ec0ff */
[----:B0-----:R-:W-:Y:S06]  /*27aa0*/  BRA.DIV UR4, `(.L_x_2070) ;  /* 0x0000003204887947 */ /* 0x001fec000b800000 */
[C---:B------:R-:W-:Y:S01]  /*27ab0*/  LOP3.LUT P1, RZ, R16.reuse, 0x40, RZ, 0xc0, !PT ;  /* 0x0000004010ff7812 */ /* 0x040fe2000782c0ff */
[----:B------:R-:W0:Y:S01]  /*27ac0*/  SHFL.IDX PT, R14, R0, RZ, 0x181f ;  /* 0x00181fff000e7589 */ /* 0x000e2200000e0000 */
[C---:B------:R-:W-:Y:S02]  /*27ad0*/  LOP3.LUT P6, RZ, R16.reuse, 0x40000, RZ, 0xc0, !PT ;  /* 0x0004000010ff7812 */ /* 0x040fe400078cc0ff */
[----:B------:R-:W-:Y:S01]  /*27ae0*/  LOP3.LUT R16, R16, 0xffbfffff, RZ, 0xc0, !PT ;  /* 0xffbfffff10107812 */ /* 0x000fe200078ec0ff */
[----:B------:R-:W2:Y:S04]  /*27af0*/  SHFL.IDX PT, R2, R4, RZ, 0x181f ;  /* 0x00181fff04027589 */ /* 0x000ea800000e0000 */
[----:B------:R-:W-:Y:S04]  /*27b00*/  SHFL.IDX PT, R5, R4, 0x1, 0x181f ;  /* 0x00381f0004057f89 */ /* 0x000fe800000e0000 */
[----:B------:R-:W-:-:S04]  /*27b10*/  @P1 LOP3.LUT R16, R16, 0x400000, RZ, 0xfc, !PT ;  /* 0x0040000010101812 */ /* 0x000fc800078efcff */
[C---:B------:R-:W-:Y:S02]  /*27b20*/  LOP3.LUT P1, RZ, R16.reuse, 0x80, RZ, 0xc0, !PT ;  /* 0x0000008010ff7812 */ /* 0x040fe4000782c0ff */
[----:B------:R-:W-:-:S11]  /*27b30*/  LOP3.LUT R16, R16, 0xff7fffff, RZ, 0xc0, !PT ;  /* 0xff7fffff10107812 */ /* 0x000fd600078ec0ff */
[----:B------:R-:W-:-:S04]  /*27b40*/  @P1 LOP3.LUT R16, R16, 0x800000, RZ, 0xfc, !PT ;  /* 0x0080000010101812 */ /* 0x000fc800078efcff */
[----:B------:R-:W-:-:S13]  /*27b50*/  LOP3.LUT P1, RZ, R16, 0x100, RZ, 0xc0, !PT ;  /* 0x0000010010ff7812 */ /* 0x000fda000782c0ff */
[----:B0-----:R-:W-:-:S05]  /*27b60*/  @!P1 LEA R14, P0, R9, R14, 0x1 ;  /* 0x0000000e090e9211 */ /* 0x001fca00078008ff */
[----:B--2---:R-:W-:Y:S01]  /*27b70*/  @!P1 IMAD.X R3, RZ, RZ, R2, P0 ;  /* 0x000000ffff039224 */ /* 0x004fe200000e0602 */
[----:B------:R-:W-:Y:S01]  /*27b80*/  LOP3.LUT P0, RZ, R16, 0x80000, RZ, 0xc0, !PT ;  /* 0x0008000010ff7812 */ /* 0x000fe2000780c0ff */
[----:B------:R-:W-:Y:S02]  /*27b90*/  @!P1 IMAD.MOV.U32 R2, RZ, RZ, R14 ;  /* 0x000000ffff029224 */ /* 0x000fe400078e000e */
[----:B------:R-:W0:Y:S10]  /*27ba0*/  SHFL.IDX PT, R14, R0, 0x1, 0x181f ;  /* 0x00381f00000e7f89 */ /* 0x000e3400000e0000 */
        /* <DEDUP_REMOVED lines=11> */
[----:B0-----:R-:W-:-:S05]  /*27c60*/  @!P1 LEA R14, P0, R9, R14, 0x1 ;  /* 0x0000000e090e9211 */ /* 0x001fca00078008ff */
[----:B------:R-:W-:Y:S01]  /*27c70*/  @!P1 IMAD.X R5, RZ, RZ, R5, P0 ;  /* 0x000000ffff059224 */ /* 0x000fe200000e0605 */
[----:B------:R-:W-:Y:S01]  /*27c80*/  LOP3.LUT P0, RZ, R16, 0x80000, RZ, 0xc0, !PT ;  /* 0x0008000010ff7812 */ /* 0x000fe2000780c0ff */
[----:B--2---:R-:W-:Y:S02]  /*27c90*/  @!P1 IMAD.MOV.U32 R2, RZ, RZ, R14 ;  /* 0x000000ffff029224 */ /* 0x004fe400078e000e */
[----:B------:R-:W-:Y:S01]  /*27ca0*/  @!P1 IMAD.MOV.U32 R3, RZ, RZ, R5 ;  /* 0x000000ffff039224 */ /* 0x000fe200078e0005 */
[----:B------:R-:W0:Y:S04]  /*27cb0*/  SHFL.IDX PT, R14, R0, 0x2, 0x181f ;  /* 0x00581f00000e7f89 */ /* 0x000e2800000e0000 */
[----:B------:R-:W2:Y:S04]  /*27cc0*/  SHFL.IDX PT, R5, R4, 0x2, 0x181f ;  /* 0x00581f0004057f89 */ /* 0x000ea800000e0000 */
[----:B------:R-:W3:Y:S04]  /*27cd0*/  SHFL.IDX PT, R4, R4, 0x3, 0x181f ;  /* 0x00781f0004047f89 */ /* 0x000ee800000e0000 */
        /* <DEDUP_REMOVED lines=12> */
[----:B--2---:R-:W-:Y:S01]  /*27da0*/  @!P1 IMAD.X R5, RZ, RZ, R5, P0 ;  /* 0x000000ffff059224 */ /* 0x004fe200000e0605 */
[----:B------:R-:W-:Y:S01]  /*27db0*/  LOP3.LUT P0, RZ, R16, 0x80000, RZ, 0xc0, !PT ;  /* 0x0008000010ff7812 */ /* 0x000fe2000780c0ff */
[----:B----4-:R-:W-:Y:S02]  /*27dc0*/  @!P1 IMAD.MOV.U32 R2, RZ, RZ, R14 ;  /* 0x000000ffff029224 */ /* 0x010fe400078e000e */
[----:B------:R-:W-:Y:S01]  /*27dd0*/  @!P1 IMAD.MOV.U32 R3, RZ, RZ, R5 ;  /* 0x000000ffff039224 */ /* 0x000fe200078e0005 */
[----:B------:R2:W4:Y:S09]  /*27de0*/  SHFL.IDX PT, R14, R0, 0x3, 0x181f ;  /* 0x00781f00000e7f89 */ /* 0x00053200000e0000 */
        /* <DEDUP_REMOVED lines=9> */
[----:B---34-:R2:W-:Y:S02]  /*27e80*/  @!P1 LDGSTS.E.BYPASS.LTC128B.128 [R22+0x35400], desc[UR36][R2.64+0x380], P0 ;  /* 0x3540038002169fae */ /* 0x0185e40008101d64 */
.L_x_2146:
[C---:B------:R-:W-:Y:S02]  /*27e90*/  LOP3.LUT P1, RZ, R16.reuse, 0x1000, RZ, 0xc0, !PT ;  /* 0x0000100010ff7812 */ /* 0x040fe4000782c0ff */
[----:B------:R-:W-:-:S11]  /*27ea0*/  LOP3.LUT P6, RZ, R16, 0x40000, RZ, 0xc0, !PT ;  /* 0x0004000010ff7812 */ /* 0x000fd600078cc0ff */
[----:B0-2---:R-:W-:-:S05]  /*27eb0*/  @!P1 LEA R2, P0, R9, R14, 0x1 ;  /* 0x0000000e09029211 */ /* 0x005fca00078008ff */
        /* <DEDUP_REMOVED lines=15> */
[----:B------:R-:W-:Y:S01]  /*27fb0*/  PLOP3.LUT P0, PT, PT, PT, PT, 0x80, 0x0 ;  /* 0x000000000000781c */ /* 0x000fe20003f0f070 */
[----:B------:R-:W-:-:S12]  /*27fc0*/  NOP ;  /* 0x0000000000007918 */ /* 0x000fd80000000000 */
.L_x_2071:
        /* <DEDUP_REMOVED lines=18> */
.L_x_2147:
[----:B------:R-:W-:Y:S05]  /*280f0*/  BSYNC B0 ;  /* 0x0000000000007941 */ /* 0x000fea0003800000 */
.L_x_2072:
[----:B------:R-:W-:-:S13]  /*28100*/  LOP3.LUT P0, RZ, R16, 0x800, RZ, 0xc0, !PT ;  /* 0x0000080010ff7812 */ /* 0x000fda000780c0ff */
[----:B------:R-:W-:Y:S05]  /*28110*/  @!P0 BRA `(.L_x_2074) ;  /* 0x0000000000048947 */ /* 0x000fea0003800000 */
[----:B------:R-:W-:Y:S01]  /*28120*/  BPT.TRAP 0x1 ;  /* 0x000000040000795c */ /* 0x000fe20000300000 */
.L_x_2074:
[----:B0-----:R-:W-:Y:S01]  /*28130*/  SHF.L.U32 R0, R23, 0x1f, RZ ;  /* 0x0000001f17007819 */ /* 0x001fe200000006ff */
[----:B------:R-:W-:Y:S03]  /*28140*/  BSSY B0, `(.L_x_2075) ;  /* 0x0000003000007945 */ /* 0x000fe60003800000 */
[----:B------:R-:W0:Y:S02]  /*28150*/  SYNCS.PHASECHK.TRANS64.TRYWAIT P0, [R27+URZ+0x38860], R0 ;  /* 0x038860001b0075a7 */ /* 0x000e24000800017f */
[----:B0-----:R-:W-:Y:S05]  /*28160*/  @!P0 BRA `(.L_x_2076) ;  /* 0x0000003000c88947 */ /* 0x001fea0003800000 */
.L_x_2148:
[----:B------:R-:W-:Y:S05]  /*28170*/  BSYNC B0 ;  /* 0x0000000000007941 */ /* 0x000fea0003800000 */
.L_x_2075:
[----:B------:R-:W0:Y:S01]  /*28180*/  LDL.LU R2, [R1+0x438] ;  /* 0x0004380001027983 */ /* 0x000e220000300800 */
[----:B------:R-:W-:-:S03]  /*28190*/  ULDC.64 UR4, c[0x0][0x328] ;  /* 0x0000ca0000047ab9 */ /* 0x000fc60000000a00 */
[----:B------:R-:W2:Y:S01]  /*281a0*/  LDL.LU R4, [R1+0x43c] ;  /* 0x00043c0001047983 */ /* 0x000ea20000300800 */
[----:B------:R-:W-:Y:S01]  /*281b0*/  LOP3.LUT R16, R16, 0xffffff7f, RZ, 0xc0, !PT ;  /* 0xffffff7f10107812 */ /* 0x000fe200078ec0ff */
[----:B0-----:R-:W-:Y:S02]  /*281c0*/  IMAD R0, R2, UR4, RZ ;  /* 0x0000000402007c24 */ /* 0x001fe4000f8e02ff */
[----:B------:R-:W-:-:S04]  /*281d0*/  IMAD.WIDE.U32 R2, R37, UR4, RZ ;  /* 0x0000000425027c25 */ /* 0x000fc8000f8e00ff */
[----:B------:R-:W-:Y:S01]  /*281e0*/  IMAD R5, R37, UR5, R0 ;  /* 0x0000000525057c24 */ /* 0x000fe2000f8e0200 */
[----:B------:R-:W-:Y:S02]  /*281f0*/  ULDC.64 UR4, c[0x0][0x338] ;  /* 0x0000ce0000047ab9 */ /* 0x000fe40000000a00 */
[----:B--2---:R-:W-:Y:S01]  /*28200*/  IMAD R0, R4, UR4, RZ ;  /* 0x0000000404007c24 */ /* 0x004fe2000f8e02ff */
[----:B------:R-:W-:Y:S01]  /*28210*/  PRMT R4, R33, 0x8880, RZ ;  /* 0x0000888021047816 */ /* 0x000fe200000000ff */
        /* <DEDUP_REMOVED lines=13> */
[----:B------:R-:W-:Y:S02]  /*282f0*/  LEA.HI.X R7, R2, UR5, R7, 0x1, P0 ;  /* 0x0000000502077c11 */ /* 0x000fe400080f0c07 */
[----:B------:R-:W-:-:S13]  /*28300*/  ISETP.GT.AND P0, PT, R4, -0x1, PT ;  /* 0xffffffff0400780c */ /* 0x000fda0003f04270 */
[----:B------:R-:W-:Y:S01]  /*28310*/  @P0 LOP3.LUT R16, R16, 0x80, RZ, 0xfc, !PT ;  /* 0x0000008010100812 */ /* 0x000fe200078efcff */
[----:B------:R-:W-:Y:S06]  /*28320*/  BRA.DIV UR4, `(.L_x_2077) ;  /* 0x00000032046c7947 */ /* 0x000fec000b800000 */
[----:B------:R-:W0:Y:S01]  /*28330*/  S2R R2, SR_TID.X ;  /* 0x0000000000027919 */ /* 0x000e220000002100 */
[----:B------:R-:W-:Y:S01]  /*28340*/  LOP3.LUT P1, RZ, R33, 0x1, RZ, 0xc0, !PT ;  /* 0x0000000121ff7812 */ /* 0x000fe2000782c0ff */
        /* <DEDUP_REMOVED lines=39> */
[----:B--2---:R-:W-:Y:S01]  /*285c0*/  IMAD.X R3, RZ, RZ, R3, P6 ;  /* 0x000000ffff037224 */ /* 0x004fe200030e0603 */
        /* <DEDUP_REMOVED lines=39> */
.L_x_2158:
        /* <DEDUP_REMOVED lines=25> */
.L_x_2078:
        /* <DEDUP_REMOVED lines=10> */
.L_x_2079:
[----:B0-----:R-:W2:Y:S01]  /*28a70*/  LDL.LU R2, [R1+0x428] ;  /* 0x0004280001027983 */ /* 0x001ea20000300800 */
[----:B------:R0:W-:Y:S01]  /*28a80*/  SYNCS.ARRIVE.TRANS64.A1T0 RZ, [R27+URZ+0x38850], RZ ;  /* 0x038850ff1bff79a7 */ /* 0x0001e2000810003f */
[----:B--2---:R-:W-:-:S05]  /*28a90*/  VIADD R9, R2, 0xfffffffe ;  /* 0xfffffffe02097836 */ /* 0x004fca0000000000 */
[----:B------:R-:W-:-:S13]  /*28aa0*/  ISETP.GE.AND P0, PT, R9, UR44, PT ;  /* 0x0000002c09007c0c */ /* 0x000fda000bf06270 */
[----:B0-----:R-:W-:Y:S05]  /*28ab0*/  @!P0 BRA `(.L_x_2080) ;  /* 0x0000000c00988947 */ /* 0x001fea0003800000 */
[----:B------:R-:W-:Y:S01]  /*28ac0*/  BSSY B0, `(.L_x_2080) ;  /* 0x00000e5000007945 */ /* 0x000fe20003800000 */
.L_x_2093:
[----:B0-----:R-:W0:Y:S01]  /*28ad0*/  S2R R2, SR_TID.X ;  /* 0x0000000000027919 */ /* 0x001e220000002100 */
[----:B--23--:R-:W-:Y:S01]  /*28ae0*/  IMAD R8, R9, 0x40, R31 ;  /* 0x0000004009087824 */ /* 0x00cfe200078e021f */
[----:B------:R-:W-:Y:S01]  /*28af0*/  LOP3.LUT P1, RZ, R16, 0x800, RZ, 0xc0, !PT ;  /* 0x0000080010ff7812 */ /* 0x000fe2000782c0ff */
[----:B------:R-:W-:Y:S01]  /*28b00*/  VIADD R18, R18, 0x1 ;  /* 0x0000000112127836 */ /* 0x000fe20000000000 */
[C---:B0-----:R-:W-:Y:S01]  /*28b10*/  LOP3.LUT R3, R2.reuse, 0x7f, RZ, 0xc0, !PT ;  /* 0x0000007f02037812 */ /* 0x041fe200078ec0ff */
[----:B------:R-:W-:-:S03]  /*28b20*/  IMAD.SHL.U32 R2, R2, 0x10, RZ ;  /* 0x0000001002027824 */ /* 0x000fc600078e00ff */
[----:B------:R-:W-:Y:S02]  /*28b30*/  SHF.R.U32.HI R4, RZ, 0x3, R3 ;  /* 0x00000003ff047819 */ /* 0x000fe40000011603 */
[----:B------:R-:W0:Y:S02]  /*28b40*/  LDC R3, c[0x0][0x430] ;  /* 0x00010c00ff037b82 */ /* 0x000e240000000800 */
[----:B------:R-:W-:-:S04]  /*28b50*/  LOP3.LUT R2, R4, 0x70, R2, 0xf8, !PT ;  /* 0x0000007004027812 */ /* 0x000fc800078ef802 */
[C---:B------:R-:W-:Y:S01]  /*28b60*/  ISETP.GT.U32.AND P2, PT, R2.reuse, 0x3f, PT ;  /* 0x0000003f0200780c */ /* 0x040fe20003f44070 */
[----:B------:R-:W-:-:S04]  /*28b70*/  IMAD.IADD R8, R2, 0x1, R8 ;  /* 0x0000000102087824 */ /* 0x000fc800078e0208 */
[----:B------:R-:W-:-:S08]  /*28b80*/  IMAD.MOV.U32 R10, RZ, RZ, R8 ;  /* 0x000000ffff0a7224 */ /* 0x000fd000078e0008 */
[----:B------:R-:W2:Y:S01]  /*28b90*/  @!P2 LDC.64 R4, c[0x0][0x428] ;  /* 0x00010a00ff04ab82 */ /* 0x000ea20000000a00 */
[----:B0-----:R-:W-:-:S13]  /*28ba0*/  ISETP.NE.AND P0, PT, R3, 0x1, PT ;  /* 0x000000010300780c */ /* 0x001fda0003f05270 */
[----:B------:R-:W0:Y:S08]  /*28bb0*/  @P0 LDC R3, c[0x0][0x434] ;  /* 0x00010d00ff030b82 */ /* 0x000e300000000800 */
[----:B------:R-:W3:Y:S01]  /*28bc0*/  @P0 LDC R7, c[0x0][0x438] ;  /* 0x00010e00ff070b82 */ /* 0x000ee20000000800 */
[----:B0-----:R-:W-:-:S05]  /*28bd0*/  @P0 IMAD.HI.U32 R2, R8, R3, RZ ;  /* 0x0000000308020227 */ /* 0x001fca00078e00ff */
[----:B---3--:R-:W-:Y:S01]  /*28be0*/  @P0 SHF.R.U32.HI R10, RZ, R7, R2 ;  /* 0x00000007ff0a0219 */ /* 0x008fe20000011602 */
[----:B--2---:R-:W-:Y:S01]  /*28bf0*/  @!P2 IMAD R2, R30, R4, RZ ;  /* 0x000000041e02a224 */ /* 0x004fe200078e02ff */
[----:B------:R-:W0:Y:S02]  /*28c00*/  @!P2 LDC.64 R6, c[0x0][0x418] ;  /* 0x00010600ff06ab82 */ /* 0x000e240000000a00 */
[----:B------:R-:W-:Y:S01]  /*28c10*/  @!P2 SHF.R.S32.HI R3, RZ, 0x1f, R10 ;  /* 0x0000001fff03a819 */ /* 0x000fe2000001140a */
[----:B------:R-:W-:Y:S02]  /*28c20*/  @!P2 IMAD R5, R26, R5, R2 ;  /* 0x000000051a05a224 */ /* 0x000fe400078e0202 */
[----:B------:R-:W-:-:S04]  /*28c30*/  @!P2 IMAD.MOV.U32 R2, RZ, RZ, R10 ;  /* 0x000000ffff02a224 */ /* 0x000fc800078e000a */
[----:B------:R-:W-:-:S04]  /*28c40*/  @!P2 IMAD.WIDE.U32 R2, R26, R4, R2 ;  /* 0x000000041a02a225 */ /* 0x000fc800078e0002 */
[----:B------:R-:W-:Y:S02]  /*28c50*/  @!P2 IMAD.IADD R3, R5, 0x1, R3 ;  /* 0x000000010503a824 */ /* 0x000fe400078e0203 */
[----:B------:R-:W-:Y:S01]  /*28c60*/  IMAD.MOV.U32 R4, RZ, RZ, RZ ;  /* 0x000000ffff047224 */ /* 0x000fe200078e00ff */
[----:B0-----:R-:W-:-:S04]  /*28c70*/  @!P2 LEA R6, P0, R2, R6, 0x2 ;  /* 0x000000060206a211 */ /* 0x001fc800078010ff */
[----:B------:R-:W-:Y:S02]  /*28c80*/  @!P2 LEA.HI.X R7, R2, R7, R3, 0x2, P0 ;  /* 0x000000070207a211 */ /* 0x000fe400000f1403 */
[----:B------:R-:W-:-:S03]  /*28c90*/  ISETP.NE.AND P0, PT, R18, 0x2, PT ;  /* 0x000000021200780c */ /* 0x000fc60003f05270 */
[----:B------:R0:W5:Y:S01]  /*28ca0*/  @!P2 LDG.E R4, desc[UR36][R6.64] ;  /* 0x000000240604a981 */ /* 0x000162000c1e1900 */
[----:B------:R-:W-:Y:S01]  /*28cb0*/  SEL R2, RZ, 0x1, P0 ;  /* 0x00000001ff027807 */ /* 0x000fe20000000000 */
[----:B------:R-:W-:Y:S01]  /*28cc0*/  IMAD.MOV R5, RZ, RZ, -R10 ;  /* 0x000000ffff057224 */ /* 0x000fe200078e0a0a */
[----:B------:R-:W-:Y:S05]  /*28cd0*/  YIELD ;  /* 0x0000000000007946 */ /* 0x000fea0003800000 */
[----:B------:R-:W-:Y:S01]  /*28ce0*/  LOP3.LUT R23, R23, R2, RZ, 0x3c, !PT ;  /* 0x0000000217177212 */ /* 0x000fe200078e3cff */
[----:B------:R-:W-:Y:S01]  /*28cf0*/  ULDC UR4, c[0x0][0x430] ;  /* 0x00010c0000047ab9 */ /* 0x000fe20000000800 */
[----:B------:R-:W-:Y:S01]  /*28d00*/  IMAD.MOV.U32 R2, RZ, RZ, R9 ;  /* 0x000000ffff027224 */ /* 0x000fe200078e0009 */
[----:B------:R-:W-:Y:S01]  /*28d10*/  SEL R18, R18, RZ, P0 ;  /* 0x000000ff12127207 */ /* 0x000fe20000000000 */
[----:B------:R-:W-:-:S02]  /*28d20*/  IMAD R5, R5, UR4, R8 ;  /* 0x0000000405057c24 */ /* 0x000fc4000f8e0208 */
[----:B------:R-:W-:Y:S01]  /*28d30*/  VIADD R9, R9, 0xffffffff ;  /* 0xffffffff09097836 */ /* 0x000fe20000000000 */
[----:B------:R-:W-:Y:S01]  /*28d40*/  ISETP.GT.AND P3, PT, R2, UR44, PT ;  /* 0x0000002c02007c0c */ /* 0x000fe2000bf64270 */
[----:B0-----:R-:W-:-:S12]  /*28d50*/  @!P1 BRA `(.L_x_2081) ;  /* 0x0000000000049947 */ /* 0x001fd80003800000 */
[----:B------:R-:W-:Y:S01]  /*28d60*/  BPT.TRAP 0x1 ;  /* 0x000000040000795c */ /* 0x000fe20000300000 */
.L_x_2081:
[----:B------:R-:W-:Y:S01]  /*28d70*/  IMAD R8, R18, 0x8, R17 ;  /* 0x0000000812087824 */ /* 0x000fe200078e0211 */
[----:B------:R-:W-:Y:S01]  /*28d80*/  SHF.L.U32 R20, R23, 0x1f, RZ ;  /* 0x0000001f17147819 */ /* 0x000fe200000006ff */
[----:B------:R-:W-:Y:S01]  /*28d90*/  BSSY B1, `(.L_x_2082) ;  /* 0x0000004000017945 */ /* 0x000fe20003800000 */
[----:B------:R-:W-:Y:S02]  /*28da0*/  SHF.R.S32.HI R7, RZ, 0x1f, R5 ;  /* 0x0000001fff077819 */ /* 0x000fe40000011405 */
[----:B------:R-:W0:Y:S02]  /*28db0*/  SYNCS.PHASECHK.TRANS64.TRYWAIT P0, [R8+URZ+0x38840], R20 ;  /* 0x03884014080075a7 */ /* 0x000e24000800017f */
[----:B0-----:R-:W-:Y:S05]  /*28dc0*/  @!P0 BRA `(.L_x_2083) ;  /* 0x0000002c00cc8947 */ /* 0x001fea0003800000 */
.L_x_2159:
[----:B------:R-:W-:Y:S05]  /*28dd0*/  BSYNC B1 ;  /* 0x0000000000017941 */ /* 0x000fea0003800000 */
.L_x_2082:
[----:B------:R-:W-:Y:S01]  /*28de0*/  ULDC.64 UR4, c[0x0][0x300] ;  /* 0x0000c00000047ab9 */ /* 0x000fe20000000a00 */
[----:B-----5:R-:W-:Y:S01]  /*28df0*/  SHF.R.S32.HI R10, RZ, 0x1f, R4 ;  /* 0x0000001fff0a7819 */ /* 0x020fe20000011404 */
[----:B------:R-:W-:Y:S01]  /*28e00*/  IMAD R2, R7, UR4, RZ ;  /* 0x0000000407027c24 */ /* 0x000fe2000f8e02ff */
[----:B------:R-:W-:-:S03]  /*28e10*/  LOP3.LUT P1, RZ, R16, 0x2, RZ, 0xc0, !PT ;  /* 0x0000000210ff7812 */ /* 0x000fc6000782c0ff */
        /* <DEDUP_REMOVED lines=10> */
[C---:B-1----:R-:W-:Y:S02]  /*28ec0*/  IMAD R27, R19.reuse, UR5, R6 ;  /* 0x00000005131b7c24 */ /* 0x042fe4000f8e0206 */
[----:B------:R-:W-:Y:S01]  /*28ed0*/  IMAD.WIDE.U32 R2, R19, UR4, R2 ;  /* 0x0000000413027c25 */ /* 0x000fe2000f8e0002 */
[----:B------:R-:W-:-:S03]  /*28ee0*/  ULDC.64 UR4, c[0x0][0x2e8] ;  /* 0x0000ba0000047ab9 */ /* 0x000fc60000000a00 */
[----:B------:R-:W-:Y:S01]  /*28ef0*/  IMAD.IADD R27, R27, 0x1, R3 ;  /* 0x000000011b1b7824 */ /* 0x000fe200078e0203 */
[----:B------:R-:W-:Y:S01]  /*28f00*/  LEA R21, P0, R2, UR4, 0x1 ;  /* 0x0000000402157c11 */ /* 0x000fe2000f8008ff */
[----:B------:R-:W-:Y:S01]  /*28f10*/  UMOV UR4, 0xffffffff ;  /* 0xffffffff00047882 */ /* 0x000fe20000000000 */
[----:B------:R-:W-:Y:S02]  /*28f20*/  IMAD R6, R18, 0x1000, R32 ;  /* 0x0000100012067824 */ /* 0x000fe400078e0220 */
[----:B------:R-:W-:Y:S01]  /*28f30*/  LEA.HI.X R27, R2, UR5, R27, 0x1, P0 ;  /* 0x00000005021b7c11 */ /* 0x000fe200080f0c1b */
[----:B------:R-:W-:Y:S08]  /*28f40*/  BRA.DIV UR4, `(.L_x_2084) ;  /* 0x0000002e04807947 */ /* 0x000ff0000b800000 */
[----:B------:R-:W1:Y:S01]  /*28f50*/  SHFL.IDX PT, R14, R21, RZ, 0x181f ;  /* 0x00181fff150e7589 */ /* 0x000e6200000e0000 */
[----:B------:R-:W-:-:S03]  /*28f60*/  IMAD R25, R6, 0x2, R17 ;  /* 0x0000000206197824 */ /* 0x000fc600078e0211 */
[----:B------:R-:W2:Y:S01]  /*28f70*/  SHFL.IDX PT, R3, R27, RZ, 0x181f ;  /* 0x00181fff1b037589 */ /* 0x000ea200000e0000 */
[----:B-1----:R-:W-:-:S03]  /*28f80*/  IADD3 R2, P0, R14, R0, RZ ;  /* 0x000000000e027210 */ /* 0x002fc60007f1e0ff */
[----:B------:R-:W-:Y:S02]  /*28f90*/  SHFL.IDX PT, R14, R21, 0x3, 0x181f ;  /* 0x00781f00150e7f89 */ /* 0x000fe400000e0000 */
[----:B--2---:R-:W-:-:S05]  /*28fa0*/  IMAD.X R3, RZ, RZ, R3, P0 ;  /* 0x000000ffff037224 */ /* 0x004fca00000e0603 */
        /* <DEDUP_REMOVED lines=11> */
[----:B---3--:R1:W-:Y:S03]  /*29060*/  LDGSTS.E.BYPASS.LTC128B.128 [R25+0x23400], desc[UR36][R2.64], !P1 ;  /* 0x2340000002197fae */ /* 0x0083e6000c901d64 */
.L_x_2169:
[----:B-1----:R-:W-:-:S05]  /*29070*/  IADD3 R2, P0, R14, R0, RZ ;  /* 0x000000000e027210 */ /* 0x002fca0007f1e0ff */
[----:B------:R-:W-:Y:S01]  /*29080*/  IMAD.X R3, RZ, RZ, R27, P0 ;  /* 0x000000ffff037224 */ /* 0x000fe200000e061b */
[----:B------:R-:W-:-:S04]  /*29090*/  PLOP3.LUT P0, PT, PT, PT, PT, 0x80, 0x0 ;  /* 0x000000000000781c */ /* 0x000fc80003f0f070 */
[----:B------:R-:W-:Y:S01]  /*290a0*/  @!PT LDS RZ, [RZ] ;  /* 0x00000000fffff984 */ /* 0x000fe20000000800 */
[----:B------:R-:W-:Y:S01]  /*290b0*/  @!PT LDS RZ, [RZ] ;  /* 0x00000000fffff984 */ /* 0x000fe20000000800 */
[----:B------:R-:W-:Y:S01]  /*290c0*/  @!PT LDS RZ, [RZ] ;  /* 0x00000000fffff984 */ /* 0x000fe20000000800 */
[----:B------:R1:W-:Y:S01]  /*290d0*/  LDGSTS.E.BYPASS.LTC128B.128 [R25+0x23c00], desc[UR36][R2.64], !P1 ;  /* 0x23c0000002197fae */ /* 0x0003e2000c901d64 */
[----:B------:R-:W-:-:S08]  /*290e0*/  NOP ;  /* 0x0000000000007918 */ /* 0x000fd00000000000 */
.L_x_2085:
        /* <DEDUP_REMOVED lines=10> */
.L_x_2086:
[----:B------:R2:W-:Y:S01]  /*29190*/  SYNCS.ARRIVE.TRANS64.A1T0 RZ, [R8+URZ+0x38830], RZ ;  /* 0x038830ff08ff79a7 */ /* 0x0005e2000810003f */
[----:B------:R-:W-:Y:S05]  /*291a0*/  @!P2 BRA `(.L_x_2087) ;  /* 0x000000000004a947 */ /* 0x000fea0003800000 */
[----:B------:R-:W-:Y:S01]  /*291b0*/  BPT.TRAP 0x1 ;  /* 0x000000040000795c */ /* 0x000fe20000300000 */
.L_x_2087:
[----:B------:R-:W3:Y:S01]  /*291c0*/  SYNCS.PHASECHK.TRANS64.TRYWAIT P0, [R8+URZ+0x38860], R20 ;  /* 0x03886014080075a7 */ /* 0x000ee2000800017f */
[----:B------:R-:W-:Y:S04]  /*291d0*/  BSSY B1, `(.L_x_2088) ;  /* 0x0000002000017945 */ /* 0x000fe80003800000 */
[----:B---3--:R-:W-:Y:S05]  /*291e0*/  @!P0 BRA `(.L_x_2089) ;  /* 0x0000002c00ec8947 */ /* 0x008fea0003800000 */
.L_x_2170:
[----:B------:R-:W-:Y:S05]  /*291f0*/  BSYNC B1 ;  /* 0x0000000000017941 */ /* 0x000fea0003800000 */
.L_x_2088:
[----:B------:R-:W-:Y:S01]  /*29200*/  ULDC.64 UR4, c[0x0][0x328] ;  /* 0x0000ca0000047ab9 */ /* 0x000fe20000000a00 */
[C---:B------:R-:W-:Y:S01]  /*29210*/  LOP3.LUT P5, RZ, R16.reuse, 0x8, RZ, 0xc0, !PT ;  /* 0x0000000810ff7812 */ /* 0x040fe200078ac0ff */
[----:B-1----:R-:W-:Y:S01]  /*29220*/  IMAD R2, R7, UR4, RZ ;  /* 0x0000000407027c24 */ /* 0x002fe2000f8e02ff */
        /* <DEDUP_REMOVED lines=18> */
[----:B0--3--:R-:W-:Y:S01]  /*29350*/  LEA.HI.X R20, R2, UR5, R3, 0x1, P0 ;  /* 0x0000000502147c11 */ /* 0x009fe200080f0c03 */
[----:B------:R-:W-:Y:S08]  /*29360*/  BRA.DIV UR4, `(.L_x_2090) ;  /* 0x0000002e04a07947 */ /* 0x000ff0000b800000 */
[----:B------:R-:W0:Y:S01]  /*29370*/  SHFL.IDX PT, R14, R10, RZ, 0x181f ;  /* 0x00181fff0a0e7589 */ /* 0x000e2200000e0000 */
[C---:B------:R-:W-:Y:S01]  /*29380*/  LOP3.LUT P1, RZ, R16.reuse, 0x400, RZ, 0xc0, !PT ;  /* 0x0000040010ff7812 */ /* 0x040fe2000782c0ff */
[----:B------:R-:W-:Y:S01]  /*29390*/  IMAD R21, R21, 0x2, R17 ;  /* 0x0000000215157824 */ /* 0x000fe200078e0211 */
[----:B------:R-:W-:Y:S01]  /*293a0*/  LOP3.LUT R16, R16, 0xffbfffff, RZ, 0xc0, !PT ;  /* 0xffbfffff10107812 */ /* 0x000fe200078ec0ff */
[----:B------:R-:W1:Y:S03]  /*293b0*/  SHFL.IDX PT, R3, R20, RZ, 0x181f ;  /* 0x00181fff14037589 */ /* 0x000e6600000e0000 */
[----:B------:R-:W-:Y:S01]  /*293c0*/  @P3 LOP3.LUT R16, R16, 0x400000, RZ, 0xfc, !PT ;  /* 0x0040000010103812 */ /* 0x000fe200078efcff */
[----:B------:R-:W-:Y:S03]  /*293d0*/  SHFL.IDX PT, R2, R10, 0x2, 0x181f ;  /* 0x00581f000a027f89 */ /* 0x000fe600000e0000 */
[----:B------:R-:W-:-:S02]  /*293e0*/  LOP3.LUT P3, RZ, R16, 0x200, RZ, 0xc0, !PT ;  /* 0x0000020010ff7812 */ /* 0x000fc4000786c0ff */
[C---:B------:R-:W-:Y:S02]  /*293f0*/  LOP3.LUT P6, RZ, R16.reuse, 0x20, RZ, 0xc0, !PT ;  /* 0x0000002010ff7812 */ /* 0x040fe400078cc0ff */
[C---:B------:R-:W-:Y:S02]  /*29400*/  LOP3.LUT P2, RZ, R16.reuse, 0x10, RZ, 0xc0, !PT ;  /* 0x0000001010ff7812 */ /* 0x040fe4000784c0ff */
[----:B------:R-:W-:Y:S02]  /*29410*/  LOP3.LUT R16, R16, 0xff7fffff, RZ, 0xc0, !PT ;  /* 0xff7fffff10107812 */ /* 0x000fe400078ec0ff */
[----:B0-----:R-:W-:Y:S02]  /*29420*/  IADD3 R6, P0, R14, R0, RZ ;  /* 0x000000000e067210 */ /* 0x001fe40007f1e0ff */
[----:B------:R-:W0:Y:S03]  /*29430*/  SHFL.IDX PT, R14, R10, 0x1, 0x181f ;  /* 0x00381f000a0e7f89 */ /* 0x000e2600000e0000 */
[----:B------:R-:W-:Y:S01]  /*29440*/  @P3 LOP3.LUT R16, R16, 0x800000, RZ, 0xfc, !PT ;  /* 0x0080000010103812 */ /* 0x000fe200078efcff */
[----:B-1----:R-:W-:-:S02]  /*29450*/  IMAD.X R7, RZ, RZ, R3, P0 ;  /* 0x000000ffff077224 */ /* 0x002fc400000e0603 */
[----:B------:R-:W1:Y:S04]  /*29460*/  SHFL.IDX PT, R3, R20, 0x1, 0x181f ;  /* 0x00381f0014037f89 */ /* 0x000e6800000e0000 */
        /* <DEDUP_REMOVED lines=8> */
[----:B-1----:R-:W-:Y:S01]  /*294f0*/  IMAD.X R5, RZ, RZ, R3, P0 ;  /* 0x000000ffff057224 */ /* 0x002fe200000e0603 */
        /* <DEDUP_REMOVED lines=10> */
[----:B------:R-:W-:-:S04]  /*295a0*/  LOP3.LUT P3, RZ, R16, 0x800000, RZ, 0xc0, !PT ;  /* 0x0080000010ff7812 */ /* 0x000fc8000786c0ff */
        /* <DEDUP_REMOVED lines=12> */
[----:B------:R-:W-:-:S03]  /*29670*/  LOP3.LUT P3, RZ, R16, 0x400000, RZ, 0xc0, !PT ;  /* 0x0040000010ff7812 */ /* 0x000fc6000786c0ff */
[----:B------:R1:W-:Y:S04]  /*29680*/  LDGSTS.E.BYPASS.LTC128B.128 [R21+0x5400], desc[UR36][R2.64+0x100], !P6 ;  /* 0x0540010002157fae */ /* 0x0003e8000f101d64 */
[----:B------:R1:W-:Y:S04]  /*29690*/  LDGSTS.E.BYPASS.LTC128B.128 [R21+0x7400], desc[UR36][R2.64+0x180], !P2 ;  /* 0x0740018002157fae */ /* 0x0003e8000d101d64 */
[----:B------:R1:W-:Y:S04]  /*296a0*/  LDGSTS.E.BYPASS.LTC128B.128 [R21+0x9400], desc[UR36][R2.64+0x200], !P5 ;  /* 0x0940020002157fae */ /* 0x0003e8000e901d64 */
[----:B------:R1:W-:Y:S04]  /*296b0*/  LDGSTS.E.BYPASS.LTC128B.128 [R21+0xb400], desc[UR36][R2.64+0x280], !P4 ;  /* 0x0b40028002157fae */ /* 0x0003e8000e101d64 */
[----:B------:R1:W-:Y:S04]  /*296c0*/  LDGSTS.E.BYPASS.LTC128B.128 [R21+0xd400], desc[UR36][R2.64+0x300], P0 ;  /* 0x0d40030002157fae */ /* 0x0003e80008101d64 */
[----:B---34-:R1:W-:Y:S02]  /*296d0*/  LDGSTS.E.BYPASS.LTC128B.128 [R21+0xf400], desc[UR36][R2.64+0x380], P1 ;  /* 0x0f40038002157fae */ /* 0x0183e40008901d64 */
.L_x_2180:
[----:B-1----:R-:W-:Y:S02]  /*296e0*/  P2R R4, PR, RZ, 0x2 ;  /* 0x00000002ff047803 */ /* 0x002fe40000000000 */
        /* <DEDUP_REMOVED lines=22> */
.L_x_2091:
        /* <DEDUP_REMOVED lines=10> */
.L_x_2092:
[----:B------:R3:W-:Y:S01]  /*298f0*/  SYNCS.ARRIVE.TRANS64.A1T0 RZ, [R8+URZ+0x38850], RZ ;  /* 0x038850ff08ff79a7 */ /* 0x0007e2000810003f */
[----:B------:R-:W-:Y:S05]  /*29900*/  @P3 BRA `(.L_x_2093) ;  /* 0xfffffff000703947 */ /* 0x000fea000383ffff */
[----:B------:R-:W-:Y:S05]  /*29910*/  BSYNC B0 ;  /* 0x0000000000007941 */ /* 0x000fea0003800000 */
.L_x_2080:
[----:B------:R-:W0:Y:S01]  /*29920*/  S2R R0, SR_TID.X ;  /* 0x0000000000007919 */ /* 0x000e220000002100 */
[----:B------:R-:W-:Y:S01]  /*29930*/  VIADD R18, R18, 0x1 ;  /* 0x0000000112127836 */ /* 0x000fe20000000000 */
[----:B------:R-:W-:Y:S04]  /*29940*/  BSSY B0, `(.L_x_2094) ;  /* 0x0000013000007945 */ /* 0x000fe80003800000 */
[----:B------:R-:W-:-:S04]  /*29950*/  ISETP.NE.AND P0, PT, R18, 0x2, PT ;  /* 0x000000021200780c */ /* 0x000fc80003f05270 */
[----:B------:R-:W-:Y:S02]  /*29960*/  SEL R18, R18, RZ, P0 ;  /* 0x000000ff12127207 */ /* 0x000fe40000000000 */
[----:B0-----:R-:W-:Y:S02]  /*29970*/  LOP3.LUT R2, R0, 0x7f, RZ, 0xc0, !PT ;  /* 0x0000007f00027812 */ /* 0x001fe400078ec0ff */
[----:B------:R-:W-:Y:S02]  /*29980*/  SEL R0, RZ, 0x1, P0 ;  /* 0x00000001ff007807 */ /* 0x000fe40000000000 */
[----:B------:R-:W-:-:S13]  /*29990*/  ISETP.NE.AND P1, PT, R2, RZ, PT ;  /* 0x000000ff0200720c */ /* 0x000fda0003f25270 */
[----:B------:R-:W-:Y:S05]  /*299a0*/  @P1 BRA `(.L_x_2095) ;  /* 0x0000000000301947 */ /* 0x000fea0003800000 */
[----:B------:R-:W0:Y:S01]  /*299b0*/  S2R R7, SR_LANEID ;  /* 0x0000000000077919 */ /* 0x000e220000000000 */
[----:B------:R-:W-:Y:S01]  /*299c0*/  VOTEU.ANY UR4, UPT, PT ;  /* 0x0000000000047886 */ /* 0x000fe200038e0100 */
[----:B------:R-:W4:Y:S01]  /*299d0*/  LDC.64 R2, c[0x0][0xd80] ;  /* 0x00036000ff027b82 */ /* 0x000f220000000a00 */
[----:B------:R-:W0:Y:S08]  /*299e0*/  FLO.U32 R4, UR4 ;  /* 0x0000000400047d00 */ /* 0x000e3000080e0000 */
[----:B------:R-:W4:Y:S01]  /*299f0*/  POPC R5, UR4 ;  /* 0x0000000400057d09 */ /* 0x000f220008000000 */
[----:B0-----:R-:W-:-:S13]  /*29a00*/  ISETP.EQ.U32.AND P0, PT, R4, R7, PT ;  /* 0x000000070400720c */ /* 0x001fda0003f02070 */
[----:B----4-:R-:W4:Y:S01]  /*29a10*/  @P0 ATOMG.E.ADD.STRONG.GPU PT, R3, desc[UR36][R2.64], R5 ;  /* 0x00000005020309a8 */ /* 0x010f2200081ee1e4 */
[----:B------:R-:W0:Y:S02]  /*29a20*/  S2R R6, SR_LTMASK ;  /* 0x0000000000067919 */ /* 0x000e240000003900 */
[----:B0-----:R-:W-:-:S04]  /*29a30*/  LOP3.LUT R6, R6, UR4, RZ, 0xc0, !PT ;  /* 0x0000000406067c12 */ /* 0x001fc8000f8ec0ff */
[----:B------:R-:W0:Y:S01]  /*29a40*/  POPC R7, R6 ;  /* 0x0000000600077309 */ /* 0x000e220000000000 */
[----:B----4-:R-:W0:Y:S02]  /*29a50*/  SHFL.IDX PT, R4, R3, R4, 0x1f ;  /* 0x00001f0403047589 */ /* 0x010e2400000e0000 */
[----:B0-----:R-:W-:-:S07]  /*29a60*/  IADD3 R36, R4, UR48, R7 ;  /* 0x0000003004247c10 */ /* 0x001fce000fffe007 */
.L_x_2095:
[----:B------:R-:W-:Y:S05]  /*29a70*/  BSYNC B0 ;  /* 0x0000000000007941 */ /* 0x000fea0003800000 */
.L_x_2094:
[----:B------:R-:W-:-:S07]  /*29a80*/  LOP3.LUT R23, R23, R0, RZ, 0x3c, !PT ;  /* 0x0000000017177212 */ /* 0x000fce00078e3cff */
.L_x_2051:
[----:B------:R-:W-:Y:S05]  /*29a90*/  BSYNC B7 ;  /* 0x0000000000077941 */ /* 0x000fea0003800000 */
.L_x_2049:
        /* <DEDUP_REMOVED lines=8> */
[----:B------:R4:W0:Y:S01]  /*29b20*/  LDS R36, [R17+0x388d0] ;  /* 0x0388d00011247984 */ /* 0x0008220000000800 */
[----:B------:R-:W-:Y:S06]  /*29b30*/  BAR.ARV 0x4, 0x180 ;  /* 0x0106000000007b1d */ /* 0x000fec0000002000 */
[----:B------:R-:W-:Y:S05]  /*29b40*/  BRA `(.L_x_2097) ;  /* 0x00000000002c7947 */ /* 0x000fea0003800000 */
.L_x_2096:
[----:B------:R-:W-:-:S03]  /*29b50*/  UMOV UR4, 0xffffffff ;  /* 0xffffffff00047882 */ /* 0x000fc60000000000 */
[----:B------:R-:W-:Y:S05]  /*29b60*/  BRA.DIV UR4, `(.L_x_2098) ;  /* 0x0000002e04707947 */ /* 0x000fea000b800000 */
[----:B------:R4:W0:Y:S02]  /*29b70*/  SHFL.IDX PT, R14, R36, RZ, 0x1f ;  /* 0x00001fff240e7589 */ /* 0x00082400000e0000 */
.L_x_2183:
[----:B------:R-:W1:Y:S01]  /*29b80*/  @!P1 S2R R3, SR_CgaCtaId ;  /* 0x0000000000039919 */ /* 0x000e620000008800 */
[----:B------:R-:W-:Y:S05]  /*29b90*/  WARPSYNC.ALL ;  /* 0x0000000000007948 */ /* 0x000fea0003800000 */
[----:B------:R-:W-:Y:S01]  /*29ba0*/  BAR.SYNC.DEFER_BLOCKING 0x4, 0x180 ;  /* 0x0106000000007b1d */ /* 0x000fe20000010000 */
[----:B------:R-:W-:-:S04]  /*29bb0*/  @!P1 MOV R0, 0x400 ;  /* 0x0000040000009802 */ /* 0x000fc80000000f00 */
[----:B-1----:R-:W-:-:S05]  /*29bc0*/  @!P1 LEA R17, R3, R0, 0x18 ;  /* 0x0000000003119211 */ /* 0x002fca00078ec0ff */
[----:B------:R0:W-:Y:S02]  /*29bd0*/  @!P1 STS [R17+0x388d0], R36 ;  /* 0x0388d02411009388 */ /* 0x0001e40000000800 */
[----:B0---4-:R-:W-:Y:S01]  /*29be0*/  IMAD.MOV.U32 R36, RZ, RZ, R14 ;  /* 0x000000ffff247224 */ /* 0x011fe200078e000e */
[----:B------:R-:W-:Y:S06]  /*29bf0*/  BAR.ARV 0x5, 0x180 ;  /* 0x0146000000007b1d */ /* 0x000fec0000002000 */
.L_x_2097:
[----:B------:R-:W-:Y:S02]  /*29c00*/  ULDC UR4, c[0x0][0xd38] ;  /* 0x00034e0000047ab9 */ /* 0x000fe40000000800 */
[----:B0-----:R-:W-:-:S13]  /*29c10*/  ISETP.GE.AND P0, PT, R36, UR4, PT ;  /* 0x0000000424007c0c */ /* 0x001fda000bf06270 */
[----:B------:R-:W-:Y:S05]  /*29c20*/  @!P0 BRA `(.L_x_2099) ;  /* 0xffffffb800f08947 */ /* 0x000fea000383ffff */
.L_x_2040:
[----:B------:R-:W2:Y:S01]  /*29c30*/  LDL.LU R0, [R1+0x440] ;  /* 0x0004400001007983 */ /* 0x000ea20000300800 */
[----:B------:R-:W-:Y:S01]  /*29c40*/  BSSY B0, `(.L_x_2100) ;  /* 0x000000b000007945 */ /* 0x000fe20003800000 */
[----:B------:R-:W0:Y:S01]  /*29c50*/  S2R R5, SR_CgaCtaId ;  /* 0x0000000000057919 */ /* 0x000e220000008800 */
[----:B--2---:R-:W-:-:S05]  /*29c60*/  VIADD R0, R0, 0x1 ;  /* 0x0000000100007836 */ /* 0x004fca0000000000 */
        /* <DEDUP_REMOVED lines=8> */
.L_x_2184:
[----:B------:R-:W-:Y:S05]  /*29cf0*/  BSYNC B0 ;  /* 0x0000000000007941 */ /* 0x000fea0003800000 */
.L_x_2100:
[----:B------:R-:W-:-:S03]  /*29d00*/  UMOV UR4, 0xffffffff ;  /* 0xffffffff00047882 */ /* 0x000fc60000000000 */
[----:B------:R-:W-:Y:S05]  /*29d10*/  BRA.DIV UR4, `(.L_x_2102) ;  /* 0x0000002e04407947 */ /* 0x000fea000b800000 */
[----:B0-----:R-:W0:Y:S02]  /*29d20*/  S2R R0, SR_TID.X ;  /* 0x0000000000007919 */ /* 0x001e240000002100 */
[----:B0-----:R-:W-:-:S04]  /*29d30*/  SHF.R.U32.HI R0, RZ, 0x5, R0 ;  /* 0x00000005ff007819 */ /* 0x001fc80000011600 */
[----:B------:R-:W-:-:S05]  /*29d40*/  LOP3.LUT R0, R0, 0x3, RZ, 0xc0, !PT ;  /* 0x0000000300007812 */ /* 0x000fca00078ec0ff */
[----:B------:R0:W2:Y:S02]  /*29d50*/  SHFL.IDX PT, R14, R0, RZ, 0x1f ;  /* 0x00001fff000e7589 */ /* 0x0000a400000e0000 */
.L_x_2187:
[----:B--2---:R-:W-:Y:S01]  /*29d60*/  ISETP.NE.AND P0, PT, R14, RZ, PT ;  /* 0x000000ff0e00720c */ /* 0x004fe20003f05270 */
[----:B------:R-:W-:-:S12]  /*29d70*/  BSSY B0, `(.L_x_2103) ;  /* 0x0000024000007945 */ /* 0x000fd80003800000 */
[----:B------:R-:W-:Y:S05]  /*29d80*/  @P0 BRA `(.L_x_2104) ;  /* 0x0000000000880947 */ /* 0x000fea0003800000 */
[----:B------:R-:W-:-:S03]  /*29d90*/  UMOV UR4, 0xffffffff ;  /* 0xffffffff00047882 */ /* 0x000fc60000000000 */
[----:B------:R-:W-:Y:S05]  /*29da0*/  BRA.DIV UR4, `(.L_x_2105) ;  /* 0x0000002e04507947 */ /* 0x000fea000b800000 */
[----:B------:R-:W-:-:S13]  /*29db0*/  ELECT P6, URZ, PT ;  /* 0x00000000003f782f */ /* 0x000fda00038c0000 */
.L_x_2190:
[----:B------:R-:W-:Y:S05]  /*29dc0*/  @!P6 BRA `(.L_x_2104) ;  /* 0x000000000078e947 */ /* 0x000fea0003800000 */
[----:B------:R-:W-:-:S06]  /*29dd0*/  ULOP3.LUT UR4, UR61, 0x2, URZ, 0xfc, !UPT ;  /* 0x000000023d047892 */ /* 0x000fcc000f8efc3f */
[----:B0-----:R-:W-:-:S05]  /*29de0*/  IMAD.U32 R0, RZ, RZ, UR4 ;  /* 0x00000004ff007e24 */ /* 0x001fca000f8e00ff */
[----:B------:R-:W-:-:S13]  /*29df0*/  ISETP.NE.AND P0, PT, R0, 0x3, PT ;  /* 0x000000030000780c */ /* 0x000fda0003f05270 */
[----:B------:R-:W-:Y:S05]  /*29e00*/  @!P0 BRA `(.L_x_2106) ;  /* 0x0000000000048947 */ /* 0x000fea0003800000 */
[----:B------:R-:W-:Y:S01]  /*29e10*/  BPT.TRAP 0x1 ;  /* 0x000000040000795c */ /* 0x000fe20000300000 */
.L_x_2106:
[C---:B------:R-:W-:Y:S01]  /*29e20*/  IMAD R3, R18.reuse, 0x8, R5 ;  /* 0x0000000812037824 */ /* 0x040fe200078e0205 */
[----:B------:R-:W-:Y:S01]  /*29e30*/  SHF.L.U32 R2, R23, 0x1f, RZ ;  /* 0x0000001f17027819 */ /* 0x000fe200000006ff */
[----:B------:R-:W-:-:S03]  /*29e40*/  VIADD R18, R18, 0x1 ;  /* 0x0000000112127836 */ /* 0x000fc60000000000 */
[----:B------:R-:W0:Y:S02]  /*29e50*/  SYNCS.PHASECHK.TRANS64.TRYWAIT P1, [R3+URZ+0x38840], R2 ;  /* 0x03884002030075a7 */ /* 0x000e24000802017f */
[----:B------:R-:W-:-:S04]  /*29e60*/  ISETP.NE.AND P2, PT, R18, 0x2, PT ;  /* 0x000000021200780c */ /* 0x000fc80003f45270 */
[----:B------:R-:W-:Y:S01]  /*29e70*/  SEL R0, RZ, 0x1, P2 ;  /* 0x00000001ff007807 */ /* 0x000fe20001000000 */
[----:B0-----:R-:W-:Y:S08]  /*29e80*/  @!P1 BRA `(.L_x_2107) ;  /* 0x0000002c00389947 */ /* 0x001ff00003800000 */
.L_x_2191:
[----:B------:R-:W-:Y:S02]  /*29e90*/  SEL R18, R18, RZ, P2 ;  /* 0x000000ff12127207 */ /* 0x000fe40001000000 */
[----:B------:R-:W-:Y:S01]  /*29ea0*/  LOP3.LUT R0, R23, R0, RZ, 0x3c, !PT ;  /* 0x0000000017007212 */ /* 0x000fe200078e3cff */
[----:B------:R-:W-:Y:S06]  /*29eb0*/  @!P0 BRA `(.L_x_2108) ;  /* 0x0000000000048947 */ /* 0x000fec0003800000 */
[----:B------:R-:W-:Y:S01]  /*29ec0*/  BPT.TRAP 0x1 ;  /* 0x000000040000795c */ /* 0x000fe20000300000 */
.L_x_2108:
[----:B------:R-:W-:Y:S01]  /*29ed0*/  IMAD R5, R18, 0x8, R5 ;  /* 0x0000000812057824 */ /* 0x000fe200078e0205 */
[----:B------:R-:W-:-:S04]  /*29ee0*/  SHF.L.U32 R0, R0, 0x1f, RZ ;  /* 0x0000001f00007819 */ /* 0x000fc800000006ff */
[----:B------:R-:W2:Y:S02]  /*29ef0*/  SYNCS.PHASECHK.TRANS64.TRYWAIT P1, [R5+URZ+0x38840], R0 ;  /* 0x03884000050075a7 */ /* 0x000ea4000802017f */
[----:B--2---:R-:W-:Y:S05]  /*29f00*/  @!P1 BRA `(.L_x_2109) ;  /* 0x0000002c002c9947 */ /* 0x004fea0003800000 */
.L_x_2192:
[----:B------:R-:W-:Y:S05]  /*29f10*/  @!P0 BRA `(.L_x_2110) ;  /* 0x0000000000048947 */ /* 0x000fea0003800000 */
[----:B------:R-:W-:Y:S01]  /*29f20*/  BPT.TRAP 0x1 ;  /* 0x000000040000795c */ /* 0x000fe20000300000 */
.L_x_2110:
[----:B------:R-:W0:Y:S02]  /*29f30*/  SYNCS.PHASECHK.TRANS64.TRYWAIT P1, [R3+URZ+0x38860], R2 ;  /* 0x03886002030075a7 */ /* 0x000e24000802017f */
[----:B0-----:R-:W-:Y:S05]  /*29f40*/  @!P1 BRA `(.L_x_2111) ;  /* 0x0000002c00309947 */ /* 0x001fea0003800000 */
.L_x_2193:
[----:B------:R-:W-:Y:S05]  /*29f50*/  @!P0 BRA `(.L_x_2112) ;  /* 0x0000000000048947 */ /* 0x000fea0003800000 */
[----:B------:R-:W-:Y:S01]  /*29f60*/  BPT.TRAP 0x1 ;  /* 0x000000040000795c */ /* 0x000fe20000300000 */
.L_x_2112:
[----:B------:R0:W0:Y:S02]  /*29f70*/  SYNCS.PHASECHK.TRANS64.TRYWAIT P0, [R5+URZ+0x38860], R0 ;  /* 0x03886000050075a7 */ /* 0x000024000800017f */
[----:B0-----:R-:W-:Y:S05]  /*29f80*/  @!P0 NANOSLEEP.SYNCS 0x989680 ;  /* 0x009896800000895d */ /* 0x001fea0003900000 */
[----:B------:R-:W0:Y:S02]  /*29f90*/  @!P0 SYNCS.PHASECHK.TRANS64 P0, [R5+URZ+0x38860], R0 ;  /* 0x03886000050085a7 */ /* 0x000e24000800007f */
[----:B0-----:R-:W-:Y:S05]  /*29fa0*/  @!P0 BRA `(.L_x_2112) ;  /* 0xfffffffc00f08947 */ /* 0x001fea000383ffff */
.L_x_2104:
[----:B------:R-:W-:Y:S05]  /*29fb0*/  BSYNC B0 ;  /* 0x0000000000007941 */ /* 0x000fea0003800000 */
.L_x_2103:
[----:B------:R-:W-:Y:S05]  /*29fc0*/  EXIT ;  /* 0x000000000000794d */ /* 0x000fea0003800000 */
.L_x_1928:
[----:B0-----:R-:W-:-:S04]  /*29fd0*/  IMAD.U32 R3, RZ, RZ, UR44 ;  /* 0x0000002cff037e24 */ /* 0x001fc8000f8e00ff */
[----:B------:R0:W1:Y:S03]  /*29fe0*/  SYNCS.PHASECHK.TRANS64.TRYWAIT P0, [R3+URZ+0x38800], R0 ;  /* 0x03880000030075a7 */ /* 0x000066000800017f */
[----:B-1----:R-:W-:Y:S05]  /*29ff0*/  @!P0 NANOSLEEP.SYNCS 0x989680 ;  /* 0x009896800000895d */ /* 0x002fea0003900000 */
[----:B------:R-:W1:Y:S02]  /*2a000*/  @!P0 SYNCS.PHASECHK.TRANS64 P0, [R3+URZ+0x38800], R0 ;  /* 0x03880000030085a7 */ /* 0x000e64000800007f */
[----:B-1----:R-:W-:Y:S05]  /*2a010*/  @!P0 BRA `(.L_x_1928) ;  /* 0xfffffffc00ec8947 */ /* 0x002fea000383ffff */
[----:B------:R-:W-:Y:S05]  /*2a020*/  BRA `(.L_x_2113) ;  /* 0xfffffe0400c47947 */ /* 0x000fea000383ffff */
.L_x_1935:
[----:B-1----:R1:W2:Y:S02]  /*2a030*/  SYNCS.PHASECHK.TRANS64.TRYWAIT P0, [R20+URZ], R21 ;  /* 0x00000015140075a7 */ /* 0x0022a4000800017f */
[----:B--2---:R-:W-:Y:S05]  /*2a040*/  @!P0 NANOSLEEP.SYNCS 0x989680 ;  /* 0x009896800000895d */ /* 0x004fea0003900000 */
[----:B------:R-:W2:Y:S02]  /*2a050*/  @!P0 SYNCS.PHASECHK.TRANS64 P0, [R20+URZ], R21 ;  /* 0x00000015140085a7 */ /* 0x000ea4000800007f */
[----:B--2---:R-:W-:Y:S05]  /*2a060*/  @!P0 BRA `(.L_x_1935) ;  /* 0xfffffffc00f08947 */ /* 0x004fea000383ffff */
[----:B------:R-:W-:Y:S05]  /*2a070*/  BRA `(.L_x_1934) ;  /* 0xfffffe0800e87947 */ /* 0x000fea000383ffff */
.L_x_1937:
[----:B0-----:R-:W-:-:S04]  /*2a080*/  IMAD.U32 R4, RZ, RZ, UR44 ;  /* 0x0000002cff047e24 */ /* 0x001fc8000f8e00ff */
[----:B------:R0:W1:Y:S03]  /*2a090*/  SYNCS.PHASECHK.TRANS64.TRYWAIT P0, [R4+URZ+0x38810], R3 ;  /* 0x03881003040075a7 */ /* 0x000066000800017f */
[----:B-1----:R-:W-:Y:S05]  /*2a0a0*/  @!P0 NANOSLEEP.SYNCS 0x989680 ;  /* 0x009896800000895d */ /* 0x002fea0003900000 */
[----:B------:R-:W1:Y:S02]  /*2a0b0*/  @!P0 SYNCS.PHASECHK.TRANS64 P0, [R4+URZ+0x38810], R3 ;  /* 0x03881003040085a7 */ /* 0x000e64000800007f */
[----:B-1----:R-:W-:Y:S05]  /*2a0c0*/  @!P0 BRA `(.L_x_1937) ;  /* 0xfffffffc00ec8947 */ /* 0x002fea000383ffff */
[----:B------:R-:W-:Y:S05]  /*2a0d0*/  BRA `(.L_x_2114) ;  /* 0xfffffe0c00bc7947 */ /* 0x000fea000383ffff */
.L_x_1944:
[----:B-1----:R1:W2:Y:S02]  /*2a0e0*/  SYNCS.PHASECHK.TRANS64.TRYWAIT P0, [R12+URZ], R13 ;  /* 0x0000000d0c0075a7 */ /* 0x0022a4000800017f */
[----:B--2---:R-:W-:Y:S05]  /*2a0f0*/  @!P0 NANOSLEEP.SYNCS 0x989680 ;  /* 0x009896800000895d */ /* 0x004fea0003900000 */
[----:B------:R-:W2:Y:S02]  /*2a100*/  @!P0 SYNCS.PHASECHK.TRANS64 P0, [R12+URZ], R13 ;  /* 0x0000000d0c0085a7 */ /* 0x000ea4000800007f */
[----:B--2---:R-:W-:Y:S05]  /*2a110*/  @!P0 BRA `(.L_x_1944) ;  /* 0xfffffffc00f08947 */ /* 0x004fea000383ffff */
[----:B------:R-:W-:Y:S05]  /*2a120*/  BRA `(.L_x_1943) ;  /* 0xfffffe1000007947 */ /* 0x000fea000383ffff */
.L_x_1978:
[----:B-1----:R1:W2:Y:S02]  /*2a130*/  SYNCS.PHASECHK.TRANS64.TRYWAIT P0, [R8+URZ], R9 ;  /* 0x00000009080075a7 */ /* 0x0022a4000800017f */
[----:B--2---:R-:W-:Y:S05]  /*2a140*/  @!P0 NANOSLEEP.SYNCS 0x989680 ;  /* 0x009896800000895d */ /* 0x004fea0003900000 */
[----:B------:R-:W2:Y:S02]  /*2a150*/  @!P0 SYNCS.PHASECHK.TRANS64 P0, [R8+URZ], R9 ;  /* 0x00000009080085a7 */ /* 0x000ea4000800007f */
[----:B--2---:R-:W-:Y:S05]  /*2a160*/  @!P0 BRA `(.L_x_1978) ;  /* 0xfffffffc00f08947 */ /* 0x004fea000383ffff */
[----:B------:R-:W-:Y:S05]  /*2a170*/  BRA `(.L_x_1977) ;  /* 0xfffffe7c00047947 */ /* 0x000fea000383ffff */
.L_x_1985:
[----:B-1----:R1:W2:Y:S02]  /*2a180*/  SYNCS.PHASECHK.TRANS64.TRYWAIT P0, [R14+URZ], R15 ;  /* 0x0000000f0e0075a7 */ /* 0x0022a4000800017f */
[----:B--2---:R-:W-:Y:S05]  /*2a190*/  @!P0 NANOSLEEP.SYNCS 0x989680 ;  /* 0x009896800000895d */ /* 0x004fea0003900000 */
[----:B------:R-:W2:Y:S02]  /*2a1a0*/  @!P0 SYNCS.PHASECHK.TRANS64 P0, [R14+URZ], R15 ;  /* 0x0000000f0e0085a7 */ /* 0x000ea4000800007f */
[----:B--2---:R-:W-:Y:S05]  /*2a1b0*/  @!P0 BRA `(.L_x_1985) ;  /* 0xfffffffc00f08947 */ /* 0x004fea000383ffff */
[----:B------:R-:W-:Y:S05]  /*2a1c0*/  BRA `(.L_x_1984) ;  /* 0xfffffe8000107947 */ /* 0x000fea000383ffff */
.L_x_2002:
[----:B-1----:R1:W2:Y:S02]  /*2a1d0*/  SYNCS.PHASECHK.TRANS64.TRYWAIT P0, [R8+URZ], R9 ;  /* 0x00000009080075a7 */ /* 0x0022a4000800017f */
[----:B--2---:R-:W-:Y:S05]  /*2a1e0*/  @!P0 NANOSLEEP.SYNCS 0x989680 ;  /* 0x009896800000895d */ /* 0x004fea0003900000 */
[----:B------:R-:W2:Y:S02]  /*2a1f0*/  @!P0 SYNCS.PHASECHK.TRANS64 P0, [R8+URZ], R9 ;  /* 0x00000009080085a7 */ /* 0x000ea4000800007f */
[----:B--2---:R-:W-:Y:S05]  /*2a200*/  @!P0 BRA `(.L_x_2002) ;  /* 0xfffffffc00f08947 */ /* 0x004fea000383ffff */
[----:B------:R-:W-:Y:S05]  /*2a210*/  BRA `(.L_x_2001) ;  /* 0xfffffeec003c7947 */ /* 0x000fea000383ffff */
.L_x_2009:
[----:B-1----:R1:W2:Y:S02]  /*2a220*/  SYNCS.PHASECHK.TRANS64.TRYWAIT P0, [R14+URZ], R15 ;  /* 0x0000000f0e0075a7 */ /* 0x0022a4000800017f */
[----:B--2---:R-:W-:Y:S05]  /*2a230*/  @!P0 NANOSLEEP.SYNCS 0x989680 ;  /* 0x009896800000895d */ /* 0x004fea0003900000 */
[----:B------:R-:W2:Y:S02]  /*2a240*/  @!P0 SYNCS.PHASECHK.TRANS64 P0, [R14+URZ], R15 ;  /* 0x0000000f0e0085a7 */ /* 0x000ea4000800007f */
[----:B--2---:R-:W-:Y:S05]  /*2a250*/  @!P0 BRA `(.L_x_2009) ;  /* 0xfffffffc00f08947 */ /* 0x004fea000383ffff */
[----:B------:R-:W-:Y:S05]  /*2a260*/  BRA `(.L_x_2008) ;  /* 0xfffffef000487947 */ /* 0x000fea000383ffff */
.L_x_2057:
[----:B------:R-:W3:Y:S01]  /*2a270*/  S2R R20, SR_TID.X ;  /* 0x0000000000147919 */ /* 0x000ee20000002100 */
[----:B------:R-:W-:Y:S02]  /*2a280*/  IMAD.MOV.U32 R12, RZ, RZ, RZ ;  /* 0x000000ffff0c7224 */ /* 0x000fe400078e00ff */
[----:B------:R-:W-:Y:S02]  /*2a290*/  IMAD.MOV.U32 R11, RZ, RZ, 0x1f ;  /* 0x0000001fff0b7424 */ /* 0x000fe400078e00ff */
[----:B------:R-:W-:Y:S01]  /*2a2a0*/  IMAD.MOV.U32 R15, RZ, RZ, -0x1 ;  /* 0xffffffffff0f7424 */ /* 0x000fe200078e00ff */
[----:B---3--:R-:W-:-:S04]  /*2a2b0*/  SHF.R.U32.HI R20, RZ, 0x5, R20 ;  /* 0x00000005ff147819 */ /* 0x008fc80000011614 */
[----:B------:R-:W-:-:S05]  /*2a2c0*/  LOP3.LUT R20, R20, 0x3, RZ, 0xc0, !PT ;  /* 0x0000000314147812 */ /* 0x000fca00078ec0ff */
[----:B------:R-:W-:-:S07]  /*2a2d0*/  IMAD.MOV.U32 R13, RZ, RZ, R20 ;  /* 0x000000ffff0d7224 */ /* 0x000fce00078e0014 */
[----:B012--5:R-:W-:Y:S05]  /*2a2e0*/  WARPSYNC.COLLECTIVE R15, `(.L_x_2115) ;  /* 0x000000000f087348 */ /* 0x027fea0003c00000 */
[----:B------:R3:W4:Y:S02]  /*2a2f0*/  SHFL.IDX P6, R14, R13, R12, R11 ;  /* 0x0000000c0d0e7389 */ /* 0x00072400000c000b */
[----:B012345:R-:W-:Y:S01]  /*2a300*/  ENDCOLLECTIVE ;  /* 0x000000000000791b */ /* 0x03ffe20003800000 */
.L_x_2115:
[----:B------:R-:W-:Y:S05]  /*2a310*/  BRA `(.L_x_2116) ;  /* 0xffffffc000947947 */ /* 0x000fea000383ffff */
.L_x_2060:
[----:B0-----:R0:W1:Y:S02]  /*2a320*/  SYNCS.PHASECHK.TRANS64.TRYWAIT P0, [R27+URZ+0x38840], R0 ;  /* 0x038840001b0075a7 */ /* 0x001064000800017f */
[----:B-1----:R-:W-:Y:S05]  /*2a330*/  @!P0 NANOSLEEP.SYNCS 0x989680 ;  /* 0x009896800000895d */ /* 0x002fea0003900000 */
[----:B------:R-:W1:Y:S02]  /*2a340*/  @!P0 SYNCS.PHASECHK.TRANS64 P0, [R27+URZ+0x38840], R0 ;  /* 0x038840001b0085a7 */ /* 0x000e64000800007f */
[----:B-1----:R-:W-:Y:S05]  /*2a350*/  @!P0 BRA `(.L_x_2060) ;  /* 0xfffffffc00f08947 */ /* 0x002fea000383ffff */
[----:B------:R-:W-:Y:S05]  /*2a360*/  BRA `(.L_x_2117) ;  /* 0xffffffc400487947 */ /* 0x000fea000383ffff */
.L_x_2061:
        /* <DEDUP_REMOVED lines=8> */
.L_x_2119:
[----:B------:R-:W-:Y:S05]  /*2a3f0*/  BSYNC B0 ;  /* 0x0000000000007941 */ /* 0x000fea0003800000 */
.L_x_2118:
        /* <DEDUP_REMOVED lines=9> */
.L_x_2120:
[----:B------:R-:W-:Y:S02]  /*2a490*/  IMAD.MOV.U32 R13, RZ, RZ, R5 ;  /* 0x000000ffff0d7224 */ /* 0x000fe400078e0005 */
[----:B------:R-:W-:Y:S01]  /*2a4a0*/  IMAD.MOV.U32 R12, RZ, RZ, 0x1 ;  /* 0x00000001ff0c7424 */ /* 0x000fe200078e00ff */
[----:B------:R-:W-:-:S13]  /*2a4b0*/  @P0 LEA R6, P1, R8, R14, 0x1 ;  /* 0x0000000e08060211 */ /* 0x000fda00078208ff */
[----:B------:R-:W-:Y:S05]  /*2a4c0*/  WARPSYNC.COLLECTIVE R15, `(.L_x_2121) ;  /* 0x000000000f087348 */ /* 0x000fea0003c00000 */
[----:B------:R0:W1:Y:S02]  /*2a4d0*/  SHFL.IDX P6, R14, R13, R12, R11 ;  /* 0x0000000c0d0e7389 */ /* 0x00006400000c000b */
[----:B01----:R-:W-:Y:S01]  /*2a4e0*/  ENDCOLLECTIVE ;  /* 0x000000000000791b */ /* 0x003fe20003800000 */
.L_x_2121:
[----:B------:R-:W-:Y:S02]  /*2a4f0*/  @P0 IMAD.X R3, RZ, RZ, R2, P1 ;  /* 0x000000ffff030224 */ /* 0x000fe400008e0602 */
[----:B------:R-:W-:-:S05]  /*2a500*/  @P0 IMAD.MOV.U32 R2, RZ, RZ, R6 ;  /* 0x000000ffff020224 */ /* 0x000fca00078e0006 */
[----:B------:R-:W-:Y:S01]  /*2a510*/  @!PT LDS RZ, [RZ] ;  /* 0x00000000fffff984 */ /* 0x000fe20000000800 */
[----:B------:R-:W-:Y:S01]  /*2a520*/  @!PT LDS RZ, [RZ] ;  /* 0x00000000fffff984 */ /* 0x000fe20000000800 */
[----:B------:R-:W-:Y:S01]  /*2a530*/  @!PT LDS RZ, [RZ] ;  /* 0x00000000fffff984 */ /* 0x000fe20000000800 */
[----:B------:R0:W-:Y:S01]  /*2a540*/  @P0 LDGSTS.E.BYPASS.LTC128B.128 [R7+0x22400], desc[UR36][R2.64], !P2 ;  /* 0x2240000002070fae */ /* 0x0001e2000d101d64 */
[----:B------:R-:W-:Y:S01]  /*2a550*/  ISETP.GE.AND P0, PT, R25, 0x11, PT ;  /* 0x000000111900780c */ /* 0x000fe20003f06270 */
[----:B------:R-:W-:Y:S02]  /*2a560*/  IMAD.MOV.U32 R13, RZ, RZ, R0 ;  /* 0x000000ffff0d7224 */ /* 0x000fe400078e0000 */
[----:B0-----:R-:W-:-:S10]  /*2a570*/  IMAD.MOV.U32 R2, RZ, RZ, R14 ;  /* 0x000000ffff027224 */ /* 0x001fd400078e000e */
[----:B------:R-:W-:Y:S05]  /*2a580*/  WARPSYNC.COLLECTIVE R15, `(.L_x_2122) ;  /* 0x000000000f087348 */ /* 0x000fea0003c00000 */
[----:B------:R0:W1:Y:S02]  /*2a590*/  SHFL.IDX P6, R14, R13, R12, R11 ;  /* 0x0000000c0d0e7389 */ /* 0x00006400000c000b */
[----:B01----:R-:W-:Y:S01]  /*2a5a0*/  ENDCOLLECTIVE ;  /* 0x000000000000791b */ /* 0x003fe20003800000 */
.L_x_2122:
[----:B------:R-:W-:Y:S02]  /*2a5b0*/  @P0 IMAD R9, R4, 0x2, R17 ;  /* 0x0000000204090824 */ /* 0x000fe400078e0211 */
[----:B------:R-:W-:Y:S02]  /*2a5c0*/  IMAD.MOV.U32 R13, RZ, RZ, R5 ;  /* 0x000000ffff0d7224 */ /* 0x000fe400078e0005 */
[----:B------:R-:W-:Y:S01]  /*2a5d0*/  IMAD.MOV.U32 R12, RZ, RZ, 0x2 ;  /* 0x00000002ff0c7424 */ /* 0x000fe200078e00ff */
[----:B------:R-:W-:-:S13]  /*2a5e0*/  @P0 LEA R6, P1, R8, R14, 0x1 ;  /* 0x0000000e08060211 */ /* 0x000fda00078208ff */
[----:B------:R-:W-:Y:S05]  /*2a5f0*/  WARPSYNC.COLLECTIVE R15, `(.L_x_2123) ;  /* 0x000000000f087348 */ /* 0x000fea0003c00000 */
[----:B------:R0:W1:Y:S02]  /*2a600*/  SHFL.IDX P6, R14, R13, R12, R11 ;  /* 0x0000000c0d0e7389 */ /* 0x00006400000c000b */
[----:B01----:R-:W-:Y:S01]  /*2a610*/  ENDCOLLECTIVE ;  /* 0x000000000000791b */ /* 0x003fe20003800000 */
.L_x_2123:
        /* <DEDUP_REMOVED lines=12> */
.L_x_2124:
[----:B------:R-:W-:Y:S02]  /*2a6e0*/  @P0 IMAD R7, R4, 0x2, R17 ;  /* 0x0000000204070824 */ /* 0x000fe400078e0211 */
[----:B------:R-:W-:Y:S02]  /*2a6f0*/  IMAD.MOV.U32 R13, RZ, RZ, R5 ;  /* 0x000000ffff0d7224 */ /* 0x000fe400078e0005 */
[----:B------:R-:W-:Y:S01]  /*2a700*/  IMAD.MOV.U32 R12, RZ, RZ, 0x3 ;  /* 0x00000003ff0c7424 */ /* 0x000fe200078e00ff */
[----:B------:R-:W-:-:S13]  /*2a710*/  @P0 LEA R6, P1, R8, R14, 0x1 ;  /* 0x0000000e08060211 */ /* 0x000fda00078208ff */
[----:B------:R-:W-:Y:S05]  /*2a720*/  WARPSYNC.COLLECTIVE R15, `(.L_x_2125) ;  /* 0x000000000f087348 */ /* 0x000fea0003c00000 */
[----:B------:R0:W1:Y:S02]  /*2a730*/  SHFL.IDX P6, R14, R13, R12, R11 ;  /* 0x0000000c0d0e7389 */ /* 0x00006400000c000b */
[----:B01----:R-:W-:Y:S01]  /*2a740*/  ENDCOLLECTIVE ;  /* 0x000000000000791b */ /* 0x003fe20003800000 */
.L_x_2125:
[----:B------:R-:W-:Y:S02]  /*2a750*/  @P0 IMAD.X R3, RZ, RZ, R2, P1 ;  /* 0x000000ffff030224 */ /* 0x000fe400008e0602 */
[----:B------:R-:W-:-:S05]  /*2a760*/  @P0 IMAD.MOV.U32 R2, RZ, RZ, R6 ;  /* 0x000000ffff020224 */ /* 0x000fca00078e0006 */
        /* <DEDUP_REMOVED lines=9> */
.L_x_2126:
[----:B------:R-:W-:Y:S05]  /*2a800*/  BRA `(.L_x_2127) ;  /* 0xffffffc400107947 */ /* 0x000fea000383ffff */
.L_x_2066:
[----:B------:R-:W-:Y:S01]  /*2a810*/  IMAD.MOV.U32 R13, RZ, RZ, R5 ;  /* 0x000000ffff0d7224 */ /* 0x000fe200078e0005 */
[----:B------:R-:W-:Y:S01]  /*2a820*/  LOP3.LUT R16, R16, 0xfffffeff, RZ, 0xc0, !PT ;  /* 0xfffffeff10107812 */ /* 0x000fe200078ec0ff */
[----:B------:R-:W-:Y:S02]  /*2a830*/  IMAD.MOV.U32 R12, RZ, RZ, RZ ;  /* 0x000000ffff0c7224 */ /* 0x000fe400078e00ff */
[----:B------:R-:W-:Y:S02]  /*2a840*/  IMAD.MOV.U32 R11, RZ, RZ, 0x181f ;  /* 0x0000181fff0b7424 */ /* 0x000fe400078e00ff */
[----:B------:R-:W-:Y:S02]  /*2a850*/  IMAD.MOV.U32 R15, RZ, RZ, -0x1 ;  /* 0xffffffffff0f7424 */ /* 0x000fe400078e00ff */
[----:B------:R-:W-:-:S07]  /*2a860*/  VIADD R4, R8, UR43 ;  /* 0x0000002b08047c36 */ /* 0x000fce0008000000 */
[----:B-1----:R-:W-:Y:S05]  /*2a870*/  WARPSYNC.COLLECTIVE R15, `(.L_x_2128) ;  /* 0x000000000f087348 */ /* 0x002fea0003c00000 */
[----:B------:R0:W2:Y:S02]  /*2a880*/  SHFL.IDX P6, R14, R13, R12, R11 ;  /* 0x0000000c0d0e7389 */ /* 0x0000a400000c000b */
[----:B012---:R-:W-:Y:S01]  /*2a890*/  ENDCOLLECTIVE ;  /* 0x000000000000791b */ /* 0x007fe20003800000 */
.L_x_2128:
[----:B------:R-:W-:Y:S01]  /*2a8a0*/  ISETP.GE.AND P1, PT, R4, UR41, PT ;  /* 0x0000002904007c0c */ /* 0x000fe2000bf26270 */
[----:B------:R-:W-:-:S12]  /*2a8b0*/  IMAD.MOV.U32 R13, RZ, RZ, R0 ;  /* 0x000000ffff0d7224 */ /* 0x000fd800078e0000 */
[----:B------:R-:W-:-:S04]  /*2a8c0*/  @P1 LOP3.LUT R16, R16, 0x100, RZ, 0xfc, !PT ;  /* 0x0000010010101812 */ /* 0x000fc800078efcff */
[----:B------:R-:W-:Y:S01]  /*2a8d0*/  LOP3.LUT R16, R16, 0xffffff7f, RZ, 0xc0, !PT ;  /* 0xffffff7f10107812 */ /* 0x000fe200078ec0ff */
[----:B------:R-:W-:-:S07]  /*2a8e0*/  IMAD.MOV.U32 R2, RZ, RZ, R14 ;  /* 0x000000ffff027224 */ /* 0x000fce00078e000e */
[----:B------:R-:W-:Y:S05]  /*2a8f0*/  WARPSYNC.COLLECTIVE R15, `(.L_x_2129) ;  /* 0x000000000f087348 */ /* 0x000fea0003c00000 */
[----:B------:R0:W1:Y:S02]  /*2a900*/  SHFL.IDX P6, R14, R13, R12, R11 ;  /* 0x0000000c0d0e7389 */ /* 0x00006400000c000b */
[----:B01----:R-:W-:Y:S01]  /*2a910*/  ENDCOLLECTIVE ;  /* 0x000000000000791b */ /* 0x003fe20003800000 */
.L_x_2129:
[----:B------:R-:W-:Y:S02]  /*2a920*/  IMAD.MOV.U32 R13, RZ, RZ, R5 ;  /* 0x000000ffff0d7224 */ /* 0x000fe400078e0005 */
[----:B------:R-:W-:Y:S01]  /*2a930*/  IMAD.MOV.U32 R12, RZ, RZ, 0x1 ;  /* 0x00000001ff0c7424 */ /* 0x000fe200078e00ff */
[----:B------:R-:W-:-:S13]  /*2a940*/  @!P1 LEA R6, P0, R7, R14, 0x1 ;  /* 0x0000000e07069211 */ /* 0x000fda00078008ff */
[----:B------:R-:W-:Y:S05]  /*2a950*/  WARPSYNC.COLLECTIVE R15, `(.L_x_2130) ;  /* 0x000000000f087348 */ /* 0x000fea0003c00000 */
[----:B------:R0:W1:Y:S02]  /*2a960*/  SHFL.IDX P6, R14, R13, R12, R11 ;  /* 0x0000000c0d0e7389 */ /* 0x00006400000c000b */
[----:B01----:R-:W-:Y:S01]  /*2a970*/  ENDCOLLECTIVE ;  /* 0x000000000000791b */ /* 0x003fe20003800000 */
.L_x_2130:
[----:B------:R-:W-:Y:S02]  /*2a980*/  @!P1 IMAD.X R3, RZ, RZ, R2, P0 ;  /* 0x000000ffff039224 */ /* 0x000fe400000e0602 */
[----:B------:R-:W-:Y:S02]  /*2a990*/  @!P1 IMAD.MOV.U32 R2, RZ, RZ, R6 ;  /* 0x000000ffff029224 */ /* 0x000fe400078e0006 */
[----:B------:R-:W-:-:S03]  /*2a9a0*/  VIADD R6, R4, 0x10 ;  /* 0x0000001004067836 */ /* 0x000fc60000000000 */
[----:B------:R-:W-:Y:S01]  /*2a9b0*/  @!PT LDS RZ, [RZ] ;  /* 0x00000000fffff984 */ /* 0x000fe20000000800 */
[----:B------:R-:W-:Y:S01]  /*2a9c0*/  @!PT LDS RZ, [RZ] ;  /* 0x00000000fffff984 */ /* 0x000fe20000000800 */
[----:B------:R-:W-:Y:S01]  /*2a9d0*/  @!PT LDS RZ, [RZ] ;  /* 0x00000000fffff984 */ /* 0x000fe20000000800 */
[----:B------:R0:W-:Y:S02]  /*2a9e0*/  @!P1 LDGSTS.E.BYPASS.LTC128B.128 [R22+0x20400], desc[UR36][R2.64], !P5 ;  /* 0x2040000002169fae */ /* 0x0001e4000e901d64 */
[----:B------:R-:W-:Y:S01]  /*2a9f0*/  ISETP.GE.AND P1, PT, R6, UR41, PT ;  /* 0x0000002906007c0c */ /* 0x000fe2000bf26270 */
[----:B------:R-:W-:Y:S02]  /*2aa00*/  IMAD.MOV.U32 R13, RZ, RZ, R0 ;  /* 0x000000ffff0d7224 */ /* 0x000fe400078e0000 */
[----:B0-----:R-:W-:-:S10]  /*2aa10*/  IMAD.MOV.U32 R2, RZ, RZ, R14 ;  /* 0x000000ffff027224 */ /* 0x001fd400078e000e */
[----:B------:R-:W-:-:S07]  /*2aa20*/  @P1 LOP3.LUT R16, R16, 0x80, RZ, 0xfc, !PT ;  /* 0x0000008010101812 */ /* 0x000fce00078efcff */
[----:B------:R-:W-:Y:S05]  /*2aa30*/  WARPSYNC.COLLECTIVE R15, `(.L_x_2131) ;  /* 0x000000000f087348 */ /* 0x000fea0003c00000 */
[----:B------:R0:W1:Y:S02]  /*2aa40*/  SHFL.IDX P6, R14, R13, R12, R11 ;  /* 0x0000000c0d0e7389 */ /* 0x00006400000c000b */
[----:B01----:R-:W-:Y:S01]  /*2aa50*/  ENDCOLLECTIVE ;  /* 0x000000000000791b */ /* 0x003fe20003800000 */
.L_x_2131:
[----:B------:R-:W-:Y:S01]  /*2aa60*/  LOP3.LUT R16, R16, 0xffffffbf, RZ, 0xc0, !PT ;  /* 0xffffffbf10107812 */ /* 0x000fe200078ec0ff */
[----:B------:R-:W-:Y:S02]  /*2aa70*/  IMAD.MOV.U32 R13, RZ, RZ, R5 ;  /* 0x000000ffff0d7224 */ /* 0x000fe400078e0005 */
[----:B------:R-:W-:Y:S01]  /*2aa80*/  IMAD.MOV.U32 R12, RZ, RZ, 0x2 ;  /* 0x00000002ff0c7424 */ /* 0x000fe200078e00ff */
[----:B------:R-:W-:-:S13]  /*2aa90*/  @!P1 LEA R6, P0, R7, R14, 0x1 ;  /* 0x0000000e07069211 */ /* 0x000fda00078008ff */
[----:B------:R-:W-:Y:S05]  /*2aaa0*/  WARPSYNC.COLLECTIVE R15, `(.L_x_2132) ;  /* 0x000000000f087348 */ /* 0x000fea0003c00000 */
[----:B------:R0:W1:Y:S02]  /*2aab0*/  SHFL.IDX P6, R14, R13, R12, R11 ;  /* 0x0000000c0d0e7389 */ /* 0x00006400000c000b */
[----:B01----:R-:W-:Y:S01]  /*2aac0*/  ENDCOLLECTIVE ;  /* 0x000000000000791b */ /* 0x003fe20003800000 */
.L_x_2132:
        /* <DEDUP_REMOVED lines=14> */
.L_x_2133:
[----:B------:R-:W-:Y:S02]  /*2abb0*/  IMAD.MOV.U32 R13, RZ, RZ, R5 ;  /* 0x000000ffff0d7224 */ /* 0x000fe400078e0005 */
[----:B------:R-:W-:Y:S01]  /*2abc0*/  IMAD.MOV.U32 R12, RZ, RZ, 0x3 ;  /* 0x00000003ff0c7424 */ /* 0x000fe200078e00ff */
[----:B------:R-:W-:-:S13]  /*2abd0*/  @!P1 LEA R6, P0, R7, R14, 0x1 ;  /* 0x0000000e07069211 */ /* 0x000fda00078008ff */
[----:B------:R-:W-:Y:S05]  /*2abe0*/  WARPSYNC.COLLECTIVE R15, `(.L_x_2134) ;  /* 0x000000000f087348 */ /* 0x000fea0003c00000 */
[----:B------:R0:W1:Y:S02]  /*2abf0*/  SHFL.IDX P6, R14, R13, R12, R11 ;  /* 0x0000000c0d0e7389 */ /* 0x00006400000c000b */
[----:B01----:R-:W-:Y:S01]  /*2ac00*/  ENDCOLLECTIVE ;  /* 0x000000000000791b */ /* 0x003fe20003800000 */
.L_x_2134:
[----:B------:R-:W-:Y:S02]  /*2ac10*/  @!P1 IMAD.X R3, RZ, RZ, R2, P0 ;  /* 0x000000ffff039224 */ /* 0x000fe400000e0602 */
[----:B------:R-:W-:-:S05]  /*2ac20*/  @!P1 IMAD.MOV.U32 R2, RZ, RZ, R6 ;  /* 0x000000ffff029224 */ /* 0x000fca00078e0006 */
[----:B------:R-:W-:Y:S01]  /*2ac30*/  @!PT LDS RZ, [RZ] ;  /* 0x00000000fffff984 */ /* 0x000fe20000000800 */
[----:B------:R-:W-:Y:S01]  /*2ac40*/  @!PT LDS RZ, [RZ] ;  /* 0x00000000fffff984 */ /* 0x000fe20000000800 */
[----:B------:R-:W-:Y:S01]  /*2ac50*/  @!PT LDS RZ, [RZ] ;  /* 0x00000000fffff984 */ /* 0x000fe20000000800 */
[----:B------:R0:W-:Y:S01]  /*2ac60*/  @!P1 LDGSTS.E.BYPASS.LTC128B.128 [R22+0x21400], desc[UR36][R2.64], !P5 ;  /* 0x2140000002169fae */ /* 0x0001e2000e901d64 */
[----:B------:R-:W-:Y:S02]  /*2ac70*/  IMAD.MOV.U32 R13, RZ, RZ, R0 ;  /* 0x000000ffff0d7224 */ /* 0x000fe400078e0000 */
[----:B------:R-:W-:-:S07]  /*2ac80*/  IMAD.MOV.U32 R5, RZ, RZ, R14 ;  /* 0x000000ffff057224 */ /* 0x000fce00078e000e */
[----:B0-----:R-:W-:Y:S05]  /*2ac90*/  WARPSYNC.COLLECTIVE R15, `(.L_x_2135) ;  /* 0x000000000f087348 */ /* 0x001fea0003c00000 */
[----:B------:R1:W2:Y:S02]  /*2aca0*/  SHFL.IDX P6, R14, R13, R12, R11 ;  /* 0x0000000c0d0e7389 */ /* 0x0002a400000c000b */
[----:B012---:R-:W-:Y:S01]  /*2acb0*/  ENDCOLLECTIVE ;  /* 0x000000000000791b */ /* 0x007fe20003800000 */
.L_x_2135:
[----:B------:R-:W-:Y:S05]  /*2acc0*/  BRA `(.L_x_2136) ;  /* 0xffffffc400f87947 */ /* 0x000fea000383ffff */
.L_x_2070:
        /* <DEDUP_REMOVED lines=8> */
.L_x_2138:
[----:B------:R-:W-:Y:S05]  /*2ad50*/  BSYNC B0 ;  /* 0x0000000000007941 */ /* 0x000fea0003800000 */
.L_x_2137:
[----:B------:R-:W-:Y:S01]  /*2ad60*/  IMAD.MOV.U32 R13, RZ, RZ, R0 ;  /* 0x000000ffff0d7224 */ /* 0x000fe200078e0000 */
[----:B------:R-:W-:Y:S01]  /*2ad70*/  LOP3.LUT P1, RZ, R16, 0x100, RZ, 0xc0, !PT ;  /* 0x0000010010ff7812 */ /* 0x000fe2000782c0ff */
[----:B------:R-:W-:Y:S02]  /*2ad80*/  IMAD.MOV.U32 R12, RZ, RZ, RZ ;  /* 0x000000ffff0c7224 */ /* 0x000fe400078e00ff */
[----:B------:R-:W-:Y:S02]  /*2ad90*/  IMAD.MOV.U32 R11, RZ, RZ, 0x181f ;  /* 0x0000181fff0b7424 */ /* 0x000fe400078e00ff */
[----:B------:R-:W-:Y:S02]  /*2ada0*/  IMAD.MOV.U32 R15, RZ, RZ, -0x1 ;  /* 0xffffffffff0f7424 */ /* 0x000fe400078e00ff */
[----:B------:R-:W-:-:S07]  /*2adb0*/  IMAD.MOV.U32 R2, RZ, RZ, R14 ;  /* 0x000000ffff027224 */ /* 0x000fce00078e000e */
[----:B------:R-:W-:Y:S05]  /*2adc0*/  WARPSYNC.COLLECTIVE R15, `(.L_x_2139) ;  /* 0x000000000f087348 */ /* 0x000fea0003c00000 */
[----:B------:R0:W1:Y:S02]  /*2add0*/  SHFL.IDX P6, R14, R13, R12, R11 ;  /* 0x0000000c0d0e7389 */ /* 0x00006400000c000b */
[----:B01----:R-:W-:Y:S01]  /*2ade0*/  ENDCOLLECTIVE ;  /* 0x000000000000791b */ /* 0x003fe20003800000 */
.L_x_2139:
[----:B------:R-:W-:Y:S02]  /*2adf0*/  IMAD.MOV.U32 R13, RZ, RZ, R4 ;  /* 0x000000ffff0d7224 */ /* 0x000fe400078e0004 */
[----:B------:R-:W-:Y:S01]  /*2ae00*/  IMAD.MOV.U32 R12, RZ, RZ, 0x1 ;  /* 0x00000001ff0c7424 */ /* 0x000fe200078e00ff */
[----:B------:R-:W-:Y:S02]  /*2ae10*/  @!P1 LEA R14, P0, R9, R14, 0x1 ;  /* 0x0000000e090e9211 */ /* 0x000fe400078008ff */
[----:B------:R-:W-:-:S03]  /*2ae20*/  LOP3.LUT P6, RZ, R16, 0x40000, RZ, 0xc0, !PT ;  /* 0x0004000010ff7812 */ /* 0x000fc600078cc0ff */
[----:B------:R-:W-:Y:S01]  /*2ae30*/  @!P1 IMAD.X R3, RZ, RZ, R2, P0 ;  /* 0x000000ffff039224 */ /* 0x000fe200000e0602 */
[C---:B------:R-:W-:Y:S01]  /*2ae40*/  LOP3.LUT P0, RZ, R16.reuse, 0x80000, RZ, 0xc0, !PT ;  /* 0x0008000010ff7812 */ /* 0x040fe2000780c0ff */
[----:B------:R-:W-:Y:S01]  /*2ae50*/  @!P1 IMAD.MOV.U32 R2, RZ, RZ, R14 ;  /* 0x000000ffff029224 */ /* 0x000fe200078e000e */
[----:B------:R-:W-:-:S04]  /*2ae60*/  LOP3.LUT R16, R16, 0xffbfffff, RZ, 0xc0, !PT ;  /* 0xffbfffff10107812 */ /* 0x000fc800078ec0ff */
[----:B------:R-:W-:-:S07]  /*2ae70*/  @P2 LOP3.LUT R16, R16, 0x400000, RZ, 0xfc, !PT ;  /* 0x0040000010102812 */ /* 0x000fce00078efcff */
        /* <DEDUP_REMOVED lines=9> */
.L_x_2140:
        /* <DEDUP_REMOVED lines=15> */
.L_x_2141:
        /* <DEDUP_REMOVED lines=11> */
[----:B0-----:R-:W-:Y:S02]  /*2b0b0*/  @!P6 IMAD.MOV.U32 R2, RZ, RZ, R14 ;  /* 0x000000ffff02e224 */ /* 0x001fe400078e000e */
[----:B------:R-:W-:-:S05]  /*2b0c0*/  @!P6 IMAD.MOV.U32 R3, RZ, RZ, R5 ;  /* 0x000000ffff03e224 */ /* 0x000fca00078e0005 */
[----:B------:R0:W-:Y:S01]  /*2b0d0*/  @!P6 LDGSTS.E.BYPASS.LTC128B.128 [R22+0x26c00], desc[UR36][R2.64], !P2 ;  /* 0x26c000000216efae */ /* 0x0001e2000d101d64 */
[----:B------:R-:W-:-:S04]  /*2b0e0*/  LOP3.LUT P2, RZ, R16, 0x400000, RZ, 0xc0, !PT ;  /* 0x0040000010ff7812 */ /* 0x000fc8000784c0ff */
[----:B------:R0:W-:Y:S01]  /*2b0f0*/  @!P6 LDGSTS.E.BYPASS.LTC128B.128 [R22+0x28c00], desc[UR36][R2.64+0x80], !P0 ;  /* 0x28c000800216efae */ /* 0x0001e2000c101d64 */
[----:B------:R-:W-:-:S08]  /*2b100*/  @!P6 ISETP.NE.U32.AND P0, PT, R8, RZ, PT ;  /* 0x000000ff0800e20c */ /* 0x000fd00003f05070 */
        /* <DEDUP_REMOVED lines=10> */
.L_x_2142:
[----:B------:R-:W-:Y:S02]  /*2b1b0*/  IMAD.MOV.U32 R13, RZ, RZ, R0 ;  /* 0x000000ffff0d7224 */ /* 0x000fe400078e0000 */
[----:B------:R-:W-:-:S07]  /*2b1c0*/  IMAD.MOV.U32 R5, RZ, RZ, R14 ;  /* 0x000000ffff057224 */ /* 0x000fce00078e000e */
[----:B------:R-:W-:Y:S05]  /*2b1d0*/  WARPSYNC.COLLECTIVE R15, `(.L_x_2143) ;  /* 0x000000000f087348 */ /* 0x000fea0003c00000 */
[----:B------:R0:W1:Y:S02]  /*2b1e0*/  SHFL.IDX P6, R14, R13, R12, R11 ;  /* 0x0000000c0d0e7389 */ /* 0x00006400000c000b */
[----:B01----:R-:W-:Y:S01]  /*2b1f0*/  ENDCOLLECTIVE ;  /* 0x000000000000791b */ /* 0x003fe20003800000 */
.L_x_2143:
        /* <DEDUP_REMOVED lines=17> */
.L_x_2144:
[----:B------:R-:W-:Y:S01]  /*2b310*/  @!PT LDS RZ, [RZ] ;  /* 0x00000000fffff984 */ /* 0x000fe20000000800 */
[----:B------:R-:W-:Y:S01]  /*2b320*/  @!PT LDS RZ, [RZ] ;  /* 0x00000000fffff984 */ /* 0x000fe20000000800 */
[----:B------:R-:W-:Y:S01]  /*2b330*/  @!PT LDS RZ, [RZ] ;  /* 0x00000000fffff984 */ /* 0x000fe20000000800 */
[----:B------:R0:W-:Y:S04]  /*2b340*/  @!P1 LDGSTS.E.BYPASS.LTC128B.128 [R22+0x2b400], desc[UR36][R2.64+0x100], !P2 ;  /* 0x2b40010002169fae */ /* 0x0001e8000d101d64 */
        /* <DEDUP_REMOVED lines=10> */
.L_x_2145:
[----:B------:R-:W-:Y:S01]  /*2b3f0*/  @!PT LDS RZ, [RZ] ;  /* 0x00000000fffff984 */ /* 0x000fe20000000800 */
[----:B------:R-:W-:Y:S01]  /*2b400*/  @!PT LDS RZ, [RZ] ;  /* 0x00000000fffff984 */ /* 0x000fe20000000800 */
[----:B------:R-:W-:Y:S01]  /*2b410*/  @!PT LDS RZ, [RZ] ;  /* 0x00000000fffff984 */ /* 0x000fe20000000800 */
[----:B------:R0:W-:Y:S01]  /*2b420*/  @!P1 LDGSTS.E.BYPASS.LTC128B.128 [R22+0x35400], desc[UR36][R2.64+0x380], P0 ;  /* 0x3540038002169fae */ /* 0x0001e20008101d64 */
[----:B------:R-:W-:Y:S05]  /*2b430*/  BRA `(.L_x_2146) ;  /* 0xffffffc800947947 */ /* 0x000fea000383ffff */
.L_x_2073:
[----:B0-----:R0:W2:Y:S02]  /*2b440*/  SYNCS.PHASECHK.TRANS64.TRYWAIT P0, [R17+URZ+0x38820], R0 ;  /* 0x03882000110075a7 */ /* 0x0010a4000800017f */
[----:B--2---:R-:W-:Y:S05]  /*2b450*/  @!P0 NANOSLEEP.SYNCS 0x989680 ;  /* 0x009896800000895d */ /* 0x004fea0003900000 */
[----:B------:R-:W2:Y:S02]  /*2b460*/  @!P0 SYNCS.PHASECHK.TRANS64 P0, [R17+URZ+0x38820], R0 ;  /* 0x03882000110085a7 */ /* 0x000ea4000800007f */
[----:B--2---:R-:W-:Y:S05]  /*2b470*/  @!P0 BRA `(.L_x_2073) ;  /* 0xfffffffc00f08947 */ /* 0x004fea000383ffff */
[----:B------:R-:W-:Y:S05]  /*2b480*/  BRA `(.L_x_2147) ;  /* 0xffffffcc00187947 */ /* 0x000fea000383ffff */
.L_x_2076:
[----:B0-----:R0:W2:Y:S02]  /*2b490*/  SYNCS.PHASECHK.TRANS64.TRYWAIT P0, [R27+URZ+0x38860], R0 ;  /* 0x038860001b0075a7 */ /* 0x0010a4000800017f */
[----:B--2---:R-:W-:Y:S05]  /*2b4a0*/  @!P0 NANOSLEEP.SYNCS 0x989680 ;  /* 0x009896800000895d */ /* 0x004fea0003900000 */
[----:B------:R-:W2:Y:S02]  /*2b4b0*/  @!P0 SYNCS.PHASECHK.TRANS64 P0, [R27+URZ+0x38860], R0 ;  /* 0x038860001b0085a7 */ /* 0x000ea4000800007f */
[----:B--2---:R-:W-:Y:S05]  /*2b4c0*/  @!P0 BRA `(.L_x_2076) ;  /* 0xfffffffc00f08947 */ /* 0x004fea000383ffff */
[----:B------:R-:W-:Y:S05]  /*2b4d0*/  BRA `(.L_x_2148) ;  /* 0xffffffcc00247947 */ /* 0x000fea000383ffff */
.L_x_2077:
[----:B------:R-:W-:Y:S01]  /*2b4e0*/  BSSY B0, `(.L_x_2149) ;  /* 0x0000008000007945 */ /* 0x000fe20003800000 */
[----:B------:R-:W-:Y:S02]  /*2b4f0*/  IMAD.MOV.U32 R13, RZ, RZ, R7 ;  /* 0x000000ffff0d7224 */ /* 0x000fe400078e0007 */
[----:B------:R-:W-:Y:S02]  /*2b500*/  IMAD.MOV.U32 R12, RZ, RZ, RZ ;  /* 0x000000ffff0c7224 */ /* 0x000fe400078e00ff */
[----:B------:R-:W-:Y:S02]  /*2b510*/  IMAD.MOV.U32 R11, RZ, RZ, 0x181f ;  /* 0x0000181fff0b7424 */ /* 0x000fe400078e00ff */
[----:B------:R-:W-:-:S07]  /*2b520*/  IMAD.MOV.U32 R15, RZ, RZ, -0x1 ;  /* 0xffffffffff0f7424 */ /* 0x000fce00078e00ff */
[----:B-1----:R-:W-:Y:S05]  /*2b530*/  WARPSYNC.COLLECTIVE R15, `(.L_x_2150) ;  /* 0x000000000f087348 */ /* 0x002fea0003c00000 */
[----:B------:R0:W2:Y:S02]  /*2b540*/  SHFL.IDX P6, R14, R13, R12, R11 ;  /* 0x0000000c0d0e7389 */ /* 0x0000a400000c000b */
[----:B012---:R-:W-:Y:S01]  /*2b550*/  ENDCOLLECTIVE ;  /* 0x000000000000791b */ /* 0x007fe20003800000 */
.L_x_2150:
[----:B------:R-:W-:Y:S05]  /*2b560*/  BSYNC B0 ;  /* 0x0000000000007941 */ /* 0x000fea0003800000 */
.L_x_2149:
        /* <DEDUP_REMOVED lines=15> */
.L_x_2151:
[----:B------:R-:W-:-:S04]  /*2b660*/  LOP3.LUT R16, R16, 0xffffffbf, RZ, 0xc0, !PT ;  /* 0xffffffbf10107812 */ /* 0x000fc800078ec0ff */
[----:B------:R-:W-:Y:S01]  /*2b670*/  @P1 LOP3.LUT R16, R16, 0x40, RZ, 0xfc, !PT ;  /* 0x0000004010101812 */ /* 0x000fe200078efcff */
[----:B------:R-:W-:Y:S02]  /*2b680*/  IMAD.MOV.U32 R13, RZ, RZ, R7 ;  /* 0x000000ffff0d7224 */ /* 0x000fe400078e0007 */
[----:B------:R-:W-:Y:S02]  /*2b690*/  IMAD.MOV.U32 R12, RZ, RZ, 0x1 ;  /* 0x00000001ff0c7424 */ /* 0x000fe400078e00ff */
[----:B------:R-:W-:-:S05]  /*2b6a0*/  IMAD.SHL.U32 R8, R8, 0x8, RZ ;  /* 0x0000000808087824 */ /* 0x000fca00078e00ff */
        /* <DEDUP_REMOVED lines=29> */
.L_x_2152:
[----:B------:R-:W-:Y:S02]  /*2b880*/  IMAD.MOV.U32 R13, RZ, RZ, R6 ;  /* 0x000000ffff0d7224 */ /* 0x000fe400078e0006 */
[----:B------:R-:W-:-:S07]  /*2b890*/  IMAD.MOV.U32 R3, RZ, RZ, R14 ;  /* 0x000000ffff037224 */ /* 0x000fce00078e000e */
[----:B------:R-:W-:Y:S05]  /*2b8a0*/  WARPSYNC.COLLECTIVE R15, `(.L_x_2153) ;  /* 0x000000000f087348 */ /* 0x000fea0003c00000 */
[----:B------:R0:W1:Y:S02]  /*2b8b0*/  SHFL.IDX P6, R14, R13, R12, R11 ;  /* 0x0000000c0d0e7389 */ /* 0x00006400000c000b */
[----:B01----:R-:W-:Y:S01]  /*2b8c0*/  ENDCOLLECTIVE ;  /* 0x000000000000791b */ /* 0x003fe20003800000 */
.L_x_2153:
[----:B------:R-:W-:Y:S02]  /*2b8d0*/  IMAD.MOV.U32 R13, RZ, RZ, R7 ;  /* 0x000000ffff0d7224 */ /* 0x000fe400078e0007 */
        /* <DEDUP_REMOVED lines=27> */
.L_x_2154:
[----:B------:R-:W-:Y:S02]  /*2ba90*/  IMAD.MOV.U32 R13, RZ, RZ, R6 ;  /* 0x000000ffff0d7224 */ /* 0x000fe400078e0006 */
[----:B------:R-:W-:-:S07]  /*2baa0*/  IMAD.MOV.U32 R8, RZ, RZ, R14 ;  /* 0x000000ffff087224 */ /* 0x000fce00078e000e */
[----:B------:R-:W-:Y:S05]  /*2bab0*/  WARPSYNC.COLLECTIVE R15, `(.L_x_2155) ;  /* 0x000000000f087348 */ /* 0x000fea0003c00000 */
[----:B------:R0:W1:Y:S02]  /*2bac0*/  SHFL.IDX P6, R14, R13, R12, R11 ;  /* 0x0000000c0d0e7389 */ /* 0x00006400000c000b */
[----:B01----:R-:W-:Y:S01]  /*2bad0*/  ENDCOLLECTIVE ;  /* 0x000000000000791b */ /* 0x003fe20003800000 */
.L_x_2155:
        /* <DEDUP_REMOVED lines=28> */
.L_x_2156:
[----:B------:R-:W-:Y:S02]  /*2bca0*/  IMAD.MOV.U32 R13, RZ, RZ, R6 ;  /* 0x000000ffff0d7224 */ /* 0x000fe400078e0006 */
[----:B------:R-:W-:-:S07]  /*2bcb0*/  IMAD.MOV.U32 R7, RZ, RZ, R14 ;  /* 0x000000ffff077224 */ /* 0x000fce00078e000e */
[----:B------:R-:W-:Y:S05]  /*2bcc0*/  WARPSYNC.COLLECTIVE R15, `(.L_x_2157) ;  /* 0x000000000f087348 */ /* 0x000fea0003c00000 */
[----:B------:R0:W1:Y:S02]  /*2bcd0*/  SHFL.IDX P6, R14, R13, R12, R11 ;  /* 0x0000000c0d0e7389 */ /* 0x00006400000c000b */
[----:B01----:R-:W-:Y:S01]  /*2bce0*/  ENDCOLLECTIVE ;  /* 0x000000000000791b */ /* 0x003fe20003800000 */
.L_x_2157:
[----:B------:R-:W-:Y:S05]  /*2bcf0*/  BRA `(.L_x_2158) ;  /* 0xffffffc800d07947 */ /* 0x000fea000383ffff */
.L_x_2083:
[----:B0-----:R0:W2:Y:S02]  /*2bd00*/  SYNCS.PHASECHK.TRANS64.TRYWAIT P0, [R8+URZ+0x38840], R20 ;  /* 0x03884014080075a7 */ /* 0x0010a4000800017f */
[----:B--2---:R-:W-:Y:S05]  /*2bd10*/  @!P0 NANOSLEEP.SYNCS 0x989680 ;  /* 0x009896800000895d */ /* 0x004fea0003900000 */
[----:B------:R-:W2:Y:S02]  /*2bd20*/  @!P0 SYNCS.PHASECHK.TRANS64 P0, [R8+URZ+0x38840], R20 ;  /* 0x03884014080085a7 */ /* 0x000ea4000800007f */
[----:B--2---:R-:W-:Y:S05]  /*2bd30*/  @!P0 BRA `(.L_x_2083) ;  /* 0xfffffffc00f08947 */ /* 0x004fea000383ffff */
[----:B------:R-:W-:Y:S05]  /*2bd40*/  BRA `(.L_x_2159) ;  /* 0xffffffd000207947 */ /* 0x000fea000383ffff */
.L_x_2084:
        /* <DEDUP_REMOVED lines=8> */
.L_x_2161:
[----:B------:R-:W-:Y:S05]  /*2bdd0*/  BSYNC B1 ;  /* 0x0000000000017941 */ /* 0x000fea0003800000 */
.L_x_2160:
        /* <DEDUP_REMOVED lines=9> */
.L_x_2162:
[----:B------:R-:W-:Y:S02]  /*2be70*/  IMAD.MOV.U32 R13, RZ, RZ, R27 ;  /* 0x000000ffff0d7224 */ /* 0x000fe400078e001b */
[----:B------:R-:W-:Y:S01]  /*2be80*/  IMAD.MOV.U32 R12, RZ, RZ, 0x1 ;  /* 0x00000001ff0c7424 */ /* 0x000fe200078e00ff */
[----:B------:R-:W-:-:S13]  /*2be90*/  IADD3 R2, P0, R14, R0, RZ ;  /* 0x000000000e027210 */ /* 0x000fda0007f1e0ff */
[----:B------:R-:W-:Y:S05]  /*2bea0*/  WARPSYNC.COLLECTIVE R15, `(.L_x_2163) ;  /* 0x000000000f087348 */ /* 0x000fea0003c00000 */
[----:B------:R0:W1:Y:S02]  /*2beb0*/  SHFL.IDX P6, R14, R13, R12, R11 ;  /* 0x0000000c0d0e7389 */ /* 0x00006400000c000b */
[----:B01----:R-:W-:Y:S01]  /*2bec0*/  ENDCOLLECTIVE ;  /* 0x000000000000791b */ /* 0x003fe20003800000 */
.L_x_2163:
        /* <DEDUP_REMOVED lines=10> */
.L_x_2164:
[----:B------:R-:W-:Y:S02]  /*2bf70*/  IMAD.MOV.U32 R13, RZ, RZ, R27 ;  /* 0x000000ffff0d7224 */ /* 0x000fe400078e001b */
[----:B------:R-:W-:Y:S02]  /*2bf80*/  IMAD.MOV.U32 R12, RZ, RZ, 0x2 ;  /* 0x00000002ff0c7424 */ /* 0x000fe400078e00ff */
[----:B------:R-:W-:-:S07]  /*2bf90*/  IMAD.MOV.U32 R2, RZ, RZ, R14 ;  /* 0x000000ffff027224 */ /* 0x000fce00078e000e */
[----:B------:R-:W-:Y:S05]  /*2bfa0*/  WARPSYNC.COLLECTIVE R15, `(.L_x_2165) ;  /* 0x000000000f087348 */ /* 0x000fea0003c00000 */
[----:B------:R0:W1:Y:S02]  /*2bfb0*/  SHFL.IDX P6, R14, R13, R12, R11 ;  /* 0x0000000c0d0e7389 */ /* 0x00006400000c000b */
[----:B01----:R-:W-:Y:S01]  /*2bfc0*/  ENDCOLLECTIVE ;  /* 0x000000000000791b */ /* 0x003fe20003800000 */
.L_x_2165:
        /* <DEDUP_REMOVED lines=11> */
.L_x_2166:
[----:B------:R-:W-:Y:S02]  /*2c080*/  IMAD.MOV.U32 R13, RZ, RZ, R27 ;  /* 0x000000ffff0d7224 */ /* 0x000fe400078e001b */
[----:B------:R-:W-:Y:S02]  /*2c090*/  IMAD.MOV.U32 R12, RZ, RZ, 0x3 ;  /* 0x00000003ff0c7424 */ /* 0x000fe400078e00ff */
[----:B------:R-:W-:-:S07]  /*2c0a0*/  IMAD.MOV.U32 R2, RZ, RZ, R14 ;  /* 0x000000ffff027224 */ /* 0x000fce00078e000e */
[----:B------:R-:W-:Y:S05]  /*2c0b0*/  WARPSYNC.COLLECTIVE R15, `(.L_x_2167) ;  /* 0x000000000f087348 */ /* 0x000fea0003c00000 */
[----:B------:R0:W1:Y:S02]  /*2c0c0*/  SHFL.IDX P6, R14, R13, R12, R11 ;  /* 0x0000000c0d0e7389 */ /* 0x00006400000c000b */
[----:B01----:R-:W-:Y:S01]  /*2c0d0*/  ENDCOLLECTIVE ;  /* 0x000000000000791b */ /* 0x003fe20003800000 */
.L_x_2167:
        /* <DEDUP_REMOVED lines=11> */
.L_x_2168:
[----:B------:R-:W-:Y:S05]  /*2c190*/  BRA `(.L_x_2169) ;  /* 0xffffffcc00b47947 */ /* 0x000fea000383ffff */
.L_x_2089:
[----:B---3--:R3:W4:Y:S02]  /*2c1a0*/  SYNCS.PHASECHK.TRANS64.TRYWAIT P0, [R8+URZ+0x38860], R20 ;  /* 0x03886014080075a7 */ /* 0x008724000800017f */
[----:B----4-:R-:W-:Y:S05]  /*2c1b0*/  @!P0 NANOSLEEP.SYNCS 0x989680 ;  /* 0x009896800000895d */ /* 0x010fea0003900000 */
[----:B------:R-:W4:Y:S02]  /*2c1c0*/  @!P0 SYNCS.PHASECHK.TRANS64 P0, [R8+URZ+0x38860], R20 ;  /* 0x03886014080085a7 */ /* 0x000f24000800007f */
[----:B----4-:R-:W-:Y:S05]  /*2c1d0*/  @!P0 BRA `(.L_x_2089) ;  /* 0xfffffffc00f08947 */ /* 0x010fea000383ffff */
[----:B------:R-:W-:Y:S05]  /*2c1e0*/  BRA `(.L_x_2170) ;  /* 0xffffffd000007947 */ /* 0x000fea000383ffff */
.L_x_2090:
[----:B------:R-:W-:Y:S01]  /*2c1f0*/  BSSY B1, `(.L_x_2171) ;  /* 0x0000008000017945 */ /* 0x000fe20003800000 */
[----:B------:R-:W-:Y:S02]  /*2c200*/  IMAD.MOV.U32 R13, RZ, RZ, R20 ;  /* 0x000000ffff0d7224 */ /* 0x000fe400078e0014 */
[----:B------:R-:W-:Y:S02]  /*2c210*/  IMAD.MOV.U32 R12, RZ, RZ, RZ ;  /* 0x000000ffff0c7224 */ /* 0x000fe400078e00ff */
[----:B------:R-:W-:Y:S02]  /*2c220*/  IMAD.MOV.U32 R11, RZ, RZ, 0x181f ;  /* 0x0000181fff0b7424 */ /* 0x000fe400078e00ff */
[----:B------:R-:W-:-:S07]  /*2c230*/  IMAD.MOV.U32 R15, RZ, RZ, -0x1 ;  /* 0xffffffffff0f7424 */ /* 0x000fce00078e00ff */
[----:B--2---:R-:W-:Y:S05]  /*2c240*/  WARPSYNC.COLLECTIVE R15, `(.L_x_2172) ;  /* 0x000000000f087348 */ /* 0x004fea0003c00000 */
[----:B------:R0:W1:Y:S02]  /*2c250*/  SHFL.IDX P6, R14, R13, R12, R11 ;  /* 0x0000000c0d0e7389 */ /* 0x00006400000c000b */
[----:B012---:R-:W-:Y:S01]  /*2c260*/  ENDCOLLECTIVE ;  /* 0x000000000000791b */ /* 0x007fe20003800000 */
.L_x_2172:
[----:B------:R-:W-:Y:S05]  /*2c270*/  BSYNC B1 ;  /* 0x0000000000017941 */ /* 0x000fea0003800000 */
.L_x_2171:
[----:B------:R-:W-:Y:S01]  /*2c280*/  IMAD.MOV.U32 R13, RZ, RZ, R10 ;  /* 0x000000ffff0d7224 */ /* 0x000fe200078e000a */
[C---:B------:R-:W-:Y:S01]  /*2c290*/  LOP3.LUT P2, RZ, R16.reuse, 0x200, RZ, 0xc0, !PT ;  /* 0x0000020010ff7812 */ /* 0x040fe2000784c0ff */
[----:B------:R-:W-:Y:S01]  /*2c2a0*/  IMAD.MOV.U32 R12, RZ, RZ, RZ ;  /* 0x000000ffff0c7224 */ /* 0x000fe200078e00ff */
[C---:B------:R-:W-:Y:S01]  /*2c2b0*/  LOP3.LUT P1, RZ, R16.reuse, 0x20, RZ, 0xc0, !PT ;  /* 0x0000002010ff7812 */ /* 0x040fe2000782c0ff */
[----:B------:R-:W-:Y:S01]  /*2c2c0*/  IMAD.MOV.U32 R11, RZ, RZ, 0x181f ;  /* 0x0000181fff0b7424 */ /* 0x000fe200078e00ff */
[----:B------:R-:W-:Y:S01]  /*2c2d0*/  P2R R4, PR, RZ, 0x8 ;  /* 0x00000008ff047803 */ /* 0x000fe20000000000 */
[----:B------:R-:W-:Y:S01]  /*2c2e0*/  IMAD.MOV.U32 R15, RZ, RZ, -0x1 ;  /* 0xffffffffff0f7424 */ /* 0x000fe200078e00ff */
[----:B------:R-:W-:Y:S01]  /*2c2f0*/  LOP3.LUT P3, RZ, R16, 0x10, RZ, 0xc0, !PT ;  /* 0x0000001010ff7812 */ /* 0x000fe2000786c0ff */
[----:B------:R-:W-:Y:S02]  /*2c300*/  IMAD.MOV.U32 R3, RZ, RZ, R14 ;  /* 0x000000ffff037224 */ /* 0x000fe400078e000e */
[----:B------:R-:W-:-:S10]  /*2c310*/  IMAD R21, R21, 0x2, R17 ;  /* 0x0000000215157824 */ /* 0x000fd400078e0211 */
[----:B------:R-:W-:Y:S05]  /*2c320*/  WARPSYNC.COLLECTIVE R15, `(.L_x_2173) ;  /* 0x000000000f087348 */ /* 0x000fea0003c00000 */
[----:B------:R0:W1:Y:S02]  /*2c330*/  SHFL.IDX P6, R14, R13, R12, R11 ;  /* 0x0000000c0d0e7389 */ /* 0x00006400000c000b */
[----:B01----:R-:W-:Y:S01]  /*2c340*/  ENDCOLLECTIVE ;  /* 0x000000000000791b */ /* 0x003fe20003800000 */
.L_x_2173:
[----:B------:R-:W-:Y:S01]  /*2c350*/  P2R R5, PR, RZ, 0x8 ;  /* 0x00000008ff057803 */ /* 0x000fe20000000000 */
[----:B------:R-:W-:Y:S02]  /*2c360*/  IMAD.MOV.U32 R13, RZ, RZ, R20 ;  /* 0x000000ffff0d7224 */ /* 0x000fe400078e0014 */
        /* <DEDUP_REMOVED lines=12> */
.L_x_2174:
        /* <DEDUP_REMOVED lines=17> */
.L_x_2175:
        /* <DEDUP_REMOVED lines=17> */
.L_x_2176:
        /* <DEDUP_REMOVED lines=14> */
.L_x_2177:
        /* <DEDUP_REMOVED lines=17> */
.L_x_2178:
        /* <DEDUP_REMOVED lines=14> */
.L_x_2179:
[----:B------:R-:W-:Y:S05]  /*2c920*/  BRA `(.L_x_2180) ;  /* 0xffffffcc006c7947 */ /* 0x000fea000383ffff */
.L_x_2098:
[----:B------:R-:W-:Y:S01]  /*2c930*/  BSSY B0, `(.L_x_2181) ;  /* 0x0000008000007945 */ /* 0x000fe20003800000 */
[----:B------:R-:W-:Y:S02]  /*2c940*/  IMAD.MOV.U32 R13, RZ, RZ, R36 ;  /* 0x000000ffff0d7224 */ /* 0x000fe400078e0024 */
[----:B------:R-:W-:Y:S02]  /*2c950*/  IMAD.MOV.U32 R12, RZ, RZ, RZ ;  /* 0x000000ffff0c7224 */ /* 0x000fe400078e00ff */
[----:B------:R-:W-:Y:S02]  /*2c960*/  IMAD.MOV.U32 R11, RZ, RZ, 0x1f ;  /* 0x0000001fff0b7424 */ /* 0x000fe400078e00ff */
[----:B------:R-:W-:-:S07]  /*2c970*/  IMAD.MOV.U32 R15, RZ, RZ, -0x1 ;  /* 0xffffffffff0f7424 */ /* 0x000fce00078e00ff */
[----:B0123-5:R-:W-:Y:S05]  /*2c980*/  WARPSYNC.COLLECTIVE R15, `(.L_x_2182) ;  /* 0x000000000f087348 */ /* 0x02ffea0003c00000 */
[----:B------:R4:W0:Y:S02]  /*2c990*/  SHFL.IDX P6, R14, R13, R12, R11 ;  /* 0x0000000c0d0e7389 */ /* 0x00082400000c000b */
[----:B012345:R-:W-:Y:S01]  /*2c9a0*/  ENDCOLLECTIVE ;  /* 0x000000000000791b */ /* 0x03ffe20003800000 */
.L_x_2182:
[----:B------:R-:W-:Y:S05]  /*2c9b0*/  BSYNC B0 ;  /* 0x0000000000007941 */ /* 0x000fea0003800000 */
.L_x_2181:
[----:B------:R-:W-:Y:S05]  /*2c9c0*/  BRA `(.L_x_2183) ;  /* 0xffffffd0006c7947 */ /* 0x000fea000383ffff */
.L_x_2101:
[----:B0-----:R0:W2:Y:S02]  /*2c9d0*/  SYNCS.PHASECHK.TRANS64.TRYWAIT P0, [R5+URZ+0x38820], R0 ;  /* 0x03882000050075a7 */ /* 0x0010a4000800017f */
[----:B--2---:R-:W-:Y:S05]  /*2c9e0*/  @!P0 NANOSLEEP.SYNCS 0x989680 ;  /* 0x009896800000895d */ /* 0x004fea0003900000 */
[----:B------:R-:W2:Y:S02]  /*2c9f0*/  @!P0 SYNCS.PHASECHK.TRANS64 P0, [R5+URZ+0x38820], R0 ;  /* 0x03882000050085a7 */ /* 0x000ea4000800007f */
[----:B--2---:R-:W-:Y:S05]  /*2ca00*/  @!P0 BRA `(.L_x_2101) ;  /* 0xfffffffc00f08947 */ /* 0x004fea000383ffff */
[----:B------:R-:W-:Y:S05]  /*2ca10*/  BRA `(.L_x_2184) ;  /* 0xffffffd000b47947 */ /* 0x000fea000383ffff */
.L_x_2102:
        /* <DEDUP_REMOVED lines=8> */
[----:B01-345:R-:W-:Y:S05]  /*2caa0*/  WARPSYNC.COLLECTIVE R15, `(.L_x_2186) ;  /* 0x000000000f087348 */ /* 0x03bfea0003c00000 */
[----:B------:R2:W0:Y:S02]  /*2cab0*/  SHFL.IDX P6, R14, R13, R12, R11 ;  /* 0x0000000c0d0e7389 */ /* 0x00042400000c000b */
[----:B012345:R-:W-:Y:S01]  /*2cac0*/  ENDCOLLECTIVE ;  /* 0x000000000000791b */ /* 0x03ffe20003800000 */
.L_x_2186:
[----:B------:R-:W-:Y:S05]  /*2cad0*/  BSYNC B0 ;  /* 0x0000000000007941 */ /* 0x000fea0003800000 */
.L_x_2185:
[----:B------:R-:W-:Y:S05]  /*2cae0*/  BRA `(.L_x_2187) ;  /* 0xffffffd0009c7947 */ /* 0x000fea000383ffff */
.L_x_2105:
[----:B------:R-:W-:Y:S01]  /*2caf0*/  BSSY B1, `(.L_x_2188) ;  /* 0x0000006000017945 */ /* 0x000fe20003800000 */
[----:B------:R-:W-:-:S07]  /*2cb00*/  IMAD.MOV.U32 R15, RZ, RZ, -0x1 ;  /* 0xffffffffff0f7424 */ /* 0x000fce00078e00ff */
[----:B01-345:R-:W-:Y:S05]  /*2cb10*/  WARPSYNC.COLLECTIVE R15, `(.L_x_2189) ;  /* 0x000000000f0c7348 */ /* 0x03bfea0003c00000 */
[----:B------:R-:W-:Y:S02]  /*2cb20*/  ELECT P6, UR62, PT ;  /* 0x00000000003e782f */ /* 0x000fe400038c0000 */
[----:B------:R-:W-:Y:S01]  /*2cb30*/  MOV R14, UR62 ;  /* 0x0000003e000e7c02 */ /* 0x000fe20008000f00 */
[----:B01-345:R-:W-:Y:S10]  /*2cb40*/  ENDCOLLECTIVE ;  /* 0x000000000000791b */ /* 0x03bff40003800000 */
.L_x_2189:
[----:B------:R-:W-:Y:S05]  /*2cb50*/  BSYNC B1 ;  /* 0x0000000000017941 */ /* 0x000fea0003800000 */
.L_x_2188:
[----:B------:R-:W-:Y:S05]  /*2cb60*/  BRA `(.L_x_2190) ;  /* 0xffffffd000947947 */ /* 0x000fea000383ffff */
.L_x_2107:
[----:B0-----:R0:W2:Y:S02]  /*2cb70*/  SYNCS.PHASECHK.TRANS64.TRYWAIT P1, [R3+URZ+0x38840], R2 ;  /* 0x03884002030075a7 */ /* 0x0010a4000802017f */
[----:B--2---:R-:W-:Y:S05]  /*2cb80*/  @!P1 NANOSLEEP.SYNCS 0x989680 ;  /* 0x009896800000995d */ /* 0x004fea0003900000 */
[----:B------:R-:W2:Y:S02]  /*2cb90*/  @!P1 SYNCS.PHASECHK.TRANS64 P1, [R3+URZ+0x38840], R2 ;  /* 0x03884002030095a7 */ /* 0x000ea4000802007f */
[----:B--2---:R-:W-:Y:S05]  /*2cba0*/  @!P1 BRA `(.L_x_2107) ;  /* 0xfffffffc00f09947 */ /* 0x004fea000383ffff */
[----:B------:R-:W-:Y:S05]  /*2cbb0*/  BRA `(.L_x_2191) ;  /* 0xffffffd000b47947 */ /* 0x000fea000383ffff */
.L_x_2109:
[----:B--2---:R2:W0:Y:S02]  /*2cbc0*/  SYNCS.PHASECHK.TRANS64.TRYWAIT P1, [R5+URZ+0x38840], R0 ;  /* 0x03884000050075a7 */ /* 0x004424000802017f */
[----:B0-----:R-:W-:Y:S05]  /*2cbd0*/  @!P1 NANOSLEEP.SYNCS 0x989680 ;  /* 0x009896800000995d */ /* 0x001fea0003900000 */
[----:B------:R-:W0:Y:S02]  /*2cbe0*/  @!P1 SYNCS.PHASECHK.TRANS64 P1, [R5+URZ+0x38840], R0 ;  /* 0x03884000050095a7 */ /* 0x000e24000802007f */
[----:B0-----:R-:W-:Y:S05]  /*2cbf0*/  @!P1 BRA `(.L_x_2109) ;  /* 0xfffffffc00f09947 */ /* 0x001fea000383ffff */
[----:B------:R-:W-:Y:S05]  /*2cc00*/  BRA `(.L_x_2192) ;  /* 0xffffffd000c07947 */ /* 0x000fea000383ffff */
.L_x_2111:
[----:B------:R0:W0:Y:S02]  /*2cc10*/  SYNCS.PHASECHK.TRANS64.TRYWAIT P1, [R3+URZ+0x38860], R2 ;  /* 0x03886002030075a7 */ /* 0x000024000802017f */
[----:B0-----:R-:W-:Y:S05]  /*2cc20*/  @!P1 NANOSLEEP.SYNCS 0x989680 ;  /* 0x009896800000995d */ /* 0x001fea0003900000 */
[----:B------:R-:W0:Y:S02]  /*2cc30*/  @!P1 SYNCS.PHASECHK.TRANS64 P1, [R3+URZ+0x38860], R2 ;  /* 0x03886002030095a7 */ /* 0x000e24000802007f */
[----:B0-----:R-:W-:Y:S05]  /*2cc40*/  @!P1 BRA `(.L_x_2111) ;  /* 0xfffffffc00f09947 */ /* 0x001fea000383ffff */
[----:B------:R-:W-:Y:S05]  /*2cc50*/  BRA `(.L_x_2193) ;  /* 0xffffffd000bc7947 */ /* 0x000fea000383ffff */
        .type           $_ZN7cutlass13device_kernelIN5flash11enable_sm90INS1_16FlashAttnFwdSm90INS1_25CollectiveMainloopFwdSm90ILi2EN4cute5tupleIJNS5_1CILi1EEES8_S8_EEENS6_IJNS7_ILi64EEESA_SA_EEELi512ENS_6half_tEfNS_4arch4Sm90ELb0ELb1ELb1ELb0ELb1ELb0ELb1ELb0ELb0ELb1ELb0ELb0EEENS1_21CollectiveEpilogueFwdINS6_IJSA_NS7_ILi512EEESA_EEES9_SC_SE_Li256ELb0ELb1ELb0ELb0EEENS1_30DynamicPersistentTileSchedulerILi256ELi128ELb0ELb1ELb1EEEEEEEEEvNT_6ParamsE$_ZZN5flash25CollectiveMainloopFwdSm90ILi2EN4cute5tupleIJNS1_1CILi1EEES4_S4_EEENS2_IJNS3_ILi64EEES6_S6_EEELi512EN7cutlass6half_tEfNS8_4arch4Sm90ELb0ELb1ELb1ELb0ELb1ELb0ELb1ELb0ELb0ELb1ELb0ELb0EE3mmaINS_16FlashAttnFwdSm90ISC_NS_21CollectiveEpilogueFwdINS2_IJS6_NS3_ILi512EEES6_EEES5_S9_SB_Li256ELb0ELb1ELb0ELb0EEENS_30DynamicPersistentTileSchedulerILi256ELi128ELb0ELb1ELb1EEEE13SharedStorageENS1_6TensorINS1_11ArrayEngineIfLm128EEENS1_6LayoutINS2_IJNS2_IJNS3_ILi2EEESR_NS3_ILi32EEEEEES4_S4_EEENS2_IJNS2_IJS4_SR_NS3_ILi4EEEEEENS3_ILi0EEESX_EEEEEEENS_7SoftmaxILi2ELi0EEEEEbRKNSC_6ParamsENS8_13PipelineAsyncILi2EEES17_RNS8_13PipelineStateILj2EEERT0_RT1_iRiRKNS_16SeqlenInfoQKNewKILb0ELb0EEENS2_IJiiiiEEERT_ENKUliT_T0_T1_E_clIZSD_ISM_S10_S12_EbS15_S17_S17_S1A_S1C_S1E_iS1F_S1J_S1K_S1M_EUlRS1N_iE1_NS3_ILb0EEENS3_ILb1EEEEEDaiS1N_S1O_S1P_,@function
        .size           $_ZN7cutlass13device_kernelIN5flash11enable_sm90INS1_16FlashAttnFwdSm90INS1_25CollectiveMainloopFwdSm90ILi2EN4cute5tupleIJNS5_1CILi1EEES8_S8_EEENS6_IJNS7_ILi64EEESA_SA_EEELi512ENS_6half_tEfNS_4arch4Sm90ELb0ELb1ELb1ELb0ELb1ELb0ELb1ELb0ELb0ELb1ELb0ELb0EEENS1_21CollectiveEpilogueFwdINS6_IJSA_NS7_ILi512EEESA_EEES9_SC_SE_Li256ELb0ELb1ELb0ELb0EEENS1_30DynamicPersistentTileSchedulerILi256ELi128ELb0ELb1ELb1EEEEEEEEEvNT_6ParamsE$_ZZN5flash25CollectiveMainloopFwdSm90ILi2EN4cute5tupleIJNS1_1CILi1EEES4_S4_EEENS2_IJNS3_ILi64EEES6_S6_EEELi512EN7cutlass6half_tEfNS8_4arch4Sm90ELb0ELb1ELb1ELb0ELb1ELb0ELb1ELb0ELb0ELb1ELb0ELb0EE3mmaINS_16FlashAttnFwdSm90ISC_NS_21CollectiveEpilogueFwdINS2_IJS6_NS3_ILi512EEES6_EEES5_S9_SB_Li256ELb0ELb1ELb0ELb0EEENS_30DynamicPersistentTileSchedulerILi256ELi128ELb0ELb1ELb1EEEE13SharedStorageENS1_6TensorINS1_11ArrayEngineIfLm128EEENS1_6LayoutINS2_IJNS2_IJNS3_ILi2EEESR_NS3_ILi32EEEEEES4_S4_EEENS2_IJNS2_IJS4_SR_NS3_ILi4EEEEEENS3_ILi0EEESX_EEEEEEENS_7SoftmaxILi2ELi0EEEEEbRKNSC_6ParamsENS8_13PipelineAsyncILi2EEES17_RNS8_13PipelineStateILj2EEERT0_RT1_iRiRKNS_16SeqlenInfoQKNewKILb0ELb0EEENS2_IJiiiiEEERT_ENKUliT_T0_T1_E_clIZSD_ISM_S10_S12_EbS15_S17_S17_S1A_S1C_S1E_iS1F_S1J_S1K_S1M_EUlRS1N_iE1_NS3_ILb0EEENS3_ILb1EEEEEDaiS1N_S1O_S1P_,(.L_x_5809 - $_ZN7cutlass13device_kernelIN5flash11enable_sm90INS1_16FlashAttnFwdSm90INS1_25CollectiveMainloopFwdSm90ILi2EN4cute5tupleIJNS5_1CILi1EEES8_S8_EEENS6_IJNS7_ILi64EEESA_SA_EEELi512ENS_6half_tEfNS_4arch4Sm90ELb0ELb1ELb1ELb0ELb1ELb0ELb1ELb0ELb0ELb1ELb0ELb0EEENS1_21CollectiveEpilogueFwdINS6_IJSA_NS7_ILi512EEESA_EEES9_SC_SE_Li256ELb0ELb1ELb0ELb0EEENS1_30DynamicPersistentTileSchedulerILi256ELi128ELb0ELb1ELb1EEEEEEEEEvNT_6ParamsE$_ZZN5flash25CollectiveMainloopFwdSm90ILi2EN4cute5tupleIJNS1_1CILi1EEES4_S4_EEENS2_IJNS3_ILi64EEES6_S6_EEELi512EN7cutlass6half_tEfNS8_4arch4Sm90ELb0ELb1ELb1ELb0ELb1ELb0ELb1ELb0ELb0ELb1ELb0ELb0EE3mmaINS_16FlashAttnFwdSm90ISC_NS_21CollectiveEpilogueFwdINS2_IJS6_NS3_ILi512EEES6_EEES5_S9_SB_Li256ELb0ELb1ELb0ELb0EEENS_30DynamicPersistentTileSchedulerILi256ELi128ELb0ELb1ELb1EEEE13SharedStorageENS1_6TensorINS1_11ArrayEngineIfLm128EEENS1_6LayoutINS2_IJNS2_IJNS3_ILi2EEESR_NS3_ILi32EEEEEES4_S4_EEENS2_IJNS2_IJS4_SR_NS3_ILi4EEEEEENS3_ILi0EEESX_EEEEEEENS_7SoftmaxILi2ELi0EEEEEbRKNSC_6ParamsENS8_13PipelineAsyncILi2EEES17_RNS8_13PipelineStateILj2EEERT0_RT1_iRiRKNS_16SeqlenInfoQKNewKILb0ELb0EEENS2_IJiiiiEEERT_ENKUliT_T0_T1_E_clIZSD_ISM_S10_S12_EbS15_S17_S17_S1A_S1C_S1E_iS1F_S1J_S1K_S1M_EUlRS1N_iE1_NS3_ILb0EEENS3_ILb1EEEEEDaiS1N_S1O_S1P_)
$_ZN7cutlass13device_kernelIN5flash11enable_sm90INS1_16FlashAttnFwdSm90INS1_25CollectiveMainloopFwdSm90ILi2EN4cute5tupleIJNS5_1CILi1EEES8_S8_EEENS6_IJNS7_ILi64EEESA_SA_EEELi512ENS_6half_tEfNS_4arch4Sm90ELb0ELb1ELb1ELb0ELb1ELb0ELb1ELb0ELb0ELb1ELb0ELb0EEENS1_21CollectiveEpilogueFwdINS6_IJSA_NS7_ILi512EEESA_EEES9_SC_SE_Li256ELb0ELb1ELb0ELb0EEENS1_30DynamicPersistentTileSchedulerILi256ELi128ELb0ELb1ELb1EEEEEEEEEvNT_6ParamsE$_ZZN5flash25CollectiveMainloopFwdSm90ILi2EN4cute5tupleIJNS1_1CILi1EEES4_S4_EEENS2_IJNS3_ILi64EEES6_S6_EEELi512EN7cutlass6half_tEfNS8_4arch4Sm90ELb0ELb1ELb1ELb0ELb1ELb0ELb1ELb0ELb0ELb1ELb0ELb0EE3mmaINS_16FlashAttnFwdSm90ISC_NS_21CollectiveEpilogueFwdINS2_IJS6_NS3_ILi512EEES6_EEES5_S9_SB_Li256ELb0ELb1ELb0ELb0EEENS_30DynamicPersistentTileSchedulerILi256ELi128ELb0ELb1ELb1EEEE13SharedStorageENS1_6TensorINS1_11ArrayEngineIfLm128EEENS1_6LayoutINS2_IJNS2_IJNS3_ILi2EEESR_NS3_ILi32EEEEEES4_S4_EEENS2_IJNS2_IJS4_SR_NS3_ILi4EEEEEENS3_ILi0EEESX_EEEEEEENS_7SoftmaxILi2ELi0EEEEEbRKNSC_6ParamsENS8_13PipelineAsyncILi2EEES17_RNS8_13PipelineStateILj2EEERT0_RT1_iRiRKNS_16SeqlenInfoQKNewKILb0ELb0EEENS2_IJiiiiEEERT_ENKUliT_T0_T1_E_clIZSD_ISM_S10_S12_EbS15_S17_S17_S1A_S1C_S1E_iS1F_S1J_S1K_S1M_EUlRS1N_iE1_NS3_ILb0EEENS3_ILb1EEEEEDaiS1N_S1O_S1P_:
[----:B------:R-:W-:Y:S05]  /*2cc60*/  YIELD ;  /* 0x0000000000007946 */ /* 0x000fea0003800000 */
[----:B------:R-:W-:Y:S02]  /*2cc70*/  ULDC UR4, c[0x0][0x20] ;  /* 0x0000080000047ab9 */ /* 0x000fe40000000800 */
[----:B------:R-:W-:-:S05]  /*2cc80*/  VIADD R7, R7, -UR4 ;  /* 0x8000000407077c36 */ /* 0x000fca0008000000 */
[----:B------:R-:W2:Y:S01]  /*2cc90*/  LDL.64 R8, [R7] ;  /* 0x0000000007087983 */ /* 0x000ea20000100a00 */
[----:B------:R-:W0:Y:S02]  /*2cca0*/  LDC.64 R4, c[0x0][0x208] ;  /* 0x00008200ff047b82 */ /* 0x000e240000000a00 */
[----:B0-----:R-:W-:Y:S02]  /*2ccb0*/  R2UR UR4, R4 ;  /* 0x00000000040472ca */ /* 0x001fe400000e0000 */
[----:B------:R-:W-:-:S13]  /*2ccc0*/  R2UR UR5, R5 ;  /* 0x00000000050572ca */ /* 0x000fda00000e0000 */
[----:B--2---:R-:W2:Y:S01]  /*2ccd0*/  LD.E R10, desc[UR4][R8.64] ;  /* 0x00000004080a7980 */ /* 0x004ea2000c101900 */
[----:B------:R-:W-:Y:S02]  /*2cce0*/  R2UR UR4, R4 ;  /* 0x00000000040472ca */ /* 0x000fe400000e0000 */
[----:B------:R-:W-:-:S13]  /*2ccf0*/  R2UR UR5, R5 ;  /* 0x00000000050572ca */ /* 0x000fda00000e0000 */
[----:B------:R-:W3:Y:S01]  /*2cd00*/  LD.E R14, desc[UR4][R8.64+0x8] ;  /* 0x00000804080e7980 */ /* 0x000ee2000c101900 */
[----:B--2---:R-:W-:-:S05]  /*2cd10*/  VIADD R11, R10, 0x1 ;  /* 0x000000010a0b7836 */ /* 0x004fca0000000000 */
[----:B------:R-:W-:-:S13]  /*2cd20*/  ISETP.NE.AND P0, PT, R11, 0x2, PT ;  /* 0x000000020b00780c */ /* 0x000fda0003f05270 */
[----:B------:R-:W-:Y:S02]  /*2cd30*/  @!P0 R2UR UR6, R4 ;  /* 0x00000000040682ca */ /* 0x000fe400000e0000 */
[----:B------:R-:W-:-:S13]  /*2cd40*/  @!P0 R2UR UR7, R5 ;  /* 0x00000000050782ca */ /* 0x000fda00000e0000 */
[----:B------:R-:W2:Y:S01]  /*2cd50*/  @!P0 LD.E R15, desc[UR6][R8.64+0x4] ;  /* 0x00000406080f8980 */ /* 0x000ea2000c101900 */
[C---:B------:R-:W-:Y:S02]  /*2cd60*/  R2UR UR4, R4.reuse ;  /* 0x00000000040472ca */ /* 0x040fe400000e0000 */
[C---:B------:R-:W-:Y:S02]  /*2cd70*/  R2UR UR5, R5.reuse ;  /* 0x00000000050572ca */ /* 0x040fe400000e0000 */
[C---:B------:R-:W-:Y:S02]  /*2cd80*/  R2UR UR6, R4.reuse ;  /* 0x00000000040672ca */ /* 0x040fe400000e0000 */
[C---:B------:R-:W-:Y:S02]  /*2cd90*/  R2UR UR7, R5.reuse ;  /* 0x00000000050772ca */ /* 0x040fe400000e0000 */
[----:B------:R-:W-:Y:S02]  /*2cda0*/  @!P0 R2UR UR8, R4 ;  /* 0x00000000040882ca */ /* 0x000fe400000e0000 */
[----:B------:R-:W-:-:S02]  /*2cdb0*/  @!P0 R2UR UR9, R5 ;  /* 0x00000000050982ca */ /* 0x000fc400000e0000 */
[----:B------:R-:W-:Y:S02]  /*2cdc0*/  @!P0 R2UR UR10, R4 ;  /* 0x00000000040a82ca */ /* 0x000fe400000e0000 */
[----:B------:R-:W-:Y:S01]  /*2cdd0*/  @!P0 R2UR UR11, R5 ;  /* 0x00000000050b82ca */ /* 0x000fe200000e0000 */
[----:B---3--:R-:W-:Y:S01]  /*2cde0*/  VIADD R25, R14, 0x1 ;  /* 0x000000010e197836 */ /* 0x008fe20000000000 */
[----:B------:R-:W-:Y:S04]  /*2cdf0*/  ST.E desc[UR4][R8.64], R11 ;  /* 0x0000000b08007985 */ /* 0x000fe8000c101904 */
[----:B------:R-:W-:Y:S04]  /*2ce00*/  ST.E desc[UR6][R8.64+0x8], R25 ;  /* 0x0000081908007985 */ /* 0x000fe8000c101906 */
[----:B------:R-:W-:Y:S01]  /*2ce10*/  @!P0 ST.E desc[UR8][R8.64], RZ ;  /* 0x000000ff08008985 */ /* 0x000fe2000c101908 */
[----:B--2---:R-:W-:-:S05]  /*2ce20*/  @!P0 LOP3.LUT R27, R15, 0x1, RZ, 0x3c, !PT ;  /* 0x000000010f1b8812 */ /* 0x004fca00078e3cff */
[----:B------:R0:W-:Y:S04]  /*2ce30*/  @!P0 ST.E desc[UR10][R8.64+0x4], R27 ;  /* 0x0000041b08008985 */ /* 0x0001e8000c10190a */
[----:B------:R-:W2:Y:S01]  /*2ce40*/  LDL.64 R20, [R7+0x18] ;  /* 0x0000180007147983 */ /* 0x000ea20000100a00 */
[----:B------:R-:W-:Y:S02]  /*2ce50*/  R2UR UR4, R4 ;  /* 0x00000000040472ca */ /* 0x000fe400000e0000 */
[----:B------:R-:W-:Y:S01]  /*2ce60*/  R2UR UR5, R5 ;  /* 0x00000000050572ca */ /* 0x000fe200000e0000 */
[----:B------:R-:W3:-:S12]  /*2ce70*/  LDL.64 R14, [R7] ;  /* 0x00000000070e7983 */ /* 0x000ed80000100a00 */
[----:B--2---:R-:W2:Y:S01]  /*2ce80*/  LD.E R24, desc[UR4][R20.64] ;  /* 0x0000000414187980 */ /* 0x004ea2000c101900 */
[C---:B------:R-:W-:Y:S02]  /*2ce90*/  R2UR UR4, R4.reuse ;  /* 0x00000000040472ca */ /* 0x040fe400000e0000 */
[C---:B------:R-:W-:Y:S02]  /*2cea0*/  R2UR UR5, R5.reuse ;  /* 0x00000000050572ca */ /* 0x040fe400000e0000 */
[----:B------:R-:W-:Y:S02]  /*2ceb0*/  R2UR UR6, R4 ;  /* 0x00000000040672ca */ /* 0x000fe400000e0000 */
[----:B------:R-:W-:Y:S01]  /*2cec0*/  R2UR UR7, R5 ;  /* 0x00000000050772ca */ /* 0x000fe200000e0000 */
[----:B------:R-:W-:Y:S01]  /*2ced0*/  BSSY B2, `(.L_x_2194) ;  /* 0x0000009000027945 */ /* 0x000fe20003800000 */
[----:B0-----:R-:W-:Y:S02]  /*2cee0*/  IMAD.MOV.U32 R8, RZ, RZ, R28 ;  /* 0x000000ffff087224 */ /* 0x001fe400078e001c */
[----:B------:R-:W-:-:S05]  /*2cef0*/  IMAD.MOV.U32 R9, RZ, RZ, R29 ;  /* 0x000000ffff097224 */ /* 0x000fca00078e001d */
[----:B---3--:R0:W5:Y:S04]  /*2cf00*/  LD.E R26, desc[UR4][R14.64] ;  /* 0x000000040e1a7980 */ /* 0x008168000c101900 */
[----:B------:R0:W5:Y:S01]  /*2cf10*/  LD.E R11, desc[UR6][R14.64+0x4] ;  /* 0x000004060e0b7980 */ /* 0x000162000c101900 */
[----:B--2---:R-:W-:-:S04]  /*2cf20*/  LOP3.LUT R24, R24, 0x1, RZ, 0xfc, !PT ;  /* 0x0000000118187812 */ /* 0x004fc800078efcff */
[----:B------:R-:W-:-:S13]  /*2cf30*/  ISETP.NE.AND P0, PT, R24, 0x3, PT ;  /* 0x000000031800780c */ /* 0x000fda0003f05270 */
[----:B0-----:R-:W-:Y:S05]  /*2cf40*/  @!P0 BRA `(.L_x_2195) ;  /* 0x0000000000048947 */ /* 0x001fea0003800000 */
[----:B------:R-:W-:Y:S01]  /*2cf50*/  BPT.TRAP 0x1 ;  /* 0x000000040000795c */ /* 0x000fe20000300000 */
.L_x_2195:
[----:B------:R-:W-:Y:S05]  /*2cf60*/  BSYNC B2 ;  /* 0x0000000000027941 */ /* 0x000fea0003800000 */
.L_x_2194:
[----:B------:R-:W-:Y:S02]  /*2cf70*/  R2UR UR4, R4 ;  /* 0x00000000040472ca */ /* 0x000fe400000e0000 */
[----:B------:R-:W-:-:S13]  /*2cf80*/  R2UR UR5, R5 ;  /* 0x00000000050572ca */ /* 0x000fda00000e0000 */
[----:B------:R-:W2:Y:S01]  /*2cf90*/  LD.E.64 R24, desc[UR4][R20.64+0x18] ;  /* 0x0000180414187980 */ /* 0x000ea2000c101b00 */
[----:B-----5:R-:W-:Y:S02]  /*2cfa0*/  SHF.L.U32 R27, R11, 0x1f, RZ ;  /* 0x0000001f0b1b7819 */ /* 0x020fe400000006ff */
[----:B--2---:R-:W-:-:S05]  /*2cfb0*/  MOV R25, R24 ;  /* 0x0000001800197202 */ /* 0x004fca0000000f00 */
[----:B------:R-:W-:-:S04]  /*2cfc0*/  IMAD R26, R26, 0x8, R25 ;  /* 0x000000081a1a7824 */ /* 0x000fc800078e0219 */
[----:B------:R0:W1:Y:S01]  /*2cfd0*/  SYNCS.PHASECHK.TRANS64.TRYWAIT P0, [R26+URZ], R27 ;  /* 0x0000001b1a0075a7 */ /* 0x000062000800017f */
[----:B------:R-:W2:Y:S01]  /*2cfe0*/  LD.E R25, desc[UR4][R20.64] ;  /* 0x0000000414197980 */ /* 0x000ea2000c101900 */
[----:B------:R-:W-:Y:S02]  /*2cff0*/  R2UR UR6, R4 ;  /* 0x00000000040672ca */ /* 0x000fe400000e0000 */
[----:B------:R-:W-:Y:S01]  /*2d000*/  R2UR UR7, R5 ;  /* 0x00000000050772ca */ /* 0x000fe200000e0000 */
[----:B------:R0:W5:Y:S01]  /*2d010*/  LD.E R11, desc[UR4][R14.64] ;  /* 0x000000040e0b7980 */ /* 0x000162000c101900 */
[----:B------:R-:W-:Y:S11]  /*2d020*/  BSSY B2, `(.L_x_2196) ;  /* 0x0000006000027945 */ /* 0x000ff60003800000 */
[----:B------:R0:W5:Y:S01]  /*2d030*/  LD.E R24, desc[UR6][R14.64+0x4] ;  /* 0x000004060e187980 */ /* 0x000162000c101900 */
[----:B--2---:R-:W-:-:S04]  /*2d040*/  LOP3.LUT R25, R25, 0x1, RZ, 0xfc, !PT ;  /* 0x0000000119197812 */ /* 0x004fc800078efcff */
[----:B------:R-:W-:-:S13]  /*2d050*/  ISETP.NE.AND P1, PT, R25, 0x3, PT ;  /* 0x000000031900780c */ /* 0x000fda0003f25270 */
[----:B01----:R-:W-:Y:S05]  /*2d060*/  @!P1 BRA `(.L_x_2197) ;  /* 0x0000000000049947 */ /* 0x003fea0003800000 */
[----:B------:R-:W-:Y:S01]  /*2d070*/  BPT.TRAP 0x1 ;  /* 0x000000040000795c */ /* 0x000fe20000300000 */
.L_x_2197:
[----:B------:R-:W-:Y:S05]  /*2d080*/  BSYNC B2 ;  /* 0x0000000000027941 */ /* 0x000fea0003800000 */
.L_x_2196:
[----:B------:R-:W-:Y:S04]  /*2d090*/  BSSY B2, `(.L_x_2198) ;  /* 0x000000a000027945 */ /* 0x000fe80003800000 */
[----:B------:R-:W-:Y:S05]  /*2d0a0*/  @P0 BRA `(.L_x_2199) ;  /* 0x0000000000200947 */ /* 0x000fea0003800000 */
[----:B------:R-:W-:Y:S02]  /*2d0b0*/  R2UR UR4, R4 ;  /* 0x00000000040472ca */ /* 0x000fe400000e0000 */
[----:B------:R-:W-:-:S13]  /*2d0c0*/  R2UR UR5, R5 ;  /* 0x00000000050572ca */ /* 0x000fda00000e0000 */
[----:B------:R-:W2:Y:S01]  /*2d0d0*/  LD.E.64 R20, desc[UR4][R20.64+0x18] ;  /* 0x0000180414147980 */ /* 0x000ea2000c101b00 */
[----:B-----5:R-:W-:Y:S02]  /*2d0e0*/  SHF.L.U32 R24, R24, 0x1f, RZ ;  /* 0x0000001f18187819 */ /* 0x020fe400000006ff */
[----:B--2---:R-:W-:-:S05]  /*2d0f0*/  MOV R14, R20 ;  /* 0x00000014000e7202 */ /* 0x004fca0000000f00 */
[----:B------:R-:W-:-:S04]  /*2d100*/  IMAD R11, R11, 0x8, R14 ;  /* 0x000000080b0b7824 */ /* 0x000fc800078e020e */
[----:B------:R-:W0:Y:S02]  /*2d110*/  SYNCS.PHASECHK.TRANS64.TRYWAIT P0, [R11+URZ], R24 ;  /* 0x000000180b0075a7 */ /* 0x000e24000800017f */
[----:B0-----:R-:W-:Y:S05]  /*2d120*/  @!P0 BRA `(.L_x_2200) ;  /* 0x0000011800188947 */ /* 0x001fea0003800000 */
.L_x_2199:
[----:B------:R-:W-:Y:S05]  /*2d130*/  BSYNC B2 ;  /* 0x0000000000027941 */ /* 0x000fea0003800000 */
.L_x_2198:
[----:B0----5:R-:W2:Y:S04]  /*2d140*/  LDL.64 R24, [R7] ;  /* 0x0000000007187983 */ /* 0x021ea80000100a00 */
[----:B------:R-:W3:Y:S01]  /*2d150*/  LDL.64 R20, [R7+0x28] ;  /* 0x0000280007147983 */ /* 0x000ee20000100a00 */
[C---:B------:R-:W-:Y:S02]  /*2d160*/  R2UR UR6, R4.reuse ;  /* 0x00000000040672ca */ /* 0x040fe400000e0000 */
[C---:B------:R-:W-:Y:S01]  /*2d170*/  R2UR UR7, R5.reuse ;  /* 0x00000000050772ca */ /* 0x040fe200000e0000 */
[----:B------:R-:W4:Y:S01]  /*2d180*/  LDL.64 R14, [R7+0x20] ;  /* 0x00002000070e7983 */ /* 0x000f220000100a00 */
[C---:B------:R-:W-:Y:S02]  /*2d190*/  R2UR UR4, R4.reuse ;  /* 0x00000000040472ca */ /* 0x040fe400000e0000 */
[----:B------:R-:W-:Y:S01]  /*2d1a0*/  R2UR UR5, R5 ;  /* 0x00000000050572ca */ /* 0x000fe200000e0000 */
[----:B------:R-:W4:Y:S08]  /*2d1b0*/  LDL.64 R56, [R7+0x8] ;  /* 0x0000080007387983 */ /* 0x000f300000100a00 */
[----:B--2---:R-:W2:Y:S04]  /*2d1c0*/  LD.E R25, desc[UR6][R24.64] ;  /* 0x0000000618197980 */ /* 0x004ea8000c101900 */
[----:B---3--:R-:W2:Y:S01]  /*2d1d0*/  LD.E.64 R58, desc[UR4][R20.64] ;  /* 0x00000004143a7980 */ /* 0x008ea2000c101b00 */
[----:B------:R-:W-:Y:S05]  /*2d1e0*/  WARPSYNC.ALL ;  /* 0x0000000000007948 */ /* 0x000fea0003800000 */
[----:B------:R-:W-:-:S02]  /*2d1f0*/  R2UR UR4, R4 ;  /* 0x00000000040472ca */ /* 0x000fc400000e0000 */
[C---:B------:R-:W-:Y:S02]  /*2d200*/  R2UR UR5, R5.reuse ;  /* 0x00000000050572ca */ /* 0x040fe400000e0000 */
[----:B------:R-:W-:Y:S02]  /*2d210*/  R2UR UR6, R4 ;  /* 0x00000000040672ca */ /* 0x000fe400000e0000 */
[----:B------:R-:W-:-:S09]  /*2d220*/  R2UR UR7, R5 ;  /* 0x00000000050772ca */ /* 0x000fd200000e0000 */
[----:B----4-:R0:W-:Y:S04]  /*2d230*/  ST.E desc[UR4][R56.64], RZ ;  /* 0x000000ff38007985 */ /* 0x0101e8000c101904 */
[----:B------:R-:W3:Y:S01]  /*2d240*/  LD.E.64 R20, desc[UR6][R14.64] ;  /* 0x000000060e147980 */ /* 0x000ee2000c101b00 */
[----:B--2---:R-:W-:Y:S01]  /*2d250*/  IMAD R58, R25, 0x200, R58 ;  /* 0x00000200193a7824 */ /* 0x004fe200078e023a */
[----:B------:R-:W-:Y:S01]  /*2d260*/  R2UR UR7, R59 ;  /* 0x000000003b0772ca */ /* 0x000fe200000e0000 */
[----:B------:R-:W-:Y:S01]  /*2d270*/  WARPGROUP.ARRIVE ;  /* 0x00000000000079c5 */ /* 0x000fe20000000000 */
[----:B------:R-:W-:Y:S01]  /*2d280*/  R2UR UR8, R4 ;  /* 0x00000000040872ca */ /* 0x000fe200000e0000 */
[----:B------:R-:W-:Y:S01]  /*2d290*/  IMAD.MOV.U32 R11, RZ, RZ, 0x1 ;  /* 0x00000001ff0b7424 */ /* 0x000fe200078e00ff */
[----:B------:R-:W-:-:S02]  /*2d2a0*/  R2UR UR6, R58 ;  /* 0x000000003a0672ca */ /* 0x000fc400000e0000 */
[C---:B------:R-:W-:Y:S02]  /*2d2b0*/  R2UR UR9, R5.reuse ;  /* 0x00000000050972ca */ /* 0x040fe400000e0000 */
[----:B------:R-:W-:Y:S02]  /*2d2c0*/  R2UR UR10, R4 ;  /* 0x00000000040a72ca */ /* 0x000fe400000e0000 */
[----:B------:R-:W-:Y:S02]  /*2d2d0*/  R2UR UR11, R5 ;  /* 0x00000000050b72ca */ /* 0x000fe400000e0000 */
[----:B---3--:R-:W-:Y:S02]  /*2d2e0*/  R2UR UR4, R20 ;  /* 0x00000000140472ca */ /* 0x008fe400000e0000 */
[----:B------:R-:W-:-:S13]  /*2d2f0*/  R2UR UR5, R21 ;  /* 0x00000000150572ca */ /* 0x000fda00000e0000 */
[----:B------:R-:W-:Y:S03]  /*2d300*/  HGMMA.64x64x16.F32 R24, gdesc[UR4], RZ, !UPT, gsb0 ;  /* 0x00e00000041879f0 */ /* 0x000fe6000c0008ff */
[----:B------:R-:W-:Y:S02]  /*2d310*/  WARPGROUP.DEPBAR.LE gsb0, 0x0 ;  /* 0x00008000000079c5 */ /* 0x000fe40000010000 */
[----:B------:R0:W-:Y:S04]  /*2d320*/  ST.E desc[UR8][R56.64], R11 ;  /* 0x0000000b38007985 */ /* 0x0001e8000c101908 */
[----:B------:R-:W2:Y:S01]  /*2d330*/  LD.E.64 R20, desc[UR10][R14.64] ;  /* 0x0000000a0e147980 */ /* 0x000ea2000c101b00 */
[----:B------:R-:W-:Y:S01]  /*2d340*/  VIADD R60, R58, 0x2 ;  /* 0x000000023a3c7836 */ /* 0x000fe20000000000 */
[----:B------:R-:W-:Y:S01]  /*2d350*/  WARPGROUP.ARRIVE ;  /* 0x00000000000079c5 */ /* 0x000fe20000000000 */
[----:B------:R-:W-:Y:S01]  /*2d360*/  IMAD.MOV.U32 R61, RZ, RZ, R59 ;  /* 0x000000ffff3d7224 */ /* 0x000fe200078e003b */
[----:B------:R-:W-:-:S02]  /*2d370*/  R2UR UR8, R4 ;  /* 0x00000000040872ca */ /* 0x000fc400000e0000 */
[----:B------:R-:W-:Y:S02]  /*2d380*/  R2UR UR6, R60 ;  /* 0x000000003c0672ca */ /* 0x000fe400000e0000 */
[----:B------:R-:W-:Y:S02]  /*2d390*/  R2UR UR7, R61 ;  /* 0x000000003d0772ca */ /* 0x000fe400000e0000 */
[C---:B------:R-:W-:Y:S02]  /*2d3a0*/  R2UR UR9, R5.reuse ;  /* 0x00000000050972ca */ /* 0x040fe400000e0000 */
[----:B------:R-:W-:Y:S02]  /*2d3b0*/  R2UR UR10, R4 ;  /* 0x00000000040a72ca */ /* 0x000fe400000e0000 */
[----:B------:R-:W-:Y:S01]  /*2d3c0*/  R2UR UR11, R5 ;  /* 0x00000000050b72ca */ /* 0x000fe200000e0000 */
[----:B--2---:R-:W-:Y:S01]  /*2d3d0*/  VIADD R20, R20, 0x2 ;  /* 0x0000000214147836 */ /* 0x004fe20000000000 */
[----:B------:R-:W-:-:S04]  /*2d3e0*/  R2UR UR5, R21 ;  /* 0x00000000150572ca */ /* 0x000fc800000e0000 */
[----:B------:R-:W-:-:S13]  /*2d3f0*/  R2UR UR4, R20 ;  /* 0x00000000140472ca */ /* 0x000fda00000e0000 */
[----:B------:R-:W-:Y:S03]  /*2d400*/  HGMMA.64x64x16.F32 R24, gdesc[UR4], R24, gsb0 ;  /* 0x00e00000041879f0 */ /* 0x000fe60008000818 */
        /* <DEDUP_REMOVED lines=20> */
[----:B------:R-:W-:Y:S01]  /*2d550*/  R2UR UR7, R59 ;  /* 0x000000003b0772ca */ /* 0x000fe200000e0000 */
[----:B------:R-:W-:Y:S01]  /*2d560*/  WARPGROUP.ARRIVE ;  /* 0x00000000000079c5 */ /* 0x000fe20000000000 */
[----:B------:R-:W-:-:S02]  /*2d570*/  R2UR UR8, R4 ;  /* 0x00000000040872ca */ /* 0x000fc400000e0000 */
        /* <DEDUP_REMOVED lines=8> */
[----:B------:R-:W2:Y:S01]  /*2d600*/  LDL.64 R20, [R7+0x40] ;  /* 0x0000400007147983 */ /* 0x000ea20000100a00 */
[----:B------:R-:W-:-:S02]  /*2d610*/  R2UR UR4, R4 ;  /* 0x00000000040472ca */ /* 0x000fc400000e0000 */
[----:B------:R-:W-:Y:S01]  /*2d620*/  R2UR UR5, R5 ;  /* 0x00000000050572ca */ /* 0x000fe200000e0000 */
[----:B------:R-:W3:-:S12]  /*2d630*/  LDL.64 R14, [R7] ;  /* 0x00000000070e7983 */ /* 0x000ed80000100a00 */
[----:B--2---:R-:W2:Y:S01]  /*2d640*/  LD.E R60, desc[UR4][R20.64] ;  /* 0x00000004143c7980 */ /* 0x004ea2000c101900 */
[C---:B------:R-:W-:Y:S02]  /*2d650*/  R2UR UR4, R4.reuse ;  /* 0x00000000040472ca */ /* 0x040fe400000e0000 */
[C---:B------:R-:W-:Y:S02]  /*2d660*/  R2UR UR5, R5.reuse ;  /* 0x00000000050572ca */ /* 0x040fe400000e0000 */
[----:B------:R-:W-:Y:S02]  /*2d670*/  R2UR UR6, R4 ;  /* 0x00000000040672ca */ /* 0x000fe400000e0000 */
[----:B------:R-:W-:Y:S01]  /*2d680*/  R2UR UR7, R5 ;  /* 0x00000000050772ca */ /* 0x000fe200000e0000 */
[----:B------:R-:W-:Y:S08]  /*2d690*/  BSSY B2, `(.L_x_2201) ;  /* 0x0000007000027945 */ /* 0x000ff00003800000 */
[----:B---3--:R0:W5:Y:S04]  /*2d6a0*/  LD.E R58, desc[UR4][R14.64] ;  /* 0x000000040e3a7980 */ /* 0x008168000c101900 */
[----:B------:R0:W5:Y:S01]  /*2d6b0*/  LD.E R59, desc[UR6][R14.64+0x4] ;  /* 0x000004060e3b7980 */ /* 0x000162000c101900 */
[----:B--2---:R-:W-:-:S04]  /*2d6c0*/  LOP3.LUT R60, R60, 0x1, RZ, 0xfc, !PT ;  /* 0x000000013c3c7812 */ /* 0x004fc800078efcff */
[----:B------:R-:W-:-:S13]  /*2d6d0*/  ISETP.NE.AND P0, PT, R60, 0x3, PT ;  /* 0x000000033c00780c */ /* 0x000fda0003f05270 */
[----:B0-----:R-:W-:Y:S05]  /*2d6e0*/  @!P0 BRA `(.L_x_2202) ;  /* 0x0000000000048947 */ /* 0x001fea0003800000 */
[----:B------:R-:W-:Y:S01]  /*2d6f0*/  BPT.TRAP 0x1 ;  /* 0x000000040000795c */ /* 0x000fe20000300000 */
.L_x_2202:
[----:B------:R-:W-:Y:S05]  /*2d700*/  BSYNC B2 ;  /* 0x0000000000027941 */ /* 0x000fea0003800000 */
.L_x_2201:
        /* <DEDUP_REMOVED lines=17> */
.L_x_2204:
[----:B------:R-:W-:Y:S05]  /*2d820*/  BSYNC B2 ;  /* 0x0000000000027941 */ /* 0x000fea0003800000 */
.L_x_2203:
        /* <DEDUP_REMOVED lines=10> */
.L_x_2206:
[----:B------:R-:W-:Y:S05]  /*2d8d0*/  BSYNC B2 ;  /* 0x0000000000027941 */ /* 0x000fea0003800000 */
.L_x_2205:
[----:B------:R-:W2:Y:S04]  /*2d8e0*/  LDL.64 R60, [R7] ;  /* 0x00000000073c7983 */ /* 0x000ea80000100a00 */
[----:B------:R-:W0:Y:S04]  /*2d8f0*/  LDL.64 R58, [R7+0x58] ;  /* 0x00005800073a7983 */ /* 0x000e280000100a00 */
[----:B------:R-:W3:Y:S04]  /*2d900*/  LDL.64 R14, [R7+0x48] ;  /* 0x00004800070e7983 */ /* 0x000ee80000100a00 */
[----:B------:R-:W4:Y:S01]  /*2d910*/  LDL.64 R20, [R7+0x50] ;  /* 0x0000500007147983 */ /* 0x000f220000100a00 */
[----:B------:R-:W-:-:S02]  /*2d920*/  R2UR UR6, R4 ;  /* 0x00000000040672ca */ /* 0x000fc400000e0000 */
[C---:B------:R-:W-:Y:S02]  /*2d930*/  R2UR UR7, R5.reuse ;  /* 0x00000000050772ca */ /* 0x040fe400000e0000 */
[----:B------:R-:W-:Y:S02]  /*2d940*/  R2UR UR4, R4 ;  /* 0x00000000040472ca */ /* 0x000fe400000e0000 */
[----:B------:R-:W-:-:S09]  /*2d950*/  R2UR UR5, R5 ;  /* 0x00000000050572ca */ /* 0x000fd200000e0000 */
[----:B--2---:R-:W2:Y:S04]  /*2d960*/  LD.E R61, desc[UR6][R60.64] ;  /* 0x000000063c3d7980 */ /* 0x004ea8000c101900 */
[----:B0----5:R-:W2:Y:S01]  /*2d970*/  LD.E.64 R56, desc[UR4][R58.64] ;  /* 0x000000043a387980 */ /* 0x021ea2000c101b00 */
[----:B------:R-:W-:Y:S05]  /*2d980*/  WARPSYNC.ALL ;  /* 0x0000000000007948 */ /* 0x000fea0003800000 */
[----:B------:R-:W-:-:S02]  /*2d990*/  R2UR UR6, R4 ;  /* 0x00000000040672ca */ /* 0x000fc400000e0000 */
[C---:B------:R-:W-:Y:S02]  /*2d9a0*/  R2UR UR7, R5.reuse ;  /* 0x00000000050772ca */ /* 0x040fe400000e0000 */
[----:B------:R-:W-:Y:S02]  /*2d9b0*/  R2UR UR4, R4 ;  /* 0x00000000040472ca */ /* 0x000fe400000e0000 */
[----:B------:R-:W-:-:S09]  /*2d9c0*/  R2UR UR5, R5 ;  /* 0x00000000050572ca */ /* 0x000fd200000e0000 */
[----:B---3--:R-:W3:Y:S04]  /*2d9d0*/  LD.E R64, desc[UR6][R14.64] ;  /* 0x000000060e407980 */ /* 0x008ee8000c101900 */
[----:B----4-:R-:W4:Y:S01]  /*2d9e0*/  LD.E.64 R62, desc[UR4][R20.64] ;  /* 0x00000004143e7980 */ /* 0x010f22000c101b00 */
[----:B------:R-:W-:Y:S01]  /*2d9f0*/  WARPGROUP.ARRIVE ;  /* 0x00000000000079c5 */ /* 0x000fe20000000000 */
[C---:B------:R-:W-:Y:S02]  /*2da00*/  R2UR UR8, R4.reuse ;  /* 0x00000000040872ca */ /* 0x040fe400000e0000 */
[----:B------:R-:W-:Y:S02]  /*2da10*/  R2UR UR9, R5 ;  /* 0x00000000050972ca */ /* 0x000fe400000e0000 */
[----:B------:R-:W-:-:S02]  /*2da20*/  R2UR UR10, R4 ;  /* 0x00000000040a72ca */ /* 0x000fc400000e0000 */
[----:B------:R-:W-:Y:S01]  /*2da30*/  R2UR UR11, R5 ;  /* 0x00000000050b72ca */ /* 0x000fe200000e0000 */
[----:B--2---:R-:W-:Y:S01]  /*2da40*/  IMAD R56, R61, 0x1000, R56 ;  /* 0x000010003d387824 */ /* 0x004fe200078e0238 */
[----:B------:R-:W-:-:S04]  /*2da50*/  R2UR UR7, R57 ;  /* 0x00000000390772ca */ /* 0x000fc800000e0000 */
[----:B------:R-:W-:Y:S02]  /*2da60*/  R2UR UR6, R56 ;  /* 0x00000000380672ca */ /* 0x000fe400000e0000 */
[----:B---3--:R-:W-:Y:S02]  /*2da70*/  ISETP.NE.U32.AND P0, PT, R64, RZ, PT ;  /* 0x000000ff4000720c */ /* 0x008fe40003f05070 */
[----:B----4-:R-:W-:Y:S02]  /*2da80*/  R2UR UR4, R62 ;  /* 0x000000003e0472ca */ /* 0x010fe400000e0000 */
[----:B------:R-:W-:-:S09]  /*2da90*/  R2UR UR5, R63 ;  /* 0x000000003f0572ca */ /* 0x000fd200000e0000 */
[----:B------:R-:W-:-:S05]  /*2daa0*/  VOTEU.ANY UP0, P0 ;  /* 0x00000000003f7886 */ /* 0x000fca0000000100 */
[----:B------:R-:W-:Y:S03]  /*2dab0*/  HGMMA.64x64x16.F32 R24, gdesc[UR4], R24, UP0, gsb0 ;  /* 0x00e00000041879f0 */ /* 0x000fe6000b800818 */
[----:B------:R-:W-:Y:S02]  /*2dac0*/  WARPGROUP.DEPBAR.LE gsb0, 0x0 ;  /* 0x00008000000079c5 */ /* 0x000fe40000010000 */
[----:B------:R-:W-:Y:S04]  /*2dad0*/  ST.E desc[UR8][R14.64], R11 ;  /* 0x0000000b0e007985 */ /* 0x000fe8000c101908 */
        /* <DEDUP_REMOVED lines=242> */
[----:B------:R-:W-:Y:S01]  /*2ea00*/  UMOV UR8, 0x1 ;  /* 0x0000000100087882 */ /* 0x000fe20000000000 */
[----:B------:R-:W-:Y:S01]  /*2ea10*/  IMAD.MOV.U32 R61, RZ, RZ, R57 ;  /* 0x000000ffff3d7224 */ /* 0x000fe200078e0039 */
[----:B------:R-:W0:Y:S01]  /*2ea20*/  S2R R62, SR_TID.X ;  /* 0x00000000003e7919 */ /* 0x000e220000002100 */
[----:B------:R-:W-:Y:S01]  /*2ea30*/  UISETP.NE.U32.AND UP0, UPT, UR8, URZ, UPT ;  /* 0x0000003f0800728c */ /* 0x000fe2000bf05070 */
[----:B------:R-:W-:Y:S01]  /*2ea40*/  WARPGROUP.ARRIVE ;  /* 0x00000000000079c5 */ /* 0x000fe20000000000 */
[----:B------:R-:W-:-:S02]  /*2ea50*/  R2UR UR10, R4 ;  /* 0x00000000040a72ca */ /* 0x000fc400000e0000 */
[----:B------:R-:W-:Y:S02]  /*2ea60*/  R2UR UR7, R61 ;  /* 0x000000003d0772ca */ /* 0x000fe400000e0000 */
[C---:B------:R-:W-:Y:S02]  /*2ea70*/  R2UR UR11, R5.reuse ;  /* 0x00000000050b72ca */ /* 0x040fe400000e0000 */
[----:B------:R-:W-:Y:S02]  /*2ea80*/  R2UR UR12, R4 ;  /* 0x00000000040c72ca */ /* 0x000fe400000e0000 */
[----:B------:R-:W-:Y:S02]  /*2ea90*/  R2UR UR13, R5 ;  /* 0x00000000050d72ca */ /* 0x000fe400000e0000 */
[----:B0-----:R-:W-:-:S06]  /*2eaa0*/  SHF.R.U32.HI R62, RZ, 0x7, R62 ;  /* 0x00000007ff3e7819 */ /* 0x001fcc000001163e */
[----:B------:R-:W0:Y:S02]  /*2eab0*/  SHFL.IDX PT, R62, R62, RZ, 0x1f ;  /* 0x00001fff3e3e7589 */ /* 0x000e2400000e0000 */
[----:B0-----:R-:W-:-:S04]  /*2eac0*/  ISETP.GT.AND P0, PT, R62, 0x7f, PT ;  /* 0x0000007f3e00780c */ /* 0x001fc80003f04270 */
[----:B------:R-:W-:-:S05]  /*2ead0*/  SEL R63, RZ, 0x2, !P0 ;  /* 0x00000002ff3f7807 */ /* 0x000fca0004000000 */
[----:B------:R-:W-:-:S05]  /*2eae0*/  IMAD.IADD R60, R63, 0x1, R64 ;  /* 0x000000013f3c7824 */ /* 0x000fca00078e0240 */
[----:B------:R-:W-:Y:S02]  /*2eaf0*/  R2UR UR6, R60 ;  /* 0x000000003c0672ca */ /* 0x000fe400000e0000 */
[----:B--2---:R-:W-:Y:S02]  /*2eb00*/  IADD3 R58, R63, 0x800, R58 ;  /* 0x000008003f3a7810 */ /* 0x004fe40007ffe03a */
[----:B------:R-:W-:Y:S02]  /*2eb10*/  R2UR UR5, R59 ;  /* 0x000000003b0572ca */ /* 0x000fe400000e0000 */
[----:B------:R-:W-:-:S13]  /*2eb20*/  R2UR UR4, R58 ;  /* 0x000000003a0472ca */ /* 0x000fda00000e0000 */
[----:B------:R-:W-:Y:S03]  /*2eb30*/  HGMMA.64x64x16.F32 R24, gdesc[UR4], R24, UP0, gsb0 ;  /* 0x00e00000041879f0 */ /* 0x000fe6000b800818 */
[----:B------:R-:W-:Y:S02]  /*2eb40*/  WARPGROUP.DEPBAR.LE gsb0, 0x0 ;  /* 0x00008000000079c5 */ /* 0x000fe40000010000 */
[----:B------:R0:W-:Y:S04]  /*2eb50*/  ST.E desc[UR10][R14.64], R11 ;  /* 0x0000000b0e007985 */ /* 0x0001e8000c10190a */
[----:B------:R-:W2:Y:S01]  /*2eb60*/  LD.E.64 R58, desc[UR12][R20.64] ;  /* 0x0000000c143a7980 */ /* 0x000ea2000c101b00 */
[----:B------:R-:W-:Y:S01]  /*2eb70*/  IMAD.MOV.U32 R67, RZ, RZ, 0x4 ;  /* 0x00000004ff437424 */ /* 0x000fe200078e00ff */
[----:B------:R-:W-:Y:S01]  /*2eb80*/  WARPGROUP.ARRIVE ;  /* 0x00000000000079c5 */ /* 0x000fe20000000000 */
[----:B------:R-:W-:Y:S01]  /*2eb90*/  IMAD.MOV.U32 R61, RZ, RZ, R57 ;  /* 0x000000ffff3d7224 */ /* 0x000fe200078e0039 */
[----:B------:R-:W-:-:S02]  /*2eba0*/  R2UR UR8, R4 ;  /* 0x00000000040872ca */ /* 0x000fc400000e0000 */
[----:B------:R-:W-:Y:S02]  /*2ebb0*/  SEL R65, R67, 0x2, P0 ;  /* 0x0000000243417807 */ /* 0x000fe40000000000 */
[----:B------:R-:W-:Y:S02]  /*2ebc0*/  R2UR UR7, R61 ;  /* 0x000000003d0772ca */ /* 0x000fe400000e0000 */
[C---:B------:R-:W-:Y:S01]  /*2ebd0*/  R2UR UR9, R5.reuse ;  /* 0x00000000050972ca */ /* 0x040fe200000e0000 */
[----:B------:R-:W-:Y:S01]  /*2ebe0*/  IMAD.IADD R60, R64, 0x1, R65 ;  /* 0x00000001403c7824 */ /* 0x000fe200078e0241 */
[----:B------:R-:W-:Y:S02]  /*2ebf0*/  R2UR UR10, R4 ;  /* 0x00000000040a72ca */ /* 0x000fe400000e0000 */
[----:B------:R-:W-:Y:S02]  /*2ec00*/  R2UR UR11, R5 ;  /* 0x00000000050b72ca */ /* 0x000fe400000e0000 */
[----:B------:R-:W-:-:S02]  /*2ec10*/  R2UR UR6, R60 ;  /* 0x000000003c0672ca */ /* 0x000fc400000e0000 */
[----:B--2---:R-:W-:Y:S02]  /*2ec20*/  IADD3 R58, R65, 0x800, R58 ;  /* 0x00000800413a7810 */ /* 0x004fe40007ffe03a */
[----:B------:R-:W-:Y:S02]  /*2ec30*/  R2UR UR5, R59 ;  /* 0x000000003b0572ca */ /* 0x000fe400000e0000 */
[----:B------:R-:W-:-:S13]  /*2ec40*/  R2UR UR4, R58 ;  /* 0x000000003a0472ca */ /* 0x000fda00000e0000 */
[----:B------:R-:W-:Y:S03]  /*2ec50*/  HGMMA.64x64x16.F32 R24, gdesc[UR4], R24, gsb0 ;  /* 0x00e00000041879f0 */ /* 0x000fe60008000818 */
[----:B------:R-:W-:Y:S02]  /*2ec60*/  WARPGROUP.DEPBAR.LE gsb0, 0x0 ;  /* 0x00008000000079c5 */ /* 0x000fe40000010000 */
[----:B------:R0:W-:Y:S04]  /*2ec70*/  ST.E desc[UR8][R14.64], R11 ;  /* 0x0000000b0e007985 */ /* 0x0001e8000c101908 */
[----:B------:R-:W2:Y:S01]  /*2ec80*/  LD.E.64 R58, desc[UR10][R20.64] ;  /* 0x0000000a143a7980 */ /* 0x000ea2000c101b00 */
[----:B------:R-:W-:Y:S01]  /*2ec90*/  SEL R67, R67, 0x6, !P0 ;  /* 0x0000000643437807 */ /* 0x000fe20004000000 */
[----:B------:R-:W-:Y:S01]  /*2eca0*/  IMAD.MOV.U32 R61, RZ, RZ, R57 ;  /* 0x000000ffff3d7224 */ /* 0x000fe200078e0039 */
[----:B------:R-:W-:Y:S01]  /*2ecb0*/  WARPGROUP.ARRIVE ;  /* 0x00000000000079c5 */ /* 0x000fe20000000000 */
[----:B------:R-:W-:-:S02]  /*2ecc0*/  R2UR UR8, R4 ;  /* 0x00000000040872ca */ /* 0x000fc400000e0000 */
[----:B------:R-:W-:Y:S01]  /*2ecd0*/  IMAD.IADD R60, R64, 0x1, R67 ;  /* 0x00000001403c7824 */ /* 0x000fe200078e0243 */
[----:B------:R-:W-:Y:S02]  /*2ece0*/  R2UR UR7, R61 ;  /* 0x000000003d0772ca */ /* 0x000fe400000e0000 */
[C---:B------:R-:W-:Y:S02]  /*2ecf0*/  R2UR UR9, R5.reuse ;  /* 0x00000000050972ca */ /* 0x040fe400000e0000 */
[----:B------:R-:W-:Y:S02]  /*2ed00*/  R2UR UR6, R60 ;  /* 0x000000003c0672ca */ /* 0x000fe400000e0000 */
[----:B------:R-:W-:Y:S02]  /*2ed10*/  R2UR UR10, R4 ;  /* 0x00000000040a72ca */ /* 0x000fe400000e0000 */
[----:B------:R-:W-:Y:S02]  /*2ed20*/  R2UR UR11, R5 ;  /* 0x00000000050b72ca */ /* 0x000fe400000e0000 */
[----:B--2---:R-:W-:-:S02]  /*2ed30*/  IADD3 R58, R67, 0x800, R58 ;  /* 0x00000800433a7810 */ /* 0x004fc40007ffe03a */
[----:B------:R-:W-:Y:S02]  /*2ed40*/  R2UR UR5, R59 ;  /* 0x000000003b0572ca */ /* 0x000fe400000e0000 */
[----:B------:R-:W-:-:S13]  /*2ed50*/  R2UR UR4, R58 ;  /* 0x000000003a0472ca */ /* 0x000fda00000e0000 */
[----:B------:R-:W-:Y:S03]  /*2ed60*/  HGMMA.64x64x16.F32 R24, gdesc[UR4], R24, gsb0 ;  /* 0x00e00000041879f0 */ /* 0x000fe60008000818 */
[----:B------:R-:W-:Y:S02]  /*2ed70*/  WARPGROUP.DEPBAR.LE gsb0, 0x0 ;  /* 0x00008000000079c5 */ /* 0x000fe40000010000 */
[----:B------:R0:W-:Y:S04]  /*2ed80*/  ST.E desc[UR8][R14.64], R11 ;  /* 0x0000000b0e007985 */ /* 0x0001e8000c101908 */
[----:B------:R-:W2:Y:S01]  /*2ed90*/  LD.E.64 R68, desc[UR10][R20.64] ;  /* 0x0000000a14447980 */ /* 0x000ea2000c101b00 */
[----:B------:R-:W-:Y:S01]  /*2eda0*/  IMAD.MOV.U32 R58, RZ, RZ, 0x28 ;  /* 0x00000028ff3a7424 */ /* 0x000fe200078e00ff */
[----:B------:R-:W-:Y:S01]  /*2edb0*/  WARPGROUP.ARRIVE ;  /* 0x00000000000079c5 */ /* 0x000fe20000000000 */
[----:B------:R-:W-:Y:S01]  /*2edc0*/  IMAD.MOV.U32 R59, RZ, RZ, 0xa00 ;  /* 0x00000a00ff3b7424 */ /* 0x000fe200078e00ff */
[----:B------:R-:W-:Y:S01]  /*2edd0*/  R2UR UR8, R4 ;  /* 0x00000000040872ca */ /* 0x000fe200000e0000 */
[----:B------:R-:W-:Y:S01]  /*2ede0*/  IMAD.MOV.U32 R61, RZ, RZ, R57 ;  /* 0x000000ffff3d7224 */ /* 0x000fe200078e0039 */
[----:B------:R-:W-:-:S02]  /*2edf0*/  SEL R58, R58, 0x26, P0 ;  /* 0x000000263a3a7807 */ /* 0x000fc40000000000 */
[----:B------:R-:W-:Y:S02]  /*2ee00*/  SEL R59, R59, 0x980, P0 ;  /* 0x000009803b3b7807 */ /* 0x000fe40000000000 */
[----:B------:R-:W-:Y:S02]  /*2ee10*/  R2UR UR7, R61 ;  /* 0x000000003d0772ca */ /* 0x000fe400000e0000 */
[C---:B------:R-:W-:Y:S01]  /*2ee20*/  R2UR UR9, R5.reuse ;  /* 0x00000000050972ca */ /* 0x040fe200000e0000 */
[----:B------:R-:W-:Y:S01]  /*2ee30*/  IMAD.IADD R58, R58, 0x1, R59 ;  /* 0x000000013a3a7824 */ /* 0x000fe200078e023b */
[----:B------:R-:W-:Y:S02]  /*2ee40*/  R2UR UR10, R4 ;  /* 0x00000000040a72ca */ /* 0x000fe400000e0000 */
[----:B------:R-:W-:Y:S02]  /*2ee50*/  R2UR UR11, R5 ;  /* 0x00000000050b72ca */ /* 0x000fe400000e0000 */
[----:B------:R-:W-:-:S05]  /*2ee60*/  LOP3.LUT R59, R58, 0xa06, RZ, 0xc0, !PT ;  /* 0x00000a063a3b7812 */ /* 0x000fca00078ec0ff */
[----:B------:R-:W-:-:S05]  /*2ee70*/  IMAD.IADD R60, R56, 0x1, R59 ;  /* 0x00000001383c7824 */ /* 0x000fca00078e023b */
[----:B------:R-:W-:Y:S01]  /*2ee80*/  R2UR UR6, R60 ;  /* 0x000000003c0672ca */ /* 0x000fe200000e0000 */
[----:B--2---:R-:W-:Y:S02]  /*2ee90*/  IMAD.IADD R58, R59, 0x1, R68 ;  /* 0x000000013b3a7824 */ /* 0x004fe400078e0244 */
[----:B------:R-:W-:-:S03]  /*2eea0*/  IMAD.MOV.U32 R59, RZ, RZ, R69 ;  /* 0x000000ffff3b7224 */ /* 0x000fc600078e0045 */
[----:B------:R-:W-:Y:S02]  /*2eeb0*/  R2UR UR4, R58 ;  /* 0x000000003a0472ca */ /* 0x000fe400000e0000 */
        /* <DEDUP_REMOVED lines=8> */
[----:B------:R-:W-:Y:S01]  /*2ef40*/  R2UR UR8, R4 ;  /* 0x00000000040872ca */ /* 0x000fe200000e0000 */
[----:B------:R-:W-:Y:S01]  /*2ef50*/  IMAD.IADD R60, R63, 0x1, R62 ;  /* 0x000000013f3c7824 */ /* 0x000fe200078e023e */
[----:B------:R-:W-:-:S02]  /*2ef60*/  R2UR UR9, R5 ;  /* 0x00000000050972ca */ /* 0x000fc400000e0000 */
[----:B------:R-:W-:Y:S02]  /*2ef70*/  R2UR UR7, R61 ;  /* 0x000000003d0772ca */ /* 0x000fe400000e0000 */
[----:B------:R-:W-:Y:S02]  /*2ef80*/  R2UR UR6, R60 ;  /* 0x000000003c0672ca */ /* 0x000fe400000e0000 */
[----:B------:R-:W-:Y:S02]  /*2ef90*/  R2UR UR10, R4 ;  /* 0x00000000040a72ca */ /* 0x000fe400000e0000 */
[----:B------:R-:W-:Y:S02]  /*2efa0*/  R2UR UR11, R5 ;  /* 0x00000000050b72ca */ /* 0x000fe400000e0000 */
[----:B--2---:R-:W-:Y:S02]  /*2efb0*/  IADD3 R58, R63, 0xa00, R58 ;  /* 0x00000a003f3a7810 */ /* 0x004fe40007ffe03a */
[----:B------:R-:W-:-:S02]  /*2efc0*/  R2UR UR5, R59 ;  /* 0x000000003b0572ca */ /* 0x000fc400000e0000 */
[----:B------:R-:W-:-:S13]  /*2efd0*/  R2UR UR4, R58 ;  /* 0x000000003a0472ca */ /* 0x000fda00000e0000 */
[----:B------:R-:W-:Y:S03]  /*2efe0*/  HGMMA.64x64x16.F32 R24, gdesc[UR4], R24, gsb0 ;  /* 0x00e00000041879f0 */ /* 0x000fe60008000818 */
[----:B------:R-:W-:Y:S02]  /*2eff0*/  WARPGROUP.DEPBAR.LE gsb0, 0x0 ;  /* 0x00008000000079c5 */ /* 0x000fe40000010000 */
[----:B------:R0:W-:Y:S04]  /*2f000*/  ST.E desc[UR8][R14.64], R11 ;  /* 0x0000000b0e007985 */ /* 0x0001e8000c101908 */
[----:B------:R-:W2:Y:S01]  /*2f010*/  LD.E.64 R58, desc[UR10][R20.64] ;  /* 0x0000000a143a7980 */ /* 0x000ea2000c101b00 */
[----:B------:R-:W-:Y:S01]  /*2f020*/  IMAD.IADD R60, R65, 0x1, R62 ;  /* 0x00000001413c7824 */ /* 0x000fe200078e023e */
[----:B------:R-:W-:Y:S01]  /*2f030*/  WARPGROUP.ARRIVE ;  /* 0x00000000000079c5 */ /* 0x000fe20000000000 */
[----:B------:R-:W-:Y:S01]  /*2f040*/  IMAD.MOV.U32 R61, RZ, RZ, R57 ;  /* 0x000000ffff3d7224 */ /* 0x000fe200078e0039 */
[----:B------:R-:W-:-:S02]  /*2f050*/  R2UR UR8, R4 ;  /* 0x00000000040872ca */ /* 0x000fc400000e0000 */
[----:B------:R-:W-:Y:S02]  /*2f060*/  R2UR UR6, R60 ;  /* 0x000000003c0672ca */ /* 0x000fe400000e0000 */
[----:B------:R-:W-:Y:S02]  /*2f070*/  R2UR UR7, R61 ;  /* 0x000000003d0772ca */ /* 0x000fe400000e0000 */
[C---:B------:R-:W-:Y:S02]  /*2f080*/  R2UR UR9, R5.reuse ;  /* 0x00000000050972ca */ /* 0x040fe400000e0000 */
        /* <DEDUP_REMOVED lines=172> */
[----:B------:R-:W-:-:S02]  /*2fb50*/  R2UR UR8, R4 ;  /* 0x00000000040872ca */ /* 0x000fc400000e0000 */
[----:B------:R-:W-:Y:S02]  /*2fb60*/  SEL R58, R58, 0x3e, P0 ;  /* 0x0000003e3a3a7807 */ /* 0x000fe40000000000 */
[----:B------:R-:W-:Y:S02]  /*2fb70*/  SEL R59, R59, 0xf80, P0 ;  /* 0x00000f803b3b7807 */ /* 0x000fe40000000000 */
[----:B------:R-:W-:-:S03]  /*2fb80*/  R2UR UR9, R5 ;  /* 0x00000000050972ca */ /* 0x000fc600000e0000 */
[----:B------:R-:W-:-:S05]  /*2fb90*/  IMAD.IADD R58, R58, 0x1, R59 ;  /* 0x000000013a3a7824 */ /* 0x000fca00078e023b */
[----:B------:R-:W-:-:S05]  /*2fba0*/  LOP3.LUT R59, R58, 0x1e06, RZ, 0xc0, !PT ;  /* 0x00001e063a3b7812 */ /* 0x000fca00078ec0ff */
[----:B------:R-:W-:-:S05]  /*2fbb0*/  IMAD.IADD R58, R56, 0x1, R59 ;  /* 0x00000001383a7824 */ /* 0x000fca00078e023b */
[----:B------:R-:W-:Y:S01]  /*2fbc0*/  R2UR UR6, R58 ;  /* 0x000000003a0672ca */ /* 0x000fe200000e0000 */
[----:B--2---:R-:W-:Y:S02]  /*2fbd0*/  IMAD.IADD R56, R59, 0x1, R20 ;  /* 0x000000013b387824 */ /* 0x004fe400078e0214 */
[----:B------:R-:W-:Y:S02]  /*2fbe0*/  IMAD.MOV.U32 R59, RZ, RZ, R57 ;  /* 0x000000ffff3b7224 */ /* 0x000fe400078e0039 */
[----:B------:R-:W-:Y:S01]  /*2fbf0*/  IMAD.MOV.U32 R57, RZ, RZ, R21 ;  /* 0x000000ffff397224 */ /* 0x000fe200078e0015 */
[----:B------:R-:W-:Y:S02]  /*2fc00*/  R2UR UR4, R56 ;  /* 0x00000000380472ca */ /* 0x000fe400000e0000 */
[----:B------:R-:W-:Y:S02]  /*2fc10*/  R2UR UR7, R59 ;  /* 0x000000003b0772ca */ /* 0x000fe400000e0000 */
        /* <DEDUP_REMOVED lines=9> */
[----:B------:R-:W-:Y:S02]  /*2fcb0*/  R2UR UR4, R4 ;  /* 0x00000000040472ca */ /* 0x000fe400000e0000 */
[----:B------:R-:W-:Y:S01]  /*2fcc0*/  R2UR UR5, R5 ;  /* 0x00000000050572ca */ /* 0x000fe200000e0000 */
[----:B------:R-:W-:-:S12]  /*2fcd0*/  BSSY B2, `(.L_x_2208) ;  /* 0x0000006000027945 */ /* 0x000fd80003800000 */
[----:B---3--:R0:W5:Y:S01]  /*2fce0*/  LD.E R20, desc[UR4][R20.64] ;  /* 0x0000000414147980 */ /* 0x008162000c101900 */
[----:B--2---:R-:W-:-:S04]  /*2fcf0*/  LOP3.LUT R58, R58, 0x1, RZ, 0xfc, !PT ;  /* 0x000000013a3a7812 */ /* 0x004fc800078efcff */
[----:B------:R-:W-:-:S13]  /*2fd00*/  ISETP.NE.AND P0, PT, R58, 0x3, PT ;  /* 0x000000033a00780c */ /* 0x000fda0003f05270 */
[----:B0-----:R-:W-:Y:S05]  /*2fd10*/  @!P0 BRA `(.L_x_2209) ;  /* 0x0000000000048947 */ /* 0x001fea0003800000 */
[----:B------:R-:W-:Y:S01]  /*2fd20*/  BPT.TRAP 0x1 ;  /* 0x000000040000795c */ /* 0x000fe20000300000 */
.L_x_2209:
[----:B------:R-:W-:Y:S05]  /*2fd30*/  BSYNC B2 ;  /* 0x0000000000027941 */ /* 0x000fea0003800000 */
.L_x_2208:
[C---:B------:R-:W-:Y:S02]  /*2fd40*/  R2UR UR6, R4.reuse ;  /* 0x00000000040672ca */ /* 0x040fe400000e0000 */
[C---:B------:R-:W-:Y:S02]  /*2fd50*/  R2UR UR7, R5.reuse ;  /* 0x00000000050772ca */ /* 0x040fe400000e0000 */
[----:B------:R-:W-:Y:S02]  /*2fd60*/  R2UR UR4, R4 ;  /* 0x00000000040472ca */ /* 0x000fe400000e0000 */
[----:B------:R-:W-:-:S09]  /*2fd70*/  R2UR UR5, R5 ;  /* 0x00000000050572ca */ /* 0x000fd200000e0000 */
[----:B------:R-:W2:Y:S04]  /*2fd80*/  LD.E.64 R14, desc[UR6][R56.64+0x20] ;  /* 0x00002006380e7980 */ /* 0x000ea8000c101b00 */
[----:B------:R-:W3:Y:S01]  /*2fd90*/  LD.E R11, desc[UR4][R56.64+0xc] ;  /* 0x00000c04380b7980 */ /* 0x000ee2000c101900 */
[----:B--2---:R-:W-:-:S05]  /*2fda0*/  MOV R15, R14 ;  /* 0x0000000e000f7202 */ /* 0x004fca0000000f00 */
[----:B-----5:R-:W-:-:S05]  /*2fdb0*/  IMAD R20, R20, 0x8, R15 ;  /* 0x0000000814147824 */ /* 0x020fca00078e020f */
[----:B---3--:R-:W-:-:S04]  /*2fdc0*/  PRMT R11, R11, 0x654, R20 ;  /* 0x000006540b0b7816 */ /* 0x008fc80000000014 */
[----:B------:R0:W-:Y:S01]  /*2fdd0*/  SYNCS.ARRIVE.TRANS64.RED.A1T0 RZ, [R11+URZ], RZ ;  /* 0x000000ff0bff79a7 */ /* 0x0001e2000810043f */
[----:B------:R-:W2:Y:S04]  /*2fde0*/  LDL.64 R14, [R7+0x68] ;  /* 0x00006800070e7983 */ /* 0x000ea80000100a00 */
[----:B------:R-:W3:Y:S04]  /*2fdf0*/  LD.E R21, desc[UR4][R8.64] ;  /* 0x0000000408157980 */ /* 0x000ee8000c101900 */
[----:B0-----:R-:W4:Y:S04]  /*2fe00*/  LD.E R11, desc[UR4][R8.64+0x24] ;  /* 0x00002404080b7980 */ /* 0x001f28000c101900 */
[----:B------:R-:W3:Y:S04]  /*2fe10*/  LD.E R58, desc[UR4][R12.64] ;  /* 0x000000040c3a7980 */ /* 0x000ee8000c101900 */
[----:B--2---:R-:W2:Y:S01]  /*2fe20*/  LD.E.64 R14, desc[UR4][R14.64] ;  /* 0x000000040e0e7980 */ /* 0x004ea2000c101b00 */
[----:B----4-:R-:W-:-:S13]  /*2fe30*/  ISETP.NE.AND P0, PT, R11, 0x1, PT ;  /* 0x000000010b00780c */ /* 0x010fda0003f05270 */
[C---:B------:R-:W-:Y:S02]  /*2fe40*/  @P0 R2UR UR6, R4.reuse ;  /* 0x00000000040602ca */ /* 0x040fe400000e0000 */
[C---:B------:R-:W-:Y:S02]  /*2fe50*/  @P0 R2UR UR7, R5.reuse ;  /* 0x00000000050702ca */ /* 0x040fe400000e0000 */
[C---:B------:R-:W-:Y:S02]  /*2fe60*/  R2UR UR14, R4.reuse ;  /* 0x00000000040e72ca */ /* 0x040fe400000e0000 */
[----:B------:R-:W-:Y:S02]  /*2fe70*/  R2UR UR15, R5 ;  /* 0x00000000050f72ca */ /* 0x000fe400000e0000 */
[----:B------:R-:W-:-:S07]  /*2fe80*/  R2UR UR10, R4 ;  /* 0x00000000040a72ca */ /* 0x000fce00000e0000 */
[----:B------:R-:W4:Y:S01]  /*2fe90*/  @P0 LD.E R59, desc[UR6][R8.64+0x2c] ;  /* 0x00002c06083b0980 */ /* 0x000f22000c101900 */
[C---:B------:R-:W-:Y:S02]  /*2fea0*/  R2UR UR6, R4.reuse ;  /* 0x00000000040672ca */ /* 0x040fe400000e0000 */
[C---:B------:R-:W-:Y:S01]  /*2feb0*/  R2UR UR7, R5.reuse ;  /* 0x00000000050772ca */ /* 0x040fe200000e0000 */
[----:B------:R-:W4:Y:S01]  /*2fec0*/  LD.E R12, desc[UR14][R8.64+0x18] ;  /* 0x0000180e080c7980 */ /* 0x000f22000c101900 */
[C---:B------:R-:W-:Y:S02]  /*2fed0*/  R2UR UR11, R5.reuse ;  /* 0x00000000050b72ca */ /* 0x040fe400000e0000 */
[C---:B------:R-:W-:Y:S02]  /*2fee0*/  R2UR UR8, R4.reuse ;  /* 0x00000000040872ca */ /* 0x040fe400000e0000 */
[----:B------:R-:W-:Y:S02]  /*2fef0*/  R2UR UR9, R5 ;  /* 0x00000000050972ca */ /* 0x000fe400000e0000 */
[----:B------:R-:W-:-:S02]  /*2ff00*/  R2UR UR12, R4 ;  /* 0x00000000040c72ca */ /* 0x000fc400000e0000 */
[----:B------:R-:W-:-:S03]  /*2ff10*/  R2UR UR13, R5 ;  /* 0x00000000050d72ca */ /* 0x000fc600000e0000 */
[----:B------:R-:W4:Y:S04]  /*2ff20*/  LD.E R56, desc[UR6][R8.64+0x4] ;  /* 0x0000040608387980 */ /* 0x000f28000c101900 */
[----:B------:R-:W4:Y:S04]  /*2ff30*/  LD.E R61, desc[UR10][R8.64+0xc] ;  /* 0x00000c0a083d7980 */ /* 0x000f28000c101900 */
[----:B------:R-:W4:Y:S04]  /*2ff40*/  LD.E R62, desc[UR8][R8.64+0x10] ;  /* 0x00001008083e7980 */ /* 0x000f28000c101900 */
[----:B------:R-:W4:Y:S04]  /*2ff50*/  LD.E R63, desc[UR12][R8.64+0x14] ;  /* 0x0000140c083f7980 */ /* 0x000f28000c101900 */
[----:B--2---:R3:W2:Y:S01]  /*2ff60*/  LD.E R20, desc[UR4][R14.64] ;  /* 0x000000040e147980 */ /* 0x0046a2000c101900 */
[----:B------:R-:W-:-:S02]  /*2ff70*/  @P0 R2UR UR4, R4 ;  /* 0x00000000040402ca */ /* 0x000fc400000e0000 */
[----:B------:R-:W-:-:S13]  /*2ff80*/  @P0 R2UR UR5, R5 ;  /* 0x00000000050502ca */ /* 0x000fda00000e0000 */
[----:B------:R-:W2:Y:S01]  /*2ff90*/  @P0 LD.E R60, desc[UR4][R8.64+0x28] ;  /* 0x00002804083c0980 */ /* 0x000ea2000c101900 */
[----:B------:R-:W-:Y:S02]  /*2ffa0*/  R2UR UR4, R4 ;  /* 0x00000000040472ca */ /* 0x000fe400000e0000 */
[----:B------:R-:W-:-:S13]  /*2ffb0*/  R2UR UR5, R5 ;  /* 0x00000000050572ca */ /* 0x000fda00000e0000 */
[----:B------:R-:W2:Y:S01]  /*2ffc0*/  LD.E R57, desc[UR4][R8.64+0x8] ;  /* 0x0000080408397980 */ /* 0x000ea2000c101900 */
[----:B---3--:R-:W-:-:S04]  /*2ffd0*/  SHF.R.S32.HI R14, RZ, 0x1f, R21 ;  /* 0x0000001fff0e7819 */ /* 0x008fc80000011415 */
[----:B------:R-:W-:Y:S02]  /*2ffe0*/  LEA.HI R15, R14, R21, RZ, 0x7 ;  /* 0x000000150e0f7211 */ /* 0x000fe400078f38ff */
[----:B----4-:R-:W-:Y:S01]  /*2fff0*/  ISETP.GE.AND P1, PT, R12, 0x1, PT ;  /* 0x000000010c00780c */ /* 0x010fe20003f26270 */
[----:B------:R-:W-:Y:S01]  /*30000*/  BSSY B2, `(.L_x_2210) ;  /* 0x0000087000027945 */ /* 0x000fe20003800000 */
[----:B--2---:R-:W-:-:S04]  /*30010*/  FMUL.FTZ R24, R24, R20 ;  /* 0x0000001418187220 */ /* 0x004fc80000410000 */
[----:B------:R0:W1:Y:S01]  /*30020*/  MUFU.TANH R64, R24 ;  /* 0x0000001800407308 */ /* 0x0000620000002400 */
[----:B------:R-:W-:Y:S01]  /*30030*/  FMUL.FTZ R25, R25, R20 ;  /* 0x0000001419197220 */ /* 0x000fe20000410000 */
[----:B0-----:R-:W-:-:S05]  /*30040*/  LOP3.LUT R24, R15, 0xffffff80, RZ, 0xc0, !PT ;  /* 0xffffff800f187812 */ /* 0x001fca00078ec0ff */
[----:B------:R-:W-:Y:S01]  /*30050*/  IMAD.IADD R24, R21, 0x1, -R24 ;  /* 0x0000000115187824 */ /* 0x000fe200078e0a18 */
[----:B------:R0:W2:Y:S01]  /*30060*/  MUFU.TANH R65, R25 ;  /* 0x0000001900417308 */ /* 0x0000a20000002400 */
[----:B------:R-:W-:-:S03]  /*30070*/  FMUL.FTZ R28, R28, R20 ;  /* 0x000000141c1c7220 */ /* 0x000fc60000410000 */
[----:B------:R-:W-:Y:S01]  /*30080*/  SHF.R.S32.HI R15, RZ, 0x1f, R24 ;  /* 0x0000001fff0f7819 */ /* 0x000fe20000011418 */
[----:B------:R-:W-:Y:S01]  /*30090*/  FMUL.FTZ R13, R27, R20 ;  /* 0x000000141b0d7220 */ /* 0x000fe20000410000 */
[----:B0-----:R-:W-:Y:S02]  /*300a0*/  LEA.HI R25, R14, R21, RZ, 0x2 ;  /* 0x000000150e197211 */ /* 0x001fe400078f10ff */
[----:B------:R0:W3:Y:S01]  /*300b0*/  MUFU.TANH R27, R28 ;  /* 0x0000001c001b7308 */ /* 0x0000e20000002400 */
[----:B------:R-:W-:Y:S01]  /*300c0*/  LEA.HI R14, R15, R24, RZ, 0x2 ;  /* 0x000000180f0e7211 */ /* 0x000fe200078f10ff */
[----:B------:R-:W-:-:S03]  /*300d0*/  FMUL.FTZ R11, R26, R20 ;  /* 0x000000141a0b7220 */ /* 0x000fc60000410000 */
[--C-:B------:R-:W-:Y:S02]  /*300e0*/  SHF.R.S32.HI R26, RZ, 0x1f, R14.reuse ;  /* 0x0000001fff1a7819 */ /* 0x100fe4000001140e */
[----:B0-----:R-:W-:Y:S02]  /*300f0*/  LOP3.LUT R28, R25, 0xfffffffc, RZ, 0xc0, !PT ;  /* 0xfffffffc191c7812 */ /* 0x001fe400078ec0ff */
[----:B------:R-:W-:Y:S02]  /*30100*/  SHF.R.S32.HI R25, RZ, 0x2, R14 ;  /* 0x00000002ff197819 */ /* 0x000fe4000001140e */
[----:B------:R-:W-:Y:S01]  /*30110*/  LEA.HI R15, R15, R24, RZ, 0x5 ;  /* 0x000000180f0f7211 */ /* 0x000fe200078f28ff */
[----:B------:R-:W-:Y:S01]  /*30120*/  IMAD.IADD R28, R21, 0x1, -R28 ;  /* 0x00000001151c7824 */ /* 0x000fe200078e0a1c */
[----:B------:R-:W-:Y:S02]  /*30130*/  LEA.HI R26, R26, R25, RZ, 0x3 ;  /* 0x000000191a1a7211 */ /* 0x000fe400078f18ff */
[----:B------:R-:W-:-:S02]  /*30140*/  SHF.R.S32.HI R15, RZ, 0x5, R15 ;  /* 0x00000005ff0f7819 */ /* 0x000fc4000001140f */
[----:B------:R-:W-:Y:S02]  /*30150*/  LEA.HI R21, R28, R28, RZ, 0x1 ;  /* 0x0000001c1c157211 */ /* 0x000fe400078f08ff */
[----:B------:R-:W-:Y:S01]  /*30160*/  LOP3.LUT R26, R26, 0xfffffff8, RZ, 0xc0, !PT ;  /* 0xfffffff81a1a7812 */ /* 0x000fe200078ec0ff */
[----:B------:R-:W-:Y:S01]  /*30170*/  IMAD R15, R58, 0x4, R15 ;  /* 0x000000043a0f7824 */ /* 0x000fe200078e020f */
[----:B------:R-:W-:Y:S01]  /*30180*/  LOP3.LUT R21, R21, 0x1ffffffe, RZ, 0xc0, !PT ;  /* 0x1ffffffe15157812 */ /* 0x000fe200078ec0ff */
[-C--:B------:R-:W-:Y:S02]  /*30190*/  FMUL.FTZ R31, R31, R20.reuse ;  /* 0x000000141f1f7220 */ /* 0x080fe40000410000 */
[----:B------:R-:W-:Y:S02]  /*301a0*/  IMAD.IADD R26, R25, 0x1, -R26 ;  /* 0x00000001191a7824 */ /* 0x000fe400078e0a1a */
[----:B------:R-:W-:Y:S01]  /*301b0*/  FMUL.FTZ R37, R37, R20 ;  /* 0x0000001425257220 */ /* 0x000fe20000410000 */
[----:B------:R-:W-:-:S02]  /*301c0*/  IMAD.IADD R21, R28, 0x1, -R21 ;  /* 0x000000011c157824 */ /* 0x000fc400078e0a15 */
[----:B------:R-:W-:Y:S01]  /*301d0*/  IMAD.U32 R26, R15, 0x10, R26 ;  /* 0x000000100f1a7824 */ /* 0x000fe200078e001a */
[----:B------:R-:W0:Y:S08]  /*301e0*/  MUFU.TANH R67, R31 ;  /* 0x0000001f00437308 */ /* 0x000e300000002400 */
[----:B------:R4:W0:Y:S02]  /*301f0*/  MUFU.TANH R31, R37 ;  /* 0x00000025001f7308 */ /* 0x0008240000002400 */
[----:B----4-:R-:W-:-:S04]  /*30200*/  IMAD R37, R21, 0x8, R26 ;  /* 0x0000000815257824 */ /* 0x010fc800078e021a */
[----:B------:R-:W-:-:S04]  /*30210*/  @P0 IMAD.HI.U32 R60, R37, R60, RZ ;  /* 0x0000003c253c0227 */ /* 0x000fc800078e00ff */
[-C--:B------:R-:W-:Y:S01]  /*30220*/  FMUL.FTZ R30, R30, R20.reuse ;  /* 0x000000141e1e7220 */ /* 0x080fe20000410000 */
[----:B------:R-:W-:Y:S01]  /*30230*/  @P0 SHF.R.U32.HI R37, RZ, R59, R60 ;  /* 0x0000003bff250219 */ /* 0x000fe2000001163c */
[-C--:B------:R-:W-:Y:S01]  /*30240*/  FMUL.FTZ R36, R36, R20.reuse ;  /* 0x0000001424247220 */ /* 0x080fe20000410000 */
[----:B------:R-:W-:Y:S01]  /*30250*/  LOP3.LUT R15, R14, 0x7ffffffc, RZ, 0xc0, !PT ;  /* 0x7ffffffc0e0f7812 */ /* 0x000fe200078ec0ff */
[----:B------:R-:W-:Y:S02]  /*30260*/  IMAD.SHL.U32 R58, R0, 0x40, RZ ;  /* 0x00000040003a7824 */ /* 0x000fe400078e00ff */
[-C--:B------:R-:W-:Y:S01]  /*30270*/  FMUL.FTZ R35, R35, R20.reuse ;  /* 0x0000001423237220 */ /* 0x080fe20000410000 */
[----:B------:R-:W4:Y:S01]  /*30280*/  SHFL.IDX PT, R21, R37, RZ, 0x1c1f ;  /* 0x001c1fff25157589 */ /* 0x000f2200000e0000 */
[----:B------:R-:W0:Y:S01]  /*30290*/  MUFU.TANH R66, R30 ;  /* 0x0000001e00427308 */ /* 0x000e220000002400 */
[-C--:B------:R-:W-:Y:S01]  /*302a0*/  FMUL.FTZ R29, R29, R20.reuse ;  /* 0x000000141d1d7220 */ /* 0x080fe20000410000 */
[-C--:B------:R-:W-:Y:S01]  /*302b0*/  FMUL.FTZ R32, R32, R20.reuse ;  /* 0x0000001420207220 */ /* 0x080fe20000410000 */
[-C--:B------:R-:W-:Y:S01]  /*302c0*/  FMUL.FTZ R33, R33, R20.reuse ;  /* 0x0000001421217220 */ /* 0x080fe20000410000 */
[-C--:B------:R-:W-:Y:S01]  /*302d0*/  FMUL.FTZ R40, R40, R20.reuse ;  /* 0x0000001428287220 */ /* 0x080fe20000410000 */
[----:B------:R-:W-:-:S03]  /*302e0*/  FMUL.FTZ R41, R41, R20 ;  /* 0x0000001429297220 */ /* 0x000fc60000410000 */
[----:B------:R1:W0:Y:S01]  /*302f0*/  MUFU.TANH R30, R36 ;  /* 0x00000024001e7308 */ /* 0x0002220000002400 */
[-C--:B------:R-:W-:Y:S01]  /*30300*/  FMUL.FTZ R42, R42, R20.reuse ;  /* 0x000000142a2a7220 */ /* 0x080fe20000410000 */
[-C--:B------:R-:W-:Y:S01]  /*30310*/  FMUL.FTZ R44, R44, R20.reuse ;  /* 0x000000142c2c7220 */ /* 0x080fe20000410000 */
[-C--:B------:R-:W-:Y:S01]  /*30320*/  FMUL.FTZ R45, R45, R20.reuse ;  /* 0x000000142d2d7220 */ /* 0x080fe20000410000 */
[-C--:B------:R-:W-:Y:S01]  /*30330*/  FMUL.FTZ R46, R46, R20.reuse ;  /* 0x000000142e2e7220 */ /* 0x080fe20000410000 */
[-C--:B------:R-:W-:Y:S01]  /*30340*/  FMUL.FTZ R47, R47, R20.reuse ;  /* 0x000000142f2f7220 */ /* 0x080fe20000410000 */
[-C--:B------:R-:W-:Y:S01]  /*30350*/  FMUL.FTZ R48, R48, R20.reuse ;  /* 0x0000001430307220 */ /* 0x080fe20000410000 */
[-C--:B------:R-:W-:Y:S01]  /*30360*/  FMUL.FTZ R49, R49, R20.reuse ;  /* 0x0000001431317220 */ /* 0x080fe20000410000 */
[----:B------:R2:W0:Y:S01]  /*30370*/  MUFU.TANH R69, R35 ;  /* 0x0000002300457308 */ /* 0x0004220000002400 */
[----:B-1----:R-:W-:Y:S01]  /*30380*/  IMAD.IADD R36, R24, 0x1, -R15 ;  /* 0x0000000118247824 */ /* 0x002fe200078e0a0f */
[----:B------:R-:W-:Y:S01]  /*30390*/  IADD3 R15, -R58, 0x1, RZ ;  /* 0x000000013a0f7810 */ /* 0x000fe20007ffe1ff */
        /* <DEDUP_REMOVED lines=9> */
[----:B------:R-:W-:Y:S01]  /*30430*/  FMUL.FTZ R20, R55, R20 ;  /* 0x0000001437147220 */ /* 0x000fe20000410000 */
[----:B------:R-:W-:Y:S01]  /*30440*/  IMAD R15, R36, -0x2, R15 ;  /* 0xfffffffe240f7824 */ /* 0x000fe200078e020f */
[----:B------:R-:W1:Y:S01]  /*30450*/  MUFU.TANH R11, R11 ;  /* 0x0000000b000b7308 */ /* 0x000e620000002400 */
[----:B------:R-:W-:-:S03]  /*30460*/  LOP3.LUT R14, RZ, R61, RZ, 0x33, !PT ;  /* 0x0000003dff0e7212 */ /* 0x000fc600078e33ff */
[----:B------:R-:W-:-:S04]  /*30470*/  IADD3 R15, -R56, R15, R57 ;  /* 0x0000000f380f7210 */ /* 0x000fc80007ffe139 */
[----:B------:R-:W2:Y:S08]  /*30480*/  MUFU.TANH R13, R13 ;  /* 0x0000000d000d7308 */ /* 0x000eb00000002400 */
        /* <DEDUP_REMOVED lines=19> */
[----:B------:R-:W-:-:S02]  /*305c0*/  IMAD.IADD R62, R15, 0x1, R62 ;  /* 0x000000010f3e7824 */ /* 0x000fc400078e023e */
[----:B------:R-:W-:-:S05]  /*305d0*/  IMAD.IADD R63, R63, 0x1, -R58 ;  /* 0x000000013f3f7824 */ /* 0x000fca00078e0a3a */
[----:B------:R3:W0:Y:S02]  /*305e0*/  MUFU.TANH R70, R38 ;  /* 0x0000002600467308 */ /* 0x0006240000002400 */
[----:B---3--:R-:W-:-:S06]  /*305f0*/  IMAD.IADD R38, R15, 0x1, R14 ;  /* 0x000000010f267824 */ /* 0x008fcc00078e020e */
[----:B------:R4:W3:Y:S08]  /*30600*/  MUFU.TANH R68, R34 ;  /* 0x0000002200447308 */ /* 0x0008f00000002400 */
[----:B------:R1:W0:Y:S01]  /*30610*/  MUFU.TANH R71, R39 ;  /* 0x0000002700477308 */ /* 0x0002220000002400 */
[--C-:B----4-:R-:W-:Y:S02]  /*30620*/  IMAD.IADD R34, R38, 0x1, R21.reuse ;  /* 0x0000000126227824 */ /* 0x110fe400078e0215 */
[----:B-1----:R-:W-:Y:S01]  /*30630*/  IMAD.IADD R39, R62, 0x1, R21 ;  /* 0x000000013e277824 */ /* 0x002fe200078e0215 */
[----:B--23--:R-:W-:Y:S06]  /*30640*/  @!P1 BRA `(.L_x_2211) ;  /* 0x0000000000889947 */ /* 0x00cfec0003800000 */
[----:B------:R-:W-:Y:S01]  /*30650*/  IADD3 R15, -R56, R57, R21 ;  /* 0x00000039380f7210 */ /* 0x000fe20007ffe115 */
[----:B------:R-:W-:Y:S03]  /*30660*/  BSSY B3, `(.L_x_2212) ;  /* 0x000001c000037945 */ /* 0x000fe60003800000 */
[----:B------:R-:W-:-:S13]  /*30670*/  ISETP.GT.AND P0, PT, R15, -0x1, PT ;  /* 0xffffffff0f00780c */ /* 0x000fda0003f04270 */
[----:B------:R-:W-:Y:S05]  /*30680*/  @P0 BRA `(.L_x_2213) ;  /* 0x00000000003c0947 */ /* 0x000fea0003800000 */
[----:B------:R-:W-:Y:S01]  /*30690*/  ISETP.NE.AND P0, PT, R12, 0x1, PT ;  /* 0x000000010c00780c */ /* 0x000fe20003f05270 */
[----:B------:R-:W-:Y:S01]  /*306a0*/  BSSY B4, `(.L_x_2214) ;  /* 0x000000b000047945 */ /* 0x000fe20003800000 */
[----:B------:R-:W-:-:S11]  /*306b0*/  LOP3.LUT R15, RZ, R15, RZ, 0x33, !PT ;  /* 0x0000000fff0f7212 */ /* 0x000fd600078e33ff */
[----:B------:R-:W-:Y:S05]  /*306c0*/  @!P0 BRA `(.L_x_2215) ;  /* 0x0000000000208947 */ /* 0x000fea0003800000 */
[C---:B------:R-:W-:Y:S02]  /*306d0*/  R2UR UR4, R4.reuse ;  /* 0x00000000040472ca */ /* 0x040fe400000e0000 */
[C---:B------:R-:W-:Y:S02]  /*306e0*/  R2UR UR5, R5.reuse ;  /* 0x00000000050572ca */ /* 0x040fe400000e0000 */
[----:B------:R-:W-:Y:S02]  /*306f0*/  R2UR UR6, R4 ;  /* 0x00000000040672ca */ /* 0x000fe400000e0000 */
[----:B------:R-:W-:-:S09]  /*30700*/  R2UR UR7, R5 ;  /* 0x00000000050772ca */ /* 0x000fd200000e0000 */
[----:B------:R-:W2:Y:S04]  /*30710*/  LD.E R14, desc[UR4][R8.64+0x1c] ;  /* 0x00001c04080e7980 */ /* 0x000ea8000c101900 */
[----:B------:R-:W3:Y:S01]  /*30720*/  LD.E R21, desc[UR6][R8.64+0x20] ;  /* 0x0000200608157980 */ /* 0x000ee2000c101900 */
[----:B--2---:R-:W-:-:S05]  /*30730*/  IMAD.HI.U32 R14, R15, R14, RZ ;  /* 0x0000000e0f0e7227 */ /* 0x004fca00078e00ff */
[----:B---3--:R-:W-:-:S07]  /*30740*/  SHF.R.U32.HI R15, RZ, R21, R14 ;  /* 0x00000015ff0f7219 */ /* 0x008fce000001160e */
.L_x_2215:
[----:B------:R-:W-:Y:S05]  /*30750*/  BSYNC B4 ;  /* 0x0000000000047941 */ /* 0x000fea0003800000 */
.L_x_2214:
[----:B------:R-:W-:Y:S01]  /*30760*/  LOP3.LUT R15, RZ, R15, RZ, 0x33, !PT ;  /* 0x0000000fff0f7212 */ /* 0x000fe200078e33ff */
[----:B------:R-:W-:Y:S06]  /*30770*/  BRA `(.L_x_2216) ;  /* 0x0000000000287947 */ /* 0x000fec0003800000 */
.L_x_2213:
[----:B------:R-:W-:-:S13]  /*30780*/  ISETP.NE.AND P0, PT, R12, 0x1, PT ;  /* 0x000000010c00780c */ /* 0x000fda0003f05270 */
        /* <DEDUP_REMOVED lines=9> */
.L_x_2216:
[----:B------:R-:W-:Y:S05]  /*30820*/  BSYNC B3 ;  /* 0x0000000000037941 */ /* 0x000fea0003800000 */
.L_x_2212:
[----:B------:R-:W-:-:S04]  /*30830*/  IMAD R15, R12, R15, -R58 ;  /* 0x0000000f0c0f7224 */ /* 0x000fc800078e0a3a */
[----:B------:R-:W-:-:S05]  /*30840*/  IMAD R15, R36, -0x2, R15 ;  /* 0xfffffffe240f7824 */ /* 0x000fca00078e020f */
[----:B------:R-:W-:Y:S02]  /*30850*/  VIMNMX R34, R34, R15, !PT ;  /* 0x0000000f22227248 */ /* 0x000fe40007fe0100 */
[----:B------:R-:W-:-:S07]  /*30860*/  VIADDMNMX R39, R15, R12, R39, PT ;  /* 0x0000000c0f277246 */ /* 0x000fce0003800127 */
.L_x_2211:
[----:B------:R-:W-:Y:S05]  /*30870*/  BSYNC B2 ;  /* 0x0000000000027941 */ /* 0x000fea0003800000 */
.L_x_2210:
[C---:B------:R-:W-:Y:S01]  /*30880*/  ISETP.GE.AND P1, PT, R63.reuse, 0x9, PT ;  /* 0x000000093f00780c */ /* 0x040fe20003f26270 */
[----:B------:R-:W1:Y:S01]  /*30890*/  SHFL.IDX PT, R37, R37, 0x1, 0x1c1f ;  /* 0x003c1f0025257f89 */ /* 0x000e6200000e0000 */
        /* <DEDUP_REMOVED lines=13> */
[----:B-1----:R-:W-:Y:S01]  /*30970*/  IMAD.IADD R38, R38, 0x1, R37 ;  /* 0x0000000126267824 */ /* 0x002fe200078e0225 */
[----:B------:R-:W-:Y:S02]  /*30980*/  ISETP.GT.AND P3, PT, R34, 0x9, !P5 ;  /* 0x000000092200780c */ /* 0x000fe40006f64270 */
[----:B------:R-:W-:Y:S02]  /*30990*/  ISETP.GE.AND P4, PT, R63, 0x12, PT ;  /* 0x000000123f00780c */ /* 0x000fe40003f86270 */
[----:B0-----:R-:W-:Y:S02]  /*309a0*/  FSEL R21, R32, -INF , !P2 ;  /* 0xff80000020157808 */ /* 0x001fe40005000000 */
        /* <DEDUP_REMOVED lines=77> */
.L_x_2222:
[----:B------:R-:W-:Y:S05]  /*30e80*/  BSYNC B4 ;  /* 0x0000000000047941 */ /* 0x000fea0003800000 */
.L_x_2221:
[----:B------:R-:W-:Y:S01]  /*30e90*/  LOP3.LUT R57, RZ, R57, RZ, 0x33, !PT ;  /* 0x00000039ff397212 */ /* 0x000fe200078e33ff */
[----:B------:R-:W-:Y:S06]  /*30ea0*/  BRA `(.L_x_2223) ;  /* 0x0000000000287947 */ /* 0x000fec0003800000 */
.L_x_2220:
        /* <DEDUP_REMOVED lines=10> */
.L_x_2223:
[----:B------:R-:W-:Y:S05]  /*30f50*/  BSYNC B3 ;  /* 0x0000000000037941 */ /* 0x000fea0003800000 */
.L_x_2219:
[----:B------:R-:W-:-:S04]  /*30f60*/  IMAD R57, R12, R57, -R58 ;  /* 0x000000390c397224 */ /* 0x000fc800078e0a3a */
[----:B------:R-:W-:-:S05]  /*30f70*/  IMAD R57, R36, -0x2, R57 ;  /* 0xfffffffe24397824 */ /* 0x000fca00078e0239 */
[----:B------:R-:W-:Y:S02]  /*30f80*/  VIADDMNMX R39, R57, R12, R39, PT ;  /* 0x0000000c39277246 */ /* 0x000fe40003800127 */
[----:B------:R-:W-:-:S07]  /*30f90*/  VIMNMX R38, R38, R57, !PT ;  /* 0x0000003926267248 */ /* 0x000fce0007fe0100 */
.L_x_2218:
[----:B------:R-:W-:Y:S05]  /*30fa0*/  BSYNC B2 ;  /* 0x0000000000027941 */ /* 0x000fea0003800000 */
.L_x_2217:
[----:B------:R-:W2:Y:S01]  /*30fb0*/  LDL.64 R8, [R7+0x70] ;  /* 0x0000700007087983 */ /* 0x000ea20000100a00 */
[----:B------:R-:W-:Y:S02]  /*30fc0*/  R2UR UR4, R4 ;  /* 0x00000000040472ca */ /* 0x000fe400000e0000 */
[----:B------:R-:W-:Y:S02]  /*30fd0*/  R2UR UR5, R5 ;  /* 0x00000000050572ca */ /* 0x000fe400000e0000 */
[C---:B------:R-:W-:Y:S02]  /*30fe0*/  ISETP.GT.AND P0, PT, R38.reuse, 0x1, !P0 ;  /* 0x000000012600780c */ /* 0x040fe40004704270 */
[----:B------:R-:W-:Y:S02]  /*30ff0*/  ISETP.NE.AND P6, PT, R65, RZ, PT ;  /* 0x000000ff4100720c */ /* 0x000fe40003fc5270 */
[----:B------:R-:W-:Y:S02]  /*31000*/  ISETP.LT.OR P0, PT, R39, 0x2, P0 ;  /* 0x000000022700780c */ /* 0x000fe40000701670 */
[----:B------:R-:W-:-:S02]  /*31010*/  ISETP.GT.AND P1, PT, R38, 0x8, !P1 ;  /* 0x000000082600780c */ /* 0x000fc40004f24270 */
[----:B------:R-:W-:Y:S02]  /*31020*/  FSEL R53, R13, -INF , !P0 ;  /* 0xff8000000d357808 */ /* 0x000fe40004000000 */
[----:B------:R-:W-:Y:S02]  /*31030*/  ISETP.NE.AND P0, PT, R55, RZ, PT ;  /* 0x000000ff3700720c */ /* 0x000fe40003f05270 */
[C---:B------:R-:W-:Y:S02]  /*31040*/  ISETP.LT.OR P1, PT, R39.reuse, 0x9, P1 ;  /* 0x000000092700780c */ /* 0x040fe40000f21670 */
[----:B------:R-:W-:Y:S02]  /*31050*/  ISETP.GT.AND P0, PT, R38, 0x9, !P0 ;  /* 0x000000092600780c */ /* 0x000fe40004704270 */
[----:B------:R-:W-:Y:S02]  /*31060*/  FSEL R57, R66, -INF , !P1 ;  /* 0xff80000042397808 */ /* 0x000fe40004800000 */
[----:B------:R-:W-:-:S02]  /*31070*/  ISETP.LT.OR P0, PT, R39, 0xa, P0 ;  /* 0x0000000a2700780c */ /* 0x000fc40000701670 */
[----:B------:R-:W-:Y:S02]  /*31080*/  ISETP.NE.AND P1, PT, R74, RZ, PT ;  /* 0x000000ff4a00720c */ /* 0x000fe40003f25270 */
[----:B------:R-:W-:Y:S02]  /*31090*/  FSEL R67, R67, -INF , !P0 ;  /* 0xff80000043437808 */ /* 0x000fe40004000000 */
[----:B------:R-:W-:-:S04]  /*310a0*/  ISETP.NE.AND P0, PT, R59, RZ, PT ;  /* 0x000000ff3b00720c */ /* 0x000fc80003f05270 */
[----:B------:R-:W-:-:S04]  /*310b0*/  ISETP.GT.AND P0, PT, R38, 0x10, !P0 ;  /* 0x000000102600780c */ /* 0x000fc80004704270 */
[----:B------:R-:W-:-:S04]  /*310c0*/  ISETP.LT.OR P0, PT, R39, 0x11, P0 ;  /* 0x000000112700780c */ /* 0x000fc80000701670 */
        /* <DEDUP_REMOVED lines=17> */
[----:B------:R-:W-:-:S04]  /*311e0*/  ISETP.NE.AND P0, PT, R41, RZ, PT ;  /* 0x000000ff2900720c */ /* 0x000fc80003f05270 */
[----:B------:R-:W-:-:S04]  /*311f0*/  ISETP.GT.AND P0, PT, R38, RZ, !P0 ;  /* 0x000000ff2600720c */ /* 0x000fc80004704270 */
[----:B------:R-:W-:-:S04]  /*31200*/  ISETP.LT.OR P0, PT, R39, 0x1, P0 ;  /* 0x000000012700780c */ /* 0x000fc80000701670 */
[----:B------:R-:W-:Y:S02]  /*31210*/  FSEL R49, R11, -INF , !P0 ;  /* 0xff8000000b317808 */ /* 0x000fe40004000000 */
[----:B------:R-:W-:Y:S01]  /*31220*/  ISETP.NE.AND P0, PT, R73, RZ, PT ;  /* 0x000000ff4900720c */ /* 0x000fe20003f05270 */
[----:B--2---:R-:W2:Y:S03]  /*31230*/  LD.E.64 R12, desc[UR4][R8.64] ;  /* 0x00000004080c7980 */ /* 0x004ea6000c101b00 */
[C---:B------:R-:W-:Y:S02]  /*31240*/  ISETP.GT.AND P0, PT, R38.reuse, 0x21, !P0 ;  /* 0x000000212600780c */ /* 0x040fe40004704270 */
[C---:B------:R-:W-:Y:S02]  /*31250*/  ISETP.GT.AND P1, PT, R38.reuse, 0x28, !P1 ;  /* 0x000000282600780c */ /* 0x040fe40004f24270 */
[----:B------:R-:W-:-:S02]  /*31260*/  ISETP.GT.AND P2, PT, R38, 0x29, !P2 ;  /* 0x000000292600780c */ /* 0x000fc40005744270 */
[C---:B------:R-:W-:Y:S02]  /*31270*/  ISETP.GT.AND P3, PT, R38.reuse, 0x30, !P3 ;  /* 0x000000302600780c */ /* 0x040fe40005f64270 */
[C---:B------:R-:W-:Y:S02]  /*31280*/  ISETP.GT.AND P4, PT, R38.reuse, 0x31, !P4 ;  /* 0x000000312600780c */ /* 0x040fe40006784270 */
[C---:B------:R-:W-:Y:S02]  /*31290*/  ISETP.GT.AND P5, PT, R38.reuse, 0x38, !P5 ;  /* 0x000000382600780c */ /* 0x040fe40006fa4270 */
[----:B------:R-:W-:Y:S02]  /*312a0*/  ISETP.GT.AND P6, PT, R38, 0x39, !P6 ;  /* 0x000000392600780c */ /* 0x000fe400077c4270 */
[C---:B------:R-:W-:Y:S02]  /*312b0*/  ISETP.LT.OR P0, PT, R39.reuse, 0x22, P0 ;  /* 0x000000222700780c */ /* 0x040fe40000701670 */
[----:B------:R-:W-:-:S02]  /*312c0*/  ISETP.LT.OR P1, PT, R39, 0x29, P1 ;  /* 0x000000292700780c */ /* 0x000fc40000f21670 */
[----:B------:R-:W-:Y:S02]  /*312d0*/  FSEL R65, R35, -INF , !P0 ;  /* 0xff80000023417808 */ /* 0x000fe40004000000 */
[C---:B------:R-:W-:Y:S02]  /*312e0*/  ISETP.LT.OR P2, PT, R39.reuse, 0x2a, P2 ;  /* 0x0000002a2700780c */ /* 0x040fe40001741670 */
[----:B------:R-:W-:Y:S02]  /*312f0*/  FSEL R73, R46, -INF , !P1 ;  /* 0xff8000002e497808 */ /* 0x000fe40004800000 */
[----:B------:R-:W-:Y:S02]  /*31300*/  ISETP.LT.OR P3, PT, R39, 0x31, P3 ;  /* 0x000000312700780c */ /* 0x000fe40001f61670 */
[----:B------:R-:W-:Y:S02]  /*31310*/  FSEL R75, R47, -INF , !P2 ;  /* 0xff8000002f4b7808 */ /* 0x000fe40005000000 */
[----:B------:R-:W-:-:S02]  /*31320*/  ISETP.LT.OR P4, PT, R39, 0x32, P4 ;  /* 0x000000322700780c */ /* 0x000fc40002781670 */
[----:B------:R-:W-:Y:S02]  /*31330*/  FSEL R77, R50, -INF , !P3 ;  /* 0xff800000324d7808 */ /* 0x000fe40005800000 */
[----:B------:R-:W-:Y:S02]  /*31340*/  ISETP.LT.OR P5, PT, R39, 0x39, P5 ;  /* 0x000000392700780c */ /* 0x000fe40002fa1670 */
[----:B------:R-:W-:Y:S02]  /*31350*/  FSEL R79, R51, -INF , !P4 ;  /* 0xff800000334f7808 */ /* 0x000fe40006000000 */
[----:B------:R-:W-:Y:S02]  /*31360*/  ISETP.LT.OR P6, PT, R39, 0x3a, P6 ;  /* 0x0000003a2700780c */ /* 0x000fe400037c1670 */
[----:B------:R-:W-:Y:S02]  /*31370*/  FSEL R81, R54, -INF , !P5 ;  /* 0xff80000036517808 */ /* 0x000fe40006800000 */
[----:B------:R-:W-:-:S02]  /*31380*/  R2UR UR6, R4 ;  /* 0x00000000040672ca */ /* 0x000fc400000e0000 */
[----:B------:R-:W-:Y:S02]  /*31390*/  R2UR UR7, R5 ;  /* 0x00000000050772ca */ /* 0x000fe400000e0000 */
[----:B------:R-:W-:-:S11]  /*313a0*/  FSEL R83, R43, -INF , !P6 ;  /* 0xff8000002b537808 */ /* 0x000fd60007000000 */
[----:B------:R-:W3:Y:S01]  /*313b0*/  LD.E R41, desc[UR6][R8.64+0x14] ;  /* 0x0000140608297980 */ /* 0x000ee2000c101900 */
[----:B--2---:R-:W-:Y:S02]  /*313c0*/  FMNMX.FTZ R11, R45, R12, !PT ;  /* 0x0000000c2d0b7209 */ /* 0x004fe40007810000 */
        /* <DEDUP_REMOVED lines=12> */
[----:B------:R-:W-:Y:S01]  /*31490*/  FMNMX.FTZ R36, R61, R36, !PT ;  /* 0x000000243d247209 */ /* 0x000fe20007810000 */
[----:B------:R-:W2:Y:S01]  /*314a0*/  LD.E R40, desc[UR4][R8.64+0x20] ;  /* 0x0000200408287980 */ /* 0x000ea2000c101900 */
        /* <DEDUP_REMOVED lines=17> */
[----:B------:R-:W-:-:S03]  /*315c0*/  FMNMX.FTZ R39, R83, R36, !PT ;  /* 0x0000002453277209 */ /* 0x000fc60007810000 */
[----:B------:R-:W0:Y:S04]  /*315d0*/  SHFL.BFLY PT, R11, R38, 0x2, 0x1f ;  /* 0x0c401f00260b7f89 */ /* 0x000e2800000e0000 */
[----:B------:R1:W-:Y:S04]  /*315e0*/  ST.E.64 desc[UR4][R8.64], R38 ;  /* 0x0000002608007985 */ /* 0x0003e8000c101b04 */
[----:B------:R-:W4:Y:S01]  /*315f0*/  LD.E R44, desc[UR6][R8.64+0x4] ;  /* 0x00000406082c7980 */ /* 0x000f22000c101900 */
[----:B0-----:R-:W-:-:S03]  /*31600*/  FMNMX.FTZ R11, R38, R11, !PT ;  /* 0x0000000b260b7209 */ /* 0x001fc60007810000 */
[----:B-1----:R-:W5:Y:S04]  /*31610*/  LD.E R38, desc[UR4][R8.64+0x10] ;  /* 0x0000100408267980 */ /* 0x002f68000c101900 */
[----:B------:R-:W0:Y:S02]  /*31620*/  SHFL.BFLY PT, R36, R11, 0x1, 0x1f ;  /* 0x0c201f000b247f89 */ /* 0x000e2400000e0000 */
[----:B0-----:R-:W-:-:S05]  /*31630*/  FMNMX.FTZ R35, R11, R36, !PT ;  /* 0x000000240b237209 */ /* 0x001fca0007810000 */
[----:B------:R-:W-:Y:S04]  /*31640*/  ST.E desc[UR4][R8.64], R35 ;  /* 0x0000002308007985 */ /* 0x000fe8000c101904 */
[----:B------:R-:W3:Y:S01]  /*31650*/  LD.E R37, desc[UR6][R8.64] ;  /* 0x0000000608257980 */ /* 0x000ee2000c101900 */
[----:B------:R-:W-:Y:S02]  /*31660*/  R2UR UR8, R4 ;  /* 0x00000000040872ca */ /* 0x000fe400000e0000 */
[----:B------:R-:W-:Y:S01]  /*31670*/  R2UR UR9, R5 ;  /* 0x00000000050972ca */ /* 0x000fe200000e0000 */
[----:B----4-:R-:W0:Y:S02]  /*31680*/  SHFL.BFLY PT, R11, R44, 0x2, 0x1f ;  /* 0x0c401f002c0b7f89 */ /* 0x010e2400000e0000 */
[----:B0-----:R-:W-:-:S05]  /*31690*/  FMNMX.FTZ R36, R11, R44, !PT ;  /* 0x0000002c0b247209 */ /* 0x001fca0007810000 */
[----:B------:R-:W0:Y:S02]  /*316a0*/  SHFL.BFLY PT, R11, R36, 0x1, 0x1f ;  /* 0x0c201f00240b7f89 */ /* 0x000e2400000e0000 */
[----:B0-----:R-:W-:Y:S02]  /*316b0*/  FMNMX.FTZ R35, R36, R11, !PT ;  /* 0x0000000b24237209 */ /* 0x001fe40007810000 */
[----:B---3--:R-:W-:Y:S02]  /*316c0*/  FSETP.NEU.FTZ.AND P0, PT, R37, -INF , PT ;  /* 0xff8000002500780b */ /* 0x008fe40003f1d000 */
[----:B------:R-:W-:Y:S02]  /*316d0*/  FSETP.NEU.FTZ.AND P1, PT, R35, -INF , PT ;  /* 0xff8000002300780b */ /* 0x000fe40003f3d000 */
[----:B------:R-:W-:Y:S02]  /*316e0*/  FSEL R11, R37, RZ, P0 ;  /* 0x000000ff250b7208 */ /* 0x000fe40000000000 */
[----:B------:R-:W-:-:S03]  /*316f0*/  FSEL R42, R35, RZ, P1 ;  /* 0x000000ff232a7208 */ /* 0x000fc60000800000 */
[----:B------:R-:W-:Y:S02]  /*31700*/  FADD.FTZ R11, R12, -R11 ;  /* 0x8000000b0c0b7221 */ /* 0x000fe40000010000 */
[----:B------:R-:W-:Y:S02]  /*31710*/  FADD.FTZ R13, R13, -R42 ;  /* 0x8000002a0d0d7221 */ /* 0x000fe40000010000 */
[----:B--2---:R-:W-:Y:S02]  /*31720*/  FMUL.FTZ R11, R11, R40 ;  /* 0x000000280b0b7220 */ /* 0x004fe40000410000 */
[----:B------:R-:W-:-:S04]  /*31730*/  FMUL.FTZ R12, R40, R13 ;  /* 0x0000000d280c7220 */ /* 0x000fc80000410000 */
[----:B------:R-:W5:Y:S08]  /*31740*/  MUFU.EX2 R11, R11 ;  /* 0x0000000b000b7308 */ /* 0x000f700000000800 */
[----:B------:R-:W0:Y:S01]  /*31750*/  MUFU.EX2 R12, R12 ;  /* 0x0000000c000c7308 */ /* 0x000e220000000800 */
[----:B------:R1:W-:Y:S01]  /*31760*/  ST.E desc[UR4][R8.64+0x4], R35 ;  /* 0x0000042308007985 */ /* 0x0003e2000c101904 */
[----:B-----5:R-:W-:Y:S01]  /*31770*/  FMUL.FTZ R13, R11, R38 ;  /* 0x000000260b0d7220 */ /* 0x020fe20000410000 */
[----:B0-----:R-:W-:-:S04]  /*31780*/  FMUL.FTZ R41, R12, R41 ;  /* 0x000000290c297220 */ /* 0x001fc80000410000 */
[----:B------:R1:W-:Y:S04]  /*31790*/  ST.E desc[UR6][R8.64+0x10], R13 ;  /* 0x0000100d08007985 */ /* 0x0003e8000c101906 */
[----:B------:R1:W-:Y:S04]  /*317a0*/  ST.E desc[UR8][R8.64+0x14], R41 ;  /* 0x0000142908007985 */ /* 0x0003e8000c101908 */
[----:B------:R-:W2:Y:S04]  /*317b0*/  LDL.64 R36, [R7+0x78] ;  /* 0x0000780007247983 */ /* 0x000ea80000100a00 */
[----:B--2---:R-:W2:Y:S04]  /*317c0*/  LD.E.64 R38, desc[UR4][R36.64] ;  /* 0x0000000424267980 */ /* 0x004ea8000c101b00 */
[----:B--2---:R-:W2:Y:S01]  /*317d0*/  LD.E R40, desc[UR4][R38.64+0x4] ;  /* 0x0000040426287980 */ /* 0x004ea2000c101900 */
[----:B------:R-:W-:Y:S01]  /*317e0*/  BSSY B2, `(.L_x_2224) ;  /* 0x0000010000027945 */ /* 0x000fe20003800000 */
[----:B--2---:R-:W-:-:S13]  /*317f0*/  ISETP.NE.AND P0, PT, R40, RZ, PT ;  /* 0x000000ff2800720c */ /* 0x004fda0003f05270 */
[----:B-1----:R-:W-:Y:S05]  /*31800*/  @P0 BRA `(.L_x_2225) ;  /* 0x0000000000340947 */ /* 0x002fea0003800000 */
[----:B------:R-:W-:Y:S02]  /*31810*/  R2UR UR4, R4 ;  /* 0x00000000040472ca */ /* 0x000fe400000e0000 */
[----:B------:R-:W-:-:S13]  /*31820*/  R2UR UR5, R5 ;  /* 0x00000000050572ca */ /* 0x000fda00000e0000 */
[----:B------:R-:W2:Y:S01]  /*31830*/  LD.E.64 R8, desc[UR4][R36.64+0x8] ;  /* 0x0000080424087980 */ /* 0x000ea2000c101b00 */
[----:B------:R-:W-:Y:S02]  /*31840*/  R2UR UR6, R4 ;  /* 0x00000000040672ca */ /* 0x000fe400000e0000 */
[----:B------:R-:W-:Y:S01]  /*31850*/  R2UR UR7, R5 ;  /* 0x00000000050772ca */ /* 0x000fe200000e0000 */
[----:B------:R-:W3:-:S12]  /*31860*/  LD.E R39, desc[UR4][R38.64] ;  /* 0x0000000426277980 */ /* 0x000ed8000c101900 */
[----:B--2---:R-:W2:Y:S01]  /*31870*/  LD.E.64 R8, desc[UR6][R8.64] ;  /* 0x0000000608087980 */ /* 0x004ea2000c101b00 */
[----:B---3--:R-:W-:-:S04]  /*31880*/  IMAD R41, R10, 0x40, R39 ;  /* 0x000000400a297824 */ /* 0x008fc800078e0227 */
[----:B--2---:R-:W-:-:S05]  /*31890*/  IMAD.WIDE R40, R41, 0x4, R8 ;  /* 0x0000000429287825 */ /* 0x004fca00078e0208 */
[----:B------:R0:W-:Y:S04]  /*318a0*/  ST.E desc[UR4][R40.64], R11 ;  /* 0x0000000b28007985 */ /* 0x0001e8000c101904 */
[----:B------:R-:W2:Y:S04]  /*318b0*/  LD.E.64 R38, desc[UR6][R36.64] ;  /* 0x0000000624267980 */ /* 0x000ea8000c101b00 */
[----:B--2---:R-:W2:Y:S02]  /*318c0*/  LD.E R13, desc[UR4][R38.64+0x4] ;  /* 0x00000404260d7980 */ /* 0x004ea4000c101900 */
[----:B0-2---:R-:W-:-:S13]  /*318d0*/  ISETP.NE.AND P0, PT, R13, RZ, PT ;  /* 0x000000ff0d00720c */ /* 0x005fda0003f05270 */
.L_x_2225:
[----:B------:R-:W-:Y:S05]  /*318e0*/  BSYNC B2 ;  /* 0x0000000000027941 */ /* 0x000fea0003800000 */
.L_x_2224:
[----:B------:R-:W-:Y:S04]  /*318f0*/  BSSY B2, `(.L_x_2226) ;  /* 0x000000d000027945 */ /* 0x000fe80003800000 */
[----:B------:R-:W-:Y:S05]  /*31900*/  @P0 BRA `(.L_x_2227) ;  /* 0x00000000002c0947 */ /* 0x000fea0003800000 */
        /* <DEDUP_REMOVED lines=8> */
[----:B------:R-:W-:-:S04]  /*31990*/  VIADD R13, R10, 0x8 ;  /* 0x000000080a0d7836 */ /* 0x000fc80000000000 */
[----:B--2---:R-:W-:-:S05]  /*319a0*/  IMAD.WIDE R8, R13, 0x4, R8 ;  /* 0x000000040d087825 */ /* 0x004fca00078e0208 */
[----:B------:R0:W-:Y:S02]  /*319b0*/  ST.E desc[UR4][R8.64], R12 ;  /* 0x0000000c08007985 */ /* 0x0001e4000c101904 */
.L_x_2227:
[----:B------:R-:W-:Y:S05]  /*319c0*/  BSYNC B2 ;  /* 0x0000000000027941 */ /* 0x000fea0003800000 */
.L_x_2226:
[----:B0-----:R-:W2:Y:S01]  /*319d0*/  LDL.64 R8, [R7+0x70] ;  /* 0x0000700007087983 */ /* 0x001ea20000100a00 */
[C---:B------:R-:W-:Y:S02]  /*319e0*/  R2UR UR4, R4.reuse ;  /* 0x00000000040472ca */ /* 0x040fe400000e0000 */
[C---:B------:R-:W-:Y:S02]  /*319f0*/  R2UR UR5, R5.reuse ;  /* 0x00000000050572ca */ /* 0x040fe400000e0000 */
[C---:B------:R-:W-:Y:S02]  /*31a00*/  R2UR UR6, R4.reuse ;  /* 0x00000000040672ca */ /* 0x040fe400000e0000 */
[C---:B------:R-:W-:Y:S02]  /*31a10*/  R2UR UR7, R5.reuse ;  /* 0x00000000050772ca */ /* 0x040fe400000e0000 */
[----:B------:R-:W-:Y:S02]  /*31a20*/  R2UR UR8, R4 ;  /* 0x00000000040872ca */ /* 0x000fe400000e0000 */
[----:B------:R-:W-:-:S05]  /*31a30*/  R2UR UR9, R5 ;  /* 0x00000000050972ca */ /* 0x000fca00000e0000 */
[----:B--2---:R-:W2:Y:S04]  /*31a40*/  LD.E R10, desc[UR4][R8.64] ;  /* 0x00000004080a7980 */ /* 0x004ea8000c101900 */
[----:B------:R-:W3:Y:S04]  /*31a50*/  LD.E R13, desc[UR6][R8.64+0x20] ;  /* 0x00002006080d7980 */ /* 0x000ee8000c101900 */
[----:B------:R-:W4:Y:S04]  /*31a60*/  LD.E R36, desc[UR8][R8.64+0x4] ;  /* 0x0000040808247980 */ /* 0x000f28000c101900 */
[----:B------:R-:W4:Y:S04]  /*31a70*/  LD.E R56, desc[UR4][R8.64+0x10] ;  /* 0x0000100408387980 */ /* 0x000f28000c101900 */
[----:B------:R-:W4:Y:S01]  /*31a80*/  LD.E R55, desc[UR6][R8.64+0x14] ;  /* 0x0000140608377980 */ /* 0x000f22000c101900 */
[C---:B--2---:R-:W-:Y:S01]  /*31a90*/  FSETP.NEU.FTZ.AND P0, PT, R10.reuse, -INF , PT ;  /* 0xff8000000a00780b */ /* 0x044fe20003f1d000 */
[----:B---3--:R-:W-:Y:S01]  /*31aa0*/  FMUL.FTZ R35, R10, R13 ;  /* 0x0000000d0a237220 */ /* 0x008fe20000410000 */
[----:B----4-:R-:W-:Y:S01]  /*31ab0*/  FSETP.NEU.FTZ.AND P1, PT, R36, -INF , PT ;  /* 0xff8000002400780b */ /* 0x010fe20003f3d000 */
[----:B------:R-:W-:-:S03]  /*31ac0*/  FMUL.FTZ R36, R13, R36 ;  /* 0x000000240d247220 */ /* 0x000fc60000410000 */
[----:B------:R-:W-:Y:S02]  /*31ad0*/  FSEL R10, R35, RZ, P0 ;  /* 0x000000ff230a7208 */ /* 0x000fe40000000000 */
[----:B------:R-:W-:-:S03]  /*31ae0*/  FSEL R40, R36, RZ, P1 ;  /* 0x000000ff24287208 */ /* 0x000fc60000800000 */
        /* <DEDUP_REMOVED lines=33> */
[----:B------:R-:W-:Y:S01]  /*31d00*/  FFMA.FTZ R40, R83, R13, -R40 ;  /* 0x0000000d53287223 */ /* 0x000fe20000010828 */
[----:B------:R0:W1:Y:S08]  /*31d10*/  MUFU.EX2 R160, R14 ;  /* 0x0000000e00a07308 */ /* 0x0000700000000800 */
[----:B------:R-:W2:Y:S01]  /*31d20*/  MUFU.EX2 R41, R41 ;  /* 0x0000002900297308 */ /* 0x000ea20000000800 */
[----:B0-----:R-:W-:-:S07]  /*31d30*/  FADD.FTZ R14, R34, R55 ;  /* 0x00000037220e7221 */ /* 0x001fce0000010000 */
[----:B------:R0:W3:Y:S08]  /*31d40*/  MUFU.EX2 R162, R15 ;  /* 0x0000000f00a27308 */ /* 0x0000f00000000800 */
[----:B------:R-:W4:Y:S01]  /*31d50*/  MUFU.EX2 R42, R42 ;  /* 0x0000002a002a7308 */ /* 0x000f220000000800 */
[----:B0-----:R-:W-:-:S04]  /*31d60*/  FADD.FTZ R15, R35, R56 ;  /* 0x00000038230f7221 */ /* 0x001fc80000010000 */
[----:B-1----:R-:W-:-:S03]  /*31d70*/  FADD.FTZ R15, R160, R15 ;  /* 0x0000000fa00f7221 */ /* 0x002fc60000010000 */
[----:B------:R-:W0:Y:S08]  /*31d80*/  MUFU.EX2 R13, R20 ;  /* 0x00000014000d7308 */ /* 0x000e300000000800 */
[----:B------:R-:W1:Y:S08]  /*31d90*/  MUFU.EX2 R43, R43 ;  /* 0x0000002b002b7308 */ /* 0x000e700000000800 */
[----:B------:R2:W1:Y:S08]  /*31da0*/  MUFU.EX2 R164, R21 ;  /* 0x0000001500a47308 */ /* 0x0004700000000800 */
[----:B------:R-:W1:Y:S01]  /*31db0*/  MUFU.EX2 R44, R44 ;  /* 0x0000002c002c7308 */ /* 0x000e620000000800 */
[----:B--2---:R-:W-:Y:S01]  /*31dc0*/  FADD.FTZ R21, R41, R14 ;  /* 0x0000000e29157221 */ /* 0x004fe20000010000 */
[----:B---3--:R-:W-:-:S03]  /*31dd0*/  FADD.FTZ R14, R162, R15 ;  /* 0x0000000fa20e7221 */ /* 0x008fc60000010000 */
[----:B----4-:R-:W-:Y:S01]  /*31de0*/  FADD.FTZ R20, R42, R21 ;  /* 0x000000152a147221 */ /* 0x010fe20000010000 */
[----:B0-----:R-:W-:Y:S02]  /*31df0*/  FADD.FTZ R15, R13, R14 ;  /* 0x0000000e0d0f7221 */ /* 0x001fe40000010000 */
[----:B------:R-:W0:Y:S01]  /*31e00*/  MUFU.EX2 R27, R24 ;  /* 0x00000018001b7308 */ /* 0x000e220000000800 */
[----:B-1----:R-:W-:Y:S01]  /*31e10*/  FADD.FTZ R21, R43, R20 ;  /* 0x000000142b157221 */ /* 0x002fe20000010000 */
[----:B------:R-:W-:-:S06]  /*31e20*/  FADD.FTZ R14, R164, R15 ;  /* 0x0000000fa40e7221 */ /* 0x000fcc0000010000 */
[----:B------:R-:W1:Y:S01]  /*31e30*/  MUFU.EX2 R45, R45 ;  /* 0x0000002d002d7308 */ /* 0x000e620000000800 */
[----:B------:R-:W-:-:S07]  /*31e40*/  FADD.FTZ R20, R44, R21 ;  /* 0x000000152c147221 */ /* 0x000fce0000010000 */
[----:B------:R-:W2:Y:S01]  /*31e50*/  MUFU.EX2 R166, R25 ;  /* 0x0000001900a67308 */ /* 0x000ea20000000800 */
[----:B0-----:R-:W-:-:S07]  /*31e60*/  FADD.FTZ R15, R27, R14 ;  /* 0x0000000e1b0f7221 */ /* 0x001fce0000010000 */
[----:B------:R-:W0:Y:S01]  /*31e70*/  MUFU.EX2 R46, R46 ;  /* 0x0000002e002e7308 */ /* 0x000e220000000800 */
[----:B-1----:R-:W-:-:S07]  /*31e80*/  FADD.FTZ R21, R45, R20 ;  /* 0x000000142d157221 */ /* 0x002fce0000010000 */
[----:B------:R-:W1:Y:S01]  /*31e90*/  MUFU.EX2 R29, R26 ;  /* 0x0000001a001d7308 */ /* 0x000e620000000800 */
[----:B--2---:R-:W-:-:S07]  /*31ea0*/  FADD.FTZ R14, R166, R15 ;  /* 0x0000000fa60e7221 */ /* 0x004fce0000010000 */
        /* <DEDUP_REMOVED lines=33> */
[----:B-1----:R-:W-:Y:S01]  /*320c0*/  FADD.FTZ R14, R54, R15 ;  /* 0x0000000f360e7221 */ /* 0x002fe20000010000 */
[----:B--2---:R-:W-:-:S05]  /*320d0*/  FADD.FTZ R55, R10, R21 ;  /* 0x000000150a377221 */ /* 0x004fca0000010000 */
[----:B------:R-:W-:Y:S01]  /*320e0*/  ST.E desc[UR4][R8.64+0x10], R55 ;  /* 0x0000103708007985 */ /* 0x000fe2000c101904 */
[----:B0-----:R-:W-:-:S05]  /*320f0*/  FADD.FTZ R57, R175, R14 ;  /* 0x0000000eaf397221 */ /* 0x001fca0000010000 */
[----:B------:R0:W-:Y:S04]  /*32100*/  ST.E desc[UR6][R8.64+0x14], R57 ;  /* 0x0000143908007985 */ /* 0x0001e8000c101906 */
[----:B------:R-:W2:Y:S01]  /*32110*/  LDL.64 R20, [R7+0x80] ;  /* 0x0000800007147983 */ /* 0x000ea20000100a00 */
[----:B------:R-:W-:Y:S06]  /*32120*/  BAR.SYNC.DEFER_BLOCKING 0xf, 0x100 ;  /* 0x03c4000000007b1d */ /* 0x000fec0000010000 */
[----:B------:R-:W3:Y:S04]  /*32130*/  LDL.64 R14, [R7+0x88] ;  /* 0x00008800070e7983 */ /* 0x000ee80000100a00 */
[----:B--2---:R-:W2:Y:S04]  /*32140*/  LD.E.64 R20, desc[UR4][R20.64+0x10] ;  /* 0x0000100414147980 */ /* 0x004ea8000c101b00 */
[----:B--2---:R-:W2:Y:S04]  /*32150*/  LD.E.64 R24, desc[UR6][R20.64+0x8] ;  /* 0x0000080614187980 */ /* 0x004ea8000c101b00 */
[----:B------:R-:W4:Y:S01]  /*32160*/  LD.E.64 R58, desc[UR4][R20.64] ;  /* 0x00000004143a7980 */ /* 0x000f22000c101b00 */
        /* <DEDUP_REMOVED lines=16> */
[----:B--2---:R-:W-:-:S05]  /*32270*/  MOV R24, R24 ;  /* 0x0000001800187202 */ /* 0x004fca0000000f00 */
[--C-:B----4-:R-:W-:Y:S02]  /*32280*/  IMAD R58, R58, 0x2, R24.reuse ;  /* 0x000000023a3a7824 */ /* 0x110fe400078e0218 */
[C---:B0-----:R-:W-:Y:S02]  /*32290*/  IMAD R8, R59.reuse, 0x2, R24 ;  /* 0x000000023b087824 */ /* 0x041fe400078e0218 */
[----:B------:R-:W-:Y:S01]  /*322a0*/  IMAD R59, R59, 0x2, R58 ;  /* 0x000000023b3b7824 */ /* 0x000fe200078e023a */
[----:B------:R-:W-:Y:S04]  /*322b0*/  STSM.16.M88.4 [R24], R160 ;  /* 0x000000a018007844 */ /* 0x000fe80000000200 */
[----:B------:R-:W-:Y:S04]  /*322c0*/  STSM.16.M88.4 [R58], R164 ;  /* 0x000000a43a007844 */ /* 0x000fe80000000200 */
[----:B------:R0:W-:Y:S04]  /*322d0*/  STSM.16.M88.4 [R8], R168 ;  /* 0x000000a808007844 */ /* 0x0001e80000000200 */
[----:B------:R-:W-:Y:S04]  /*322e0*/  STSM.16.M88.4 [R59], R172 ;  /* 0x000000ac3b007844 */ /* 0x000fe80000000200 */
[----:B---3--:R-:W2:Y:S04]  /*322f0*/  LD.E R10, desc[UR4][R14.64] ;  /* 0x000000040e0a7980 */ /* 0x008ea8000c101900 */
[----:B------:R-:W3:Y:S04]  /*32300*/  LD.E R36, desc[UR4][R14.64+0x44] ;  /* 0x000044040e247980 */ /* 0x000ee8000c101900 */
[----:B0-----:R-:W4:Y:S04]  /*32310*/  LD.E R8, desc[UR4][R14.64+0x14] ;  /* 0x000014040e087980 */ /* 0x001f28000c101900 */
[----:B------:R-:W3:Y:S01]  /*32320*/  LD.E R50, desc[UR4][R14.64+0x80] ;  /* 0x000080040e327980 */ /* 0x000ee2000c101900 */
[----:B------:R-:W-:-:S02]  /*32330*/  R2UR UR18, R4 ;  /* 0x00000000041272ca */ /* 0x000fc400000e0000 */
[----:B------:R-:W-:Y:S01]  /*32340*/  R2UR UR19, R5 ;  /* 0x00000000051372ca */ /* 0x000fe200000e0000 */
[----:B------:R-:W3:Y:S04]  /*32350*/  LD.E R66, desc[UR4][R14.64+0xc0] ;  /* 0x0000c0040e427980 */ /* 0x000ee8000c101900 */
        /* <DEDUP_REMOVED lines=11> */
[----:B------:R-:W3:Y:S01]  /*32410*/  LD.E R86, desc[UR8][R14.64+0x110] ;  /* 0x000110080e567980 */ /* 0x000ee2000c101900 */
[----:B------:R-:W-:-:S02]  /*32420*/  R2UR UR10, R4 ;  /* 0x00000000040a72ca */ /* 0x000fc400000e0000 */
[C---:B------:R-:W-:Y:S01]  /*32430*/  R2UR UR11, R5.reuse ;  /* 0x00000000050b72ca */ /* 0x040fe200000e0000 */
[----:B------:R-:W3:Y:S01]  /*32440*/  LD.E R64, desc[UR18][R14.64+0xb4] ;  /* 0x0000b4120e407980 */ /* 0x000ee2000c101900 */
[C---:B------:R-:W-:Y:S02]  /*32450*/  R2UR UR12, R4.reuse ;  /* 0x00000000040c72ca */ /* 0x040fe400000e0000 */
[C---:B------:R-:W-:Y:S01]  /*32460*/  R2UR UR13, R5.reuse ;  /* 0x00000000050d72ca */ /* 0x040fe200000e0000 */
[----:B------:R-:W3:Y:S01]  /*32470*/  LD.E R80, desc[UR18][R14.64+0xf4] ;  /* 0x0000f4120e507980 */ /* 0x000ee2000c101900 */
[C---:B------:R-:W-:Y:S02]  /*32480*/  R2UR UR14, R4.reuse ;  /* 0x00000000040e72ca */ /* 0x040fe400000e0000 */
[----:B------:R-:W-:Y:S02]  /*32490*/  R2UR UR15, R5 ;  /* 0x00000000050f72ca */ /* 0x000fe400000e0000 */
        /* <DEDUP_REMOVED lines=22> */
[----:B--2---:R-:W-:-:S05]  /*32600*/  FMUL.FTZ R9, R11, R10 ;  /* 0x0000000a0b097220 */ /* 0x004fca0000410000 */
[----:B------:R4:W-:Y:S02]  /*32610*/  ST.E desc[UR4][R14.64], R9 ;  /* 0x000000090e007985 */ /* 0x0009e4000c101904 */
[C---:B----4-:R-:W-:Y:S02]  /*32620*/  FMUL.FTZ R9, R11.reuse, R8 ;  /* 0x000000080b097220 */ /* 0x050fe40000410000 */
[----:B------:R-:W2:Y:S04]  /*32630*/  LD.E R8, desc[UR18][R14.64+0x134] ;  /* 0x000134120e087980 */ /* 0x000ea8000c101900 */
[----:B------:R3:W-:Y:S02]  /*32640*/  ST.E desc[UR4][R14.64+0x14], R9 ;  /* 0x000014090e007985 */ /* 0x0007e4000c101904 */
[----:B---3--:R-:W-:-:S05]  /*32650*/  FMUL.FTZ R9, R11, R36 ;  /* 0x000000240b097220 */ /* 0x008fca0000410000 */
[----:B------:R0:W-:Y:S02]  /*32660*/  ST.E desc[UR4][R14.64+0x44], R9 ;  /* 0x000044090e007985 */ /* 0x0001e4000c101904 */
[----:B0-----:R-:W-:-:S05]  /*32670*/  FMUL.FTZ R9, R11, R50 ;  /* 0x000000320b097220 */ /* 0x001fca0000410000 */
[----:B------:R0:W-:Y:S02]  /*32680*/  ST.E desc[UR4][R14.64+0x80], R9 ;  /* 0x000080090e007985 */ /* 0x0001e4000c101904 */
[----:B0-----:R-:W-:-:S05]  /*32690*/  FMUL.FTZ R9, R11, R66 ;  /* 0x000000420b097220 */ /* 0x001fca0000410000 */
[----:B------:R0:W-:Y:S02]  /*326a0*/  ST.E desc[UR4][R14.64+0xc0], R9 ;  /* 0x0000c0090e007985 */ /* 0x0001e4000c101904 */
[----:B0-----:R-:W-:-:S05]  /*326b0*/  FMUL.FTZ R9, R11, R82 ;  /* 0x000000520b097220 */ /* 0x001fca0000410000 */
[----:B------:R2:W-:Y:S02]  /*326c0*/  ST.E desc[UR4][R14.64+0x100], R9 ;  /* 0x000100090e007985 */ /* 0x0005e4000c101904 */
[C---:B--2---:R-:W-:Y:S02]  /*326d0*/  FMUL.FTZ R9, R11.reuse, R8 ;  /* 0x000000080b097220 */ /* 0x044fe40000410000 */
[----:B------:R-:W2:Y:S01]  /*326e0*/  LD.E R8, desc[UR6][R14.64+0x140] ;  /* 0x000140060e087980 */ /* 0x000ea2000c101900 */
[----:B------:R-:W-:-:S05]  /*326f0*/  FMUL.FTZ R13, R11, R20 ;  /* 0x000000140b0d7220 */ /* 0x000fca0000410000 */
[----:B------:R0:W-:Y:S02]  /*32700*/  ST.E desc[UR6][R14.64+0x4], R13 ;  /* 0x0000040d0e007985 */ /* 0x0001e4000c101906 */
[----:B0-----:R-:W-:-:S05]  /*32710*/  FMUL.FTZ R13, R11, R34 ;  /* 0x000000220b0d7220 */ /* 0x001fca0000410000 */
        /* <DEDUP_REMOVED lines=22> */
[----:B------:R-:W2:Y:S04]  /*32880*/  LD.E R8, desc[UR6][R14.64+0x150] ;  /* 0x000150060e087980 */ /* 0x000ea8000c101900 */
[----:B------:R2:W-:Y:S02]  /*32890*/  ST.E desc[UR4][R14.64+0x134], R9 ;  /* 0x000134090e007985 */ /* 0x0005e4000c101904 */
[----:B--2---:R-:W-:-:S02]  /*328a0*/  FMUL.FTZ R9, R11, R8 ;  /* 0x000000080b097220 */ /* 0x004fc40000410000 */
[----:B------:R-:W2:Y:S04]  /*328b0*/  LD.E R8, desc[UR6][R14.64+0x154] ;  /* 0x000154060e087980 */ /* 0x000ea8000c101900 */
        /* <DEDUP_REMOVED lines=57> */
[----:B------:R2:W-:Y:S01]  /*32c50*/  ST.E desc[UR4][R14.64+0x1d4], R21 ;  /* 0x0001d4150e007985 */ /* 0x0005e2000c101904 */
[C---:B------:R-:W-:Y:S01]  /*32c60*/  FMUL.FTZ R25, R11.reuse, R26 ;  /* 0x0000001a0b197220 */ /* 0x040fe20000410000 */
[C---:B------:R-:W-:Y:S01]  /*32c70*/  FMUL.FTZ R27, R11.reuse, R28 ;  /* 0x0000001c0b1b7220 */ /* 0x040fe20000410000 */
[C---:B------:R-:W-:Y:S01]  /*32c80*/  FMUL.FTZ R29, R11.reuse, R30 ;  /* 0x0000001e0b1d7220 */ /* 0x040fe20000410000 */
[----:B------:R-:W-:-:S02]  /*32c90*/  FMUL.FTZ R31, R11, R32 ;  /* 0x000000200b1f7220 */ /* 0x000fc40000410000 */
[----:B------:R0:W-:Y:S04]  /*32ca0*/  ST.E desc[UR10][R14.64+0x20], R25 ;  /* 0x000020190e007985 */ /* 0x0001e8000c10190a */
[----:B------:R1:W-:Y:S04]  /*32cb0*/  ST.E desc[UR12][R14.64+0x24], R27 ;  /* 0x0000241b0e007985 */ /* 0x0003e8000c10190c */
[----:B------:R3:W-:Y:S01]  /*32cc0*/  ST.E desc[UR14][R14.64+0x30], R29 ;  /* 0x0000301d0e007985 */ /* 0x0007e2000c10190e */
[----:B--2---:R-:W-:-:S03]  /*32cd0*/  FMUL.FTZ R21, R11, R8 ;  /* 0x000000080b157220 */ /* 0x004fc60000410000 */
[----:B------:R-:W2:Y:S01]  /*32ce0*/  LD.E R8, desc[UR6][R14.64+0x1f4] ;  /* 0x0001f4060e087980 */ /* 0x000ea2000c101900 */
[C---:B0-----:R-:W-:Y:S01]  /*32cf0*/  FMUL.FTZ R25, R11.reuse, R40 ;  /* 0x000000280b197220 */ /* 0x041fe20000410000 */
[C---:B-1----:R-:W-:Y:S01]  /*32d00*/  FMUL.FTZ R27, R11.reuse, R42 ;  /* 0x0000002a0b1b7220 */ /* 0x042fe20000410000 */
[C---:B---3--:R-:W-:Y:S01]  /*32d10*/  FMUL.FTZ R29, R11.reuse, R44 ;  /* 0x0000002c0b1d7220 */ /* 0x048fe20000410000 */
[----:B------:R0:W-:Y:S04]  /*32d20*/  ST.E desc[UR16][R14.64+0x34], R31 ;  /* 0x0000341f0e007985 */ /* 0x0001e8000c101910 */
[----:B------:R1:W-:Y:S01]  /*32d30*/  ST.E desc[UR10][R14.64+0x54], R25 ;  /* 0x000054190e007985 */ /* 0x0003e2000c10190a */
[----:B0-----:R-:W-:-:S03]  /*32d40*/  FMUL.FTZ R31, R11, R48 ;  /* 0x000000300b1f7220 */ /* 0x001fc60000410000 */
[----:B------:R0:W-:Y:S01]  /*32d50*/  ST.E desc[UR12][R14.64+0x60], R27 ;  /* 0x0000601b0e007985 */ /* 0x0001e2000c10190c */
[----:B-1----:R-:W-:-:S03]  /*32d60*/  FMUL.FTZ R25, R11, R54 ;  /* 0x000000360b197220 */ /* 0x002fc60000410000 */
[----:B------:R1:W-:Y:S04]  /*32d70*/  ST.E desc[UR14][R14.64+0x64], R29 ;  /* 0x0000641d0e007985 */ /* 0x0003e8000c10190e */
[----:B------:R3:W-:Y:S01]  /*32d80*/  ST.E desc[UR16][R14.64+0x74], R31 ;  /* 0x0000741f0e007985 */ /* 0x0007e2000c101910 */
[C---:B0-----:R-:W-:Y:S01]  /*32d90*/  FMUL.FTZ R27, R11.reuse, R58 ;  /* 0x0000003a0b1b7220 */ /* 0x041fe20000410000 */
[C---:B-1----:R-:W-:Y:S01]  /*32da0*/  FMUL.FTZ R29, R11.reuse, R60 ;  /* 0x0000003c0b1d7220 */ /* 0x042fe20000410000 */
[C---:B---3--:R-:W-:Y:S01]  /*32db0*/  FMUL.FTZ R31, R11.reuse, R62 ;  /* 0x0000003e0b1f7220 */ /* 0x048fe20000410000 */
[----:B------:R0:W-:Y:S01]  /*32dc0*/  ST.E desc[UR10][R14.64+0x90], R25 ;  /* 0x000090190e007985 */ /* 0x0001e2000c10190a */
[----:B------:R-:W-:-:S03]  /*32dd0*/  FMUL.FTZ R33, R11, R64 ;  /* 0x000000400b217220 */ /* 0x000fc60000410000 */
[----:B------:R1:W-:Y:S04]  /*32de0*/  ST.E desc[UR12][R14.64+0xa0], R27 ;  /* 0x0000a01b0e007985 */ /* 0x0003e8000c10190c */
[----:B------:R3:W-:Y:S04]  /*32df0*/  ST.E desc[UR14][R14.64+0xa4], R29 ;  /* 0x0000a41d0e007985 */ /* 0x0007e8000c10190e */
[----:B------:R4:W-:Y:S01]  /*32e00*/  ST.E desc[UR16][R14.64+0xb0], R31 ;  /* 0x0000b01f0e007985 */ /* 0x0009e2000c101910 */
[C---:B0-----:R-:W-:Y:S01]  /*32e10*/  FMUL.FTZ R25, R11.reuse, R72 ;  /* 0x000000480b197220 */ /* 0x041fe20000410000 */
[C---:B-1----:R-:W-:Y:S01]  /*32e20*/  FMUL.FTZ R27, R11.reuse, R74 ;  /* 0x0000004a0b1b7220 */ /* 0x042fe20000410000 */
[C---:B---3--:R-:W-:Y:S01]  /*32e30*/  FMUL.FTZ R29, R11.reuse, R76 ;  /* 0x0000004c0b1d7220 */ /* 0x048fe20000410000 */
[C---:B----4-:R-:W-:Y:S01]  /*32e40*/  FMUL.FTZ R31, R11.reuse, R78 ;  /* 0x0000004e0b1f7220 */ /* 0x050fe20000410000 */
[----:B------:R0:W-:Y:S04]  /*32e50*/  ST.E desc[UR18][R14.64+0xb4], R33 ;  /* 0x0000b4210e007985 */ /* 0x0001e8000c101912 */
[----:B------:R1:W-:Y:S04]  /*32e60*/  ST.E desc[UR10][R14.64+0xd4], R25 ;  /* 0x0000d4190e007985 */ /* 0x0003e8000c10190a */
[----:B------:R3:W-:Y:S04]  /*32e70*/  ST.E desc[UR12][R14.64+0xe0], R27 ;  /* 0x0000e01b0e007985 */ /* 0x0007e8000c10190c */
[----:B------:R4:W-:Y:S01]  /*32e80*/  ST.E desc[UR14][R14.64+0xe4], R29 ;  /* 0x0000e41d0e007985 */ /* 0x0009e2000c10190e */
[----:B0-----:R-:W-:-:S03]  /*32e90*/  FMUL.FTZ R33, R11, R80 ;  /* 0x000000500b217220 */ /* 0x001fc60000410000 */
[----:B------:R0:W-:Y:S01]  /*32ea0*/  ST.E desc[UR16][R14.64+0xf0], R31 ;  /* 0x0000f01f0e007985 */ /* 0x0001e2000c101910 */
[C---:B-1----:R-:W-:Y:S01]  /*32eb0*/  FMUL.FTZ R25, R11.reuse, R88 ;  /* 0x000000580b197220 */ /* 0x042fe20000410000 */
[C---:B---3--:R-:W-:Y:S01]  /*32ec0*/  FMUL.FTZ R27, R11.reuse, R90 ;  /* 0x0000005a0b1b7220 */ /* 0x048fe20000410000 */
[C---:B----4-:R-:W-:Y:S01]  /*32ed0*/  FMUL.FTZ R29, R11.reuse, R92 ;  /* 0x0000005c0b1d7220 */ /* 0x050fe20000410000 */
[C---:B0-----:R-:W-:Y:S01]  /*32ee0*/  FMUL.FTZ R31, R11.reuse, R94 ;  /* 0x0000005e0b1f7220 */ /* 0x041fe20000410000 */
[----:B------:R0:W-:Y:S04]  /*32ef0*/  ST.E desc[UR4][R14.64+0x1e0], R9 ;  /* 0x0001e0090e007985 */ /* 0x0001e8000c101904 */
[----:B------:R1:W-:Y:S04]  /*32f00*/  ST.E desc[UR4][R14.64+0x1e4], R13 ;  /* 0x0001e40d0e007985 */ /* 0x0003e8000c101904 */
[----:B0-----:R-:W3:Y:S04]  /*32f10*/  LD.E R9, desc[UR6][R14.64+0x8] ;  /* 0x000008060e097980 */ /* 0x001ee8000c101900 */
[----:B-1----:R-:W4:Y:S01]  /*32f20*/  LD.E R13, desc[UR6][R14.64+0xc] ;  /* 0x00000c060e0d7980 */ /* 0x002f22000c101900 */
[----:B--2---:R-:W-:-:S05]  /*32f30*/  FMUL.FTZ R11, R11, R8 ;  /* 0x000000080b0b7220 */ /* 0x004fca0000410000 */
[----:B------:R0:W-:Y:S04]  /*32f40*/  ST.E desc[UR4][R14.64+0x1f4], R11 ;  /* 0x0001f40b0e007985 */ /* 0x0001e8000c101904 */
[----:B0-----:R-:W2:Y:S01]  /*32f50*/  LD.E R11, desc[UR6][R14.64+0x18] ;  /* 0x000018060e0b7980 */ /* 0x001ea2000c101900 */
[C---:B---3--:R-:W-:Y:S01]  /*32f60*/  FMUL.FTZ R9, R12.reuse, R9 ;  /* 0x000000090c097220 */ /* 0x048fe20000410000 */
[----:B----4-:R-:W-:-:S04]  /*32f70*/  FMUL.FTZ R13, R12, R13 ;  /* 0x0000000d0c0d7220 */ /* 0x010fc80000410000 */
        /* <DEDUP_REMOVED lines=60> */
[----:B0-----:R-:W2:Y:S04]  /*33340*/  LD.E R11, desc[UR6][R14.64+0xbc] ;  /* 0x0000bc060e0b7980 */ /* 0x001ea8000c101900 */
[----:B------:R-:W-:Y:S04]  /*33350*/  ST.E desc[UR18][R14.64+0xf4], R33 ;  /* 0x0000f4210e007985 */ /* 0x000fe8000c101912 */
[----:B------:R-:W-:Y:S04]  /*33360*/  ST.E desc[UR10][R14.64+0x114], R25 ;  /* 0x000114190e007985 */ /* 0x000fe8000c10190a */
[----:B------:R-:W-:Y:S04]  /*33370*/  ST.E desc[UR12][R14.64+0x120], R27 ;  /* 0x0001201b0e007985 */ /* 0x000fe8000c10190c */
[----:B------:R-:W-:Y:S04]  /*33380*/  ST.E desc[UR14][R14.64+0x124], R29 ;  /* 0x0001241d0e007985 */ /* 0x000fe8000c10190e */
[----:B------:R-:W-:Y:S04]  /*33390*/  ST.E desc[UR16][R14.64+0x130], R31 ;  /* 0x0001301f0e007985 */ /* 0x000fe8000c101910 */
[----:B------:R-:W-:Y:S01]  /*333a0*/  ST.E desc[UR4][R14.64+0x1f0], R21 ;  /* 0x0001f0150e007985 */ /* 0x000fe2000c101904 */
[C---:B---3--:R-:W-:Y:S01]  /*333b0*/  FMUL.FTZ R9, R12.reuse, R9 ;  /* 0x000000090c097220 */ /* 0x048fe20000410000 */
[----:B----4-:R-:W-:-:S04]  /*333c0*/  FMUL.FTZ R13, R12, R13 ;  /* 0x0000000d0c0d7220 */ /* 0x010fc80000410000 */
[----:B------:R0:W-:Y:S04]  /*333d0*/  ST.E desc[UR4][R14.64+0xac], R9 ;  /* 0x0000ac090e007985 */ /* 0x0001e8000c101904 */
[----:B------:R1:W-:Y:S01]  /*333e0*/  ST.E desc[UR4][R14.64+0xb8], R13 ;  /* 0x0000b80d0e007985 */ /* 0x0003e2000c101904 */
[----:B--2---:R-:W-:-:S05]  /*333f0*/  FMUL.FTZ R11, R12, R11 ;  /* 0x0000000b0c0b7220 */ /* 0x004fca0000410000 */
[----:B------:R2:W-:Y:S04]  /*33400*/  ST.E desc[UR4][R14.64+0xbc], R11 ;  /* 0x0000bc0b0e007985 */ /* 0x0005e8000c101904 */
[----:B0-----:R-:W3:Y:S02]  /*33410*/  LD.E R9, desc[UR6][R14.64+0xc8] ;  /* 0x0000c8060e097980 */ /* 0x001ee4000c101900 */
[----:B---3--:R-:W-:-:S05]  /*33420*/  FMUL.FTZ R9, R12, R9 ;  /* 0x000000090c097220 */ /* 0x008fca0000410000 */
[----:B------:R0:W-:Y:S04]  /*33430*/  ST.E desc[UR4][R14.64+0xc8], R9 ;  /* 0x0000c8090e007985 */ /* 0x0001e8000c101904 */
[----:B-1----:R-:W3:Y:S02]  /*33440*/  LD.E R13, desc[UR6][R14.64+0xcc] ;  /* 0x0000cc060e0d7980 */ /* 0x002ee4000c101900 */
[----:B---3--:R-:W-:-:S05]  /*33450*/  FMUL.FTZ R13, R12, R13 ;  /* 0x0000000d0c0d7220 */ /* 0x008fca0000410000 */
[----:B------:R1:W-:Y:S04]  /*33460*/  ST.E desc[UR4][R14.64+0xcc], R13 ;  /* 0x0000cc0d0e007985 */ /* 0x0003e8000c101904 */
[----:B--2---:R-:W2:Y:S02]  /*33470*/  LD.E R11, desc[UR6][R14.64+0xd8] ;  /* 0x0000d8060e0b7980 */ /* 0x004ea4000c101900 */
        /* <DEDUP_REMOVED lines=109> */
[----:B------:R-:W-:Y:S04]  /*33b50*/  ST.E desc[UR4][R14.64+0x1f8], R21 ;  /* 0x0001f8150e007985 */ /* 0x000fe8000c101904 */
[----:B0-----:R-:W2:Y:S02]  /*33b60*/  LD.E R9, desc[UR6][R14.64+0x1fc] ;  /* 0x0001fc060e097980 */ /* 0x001ea4000c101900 */
[----:B--2---:R-:W-:-:S05]  /*33b70*/  FMUL.FTZ R25, R12, R9 ;  /* 0x000000090c197220 */ /* 0x004fca0000410000 */
[----:B------:R0:W-:Y:S04]  /*33b80*/  ST.E desc[UR4][R14.64+0x1fc], R25 ;  /* 0x0001fc190e007985 */ /* 0x0001e8000c101904 */
[----:B------:R-:W2:Y:S04]  /*33b90*/  LDL.64 R8, [R7+0x88] ;  /* 0x0000880007087983 */ /* 0x000ea80000100a00 */
[----:B-1----:R-:W3:Y:S04]  /*33ba0*/  LDL.64 R12, [R7] ;  /* 0x00000000070c7983 */ /* 0x002ee80000100a00 */
[----:B------:R-:W4:Y:S04]  /*33bb0*/  LDL.64 R10, [R7+0x90] ;  /* 0x00009000070a7983 */ /* 0x000f280000100a00 */
[----:B--2---:R-:W2:Y:S04]  /*33bc0*/  LD.E R27, desc[UR4][R8.64] ;  /* 0x00000004081b7980 */ /* 0x004ea8000c101900 */
[----:B---3--:R-:W3:Y:S04]  /*33bd0*/  LD.E R13, desc[UR6][R12.64] ;  /* 0x000000060c0d7980 */ /* 0x008ee8000c101900 */
[----:B----4-:R-:W3:Y:S04]  /*33be0*/  LD.E.64 R10, desc[UR4][R10.64] ;  /* 0x000000040a0a7980 */ /* 0x010ee8000c101b00 */
[----:B--2---:R1:W-:Y:S04]  /*33bf0*/  ST.E desc[UR8][R8.64], R27 ;  /* 0x0000001b08007985 */ /* 0x0043e8000c101908 */
[----:B0-----:R-:W2:Y:S04]  /*33c00*/  LD.E R15, desc[UR10][R8.64+0x4] ;  /* 0x0000040a080f7980 */ /* 0x001ea8000c101900 */
[----:B--2---:R0:W-:Y:S04]  /*33c10*/  ST.E desc[UR4][R8.64+0x4], R15 ;  /* 0x0000040f08007985 */ /* 0x0041e8000c101904 */
[----:B------:R-:W2:Y:S04]  /*33c20*/  LD.E R21, desc[UR6][R8.64+0x8] ;  /* 0x0000080608157980 */ /* 0x000ea8000c101900 */
[----:B--2---:R2:W-:Y:S04]  /*33c30*/  ST.E desc[UR4][R8.64+0x8], R21 ;  /* 0x0000081508007985 */ /* 0x0045e8000c101904 */
[----:B------:R-:W4:Y:S04]  /*33c40*/  LD.E R25, desc[UR6][R8.64+0xc] ;  /* 0x00000c0608197980 */ /* 0x000f28000c101900 */
[----:B----4-:R4:W-:Y:S04]  /*33c50*/  ST.E desc[UR4][R8.64+0xc], R25 ;  /* 0x00000c1908007985 */ /* 0x0109e8000c101904 */
[----:B-1----:R-:W3:Y:S04]  /*33c60*/  LD.E R27, desc[UR6][R8.64+0x10] ;  /* 0x00001006081b7980 */ /* 0x002ee8000c101900 */
[----:B---3--:R1:W-:Y:S04]  /*33c70*/  ST.E desc[UR4][R8.64+0x10], R27 ;  /* 0x0000101b08007985 */ /* 0x0083e8000c101904 */
[----:B0-----:R-:W3:Y:S04]  /*33c80*/  LD.E R15, desc[UR6][R8.64+0x14] ;  /* 0x00001406080f7980 */ /* 0x001ee8000c101900 */
[----:B---3--:R0:W-:Y:S04]  /*33c90*/  ST.E desc[UR4][R8.64+0x14], R15 ;  /* 0x0000140f08007985 */ /* 0x0081e8000c101904 */
[----:B--2---:R-:W2:Y:S04]  /*33ca0*/  LD.E R21, desc[UR6][R8.64+0x18] ;  /* 0x0000180608157980 */ /* 0x004ea8000c101900 */
[----:B--2---:R2:W-:Y:S04]  /*33cb0*/  ST.E desc[UR4][R8.64+0x18], R21 ;  /* 0x0000181508007985 */ /* 0x0045e8000c101904 */
[----:B----4-:R-:W3:Y:S04]  /*33cc0*/  LD.E R25, desc[UR6][R8.64+0x1c] ;  /* 0x00001c0608197980 */ /* 0x010ee8000c101900 */
[----:B---3--:R3:W-:Y:S04]  /*33cd0*/  ST.E desc[UR4][R8.64+0x1c], R25 ;  /* 0x00001c1908007985 */ /* 0x0087e8000c101904 */
[----:B-1----:R-:W4:Y:S04]  /*33ce0*/  LD.E R27, desc[UR6][R8.64+0x20] ;  /* 0x00002006081b7980 */ /* 0x002f28000c101900 */
[----:B----4-:R1:W-:Y:S04]  /*33cf0*/  ST.E desc[UR4][R8.64+0x20], R27 ;  /* 0x0000201b08007985 */ /* 0x0103e8000c101904 */
[----:B0-----:R-:W4:Y:S04]  /*33d00*/  LD.E R15, desc[UR6][R8.64+0x24] ;  /* 0x00002406080f7980 */ /* 0x001f28000c101900 */
[----:B----4-:R0:W-:Y:S04]  /*33d10*/  ST.E desc[UR4][R8.64+0x24], R15 ;  /* 0x0000240f08007985 */ /* 0x0101e8000c101904 */
[----:B--2---:R-:W2:Y:S04]  /*33d20*/  LD.E R21, desc[UR6][R8.64+0x28] ;  /* 0x0000280608157980 */ /* 0x004ea8000c101900 */
[----:B--2---:R2:W-:Y:S04]  /*33d30*/  ST.E desc[UR4][R8.64+0x28], R21 ;  /* 0x0000281508007985 */ /* 0x0045e8000c101904 */
[----:B---3--:R-:W3:Y:S04]  /*33d40*/  LD.E R25, desc[UR6][R8.64+0x2c] ;  /* 0x00002c0608197980 */ /* 0x008ee8000c101900 */
        /* <DEDUP_REMOVED lines=226> */
[----:B----4-:R-:W-:Y:S04]  /*34b70*/  ST.E desc[UR4][R8.64+0x1f0], R27 ;  /* 0x0001f01b08007985 */ /* 0x010fe8000c101904 */
[----:B0-----:R-:W4:Y:S04]  /*34b80*/  LD.E R15, desc[UR6][R8.64+0x1f4] ;  /* 0x0001f406080f7980 */ /* 0x001f28000c101900 */
[----:B----4-:R-:W-:Y:S04]  /*34b90*/  ST.E desc[UR4][R8.64+0x1f4], R15 ;  /* 0x0001f40f08007985 */ /* 0x010fe8000c101904 */
[----:B--2---:R-:W2:Y:S01]  /*34ba0*/  LD.E R21, desc[UR6][R8.64+0x1f8] ;  /* 0x0001f80608157980 */ /* 0x004ea2000c101900 */
[----:B------:R-:W-:-:S02]  /*34bb0*/  R2UR UR30, R4 ;  /* 0x00000000041e72ca */ /* 0x000fc400000e0000 */
[C---:B------:R-:W-:Y:S02]  /*34bc0*/  R2UR UR31, R5.reuse ;  /* 0x00000000051f72ca */ /* 0x040fe400000e0000 */
[C---:B------:R-:W-:Y:S02]  /*34bd0*/  R2UR UR28, R4.reuse ;  /* 0x00000000041c72ca */ /* 0x040fe400000e0000 */
[C---:B------:R-:W-:Y:S02]  /*34be0*/  R2UR UR29, R5.reuse ;  /* 0x00000000051d72ca */ /* 0x040fe400000e0000 */
[C---:B------:R-:W-:Y:S02]  /*34bf0*/  R2UR UR26, R4.reuse ;  /* 0x00000000041a72ca */ /* 0x040fe400000e0000 */
[----:B------:R-:W-:Y:S01]  /*34c00*/  R2UR UR27, R5 ;  /* 0x00000000051b72ca */ /* 0x000fe200000e0000 */
[----:B--2---:R-:W-:Y:S04]  /*34c10*/  ST.E desc[UR4][R8.64+0x1f8], R21 ;  /* 0x0001f81508007985 */ /* 0x004fe8000c101904 */
[----:B---3--:R-:W2:Y:S01]  /*34c20*/  LD.E R25, desc[UR6][R8.64+0x1fc] ;  /* 0x0001fc0608197980 */ /* 0x008ea2000c101900 */
[----:B------:R-:W-:-:S02]  /*34c30*/  R2UR UR24, R4 ;  /* 0x00000000041872ca */ /* 0x000fc400000e0000 */
[C---:B------:R-:W-:Y:S02]  /*34c40*/  R2UR UR25, R5.reuse ;  /* 0x00000000051972ca */ /* 0x040fe400000e0000 */
[C---:B------:R-:W-:Y:S02]  /*34c50*/  R2UR UR22, R4.reuse ;  /* 0x00000000041672ca */ /* 0x040fe400000e0000 */
[C---:B------:R-:W-:Y:S02]  /*34c60*/  R2UR UR23, R5.reuse ;  /* 0x00000000051772ca */ /* 0x040fe400000e0000 */
[C---:B------:R-:W-:Y:S02]  /*34c70*/  R2UR UR20, R4.reuse ;  /* 0x00000000041472ca */ /* 0x040fe400000e0000 */
[----:B------:R-:W-:Y:S02]  /*34c80*/  R2UR UR21, R5 ;  /* 0x00000000051572ca */ /* 0x000fe400000e0000 */
        /* <DEDUP_REMOVED lines=16> */
[----:B------:R-:W-:Y:S02]  /*34d90*/  R2UR UR32, R4 ;  /* 0x00000000042072ca */ /* 0x000fe400000e0000 */
[----:B------:R-:W-:Y:S01]  /*34da0*/  R2UR UR33, R5 ;  /* 0x00000000052172ca */ /* 0x000fe200000e0000 */
[----:B--2---:R0:W-:Y:S04]  /*34db0*/  ST.E desc[UR4][R8.64+0x1fc], R25 ;  /* 0x0001fc1908007985 */ /* 0x0041e8000c101904 */
[----:B------:R-:W2:Y:S04]  /*34dc0*/  LD.E R24, desc[UR30][R8.64] ;  /* 0x0000001e08187980 */ /* 0x000ea8000c101900 */
[----:B------:R-:W2:Y:S04]  /*34dd0*/  LD.E R26, desc[UR26][R8.64+0x8] ;  /* 0x0000081a081a7980 */ /* 0x000ea8000c101900 */
[----:B0-----:R-:W2:Y:S04]  /*34de0*/  LD.E R25, desc[UR28][R8.64+0x4] ;  /* 0x0000041c08197980 */ /* 0x001ea8000c101900 */
[----:B------:R-:W2:Y:S04]  /*34df0*/  LD.E R27, desc[UR24][R8.64+0xc] ;  /* 0x00000c18081b7980 */ /* 0x000ea8000c101900 */
        /* <DEDUP_REMOVED lines=123> */
[----:B------:R-:W2:Y:S01]  /*355b0*/  LD.E R151, desc[UR10][R8.64+0x1fc] ;  /* 0x0001fc0a08977980 */ /* 0x000ea2000c101900 */
[----:B------:R-:W-:Y:S01]  /*355c0*/  IMAD R10, R13, 0x1000, R10 ;  /* 0x000010000d0a7824 */ /* 0x000fe200078e020a */
[----:B------:R-:W-:-:S04]  /*355d0*/  R2UR UR7, R11 ;  /* 0x000000000b0772ca */ /* 0x000fc800000e0000 */
[----:B------:R-:W-:Y:S02]  /*355e0*/  R2UR UR6, R10 ;  /* 0x000000000a0672ca */ /* 0x000fe400000e0000 */
        /* <DEDUP_REMOVED lines=42> */
[----:B------:R-:W-:Y:S02]  /*35890*/  R2UR UR30, R4 ;  /* 0x00000000041e72ca */ /* 0x000fe400000e0000 */
[----:B------:R-:W-:Y:S01]  /*358a0*/  R2UR UR31, R5 ;  /* 0x00000000051f72ca */ /* 0x000fe200000e0000 */
[----:B--2---:R-:W-:-:S06]  /*358b0*/  WARPGROUP.ARRIVE ;  /* 0x00000000000079c5 */ /* 0x004fcc0000000000 */
[----:B------:R-:W-:Y:S01]  /*358c0*/  HGMMA.64x256x16.F32 R24, R160, gdesc[UR4].tnspB, R24, gsb0 ;  /* 0x43e00004a0187df0 */ /* 0x000fe20008000818 */
[----:B------:R-:W-:Y:S02]  /*358d0*/  VIADD R12, R10, 0x80 ;  /* 0x000000800a0c7836 */ /* 0x000fe40000000000 */
[----:B------:R-:W-:-:S03]  /*358e0*/  IMAD.MOV.U32 R13, RZ, RZ, R11 ;  /* 0x000000ffff0d7224 */ /* 0x000fc600078e000b */
[----:B------:R-:W-:Y:S02]  /*358f0*/  R2UR UR6, R12 ;  /* 0x000000000c0672ca */ /* 0x000fe400000e0000 */
[----:B------:R-:W-:Y:S01]  /*35900*/  R2UR UR7, R13 ;  /* 0x000000000d0772ca */ /* 0x000fe200000e0000 */
[----:B------:R-:W-:Y:S02]  /*35910*/  WARPGROUP.DEPBAR.LE gsb0, 0x0 ;  /* 0x00008000000079c5 */ /* 0x000fe40000010000 */
[----:B------:R-:W-:Y:S04]  /*35920*/  ST.E desc[UR32][R8.64], R24 ;  /* 0x0000001808007985 */ /* 0x000fe8000c101920 */
[----:B------:R-:W-:Y:S04]  /*35930*/  ST.E desc[UR34][R8.64+0x4], R25 ;  /* 0x0000041908007985 */ /* 0x000fe8000c101922 */
[----:B------:R-:W-:Y:S04]  /*35940*/  ST.E desc[UR44][R8.64+0x8], R26 ;  /* 0x0000081a08007985 */ /* 0x000fe8000c10192c */
[----:B------:R-:W-:Y:S04]  /*35950*/  ST.E desc[UR46][R8.64+0xc], R27 ;  /* 0x00000c1b08007985 */ /* 0x000fe8000c10192e */
[----:B------:R-:W-:Y:S04]  /*35960*/  ST.E desc[UR48][R8.64+0x10], R28 ;  /* 0x0000101c08007985 */ /* 0x000fe8000c101930 */
[----:B------:R-:W-:Y:S01]  /*35970*/  ST.E desc[UR50][R8.64+0x14], R29 ;  /* 0x0000141d08007985 */ /* 0x000fe2000c101932 */
[----:B------:R-:W-:-:S03]  /*35980*/  R2UR UR32, R4 ;  /* 0x00000000042072ca */ /* 0x000fc600000e0000 */
[----:B------:R-:W-:Y:S01]  /*35990*/  ST.E desc[UR52][R8.64+0x18], R30 ;  /* 0x0000181e08007985 */ /* 0x000fe2000c101934 */
[----:B------:R-:W-:-:S03]  /*359a0*/  R2UR UR33, R5 ;  /* 0x00000000052172ca */ /* 0x000fc600000e0000 */
[----:B------:R-:W-:Y:S01]  /*359b0*/  ST.E desc[UR54][R8.64+0x1c], R31 ;  /* 0x00001c1f08007985 */ /* 0x000fe2000c101936 */
[----:B------:R-:W-:-:S03]  /*359c0*/  R2UR UR34, R4 ;  /* 0x00000000042272ca */ /* 0x000fc600000e0000 */
[----:B------:R-:W-:Y:S01]  /*359d0*/  ST.E desc[UR56][R8.64+0x20], R32 ;  /* 0x0000202008007985 */ /* 0x000fe2000c101938 */
[----:B------:R-:W-:-:S03]  /*359e0*/  R2UR UR35, R5 ;  /* 0x00000000052372ca */ /* 0x000fc600000e0000 */
[----:B------:R-:W-:Y:S01]  /*359f0*/  ST.E desc[UR4][R8.64+0x24], R33 ;  /* 0x0000242108007985 */ /* 0x000fe2000c101904 */
[C---:B------:R-:W-:Y:S02]  /*35a00*/  R2UR UR44, R4.reuse ;  /* 0x00000000042c72ca */ /* 0x040fe400000e0000 */
[C---:B------:R-:W-:Y:S01]  /*35a10*/  R2UR UR45, R5.reuse ;  /* 0x00000000052d72ca */ /* 0x040fe200000e0000 */
[----:B------:R-:W-:Y:S01]  /*35a20*/  ST.E desc[UR8][R8.64+0x28], R34 ;  /* 0x0000282208007985 */ /* 0x000fe2000c101908 */
[C---:B------:R-:W-:Y:S02]  /*35a30*/  R2UR UR46, R4.reuse ;  /* 0x00000000042e72ca */ /* 0x040fe400000e0000 */
[C---:B------:R-:W-:Y:S01]  /*35a40*/  R2UR UR47, R5.reuse ;  /* 0x00000000052f72ca */ /* 0x040fe200000e0000 */
[----:B------:R-:W-:Y:S01]  /*35a50*/  ST.E desc[UR10][R8.64+0x2c], R35 ;  /* 0x00002c2308007985 */ /* 0x000fe2000c10190a */
[C---:B------:R-:W-:Y:S02]  /*35a60*/  R2UR UR48, R4.reuse ;  /* 0x00000000043072ca */ /* 0x040fe400000e0000 */
[----:B------:R-:W-:Y:S01]  /*35a70*/  R2UR UR49, R5 ;  /* 0x00000000053172ca */ /* 0x000fe200000e0000 */
[----:B------:R-:W-:Y:S01]  /*35a80*/  ST.E desc[UR12][R8.64+0x30], R36 ;  /* 0x0000302408007985 */ /* 0x000fe2000c10190c */
[----:B------:R-:W-:-:S02]  /*35a90*/  R2UR UR50, R4 ;  /* 0x00000000043272ca */ /* 0x000fc400000e0000 */
        /* <DEDUP_REMOVED lines=299> */
[----:B------:R-:W-:Y:S02]  /*36d50*/  R2UR UR22, R4 ;  /* 0x00000000041672ca */ /* 0x000fe400000e0000 */
[----:B------:R-:W-:Y:S01]  /*36d60*/  R2UR UR23, R5 ;  /* 0x00000000051772ca */ /* 0x000fe200000e0000 */
[----:B------:R-:W-:Y:S04]  /*36d70*/  ST.E desc[UR46][R8.64+0x1c4], R137 ;  /* 0x0001c48908007985 */ /* 0x000fe8000c10192e */
        /* <DEDUP_REMOVED lines=13> */
[----:B------:R0:W-:Y:S02]  /*36e50*/  ST.E desc[UR22][R8.64+0x1fc], R151 ;  /* 0x0001fc9708007985 */ /* 0x0001e4000c101916 */
[----:B0-----:R-:W-:-:S06]  /*36e60*/  WARPGROUP.ARRIVE ;  /* 0x00000000000079c5 */ /* 0x001fcc0000000000 */
[----:B------:R-:W-:Y:S01]  /*36e70*/  HGMMA.64x256x16.F32 R24, R164, gdesc[UR4].tnspB, R24, gsb0 ;  /* 0x43e00004a4187df0 */ /* 0x000fe20008000818 */
        /* <DEDUP_REMOVED lines=42> */
[----:B------:R-:W-:Y:S02]  /*37120*/  R2UR UR30, R4 ;  /* 0x00000000041e72ca */ /* 0x000fe400000e0000 */
[----:B------:R-:W-:Y:S01]  /*37130*/  R2UR UR31, R5 ;  /* 0x00000000051f72ca */ /* 0x000fe200000e0000 */
        /* <DEDUP_REMOVED lines=391> */
[----:B------:R-:W-:Y:S01]  /*389b0*/  VIADD R10, R10, 0x180 ;  /* 0x000001800a0a7836 */ /* 0x000fe20000000000 */
[----:B------:R-:W-:-:S04]  /*389c0*/  R2UR UR7, R11 ;  /* 0x000000000b0772ca */ /* 0x000fc800000e0000 */
        /* <DEDUP_REMOVED lines=365> */
[----:B------:R-:W-:Y:S01]  /*3a0a0*/  R2UR UR25, R5 ;  /* 0x00000000051972ca */ /* 0x000fe200000e0000 */
[----:B------:R-:W-:Y:S02]  /*3a0b0*/  WARPGROUP.DEPBAR.LE gsb0, 0x0 ;  /* 0x00008000000079c5 */ /* 0x000fe40000010000 */
[----:B------:R-:W-:Y:S01]  /*3a0c0*/  ST.E desc[UR4][R8.64], R24 ;  /* 0x0000001808007985 */ /* 0x000fe2000c101904 */
[----:B------:R-:W-:-:S02]  /*3a0d0*/  R2UR UR4, R4 ;  /* 0x00000000040472ca */ /* 0x000fc400000e0000 */
[----:B------:R-:W-:Y:S01]  /*3a0e0*/  R2UR UR5, R5 ;  /* 0x00000000050572ca */ /* 0x000fe200000e0000 */
[----:B------:R-:W-:Y:S04]  /*3a0f0*/  ST.E desc[UR6][R8.64+0x4], R25 ;  /* 0x0000041908007985 */ /* 0x000fe8000c101906 */
[----:B------:R-:W-:Y:S04]  /*3a100*/  ST.E desc[UR8][R8.64+0x8], R26 ;  /* 0x0000081a08007985 */ /* 0x000fe8000c101908 */
[----:B------:R-:W-:Y:S01]  /*3a110*/  ST.E desc[UR10][R8.64+0xc], R27 ;  /* 0x00000c1b08007985 */ /* 0x000fe2000c10190a */
[----:B------:R-:W-:-:S03]  /*3a120*/  R2UR UR6, R4 ;  /* 0x00000000040672ca */ /* 0x000fc600000e0000 */
[----:B------:R-:W-:Y:S01]  /*3a130*/  ST.E desc[UR12][R8.64+0x10], R28 ;  /* 0x0000101c08007985 */ /* 0x000fe2000c10190c */
[----:B------:R-:W-:-:S03]  /*3a140*/  R2UR UR7, R5 ;  /* 0x00000000050772ca */ /* 0x000fc600000e0000 */
        /* <DEDUP_REMOVED lines=21> */
[C---:B------:R-:W-:Y:S02]  /*3a2a0*/  R2UR UR20, R4.reuse ;  /* 0x00000000041472ca */ /* 0x040fe400000e0000 */
[----:B------:R-:W-:Y:S01]  /*3a2b0*/  R2UR UR21, R5 ;  /* 0x00000000051572ca */ /* 0x000fe200000e0000 */
[----:B------:R-:W-:Y:S01]  /*3a2c0*/  ST.E desc[UR6][R8.64+0x30], R36 ;  /* 0x0000302408007985 */ /* 0x000fe2000c101906 */
[----:B------:R-:W-:-:S02]  /*3a2d0*/  R2UR UR22, R4 ;  /* 0x00000000041672ca */ /* 0x000fc400000e0000 */
[C---:B------:R-:W-:Y:S02]  /*3a2e0*/  R2UR UR23, R5.reuse ;  /* 0x00000000051772ca */ /* 0x040fe400000e0000 */
[C---:B------:R-:W-:Y:S02]  /*3a2f0*/  R2UR UR24, R4.reuse ;  /* 0x00000000041872ca */ /* 0x040fe400000e0000 */
[C---:B------:R-:W-:Y:S02]  /*3a300*/  R2UR UR25, R5.reuse ;  /* 0x00000000051972ca */ /* 0x040fe400000e0000 */
[C---:B------:R-:W-:Y:S02]  /*3a310*/  R2UR UR6, R4.reuse ;  /* 0x00000000040672ca */ /* 0x040fe400000e0000 */
[----:B------:R-:W-:Y:S01]  /*3a320*/  R2UR UR7, R5 ;  /* 0x00000000050772ca */ /* 0x000fe200000e0000 */
[----:B------:R-:W-:Y:S01]  /*3a330*/  ST.E desc[UR8][R8.64+0x34], R37 ;  /* 0x0000342508007985 */ /* 0x000fe2000c101908 */
[----:B------:R-:W-:-:S02]  /*3a340*/  R2UR UR8, R4 ;  /* 0x00000000040872ca */ /* 0x000fc400000e0000 */
[----:B------:R-:W-:Y:S01]  /*3a350*/  R2UR UR9, R5 ;  /* 0x00000000050972ca */ /* 0x000fe200000e0000 */
        /* <DEDUP_REMOVED lines=28> */
[C---:B------:R-:W-:Y:S01]  /*3a520*/  R2UR UR21, R5.reuse ;  /* 0x00000000051572ca */ /* 0x040fe200000e0000 */
[----:B------:R-:W-:Y:S01]  /*3a530*/  ST.E desc[UR4][R8.64+0x64], R49 ;  /* 0x0000643108007985 */ /* 0x000fe2000c101904 */
[C---:B------:R-:W-:Y:S02]  /*3a540*/  R2UR UR22, R4.reuse ;  /* 0x00000000041672ca */ /* 0x040fe400000e0000 */
[C---:B------:R-:W-:Y:S01]  /*3a550*/  R2UR UR23, R5.reuse ;  /* 0x00000000051772ca */ /* 0x040fe200000e0000 */
[----:B------:R-:W-:Y:S01]  /*3a560*/  ST.E desc[UR6][R8.64+0x68], R50 ;  /* 0x0000683208007985 */ /* 0x000fe2000c101906 */
[C---:B------:R-:W-:Y:S02]  /*3a570*/  R2UR UR24, R4.reuse ;  /* 0x00000000041872ca */ /* 0x040fe400000e0000 */
[----:B------:R-:W-:Y:S02]  /*3a580*/  R2UR UR25, R5 ;  /* 0x00000000051972ca */ /* 0x000fe400000e0000 */
[----:B------:R-:W-:-:S02]  /*3a590*/  R2UR UR4, R4 ;  /* 0x00000000040472ca */ /* 0x000fc400000e0000 */
[C---:B------:R-:W-:Y:S02]  /*3a5a0*/  R2UR UR5, R5.reuse ;  /* 0x00000000050572ca */ /* 0x040fe400000e0000 */
[C---:B------:R-:W-:Y:S02]  /*3a5b0*/  R2UR UR6, R4.reuse ;  /* 0x00000000040672ca */ /* 0x040fe400000e0000 */
        /* <DEDUP_REMOVED lines=9> */
[----:B------:R-:W-:Y:S04]  /*3a650*/  ST.E desc[UR20][R8.64+0x84], R57 ;  /* 0x0000843908007985 */ /* 0x000fe8000c101914 */
[----:B------:R-:W-:Y:S04]  /*3a660*/  ST.E desc[UR22][R8.64+0x88], R58 ;  /* 0x0000883a08007985 */ /* 0x000fe8000c101916 */
[----:B------:R-:W-:Y:S01]  /*3a670*/  ST.E desc[UR24][R8.64+0x8c], R59 ;  /* 0x00008c3b08007985 */ /* 0x000fe2000c101918 */
[----:B------:R-:W-:-:S03]  /*3a680*/  R2UR UR10, R4 ;  /* 0x00000000040a72ca */ /* 0x000fc600000e0000 */
[----:B------:R-:W-:Y:S01]  /*3a690*/  ST.E desc[UR4][R8.64+0x90], R60 ;  /* 0x0000903c08007985 */ /* 0x000fe2000c101904 */
[C---:B------:R-:W-:Y:S02]  /*3a6a0*/  R2UR UR4, R4.reuse ;  /* 0x00000000040472ca */ /* 0x040fe400000e0000 */
[C---:B------:R-:W-:Y:S01]  /*3a6b0*/  R2UR UR5, R5.reuse ;  /* 0x00000000050572ca */ /* 0x040fe200000e0000 */
[----:B------:R-:W-:Y:S01]  /*3a6c0*/  ST.E desc[UR6][R8.64+0x94], R61 ;  /* 0x0000943d08007985 */ /* 0x000fe2000c101906 */
        /* <DEDUP_REMOVED lines=267> */
[----:B------:R-:W2:Y:S01]  /*3b780*/  LD.E R21, desc[UR28][R8.64+0x1fc] ;  /* 0x0001fc1c08157980 */ /* 0x000ea2000c101900 */
[----:B------:R-:W-:-:S02]  /*3b790*/  R2UR UR6, R4 ;  /* 0x00000000040672ca */ /* 0x000fc400000e0000 */
[C---:B------:R-:W-:Y:S02]  /*3b7a0*/  R2UR UR7, R5.reuse ;  /* 0x00000000050772ca */ /* 0x040fe400000e0000 */
[----:B------:R-:W-:Y:S02]  /*3b7b0*/  R2UR UR4, R4 ;  /* 0x00000000040472ca */ /* 0x000fe400000e0000 */
[----:B------:R-:W-:-:S09]  /*3b7c0*/  R2UR UR5, R5 ;  /* 0x00000000050572ca */ /* 0x000fd200000e0000 */
[----:B--2---:R0:W-:Y:S04]  /*3b7d0*/  ST.E desc[UR6][R8.64+0x1fc], R21 ;  /* 0x0001fc1508007985 */ /* 0x0041e8000c101906 */
[----:B------:R-:W2:Y:S01]  /*3b7e0*/  LD.E R11, desc[UR4][R8.64] ;  /* 0x00000004080b7980 */ /* 0x000ea2000c101900 */
[C---:B------:R-:W-:Y:S02]  /*3b7f0*/  R2UR UR4, R4.reuse ;  /* 0x00000000040472ca */ /* 0x040fe400000e0000 */
        /* <DEDUP_REMOVED lines=10> */
[----:B------:R-:W3:Y:S01]  /*3b8a0*/  LD.E R15, desc[UR6][R8.64+0x8] ;  /* 0x00000806080f7980 */ /* 0x000ee2000c101900 */
[C---:B------:R-:W-:Y:S02]  /*3b8b0*/  R2UR UR4, R4.reuse ;  /* 0x00000000040472ca */ /* 0x040fe400000e0000 */
[C---:B------:R-:W-:Y:S02]  /*3b8c0*/  R2UR UR5, R5.reuse ;  /* 0x00000000050572ca */ /* 0x040fe400000e0000 */
[----:B------:R-:W-:Y:S02]  /*3b8d0*/  R2UR UR6, R4 ;  /* 0x00000000040672ca */ /* 0x000fe400000e0000 */
[----:B------:R-:W-:-:S09]  /*3b8e0*/  R2UR UR7, R5 ;  /* 0x00000000050772ca */ /* 0x000fd200000e0000 */
[----:B---3--:R3:W-:Y:S04]  /*3b8f0*/  ST.E desc[UR4][R8.64+0x8], R15 ;  /* 0x0000080f08007985 */ /* 0x0087e8000c101904 */
[----:B0-----:R-:W4:Y:S01]  /*3b900*/  LD.E R21, desc[UR6][R8.64+0xc] ;  /* 0x00000c0608157980 */ /* 0x001f22000c101900 */
[C---:B------:R-:W-:Y:S02]  /*3b910*/  R2UR UR4, R4.reuse ;  /* 0x00000000040472ca */ /* 0x040fe400000e0000 */
[C---:B------:R-:W-:Y:S02]  /*3b920*/  R2UR UR5, R5.reuse ;  /* 0x00000000050572ca */ /* 0x040fe400000e0000 */
[----:B------:R-:W-:Y:S02]  /*3b930*/  R2UR UR6, R4 ;  /* 0x00000000040672ca */ /* 0x000fe400000e0000 */
[----:B------:R-:W-:-:S09]  /*3b940*/  R2UR UR7, R5 ;  /* 0x00000000050772ca */ /* 0x000fd200000e0000 */
[----:B----4-:R0:W-:Y:S04]  /*3b950*/  ST.E desc[UR4][R8.64+0xc], R21 ;  /* 0x00000c1508007985 */ /* 0x0101e8000c101904 */
[----:B-1----:R-:W4:Y:S01]  /*3b960*/  LD.E R11, desc[UR6][R8.64+0x10] ;  /* 0x00001006080b7980 */ /* 0x002f22000c101900 */
[C---:B------:R-:W-:Y:S02]  /*3b970*/  R2UR UR4, R4.reuse ;  /* 0x00000000040472ca */ /* 0x040fe400000e0000 */
[C---:B------:R-:W-:Y:S02]  /*3b980*/  R2UR UR5, R5.reuse ;  /* 0x00000000050572ca */ /* 0x040fe400000e0000 */
[----:B------:R-:W-:Y:S02]  /*3b990*/  R2UR UR6, R4 ;  /* 0x00000000040672ca */ /* 0x000fe400000e0000 */
[----:B------:R-:W-:-:S09]  /*3b9a0*/  R2UR UR7, R5 ;  /* 0x00000000050772ca */ /* 0x000fd200000e0000 */
[----:B----4-:R1:W-:Y:S04]  /*3b9b0*/  ST.E desc[UR4][R8.64+0x10], R11 ;  /* 0x0000100b08007985 */ /* 0x0103e8000c101904 */
[----:B--2---:R-:W2:Y:S01]  /*3b9c0*/  LD.E R13, desc[UR6][R8.64+0x14] ;  /* 0x00001406080d7980 */ /* 0x004ea2000c101900 */
[C---:B------:R-:W-:Y:S02]  /*3b9d0*/  R2UR UR4, R4.reuse ;  /* 0x00000000040472ca */ /* 0x040fe400000e0000 */
[C---:B------:R-:W-:Y:S02]  /*3b9e0*/  R2UR UR5, R5.reuse ;  /* 0x00000000050572ca */ /* 0x040fe400000e0000 */
[----:B------:R-:W-:Y:S02]  /*3b9f0*/  R2UR UR6, R4 ;  /* 0x00000000040672ca */ /* 0x000fe400000e0000 */
[----:B------:R-:W-:-:S09]  /*3ba00*/  R2UR UR7, R5 ;  /* 0x00000000050772ca */ /* 0x000fd200000e0000 */
[----:B--2---:R2:W-:Y:S04]  /*3ba10*/  ST.E desc[UR4][R8.64+0x14], R13 ;  /* 0x0000140d08007985 */ /* 0x0045e8000c101904 */
[----:B---3--:R-:W3:Y:S01]  /*3ba20*/  LD.E R15, desc[UR6][R8.64+0x18] ;  /* 0x00001806080f7980 */ /* 0x008ee2000c101900 */
        /* <DEDUP_REMOVED lines=694> */
[----:B--2---:R-:W-:Y:S04]  /*3e590*/  ST.E desc[UR4][R8.64+0x1e4], R13 ;  /* 0x0001e40d08007985 */ /* 0x004fe8000c101904 */
[----:B---3--:R-:W2:Y:S01]  /*3e5a0*/  LD.E R15, desc[UR6][R8.64+0x1e8] ;  /* 0x0001e806080f7980 */ /* 0x008ea2000c101900 */
[C---:B------:R-:W-:Y:S02]  /*3e5b0*/  R2UR UR4, R4.reuse ;  /* 0x00000000040472ca */ /* 0x040fe400000e0000 */
[C---:B------:R-:W-:Y:S02]  /*3e5c0*/  R2UR UR5, R5.reuse ;  /* 0x00000000050572ca */ /* 0x040fe400000e0000 */
[----:B------:R-:W-:Y:S02]  /*3e5d0*/  R2UR UR6, R4 ;  /* 0x00000000040672ca */ /* 0x000fe400000e0000 */
[----:B------:R-:W-:-:S09]  /*3e5e0*/  R2UR UR7, R5 ;  /* 0x00000000050772ca */ /* 0x000fd200000e0000 */
[----:B--2---:R2:W-:Y:S04]  /*3e5f0*/  ST.E desc[UR4][R8.64+0x1e8], R15 ;  /* 0x0001e80f08007985 */ /* 0x0045e8000c101904 */
[----:B0-----:R-:W3:Y:S01]  /*3e600*/  LD.E R21, desc[UR6][R8.64+0x1ec] ;  /* 0x0001ec0608157980 */ /* 0x001ee2000c101900 */
[C---:B------:R-:W-:Y:S02]  /*3e610*/  R2UR UR4, R4.reuse ;  /* 0x00000000040472ca */ /* 0x040fe400000e0000 */
[C---:B------:R-:W-:Y:S02]  /*3e620*/  R2UR UR5, R5.reuse ;  /* 0x00000000050572ca */ /* 0x040fe400000e0000 */
[----:B------:R-:W-:Y:S02]  /*3e630*/  R2UR UR6, R4 ;  /* 0x00000000040672ca */ /* 0x000fe400000e0000 */
[----:B------:R-:W-:-:S09]  /*3e640*/  R2UR UR7, R5 ;  /* 0x00000000050772ca */ /* 0x000fd200000e0000 */
[----:B---3--:R-:W-:Y:S04]  /*3e650*/  ST.E desc[UR4][R8.64+0x1ec], R21 ;  /* 0x0001ec1508007985 */ /* 0x008fe8000c101904 */
[----:B-1----:R-:W3:Y:S01]  /*3e660*/  LD.E R11, desc[UR6][R8.64+0x1f0] ;  /* 0x0001f006080b7980 */ /* 0x002ee2000c101900 */
[C---:B------:R-:W-:Y:S02]  /*3e670*/  R2UR UR4, R4.reuse ;  /* 0x00000000040472ca */ /* 0x040fe400000e0000 */
[C---:B------:R-:W-:Y:S02]  /*3e680*/  R2UR UR5, R5.reuse ;  /* 0x00000000050572ca */ /* 0x040fe400000e0000 */
[----:B------:R-:W-:Y:S02]  /*3e690*/  R2UR UR6, R4 ;  /* 0x00000000040672ca */ /* 0x000fe400000e0000 */
[----:B------:R-:W-:-:S09]  /*3e6a0*/  R2UR UR7, R5 ;  /* 0x00000000050772ca */ /* 0x000fd200000e0000 */
[----:B---3--:R0:W-:Y:S04]  /*3e6b0*/  ST.E desc[UR4][R8.64+0x1f0], R11 ;  /* 0x0001f00b08007985 */ /* 0x0081e8000c101904 */
[----:B------:R-:W3:Y:S01]  /*3e6c0*/  LD.E R25, desc[UR6][R8.64+0x1f4] ;  /* 0x0001f40608197980 */ /* 0x000ee2000c101900 */
[C---:B------:R-:W-:Y:S02]  /*3e6d0*/  R2UR UR4, R4.reuse ;  /* 0x00000000040472ca */ /* 0x040fe400000e0000 */
[C---:B------:R-:W-:Y:S02]  /*3e6e0*/  R2UR UR5, R5.reuse ;  /* 0x00000000050572ca */ /* 0x040fe400000e0000 */
[----:B------:R-:W-:Y:S02]  /*3e6f0*/  R2UR UR6, R4 ;  /* 0x00000000040672ca */ /* 0x000fe400000e0000 */
[----:B------:R-:W-:-:S09]  /*3e700*/  R2UR UR7, R5 ;  /* 0x00000000050772ca */ /* 0x000fd200000e0000 */
[----:B---3--:R1:W-:Y:S04]  /*3e710*/  ST.E desc[UR4][R8.64+0x1f4], R25 ;  /* 0x0001f41908007985 */ /* 0x0083e8000c101904 */
[----:B--2---:R-:W2:Y:S01]  /*3e720*/  LD.E R15, desc[UR6][R8.64+0x1f8] ;  /* 0x0001f806080f7980 */ /* 0x004ea2000c101900 */
[----:B------:R-:W-:Y:S02]  /*3e730*/  R2UR UR4, R4 ;  /* 0x00000000040472ca */ /* 0x000fe400000e0000 */
[----:B------:R-:W-:-:S13]  /*3e740*/  R2UR UR5, R5 ;  /* 0x00000000050572ca */ /* 0x000fda00000e0000 */
[----:B--2---:R1:W-:Y:S01]  /*3e750*/  ST.E desc[UR4][R8.64+0x1f8], R15 ;  /* 0x0001f80f08007985 */ /* 0x0043e2000c101904 */
[----:B------:R-:W-:Y:S01]  /*3e760*/  @!PT LDS RZ, [RZ] ;  /* 0x00000000fffff984 */ /* 0x000fe20000000800 */
[----:B------:R-:W-:Y:S01]  /*3e770*/  @!PT LDS RZ, [RZ] ;  /* 0x00000000fffff984 */ /* 0x000fe20000000800 */
[----:B------:R-:W-:Y:S01]  /*3e780*/  @!PT LDS RZ, [RZ] ;  /* 0x00000000fffff984 */ /* 0x000fe20000000800 */
[----:B------:R-:W-:Y:S01]  /*3e790*/  @!PT LDS RZ, [RZ] ;  /* 0x00000000fffff984 */ /* 0x000fe20000000800 */
[----:B------:R2:W-:Y:S06]  /*3e7a0*/  MEMBAR.ALL.CTA ;  /* 0x0000000000007992 */ /* 0x0005ec0000008000 */
[----:B--2---:R-:W2:Y:S02]  /*3e7b0*/  FENCE.VIEW.ASYNC.S ;  /* 0x00000000000073c6 */ /* 0x004ea40000000000 */
[----:B--2---:R-:W-:Y:S02]  /*3e7c0*/  NOP ;  /* 0x0000000000007918 */ /* 0x004fe40000000000 */
[----:B------:R-:W2:Y:S01]  /*3e7d0*/  LDL.64 R12, [R7+0x40] ;  /* 0x00004000070c7983 */ /* 0x000ea20000100a00 */
[----:B------:R-:W-:-:S02]  /*3e7e0*/  R2UR UR4, R4 ;  /* 0x00000000040472ca */ /* 0x000fc400000e0000 */
[----:B------:R-:W-:Y:S01]  /*3e7f0*/  R2UR UR5, R5 ;  /* 0x00000000050572ca */ /* 0x000fe200000e0000 */
[----:B------:R-:W-:Y:S06]  /*3e800*/  BAR.ARV 0xe, 0x100 ;  /* 0x0384000000007b1d */ /* 0x000fec0000002000 */
[----:B0-----:R-:W3:Y:S06]  /*3e810*/  LDL.64 R10, [R7] ;  /* 0x00000000070a7983 */ /* 0x001eec0000100a00 */
[----:B--2---:R-:W2:Y:S01]  /*3e820*/  LD.E R14, desc[UR4][R12.64] ;  /* 0x000000040c0e7980 */ /* 0x004ea2000c101900 */
[----:B------:R-:W-:-:S02]  /*3e830*/  R2UR UR4, R4 ;  /* 0x00000000040472ca */ /* 0x000fc400000e0000 */
[----:B------:R-:W-:Y:S01]  /*3e840*/  R2UR UR5, R5 ;  /* 0x00000000050572ca */ /* 0x000fe200000e0000 */
[----:B------:R-:W-:-:S12]  /*3e850*/  BSSY B2, `(.L_x_2228) ;  /* 0x0000006000027945 */ /* 0x000fd80003800000 */
[----:B---3--:R1:W5:Y:S01]  /*3e860*/  LD.E R10, desc[UR4][R10.64] ;  /* 0x000000040a0a7980 */ /* 0x008362000c101900 */
[----:B--2---:R-:W-:-:S04]  /*3e870*/  LOP3.LUT R14, R14, 0x1, RZ, 0xfc, !PT ;  /* 0x000000010e0e7812 */ /* 0x004fc800078efcff */
[----:B------:R-:W-:-:S13]  /*3e880*/  ISETP.NE.AND P0, PT, R14, 0x3, PT ;  /* 0x000000030e00780c */ /* 0x000fda0003f05270 */
[----:B-1----:R-:W-:Y:S05]  /*3e890*/  @!P0 BRA `(.L_x_2229) ;  /* 0x0000000000048947 */ /* 0x002fea0003800000 */
[----:B------:R-:W-:Y:S01]  /*3e8a0*/  BPT.TRAP 0x1 ;  /* 0x000000040000795c */ /* 0x000fe20000300000 */
.L_x_2229:
[----:B------:R-:W-:Y:S05]  /*3e8b0*/  BSYNC B2 ;  /* 0x0000000000027941 */ /* 0x000fea0003800000 */
.L_x_2228:
[C---:B------:R-:W-:Y:S02]  /*3e8c0*/  R2UR UR6, R4.reuse ;  /* 0x00000000040672ca */ /* 0x040fe400000e0000 */
[C---:B------:R-:W-:Y:S02]  /*3e8d0*/  R2UR UR7, R5.reuse ;  /* 0x00000000050772ca */ /* 0x040fe400000e0000 */
[----:B------:R-:W-:Y:S02]  /*3e8e0*/  R2UR UR4, R4 ;  /* 0x00000000040472ca */ /* 0x000fe400000e0000 */
[----:B------:R-:W-:-:S09]  /*3e8f0*/  R2UR UR5, R5 ;  /* 0x00000000050572ca */ /* 0x000fd200000e0000 */
[----:B------:R-:W2:Y:S04]  /*3e900*/  LD.E.64 R4, desc[UR6][R12.64+0x20] ;  /* 0x000020060c047980 */ /* 0x000ea8000c101b00 */
[----:B------:R-:W3:Y:S01]  /*3e910*/  LD.E R7, desc[UR4][R12.64+0xc] ;  /* 0x00000c040c077980 */ /* 0x000ee2000c101900 */
[----:B--2---:R-:W-:Y:S01]  /*3e920*/  MOV R5, R4 ;  /* 0x0000000400057202 */ /* 0x004fe20000000f00 */
[----:B------:R-:W-:-:S04]  /*3e930*/  IMAD.MOV.U32 R4, RZ, RZ, R3 ;  /* 0x000000ffff047224 */ /* 0x000fc800078e0003 */
[----:B-----5:R-:W-:Y:S02]  /*3e940*/  IMAD R10, R10, 0x8, R5 ;  /* 0x000000080a0a7824 */ /* 0x020fe400078e0205 */
[----:B------:R-:W-:-:S03]  /*3e950*/  IMAD.MOV.U32 R5, RZ, RZ, 0x0 ;  /* 0x00000000ff057424 */ /* 0x000fc600078e00ff */
[----:B---3--:R-:W-:-:S04]  /*3e960*/  PRMT R7, R7, 0x654, R10 ;  /* 0x0000065407077816 */ /* 0x008fc8000000000a */
[----:B------:R0:W-:Y:S02]  /*3e970*/  SYNCS.ARRIVE.TRANS64.RED.A1T0 RZ, [R7+URZ], RZ ;  /* 0x000000ff07ff79a7 */ /* 0x0001e4000810043f */
[----:B0-----:R-:W-:Y:S05]  /*3e980*/  RET.REL.NODEC R4 `(_ZN7cutlass13device_kernelIN5flash11enable_sm90INS1_16FlashAttnFwdSm90INS1_25CollectiveMainloopFwdSm90ILi2EN4cute5tupleIJNS5_1CILi1EEES8_S8_EEENS6_IJNS7_ILi64EEESA_SA_EEELi512ENS_6half_tEfNS_4arch4Sm90ELb0ELb1ELb1ELb0ELb1ELb0ELb1ELb0ELb0ELb1ELb0ELb0EEENS1_21CollectiveEpilogueFwdINS6_IJSA_NS7_ILi512EEESA_EEES9_SC_SE_Li256ELb0ELb1ELb0ELb0EEENS1_30DynamicPersistentTileSchedulerILi256ELi128ELb0ELb1ELb1EEEEEEEEEvNT_6ParamsE) ;  /* 0xfffffc14049c7950 */ /* 0x001fea0003c3ffff */
.L_x_2200:
[----:B0-----:R0:W1:Y:S02]  /*3e990*/  SYNCS.PHASECHK.TRANS64.TRYWAIT P0, [R11+URZ], R24 ;  /* 0x000000180b0075a7 */ /* 0x001064000800017f */
[----:B-1----:R-:W-:Y:S05]  /*3e9a0*/  @!P0 NANOSLEEP.SYNCS 0x989680 ;  /* 0x009896800000895d */ /* 0x002fea0003900000 */
[----:B------:R-:W1:Y:S02]  /*3e9b0*/  @!P0 SYNCS.PHASECHK.TRANS64 P0, [R11+URZ], R24 ;  /* 0x000000180b0085a7 */ /* 0x000e64000800007f */
[----:B-1----:R-:W-:Y:S05]  /*3e9c0*/  @!P0 BRA `(.L_x_2200) ;  /* 0xfffffffc00f08947 */ /* 0x002fea000383ffff */
[----:B------:R-:W-:Y:S05]  /*3e9d0*/  BRA `(.L_x_2199) ;  /* 0xfffffee400d47947 */ /* 0x000fea000383ffff */
.L_x_2207:
[----:B0-----:R0:W1:Y:S02]  /*3e9e0*/  SYNCS.PHASECHK.TRANS64.TRYWAIT P0, [R56+URZ], R57 ;  /* 0x00000039380075a7 */ /* 0x001064000800017f */
[----:B-1----:R-:W-:Y:S05]  /*3e9f0*/  @!P0 NANOSLEEP.SYNCS 0x989680 ;  /* 0x009896800000895d */ /* 0x002fea0003900000 */
[----:B------:R-:W1:Y:S02]  /*3ea00*/  @!P0 SYNCS.PHASECHK.TRANS64 P0, [R56+URZ], R57 ;  /* 0x00000039380085a7 */ /* 0x000e64000800007f */
[----:B-1----:R-:W-:Y:S05]  /*3ea10*/  @!P0 BRA `(.L_x_2207) ;  /* 0xfffffffc00f08947 */ /* 0x002fea000383ffff */
[----:B------:R-:W-:Y:S05]  /*3ea20*/  BRA `(.L_x_2206) ;  /* 0xfffffeec00a87947 */ /* 0x000fea000383ffff */
.L_x_2230:
        /* <DEDUP_REMOVED lines=13> */
.L_x_5809:


//--------------------- .text._ZN7cutlass13device_kernelIN5flash11enable_sm90INS1_16FlashAttnFwdSm90INS1_25CollectiveMainloopFwdSm90ILi2EN4cute5tupleIJNS5_1CILi1EEES8_S8_EEENS6_IJNS7_ILi64EEESA_SA_EEELi512ENS_6half_tEfNS_4arch4Sm90ELb0ELb1ELb1ELb1ELb1ELb0ELb0ELb0ELb0ELb1ELb0ELb0EEENS1_21CollectiveEpilogueFwdINS6_IJSA_NS7_ILi512EEESA_EEES9_SC_SE_Li256ELb1ELb1ELb0ELb0EEENS1_36VarlenDynamicPersistentTileSchedulerILi64ELi64ELi256ELi128ELb0ELb1ELb1ELb1ELb0ELb1EEEEEEEEEvNT_6ParamsE --------------------------
	.section	.text._ZN7cutlass13device_kernelIN5flash11enable_sm90INS1_16FlashAttnFwdSm90INS1_25CollectiveMainloopFwdSm90ILi2EN4cute5tupleIJNS5_1CILi1EEES8_S8_EEENS6_IJNS7_ILi64EEESA_SA_EEELi512ENS_6half_tEfNS_4arch4Sm90ELb0ELb1ELb1ELb1ELb1ELb0ELb0ELb0ELb0ELb1ELb0ELb0EEENS1_21CollectiveEpilogueFwdINS6_IJSA_NS7_ILi512EEESA_EEES9_SC_SE_Li256ELb1ELb1ELb0ELb0EEENS1_36VarlenDynamicPersistentTileSchedulerILi64ELi64ELi256ELi128ELb0ELb1ELb1ELb1ELb0ELb1EEEEEEEEEvNT_6ParamsE,"ax",@progbits
	.align	128
.text._ZN7cutlass13device_kernelIN5flash11enable_sm90INS1_16FlashAttnFwdSm90INS1_25CollectiveMainloopFwdSm90ILi2EN4cute5tupleIJNS5_1CILi1EEES8_S8_EEENS6_IJNS7_ILi64EEESA_SA_EEELi512ENS_6half_tEfNS_4arch4Sm90ELb0ELb1ELb1ELb1ELb1ELb0ELb0ELb0ELb0ELb1ELb0ELb0EEENS1_21CollectiveEpilogueFwdINS6_IJSA_NS7_ILi512EEESA_EEES9_SC_SE_Li256ELb1ELb1ELb0ELb0EEENS1_36VarlenDynamicPersistentTileSchedulerILi64ELi64ELi256ELi128ELb0ELb1ELb1ELb1ELb0ELb1EEEEEEEEEvNT_6ParamsE:
        .type           _ZN7cutlass13device_kernelIN5flash11enable_sm90INS1_16FlashAttnFwdSm90INS1_25CollectiveMainloopFwdSm90ILi2EN4cute5tupleIJNS5_1CILi1EEES8_S8_EEENS6_IJNS7_ILi64EEESA_SA_EEELi512ENS_6half_tEfNS_4arch4Sm90ELb0ELb1ELb1ELb1ELb1ELb0ELb0ELb0ELb0ELb1ELb0ELb0EEENS1_21CollectiveEpilogueFwdINS6_IJSA_NS7_ILi512EEESA_EEES9_SC_SE_Li256ELb1ELb1ELb0ELb0EEENS1_36VarlenDynamicPersistentTileSchedulerILi64ELi64ELi256ELi128ELb0ELb1ELb1ELb1ELb0ELb1EEEEEEEEEvNT_6ParamsE,@function
        .size           _ZN7cutlass13device_kernelIN5flash11enable_sm90INS1_16FlashAttnFwdSm90INS1_25CollectiveMainloopFwdSm90ILi2EN4cute5tupleIJNS5_1CILi1EEES8_S8_EEENS6_IJNS7_ILi64EEESA_SA_EEELi512ENS_6half_tEfNS_4arch4Sm90ELb0ELb1ELb1ELb1ELb1ELb0ELb0ELb0ELb0ELb1ELb0ELb0EEENS1_21CollectiveEpilogueFwdINS6_IJSA_NS7_ILi512EEESA_EEES9_SC_SE_Li256ELb1ELb1ELb0ELb0EEENS1_36VarlenDynamicPersistentTileSchedulerILi64ELi64ELi256ELi128ELb0ELb1ELb1ELb1ELb0ELb1EEEEEEEEEvNT_6ParamsE,(.L_x_5811 - _ZN7cutlass13device_kernelIN5flash11enable_sm90INS1_16FlashAttnFwdSm90INS1_25CollectiveMainloopFwdSm90ILi2EN4cute5tupleIJNS5_1CILi1EEES8_S8_EEENS6_IJNS7_ILi64EEESA_SA_EEELi512ENS_6half_tEfNS_4arch4Sm90ELb0ELb1ELb1ELb1ELb1ELb0ELb0ELb0ELb0ELb1ELb0ELb0EEENS1_21CollectiveEpilogueFwdINS6_IJSA_NS7_ILi512EEESA_EEES9_SC_SE_Li256ELb1ELb1ELb0ELb0EEENS1_36VarlenDynamicPersistentTileSchedulerILi64ELi64ELi256ELi128ELb0ELb1ELb1ELb1ELb0ELb1EEEEEEEEEvNT_6ParamsE)
        .other          _ZN7cutlass13device_kernelIN5flash11enable_sm90INS1_16FlashAttnFwdSm90INS1_25CollectiveMainloopFwdSm90ILi2EN4cute5tupleIJNS5_1CILi1EEES8_S8_EEENS6_IJNS7_ILi64EEESA_SA_EEELi512ENS_6half_tEfNS_4arch4Sm90ELb0ELb1ELb1ELb1ELb1ELb0ELb0ELb0ELb0ELb1ELb0ELb0EEENS1_21CollectiveEpilogueFwdINS6_IJSA_NS7_ILi512EEESA_EEES9_SC_SE_Li256ELb1ELb1ELb0ELb0EEENS1_36VarlenDynamicPersistentTileSchedulerILi64ELi64ELi256ELi128ELb0ELb1ELb1ELb1ELb0ELb1EEEEEEEEEvNT_6ParamsE,@"STO_CUDA_ENTRY STV_DEFAULT"
_ZN7cutlass13device_kernelIN5flash11enable_sm90INS1_16FlashAttnFwdSm90INS1_25CollectiveMainloopFwdSm90ILi2EN4cute5tupleIJNS5_1CILi1EEES8_S8_EEENS6_IJNS7_ILi64EEESA_SA_EEELi512ENS_6half_tEfNS_4arch4Sm90ELb0ELb1ELb1ELb1ELb1ELb0ELb0ELb0ELb0ELb1ELb0ELb0EEENS1_21CollectiveEpilogueFwdINS6_IJSA_NS7_ILi512EEESA_EEES9_SC_SE_Li256ELb1ELb1ELb0ELb0EEENS1_36VarlenDynamicPersistentTileSchedulerILi64ELi64ELi256ELi128ELb0ELb1ELb1ELb1ELb0ELb1EEEEEEEEEvNT_6ParamsE:
        /* <DEDUP_REMOVED lines=41> */
.L_x_2231:
        /* <DEDUP_REMOVED lines=22> */
.L_x_2232:
        /* <DEDUP_REMOVED lines=18> */
.L_x_2233:
        /* <DEDUP_REMOVED lines=22> */
.L_x_2234:
        /* <DEDUP_REMOVED lines=23> */
.L_x_2235:
        /* <DEDUP_REMOVED lines=8> */
.L_x_2237:
[----:B------:R-:W-:-:S08]  /*0860*/  NOP ;  /* 0x0000000000007918 */ /* 0x000fd00000000000 */
[----:B------:R-:W0:Y:S02]  /*0870*/  USETMAXREG.TRY_ALLOC.CTAPOOL UP0, 0xe8 ;  /* 0x000000e8000079c8 */ /* 0x000e240008000600 */
[----:B0-----:R-:W-:-:S13]  /*0880*/  PLOP3.LUT P0, PT, PT, PT, UP0, 0x80, 0x0 ;  /* 0x000000000000781c */ /* 0x001fda0003f0f008 */
[----:B------:R-:W-:Y:S05]  /*0890*/  @!P0 BRA `(.L_x_2237) ;  /* 0xfffffffc00f08947 */ /* 0x000fea000383ffff */
[----:B------:R-:W-:Y:S01]  /*08a0*/  LOP3.LUT R2, R0, 0xffffff80, RZ, 0xc0, !PT ;  /* 0xffffff8000027812 */ /* 0x000fe200078ec0ff */
[----:B------:R-:W0:Y:S01]  /*08b0*/  S2UR UR40, SR_CgaCtaId ;  /* 0x00000000002879c3 */ /* 0x000e220000008800 */
[----:B------:R-:W-:Y:S01]  /*08c0*/  UMOV UR41, 0x400 ;  /* 0x0000040000297882 */ /* 0x000fe20000000000 */
[----:B------:R-:W-:Y:S01]  /*08d0*/  ULDC UR4, c[0x0][0xc3c] ;  /* 0x00030f0000047ab9 */ /* 0x000fe20000000800 */
[----:B------:R-:W-:-:S13]  /*08e0*/  ISETP.NE.AND P0, PT, R2, 0x80, PT ;  /* 0x000000800200780c */ /* 0x000fda0003f05270 */
[----:B------:R-:W-:Y:S06]  /*08f0*/  @!P0 BAR.ARV 0x8, 0x100 ;  /* 0x0204000000008b1d */ /* 0x000fec0000002000 */
[----:B------:R-:W-:Y:S01]  /*0900*/  ISETP.GE.U32.AND P0, PT, R0, 0x100, PT ;  /* 0x000001000000780c */ /* 0x000fe20003f06070 */
[----:B0-----:R-:W-:-:S12]  /*0910*/  ULEA UR41, UR40, UR41, 0x18 ;  /* 0x0000002928297291 */ /* 0x001fd8000f8ec03f */
        /* <DEDUP_REMOVED lines=20> */
[C---:B------:R-:W-:Y:S02]  /*0a60*/  LEA.HI R3, R2.reuse, R5, RZ, 0x1 ;  /* 0x0000000502037211 */ /* 0x040fe400078f08ff */
[----:B------:R-:W-:Y:S02]  /*0a70*/  LOP3.LUT R2, R2, 0xfffffff0, RZ, 0xc0, !PT ;  /* 0xfffffff002027812 */ /* 0x000fe400078ec0ff */
[----:B------:R-:W-:Y:S02]  /*0a80*/  LOP3.LUT R4, R3, 0x1ffffffe, RZ, 0xc0, !PT ;  /* 0x1ffffffe03047812 */ /* 0x000fe400078ec0ff */
[----:B------:R-:W-:Y:S01]  /*0a90*/  LEA.HI R3, R0, R197, RZ, 0x5 ;  /* 0x000000c500037211 */ /* 0x000fe200078f28ff */
[----:B------:R-:W-:Y:S01]  /*0aa0*/  IMAD.IADD R2, R197, 0x1, -R2 ;  /* 0x00000001c5027824 */ /* 0x000fe200078e0a02 */
[----:B------:R-:W-:Y:S01]  /*0ab0*/  LOP3.LUT R10, R7, 0xfffffffc, RZ, 0xc0, !PT ;  /* 0xfffffffc070a7812 */ /* 0x000fe200078ec0ff */
[----:B------:R-:W-:Y:S01]  /*0ac0*/  IMAD.IADD R5, R5, 0x1, -R4 ;  /* 0x0000000105057824 */ /* 0x000fe200078e0a04 */
[----:B------:R-:W-:-:S02]  /*0ad0*/  SHF.R.S32.HI R4, RZ, 0x5, R3 ;  /* 0x00000005ff047819 */ /* 0x000fc40000011403 */
[----:B------:R-:W-:Y:S01]  /*0ae0*/  SHF.R.S32.HI R3, RZ, 0x1f, R3 ;  /* 0x0000001fff037819 */ /* 0x000fe20000011403 */
[----:B------:R-:W-:Y:S01]  /*0af0*/  IMAD.IADD R10, R197, 0x1, -R10 ;  /* 0x00000001c50a7824 */ /* 0x000fe200078e0a0a */
[----:B------:R-:W-:Y:S01]  /*0b00*/  LOP3.LUT R8, R6, 0xffffff80, RZ, 0xc0, !PT ;  /* 0xffffff8006087812 */ /* 0x000fe200078ec0ff */
[----:B------:R-:W-:Y:S01]  /*0b10*/  IMAD.SHL.U32 R5, R5, 0x8, RZ ;  /* 0x0000000805057824 */ /* 0x000fe200078e00ff */
[----:B------:R-:W-:Y:S02]  /*0b20*/  LEA.HI R3, R3, R4, RZ, 0x2 ;  /* 0x0000000403037211 */ /* 0x000fe400078f10ff */
[----:B------:R-:W-:Y:S01]  /*0b30*/  SHF.R.S32.HI R193, RZ, 0x7, R6 ;  /* 0x00000007ffc17819 */ /* 0x000fe20000011406 */
[----:B------:R-:W-:Y:S01]  /*0b40*/  IMAD.IADD R8, R197, 0x1, -R8 ;  /* 0x00000001c5087824 */ /* 0x000fe200078e0a08 */
[----:B------:R-:W-:Y:S02]  /*0b50*/  LOP3.LUT R3, R3, 0x3ffffc, RZ, 0xc0, !PT ;  /* 0x003ffffc03037812 */ /* 0x000fe400078ec0ff */
[--C-:B------:R-:W-:Y:S01]  /*0b60*/  SHF.R.S32.HI R7, RZ, 0x1f, R2.reuse ;  /* 0x0000001fff077819 */ /* 0x100fe20000011402 */
[----:B------:R-:W-:Y:S01]  /*0b70*/  IMAD R12, R193, 0x100, R2 ;  /* 0x00000100c10c7824 */ /* 0x000fe200078e0202 */
[----:B------:R-:W-:Y:S01]  /*0b80*/  LEA.HI R11, R10, R10, RZ, 0x1 ;  /* 0x0000000a0a0b7211 */ /* 0x000fe200078f08ff */
[----:B------:R-:W-:Y:S01]  /*0b90*/  IMAD.IADD R3, R4, 0x1, -R3 ;  /* 0x0000000104037824 */ /* 0x000fe200078e0a03 */
[----:B------:R-:W-:-:S02]  /*0ba0*/  LEA.HI R9, R7, R2, RZ, 0x3 ;  /* 0x0000000207097211 */ /* 0x000fc400078f18ff */
[----:B------:R-:W-:Y:S02]  /*0bb0*/  SHF.R.S32.HI R7, RZ, 0x1f, R8 ;  /* 0x0000001fff077819 */ /* 0x000fe40000011408 */
[----:B------:R-:W-:Y:S02]  /*0bc0*/  LOP3.LUT R13, R11, 0x1ffffffe, RZ, 0xc0, !PT ;  /* 0x1ffffffe0b0d7812 */ /* 0x000fe400078ec0ff */
[----:B------:R-:W-:Y:S02]  /*0bd0*/  LEA R12, R3, R12, 0x4 ;  /* 0x0000000c030c7211 */ /* 0x000fe400078e20ff */
[-C--:B------:R-:W-:Y:S01]  /*0be0*/  LEA.HI R3, R7, R8.reuse, RZ, 0x2 ;  /* 0x0000000807037211 */ /* 0x080fe200078f10ff */
[----:B------:R-:W-:Y:S01]  /*0bf0*/  IMAD.IADD R185, R10, 0x1, -R13 ;  /* 0x000000010ab97824 */ /* 0x000fe200078e0a0d */
[C---:B------:R-:W-:Y:S01]  /*0c00*/  LOP3.LUT R11, R9.reuse, 0xfffffff8, RZ, 0xc0, !PT ;  /* 0xfffffff8090b7812 */ /* 0x040fe200078ec0ff */
[----:B------:R-:W-:Y:S01]  /*0c10*/  IMAD.SHL.U32 R9, R9, 0x40, RZ ;  /* 0x0000004009097824 */ /* 0x000fe200078e00ff */
[----:B------:R-:W-:Y:S01]  /*0c20*/  LOP3.LUT R13, R3, 0x7ffffffc, RZ, 0xc0, !PT ;  /* 0x7ffffffc030d7812 */ /* 0x000fe200078ec0ff */
[----:B------:R-:W-:Y:S01]  /*0c30*/  IMAD.U32 R196, R12, 0x40, R5 ;  /* 0x000000400cc47824 */ /* 0x000fe200078e0005 */
[----:B------:R-:W-:Y:S01]  /*0c40*/  LEA.HI R7, R7, R8, RZ, 0x5 ;  /* 0x0000000807077211 */ /* 0x000fe200078f28ff */
[----:B------:R-:W-:Y:S01]  /*0c50*/  IMAD.IADD R11, R2, 0x1, -R11 ;  /* 0x00000001020b7824 */ /* 0x000fe200078e0a0b */
[----:B------:R-:W-:Y:S01]  /*0c60*/  SHF.R.S32.HI R2, RZ, 0x2, R3 ;  /* 0x00000002ff027819 */ /* 0x000fe20000011403 */
[----:B------:R-:W-:Y:S01]  /*0c70*/  IMAD.IADD R13, R8, 0x1, -R13 ;  /* 0x00000001080d7824 */ /* 0x000fe200078e0a0d */
[----:B------:R-:W-:Y:S01]  /*0c80*/  SHF.R.S32.HI R3, RZ, 0x1f, R3 ;  /* 0x0000001fff037819 */ /* 0x000fe20000011403 */
[----:B------:R-:W-:Y:S01]  /*0c90*/  IMAD.SHL.U32 R8, R11, 0x40, RZ ;  /* 0x000000400b087824 */ /* 0x000fe200078e00ff */
[----:B------:R-:W-:-:S02]  /*0ca0*/  LOP3.LUT R9, R9, 0x7ffffe00, RZ, 0xc0, !PT ;  /* 0x7ffffe0009097812 */ /* 0x000fc400078ec0ff */
[----:B------:R-:W-:Y:S02]  /*0cb0*/  LEA.HI R3, R3, R2, RZ, 0x3 ;  /* 0x0000000203037211 */ /* 0x000fe400078f18ff */
[----:B------:R-:W-:Y:S01]  /*0cc0*/  LOP3.LUT R8, R8, 0x1c0, RZ, 0xc0, !PT ;  /* 0x000001c008087812 */ /* 0x000fe200078ec0ff */
[----:B------:R-:W-:Y:S01]  /*0cd0*/  IMAD R9, R4, 0x400, R9 ;  /* 0x0000040004097824 */ /* 0x000fe200078e0209 */
[----:B------:R-:W-:Y:S02]  /*0ce0*/  LOP3.LUT R3, R3, 0xfffffff8, RZ, 0xc0, !PT ;  /* 0xfffffff803037812 */ /* 0x000fe400078ec0ff */
[----:B------:R-:W-:Y:S02]  /*0cf0*/  LOP3.LUT R5, R8, 0x8, R5, 0xf8, !PT ;  /* 0x0000000808057812 */ /* 0x000fe400078ef805 */
[----:B------:R-:W-:Y:S02]  /*0d00*/  SHF.R.U32.HI R8, RZ, 0x3, R8 ;  /* 0x00000003ff087819 */ /* 0x000fe40000011608 */
[----:B------:R-:W-:-:S02]  /*0d10*/  LEA.HI R0, R0, R197, RZ, 0x3 ;  /* 0x000000c500007211 */ /* 0x000fc400078f18ff */
[----:B------:R-:W-:Y:S02]  /*0d20*/  LOP3.LUT R8, R5, R8, RZ, 0x3c, !PT ;  /* 0x0000000805087212 */ /* 0x000fe400078e3cff */
[----:B------:R-:W-:Y:S02]  /*0d30*/  IADD3 R16, R2, -R3, RZ ;  /* 0x8000000302107210 */ /* 0x000fe40007ffe0ff */
[----:B------:R-:W-:Y:S01]  /*0d40*/  LOP3.LUT R2, R0, 0xfffffff8, RZ, 0xc0, !PT ;  /* 0xfffffff800027812 */ /* 0x000fe200078ec0ff */
[----:B------:R-:W-:Y:S01]  /*0d50*/  IMAD.IADD R8, R9, 0x1, R8 ;  /* 0x0000000109087824 */ /* 0x000fe200078e0208 */
[----:B------:R-:W-:Y:S02]  /*0d60*/  R2P PR, R11, 0x6 ;  /* 0x000000060b007804 */ /* 0x000fe40000000000 */
[----:B------:R-:W-:Y:S01]  /*0d70*/  LEA.HI R6, R6, R193, RZ, 0x1 ;  /* 0x000000c106067211 */ /* 0x000fe200078f08ff */
[----:B------:R-:W-:Y:S01]  /*0d80*/  IMAD.IADD R191, R197, 0x1, -R2 ;  /* 0x00000001c5bf7824 */ /* 0x000fe200078e0a02 */
[----:B------:R-:W-:-:S02]  /*0d90*/  LEA R18, R8, UR41, 0x1 ;  /* 0x0000002908127c11 */ /* 0x000fc4000f8e08ff */
[----:B------:R-:W-:Y:S01]  /*0da0*/  SHF.R.S32.HI R7, RZ, 0x5, R7 ;  /* 0x00000005ff077819 */ /* 0x000fe20000011407 */
[----:B------:R-:W-:Y:S01]  /*0db0*/  IMAD.SHL.U32 R184, R191, 0x8, RZ ;  /* 0x00000008bfb87824 */ /* 0x000fe200078e00ff */
[----:B------:R-:W-:Y:S01]  /*0dc0*/  LOP3.LUT R6, R6, 0xfffffe, RZ, 0xc0, !PT ;  /* 0x00fffffe06067812 */ /* 0x000fe200078ec0ff */
[----:B------:R-:W-:Y:S01]  /*0dd0*/  VIADD R23, R18, 0x26800 ;  /* 0x0002680012177836 */ /* 0x000fe20000000000 */
[----:B------:R-:W-:Y:S01]  /*0de0*/  SEL R22, R22, 0xffffffc0, !P2 ;  /* 0xffffffc016167807 */ /* 0x000fe20005000000 */
        /* <DEDUP_REMOVED lines=16> */
[----:B------:R-:W-:Y:S01]  /*0ef0*/  IMAD.IADD R6, R193, 0x1, -R6 ;  /* 0x00000001c1067824 */ /* 0x000fe200078e0a06 */
[----:B------:R-:W-:Y:S01]  /*0f00*/  SHF.R.S32.HI R198, RZ, 0x1f, R194 ;  /* 0x0000001fffc67819 */ /* 0x000fe200000114c2 */
[----:B------:R-:W-:Y:S01]  /*0f10*/  @P1 VIADD R19, R23, 0xffffffe0 ;  /* 0xffffffe017131836 */ /* 0x000fe20000000000 */
[----:B------:R-:W-:Y:S01]  /*0f20*/  SHF.L.U32 R2, R13, 0x1, RZ ;  /* 0x000000010d027819 */ /* 0x000fe200000006ff */
[----:B------:R-:W-:-:S02]  /*0f30*/  IMAD.IADD R23, R23, 0x1, R22 ;  /* 0x0000000117177824 */ /* 0x000fc400078e0216 */
[----:B------:R-:W-:Y:S02]  /*0f40*/  IMAD.SHL.U32 R17, R6, 0x100, RZ ;  /* 0x0000010006117824 */ /* 0x000fe400078e00ff */
[----:B------:R-:W-:Y:S02]  /*0f50*/  IMAD R185, R185, 0x8, R16 ;  /* 0x00000008b9b97824 */ /* 0x000fe400078e0210 */
[----:B------:R-:W-:-:S07]  /*0f60*/  IMAD.IADD R22, R22, 0x1, R19 ;  /* 0x0000000116167824 */ /* 0x000fce00078e0213 */
.L_x_2355:
[----:B------:R-:W-:Y:S01]  /*0f70*/  ULDC.64 UR8, c[0x0][0xa28] ;  /* 0x00028a0000087ab9 */ /* 0x000fe20000000a00 */
[----:B------:R-:W-:Y:S01]  /*0f80*/  ULDC UR4, c[0x0][0x424] ;  /* 0x0001090000047ab9 */ /* 0x000fe20000000800 */
[----:B------:R-:W-:-:S04]  /*0f90*/  UISETP.NE.U32.AND UP0, UPT, UR8, URZ, UPT ;  /* 0x0000003f0800728c */ /* 0x000fc8000bf05070 */
[----:B------:R-:W-:-:S03]  /*0fa0*/  UISETP.NE.AND.EX UP0, UPT, UR9, URZ, UPT, UP0 ;  /* 0x0000003f0900728c */ /* 0x000fc6000bf05300 */
[----:B------:R-:W-:Y:S02]  /*0fb0*/  ULDC.64 UR8, c[0x0][0xa18] ;  /* 0x0002860000087ab9 */ /* 0x000fe40000000a00 */
[----:B------:R-:W-:Y:S01]  /*0fc0*/  UISETP.NE.U32.AND UP1, UPT, UR8, URZ, UPT ;  /* 0x0000003f0800728c */ /* 0x000fe2000bf25070 */
[----:B------:R-:W-:-:S03]  /*0fd0*/  PLOP3.LUT P0, PT, PT, PT, UP0, 0x80, 0x0 ;  /* 0x000000000000781c */ /* 0x000fc60003f0f008 */
[----:B------:R-:W-:-:S03]  /*0fe0*/  UISETP.NE.AND.EX UP1, UPT, UR9, URZ, UPT, UP1 ;  /* 0x0000003f0900728c */ /* 0x000fc6000bf25310 */
[----:B------:R-:W-:Y:S02]  /*0ff0*/  @UP0 ULDC.64 UR8, c[0x0][0xa28] ;  /* 0x00028a0000080ab9 */ /* 0x000fe40000000a00 */
[----:B------:R-:W-:Y:S01]  /*1000*/  @UP0 UIMAD.WIDE UR8, UR6, 0x4, UR8 ;  /* 0x00000004060808a5 */ /* 0x000fe2000f8e0208 */
[----:B------:R-:W-:-:S05]  /*1010*/  PLOP3.LUT P2, PT, PT, PT, UP1, 0x80, 0x0 ;  /* 0x000000000000781c */ /* 0x000fca0003f4f018 */
[----:B------:R-:W-:Y:S01]  /*1020*/  @UP1 ULDC.64 UR10, c[0x0][0xa18] ;  /* 0x00028600000a1ab9 */ /* 0x000fe20000000a00 */
[----:B0-23--:R-:W-:Y:S02]  /*1030*/  IMAD.U32 R4, RZ, RZ, UR8 ;  /* 0x00000008ff047e24 */ /* 0x00dfe4000f8e00ff */
[----:B------:R-:W-:Y:S01]  /*1040*/  IMAD.U32 R5, RZ, RZ, UR9 ;  /* 0x00000009ff057e24 */ /* 0x000fe2000f8e00ff */
[----:B------:R-:W-:-:S04]  /*1050*/  @UP1 UIMAD.WIDE UR8, UR6, 0x4, UR10 ;  /* 0x00000004060818a5 */ /* 0x000fc8000f8e020a */
[----:B------:R-:W2:Y:S02]  /*1060*/  @P0 LDG.E R4, desc[UR54][R4.64] ;  /* 0x0000003604040981 */ /* 0x000ea4000c1e1900 */
[----:B-1----:R-:W-:Y:S02]  /*1070*/  IMAD.U32 R6, RZ, RZ, UR8 ;  /* 0x00000008ff067e24 */ /* 0x002fe4000f8e00ff */
[----:B----4-:R-:W-:Y:S01]  /*1080*/  IMAD.U32 R7, RZ, RZ, UR9 ;  /* 0x00000009ff077e24 */ /* 0x010fe2000f8e00ff */
[----:B------:R-:W-:-:S04]  /*1090*/  ULDC.64 UR8, c[0x0][0x418] ;  /* 0x0001060000087ab9 */ /* 0x000fc80000000a00 */
[----:B------:R-:W3:Y:S01]  /*10a0*/  @P2 LDG.E R6, desc[UR54][R6.64] ;  /* 0x0000003606062981 */ /* 0x000ee2000c1e1900 */
[----:B------:R-:W-:Y:S01]  /*10b0*/  UISETP.NE.U32.AND UP0, UPT, UR8, URZ, UPT ;  /* 0x0000003f0800728c */ /* 0x000fe2000bf05070 */
[----:B------:R-:W-:Y:S01]  /*10c0*/  UMOV UR48, URZ ;  /* 0x0000003f00307c82 */ /* 0x000fe20008000000 */
[----:B------:R-:W-:Y:S02]  /*10d0*/  UMOV UR43, UR7 ;  /* 0x00000007002b7c82 */ /* 0x000fe40008000000 */
[----:B------:R-:W-:-:S03]  /*10e0*/  UISETP.NE.AND.EX UP0, UPT, UR9, URZ, UPT, UP0 ;  /* 0x0000003f0900728c */ /* 0x000fc6000bf05300 */
[----:B------:R-:W-:Y:S01]  /*10f0*/  ULDC.64 UR8, c[0x0][0xa20] ;  /* 0x0002880000087ab9 */ /* 0x000fe20000000a00 */
[----:B------:R-:W-:Y:S01]  /*1100*/  USEL UR4, UR4, 0x1, UP0 ;  /* 0x0000000104047887 */ /* 0x000fe20008000000 */
[----:B------:R-:W-:Y:S01]  /*1110*/  ISETP.NE.U32.AND P1, PT, RZ, UR8, PT ;  /* 0x00000008ff007c0c */ /* 0x000fe2000bf25070 */
[----:B------:R-:W-:Y:S02]  /*1120*/  ULDC UR8, c[0x0][0x2f0] ;  /* 0x0000bc0000087ab9 */ /* 0x000fe40000000800 */
[----:B------:R-:W-:Y:S01]  /*1130*/  UIMAD UR4, UR4, UR8, URZ ;  /* 0x00000008040472a4 */ /* 0x000fe2000f8e023f */
[----:B------:R-:W-:Y:S02]  /*1140*/  ISETP.NE.AND.EX P1, PT, RZ, UR9, PT, P1 ;  /* 0x00000009ff007c0c */ /* 0x000fe4000bf25310 */
[----:B--2---:R-:W-:Y:S02]  /*1150*/  @P0 R2UR UR48, R4 ;  /* 0x00000000043002ca */ /* 0x004fe400000e0000 */
[----:B---3--:R-:W-:Y:S01]  /*1160*/  @P2 R2UR UR50, R6 ;  /* 0x00000000063222ca */ /* 0x008fe200000e0000 */
[----:B------:R-:W-:-:S14]  /*1170*/  @P2 BRA `(.L_x_2238) ;  /* 0x0000000000382947 */ /* 0x000fdc0003800000 */
[----:B------:R-:W-:Y:S01]  /*1180*/  ULDC.64 UR8, c[0x0][0xa00] ;  /* 0x0002800000087ab9 */ /* 0x000fe20000000a00 */
[----:B------:R-:W-:Y:S01]  /*1190*/  ULDC UR50, c[0x0][0x288] ;  /* 0x0000a20000327ab9 */ /* 0x000fe20000000800 */
[----:B------:R-:W-:-:S04]  /*11a0*/  ISETP.NE.U32.AND P0, PT, RZ, UR8, PT ;  /* 0x00000008ff007c0c */ /* 0x000fc8000bf05070 */
[----:B------:R-:W-:-:S13]  /*11b0*/  ISETP.NE.AND.EX P0, PT, RZ, UR9, PT, P0 ;  /* 0x00000009ff007c0c */ /* 0x000fda000bf05300 */
[----:B------:R-:W-:Y:S05]  /*11c0*/  @!P0 BRA `(.L_x_2238) ;  /* 0x0000000000248947 */ /* 0x000fea0003800000 */
[----:B------:R-:W-:Y:S02]  /*11d0*/  ULDC.64 UR8, c[0x0][0xa00] ;  /* 0x0002800000087ab9 */ /* 0x000fe40000000a00 */
[----:B------:R-:W-:-:S06]  /*11e0*/  UIMAD.WIDE UR8, UR6, 0x4, UR8 ;  /* 0x00000004060878a5 */ /* 0x000fcc000f8e0208 */
[----:B------:R-:W-:Y:S01]  /*11f0*/  IMAD.U32 R4, RZ, RZ, UR8 ;  /* 0x00000008ff047e24 */ /* 0x000fe2000f8e00ff */
[----:B------:R-:W-:-:S05]  /*1200*/  MOV R5, UR9 ;  /* 0x0000000900057c02 */ /* 0x000fca0008000f00 */
[----:B------:R-:W2:Y:S04]  /*1210*/  LDG.E R3, desc[UR54][R4.64] ;  /* 0x0000003604037981 */ /* 0x000ea8000c1e1900 */
[----:B------:R-:W3:Y:S01]  /*1220*/  LDG.E R0, desc[UR54][R4.64+0x4] ;  /* 0x0000043604007981 */ /* 0x000ee2000c1e1900 */
[----:B--2---:R-:W-:Y:S02]  /*1230*/  R2UR UR50, R3 ;  /* 0x00000000033272ca */ /* 0x004fe400000e0000 */
[----:B---3--:R-:W-:-:S13]  /*1240*/  R2UR UR7, R0 ;  /* 0x00000000000772ca */ /* 0x008fda00000e0000 */
[----:B------:R-:W-:-:S12]  /*1250*/  UIADD3 UR50, -UR50, UR7, URZ ;  /* 0x0000000732327290 */ /* 0x000fd8000fffe13f */
.L_x_2238:
[----:B------:R-:W-:Y:S01]  /*1260*/  UMOV UR44, UR6 ;  /* 0x00000006002c7c82 */ /* 0x000fe20008000000 */
[----:B------:R-:W-:Y:S05]  /*1270*/  @!P1 BRA `(.L_x_2239) ;  /* 0x00000000001c9947 */ /* 0x000fea0003800000 */
[----:B------:R-:W-:Y:S02]  /*1280*/  ULDC.64 UR8, c[0x0][0xa20] ;  /* 0x0002880000087ab9 */ /* 0x000fe40000000a00 */
[----:B------:R-:W-:-:S06]  /*1290*/  UIMAD.WIDE UR6, UR6, 0x4, UR8 ;  /* 0x00000004060678a5 */ /* 0x000fcc000f8e0208 */
[----:B------:R-:W-:Y:S02]  /*12a0*/  IMAD.U32 R4, RZ, RZ, UR6 ;  /* 0x00000006ff047e24 */ /* 0x000fe4000f8e00ff */
[----:B------:R-:W-:-:S05]  /*12b0*/  IMAD.U32 R5, RZ, RZ, UR7 ;  /* 0x00000007ff057e24 */ /* 0x000fca000f8e00ff */
[----:B------:R-:W2:Y:S02]  /*12c0*/  LDG.E R4, desc[UR54][R4.64] ;  /* 0x0000003604047981 */ /* 0x000ea4000c1e1900 */
[----:B--2---:R-:W-:Y:S01]  /*12d0*/  R2UR UR4, R4 ;  /* 0x00000000040472ca */ /* 0x004fe200000e0000 */
[----:B------:R-:W-:-:S14]  /*12e0*/  BRA `(.L_x_2240) ;  /* 0x0000000000347947 */ /* 0x000fdc0003800000 */
.L_x_2239:
        /* <DEDUP_REMOVED lines=13> */
.L_x_2240:
[----:B------:R-:W-:Y:S02]  /*13c0*/  UISETP.NE.AND UP0, UPT, UR46, 0x1, UPT ;  /* 0x000000012e00788c */ /* 0x000fe4000bf05270 */
[----:B------:R-:W-:Y:S02]  /*13d0*/  UIADD3 UR48, -UR48, UR4, URZ ;  /* 0x0000000430307290 */ /* 0x000fe4000fffe13f */
[----:B------:R-:W-:Y:S02]  /*13e0*/  USHF.L.U32 UR45, UR5, 0x6, URZ ;  /* 0x00000006052d7899 */ /* 0x000fe4000800063f */
[----:B------:R-:W-:Y:S01]  /*13f0*/  UIADD3 UR4, UR48, 0x3f, URZ ;  /* 0x0000003f30047890 */ /* 0x000fe2000fffe03f */
[----:B------:R-:W-:-:S03]  /*1400*/  PLOP3.LUT P0, PT, PT, PT, UP0, 0x80, 0x0 ;  /* 0x000000000000781c */ /* 0x000fc60003f0f008 */
[----:B------:R-:W-:-:S04]  /*1410*/  USHF.R.S32.HI UR6, URZ, 0x1f, UR4 ;  /* 0x0000001f3f067899 */ /* 0x000fc80008011404 */
[----:B------:R-:W-:-:S04]  /*1420*/  ULEA.HI UR6, UR6, UR4, URZ, 0x6 ;  /* 0x0000000406067291 */ /* 0x000fc8000f8f303f */
[----:B------:R-:W-:Y:S02]  /*1430*/  USHF.R.S32.HI UR6, URZ, 0x6, UR6 ;  /* 0x000000063f067899 */ /* 0x000fe40008011406 */
[----:B------:R-:W-:Y:S10]  /*1440*/  @!P0 BRA `(.L_x_2241) ;  /* 0x0000002000308947 */ /* 0x000ff40003800000 */
[----:B------:R-:W0:Y:S01]  /*1450*/  LDC.64 R6, c[0x0][0x9e0] ;  /* 0x00027800ff067b82 */ /* 0x000e220000000a00 */
[----:B------:R-:W-:Y:S01]  /*1460*/  ULDC UR4, c[0x0][0x448] ;  /* 0x0001120000047ab9 */ /* 0x000fe20000000800 */
[----:B------:R-:W-:Y:S02]  /*1470*/  UIADD3 UR7, UR45, 0x3f, URZ ;  /* 0x0000003f2d077890 */ /* 0x000fe4000fffe03f */
[----:B------:R-:W-:Y:S02]  /*1480*/  UISETP.NE.AND UP0, UPT, UR4, 0x1, UPT ;  /* 0x000000010400788c */ /* 0x000fe4000bf05270 */
[----:B------:R-:W-:-:S09]  /*1490*/  UIADD3 UR8, UR48, 0x1, -UR50 ;  /* 0x0000000130087890 */ /* 0x000fd2000fffe832 */
[----:B------:R-:W-:Y:S01]  /*14a0*/  @UP0 ULDC UR4, c[0x0][0x44c] ;  /* 0x0001130000040ab9 */ /* 0x000fe20000000800 */
[----:B------:R-:W-:Y:S01]  /*14b0*/  @UP0 ULDC UR9, c[0x0][0x450] ;  /* 0x0001140000090ab9 */ /* 0x000fe20000000800 */
[----:B------:R-:W-:-:S04]  /*14c0*/  UIMAD.WIDE.U32 UR4, UR7, UR4, URZ ;  /* 0x00000004070472a5 */ /* 0x000fc8000f8e003f */
[----:B------:R-:W-:Y:S01]  /*14d0*/  @UP0 USHF.R.U32.HI UR7, URZ, UR9, UR5 ;  /* 0x000000093f070299 */ /* 0x000fe20008011605 */
[----:B0-----:R-:W-:-:S03]  /*14e0*/  ISETP.GE.AND P1, PT, R7, 0x1, PT ;  /* 0x000000010700780c */ /* 0x001fc60003f26270 */
[----:B------:R-:W-:-:S06]  /*14f0*/  UIADD3 UR7, UR8, UR7, URZ ;  /* 0x0000000708077290 */ /* 0x000fcc000fffe03f */
[----:B------:R-:W-:-:S04]  /*1500*/  VIADD R0, R6, UR7 ;  /* 0x0000000706007c36 */ /* 0x000fc80008000000 */
        /* <DEDUP_REMOVED lines=12> */
.L_x_2243:
[----:B------:R-:W-:-:S13]  /*15d0*/  ISETP.NE.AND P0, PT, R7, 0x1, PT ;  /* 0x000000010700780c */ /* 0x000fda0003f05270 */
[----:B------:R-:W0:Y:S02]  /*15e0*/  @P0 LDC.64 R4, c[0x0][0x9e8] ;  /* 0x00027a00ff040b82 */ /* 0x000e240000000a00 */
[----:B0-----:R-:W-:-:S05]  /*15f0*/  @P0 IMAD.HI.U32 R4, R3, R4, RZ ;  /* 0x0000000403040227 */ /* 0x001fca00078e00ff */
[----:B------:R-:W-:-:S07]  /*1600*/  @P0 SHF.R.U32.HI R3, RZ, R5, R4 ;  /* 0x00000005ff030219 */ /* 0x000fce0000011604 */
.L_x_2244:
[----:B------:R-:W-:-:S05]  /*1610*/  IMAD R3, R3, R7, R7 ;  /* 0x0000000703037224 */ /* 0x000fca00078e0207 */
[----:B------:R-:W-:-:S07]  /*1620*/  VIMNMX R0, R0, R3, PT ;  /* 0x0000000300007248 */ /* 0x000fce0003fe0100 */
.L_x_2242:
[----:B------:R-:W-:Y:S01]  /*1630*/  @UP0 ULDC UR4, c[0x0][0x44c] ;  /* 0x0001130000040ab9 */ /* 0x000fe20000000800 */
[----:B------:R-:W-:Y:S01]  /*1640*/  VIADD R0, R0, 0x3f ;  /* 0x0000003f00007836 */ /* 0x000fe20000000000 */
[----:B------:R-:W-:Y:S01]  /*1650*/  UIMAD.WIDE.U32 UR4, UR45, UR4, URZ ;  /* 0x000000042d0472a5 */ /* 0x000fe2000f8e003f */
[----:B------:R-:W-:Y:S01]  /*1660*/  @UP0 ULDC UR8, c[0x0][0x450] ;  /* 0x0001140000080ab9 */ /* 0x000fe20000000800 */
[----:B------:R-:W-:Y:S02]  /*1670*/  UMOV UR7, UR45 ;  /* 0x0000002d00077c82 */ /* 0x000fe40008000000 */
[----:B------:R-:W-:Y:S01]  /*1680*/  @UP0 USHF.R.U32.HI UR7, URZ, UR8, UR5 ;  /* 0x000000083f070299 */ /* 0x000fe20008011605 */
[----:B------:R-:W-:Y:S02]  /*1690*/  SHF.R.S32.HI R3, RZ, 0x1f, R0 ;  /* 0x0000001fff037819 */ /* 0x000fe40000011400 */
[----:B------:R-:W-:Y:S01]  /*16a0*/  ULDC UR4, c[0x0][0x9dc] ;  /* 0x0002770000047ab9 */ /* 0x000fe20000000800 */
[----:B------:R-:W-:Y:S01]  /*16b0*/  UIADD3 UR48, UR7, UR48, -UR50 ;  /* 0x0000003007307290 */ /* 0x000fe2000fffe832 */
[----:B------:R-:W-:-:S03]  /*16c0*/  LEA.HI R3, R3, R0, RZ, 0x6 ;  /* 0x0000000003037211 */ /* 0x000fc600078f30ff */
[----:B------:R-:W-:Y:S01]  /*16d0*/  UIADD3 UR4, UR48, -UR4, URZ ;  /* 0x8000000430047290 */ /* 0x000fe2000fffe03f */
[----:B------:R-:W-:-:S04]  /*16e0*/  SHF.R.S32.HI R3, RZ, 0x6, R3 ;  /* 0x00000006ff037819 */ /* 0x000fc80000011403 */
[----:B------:R-:W-:Y:S02]  /*16f0*/  VIMNMX R4, R3, UR6, PT ;  /* 0x0000000603047c48 */ /* 0x000fe4000bfe0100 */
[----:B------:R-:W-:Y:S01]  /*1700*/  MOV R5, UR4 ;  /* 0x0000000400057c02 */ /* 0x000fe20008000f00 */
        /* <DEDUP_REMOVED lines=11> */
.L_x_2246:
[----:B------:R-:W-:-:S13]  /*17c0*/  ISETP.NE.AND P0, PT, R7, 0x1, PT ;  /* 0x000000010700780c */ /* 0x000fda0003f05270 */
[----:B------:R-:W0:Y:S02]  /*17d0*/  @P0 LDC.64 R8, c[0x0][0x9e8] ;  /* 0x00027a00ff080b82 */ /* 0x000e240000000a00 */
[----:B0-----:R-:W-:-:S05]  /*17e0*/  @P0 IMAD.HI.U32 R6, R0, R8, RZ ;  /* 0x0000000800060227 */ /* 0x001fca00078e00ff */
[----:B------:R-:W-:-:S07]  /*17f0*/  @P0 SHF.R.U32.HI R0, RZ, R9, R6 ;  /* 0x00000009ff000219 */ /* 0x000fce0000011606 */
.L_x_2247:
[----:B------:R-:W-:-:S05]  /*1800*/  IMAD R0, R0, R7, RZ ;  /* 0x0000000700007224 */ /* 0x000fca00078e02ff */
[----:B------:R-:W-:-:S07]  /*1810*/  VIMNMX R5, R5, R0, !PT ;  /* 0x0000000005057248 */ /* 0x000fce0007fe0100 */
.L_x_2245:
[----:B------:R-:W-:Y:S01]  /*1820*/  SHF.R.S32.HI R0, RZ, 0x1f, R5 ;  /* 0x0000001fff007819 */ /* 0x000fe20000011405 */
[----:B------:R-:W-:Y:S01]  /*1830*/  IMAD.MOV.U32 R3, RZ, RZ, RZ ;  /* 0x000000ffff037224 */ /* 0x000fe200078e00ff */
[----:B------:R-:W-:Y:S02]  /*1840*/  PLOP3.LUT P0, PT, PT, PT, PT, 0x80, 0x0 ;  /* 0x000000000000781c */ /* 0x000fe40003f0f070 */
[----:B------:R-:W-:Y:S02]  /*1850*/  CS2R R20, SRZ ;  /* 0x0000000000147805 */ /* 0x000fe4000001ff00 */
[----:B------:R-:W-:Y:S02]  /*1860*/  LEA.HI R0, R0, R5, RZ, 0x6 ;  /* 0x0000000500007211 */ /* 0x000fe400078f30ff */
[----:B------:R-:W-:Y:S02]  /*1870*/  CS2R R150, SRZ ;  /* 0x0000000000967805 */ /* 0x000fe4000001ff00 */
[----:B------:R-:W-:-:S02]  /*1880*/  CS2R R148, SRZ ;  /* 0x0000000000947805 */ /* 0x000fc4000001ff00 */
[----:B------:R-:W-:Y:S02]  /*1890*/  CS2R R146, SRZ ;  /* 0x0000000000927805 */ /* 0x000fe4000001ff00 */
[----:B------:R-:W-:Y:S02]  /*18a0*/  SHF.R.S32.HI R0, RZ, 0x6, R0 ;  /* 0x00000006ff007819 */ /* 0x000fe40000011400 */
[----:B------:R-:W-:Y:S02]  /*18b0*/  CS2R R144, SRZ ;  /* 0x0000000000907805 */ /* 0x000fe4000001ff00 */
[----:B------:R-:W-:Y:S02]  /*18c0*/  CS2R R142, SRZ ;  /* 0x00000000008e7805 */ /* 0x000fe4000001ff00 */
[----:B------:R-:W-:Y:S02]  /*18d0*/  CS2R R140, SRZ ;  /* 0x00000000008c7805 */ /* 0x000fe4000001ff00 */
[----:B------:R-:W-:-:S02]  /*18e0*/  VIMNMX R0, RZ, R0, !PT ;  /* 0x00000000ff007248 */ /* 0x000fc40007fe0100 */
[----:B------:R-:W-:Y:S02]  /*18f0*/  CS2R R138, SRZ ;  /* 0x00000000008a7805 */ /* 0x000fe4000001ff00 */
[----:B------:R-:W-:Y:S02]  /*1900*/  CS2R R136, SRZ ;  /* 0x0000000000887805 */ /* 0x000fe4000001ff00 */
[----:B------:R-:W-:Y:S02]  /*1910*/  CS2R R134, SRZ ;  /* 0x0000000000867805 */ /* 0x000fe4000001ff00 */
[----:B------:R-:W-:Y:S02]  /*1920*/  ISETP.GT.AND P1, PT, R4, R0, PT ;  /* 0x000000000400720c */ /* 0x000fe40003f24270 */
        /* <DEDUP_REMOVED lines=71> */
.L_x_2249:
[----:B------:R-:W-:Y:S01]  /*1da0*/  ULEA UR21, UR38, UR41, 0x3 ;  /* 0x0000002926157291 */ /* 0x000fe2000f8e183f */
[----:B------:R-:W-:-:S05]  /*1db0*/  IMAD.U32 R3, RZ, RZ, UR37 ;  /* 0x00000025ff037e24 */ /* 0x000fca000f8e00ff */
[----:B------:R-:W-:-:S04]  /*1dc0*/  SHF.L.U32 R3, R3, 0x1f, RZ ;  /* 0x0000001f03037819 */ /* 0x000fc800000006ff */
[----:B------:R-:W0:Y:S02]  /*1dd0*/  SYNCS.PHASECHK.TRANS64.TRYWAIT P1, [UR21+0x28c50], R3 ;  /* 0x028c5003ff0075a7 */ /* 0x000e240008020155 */
[----:B0-----:R-:W-:Y:S05]  /*1de0*/  @!P1 BRA `(.L_x_2250) ;  /* 0x0000014c00309947 */ /* 0x001fea0003800000 */
.L_x_2448:
        /* <DEDUP_REMOVED lines=38> */
.L_x_2251:
[----:B0-----:R-:W-:Y:S01]  /*2050*/  VIADD R3, R4, 0xfffffffe ;  /* 0xfffffffe04037836 */ /* 0x001fe20000000000 */
[----:B------:R-:W-:-:S04]  /*2060*/  UIADD3 UR6, UR21, 0x28c60, URZ ;  /* 0x00028c6015067890 */ /* 0x000fc8000fffe03f */
[----:B------:R-:W-:Y:S01]  /*2070*/  ISETP.GE.AND P1, PT, R3, R0, PT ;  /* 0x000000000300720c */ /* 0x000fe20003f26270 */
[----:B------:R-:W-:-:S09]  /*2080*/  UPRMT UR6, UR40, 0x654, UR6 ;  /* 0x0000065428067896 */ /* 0x000fd20008000006 */
[----:B------:R-:W-:Y:S03]  /*2090*/  SYNCS.ARRIVE.TRANS64.RED.A1T0 RZ, [UR6], RZ ;  /* 0x000000ffffff79a7 */ /* 0x000fe60008100406 */
[----:B------:R-:W-:Y:S05]  /*20a0*/  @!P1 BRA `(.L_x_2252) ;  /* 0x0000000800d89947 */ /* 0x000fea0003800000 */
.L_x_2258:
[----:B------:R-:W-:Y:S01]  /*20b0*/  BAR.SYNC.DEFER_BLOCKING 0xe, 0x100 ;  /* 0x0384000000007b1d */ /* 0x000fe20000010000 */
[----:B-1----:R-:W-:Y:S01]  /*20c0*/  IMAD.U32 R5, RZ, RZ, UR38 ;  /* 0x00000026ff057e24 */ /* 0x002fe2000f8e00ff */
[----:B------:R-:W-:Y:S01]  /*20d0*/  UIADD3 UR38, UR38, 0x1, URZ ;  /* 0x0000000126267890 */ /* 0x000fe2000fffe03f */
[C---:B------:R-:W-:Y:S01]  /*20e0*/  ISETP.GT.AND P2, PT, R3.reuse, R0, PT ;  /* 0x000000000300720c */ /* 0x040fe20003f44270 */
[----:B------:R-:W-:Y:S02]  /*20f0*/  VIADD R3, R3, 0xffffffff ;  /* 0xffffffff03037836 */ /* 0x000fe40000000000 */
[----:B0-----:R-:W-:Y:S01]  /*2100*/  LEA R4, R5, R16, 0x6 ;  /* 0x0000001005047211 */ /* 0x001fe200078e30ff */
        /* <DEDUP_REMOVED lines=137> */
.L_x_2253:
[----:B------:R-:W-:Y:S01]  /*29a0*/  ULEA UR21, UR38, UR41, 0x3 ;  /* 0x0000002926157291 */ /* 0x000fe2000f8e183f */
[----:B------:R-:W-:-:S05]  /*29b0*/  IMAD.U32 R4, RZ, RZ, UR37 ;  /* 0x00000025ff047e24 */ /* 0x000fca000f8e00ff */
[----:B------:R-:W-:-:S04]  /*29c0*/  SHF.L.U32 R4, R4, 0x1f, RZ ;  /* 0x0000001f04047819 */ /* 0x000fc800000006ff */
[----:B------:R0:W1:Y:S01]  /*29d0*/  SYNCS.PHASECHK.TRANS64.TRYWAIT P1, [UR21+0x28c50], R4 ;  /* 0x028c5004ff0075a7 */ /* 0x0000620008020155 */
[----:B------:R-:W-:Y:S05]  /*29e0*/  @!P0 BRA `(.L_x_2254) ;  /* 0x0000000000048947 */ /* 0x000fea0003800000 */
[----:B------:R-:W-:Y:S01]  /*29f0*/  BPT.TRAP 0x1 ;  /* 0x000000040000795c */ /* 0x000fe20000300000 */
.L_x_2254:
[----:B-1----:R-:W-:Y:S05]  /*2a00*/  @P1 BRA `(.L_x_2255) ;  /* 0x0000000000081947 */ /* 0x002fea0003800000 */
[----:B------:R-:W1:Y:S02]  /*2a10*/  SYNCS.PHASECHK.TRANS64.TRYWAIT P1, [UR21+0x28c50], R4 ;  /* 0x028c5004ff0075a7 */ /* 0x000e640008020155 */
[----:B-1----:R-:W-:Y:S05]  /*2a20*/  @!P1 BRA `(.L_x_2256) ;  /* 0x0000014000389947 */ /* 0x002fea0003800000 */
.L_x_2255:
        /* <DEDUP_REMOVED lines=26> */
.L_x_2257:
[----:B------:R-:W-:-:S04]  /*2bd0*/  UIADD3 UR6, UR21, 0x28c60, URZ ;  /* 0x00028c6015067890 */ /* 0x000fc8000fffe03f */
[----:B------:R-:W-:-:S09]  /*2be0*/  UPRMT UR6, UR40, 0x654, UR6 ;  /* 0x0000065428067896 */ /* 0x000fd20008000006 */
[----:B------:R-:W-:Y:S01]  /*2bf0*/  SYNCS.ARRIVE.TRANS64.RED.A1T0 RZ, [UR6], RZ ;  /* 0x000000ffffff79a7 */ /* 0x000fe20008100406 */
[----:B------:R-:W-:Y:S05]  /*2c00*/  @P2 BRA `(.L_x_2258) ;  /* 0xfffffff400282947 */ /* 0x000fea000383ffff */
.L_x_2252:
[----:B------:R-:W-:Y:S01]  /*2c10*/  BAR.SYNC.DEFER_BLOCKING 0xe, 0x100 ;  /* 0x0384000000007b1d */ /* 0x000fe20000010000 */
[----:B------:R-:W-:Y:S01]  /*2c20*/  IMAD.U32 R3, RZ, RZ, UR38 ;  /* 0x00000026ff037e24 */ /* 0x000fe2000f8e00ff */
[----:B------:R-:W-:Y:S01]  /*2c30*/  UIADD3 UR38, UR38, 0x1, URZ ;  /* 0x0000000126267890 */ /* 0x000fe2000fffe03f */
[----:B------:R-:W-:Y:S01]  /*2c40*/  PLOP3.LUT P0, PT, PT, PT, PT, 0x8, 0x0 ;  /* 0x000000000000781c */ /* 0x000fe20003f0e170 */
[----:B------:R-:W-:Y:S02]  /*2c50*/  IMAD.MOV.U32 R20, RZ, RZ, RZ ;  /* 0x000000ffff147224 */ /* 0x000fe400078e00ff */
[----:B------:R-:W-:Y:S01]  /*2c60*/  IMAD R0, R3, 0x40, R16 ;  /* 0x0000004003007824 */ /* 0x000fe200078e0210 */
[----:B------:R-:W-:-:S04]  /*2c70*/  UISETP.NE.AND UP0, UPT, UR38, 0x2, UPT ;  /* 0x000000022600788c */ /* 0x000fc8000bf05270 */
[----:B01----:R-:W-:Y:S01]  /*2c80*/  LEA R4, R0, UR41, 0x2 ;  /* 0x0000002900047c11 */ /* 0x003fe2000f8e10ff */
        /* <DEDUP_REMOVED lines=136> */
.L_x_2241:
[----:B------:R-:W-:Y:S01]  /*3510*/  ULDC UR4, c[0x0][0x448] ;  /* 0x0001120000047ab9 */ /* 0x000fe20000000800 */
[----:B------:R-:W-:Y:S02]  /*3520*/  UIADD3 UR7, UR45, 0x3f, URZ ;  /* 0x0000003f2d077890 */ /* 0x000fe4000fffe03f */
[----:B------:R-:W-:Y:S02]  /*3530*/  UISETP.NE.AND UP0, UPT, UR4, 0x1, UPT ;  /* 0x000000010400788c */ /* 0x000fe4000bf05270 */
[----:B------:R-:W-:Y:S01]  /*3540*/  UIADD3 UR10, UR48, 0x1, -UR50 ;  /* 0x00000001300a7890 */ /* 0x000fe2000fffe832 */
[----:B------:R-:W-:Y:S01]  /*3550*/  ULDC.64 UR4, c[0x0][0x9e0] ;  /* 0x0002780000047ab9 */ /* 0x000fe20000000a00 */
[----:B------:R-:W-:-:S07]  /*3560*/  UP2UR UR52, UPR, URZ, 0x1 ;  /* 0x000000013f347883 */ /* 0x000fce0008000000 */
        /* <DEDUP_REMOVED lines=21> */
.L_x_2260:
[----:B------:R-:W-:-:S11]  /*36c0*/  UISETP.NE.AND UP0, UPT, UR5, 0x1, UPT ;  /* 0x000000010500788c */ /* 0x000fd6000bf05270 */
[----:B------:R-:W-:Y:S02]  /*36d0*/  @UP0 ULDC.64 UR10, c[0x0][0x9e8] ;  /* 0x00027a00000a0ab9 */ /* 0x000fe40000000a00 */
[----:B------:R-:W-:-:S04]  /*36e0*/  UIMAD.WIDE.U32 UR8, UR4, UR10, URZ ;  /* 0x0000000a040872a5 */ /* 0x000fc8000f8e003f */
[----:B------:R-:W-:-:S12]  /*36f0*/  @UP0 USHF.R.U32.HI UR4, URZ, UR11, UR9 ;  /* 0x0000000b3f040299 */ /* 0x000fd80008011609 */
.L_x_2261:
[----:B------:R-:W-:-:S06]  /*3700*/  UIMAD UR4, UR4, UR5, UR5 ;  /* 0x00000005040472a4 */ /* 0x000fcc000f8e0205 */
[----:B------:R-:W-:-:S07]  /*3710*/  VIMNMX R0, R0, UR4, PT ;  /* 0x0000000400007c48 */ /* 0x000fce000bfe0100 */
.L_x_2259:
[----:B------:R-:W-:Y:S01]  /*3720*/  UISETP.NE.AND UP0, UPT, UR52, URZ, UPT ;  /* 0x0000003f3400728c */ /* 0x000fe2000bf05270 */
[----:B------:R-:W-:Y:S01]  /*3730*/  VIADD R0, R0, 0x3f ;  /* 0x0000003f00007836 */ /* 0x000fe20000000000 */
[----:B------:R-:W-:-:S04]  /*3740*/  UMOV UR4, UR45 ;  /* 0x0000002d00047c82 */ /* 0x000fc80008000000 */
[----:B------:R-:W-:-:S04]  /*3750*/  SHF.R.S32.HI R3, RZ, 0x1f, R0 ;  /* 0x0000001fff037819 */ /* 0x000fc80000011400 */
[----:B------:R-:W-:Y:S01]  /*3760*/  LEA.HI R3, R3, R0, RZ, 0x6 ;  /* 0x0000000003037211 */ /* 0x000fe200078f30ff */
[----:B------:R-:W-:Y:S01]  /*3770*/  @UP0 ULDC UR8, c[0x0][0x44c] ;  /* 0x0001130000080ab9 */ /* 0x000fe20000000800 */
[----:B------:R-:W-:Y:S01]  /*3780*/  @UP0 ULDC UR7, c[0x0][0x450] ;  /* 0x0001140000070ab9 */ /* 0x000fe20000000800 */
[----:B------:R-:W-:Y:S01]  /*3790*/  UIMAD.WIDE.U32 UR8, UR45, UR8, URZ ;  /* 0x000000082d0872a5 */ /* 0x000fe2000f8e003f */
[----:B------:R-:W-:-:S03]  /*37a0*/  SHF.R.S32.HI R3, RZ, 0x6, R3 ;  /* 0x00000006ff037819 */ /* 0x000fc60000011403 */
[----:B------:R-:W-:Y:S01]  /*37b0*/  @UP0 USHF.R.U32.HI UR4, URZ, UR7, UR9 ;  /* 0x000000073f040299 */ /* 0x000fe20008011609 */
[----:B------:R-:W-:Y:S01]  /*37c0*/  VIMNMX R168, R3, UR6, PT ;  /* 0x0000000603a87c48 */ /* 0x000fe2000bfe0100 */
[----:B------:R-:W-:Y:S02]  /*37d0*/  UISETP.GE.AND UP0, UPT, UR5, 0x1, UPT ;  /* 0x000000010500788c */ /* 0x000fe4000bf06270 */
[----:B------:R-:W-:Y:S01]  /*37e0*/  UIADD3 UR4, UR4, UR48, -UR50 ;  /* 0x0000003004047290 */ /* 0x000fe2000fffe832 */
        /* <DEDUP_REMOVED lines=14> */
.L_x_2263:
[----:B------:R-:W-:-:S11]  /*38d0*/  UISETP.NE.AND UP0, UPT, UR5, 0x1, UPT ;  /* 0x000000010500788c */ /* 0x000fd6000bf05270 */
[----:B------:R-:W-:Y:S02]  /*38e0*/  @UP0 ULDC.64 UR10, c[0x0][0x9e8] ;  /* 0x00027a00000a0ab9 */ /* 0x000fe40000000a00 */
[----:B------:R-:W-:-:S04]  /*38f0*/  UIMAD.WIDE.U32 UR6, UR4, UR10, URZ ;  /* 0x0000000a040672a5 */ /* 0x000fc8000f8e003f */
[----:B------:R-:W-:-:S12]  /*3900*/  @UP0 USHF.R.U32.HI UR4, URZ, UR11, UR7 ;  /* 0x0000000b3f040299 */ /* 0x000fd80008011607 */
.L_x_2264:
[----:B------:R-:W-:-:S04]  /*3910*/  UIMAD UR4, UR4, UR5, URZ ;  /* 0x00000005040472a4 */ /* 0x000fc8000f8e023f */
[----:B------:R-:W-:-:S04]  /*3920*/  UISETP.LT.AND UP0, UPT, UR8, UR4, UPT ;  /* 0x000000040800728c */ /* 0x000fc8000bf01270 */
[----:B------:R-:W-:-:S12]  /*3930*/  USEL UR8, UR8, UR4, !UP0 ;  /* 0x0000000408087287 */ /* 0x000fd8000c000000 */
.L_x_2262:
[----:B------:R-:W-:Y:S01]  /*3940*/  USHF.R.S32.HI UR4, URZ, 0x1f, UR8 ;  /* 0x0000001f3f047899 */ /* 0x000fe20008011408 */
[----:B------:R-:W-:Y:S02]  /*3950*/  PLOP3.LUT P0, PT, PT, PT, PT, 0x80, 0x0 ;  /* 0x000000000000781c */ /* 0x000fe40003f0f070 */
[----:B------:R-:W-:Y:S02]  /*3960*/  CS2R R20, SRZ ;  /* 0x0000000000147805 */ /* 0x000fe4000001ff00 */
[----:B------:R-:W-:Y:S01]  /*3970*/  MOV R3, RZ ;  /* 0x000000ff00037202 */ /* 0x000fe20000000f00 */
[----:B------:R-:W-:Y:S01]  /*3980*/  ULEA.HI UR4, UR4, UR8, URZ, 0x6 ;  /* 0x0000000804047291 */ /* 0x000fe2000f8f303f */
[----:B------:R-:W-:Y:S02]  /*3990*/  CS2R R150, SRZ ;  /* 0x0000000000967805 */ /* 0x000fe4000001ff00 */
        /* <DEDUP_REMOVED lines=16> */
[----:B------:R-:W-:Y:S02]  /*3aa0*/  ISETP.GT.AND P1, PT, R168, UR47, PT ;  /* 0x0000002fa8007c0c */ /* 0x000fe4000bf24270 */
        /* <DEDUP_REMOVED lines=44> */
[----:B------:R-:W-:Y:S01]  /*3d70*/  CS2R R34, SRZ ;  /* 0x0000000000227805 */ /* 0x000fe2000001ff00 */
[----:B------:R-:W-:Y:S01]  /*3d80*/  IMAD.MOV.U32 R169, RZ, RZ, RZ ;  /* 0x000000ffffa97224 */ /* 0x000fe200078e00ff */
[----:B------:R-:W-:Y:S01]  /*3d90*/  CS2R R30, SRZ ;  /* 0x00000000001e7805 */ /* 0x000fe2000001ff00 */
[----:B------:R-:W-:Y:S01]  /*3da0*/  IMAD.MOV.U32 R28, RZ, RZ, RZ ;  /* 0x000000ffff1c7224 */ /* 0x000fe200078e00ff */
[----:B------:R-:W-:Y:S02]  /*3db0*/  CS2R R170, SRZ ;  /* 0x0000000000aa7805 */ /* 0x000fe4000001ff00 */
[----:B------:R-:W-:Y:S01]  /*3dc0*/  CS2R R26, SRZ ;  /* 0x00000000001a7805 */ /* 0x000fe2000001ff00 */
[----:B------:R-:W-:Y:S01]  /*3dd0*/  IMAD.MOV.U32 R172, RZ, RZ, RZ ;  /* 0x000000ffffac7224 */ /* 0x000fe200078e00ff */
        /* <DEDUP_REMOVED lines=31> */
.L_x_2265:
        /* <DEDUP_REMOVED lines=9> */
.L_x_2449:
[----:B------:R-:W-:Y:S05]  /*4060*/  @!P0 BRA `(.L_x_2267) ;  /* 0x0000000000048947 */ /* 0x000fea0003800000 */
[----:B------:R-:W-:Y:S01]  /*4070*/  BPT.TRAP 0x1 ;  /* 0x000000040000795c */ /* 0x000fe20000300000 */
.L_x_2267:
[----:B------:R-:W-:Y:S02]  /*4080*/  IMAD.U32 R7, RZ, RZ, UR38 ;  /* 0x00000026ff077e24 */ /* 0x000fe4000f8e00ff */
[----:B------:R-:W-:-:S03]  /*4090*/  IMAD.U32 R8, RZ, RZ, UR37 ;  /* 0x00000025ff087e24 */ /* 0x000fc6000f8e00ff */
[----:B------:R-:W-:Y:S02]  /*40a0*/  LEA R7, R7, UR41, 0x3 ;  /* 0x0000002907077c11 */ /* 0x000fe4000f8e18ff */
[----:B------:R-:W-:-:S04]  /*40b0*/  SHF.L.U32 R8, R8, 0x1f, RZ ;  /* 0x0000001f08087819 */ /* 0x000fc800000006ff */
[----:B------:R1:W2:Y:S01]  /*40c0*/  SYNCS.PHASECHK.TRANS64.TRYWAIT P1, [R7+URZ+0x28c30], R8 ;  /* 0x028c3008070075a7 */ /* 0x0002a2000802017f */
[----:B------:R-:W-:Y:S05]  /*40d0*/  @!P0 BRA `(.L_x_2268) ;  /* 0x0000000000048947 */ /* 0x000fea0003800000 */
[----:B------:R-:W-:Y:S01]  /*40e0*/  BPT.TRAP 0x1 ;  /* 0x000000040000795c */ /* 0x000fe20000300000 */
.L_x_2268:
[----:B--2---:R-:W-:Y:S05]  /*40f0*/  @P1 BRA `(.L_x_2269) ;  /* 0x0000000000081947 */ /* 0x004fea0003800000 */
[----:B------:R-:W2:Y:S02]  /*4100*/  SYNCS.PHASECHK.TRANS64.TRYWAIT P1, [R7+URZ+0x28c30], R8 ;  /* 0x028c3008070075a7 */ /* 0x000ea4000802017f */
[----:B--2---:R-:W-:Y:S05]  /*4110*/  @!P1 BRA `(.L_x_2270) ;  /* 0x0000012800ac9947 */ /* 0x004fea0003800000 */
.L_x_2269:
        /* <DEDUP_REMOVED lines=40> */
.L_x_2271:
[----:B------:R-:W-:Y:S01]  /*43a0*/  UISETP.NE.AND UP1, UPT, UR52, URZ, UPT ;  /* 0x0000003f3400728c */ /* 0x000fe2000bf25270 */
[----:B------:R-:W-:Y:S01]  /*43b0*/  IADD3 R3, R185, UR45, RZ ;  /* 0x0000002db9037c10 */ /* 0x000fe2000fffe0ff */
[----:B------:R-:W-:Y:S01]  /*43c0*/  IMAD.MOV.U32 R5, RZ, RZ, -0x40 ;  /* 0xffffffc0ff057424 */ /* 0x000fe200078e00ff */
[----:B------:R-:W-:Y:S01]  /*43d0*/  R2UR UR6, R7 ;  /* 0x00000000070672ca */ /* 0x000fe200000e0000 */
[----:B------:R-:W-:Y:S02]  /*43e0*/  UISETP.NE.AND UP0, UPT, UR51, URZ, UPT ;  /* 0x0000003f3300728c */ /* 0x000fe4000bf05270 */
[----:B------:R-:W-:Y:S01]  /*43f0*/  PLOP3.LUT P1, PT, PT, PT, UP1, 0x80, 0x0 ;  /* 0x000000000000781c */ /* 0x000fe20003f2f018 */
[----:B------:R-:W-:Y:S01]  /*4400*/  ULDC UR7, c[0x0][0x9d8] ;  /* 0x0002760000077ab9 */ /* 0x000fe20000000800 */
[----:B------:R-:W-:Y:S01]  /*4410*/  PLOP3.LUT P2, PT, PT, PT, UP1, 0x80, 0x0 ;  /* 0x000000000000781c */ /* 0x000fe20003f4f018 */
[----:B------:R-:W-:Y:S02]  /*4420*/  IMAD R5, R168, R5, 0x41 ;  /* 0x00000041a8057424 */ /* 0x000fe400078e0205 */
[----:B------:R-:W-:Y:S01]  /*4430*/  FMUL.FTZ R24, R24, UR7 ;  /* 0x0000000718187c20 */ /* 0x000fe20008410000 */
        /* <DEDUP_REMOVED lines=12> */
[----:B------:R-:W-:Y:S01]  /*4500*/  FMUL.FTZ R33, R33, UR7 ;  /* 0x0000000721217c20 */ /* 0x000fe20008410000 */
[----:B------:R-:W-:Y:S01]  /*4510*/  @P2 SHF.R.U32.HI R3, RZ, UR10, R4 ;  /* 0x0000000aff032c19 */ /* 0x000fe20008011604 */
[----:B------:R-:W-:Y:S01]  /*4520*/  FMUL.FTZ R36, R36, UR7 ;  /* 0x0000000724247c20 */ /* 0x000fe20008410000 */
[----:B------:R-:W-:Y:S01]  /*4530*/  FMUL.FTZ R37, R37, UR7 ;  /* 0x0000000725257c20 */ /* 0x000fe20008410000 */
[----:B------:R-:W-:Y:S01]  /*4540*/  FMUL.FTZ R40, R40, UR7 ;  /* 0x0000000728287c20 */ /* 0x000fe20008410000 */
[----:B------:R-:W-:Y:S01]  /*4550*/  FMUL.FTZ R41, R41, UR7 ;  /* 0x0000000729297c20 */ /* 0x000fe20008410000 */
[----:B------:R-:W0:Y:S01]  /*4560*/  SHFL.IDX PT, R6, R3, RZ, 0x1c1f ;  /* 0x001c1fff03067589 */ /* 0x000e2200000e0000 */
        /* <DEDUP_REMOVED lines=16> */
[----:B------:R-:W-:Y:S01]  /*4670*/  FMUL.FTZ R34, R34, UR7 ;  /* 0x0000000722227c20 */ /* 0x000fe20008410000 */
[----:B------:R-:W-:Y:S01]  /*4680*/  IADD3 R4, -R2, UR48, R5 ;  /* 0x0000003002047c10 */ /* 0x000fe2000fffe105 */
[----:B------:R-:W3:Y:S01]  /*4690*/  MUFU.TANH R24, R24 ;  /* 0x0000001800187308 */ /* 0x000ee20000002400 */
[----:B------:R-:W-:Y:S01]  /*46a0*/  ULDC UR20, c[0x0][0x9dc] ;  /* 0x0002770000147ab9 */ /* 0x000fe20000000800 */
[----:B------:R-:W-:Y:S01]  /*46b0*/  SYNCS.ARRIVE.TRANS64.RED.A1T0 RZ, [UR6], RZ ;  /* 0x000000ffffff79a7 */ /* 0x000fe20008100406 */
[----:B------:R-:W-:Y:S01]  /*46c0*/  FMUL.FTZ R31, R31, UR7 ;  /* 0x000000071f1f7c20 */ /* 0x000fe20008410000 */
[----:B------:R-:W-:Y:S01]  /*46d0*/  ULOP3.LUT UR6, URZ, UR20, URZ, 0x33, !UPT ;  /* 0x000000143f067292 */ /* 0x000fe2000f8e333f */
[----:B------:R-:W-:Y:S01]  /*46e0*/  FMUL.FTZ R35, R35, UR7 ;  /* 0x0000000723237c20 */ /* 0x000fe20008410000 */
[----:B------:R-:W-:Y:S01]  /*46f0*/  VIADD R4, R4, -UR50 ;  /* 0x8000003204047c36 */ /* 0x000fe20008000000 */
[----:B------:R-:W-:Y:S01]  /*4700*/  ULDC UR14, c[0x0][0x9e0] ;  /* 0x00027800000e7ab9 */ /* 0x000fe20000000800 */
[----:B------:R-:W4:Y:S01]  /*4710*/  MUFU.TANH R25, R25 ;  /* 0x0000001900197308 */ /* 0x000f220000002400 */
[----:B------:R-:W-:-:S07]  /*4720*/  FMUL.FTZ R38, R38, UR7 ;  /* 0x0000000726267c20 */ /* 0x000fce0008410000 */
        /* <DEDUP_REMOVED lines=28> */
[----:B-----5:R-:W-:-:S04]  /*48f0*/  LEA R34, R168, 0xffffffc0, 0x6 ;  /* 0xffffffc0a8227811 */ /* 0x020fc800078e30ff */
[----:B------:R-:W-:-:S03]  /*4900*/  IADD3 R10, -R2, UR48, -R34 ;  /* 0x00000030020a7c10 */ /* 0x000fc6000fffe922 */
[----:B------:R5:W2:Y:S01]  /*4910*/  MUFU.TANH R13, R35 ;  /* 0x00000023000d7308 */ /* 0x000aa20000002400 */
[----:B-1----:R-:W-:-:S07]  /*4920*/  VIADD R31, R4, UR14 ;  /* 0x0000000e041f7c36 */ /* 0x002fce0008000000 */
[----:B------:R1:W2:Y:S01]  /*4930*/  MUFU.TANH R14, R38 ;  /* 0x00000026000e7308 */ /* 0x0002a20000002400 */
[----:B-----5:R-:W-:Y:S01]  /*4940*/  VIADD R35, R4, UR6 ;  /* 0x0000000604237c36 */ /* 0x020fe20008000000 */
[----:B0-----:R-:W-:Y:S01]  /*4950*/  VIADDMNMX R4, R6, R31, R10, PT ;  /* 0x0000001f06047246 */ /* 0x001fe2000380010a */
[----:B-1----:R-:W-:Y:S02]  /*4960*/  VIADD R38, R5, 0xffffffff ;  /* 0xffffffff05267836 */ /* 0x002fe40000000000 */
[----:B------:R-:W-:Y:S01]  /*4970*/  IMAD.IADD R5, R35, 0x1, R6 ;  /* 0x0000000123057824 */ /* 0x000fe200078e0206 */
[----:B---34-:R-:W-:Y:S06]  /*4980*/  @P1 BRA `(.L_x_2272) ;  /* 0x0000000000641947 */ /* 0x018fec0003800000 */
[----:B------:R-:W-:Y:S01]  /*4990*/  IMAD.U32 R9, RZ, RZ, UR50 ;  /* 0x00000032ff097e24 */ /* 0x000fe2000f8e00ff */
[----:B------:R-:W-:Y:S04]  /*49a0*/  BSSY B0, `(.L_x_2273) ;  /* 0x0000013000007945 */ /* 0x000fe80003800000 */
[----:B------:R-:W-:-:S04]  /*49b0*/  IADD3 R9, -R9, UR48, R6 ;  /* 0x0000003009097c10 */ /* 0x000fc8000fffe106 */
        /* <DEDUP_REMOVED lines=11> */
.L_x_2274:
[----:B------:R-:W-:Y:S02]  /*4a70*/  ULDC UR6, c[0x0][0x9e4] ;  /* 0x0002790000067ab9 */ /* 0x000fe40000000800 */
[----:B------:R-:W-:-:S04]  /*4a80*/  MOV R39, UR6 ;  /* 0x0000000600277c02 */ /* 0x000fc80008000f00 */
[----:B------:R-:W-:-:S13]  /*4a90*/  ISETP.NE.AND P1, PT, R39, 0x1, PT ;  /* 0x000000012700780c */ /* 0x000fda0003f25270 */
[----:B------:R-:W0:Y:S02]  /*4aa0*/  @P1 LDC.64 R42, c[0x0][0x9e8] ;  /* 0x00027a00ff2a1b82 */ /* 0x000e240000000a00 */
[----:B0-----:R-:W-:-:S05]  /*4ab0*/  @P1 IMAD.HI.U32 R6, R9, R42, RZ ;  /* 0x0000002a09061227 */ /* 0x001fca00078e00ff */
[----:B------:R-:W-:-:S07]  /*4ac0*/  @P1 SHF.R.U32.HI R9, RZ, R43, R6 ;  /* 0x0000002bff091219 */ /* 0x000fce0000011606 */
.L_x_2275:
[----:B------:R-:W-:Y:S05]  /*4ad0*/  BSYNC B0 ;  /* 0x0000000000007941 */ /* 0x000fea0003800000 */
.L_x_2273:
[----:B------:R-:W-:-:S04]  /*4ae0*/  IMAD R9, R9, R39, -R34 ;  /* 0x0000002709097224 */ /* 0x000fc800078e0a22 */
[----:B------:R-:W-:-:S05]  /*4af0*/  IMAD.IADD R9, R9, 0x1, -R2 ;  /* 0x0000000109097824 */ /* 0x000fca00078e0a02 */
[----:B------:R-:W-:Y:S02]  /*4b00*/  VIADDMNMX R4, R9, R39, R4, PT ;  /* 0x0000002709047246 */ /* 0x000fe40003800104 */
[----:B------:R-:W-:-:S07]  /*4b10*/  VIMNMX R5, R5, R9, !PT ;  /* 0x0000000905057248 */ /* 0x000fce0007fe0100 */
.L_x_2272:
[C---:B------:R-:W-:Y:S01]  /*4b20*/  ISETP.GE.AND P2, PT, R38.reuse, 0x9, PT ;  /* 0x000000092600780c */ /* 0x040fe20003f46270 */
[----:B------:R-:W-:Y:S01]  /*4b30*/  UISETP.NE.AND UP0, UPT, UR51, URZ, UPT ;  /* 0x0000003f3300728c */ /* 0x000fe2000bf05270 */
[----:B------:R-:W-:Y:S02]  /*4b40*/  ISETP.GE.AND P1, PT, R38, 0x2, PT ;  /* 0x000000022600780c */ /* 0x000fe40003f26270 */
        /* <DEDUP_REMOVED lines=40> */
[C---:B------:R-:W-:Y:S02]  /*4dd0*/  ISETP.GT.AND P3, PT, R5.reuse, 0x28, !P4 ;  /* 0x000000280500780c */ /* 0x040fe40006764270 */
        /* <DEDUP_REMOVED lines=27> */
[----:B------:R-:W-:Y:S01]  /*4f90*/  ISETP.GE.AND P6, PT, R38, 0x3a, PT ;  /* 0x0000003a2600780c */ /* 0x000fe20003fc6270 */
[----:B------:R-:W0:Y:S03]  /*4fa0*/  SHFL.IDX PT, R24, R3, 0x1, 0x1c1f ;  /* 0x003c1f0003187f89 */ /* 0x000e2600000e0000 */
[----:B------:R-:W-:Y:S02]  /*4fb0*/  P2R R38, PR, RZ, 0x40 ;  /* 0x00000040ff267803 */ /* 0x000fe40000000000 */
[----:B------:R-:W-:-:S04]  /*4fc0*/  ISETP.GT.AND P6, PT, R5, 0x39, !P6 ;  /* 0x000000390500780c */ /* 0x000fc800077c4270 */
[----:B------:R-:W-:-:S04]  /*4fd0*/  ISETP.LT.OR P6, PT, R4, 0x3a, P6 ;  /* 0x0000003a0400780c */ /* 0x000fc800037c1670 */
[----:B------:R-:W-:Y:S02]  /*4fe0*/  FSEL R74, R53, -INF , !P6 ;  /* 0xff800000354a7808 */ /* 0x000fe40007000000 */
[----:B------:R-:W-:Y:S02]  /*4ff0*/  PLOP3.LUT P6, PT, PT, PT, UP0, 0x40, 0x0 ;  /* 0x000000000000781c */ /* 0x000fe40003fce808 */
[----:B0-----:R-:W-:Y:S01]  /*5000*/  VIADDMNMX R4, R24, R31, R10, PT ;  /* 0x0000001f18047246 */ /* 0x001fe2000380010a */
[----:B------:R-:W-:-:S10]  /*5010*/  IMAD.IADD R6, R35, 0x1, R24 ;  /* 0x0000000123067824 */ /* 0x000fd400078e0218 */
[----:B------:R-:W-:Y:S05]  /*5020*/  @P6 BRA `(.L_x_2276) ;  /* 0x0000000000646947 */ /* 0x000fea0003800000 */
        /* <DEDUP_REMOVED lines=14> */
.L_x_2278:
[----:B------:R-:W-:Y:S02]  /*5110*/  ULDC UR6, c[0x0][0x9e4] ;  /* 0x0002790000067ab9 */ /* 0x000fe40000000800 */
[----:B------:R-:W-:-:S05]  /*5120*/  IMAD.U32 R5, RZ, RZ, UR6 ;  /* 0x00000006ff057e24 */ /* 0x000fca000f8e00ff */
[----:B------:R-:W-:-:S13]  /*5130*/  ISETP.NE.AND P6, PT, R5, 0x1, PT ;  /* 0x000000010500780c */ /* 0x000fda0003fc5270 */
[----:B------:R-:W0:Y:S02]  /*5140*/  @P6 LDC.64 R24, c[0x0][0x9e8] ;  /* 0x00027a00ff186b82 */ /* 0x000e240000000a00 */
[----:B0-----:R-:W-:-:S05]  /*5150*/  @P6 IMAD.HI.U32 R10, R3, R24, RZ ;  /* 0x00000018030a6227 */ /* 0x001fca00078e00ff */
[----:B------:R-:W-:-:S07]  /*5160*/  @P6 SHF.R.U32.HI R3, RZ, R25, R10 ;  /* 0x00000019ff036219 */ /* 0x000fce000001160a */
.L_x_2279:
[----:B------:R-:W-:Y:S05]  /*5170*/  BSYNC B0 ;  /* 0x0000000000007941 */ /* 0x000fea0003800000 */
.L_x_2277:
[----:B------:R-:W-:-:S04]  /*5180*/  IMAD R3, R3, R5, -R34 ;  /* 0x0000000503037224 */ /* 0x000fc800078e0a22 */
[----:B------:R-:W-:-:S05]  /*5190*/  IMAD.IADD R3, R3, 0x1, -R2 ;  /* 0x0000000103037824 */ /* 0x000fca00078e0a02 */
[----:B------:R-:W-:Y:S02]  /*51a0*/  VIADDMNMX R4, R3, R5, R4, PT ;  /* 0x0000000503047246 */ /* 0x000fe40003800104 */
[----:B------:R-:W-:-:S07]  /*51b0*/  VIMNMX R6, R6, R3, !PT ;  /* 0x0000000306067248 */ /* 0x000fce0007fe0100 */
.L_x_2276:
[----:B------:R-:W-:Y:S01]  /*51c0*/  ISETP.GT.AND P1, PT, R6, 0x1, !P1 ;  /* 0x000000010600780c */ /* 0x000fe20004f24270 */
[----:B------:R-:W-:Y:S01]  /*51d0*/  ULDC UR10, c[0x0][0x988] ;  /* 0x00026200000a7ab9 */ /* 0x000fe20000000800 */
[----:B------:R-:W-:Y:S01]  /*51e0*/  FMNMX.FTZ R5, R32, R42, !PT ;  /* 0x0000002a20057209 */ /* 0x000fe20007810000 */
[----:B------:R-:W-:Y:S01]  /*51f0*/  BAR.SYNC.DEFER_BLOCKING 0xf, 0x100 ;  /* 0x03c4000000007b1d */ /* 0x000fe20000010000 */
        /* <DEDUP_REMOVED lines=15> */
[----:B------:R-:W-:-:S02]  /*52f0*/  ISETP.GT.AND P2, PT, R6, 0x8, !P2 ;  /* 0x000000080600780c */ /* 0x000fc40005744270 */
[----:B------:R-:W-:Y:S02]  /*5300*/  FSEL R12, R12, -INF , !P1 ;  /* 0xff8000000c0c7808 */ /* 0x000fe40004800000 */
[----:B------:R-:W-:Y:S02]  /*5310*/  ISETP.NE.AND P1, PT, R28, RZ, PT ;  /* 0x000000ff1c00720c */ /* 0x000fe40003f25270 */
[----:B------:R-:W-:Y:S02]  /*5320*/  FMNMX.FTZ R5, R40, R5, !PT ;  /* 0x0000000528057209 */ /* 0x000fe40007810000 */
[----:B------:R-:W-:Y:S02]  /*5330*/  ISETP.GT.AND P1, PT, R6, 0x11, !P1 ;  /* 0x000000110600780c */ /* 0x000fe40004f24270 */
[C---:B------:R-:W-:Y:S02]  /*5340*/  ISETP.LT.OR P2, PT, R4.reuse, 0x9, P2 ;  /* 0x000000090400780c */ /* 0x040fe40001741670 */
[----:B------:R-:W-:-:S02]  /*5350*/  ISETP.LT.OR P1, PT, R4, 0x12, P1 ;  /* 0x000000120400780c */ /* 0x000fc40000f21670 */
[----:B------:R-:W-:Y:S02]  /*5360*/  ISETP.NE.AND P6, PT, R9, RZ, PT ;  /* 0x000000ff0900720c */ /* 0x000fe40003fc5270 */
[----:B--2---:R-:W-:Y:S02]  /*5370*/  FSEL R13, R13, -INF , !P1 ;  /* 0xff8000000d0d7808 */ /* 0x004fe40004800000 */
[----:B------:R-:W-:Y:S02]  /*5380*/  ISETP.NE.AND P1, PT, R29, RZ, PT ;  /* 0x000000ff1d00720c */ /* 0x000fe40003f25270 */
[----:B------:R-:W-:Y:S02]  /*5390*/  FMNMX.FTZ R5, R68, R5, !PT ;  /* 0x0000000544057209 */ /* 0x000fe40007810000 */
[----:B------:R-:W-:Y:S02]  /*53a0*/  ISETP.GT.AND P1, PT, R6, 0x18, !P1 ;  /* 0x000000180600780c */ /* 0x000fe40004f24270 */
[----:B------:R-:W-:-:S02]  /*53b0*/  FSEL R9, R30, -INF , !P2 ;  /* 0xff8000001e097808 */ /* 0x000fc40005000000 */
[----:B------:R-:W-:Y:S02]  /*53c0*/  ISETP.LT.OR P1, PT, R4, 0x19, P1 ;  /* 0x000000190400780c */ /* 0x000fe40000f21670 */
[----:B------:R-:W-:Y:S02]  /*53d0*/  ISETP.NE.AND P2, PT, R37, RZ, PT ;  /* 0x000000ff2500720c */ /* 0x000fe40003f45270 */
[----:B------:R-:W-:Y:S02]  /*53e0*/  FSEL R14, R14, -INF , !P1 ;  /* 0xff8000000e0e7808 */ /* 0x000fe40004800000 */
[----:B------:R-:W-:Y:S02]  /*53f0*/  ISETP.NE.AND P1, PT, R33, RZ, PT ;  /* 0x000000ff2100720c */ /* 0x000fe40003f25270 */
[----:B------:R-:W-:Y:S02]  /*5400*/  FMNMX.FTZ R5, R44, R5, !PT ;  /* 0x000000052c057209 */ /* 0x000fe40007810000 */
[----:B------:R-:W-:-:S02]  /*5410*/  ISETP.GT.AND P1, PT, R6, 0x19, !P1 ;  /* 0x000000190600780c */ /* 0x000fc40004f24270 */
[----:B------:R-:W-:Y:S02]  /*5420*/  FMNMX.FTZ R5, R70, R5, !PT ;  /* 0x0000000546057209 */ /* 0x000fe40007810000 */
[----:B------:R-:W-:Y:S02]  /*5430*/  ISETP.LT.OR P1, PT, R4, 0x1a, P1 ;  /* 0x0000001a0400780c */ /* 0x000fe40000f21670 */
[----:B------:R-:W-:Y:S02]  /*5440*/  FMNMX.FTZ R5, R48, R5, !PT ;  /* 0x0000000530057209 */ /* 0x000fe40007810000 */
[----:B------:R-:W-:Y:S02]  /*5450*/  FSEL R15, R15, -INF , !P1 ;  /* 0xff8000000f0f7808 */ /* 0x000fe40004800000 */
[----:B------:R-:W-:Y:S02]  /*5460*/  ISETP.NE.AND P1, PT, R36, RZ, PT ;  /* 0x000000ff2400720c */ /* 0x000fe40003f25270 */
[----:B------:R-:W-:-:S02]  /*5470*/  FMNMX.FTZ R5, R72, R5, !PT ;  /* 0x0000000548057209 */ /* 0x000fc40007810000 */
[----:B------:R-:W-:Y:S02]  /*5480*/  ISETP.GT.AND P1, PT, R6, 0x20, !P1 ;  /* 0x000000200600780c */ /* 0x000fe40004f24270 */
[----:B------:R-:W-:Y:S02]  /*5490*/  FMNMX.FTZ R5, R52, R5, !PT ;  /* 0x0000000534057209 */ /* 0x000fe40007810000 */
[----:B------:R-:W-:Y:S02]  /*54a0*/  ISETP.LT.OR P1, PT, R4, 0x21, P1 ;  /* 0x000000210400780c */ /* 0x000fe40000f21670 */
[----:B------:R-:W-:Y:S02]  /*54b0*/  ISETP.GT.AND P3, PT, R6, 0x30, !P3 ;  /* 0x000000300600780c */ /* 0x000fe40005f64270 */
[----:B------:R-:W-:Y:S02]  /*54c0*/  FSEL R20, R20, -INF , !P1 ;  /* 0xff80000014147808 */ /* 0x000fe40004800000 */
[----:B------:R-:W-:-:S02]  /*54d0*/  ISETP.GT.AND P1, PT, R6, 0x21, !P2 ;  /* 0x000000210600780c */ /* 0x000fc40005724270 */
[----:B------:R-:W-:Y:S02]  /*54e0*/  ISETP.NE.AND P2, PT, R57, RZ, PT ;  /* 0x000000ff3900720c */ /* 0x000fe40003f45270 */
[----:B------:R-:W-:Y:S02]  /*54f0*/  ISETP.LT.OR P1, PT, R4, 0x22, P1 ;  /* 0x000000220400780c */ /* 0x000fe40000f21670 */
[C---:B------:R-:W-:Y:S02]  /*5500*/  ISETP.GT.AND P2, PT, R6.reuse, 0x29, !P2 ;  /* 0x000000290600780c */ /* 0x040fe40005744270 */
[----:B------:R-:W-:Y:S02]  /*5510*/  FSEL R21, R21, -INF , !P1 ;  /* 0xff80000015157808 */ /* 0x000fe40004800000 */
[----:B------:R-:W-:Y:S02]  /*5520*/  ISETP.GT.AND P1, PT, R6, RZ, !P6 ;  /* 0x000000ff0600720c */ /* 0x000fe40007724270 */
[----:B------:R-:W-:-:S02]  /*5530*/  ISETP.NE.AND P6, PT, R38, RZ, PT ;  /* 0x000000ff2600720c */ /* 0x000fc40003fc5270 */
[C---:B------:R-:W-:Y:S02]  /*5540*/  ISETP.LT.OR P1, PT, R4.reuse, 0x1, P1 ;  /* 0x000000010400780c */ /* 0x040fe40000f21670 */
[----:B------:R-:W-:Y:S02]  /*5550*/  ISETP.LT.OR P2, PT, R4, 0x2a, P2 ;  /* 0x0000002a0400780c */ /* 0x000fe40001741670 */
[----:B------:R-:W-:Y:S02]  /*5560*/  FSEL R3, R26, -INF , !P1 ;  /* 0xff8000001a037808 */ /* 0x000fe40004800000 */
[----:B------:R-:W-:Y:S02]  /*5570*/  FMNMX.FTZ R26, R74, R5, !PT ;  /* 0x000000054a1a7209 */ /* 0x000fe40007810000 */
[----:B------:R-:W-:Y:S02]  /*5580*/  FMNMX.FTZ R24, R3, R10, !PT ;  /* 0x0000000a03187209 */ /* 0x000fe40007810000 */
[----:B------:R-:W-:Y:S01]  /*5590*/  ISETP.NE.AND P1, PT, R41, RZ, PT ;  /* 0x000000ff2900720c */ /* 0x000fe20003f25270 */
[----:B------:R-:W0:Y:S01]  /*55a0*/  SHFL.BFLY PT, R5, R26, 0x2, 0x1f ;  /* 0x0c401f001a057f89 */ /* 0x000e2200000e0000 */
[----:B------:R-:W-:-:S02]  /*55b0*/  FMNMX.FTZ R24, R9, R24, !PT ;  /* 0x0000001809187209 */ /* 0x000fc40007810000 */
[C---:B------:R-:W-:Y:S02]  /*55c0*/  ISETP.GT.AND P1, PT, R6.reuse, 0x28, !P1 ;  /* 0x000000280600780c */ /* 0x040fe40004f24270 */
[----:B------:R-:W-:Y:S02]  /*55d0*/  ISETP.GT.AND P4, PT, R6, 0x31, !P4 ;  /* 0x000000310600780c */ /* 0x000fe40006784270 */
[----:B------:R-:W-:Y:S02]  /*55e0*/  ISETP.LT.OR P1, PT, R4, 0x29, P1 ;  /* 0x000000290400780c */ /* 0x000fe40000f21670 */
[----:B------:R-:W-:Y:S02]  /*55f0*/  ISETP.GT.AND P5, PT, R6, 0x38, !P5 ;  /* 0x000000380600780c */ /* 0x000fe40006fa4270 */
[C---:B------:R-:W-:Y:S02]  /*5600*/  ISETP.LT.OR P3, PT, R4.reuse, 0x31, P3 ;  /* 0x000000310400780c */ /* 0x040fe40001f61670 */
[----:B------:R-:W-:-:S02]  /*5610*/  ISETP.LT.OR P4, PT, R4, 0x32, P4 ;  /* 0x000000320400780c */ /* 0x000fc40002781670 */
[----:B------:R-:W-:Y:S02]  /*5620*/  ISETP.LT.OR P5, PT, R4, 0x39, P5 ;  /* 0x000000390400780c */ /* 0x000fe40002fa1670 */
[----:B0-----:R-:W-:Y:S02]  /*5630*/  FMNMX.FTZ R27, R26, R5, !PT ;  /* 0x000000051a1b7209 */ /* 0x001fe40007810000 */
[----:B------:R-:W-:-:S03]  /*5640*/  FMNMX.FTZ R5, R11, R24, !PT ;  /* 0x000000180b057209 */ /* 0x000fc60007810000 */
[----:B------:R-:W0:Y:S01]  /*5650*/  SHFL.BFLY PT, R28, R27, 0x1, 0x1f ;  /* 0x0c201f001b1c7f89 */ /* 0x000e2200000e0000 */
[----:B------:R-:W-:-:S04]  /*5660*/  FMNMX.FTZ R24, R12, R5, !PT ;  /* 0x000000050c187209 */ /* 0x000fc80007810000 */
[----:B------:R-:W-:Y:S02]  /*5670*/  FMNMX.FTZ R25, R13, R24, !PT ;  /* 0x000000180d197209 */ /* 0x000fe40007810000 */
[----:B------:R-:W-:Y:S02]  /*5680*/  FSEL R24, R46, -INF , !P1 ;  /* 0xff8000002e187808 */ /* 0x000fe40004800000 */
[----:B------:R-:W-:-:S04]  /*5690*/  FMNMX.FTZ R26, R14, R25, !PT ;  /* 0x000000190e1a7209 */ /* 0x000fc80007810000 */
[----:B------:R-:W-:-:S04]  /*56a0*/  FMNMX.FTZ R25, R15, R26, !PT ;  /* 0x0000001a0f197209 */ /* 0x000fc80007810000 */
[----:B------:R-:W-:Y:S02]  /*56b0*/  FMNMX.FTZ R26, R20, R25, !PT ;  /* 0x00000019141a7209 */ /* 0x000fe40007810000 */
[----:B------:R-:W-:Y:S02]  /*56c0*/  FSEL R25, R47, -INF , !P2 ;  /* 0xff8000002f197808 */ /* 0x000fe40005000000 */
[----:B0-----:R-:W-:-:S04]  /*56d0*/  FMNMX.FTZ R5, R27, R28, !PT ;  /* 0x0000001c1b057209 */ /* 0x001fc80007810000 */
[C---:B------:R-:W-:Y:S01]  /*56e0*/  FSETP.NEU.FTZ.AND P1, PT, R5.reuse, -INF , PT ;  /* 0xff8000000500780b */ /* 0x040fe20003f3d000 */
[----:B------:R-:W-:-:S05]  /*56f0*/  FMUL.FTZ R27, R5, UR10 ;  /* 0x0000000a051b7c20 */ /* 0x000fca0008410000 */
[----:B------:R-:W-:Y:S02]  /*5700*/  FSEL R31, R27, RZ, P1 ;  /* 0x000000ff1b1f7208 */ /* 0x000fe40000800000 */
[----:B------:R-:W-:Y:S02]  /*5710*/  FMNMX.FTZ R27, R21, R26, !PT ;  /* 0x0000001a151b7209 */ /* 0x000fe40007810000 */
[----:B------:R-:W-:Y:S01]  /*5720*/  ISETP.GT.AND P1, PT, R6, 0x39, !P6 ;  /* 0x000000390600780c */ /* 0x000fe20007724270 */
[--C-:B------:R-:W-:Y:S01]  /*5730*/  FFMA.FTZ R30, R32, UR10, -R31.reuse ;  /* 0x0000000a201e7c23 */ /* 0x100fe2000801081f */
[----:B------:R-:W-:Y:S01]  /*5740*/  FMNMX.FTZ R6, R24, R27, !PT ;  /* 0x0000001b18067209 */ /* 0x000fe20007810000 */
[--C-:B------:R-:W-:Y:S01]  /*5750*/  FFMA.FTZ R34, R58, UR10, -R31.reuse ;  /* 0x0000000a3a227c23 */ /* 0x100fe2000801081f */
[----:B------:R-:W-:Y:S01]  /*5760*/  FSEL R26, R50, -INF , !P3 ;  /* 0xff800000321a7808 */ /* 0x000fe20005800000 */
[----:B------:R0:W-:Y:S01]  /*5770*/  MUFU.EX2 R152, R30 ;  /* 0x0000001e00987308 */ /* 0x0001e20000000800 */
[----:B------:R-:W-:Y:S01]  /*5780*/  FMNMX.FTZ R29, R25, R6, !PT ;  /* 0x00000006191d7209 */ /* 0x000fe20007810000 */
[--C-:B------:R-:W-:Y:S01]  /*5790*/  FFMA.FTZ R32, R42, UR10, -R31.reuse ;  /* 0x0000000a2a207c23 */ /* 0x100fe2000801081f */
[----:B------:R-:W-:Y:S01]  /*57a0*/  FSEL R27, R51, -INF , !P4 ;  /* 0xff800000331b7808 */ /* 0x000fe20006000000 */
[--C-:B------:R-:W-:Y:S01]  /*57b0*/  FFMA.FTZ R36, R60, UR10, -R31.reuse ;  /* 0x0000000a3c247c23 */ /* 0x100fe2000801081f */
[----:B------:R-:W-:Y:S01]  /*57c0*/  FMNMX.FTZ R6, R26, R29, !PT ;  /* 0x0000001d1a067209 */ /* 0x000fe20007810000 */
[--C-:B------:R-:W-:Y:S01]  /*57d0*/  FFMA.FTZ R42, R70, UR10, -R31.reuse ;  /* 0x0000000a462a7c23 */ /* 0x100fe2000801081f */
[----:B------:R-:W-:Y:S01]  /*57e0*/  ISETP.LT.OR P1, PT, R4, 0x3a, P1 ;  /* 0x0000003a0400780c */ /* 0x000fe20000f21670 */
[----:B------:R1:W-:Y:S01]  /*57f0*/  MUFU.EX2 R35, R34 ;  /* 0x0000002200237308 */ /* 0x0003e20000000800 */
[----:B------:R-:W-:Y:S01]  /*5800*/  FSEL R4, R54, -INF , !P5 ;  /* 0xff80000036047808 */ /* 0x000fe20006800000 */
[--C-:B0-----:R-:W-:Y:S01]  /*5810*/  FFMA.FTZ R30, R56, UR10, -R31.reuse ;  /* 0x0000000a381e7c23 */ /* 0x101fe2000801081f */
[----:B------:R-:W-:Y:S01]  /*5820*/  FMNMX.FTZ R29, R27, R6, !PT ;  /* 0x000000061b1d7209 */ /* 0x000fe20007810000 */
[--C-:B------:R-:W-:Y:S01]  /*5830*/  FFMA.FTZ R38, R64, UR10, -R31.reuse ;  /* 0x0000000a40267c23 */ /* 0x100fe2000801081f */
[----:B------:R-:W-:Y:S01]  /*5840*/  FSEL R28, R55, -INF , !P1 ;  /* 0xff800000371c7808 */ /* 0x000fe20004800000 */
[--C-:B------:R-:W-:Y:S01]  /*5850*/  FFMA.FTZ R39, R66, UR10, -R31.reuse ;  /* 0x0000000a42277c23 */ /* 0x100fe2000801081f */
[----:B------:R-:W-:Y:S01]  /*5860*/  FMNMX.FTZ R29, R4, R29, !PT ;  /* 0x0000001d041d7209 */ /* 0x000fe20007810000 */
[----:B------:R-:W-:Y:S01]  /*5870*/  MUFU.EX2 R154, R30 ;  /* 0x0000001e009a7308 */ /* 0x000fe20000000800 */
[--C-:B-1----:R-:W-:Y:S01]  /*5880*/  FFMA.FTZ R34, R68, UR10, -R31.reuse ;  /* 0x0000000a44227c23 */ /* 0x102fe2000801081f */
[--C-:B------:R-:W-:Y:S01]  /*5890*/  FFMA.FTZ R40, R40, UR10, -R31.reuse ;  /* 0x0000000a28287c23 */ /* 0x100fe2000801081f */
[----:B------:R-:W-:Y:S01]  /*58a0*/  FMNMX.FTZ R29, R28, R29, !PT ;  /* 0x0000001d1c1d7209 */ /* 0x000fe20007810000 */
[----:B------:R-:W-:-:S04]  /*58b0*/  FFMA.FTZ R45, R72, UR10, -R31 ;  /* 0x0000000a482d7c23 */ /* 0x000fc8000801081f */
[----:B------:R-:W0:Y:S01]  /*58c0*/  SHFL.BFLY PT, R6, R29, 0x2, 0x1f ;  /* 0x0c401f001d067f89 */ /* 0x000e2200000e0000 */
[----:B------:R-:W-:Y:S08]  /*58d0*/  MUFU.EX2 R41, R34 ;  /* 0x0000002200297308 */ /* 0x000ff00000000800 */
[----:B------:R1:W-:Y:S08]  /*58e0*/  MUFU.EX2 R33, R32 ;  /* 0x0000002000217308 */ /* 0x0003f00000000800 */
[----:B------:R-:W-:Y:S01]  /*58f0*/  MUFU.EX2 R36, R36 ;  /* 0x0000002400247308 */ /* 0x000fe20000000800 */
[----:B-1----:R-:W-:Y:S01]  /*5900*/  FFMA.FTZ R32, R62, UR10, -R31 ;  /* 0x0000000a3e207c23 */ /* 0x002fe2000801081f */
[----:B0-----:R-:W-:-:S06]  /*5910*/  FMNMX.FTZ R30, R29, R6, !PT ;  /* 0x000000061d1e7209 */ /* 0x001fcc0007810000 */
[----:B------:R-:W-:Y:S01]  /*5920*/  MUFU.EX2 R43, R42 ;  /* 0x0000002a002b7308 */ /* 0x000fe20000000800 */
[----:B------:R-:W0:Y:S07]  /*5930*/  SHFL.BFLY PT, R29, R30, 0x1, 0x1f ;  /* 0x0c201f001e1d7f89 */ /* 0x000e2e00000e0000 */
[----:B------:R1:W2:Y:S08]  /*5940*/  MUFU.EX2 R37, R32 ;  /* 0x0000002000257308 */ /* 0x0002b00000000800 */
[----:B------:R-:W-:Y:S01]  /*5950*/  MUFU.EX2 R38, R38 ;  /* 0x0000002600267308 */ /* 0x000fe20000000800 */
[--C-:B-1----:R-:W-:Y:S01]  /*5960*/  FFMA.FTZ R32, R44, UR10, -R31.reuse ;  /* 0x0000000a2c207c23 */ /* 0x102fe2000801081f */
[----:B------:R-:W-:-:S06]  /*5970*/  FFMA.FTZ R44, R48, UR10, -R31 ;  /* 0x0000000a302c7c23 */ /* 0x000fcc000801081f */
[----:B------:R-:W1:Y:S01]  /*5980*/  MUFU.EX2 R39, R39 ;  /* 0x0000002700277308 */ /* 0x000e620000000800 */
[----:B--2---:R-:W-:Y:S02]  /*5990*/  F2FP.F16.F32.PACK_AB R156, R37, R36 ;  /* 0x00000024259c723e */ /* 0x004fe400000000ff */
[----:B0-----:R-:W-:Y:S01]  /*59a0*/  FMNMX.FTZ R6, R30, R29, !PT ;  /* 0x0000001d1e067209 */ /* 0x001fe20007810000 */
[--C-:B------:R-:W-:Y:S01]  /*59b0*/  FFMA.FTZ R29, R52, UR10, -R31.reuse ;  /* 0x0000000a341d7c23 */ /* 0x100fe2000801081f */
[----:B------:R-:W-:Y:S02]  /*59c0*/  FFMA.FTZ R31, R74, UR10, -R31 ;  /* 0x0000000a4a1f7c23 */ /* 0x000fe4000801081f */
[C---:B------:R-:W-:Y:S01]  /*59d0*/  FSETP.NEU.FTZ.AND P1, PT, R6.reuse, -INF , PT ;  /* 0xff8000000600780b */ /* 0x040fe20003f3d000 */
[----:B------:R-:W-:Y:S01]  /*59e0*/  FMUL.FTZ R30, R6, UR10 ;  /* 0x0000000a061e7c20 */ /* 0x000fe20008410000 */
[----:B------:R-:W0:Y:S04]  /*59f0*/  MUFU.EX2 R40, R40 ;  /* 0x0000002800287308 */ /* 0x000e280000000800 */
[----:B------:R-:W-:-:S02]  /*5a00*/  FSEL R34, R30, RZ, P1 ;  /* 0x000000ff1e227208 */ /* 0x000fc40000800000 */
[----:B-1----:R-:W-:Y:S02]  /*5a10*/  F2FP.F16.F32.PACK_AB R158, R39, R38 ;  /* 0x00000026279e723e */ /* 0x002fe400000000ff */
        /* <DEDUP_REMOVED lines=18> */
[----:B------:R-:W-:Y:S01]  /*5b40*/  FFMA.FTZ R28, R28, UR10, -R34 ;  /* 0x0000000a1c1c7c23 */ /* 0x000fe20008010822 */
[----:B0-----:R-:W-:-:S05]  /*5b50*/  F2FP.F16.F32.PACK_AB R160, R41, R40 ;  /* 0x0000002829a0723e */ /* 0x001fca00000000ff */
[----:B------:R-:W0:Y:S08]  /*5b60*/  MUFU.EX2 R9, R9 ;  /* 0x0000000900097308 */ /* 0x000e300000000800 */
[----:B------:R2:W3:Y:S01]  /*5b70*/  MUFU.EX2 R42, R11 ;  /* 0x0000000b002a7308 */ /* 0x0004e20000000800 */
[----:B-1----:R-:W-:Y:S01]  /*5b80*/  FADD.FTZ R46, R3, R10 ;  /* 0x0000000a032e7221 */ /* 0x002fe20000010000 */
[----:B------:R-:W-:-:S06]  /*5b90*/  F2FP.F16.F32.PACK_AB R153, R10, R3 ;  /* 0x000000030a99723e */ /* 0x000fcc00000000ff */
[----:B------:R-:W1:Y:S01]  /*5ba0*/  MUFU.EX2 R12, R12 ;  /* 0x0000000c000c7308 */ /* 0x000e620000000800 */
[----:B--2---:R-:W-:Y:S01]  /*5bb0*/  FADD.FTZ R11, R152, R33 ;  /* 0x00000021980b7221 */ /* 0x004fe20000010000 */
[----:B------:R-:W-:-:S03]  /*5bc0*/  F2FP.F16.F32.PACK_AB R152, R33, R152 ;  /* 0x000000982198723e */ /* 0x000fc600000000ff */
[----:B------:R-:W-:Y:S01]  /*5bd0*/  FADD.FTZ R48, R154, R11 ;  /* 0x0000000b9a307221 */ /* 0x000fe20000010000 */
[----:B0-----:R-:W-:Y:S01]  /*5be0*/  FADD.FTZ R11, R9, R46 ;  /* 0x0000002e090b7221 */ /* 0x001fe20000010000 */
[C---:B------:R-:W-:Y:S01]  /*5bf0*/  F2FP.F16.F32.PACK_AB R154, R35.reuse, R154 ;  /* 0x0000009a239a723e */ /* 0x040fe200000000ff */
[----:B------:R-:W0:Y:S01]  /*5c00*/  MUFU.EX2 R13, R13 ;  /* 0x0000000d000d7308 */ /* 0x000e220000000800 */
[----:B------:R-:W-:Y:S01]  /*5c10*/  FADD.FTZ R31, R35, R48 ;  /* 0x00000030231f7221 */ /* 0x000fe20000010000 */
[C---:B---3--:R-:W-:Y:S01]  /*5c20*/  FADD.FTZ R11, R42.reuse, R11 ;  /* 0x0000000b2a0b7221 */ /* 0x048fe20000010000 */
[----:B------:R-:W-:Y:S02]  /*5c30*/  F2FP.F16.F32.PACK_AB R155, R42, R9 ;  /* 0x000000092a9b723e */ /* 0x000fe400000000ff */
[----:B------:R-:W-:-:S03]  /*5c40*/  FADD.FTZ R46, R36, R31 ;  /* 0x0000001f242e7221 */ /* 0x000fc60000010000 */
[----:B------:R-:W2:Y:S01]  /*5c50*/  MUFU.EX2 R14, R14 ;  /* 0x0000000e000e7308 */ /* 0x000ea20000000800 */
[----:B------:R-:W-:Y:S01]  /*5c60*/  FADD.FTZ R31, R37, R46 ;  /* 0x0000002e251f7221 */ /* 0x000fe20000010000 */
[----:B-1----:R-:W-:Y:S01]  /*5c70*/  FADD.FTZ R34, R12, R11 ;  /* 0x0000000b0c227221 */ /* 0x002fe20000010000 */
[----:B------:R1:W-:Y:S02]  /*5c80*/  STSM.16.M88.4 [R18+0x26800], R152 ;  /* 0x0268009812007844 */ /* 0x0003e40000000200 */
[----:B------:R-:W-:-:S03]  /*5c90*/  FADD.FTZ R46, R38, R31 ;  /* 0x0000001f262e7221 */ /* 0x000fc60000010000 */
[----:B------:R-:W3:Y:S01]  /*5ca0*/  MUFU.EX2 R15, R15 ;  /* 0x0000000f000f7308 */ /* 0x000ee20000000800 */
[----:B0-----:R-:W-:Y:S01]  /*5cb0*/  FADD.FTZ R11, R13, R34 ;  /* 0x000000220d0b7221 */ /* 0x001fe20000010000 */
[----:B------:R-:W-:Y:S01]  /*5cc0*/  FADD.FTZ R31, R39, R46 ;  /* 0x0000002e271f7221 */ /* 0x000fe20000010000 */
[----:B------:R-:W-:-:S03]  /*5cd0*/  F2FP.F16.F32.PACK_AB R157, R13, R12 ;  /* 0x0000000c0d9d723e */ /* 0x000fc600000000ff */
[----:B------:R-:W-:Y:S02]  /*5ce0*/  FADD.FTZ R36, R40, R31 ;  /* 0x0000001f28247221 */ /* 0x000fe40000010000 */
[----:B------:R-:W0:Y:S01]  /*5cf0*/  MUFU.EX2 R20, R20 ;  /* 0x0000001400147308 */ /* 0x000e220000000800 */
[----:B--2---:R-:W-:Y:S01]  /*5d00*/  FADD.FTZ R34, R14, R11 ;  /* 0x0000000b0e227221 */ /* 0x004fe20000010000 */
[----:B------:R-:W-:-:S06]  /*5d10*/  FADD.FTZ R33, R41, R36 ;  /* 0x0000002429217221 */ /* 0x000fcc0000010000 */
[----:B------:R-:W2:Y:S01]  /*5d20*/  MUFU.EX2 R21, R21 ;  /* 0x0000001500157308 */ /* 0x000ea20000000800 */
[C---:B---3--:R-:W-:Y:S01]  /*5d30*/  FADD.FTZ R31, R15.reuse, R34 ;  /* 0x000000220f1f7221 */ /* 0x048fe20000010000 */
[----:B------:R-:W-:-:S05]  /*5d40*/  F2FP.F16.F32.PACK_AB R159, R15, R14 ;  /* 0x0000000e0f9f723e */ /* 0x000fca00000000ff */
[----:B------:R1:W-:Y:S01]  /*5d50*/  STSM.16.M88.4 [R19], R156 ;  /* 0x0000009c13007844 */ /* 0x0003e20000000200 */
[----:B------:R-:W3:Y:S01]  /*5d60*/  MUFU.EX2 R32, R32 ;  /* 0x0000002000207308 */ /* 0x000ee20000000800 */
[----:B0-----:R-:W-:-:S07]  /*5d70*/  FADD.FTZ R10, R20, R31 ;  /* 0x0000001f140a7221 */ /* 0x001fce0000010000 */
[----:B------:R-:W0:Y:S01]  /*5d80*/  MUFU.EX2 R24, R24 ;  /* 0x0000001800187308 */ /* 0x000e220000000800 */
[C---:B--2---:R-:W-:Y:S01]  /*5d90*/  FADD.FTZ R3, R21.reuse, R10 ;  /* 0x0000000a15037221 */ /* 0x044fe20000010000 */
[----:B------:R-:W-:-:S06]  /*5da0*/  F2FP.F16.F32.PACK_AB R161, R21, R20 ;  /* 0x0000001415a1723e */ /* 0x000fcc00000000ff */
[----:B------:R-:W2:Y:S01]  /*5db0*/  MUFU.EX2 R25, R25 ;  /* 0x0000001900197308 */ /* 0x000ea20000000800 */
[----:B---3--:R-:W-:Y:S01]  /*5dc0*/  FADD.FTZ R10, R32, R33 ;  /* 0x00000021200a7221 */ /* 0x008fe20000010000 */
[----:B------:R-:W-:-:S03]  /*5dd0*/  F2FP.F16.F32.PACK_AB R162, R43, R32 ;  /* 0x000000202ba2723e */ /* 0x000fc600000000ff */
[----:B------:R-:W-:-:S03]  /*5de0*/  FADD.FTZ R43, R43, R10 ;  /* 0x0000000a2b2b7221 */ /* 0x000fc60000010000 */
[----:B------:R-:W-:Y:S01]  /*5df0*/  MUFU.EX2 R44, R44 ;  /* 0x0000002c002c7308 */ /* 0x000fe20000000800 */
[----:B0-----:R-:W-:-:S07]  /*5e00*/  FADD.FTZ R12, R24, R3 ;  /* 0x00000003180c7221 */ /* 0x001fce0000010000 */
[----:B------:R-:W0:Y:S01]  /*5e10*/  MUFU.EX2 R45, R45 ;  /* 0x0000002d002d7308 */ /* 0x000e220000000800 */
[C---:B--2---:R-:W-:Y:S01]  /*5e20*/  F2FP.F16.F32.PACK_AB R163, R25.reuse, R24 ;  /* 0x0000001819a3723e */ /* 0x044fe200000000ff */
[----:B------:R-:W-:-:S04]  /*5e30*/  FADD.FTZ R25, R25, R12 ;  /* 0x0000000c19197221 */ /* 0x000fc80000010000 */
[----:B------:R1:W-:Y:S02]  /*5e40*/  STSM.16.M88.4 [R23], R160 ;  /* 0x000000a017007844 */ /* 0x0003e40000000200 */
        /* <DEDUP_REMOVED lines=9> */
[----:B------:R-:W-:Y:S02]  /*5ee0*/  FADD.FTZ R27, R27, R26 ;  /* 0x0000001a1b1b7221 */ /* 0x000fe40000010000 */
[----:B------:R-:W2:Y:S01]  /*5ef0*/  MUFU.EX2 R11, R28 ;  /* 0x0000001c000b7308 */ /* 0x000ea20000000800 */
[----:B0-----:R-:W-:Y:S01]  /*5f00*/  F2FP.F16.F32.PACK_AB R166, R30, R29 ;  /* 0x0000001d1ea6723e */ /* 0x001fe200000000ff */
[----:B------:R-:W-:-:S04]  /*5f10*/  FADD.FTZ R3, R29, R44 ;  /* 0x0000002c1d037221 */ /* 0x000fc80000010000 */
[----:B------:R-:W-:Y:S01]  /*5f20*/  FADD.FTZ R3, R30, R3 ;  /* 0x000000031e037221 */ /* 0x000fe20000010000 */
[----:B--2---:R-:W-:Y:S01]  /*5f30*/  F2FP.F16.F32.PACK_AB R167, R11, R4 ;  /* 0x000000040ba7723e */ /* 0x004fe200000000ff */
[----:B------:R-:W-:-:S04]  /*5f40*/  FADD.FTZ R4, R4, R27 ;  /* 0x0000001b04047221 */ /* 0x000fc80000010000 */
[----:B------:R1:W-:Y:S01]  /*5f50*/  STSM.16.M88.4 [R22], R164 ;  /* 0x000000a416007844 */ /* 0x0003e20000000200 */
[----:B------:R-:W-:Y:S01]  /*5f60*/  FADD.FTZ R4, R11, R4 ;  /* 0x000000040b047221 */ /* 0x000fe20000010000 */
[----:B------:R-:W-:Y:S06]  /*5f70*/  @!P0 BRA `(.L_x_2280) ;  /* 0x0000000000048947 */ /* 0x000fec0003800000 */
[----:B------:R-:W-:Y:S01]  /*5f80*/  BPT.TRAP 0x1 ;  /* 0x000000040000795c */ /* 0x000fe20000300000 */
.L_x_2280:
[----:B------:R0:W2:Y:S01]  /*5f90*/  SYNCS.PHASECHK.TRANS64.TRYWAIT P1, [R7+URZ+0x28c50], R8 ;  /* 0x028c5008070075a7 */ /* 0x0000a2000802017f */
[----:B------:R-:W-:Y:S05]  /*5fa0*/  @!P0 BRA `(.L_x_2281) ;  /* 0x0000000000048947 */ /* 0x000fea0003800000 */
[----:B------:R-:W-:Y:S01]  /*5fb0*/  BPT.TRAP 0x1 ;  /* 0x000000040000795c */ /* 0x000fe20000300000 */
.L_x_2281:
[----:B--2---:R-:W-:Y:S05]  /*5fc0*/  @P1 BRA `(.L_x_2282) ;  /* 0x0000000000081947 */ /* 0x004fea0003800000 */
[----:B------:R-:W2:Y:S02]  /*5fd0*/  SYNCS.PHASECHK.TRANS64.TRYWAIT P1, [R7+URZ+0x28c50], R8 ;  /* 0x028c5008070075a7 */ /* 0x000ea4000802017f */
[----:B--2---:R-:W-:Y:S05]  /*5fe0*/  @!P1 BRA `(.L_x_2283) ;  /* 0x0000010c000c9947 */ /* 0x004fea0003800000 */
.L_x_2282:
        /* <DEDUP_REMOVED lines=34> */
.L_x_2284:
[----:B------:R-:W-:Y:S01]  /*6210*/  R2UR UR6, R7 ;  /* 0x00000000070672ca */ /* 0x000fe200000e0000 */
[----:B------:R-:W-:Y:S01]  /*6220*/  UISETP.NE.AND UP1, UPT, UR52, URZ, UPT ;  /* 0x0000003f3400728c */ /* 0x000fe2000bf25270 */
[----:B0-2---:R-:W-:Y:S01]  /*6230*/  VIADD R8, R168, 0xfffffffe ;  /* 0xfffffffea8087836 */ /* 0x005fe20000000000 */
[----:B------:R-:W-:-:S06]  /*6240*/  UISETP.NE.AND UP0, UPT, UR51, URZ, UPT ;  /* 0x0000003f3300728c */ /* 0x000fcc000bf05270 */
[----:B------:R-:W-:-:S03]  /*6250*/  PLOP3.LUT P1, PT, PT, PT, UP0, 0x40, 0x0 ;  /* 0x000000000000781c */ /* 0x000fc60003f2e808 */
[----:B------:R-:W-:Y:S01]  /*6260*/  @UP1 ULDC UR15, c[0x0][0x450] ;  /* 0x00011400000f1ab9 */ /* 0x000fe20000000800 */
[----:B------:R-:W-:-:S04]  /*6270*/  UIADD3 UR6, UR6, 0x28c60, URZ ;  /* 0x00028c6006067890 */ /* 0x000fc8000fffe03f */
[----:B------:R-:W-:-:S03]  /*6280*/  UPRMT UR11, UR40, 0x654, UR6 ;  /* 0x00000654280b7896 */ /* 0x000fc60008000006 */
[----:B------:R-:W-:Y:S02]  /*6290*/  @UP1 ULDC UR6, c[0x0][0x44c] ;  /* 0x0001130000061ab9 */ /* 0x000fe40000000800 */
[----:B------:R-:W-:-:S04]  /*62a0*/  UIMAD.WIDE.U32 UR6, UR45, UR6, URZ ;  /* 0x000000062d0672a5 */ /* 0x000fc8000f8e003f */
[----:B------:R-:W-:Y:S01]  /*62b0*/  SYNCS.ARRIVE.TRANS64.RED.A1T0 RZ, [UR11], RZ ;  /* 0x000000ffffff79a7 */ /* 0x000fe2000810040b */
[----:B------:R-:W-:Y:S01]  /*62c0*/  UMOV UR11, UR45 ;  /* 0x0000002d000b7c82 */ /* 0x000fe20008000000 */
[----:B------:R-:W-:-:S04]  /*62d0*/  @UP1 USHF.R.U32.HI UR11, URZ, UR15, UR7 ;  /* 0x0000000f3f0b1299 */ /* 0x000fc80008011607 */
[----:B------:R-:W-:-:S04]  /*62e0*/  UIADD3 UR6, UR11, UR48, -UR50 ;  /* 0x000000300b067290 */ /* 0x000fc8000fffe832 */
[----:B------:R-:W-:Y:S01]  /*62f0*/  UIADD3 UR11, UR6, UR14, URZ ;  /* 0x0000000e060b7290 */ /* 0x000fe2000fffe03f */
[----:B------:R-:W-:Y:S11]  /*6300*/  @P1 BRA `(.L_x_2285) ;  /* 0x00000000004c1947 */ /* 0x000ff60003800000 */
[----:B------:R-:W-:Y:S01]  /*6310*/  ISETP.LT.AND P1, PT, RZ, UR6, PT ;  /* 0x00000006ff007c0c */ /* 0x000fe2000bf21270 */
[----:B------:R-:W-:-:S12]  /*6320*/  UIADD3 UR18, UR6, -0x1, URZ ;  /* 0xffffffff06127890 */ /* 0x000fd8000fffe03f */
[----:B------:R-:W-:Y:S05]  /*6330*/  @P1 BRA `(.L_x_2286) ;  /* 0x0000000000201947 */ /* 0x000fea0003800000 */
[----:B------:R-:W-:Y:S01]  /*6340*/  ULDC UR19, c[0x0][0x9e4] ;  /* 0x0002790000137ab9 */ /* 0x000fe20000000800 */
[----:B------:R-:W-:Y:S02]  /*6350*/  UIADD3 UR18, -UR6, URZ, URZ ;  /* 0x0000003f06127290 */ /* 0x000fe4000fffe13f */
[----:B------:R-:W-:-:S11]  /*6360*/  UISETP.NE.AND UP0, UPT, UR19, 0x1, UPT ;  /* 0x000000011300788c */ /* 0x000fd6000bf05270 */
[----:B------:R-:W-:Y:S02]  /*6370*/  @UP0 ULDC.64 UR6, c[0x0][0x9e8] ;  /* 0x00027a0000060ab9 */ /* 0x000fe40000000a00 */
[----:B------:R-:W-:-:S04]  /*6380*/  UIMAD.WIDE.U32 UR14, UR18, UR6, URZ ;  /* 0x00000006120e72a5 */ /* 0x000fc8000f8e003f */
[----:B------:R-:W-:-:S04]  /*6390*/  @UP0 USHF.R.U32.HI UR18, URZ, UR7, UR15 ;  /* 0x000000073f120299 */ /* 0x000fc8000801160f */
[----:B------:R-:W-:Y:S01]  /*63a0*/  ULOP3.LUT UR18, URZ, UR18, URZ, 0x33, !UPT ;  /* 0x000000123f127292 */ /* 0x000fe2000f8e333f */
[----:B------:R-:W-:Y:S11]  /*63b0*/  BRA `(.L_x_2287) ;  /* 0x0000000000147947 */ /* 0x000ff60003800000 */
.L_x_2286:
[----:B------:R-:W-:Y:S02]  /*63c0*/  ULDC UR19, c[0x0][0x9e4] ;  /* 0x0002790000137ab9 */ /* 0x000fe40000000800 */
[----:B------:R-:W-:-:S11]  /*63d0*/  UISETP.NE.AND UP0, UPT, UR19, 0x1, UPT ;  /* 0x000000011300788c */ /* 0x000fd6000bf05270 */
[----:B------:R-:W-:Y:S02]  /*63e0*/  @UP0 ULDC.64 UR6, c[0x0][0x9e8] ;  /* 0x00027a0000060ab9 */ /* 0x000fe40000000a00 */
[----:B------:R-:W-:-:S04]  /*63f0*/  UIMAD.WIDE.U32 UR14, UR18, UR6, URZ ;  /* 0x00000006120e72a5 */ /* 0x000fc8000f8e003f */
[----:B------:R-:W-:-:S12]  /*6400*/  @UP0 USHF.R.U32.HI UR18, URZ, UR7, UR15 ;  /* 0x000000073f120299 */ /* 0x000fd8000801160f */
.L_x_2287:
[----:B------:R-:W-:-:S04]  /*6410*/  UIMAD UR18, UR18, UR19, UR19 ;  /* 0x00000013121272a4 */ /* 0x000fc8000f8e0213 */
[----:B------:R-:W-:-:S04]  /*6420*/  UISETP.LT.AND UP0, UPT, UR11, UR18, UPT ;  /* 0x000000120b00728c */ /* 0x000fc8000bf01270 */
[----:B------:R-:W-:-:S12]  /*6430*/  USEL UR11, UR11, UR18, UP0 ;  /* 0x000000120b0b7287 */ /* 0x000fd80008000000 */
.L_x_2285:
[----:B------:R-:W-:-:S04]  /*6440*/  USHF.R.S32.HI UR6, URZ, 0x1f, UR11 ;  /* 0x0000001f3f067899 */ /* 0x000fc8000801140b */
[----:B------:R-:W-:-:S04]  /*6450*/  ULEA.HI UR6, UR6, UR11, URZ, 0x6 ;  /* 0x0000000b06067291 */ /* 0x000fc8000f8f303f */
[----:B------:R-:W-:-:S04]  /*6460*/  USHF.R.S32.HI UR6, URZ, 0x6, UR6 ;  /* 0x000000063f067899 */ /* 0x000fc80008011406 */
[----:B------:R-:W-:-:S04]  /*6470*/  UISETP.LT.AND UP0, UPT, UR47, UR6, UPT ;  /* 0x000000062f00728c */ /* 0x000fc8000bf01270 */
[----:B------:R-:W-:-:S06]  /*6480*/  USEL UR21, UR47, UR6, !UP0 ;  /* 0x000000062f157287 */ /* 0x000fcc000c000000 */
[----:B------:R-:W-:-:S13]  /*6490*/  ISETP.GE.AND P1, PT, R8, UR21, PT ;  /* 0x0000001508007c0c */ /* 0x000fda000bf26270 */
[----:B------:R-:W-:Y:S05]  /*64a0*/  @!P1 BRA `(.L_x_2288) ;  /* 0x0000002800089947 */ /* 0x000fea0003800000 */
[----:B------:R-:W-:Y:S01]  /*64b0*/  IMAD.MOV.U32 R12, RZ, RZ, R6 ;  /* 0x000000ffff0c7224 */ /* 0x000fe200078e0006 */
[----:B------:R-:W-:Y:S01]  /*64c0*/  MOV R9, R5 ;  /* 0x0000000500097202 */ /* 0x000fe20000000f00 */
[----:B------:R-:W-:Y:S01]  /*64d0*/  UMOV UR27, UR38 ;  /* 0x00000026001b7c82 */ /* 0x000fe20008000000 */
[----:B------:R-:W-:Y:S01]  /*64e0*/  ULDC UR24, c[0x0][0x9e4] ;  /* 0x0002790000187ab9 */ /* 0x000fe20000000800 */
[----:B------:R-:W-:Y:S01]  /*64f0*/  ULDC UR20, c[0x0][0x9dc] ;  /* 0x0002770000147ab9 */ /* 0x000fe20000000800 */
[----:B------:R-:W-:Y:S01]  /*6500*/  ULDC UR23, c[0x0][0x9d8] ;  /* 0x0002760000177ab9 */ /* 0x000fe20000000800 */
[----:B------:R-:W-:Y:S01]  /*6510*/  ULDC UR26, c[0x0][0x988] ;  /* 0x00026200001a7ab9 */ /* 0x000fe20000000800 */
[----:B------:R-:W-:-:S05]  /*6520*/  ULDC UR25, c[0x0][0x9e0] ;  /* 0x0002780000197ab9 */ /* 0x000fca0000000800 */
.L_x_2307:
[----:B------:R-:W-:-:S04]  /*6530*/  UIADD3 UR38, UR27, 0x1, URZ ;  /* 0x000000011b267890 */ /* 0x000fc8000fffe03f */
[----:B------:R-:W-:-:S04]  /*6540*/  UISETP.NE.AND UP0, UPT, UR38, 0x2, UPT ;  /* 0x000000022600788c */ /* 0x000fc8000bf05270 */
[----:B------:R-:W-:Y:S02]  /*6550*/  USEL UR6, URZ, 0x1, UP0 ;  /* 0x000000013f067887 */ /* 0x000fe40008000000 */
[----:B------:R-:W-:Y:S02]  /*6560*/  USEL UR38, UR38, URZ, UP0 ;  /* 0x0000003f26267287 */ /* 0x000fe40008000000 */
[----:B------:R-:W-:Y:S01]  /*6570*/  ULOP3.LUT UR37, UR37, UR6, URZ, 0x3c, !UPT ;  /* 0x0000000625257292 */ /* 0x000fe2000f8e3c3f */
[----:B012---:R-:W-:Y:S11]  /*6580*/  @!P0 BRA `(.L_x_2289) ;  /* 0x0000000000048947 */ /* 0x007ff60003800000 */
[----:B------:R-:W-:Y:S01]  /*6590*/  BPT.TRAP 0x1 ;  /* 0x000000040000795c */ /* 0x000fe20000300000 */
.L_x_2289:
[----:B------:R-:W-:Y:S01]  /*65a0*/  ULEA UR22, UR38, UR41, 0x3 ;  /* 0x0000002926167291 */ /* 0x000fe2000f8e183f */
[----:B------:R-:W-:-:S05]  /*65b0*/  IMAD.U32 R7, RZ, RZ, UR37 ;  /* 0x00000025ff077e24 */ /* 0x000fca000f8e00ff */
[----:B------:R-:W-:-:S04]  /*65c0*/  SHF.L.U32 R7, R7, 0x1f, RZ ;  /* 0x0000001f07077819 */ /* 0x000fc800000006ff */
[----:B------:R0:W2:Y:S01]  /*65d0*/  SYNCS.PHASECHK.TRANS64.TRYWAIT P1, [UR22+0x28c30], R7 ;  /* 0x028c3007ff0075a7 */ /* 0x0000a20008020156 */
[----:B------:R-:W-:Y:S05]  /*65e0*/  @!P0 BRA `(.L_x_2290) ;  /* 0x0000000000048947 */ /* 0x000fea0003800000 */
[----:B------:R-:W-:Y:S01]  /*65f0*/  BPT.TRAP 0x1 ;  /* 0x000000040000795c */ /* 0x000fe20000300000 */
.L_x_2290:
[----:B--2---:R-:W-:Y:S05]  /*6600*/  @P1 BRA `(.L_x_2291) ;  /* 0x0000000000081947 */ /* 0x004fea0003800000 */
[----:B------:R-:W2:Y:S02]  /*6610*/  SYNCS.PHASECHK.TRANS64.TRYWAIT P1, [UR22+0x28c30], R7 ;  /* 0x028c3007ff0075a7 */ /* 0x000ea40008020156 */
[----:B--2---:R-:W-:Y:S05]  /*6620*/  @!P1 BRA `(.L_x_2292) ;  /* 0x0000010400909947 */ /* 0x004fea0003800000 */
.L_x_2291:
        /* <DEDUP_REMOVED lines=23> */
.L_x_2293:
[----:B------:R-:W-:Y:S01]  /*67a0*/  UISETP.NE.AND UP1, UPT, UR52, URZ, UPT ;  /* 0x0000003f3400728c */ /* 0x000fe2000bf25270 */
[----:B------:R-:W-:Y:S01]  /*67b0*/  FMUL.FTZ R20, R163, UR23 ;  /* 0x00000017a3147c20 */ /* 0x000fe20008410000 */
[----:B------:R-:W-:Y:S02]  /*67c0*/  VIADD R163, R185, UR45 ;  /* 0x0000002db9a37c36 */ /* 0x000fe40008000000 */
[----:B------:R-:W-:Y:S01]  /*67d0*/  FMUL.FTZ R21, R162, UR23 ;  /* 0x00000017a2157c20 */ /* 0x000fe20008410000 */
[----:B------:R-:W-:Y:S01]  /*67e0*/  FMUL.FTZ R13, R155, UR23 ;  /* 0x000000179b0d7c20 */ /* 0x000fe20008410000 */
[----:B------:R-:W-:Y:S01]  /*67f0*/  FMUL.FTZ R155, R171, UR23 ;  /* 0x00000017ab9b7c20 */ /* 0x000fe20008410000 */
[----:B------:R-:W-:Y:S01]  /*6800*/  PLOP3.LUT P1, PT, PT, PT, UP1, 0x80, 0x0 ;  /* 0x000000000000781c */ /* 0x000fe20003f2f018 */
[----:B------:R-:W-:Y:S01]  /*6810*/  UISETP.NE.AND UP0, UPT, UR51, URZ, UPT ;  /* 0x0000003f3300728c */ /* 0x000fe2000bf05270 */
[----:B------:R-:W-:Y:S01]  /*6820*/  PLOP3.LUT P2, PT, PT, PT, UP1, 0x80, 0x0 ;  /* 0x000000000000781c */ /* 0x000fe20003f4f018 */
[----:B------:R-:W-:Y:S01]  /*6830*/  FMUL.FTZ R206, R156, UR23 ;  /* 0x000000179cce7c20 */ /* 0x000fe20008410000 */
[----:B------:R-:W-:Y:S01]  /*6840*/  FMUL.FTZ R171, R172, UR23 ;  /* 0x00000017acab7c20 */ /* 0x000fe20008410000 */
[----:B------:R-:W-:Y:S01]  /*6850*/  @UP1 ULDC UR6, c[0x0][0x44c] ;  /* 0x0001130000061ab9 */ /* 0x000fe20000000800 */
[----:B------:R-:W-:Y:S01]  /*6860*/  FMUL.FTZ R207, R157, UR23 ;  /* 0x000000179dcf7c20 */ /* 0x000fe20008410000 */
[----:B------:R-:W-:Y:S01]  /*6870*/  FMUL.FTZ R172, R173, UR23 ;  /* 0x00000017adac7c20 */ /* 0x000fe20008410000 */
[----:B------:R-:W-:Y:S01]  /*6880*/  FMUL.FTZ R156, R174, UR23 ;  /* 0x00000017ae9c7c20 */ /* 0x000fe20008410000 */
[----:B------:R-:W-:Y:S01]  /*6890*/  FMUL.FTZ R205, R152, UR23 ;  /* 0x0000001798cd7c20 */ /* 0x000fe20008410000 */
[----:B------:R-:W-:Y:S01]  /*68a0*/  FMUL.FTZ R5, R153, UR23 ;  /* 0x0000001799057c20 */ /* 0x000fe20008410000 */
[----:B--2---:R-:W-:Y:S01]  /*68b0*/  FMUL.FTZ R6, R154, UR23 ;  /* 0x000000179a067c20 */ /* 0x004fe20008410000 */
        /* <DEDUP_REMOVED lines=8> */
[----:B------:R-:W-:Y:S01]  /*6940*/  FMUL.FTZ R157, R175, UR23 ;  /* 0x00000017af9d7c20 */ /* 0x000fe20008410000 */
[----:B------:R-:W-:Y:S01]  /*6950*/  FMUL.FTZ R173, R176, UR23 ;  /* 0x00000017b0ad7c20 */ /* 0x000fe20008410000 */
[----:B------:R-:W-:Y:S01]  /*6960*/  FMUL.FTZ R174, R177, UR23 ;  /* 0x00000017b1ae7c20 */ /* 0x000fe20008410000 */
[----:B------:R-:W1:Y:S01]  /*6970*/  SHFL.IDX PT, R162, R163, RZ, 0x1c1f ;  /* 0x001c1fffa3a27589 */ /* 0x000e6200000e0000 */
        /* <DEDUP_REMOVED lines=13> */
[----:B------:R-:W-:-:S02]  /*6a50*/  IMAD.SHL.U32 R177, R8, 0x40, RZ ;  /* 0x0000004008b17824 */ /* 0x000fc400078e00ff */
[----:B------:R-:W-:Y:S01]  /*6a60*/  FMUL.FTZ R161, R183, UR23 ;  /* 0x00000017b7a17c20 */ /* 0x000fe20008410000 */
[----:B------:R-:W-:Y:S01]  /*6a70*/  PLOP3.LUT P1, PT, PT, PT, UP0, 0x40, 0x0 ;  /* 0x000000000000781c */ /* 0x000fe20003f2e808 */
[----:B------:R-:W-:Y:S01]  /*6a80*/  IMAD.U32 R11, RZ, RZ, UR50 ;  /* 0x00000032ff0b7e24 */ /* 0x000fe2000f8e00ff */
[----:B------:R-:W2:Y:S01]  /*6a90*/  MUFU.TANH R205, R205 ;  /* 0x000000cd00cd7308 */ /* 0x000ea20000002400 */
[----:B------:R-:W-:Y:S01]  /*6aa0*/  IADD3 R10, -R2, 0x1, -R177 ;  /* 0x00000001020a7810 */ /* 0x000fe20007ffe9b1 */
[----:B------:R-:W-:Y:S01]  /*6ab0*/  SYNCS.ARRIVE.TRANS64.RED.A1T0 RZ, [UR6], RZ ;  /* 0x000000ffffff79a7 */ /* 0x000fe20008100406 */
[----:B------:R-:W-:Y:S02]  /*6ac0*/  ULOP3.LUT UR6, URZ, UR20, URZ, 0x33, !UPT ;  /* 0x000000143f067292 */ /* 0x000fe4000f8e333f */
[----:B------:R-:W-:-:S03]  /*6ad0*/  IADD3 R10, -R11, UR48, R10 ;  /* 0x000000300b0a7c10 */ /* 0x000fc6000fffe10a */
[----:B------:R-:W3:Y:S02]  /*6ae0*/  MUFU.TANH R5, R5 ;  /* 0x0000000500057308 */ /* 0x000ee40000002400 */
[C---:B------:R-:W-:Y:S02]  /*6af0*/  VIADD R181, R10.reuse, UR25 ;  /* 0x000000190ab57c36 */ /* 0x040fe40008000000 */
[----:B------:R-:W-:Y:S02]  /*6b00*/  VIADD R183, R10, UR6 ;  /* 0x000000060ab77c36 */ /* 0x000fe40008000000 */
[----:B-1----:R-:W-:Y:S02]  /*6b10*/  IMAD.IADD R179, R181, 0x1, R162 ;  /* 0x00000001b5b37824 */ /* 0x002fe400078e02a2 */
[----:B------:R-:W1:Y:S01]  /*6b20*/  MUFU.TANH R6, R6 ;  /* 0x0000000600067308 */ /* 0x000e620000002400 */
        /* <DEDUP_REMOVED lines=31> */
[----:B------:R-:W-:Y:S01]  /*6d20*/  MOV R11, UR50 ;  /* 0x00000032000b7c02 */ /* 0x000fe20008000f00 */
[----:B------:R-:W-:Y:S03]  /*6d30*/  BSSY B0, `(.L_x_2295) ;  /* 0x0000011000007945 */ /* 0x000fe60003800000 */
[----:B------:R-:W-:-:S04]  /*6d40*/  IADD3 R162, -R11, UR48, R162 ;  /* 0x000000300ba27c10 */ /* 0x000fc8000fffe1a2 */
        /* <DEDUP_REMOVED lines=10> */
.L_x_2296:
[----:B------:R-:W-:-:S05]  /*6df0*/  IMAD.U32 R164, RZ, RZ, UR24 ;  /* 0x00000018ffa47e24 */ /* 0x000fca000f8e00ff */
[----:B------:R-:W-:-:S13]  /*6e00*/  ISETP.NE.AND P1, PT, R164, 0x1, PT ;  /* 0x00000001a400780c */ /* 0x000fda0003f25270 */
[----:B------:R-:W1:Y:S02]  /*6e10*/  @P1 LDC.64 R10, c[0x0][0x9e8] ;  /* 0x00027a00ff0a1b82 */ /* 0x000e640000000a00 */
[----:B-1----:R-:W-:-:S05]  /*6e20*/  @P1 IMAD.HI.U32 R10, R162, R10, RZ ;  /* 0x0000000aa20a1227 */ /* 0x002fca00078e00ff */
[----:B------:R-:W-:-:S07]  /*6e30*/  @P1 SHF.R.U32.HI R162, RZ, R11, R10 ;  /* 0x0000000bffa21219 */ /* 0x000fce000001160a */
.L_x_2297:
[----:B------:R-:W-:Y:S05]  /*6e40*/  BSYNC B0 ;  /* 0x0000000000007941 */ /* 0x000fea0003800000 */
.L_x_2295:
[----:B------:R-:W-:-:S04]  /*6e50*/  IMAD R11, R162, R164, -R177 ;  /* 0x000000a4a20b7224 */ /* 0x000fc800078e0ab1 */
[----:B------:R-:W-:-:S05]  /*6e60*/  IMAD.IADD R11, R11, 0x1, -R2 ;  /* 0x000000010b0b7824 */ /* 0x000fca00078e0a02 */
[----:B------:R-:W-:Y:S02]  /*6e70*/  VIADDMNMX R179, R11, R164, R179, PT ;  /* 0x000000a40bb37246 */ /* 0x000fe400038001b3 */
[----:B------:R-:W-:-:S07]  /*6e80*/  VIMNMX R180, R180, R11, !PT ;  /* 0x0000000bb4b47248 */ /* 0x000fce0007fe0100 */
.L_x_2294:
        /* <DEDUP_REMOVED lines=8> */
[C---:B------:R-:W-:Y:S02]  /*6f10*/  ISETP.GT.AND P4, PT, R180.reuse, 0x18, P1 ;  /* 0x00000018b400780c */ /* 0x040fe40000f84270 */
        /* <DEDUP_REMOVED lines=13> */
[----:B-1----:R-:W-:Y:S02]  /*6ff0*/  FSEL R163, R206, -INF , !P6 ;  /* 0xff800000cea37808 */ /* 0x002fe40007000000 */
        /* <DEDUP_REMOVED lines=32> */
[----:B------:R-:W-:Y:S01]  /*7200*/  IMAD.U32 R5, RZ, RZ, UR50 ;  /* 0x00000032ff057e24 */ /* 0x000fe2000f8e00ff */
[----:B------:R-:W-:Y:S04]  /*7210*/  BSSY B0, `(.L_x_2299) ;  /* 0x0000011000007945 */ /* 0x000fe80003800000 */
[----:B------:R-:W-:-:S04]  /*7220*/  IADD3 R5, -R5, UR48, R10 ;  /* 0x0000003005057c10 */ /* 0x000fc8000fffe10a */
        /* <DEDUP_REMOVED lines=10> */
.L_x_2300:
[----:B------:R-:W-:-:S05]  /*72d0*/  IMAD.U32 R182, RZ, RZ, UR24 ;  /* 0x00000018ffb67e24 */ /* 0x000fca000f8e00ff */
[----:B------:R-:W-:-:S13]  /*72e0*/  ISETP.NE.AND P2, PT, R182, 0x1, PT ;  /* 0x00000001b600780c */ /* 0x000fda0003f45270 */
[----:B------:R-:W0:Y:S02]  /*72f0*/  @P2 LDC.64 R10, c[0x0][0x9e8] ;  /* 0x00027a00ff0a2b82 */ /* 0x000e240000000a00 */
[----:B0-----:R-:W-:-:S05]  /*7300*/  @P2 IMAD.HI.U32 R10, R5, R10, RZ ;  /* 0x0000000a050a2227 */ /* 0x001fca00078e00ff */
[----:B------:R-:W-:-:S07]  /*7310*/  @P2 SHF.R.U32.HI R5, RZ, R11, R10 ;  /* 0x0000000bff052219 */ /* 0x000fce000001160a */
.L_x_2301:
[----:B------:R-:W-:Y:S05]  /*7320*/  BSYNC B0 ;  /* 0x0000000000007941 */ /* 0x000fea0003800000 */
.L_x_2299:
[----:B------:R-:W-:-:S05]  /*7330*/  IMAD R5, R5, R182, -R177 ;  /* 0x000000b605057224 */ /* 0x000fca00078e0ab1 */
[----:B------:R-:W-:-:S04]  /*7340*/  IADD3 R5, -R2, R5, RZ ;  /* 0x0000000502057210 */ /* 0x000fc80007ffe1ff */
[----:B------:R-:W-:Y:S02]  /*7350*/  VIADDMNMX R179, R5, R182, R179, PT ;  /* 0x000000b605b37246 */ /* 0x000fe400038001b3 */
[----:B------:R-:W-:-:S07]  /*7360*/  VIMNMX R180, R180, R5, !PT ;  /* 0x00000005b4b47248 */ /* 0x000fce0007fe0100 */
.L_x_2298:
        /* <DEDUP_REMOVED lines=41> */
[C---:B------:R-:W-:Y:S02]  /*7600*/  ISETP.GT.AND P5, PT, R180.reuse, 0x21, P1 ;  /* 0x00000021b400780c */ /* 0x040fe40000fa4270 */
[----:B------:R-:W-:Y:S02]  /*7610*/  FSEL R153, R153, -INF , !P2 ;  /* 0xff80000099997808 */ /* 0x000fe40005000000 */
[----:B------:R-:W-:Y:S02]  /*7620*/  ISETP.GT.AND P4, PT, R180, 0x28, P1 ;  /* 0x00000028b400780c */ /* 0x000fe40000f84270 */
[----:B------:R-:W-:-:S02]  /*7630*/  ISETP.LT.OR P5, PT, R179, 0x22, P5 ;  /* 0x00000022b300780c */ /* 0x000fc40002fa1670 */
[----:B------:R-:W-:Y:S02]  /*7640*/  ISETP.GT.AND P6, PT, R180, 0x29, P1 ;  /* 0x00000029b400780c */ /* 0x000fe40000fc4270 */
[----:B------:R-:W-:Y:S02]  /*7650*/  ISETP.LT.OR P4, PT, R179, 0x29, P4 ;  /* 0x00000029b300780c */ /* 0x000fe40002781670 */
[----:B------:R-:W-:Y:S02]  /*7660*/  FSEL R155, R155, -INF , !P5 ;  /* 0xff8000009b9b7808 */ /* 0x000fe40006800000 */
[----:B0-----:R-:W-:Y:S02]  /*7670*/  FMNMX.FTZ R11, R10, R5, !PT ;  /* 0x000000050a0b7209 */ /* 0x001fe40007810000 */
[----:B------:R-:W-:Y:S02]  /*7680*/  ISETP.GT.AND P2, PT, R180, 0x30, P1 ;  /* 0x00000030b400780c */ /* 0x000fe40000f44270 */
[----:B------:R-:W-:Y:S01]  /*7690*/  FSEL R156, R156, -INF , !P4 ;  /* 0xff8000009c9c7808 */ /* 0x000fe20006000000 */
[----:B------:R-:W0:Y:S01]  /*76a0*/  SHFL.BFLY PT, R182, R11, 0x1, 0x1f ;  /* 0x0c201f000bb67f89 */ /* 0x000e2200000e0000 */
[----:B------:R-:W-:-:S02]  /*76b0*/  ISETP.LT.OR P6, PT, R179, 0x2a, P6 ;  /* 0x0000002ab300780c */ /* 0x000fc400037c1670 */
[C---:B------:R-:W-:Y:S02]  /*76c0*/  ISETP.GT.AND P5, PT, R180.reuse, 0x31, P1 ;  /* 0x00000031b400780c */ /* 0x040fe40000fa4270 */
[----:B------:R-:W-:Y:S02]  /*76d0*/  ISETP.GT.AND P4, PT, R180, 0x38, P1 ;  /* 0x00000038b400780c */ /* 0x000fe40000f84270 */
        /* <DEDUP_REMOVED lines=18> */
[----:B------:R-:W-:Y:S02]  /*7800*/  ISETP.LT.OR P1, PT, R179, 0x3a, P1 ;  /* 0x0000003ab300780c */ /* 0x000fe40000f21670 */
[----:B------:R-:W-:Y:S02]  /*7810*/  FMNMX.FTZ R181, R20, R177, !PT ;  /* 0x000000b114b57209 */ /* 0x000fe40007810000 */
[----:B------:R-:W-:Y:S02]  /*7820*/  FSEL R177, R6, RZ, P3 ;  /* 0x000000ff06b17208 */ /* 0x000fe40001800000 */
[----:B------:R-:W-:Y:S02]  /*7830*/  FMNMX.FTZ R6, R152, R181, !PT ;  /* 0x000000b598067209 */ /* 0x000fe40007810000 */
[----:B------:R-:W-:Y:S01]  /*7840*/  FSEL R179, R161, -INF , !P1 ;  /* 0xff800000a1b37808 */ /* 0x000fe20004800000 */
[--C-:B------:R-:W-:Y:S01]  /*7850*/  FFMA.FTZ R180, R162, UR10, -R177.reuse ;  /* 0x0000000aa2b47c23 */ /* 0x100fe200080108b1 */
[----:B------:R-:W-:Y:S01]  /*7860*/  FMNMX.FTZ R181, R153, R6, !PT ;  /* 0x0000000699b57209 */ /* 0x000fe20007810000 */
[----:B------:R-:W-:Y:S01]  /*7870*/  FFMA.FTZ R10, R178, UR10, -R177 ;  /* 0x0000000ab20a7c23 */ /* 0x000fe200080108b1 */
[----:B------:R-:W-:-:S02]  /*7880*/  FSEL R162, R157, -INF , !P6 ;  /* 0xff8000009da27808 */ /* 0x000fc40007000000 */
[----:B------:R-:W-:Y:S01]  /*7890*/  FMNMX.FTZ R6, R154, R181, !PT ;  /* 0x000000b59a067209 */ /* 0x000fe20007810000 */
[----:B------:R0:W-:Y:S01]  /*78a0*/  MUFU.EX2 R157, R180 ;  /* 0x000000b4009d7308 */ /* 0x0001e20000000800 */
[----:B------:R-:W-:Y:S01]  /*78b0*/  FSEL R178, R158, -INF , !P2 ;  /* 0xff8000009eb27808 */ /* 0x000fe20005000000 */
[--C-:B------:R-:W-:Y:S01]  /*78c0*/  FFMA.FTZ R158, R163, UR10, -R177.reuse ;  /* 0x0000000aa39e7c23 */ /* 0x100fe200080108b1 */
[----:B------:R-:W-:Y:S02]  /*78d0*/  FMNMX.FTZ R181, R155, R6, !PT ;  /* 0x000000069bb57209 */ /* 0x000fe40007810000 */
[----:B------:R-:W-:Y:S02]  /*78e0*/  ISETP.NE.AND P1, PT, R2, R183, PT ;  /* 0x000000b70200720c */ /* 0x000fe40003f25270 */
        /* <DEDUP_REMOVED lines=9> */
[----:B------:R-:W-:Y:S02]  /*7980*/  MUFU.EX2 R158, R158 ;  /* 0x0000009e009e7308 */ /* 0x000fe40000000800 */
        /* <DEDUP_REMOVED lines=12> */
[----:B------:R-:W1:Y:S01]  /*7a50*/  SHFL.BFLY PT, R181, R6, 0x2, 0x1f ;  /* 0x0c401f0006b57f89 */ /* 0x000e6200000e0000 */
[----:B------:R-:W2:Y:S01]  /*7a60*/  MUFU.EX2 R9, R9 ;  /* 0x0000000900097308 */ /* 0x000ea20000000800 */
[--C-:B0-----:R-:W-:Y:S01]  /*7a70*/  FFMA.FTZ R180, R172, UR10, -R177.reuse ;  /* 0x0000000aacb47c23 */ /* 0x101fe200080108b1 */
[--C-:B------:R-:W-:Y:S01]  /*7a80*/  FFMA.FTZ R172, R174, UR10, -R177.reuse ;  /* 0x0000000aaeac7c23 */ /* 0x100fe200080108b1 */
[----:B------:R-:W-:-:S05]  /*7a90*/  FFMA.FTZ R174, R176, UR10, -R177 ;  /* 0x0000000ab0ae7c23 */ /* 0x000fca00080108b1 */
[----:B------:R-:W0:Y:S08]  /*7aa0*/  MUFU.EX2 R163, R163 ;  /* 0x000000a300a37308 */ /* 0x000e300000000800 */
[----:B------:R3:W-:Y:S01]  /*7ab0*/  MUFU.EX2 R170, R180 ;  /* 0x000000b400aa7308 */ /* 0x0007e20000000800 */
[-C--:B--2---:R-:W-:Y:S01]  /*7ac0*/  FMUL.FTZ R24, R24, R9.reuse ;  /* 0x0000000918187220 */ /* 0x084fe20000410000 */
[-C--:B------:R-:W-:Y:S01]  /*7ad0*/  FMUL.FTZ R25, R25, R9.reuse ;  /* 0x0000000919197220 */ /* 0x080fe20000410000 */
[-C--:B------:R-:W-:Y:S01]  /*7ae0*/  FMUL.FTZ R28, R28, R9.reuse ;  /* 0x000000091c1c7220 */ /* 0x080fe20000410000 */
[-C--:B------:R-:W-:Y:S01]  /*7af0*/  FMUL.FTZ R29, R29, R9.reuse ;  /* 0x000000091d1d7220 */ /* 0x080fe20000410000 */
[-C--:B------:R-:W-:Y:S01]  /*7b00*/  FMUL.FTZ R32, R32, R9.reuse ;  /* 0x0000000920207220 */ /* 0x080fe20000410000 */
[----:B------:R-:W-:Y:S01]  /*7b10*/  FMUL.FTZ R33, R33, R9 ;  /* 0x0000000921217220 */ /* 0x000fe20000410000 */
[----:B-1----:R-:W-:Y:S01]  /*7b20*/  FMNMX.FTZ R181, R6, R181, !PT ;  /* 0x000000b506b57209 */ /* 0x002fe20007810000 */
[----:B------:R-:W1:Y:S01]  /*7b30*/  MUFU.EX2 R164, R164 ;  /* 0x000000a400a47308 */ /* 0x000e620000000800 */
[----:B---3--:R-:W-:Y:S01]  /*7b40*/  FFMA.FTZ R180, R9, R3, R10 ;  /* 0x0000000309b47223 */ /* 0x008fe2000001000a */
[-C--:B------:R-:W-:Y:S01]  /*7b50*/  FMUL.FTZ R36, R36, R9.reuse ;  /* 0x0000000924247220 */ /* 0x080fe20000410000 */
[-C--:B------:R-:W-:Y:S01]  /*7b60*/  FMUL.FTZ R37, R37, R9.reuse ;  /* 0x0000000925257220 */ /* 0x080fe20000410000 */
[----:B------:R-:W2:Y:S01]  /*7b70*/  SHFL.BFLY PT, R6, R181, 0x1, 0x1f ;  /* 0x0c201f00b5067f89 */ /* 0x000ea200000e0000 */
[----:B------:R-:W-:Y:S01]  /*7b80*/  FADD.FTZ R175, R157, R180 ;  /* 0x000000b49daf7221 */ /* 0x000fe20000010000 */
[-C--:B------:R-:W-:Y:S01]  /*7b90*/  FMUL.FTZ R40, R40, R9.reuse ;  /* 0x0000000928287220 */ /* 0x080fe20000410000 */
[-C--:B------:R-:W-:Y:S01]  /*7ba0*/  FMUL.FTZ R41, R41, R9.reuse ;  /* 0x0000000929297220 */ /* 0x080fe20000410000 */
[----:B------:R-:W3:Y:S01]  /*7bb0*/  MUFU.EX2 R165, R165 ;  /* 0x000000a500a57308 */ /* 0x000ee20000000800 */
[----:B------:R-:W-:Y:S01]  /*7bc0*/  FADD.FTZ R176, R158, R175 ;  /* 0x000000af9eb07221 */ /* 0x000fe20000010000 */
[-C--:B------:R-:W-:Y:S01]  /*7bd0*/  FMUL.FTZ R44, R44, R9.reuse ;  /* 0x000000092c2c7220 */ /* 0x080fe20000410000 */
[-C--:B------:R-:W-:Y:S01]  /*7be0*/  FMUL.FTZ R45, R45, R9.reuse ;  /* 0x000000092d2d7220 */ /* 0x080fe20000410000 */
[-C--:B------:R-:W-:Y:S01]  /*7bf0*/  FMUL.FTZ R48, R48, R9.reuse ;  /* 0x0000000930307220 */ /* 0x080fe20000410000 */
[----:B------:R-:W-:Y:S01]  /*7c00*/  FADD.FTZ R176, R161, R176 ;  /* 0x000000b0a1b07221 */ /* 0x000fe20000010000 */
[-C--:B------:R-:W-:Y:S01]  /*7c10*/  FMUL.FTZ R49, R49, R9.reuse ;  /* 0x0000000931317220 */ /* 0x080fe20000410000 */
[-C--:B------:R-:W-:Y:S01]  /*7c20*/  FMUL.FTZ R52, R52, R9.reuse ;  /* 0x0000000934347220 */ /* 0x080fe20000410000 */
[----:B------:R-:W4:Y:S01]  /*7c30*/  MUFU.EX2 R166, R166 ;  /* 0x000000a600a67308 */ /* 0x000f220000000800 */
        /* <DEDUP_REMOVED lines=11> */
[----:B--2---:R-:W-:Y:S01]  /*7cf0*/  FMNMX.FTZ R6, R181, R6, !PT ;  /* 0x00000006b5067209 */ /* 0x004fe20007810000 */
[----:B------:R-:W-:-:S02]  /*7d00*/  IMAD.U32 R181, RZ, RZ, UR27 ;  /* 0x0000001bffb57e24 */ /* 0x000fc4000f8e00ff */
[-C--:B------:R-:W-:Y:S01]  /*7d10*/  FMUL.FTZ R72, R72, R9.reuse ;  /* 0x0000000948487220 */ /* 0x080fe20000410000 */
[-C--:B------:R-:W-:Y:S01]  /*7d20*/  FMUL.FTZ R73, R73, R9.reuse ;  /* 0x0000000949497220 */ /* 0x080fe20000410000 */
[C---:B------:R-:W-:Y:S01]  /*7d30*/  FSETP.NEU.FTZ.AND P2, PT, R6.reuse, -INF , PT ;  /* 0xff8000000600780b */ /* 0x040fe20003f5d000 */
[----:B------:R-:W2:Y:S01]  /*7d40*/  MUFU.EX2 R168, R168 ;  /* 0x000000a800a87308 */ /* 0x000ea20000000800 */
        /* <DEDUP_REMOVED lines=8> */
[----:B-1----:R-:W-:Y:S01]  /*7dd0*/  FADD.FTZ R12, R164, R177 ;  /* 0x000000b1a40c7221 */ /* 0x002fe20000010000 */
[----:B------:R-:W1:Y:S01]  /*7de0*/  MUFU.EX2 R169, R169 ;  /* 0x000000a900a97308 */ /* 0x000e620000000800 */
[--C-:B------:R-:W-:Y:S01]  /*7df0*/  FFMA.FTZ R180, R14, UR10, -R3.reuse ;  /* 0x0000000a0eb47c23 */ /* 0x100fe20008010803 */
[--C-:B------:R-:W-:Y:S01]  /*7e00*/  FFMA.FTZ R14, R15, UR10, -R3.reuse ;  /* 0x0000000a0f0e7c23 */ /* 0x100fe20008010803 */
[----:B---3--:R-:W-:Y:S01]  /*7e10*/  FADD.FTZ R181, R165, R12 ;  /* 0x0000000ca5b57221 */ /* 0x008fe20000010000 */
[--C-:B------:R-:W-:Y:S01]  /*7e20*/  FFMA.FTZ R15, R152, UR10, -R3.reuse ;  /* 0x0000000a980f7c23 */ /* 0x100fe20008010803 */
[----:B------:R-:W-:Y:S01]  /*7e30*/  FFMA.FTZ R11, R11, UR10, -R3 ;  /* 0x0000000a0b0b7c23 */ /* 0x000fe20008010803 */
[----:B------:R-:W-:Y:S01]  /*7e40*/  FMUL.FTZ R12, R175, UR10 ;  /* 0x0000000aaf0c7c20 */ /* 0x000fe20008410000 */
[----:B----4-:R-:W-:Y:S01]  /*7e50*/  FADD.FTZ R182, R166, R181 ;  /* 0x000000b5a6b67221 */ /* 0x010fe20000010000 */
[----:B------:R-:W-:Y:S01]  /*7e60*/  MUFU.EX2 R171, R171 ;  /* 0x000000ab00ab7308 */ /* 0x000fe20000000800 */
[--C-:B------:R-:W-:Y:S01]  /*7e70*/  FFMA.FTZ R13, R13, UR10, -R3.reuse ;  /* 0x0000000a0d0d7c23 */ /* 0x100fe20008010803 */
[----:B------:R-:W-:Y:S01]  /*7e80*/  @!P1 LEA R177, R176, UR41, 0x2 ;  /* 0x00000029b0b19c11 */ /* 0x000fe2000f8e10ff */
[----:B0-----:R-:W-:Y:S01]  /*7e90*/  FADD.FTZ R183, R167, R182 ;  /* 0x000000b6a7b77221 */ /* 0x001fe20000010000 */
[--C-:B------:R-:W-:Y:S01]  /*7ea0*/  FFMA.FTZ R21, R21, UR10, -R3.reuse ;  /* 0x0000000a15157c23 */ /* 0x100fe20008010803 */
[--C-:B------:R-:W-:Y:S01]  /*7eb0*/  FFMA.FTZ R20, R20, UR10, -R3.reuse ;  /* 0x0000000a14147c23 */ /* 0x100fe20008010803 */
[----:B------:R-:W-:Y:S01]  /*7ec0*/  FFMA.FTZ R153, R153, UR10, -R3 ;  /* 0x0000000a99997c23 */ /* 0x000fe20008010803 */
[----:B--2---:R-:W-:Y:S01]  /*7ed0*/  FADD.FTZ R152, R168, R183 ;  /* 0x000000b7a8987221 */ /* 0x004fe20000010000 */
[----:B------:R-:W0:Y:S01]  /*7ee0*/  MUFU.EX2 R172, R172 ;  /* 0x000000ac00ac7308 */ /* 0x000e220000000800 */
[--C-:B------:R-:W-:Y:S01]  /*7ef0*/  FFMA.FTZ R175, R154, UR10, -R3.reuse ;  /* 0x0000000a9aaf7c23 */ /* 0x100fe20008010803 */
[--C-:B------:R-:W-:Y:S01]  /*7f00*/  FFMA.FTZ R181, R155, UR10, -R3.reuse ;  /* 0x0000000a9bb57c23 */ /* 0x100fe20008010803 */
[----:B-1----:R-:W-:Y:S01]  /*7f10*/  FADD.FTZ R205, R169, R152 ;  /* 0x00000098a9cd7221 */ /* 0x002fe20000010000 */
        /* <DEDUP_REMOVED lines=28> */
[----:B------:R2:W3:Y:S01]  /*80e0*/  MUFU.EX2 R176, R13 ;  /* 0x0000000d00b07308 */ /* 0x0004e20000000800 */
[-C--:B------:R-:W-:Y:S01]  /*80f0*/  FMUL.FTZ R108, R108, R9.reuse ;  /* 0x000000096c6c7220 */ /* 0x080fe20000410000 */
[-C--:B------:R-:W-:Y:S01]  /*8100*/  FMUL.FTZ R109, R109, R9.reuse ;  /* 0x000000096d6d7220 */ /* 0x080fe20000410000 */
[-C--:B------:R-:W-:Y:S01]  /*8110*/  FMUL.FTZ R112, R112, R9.reuse ;  /* 0x0000000970707220 */ /* 0x080fe20000410000 */
[-C--:B------:R-:W-:Y:S01]  /*8120*/  FMUL.FTZ R113, R113, R9.reuse ;  /* 0x0000000971717220 */ /* 0x080fe20000410000 */
[-C--:B------:R-:W-:Y:S01]  /*8130*/  FMUL.FTZ R116, R116, R9.reuse ;  /* 0x0000000974747220 */ /* 0x080fe20000410000 */
[-C--:B------:R-:W-:Y:S01]  /*8140*/  FMUL.FTZ R117, R117, R9.reuse ;  /* 0x0000000975757220 */ /* 0x080fe20000410000 */
[----:B------:R-:W-:Y:S01]  /*8150*/  FMUL.FTZ R120, R120, R9 ;  /* 0x0000000978787220 */ /* 0x000fe20000410000 */
[----:B------:R-:W4:Y:S01]  /*8160*/  MUFU.EX2 R155, R180 ;  /* 0x000000b4009b7308 */ /* 0x000f220000000800 */
[----:B--2---:R-:W-:Y:S01]  /*8170*/  FFMA.FTZ R13, R160, UR10, -R3 ;  /* 0x0000000aa00d7c23 */ /* 0x004fe20008010803 */
[----:B------:R-:W-:Y:S01]  /*8180*/  FADD.FTZ R3, R171, R152 ;  /* 0x00000098ab037221 */ /* 0x000fe20000010000 */
[----:B------:R-:W-:Y:S01]  /*8190*/  F2FP.F16.F32.PACK_AB R152, R157, R10 ;  /* 0x0000000a9d98723e */ /* 0x000fe200000000ff */
[----:B0-----:R0:W-:Y:S01]  /*81a0*/  @!P1 STS [R177+0x28820], R12 ;  /* 0x0288200cb1009388 */ /* 0x0011e20000000800 */
[----:B------:R-:W-:Y:S01]  /*81b0*/  F2FP.F16.F32.PACK_AB R160, R168, R167 ;  /* 0x000000a7a8a0723e */ /* 0x000fe200000000ff */
[----:B------:R-:W-:Y:S01]  /*81c0*/  FADD.FTZ R10, R172, R3 ;  /* 0x00000003ac0a7221 */ /* 0x000fe20000010000 */
[-C--:B------:R-:W-:Y:S01]  /*81d0*/  FMUL.FTZ R121, R121, R9.reuse ;  /* 0x0000000979797220 */ /* 0x080fe20000410000 */
[----:B------:R-:W2:Y:S01]  /*81e0*/  MUFU.EX2 R14, R14 ;  /* 0x0000000e000e7308 */ /* 0x000ea20000000800 */
[-C--:B------:R-:W-:Y:S01]  /*81f0*/  FMUL.FTZ R124, R124, R9.reuse ;  /* 0x000000097c7c7220 */ /* 0x080fe20000410000 */
[----:B------:R-:W-:Y:S01]  /*8200*/  FADD.FTZ R3, R173, R10 ;  /* 0x0000000aad037221 */ /* 0x000fe20000010000 */
[-C--:B------:R-:W-:Y:S01]  /*8210*/  FMUL.FTZ R125, R125, R9.reuse ;  /* 0x000000097d7d7220 */ /* 0x080fe20000410000 */
[-C--:B------:R-:W-:Y:S01]  /*8220*/  FMUL.FTZ R128, R128, R9.reuse ;  /* 0x0000000980807220 */ /* 0x080fe20000410000 */
[-C--:B------:R-:W-:Y:S01]  /*8230*/  FMUL.FTZ R129, R129, R9.reuse ;  /* 0x0000000981817220 */ /* 0x080fe20000410000 */
[-C--:B------:R-:W-:Y:S01]  /*8240*/  FMUL.FTZ R132, R132, R9.reuse ;  /* 0x0000000984847220 */ /* 0x080fe20000410000 */
[-C--:B------:R-:W-:Y:S01]  /*8250*/  FMUL.FTZ R133, R133, R9.reuse ;  /* 0x0000000985857220 */ /* 0x080fe20000410000 */
[----:B------:R-:W5:Y:S01]  /*8260*/  MUFU.EX2 R21, R21 ;  /* 0x0000001500157308 */ /* 0x000f620000000800 */
        /* <DEDUP_REMOVED lines=17> */
[-C--:B------:R-:W-:Y:S01]  /*8380*/  FMUL.FTZ R38, R38, R12.reuse ;  /* 0x0000000c26267220 */ /* 0x080fe20000410000 */
[-C--:B------:R-:W-:Y:S01]  /*8390*/  FMUL.FTZ R39, R39, R12.reuse ;  /* 0x0000000c27277220 */ /* 0x080fe20000410000 */
[-C--:B------:R-:W-:Y:S01]  /*83a0*/  FMUL.FTZ R42, R42, R12.reuse ;  /* 0x0000000c2a2a7220 */ /* 0x080fe20000410000 */
[----:B---3--:R-:W-:Y:S01]  /*83b0*/  FADD.FTZ R4, R176, R153 ;  /* 0x00000099b0047221 */ /* 0x008fe20000010000 */
[-C--:B------:R-:W-:Y:S01]  /*83c0*/  FMUL.FTZ R43, R43, R12.reuse ;  /* 0x0000000c2b2b7220 */ /* 0x080fe20000410000 */
[-C--:B------:R-:W-:Y:S01]  /*83d0*/  FMUL.FTZ R46, R46, R12.reuse ;  /* 0x0000000c2e2e7220 */ /* 0x080fe20000410000 */
[----:B------:R-:W1:Y:S01]  /*83e0*/  MUFU.EX2 R15, R15 ;  /* 0x0000000f000f7308 */ /* 0x000e620000000800 */
[----:B----4-:R-:W-:Y:S01]  /*83f0*/  FADD.FTZ R153, R155, R4 ;  /* 0x000000049b997221 */ /* 0x010fe20000010000 */
[----:B--2---:R-:W-:Y:S01]  /*8400*/  F2FP.F16.F32.PACK_AB R155, R14, R155 ;  /* 0x0000009b0e9b723e */ /* 0x004fe200000000ff */
[-C--:B------:R-:W-:Y:S01]  /*8410*/  FMUL.FTZ R47, R47, R12.reuse ;  /* 0x0000000c2f2f7220 */ /* 0x080fe20000410000 */
[-C--:B------:R-:W-:Y:S01]  /*8420*/  FMUL.FTZ R50, R50, R12.reuse ;  /* 0x0000000c32327220 */ /* 0x080fe20000410000 */
[----:B------:R-:W-:Y:S01]  /*8430*/  FADD.FTZ R170, R14, R153 ;  /* 0x000000990eaa7221 */ /* 0x000fe20000010000 */
[-C--:B------:R-:W-:Y:S01]  /*8440*/  FMUL.FTZ R51, R51, R12.reuse ;  /* 0x0000000c33337220 */ /* 0x080fe20000410000 */
[-C--:B------:R-:W-:Y:S01]  /*8450*/  FMUL.FTZ R54, R54, R12.reuse ;  /* 0x0000000c36367220 */ /* 0x080fe20000410000 */
[----:B------:R-:W2:Y:S01]  /*8460*/  MUFU.EX2 R161, R175 ;  /* 0x000000af00a17308 */ /* 0x000ea20000000800 */
[----:B-----5:R-:W-:Y:S01]  /*8470*/  FADD.FTZ R153, R21, R170 ;  /* 0x000000aa15997221 */ /* 0x020fe20000010000 */
[-C--:B------:R-:W-:Y:S01]  /*8480*/  FMUL.FTZ R55, R55, R12.reuse ;  /* 0x0000000c37377220 */ /* 0x080fe20000410000 */
[-C--:B------:R-:W-:Y:S01]  /*8490*/  FMUL.FTZ R58, R58, R12.reuse ;  /* 0x0000000c3a3a7220 */ /* 0x080fe20000410000 */
[-C--:B------:R-:W-:Y:S01]  /*84a0*/  FMUL.FTZ R59, R59, R12.reuse ;  /* 0x0000000c3b3b7220 */ /* 0x080fe20000410000 */
[----:B0-----:R-:W-:Y:S01]  /*84b0*/  FADD.FTZ R170, R20, R153 ;  /* 0x0000009914aa7221 */ /* 0x001fe20000010000 */
[-C--:B------:R-:W-:Y:S01]  /*84c0*/  FMUL.FTZ R62, R62, R12.reuse ;  /* 0x0000000c3e3e7220 */ /* 0x080fe20000410000 */
[-C--:B------:R-:W-:Y:S01]  /*84d0*/  FMUL.FTZ R63, R63, R12.reuse ;  /* 0x0000000c3f3f7220 */ /* 0x080fe20000410000 */
[----:B------:R-:W0:Y:S01]  /*84e0*/  MUFU.EX2 R168, R181 ;  /* 0x000000b500a87308 */ /* 0x000e220000000800 */
[----:B-1----:R-:W-:Y:S01]  /*84f0*/  FADD.FTZ R153, R15, R170 ;  /* 0x000000aa0f997221 */ /* 0x002fe20000010000 */
[-C--:B------:R-:W-:Y:S01]  /*8500*/  FMUL.FTZ R66, R66, R12.reuse ;  /* 0x0000000c42427220 */ /* 0x080fe20000410000 */
[-C--:B------:R-:W-:Y:S01]  /*8510*/  FMUL.FTZ R67, R67, R12.reuse ;  /* 0x0000000c43437220 */ /* 0x080fe20000410000 */
[-C--:B------:R-:W-:Y:S01]  /*8520*/  FMUL.FTZ R70, R70, R12.reuse ;  /* 0x0000000c46467220 */ /* 0x080fe20000410000 */
[----:B------:R-:W-:Y:S01]  /*8530*/  FADD.FTZ R172, R10, R153 ;  /* 0x000000990aac7221 */ /* 0x000fe20000010000 */
        /* <DEDUP_REMOVED lines=50> */
[-C--:B------:R-:W-:Y:S01]  /*8860*/  FMUL.FTZ R135, R135, R12.reuse ;  /* 0x0000000c87877220 */ /* 0x080fe20000410000 */
        /* <DEDUP_REMOVED lines=21> */
.L_x_2302:
[----:B------:R1:W2:Y:S01]  /*89c0*/  SYNCS.PHASECHK.TRANS64.TRYWAIT P1, [UR22+0x28c50], R7 ;  /* 0x028c5007ff0075a7 */ /* 0x0002a20008020156 */
[----:B------:R-:W-:Y:S05]  /*89d0*/  @!P0 BRA `(.L_x_2303) ;  /* 0x0000000000048947 */ /* 0x000fea0003800000 */
[----:B------:R-:W-:Y:S01]  /*89e0*/  BPT.TRAP 0x1 ;  /* 0x000000040000795c */ /* 0x000fe20000300000 */
.L_x_2303:
[----:B--2---:R-:W-:Y:S05]  /*89f0*/  @P1 BRA `(.L_x_2304) ;  /* 0x0000000000081947 */ /* 0x004fea0003800000 */
[----:B------:R-:W2:Y:S02]  /*8a00*/  SYNCS.PHASECHK.TRANS64.TRYWAIT P1, [UR22+0x28c50], R7 ;  /* 0x028c5007ff0075a7 */ /* 0x000ea40008020156 */
[----:B--2---:R-:W-:Y:S05]  /*8a10*/  @!P1 BRA `(.L_x_2305) ;  /* 0x000000e000ac9947 */ /* 0x004fea0003800000 */
.L_x_2304:
        /* <DEDUP_REMOVED lines=34> */
.L_x_2306:
        /* <DEDUP_REMOVED lines=9> */
.L_x_2288:
[----:B------:R-:W-:Y:S02]  /*8cd0*/  UISETP.NE.AND UP1, UPT, UR52, URZ, UPT ;  /* 0x0000003f3400728c */ /* 0x000fe4000bf25270 */
[----:B------:R-:W-:Y:S02]  /*8ce0*/  UISETP.NE.AND UP0, UPT, UR51, URZ, UPT ;  /* 0x0000003f3300728c */ /* 0x000fe4000bf05270 */
[----:B------:R-:W-:Y:S02]  /*8cf0*/  UIADD3 UR11, UR45, 0x3f, URZ ;  /* 0x0000003f2d0b7890 */ /* 0x000fe4000fffe03f */
[----:B------:R-:W-:Y:S02]  /*8d00*/  UIADD3 UR14, UR48, 0x1, -UR50 ;  /* 0x00000001300e7890 */ /* 0x000fe4000fffe832 */
[----:B------:R-:W-:-:S03]  /*8d10*/  PLOP3.LUT P1, PT, PT, PT, UP0, 0x40, 0x0 ;  /* 0x000000000000781c */ /* 0x000fc60003f2e808 */
[----:B------:R-:W-:Y:S01]  /*8d20*/  @UP1 ULDC UR6, c[0x0][0x44c] ;  /* 0x0001130000061ab9 */ /* 0x000fe20000000800 */
[----:B------:R-:W-:Y:S01]  /*8d30*/  @UP1 ULDC UR15, c[0x0][0x450] ;  /* 0x00011400000f1ab9 */ /* 0x000fe20000000800 */
[----:B------:R-:W-:-:S04]  /*8d40*/  UIMAD.WIDE.U32 UR6, UR11, UR6, URZ ;  /* 0x000000060b0672a5 */ /* 0x000fc8000f8e003f */
[----:B------:R-:W-:-:S04]  /*8d50*/  @UP1 USHF.R.U32.HI UR11, URZ, UR15, UR7 ;  /* 0x0000000f3f0b1299 */ /* 0x000fc80008011607 */
[----:B------:R-:W-:-:S04]  /*8d60*/  UIADD3 UR11, UR14, UR11, URZ ;  /* 0x0000000b0e0b7290 */ /* 0x000fc8000fffe03f */
[----:B------:R-:W-:Y:S01]  /*8d70*/  UIADD3 UR20, UR11, -UR20, URZ ;  /* 0x800000140b147290 */ /* 0x000fe2000fffe03f */
[----:B------:R-:W-:Y:S11]  /*8d80*/  @P1 BRA `(.L_x_2308) ;  /* 0x00000000004c1947 */ /* 0x000ff60003800000 */
[----:B------:R-:W-:-:S06]  /*8d90*/  UISETP.GT.AND UP0, UPT, UR11, -0x1, UPT ;  /* 0xffffffff0b00788c */ /* 0x000fcc000bf04270 */
[----:B------:R-:W-:-:S13]  /*8da0*/  PLOP3.LUT P1, PT, PT, PT, UP0, 0x80, 0x0 ;  /* 0x000000000000781c */ /* 0x000fda0003f2f008 */
[----:B------:R-:W-:Y:S05]  /*8db0*/  @P1 BRA `(.L_x_2309) ;  /* 0x0000000000201947 */ /* 0x000fea0003800000 */
[----:B------:R-:W-:Y:S01]  /*8dc0*/  ULDC UR14, c[0x0][0x9e4] ;  /* 0x00027900000e7ab9 */ /* 0x000fe20000000800 */
[----:B------:R-:W-:Y:S02]  /*8dd0*/  ULOP3.LUT UR11, URZ, UR11, URZ, 0x33, !UPT ;  /* 0x0000000b3f0b7292 */ /* 0x000fe4000f8e333f */
[----:B------:R-:W-:-:S11]  /*8de0*/  UISETP.NE.AND UP0, UPT, UR14, 0x1, UPT ;  /* 0x000000010e00788c */ /* 0x000fd6000bf05270 */
[----:B------:R-:W-:Y:S02]  /*8df0*/  @UP0 ULDC.64 UR18, c[0x0][0x9e8] ;  /* 0x00027a0000120ab9 */ /* 0x000fe40000000a00 */
[----:B------:R-:W-:-:S04]  /*8e00*/  UIMAD.WIDE.U32 UR6, UR11, UR18, URZ ;  /* 0x000000120b0672a5 */ /* 0x000fc8000f8e003f */
[----:B------:R-:W-:-:S04]  /*8e10*/  @UP0 USHF.R.U32.HI UR11, URZ, UR19, UR7 ;  /* 0x000000133f0b0299 */ /* 0x000fc80008011607 */
[----:B------:R-:W-:Y:S01]  /*8e20*/  ULOP3.LUT UR11, URZ, UR11, URZ, 0x33, !UPT ;  /* 0x0000000b3f0b7292 */ /* 0x000fe2000f8e333f */
[----:B------:R-:W-:Y:S11]  /*8e30*/  BRA `(.L_x_2310) ;  /* 0x0000000000147947 */ /* 0x000ff60003800000 */
.L_x_2309:
[----:B------:R-:W-:Y:S02]  /*8e40*/  ULDC UR14, c[0x0][0x9e4] ;  /* 0x00027900000e7ab9 */ /* 0x000fe40000000800 */
[----:B------:R-:W-:-:S11]  /*8e50*/  UISETP.NE.AND UP0, UPT, UR14, 0x1, UPT ;  /* 0x000000010e00788c */ /* 0x000fd6000bf05270 */
[----:B------:R-:W-:Y:S02]  /*8e60*/  @UP0 ULDC.64 UR18, c[0x0][0x9e8] ;  /* 0x00027a0000120ab9 */ /* 0x000fe40000000a00 */
[----:B------:R-:W-:-:S04]  /*8e70*/  UIMAD.WIDE.U32 UR6, UR11, UR18, URZ ;  /* 0x000000120b0672a5 */ /* 0x000fc8000f8e003f */
[----:B------:R-:W-:-:S12]  /*8e80*/  @UP0 USHF.R.U32.HI UR11, URZ, UR19, UR7 ;  /* 0x000000133f0b0299 */ /* 0x000fd80008011607 */
.L_x_2310:
[----:B------:R-:W-:-:S04]  /*8e90*/  UIMAD UR11, UR11, UR14, URZ ;  /* 0x0000000e0b0b72a4 */ /* 0x000fc8000f8e023f */
[----:B------:R-:W-:-:S04]  /*8ea0*/  UISETP.LT.AND UP0, UPT, UR20, UR11, UPT ;  /* 0x0000000b1400728c */ /* 0x000fc8000bf01270 */
[----:B------:R-:W-:-:S12]  /*8eb0*/  USEL UR20, UR20, UR11, !UP0 ;  /* 0x0000000b14147287 */ /* 0x000fd8000c000000 */
.L_x_2308:
[----:B------:R-:W-:-:S04]  /*8ec0*/  UIADD3 UR20, UR20, 0x3f, URZ ;  /* 0x0000003f14147890 */ /* 0x000fc8000fffe03f */
        /* <DEDUP_REMOVED lines=8> */
[----:B------:R-:W-:Y:S01]  /*8f50*/  UMOV UR23, UR38 ;  /* 0x0000002600177c82 */ /* 0x000fe20008000000 */
[----:B--2---:R-:W-:Y:S01]  /*8f60*/  IMAD.MOV.U32 R10, RZ, RZ, R5 ;  /* 0x000000ffff0a7224 */ /* 0x004fe200078e0005 */
[----:B------:R-:W-:Y:S01]  /*8f70*/  ULDC UR24, c[0x0][0x9d8] ;  /* 0x0002760000187ab9 */ /* 0x000fe20000000800 */
[----:B------:R-:W-:-:S05]  /*8f80*/  ULDC UR21, c[0x0][0x988] ;  /* 0x0002620000157ab9 */ /* 0x000fca0000000800 */
.L_x_2322:
[----:B------:R-:W-:Y:S01]  /*8f90*/  UIADD3 UR38, UR23, 0x1, URZ ;  /* 0x0000000117267890 */ /* 0x000fe2000fffe03f */
[C---:B------:R-:W-:Y:S02]  /*8fa0*/  ISETP.GT.AND P1, PT, R8.reuse, UR20, PT ;  /* 0x0000001408007c0c */ /* 0x040fe4000bf24270 */
[----:B------:R-:W-:Y:S01]  /*8fb0*/  IADD3 R8, R8, -0x1, RZ ;  /* 0xffffffff08087810 */ /* 0x000fe20007ffe0ff */
[----:B------:R-:W-:-:S04]  /*8fc0*/  UISETP.NE.AND UP0, UPT, UR38, 0x2, UPT ;  /* 0x000000022600788c */ /* 0x000fc8000bf05270 */
[----:B------:R-:W-:Y:S02]  /*8fd0*/  USEL UR6, URZ, 0x1, UP0 ;  /* 0x000000013f067887 */ /* 0x000fe40008000000 */
[----:B------:R-:W-:Y:S02]  /*8fe0*/  USEL UR38, UR38, URZ, UP0 ;  /* 0x0000003f26267287 */ /* 0x000fe40008000000 */
[----:B------:R-:W-:Y:S01]  /*8ff0*/  ULOP3.LUT UR37, UR37, UR6, URZ, 0x3c, !UPT ;  /* 0x0000000625257292 */ /* 0x000fe2000f8e3c3f */
[----:B0--3--:R-:W-:Y:S11]  /*9000*/  @!P0 BRA `(.L_x_2312) ;  /* 0x0000000000048947 */ /* 0x009ff60003800000 */
[----:B------:R-:W-:Y:S01]  /*9010*/  BPT.TRAP 0x1 ;  /* 0x000000040000795c */ /* 0x000fe20000300000 */
.L_x_2312:
[----:B------:R-:W-:Y:S01]  /*9020*/  ULEA UR22, UR38, UR41, 0x3 ;  /* 0x0000002926167291 */ /* 0x000fe2000f8e183f */
[----:B-1----:R-:W-:-:S05]  /*9030*/  IMAD.U32 R7, RZ, RZ, UR37 ;  /* 0x00000025ff077e24 */ /* 0x002fca000f8e00ff */
[----:B------:R-:W-:-:S04]  /*9040*/  SHF.L.U32 R7, R7, 0x1f, RZ ;  /* 0x0000001f07077819 */ /* 0x000fc800000006ff */
[----:B------:R1:W2:Y:S01]  /*9050*/  SYNCS.PHASECHK.TRANS64.TRYWAIT P2, [UR22+0x28c30], R7 ;  /* 0x028c3007ff0075a7 */ /* 0x0002a20008040156 */
[----:B------:R-:W-:Y:S05]  /*9060*/  @!P0 BRA `(.L_x_2313) ;  /* 0x0000000000048947 */ /* 0x000fea0003800000 */
[----:B------:R-:W-:Y:S01]  /*9070*/  BPT.TRAP 0x1 ;  /* 0x000000040000795c */ /* 0x000fe20000300000 */
.L_x_2313:
[----:B--2---:R-:W-:Y:S05]  /*9080*/  @P2 BRA `(.L_x_2314) ;  /* 0x0000000000082947 */ /* 0x004fea0003800000 */
[----:B------:R-:W2:Y:S02]  /*9090*/  SYNCS.PHASECHK.TRANS64.TRYWAIT P2, [UR22+0x28c30], R7 ;  /* 0x028c3007ff0075a7 */ /* 0x000ea40008040156 */
[----:B--2---:R-:W-:Y:S05]  /*90a0*/  @!P2 BRA `(.L_x_2315) ;  /* 0x000000dc0020a947 */ /* 0x004fea0003800000 */
.L_x_2314:
        /* <DEDUP_REMOVED lines=23> */
.L_x_2316:
[----:B------:R-:W-:Y:S01]  /*9220*/  FMUL.FTZ R15, R152, UR24 ;  /* 0x00000018980f7c20 */ /* 0x000fe20008410000 */
[----:B--2---:R-:W-:Y:S01]  /*9230*/  FMUL.FTZ R6, R153, UR24 ;  /* 0x0000001899067c20 */ /* 0x004fe20008410000 */
        /* <DEDUP_REMOVED lines=29> */
[----:B--2---:R-:W-:Y:S01]  /*9410*/  FMNMX.FTZ R20, R6, R5, !PT ;  /* 0x0000000506147209 */ /* 0x004fe20007810000 */
[----:B------:R-:W-:Y:S01]  /*9420*/  FMUL.FTZ R159, R179, UR24 ;  /* 0x00000018b39f7c20 */ /* 0x000fe20008410000 */
[----:B------:R-:W-:Y:S01]  /*9430*/  UMOV UR10, UR21 ;  /* 0x00000015000a7c82 */ /* 0x000fe20008000000 */
[----:B------:R-:W-:Y:S01]  /*9440*/  FMUL.FTZ R161, R183, UR24 ;  /* 0x00000018b7a17c20 */ /* 0x000fe20008410000 */
[----:B------:R-:W-:-:S03]  /*9450*/  UIADD3 UR6, UR22, 0x28c40, URZ ;  /* 0x00028c4016067890 */ /* 0x000fc6000fffe03f */
[----:B------:R-:W2:Y:S01]  /*9460*/  MUFU.TANH R207, R207 ;  /* 0x000000cf00cf7308 */ /* 0x000ea20000002400 */
[----:B---3--:R-:W-:Y:S01]  /*9470*/  FMNMX.FTZ R5, R205, R20, !PT ;  /* 0x00000014cd057209 */ /* 0x008fe20007810000 */
[----:B------:R-:W-:-:S06]  /*9480*/  UPRMT UR6, UR40, 0x654, UR6 ;  /* 0x0000065428067896 */ /* 0x000fcc0008000006 */
[----:B------:R-:W3:Y:S01]  /*9490*/  MUFU.TANH R208, R208 ;  /* 0x000000d000d07308 */ /* 0x000ee20000002400 */
[----:B0-----:R-:W-:Y:S02]  /*94a0*/  FMNMX.FTZ R20, R206, R5, !PT ;  /* 0x00000005ce147209 */ /* 0x001fe40007810000 */
[----:B------:R-:W-:Y:S05]  /*94b0*/  SYNCS.ARRIVE.TRANS64.RED.A1T0 RZ, [UR6], RZ ;  /* 0x000000ffffff79a7 */ /* 0x000fea0008100406 */
[----:B------:R-:W0:Y:S01]  /*94c0*/  MUFU.TANH R209, R209 ;  /* 0x000000d100d17308 */ /* 0x000e220000002400 */
[----:B--2---:R-:W-:-:S07]  /*94d0*/  FMNMX.FTZ R5, R207, R20, !PT ;  /* 0x00000014cf057209 */ /* 0x004fce0007810000 */
[----:B------:R-:W2:Y:S01]  /*94e0*/  MUFU.TANH R211, R211 ;  /* 0x000000d300d37308 */ /* 0x000ea20000002400 */
[----:B---3--:R-:W-:-:S07]  /*94f0*/  FMNMX.FTZ R20, R208, R5, !PT ;  /* 0x00000005d0147209 */ /* 0x008fce0007810000 */
[----:B------:R-:W3:Y:S01]  /*9500*/  MUFU.TANH R168, R168 ;  /* 0x000000a800a87308 */ /* 0x000ee20000002400 */
[----:B0-----:R-:W-:-:S07]  /*9510*/  FMNMX.FTZ R20, R209, R20, !PT ;  /* 0x00000014d1147209 */ /* 0x001fce0007810000 */
[----:B------:R-:W0:Y:S01]  /*9520*/  MUFU.TANH R169, R169 ;  /* 0x000000a900a97308 */ /* 0x000e220000002400 */
[----:B--2---:R-:W-:-:S07]  /*9530*/  FMNMX.FTZ R5, R211, R20, !PT ;  /* 0x00000014d3057209 */ /* 0x004fce0007810000 */
[----:B------:R-:W2:Y:S01]  /*9540*/  MUFU.TANH R165, R165 ;  /* 0x000000a500a57308 */ /* 0x000ea20000002400 */
[----:B---3--:R-:W-:-:S07]  /*9550*/  FMNMX.FTZ R20, R168, R5, !PT ;  /* 0x00000005a8147209 */ /* 0x008fce0007810000 */
[----:B------:R-:W3:Y:S01]  /*9560*/  MUFU.TANH R210, R210 ;  /* 0x000000d200d27308 */ /* 0x000ee20000002400 */
[----:B0-----:R-:W-:-:S07]  /*9570*/  FMNMX.FTZ R20, R169, R20, !PT ;  /* 0x00000014a9147209 */ /* 0x001fce0007810000 */
[----:B------:R-:W0:Y:S01]  /*9580*/  MUFU.TANH R172, R172 ;  /* 0x000000ac00ac7308 */ /* 0x000e220000002400 */
[----:B--2---:R-:W-:Y:S01]  /*9590*/  FMNMX.FTZ R5, R165, R20, !PT ;  /* 0x00000014a5057209 */ /* 0x004fe20007810000 */
[----:B------:R-:W-:-:S06]  /*95a0*/  FMUL.FTZ R20, R162, UR24 ;  /* 0x00000018a2147c20 */ /* 0x000fcc0008410000 */
[----:B------:R-:W2:Y:S01]  /*95b0*/  MUFU.TANH R176, R176 ;  /* 0x000000b000b07308 */ /* 0x000ea20000002400 */
[----:B---3--:R-:W-:-:S07]  /*95c0*/  FMNMX.FTZ R5, R210, R5, !PT ;  /* 0x00000005d2057209 */ /* 0x008fce0007810000 */
[----:B------:R-:W3:Y:S01]  /*95d0*/  MUFU.TANH R173, R173 ;  /* 0x000000ad00ad7308 */ /* 0x000ee20000002400 */
[----:B0-----:R-:W-:-:S07]  /*95e0*/  FMNMX.FTZ R5, R172, R5, !PT ;  /* 0x00000005ac057209 */ /* 0x001fce0007810000 */
[----:B------:R-:W0:Y:S01]  /*95f0*/  MUFU.TANH R164, R164 ;  /* 0x000000a400a47308 */ /* 0x000e220000002400 */
[----:B--2---:R-:W-:-:S07]  /*9600*/  FMNMX.FTZ R152, R176, R5, !PT ;  /* 0x00000005b0987209 */ /* 0x004fce0007810000 */
[----:B------:R-:W2:Y:S01]  /*9610*/  MUFU.TANH R12, R12 ;  /* 0x0000000c000c7308 */ /* 0x000ea20000002400 */
[----:B---3--:R-:W-:Y:S01]  /*9620*/  FMNMX.FTZ R5, R173, R152, !PT ;  /* 0x00000098ad057209 */ /* 0x008fe20007810000 */
[----:B------:R-:W-:-:S06]  /*9630*/  FMUL.FTZ R152, R166, UR24 ;  /* 0x00000018a6987c20 */ /* 0x000fcc0008410000 */
[----:B------:R-:W3:Y:S01]  /*9640*/  MUFU.TANH R11, R11 ;  /* 0x0000000b000b7308 */ /* 0x000ee20000002400 */
[----:B0-----:R-:W-:-:S05]  /*9650*/  FMNMX.FTZ R5, R164, R5, !PT ;  /* 0x00000005a4057209 */ /* 0x001fca0007810000 */
[----:B------:R-:W0:Y:S02]  /*9660*/  SHFL.BFLY PT, R158, R5, 0x2, 0x1f ;  /* 0x0c401f00059e7f89 */ /* 0x000e2400000e0000 */
[----:B------:R-:W4:Y:S01]  /*9670*/  MUFU.TANH R13, R13 ;  /* 0x0000000d000d7308 */ /* 0x000f220000002400 */
[----:B--2---:R-:W-:-:S07]  /*9680*/  FMNMX.FTZ R160, R12, R9, !PT ;  /* 0x000000090ca07209 */ /* 0x004fce0007810000 */
[----:B------:R-:W2:Y:S01]  /*9690*/  MUFU.TANH R14, R14 ;  /* 0x0000000e000e7308 */ /* 0x000ea20000002400 */
[----:B---3--:R-:W-:-:S07]  /*96a0*/  FMNMX.FTZ R160, R11, R160, !PT ;  /* 0x000000a00ba07209 */ /* 0x008fce0007810000 */
[----:B------:R-:W3:Y:S01]  /*96b0*/  MUFU.TANH R20, R20 ;  /* 0x0000001400147308 */ /* 0x000ee20000002400 */
[----:B0-----:R-:W-:Y:S01]  /*96c0*/  FMNMX.FTZ R163, R5, R158, !PT ;  /* 0x0000009e05a37209 */ /* 0x001fe20007810000 */
[----:B------:R-:W-:-:S06]  /*96d0*/  FMUL.FTZ R158, R178, UR24 ;  /* 0x00000018b29e7c20 */ /* 0x000fcc0008410000 */
[----:B------:R-:W0:Y:S01]  /*96e0*/  MUFU.TANH R21, R21 ;  /* 0x0000001500157308 */ /* 0x000e220000002400 */
[----:B----4-:R-:W-:Y:S01]  /*96f0*/  FMNMX.FTZ R5, R13, R160, !PT ;  /* 0x000000a00d057209 */ /* 0x010fe20007810000 */
[----:B------:R-:W-:Y:S01]  /*9700*/  FMUL.FTZ R160, R182, UR24 ;  /* 0x00000018b6a07c20 */ /* 0x000fe20008410000 */
[----:B------:R-:W4:Y:S02]  /*9710*/  SHFL.BFLY PT, R166, R163, 0x1, 0x1f ;  /* 0x0c201f00a3a67f89 */ /* 0x000f2400000e0000 */
[----:B--2---:R-:W-:-:S03]  /*9720*/  FMNMX.FTZ R5, R14, R5, !PT ;  /* 0x000000050e057209 */ /* 0x004fc60007810000 */
[----:B------:R-:W2:Y:S01]  /*9730*/  MUFU.TANH R152, R152 ;  /* 0x0000009800987308 */ /* 0x000ea20000002400 */
[----:B---3--:R-:W-:-:S07]  /*9740*/  FMNMX.FTZ R162, R20, R5, !PT ;  /* 0x0000000514a27209 */ /* 0x008fce0007810000 */
[----:B------:R-:W3:Y:S08]  /*9750*/  MUFU.TANH R153, R153 ;  /* 0x0000009900997308 */ /* 0x000ef00000002400 */
[----:B------:R-:W5:Y:S01]  /*9760*/  MUFU.TANH R154, R154 ;  /* 0x0000009a009a7308 */ /* 0x000f620000002400 */
[----:B----4-:R-:W-:Y:S02]  /*9770*/  FMNMX.FTZ R5, R163, R166, !PT ;  /* 0x000000a6a3057209 */ /* 0x010fe40007810000 */
[----:B0-----:R-:W-:-:S05]  /*9780*/  FMNMX.FTZ R163, R21, R162, !PT ;  /* 0x000000a215a37209 */ /* 0x001fca0007810000 */
[----:B------:R-:W0:Y:S01]  /*9790*/  MUFU.TANH R155, R155 ;  /* 0x0000009b009b7308 */ /* 0x000e220000002400 */
[C---:B------:R-:W-:Y:S01]  /*97a0*/  FADD.FTZ R162, -R5.reuse, R10 ;  /* 0x0000000a05a27221 */ /* 0x040fe20000010100 */
[----:B--2---:R-:W-:Y:S01]  /*97b0*/  FMNMX.FTZ R10, R152, R163, !PT ;  /* 0x000000a3980a7209 */ /* 0x004fe20007810000 */
[----:B------:R-:W-:Y:S02]  /*97c0*/  FMUL.FTZ R177, R5, UR10 ;  /* 0x0000000a05b17c20 */ /* 0x000fe40008410000 */
[----:B------:R-:W-:Y:S01]  /*97d0*/  FMUL.FTZ R166, R162, UR10 ;  /* 0x0000000aa2a67c20 */ /* 0x000fe20008410000 */
[----:B---3--:R-:W-:Y:S01]  /*97e0*/  FMNMX.FTZ R163, R153, R10, !PT ;  /* 0x0000000a99a37209 */ /* 0x008fe20007810000 */
[--C-:B------:R-:W-:Y:S01]  /*97f0*/  FFMA.FTZ R170, R6, UR10, -R177.reuse ;  /* 0x0000000a06aa7c23 */ /* 0x100fe200080108b1 */
[----:B------:R-:W2:Y:S01]  /*9800*/  MUFU.TANH R156, R156 ;  /* 0x0000009c009c7308 */ /* 0x000ea20000002400 */
[--C-:B------:R-:W-:Y:S01]  /*9810*/  FFMA.FTZ R15, R15, UR10, -R177.reuse ;  /* 0x0000000a0f0f7c23 */ /* 0x100fe200080108b1 */
[----:B-----5:R-:W-:Y:S01]  /*9820*/  FMNMX.FTZ R162, R154, R163, !PT ;  /* 0x000000a39aa27209 */ /* 0x020fe20007810000 */
[--C-:B------:R-:W-:Y:S01]  /*9830*/  FFMA.FTZ R174, R206, UR10, -R177.reuse ;  /* 0x0000000aceae7c23 */ /* 0x100fe200080108b1 */
[--C-:B------:R-:W-:Y:S01]  /*9840*/  FFMA.FTZ R171, R208, UR10, -R177.reuse ;  /* 0x0000000ad0ab7c23 */ /* 0x100fe200080108b1 */
[--C-:B------:R-:W-:Y:S01]  /*9850*/  FFMA.FTZ R168, R168, UR10, -R177.reuse ;  /* 0x0000000aa8a87c23 */ /* 0x100fe200080108b1 */
[--C-:B------:R-:W-:Y:S01]  /*9860*/  FFMA.FTZ R165, R165, UR10, -R177.reuse ;  /* 0x0000000aa5a57c23 */ /* 0x100fe200080108b1 */
[--C-:B------:R-:W-:Y:S01]  /*9870*/  FFMA.FTZ R178, R210, UR10, -R177.reuse ;  /* 0x0000000ad2b27c23 */ /* 0x100fe200080108b1 */
[----:B------:R-:W3:Y:S01]  /*9880*/  MUFU.TANH R157, R157 ;  /* 0x0000009d009d7308 */ /* 0x000ee20000002400 */
[----:B0-----:R-:W-:Y:S01]  /*9890*/  FMNMX.FTZ R163, R155, R162, !PT ;  /* 0x000000a29ba37209 */ /* 0x001fe20007810000 */
[----:B------:R-:W-:-:S06]  /*98a0*/  FFMA.FTZ R173, R173, UR10, -R177 ;  /* 0x0000000aadad7c23 */ /* 0x000fcc00080108b1 */
[----:B------:R-:W0:Y:S01]  /*98b0*/  MUFU.TANH R158, R158 ;  /* 0x0000009e009e7308 */ /* 0x000e220000002400 */
[----:B--2---:R-:W-:-:S07]  /*98c0*/  FMNMX.FTZ R162, R156, R163, !PT ;  /* 0x000000a39ca27209 */ /* 0x004fce0007810000 */
[----:B------:R-:W2:Y:S01]  /*98d0*/  MUFU.TANH R159, R159 ;  /* 0x0000009f009f7308 */ /* 0x000ea20000002400 */
[----:B---3--:R-:W-:-:S07]  /*98e0*/  FMNMX.FTZ R163, R157, R162, !PT ;  /* 0x000000a29da37209 */ /* 0x008fce0007810000 */
[----:B------:R-:W3:Y:S01]  /*98f0*/  MUFU.TANH R160, R160 ;  /* 0x000000a000a07308 */ /* 0x000ee20000002400 */
[----:B0-----:R-:W-:Y:S01]  /*9900*/  FMNMX.FTZ R6, R158, R163, !PT ;  /* 0x000000a39e067209 */ /* 0x001fe20007810000 */
[----:B------:R-:W-:-:S06]  /*9910*/  FFMA.FTZ R163, R205, UR10, -R177 ;  /* 0x0000000acda37c23 */ /* 0x000fcc00080108b1 */
[----:B------:R-:W0:Y:S01]  /*9920*/  MUFU.TANH R161, R161 ;  /* 0x000000a100a17308 */ /* 0x000e220000002400 */
[----:B--2---:R-:W-:-:S07]  /*9930*/  FMNMX.FTZ R167, R159, R6, !PT ;  /* 0x000000069fa77209 */ /* 0x004fce0007810000 */
[----:B------:R2:W4:Y:S01]  /*9940*/  MUFU.EX2 R10, R166 ;  /* 0x000000a6000a7308 */ /* 0x0005220000000800 */
[----:B---3--:R-:W-:Y:S01]  /*9950*/  FMNMX.FTZ R6, R160, R167, !PT ;  /* 0x000000a7a0067209 */ /* 0x008fe20007810000 */
[----:B------:R-:W-:-:S06]  /*9960*/  FFMA.FTZ R167, R209, UR10, -R177 ;  /* 0x0000000ad1a77c23 */ /* 0x000fcc00080108b1 */
[----:B------:R3:W-:Y:S01]  /*9970*/  MUFU.EX2 R162, R170 ;  /* 0x000000aa00a27308 */ /* 0x0007e20000000800 */
[----:B0-----:R-:W-:Y:S01]  /*9980*/  FMNMX.FTZ R6, R161, R6, !PT ;  /* 0x00000006a1067209 */ /* 0x001fe20007810000 */
[----:B--2---:R-:W-:-:S04]  /*9990*/  FFMA.FTZ R166, R207, UR10, -R177 ;  /* 0x0000000acfa67c23 */ /* 0x004fc800080108b1 */
[----:B------:R-:W0:Y:S02]  /*99a0*/  SHFL.BFLY PT, R175, R6, 0x2, 0x1f ;  /* 0x0c401f0006af7f89 */ /* 0x000e2400000e0000 */
[----:B------:R-:W2:Y:S01]  /*99b0*/  MUFU.EX2 R15, R15 ;  /* 0x0000000f000f7308 */ /* 0x000ea20000000800 */
[--C-:B---3--:R-:W-:Y:S01]  /*99c0*/  FFMA.FTZ R170, R211, UR10, -R177.reuse ;  /* 0x0000000ad3aa7c23 */ /* 0x108fe200080108b1 */
[-C--:B----4-:R-:W-:Y:S01]  /*99d0*/  FMUL.FTZ R24, R24, R10.reuse ;  /* 0x0000000a18187220 */ /* 0x090fe20000410000 */
        /* <DEDUP_REMOVED lines=19> */
[----:B0-----:R-:W-:Y:S01]  /*9b10*/  FMNMX.FTZ R179, R6, R175, !PT ;  /* 0x000000af06b37209 */ /* 0x001fe20007810000 */
[--C-:B------:R-:W-:Y:S01]  /*9b20*/  FFMA.FTZ R175, R169, UR10, -R177.reuse ;  /* 0x0000000aa9af7c23 */ /* 0x100fe200080108b1 */
[--C-:B------:R-:W-:Y:S01]  /*9b30*/  FFMA.FTZ R169, R172, UR10, -R177.reuse ;  /* 0x0000000aaca97c23 */ /* 0x100fe200080108b1 */
[--C-:B------:R-:W-:Y:S01]  /*9b40*/  FFMA.FTZ R172, R176, UR10, -R177.reuse ;  /* 0x0000000ab0ac7c23 */ /* 0x100fe200080108b1 */
[----:B------:R-:W-:Y:S01]  /*9b50*/  FFMA.FTZ R176, R164, UR10, -R177 ;  /* 0x0000000aa4b07c23 */ /* 0x000fe200080108b1 */
[----:B------:R-:W0:Y:S01]  /*9b60*/  SHFL.BFLY PT, R6, R179, 0x1, 0x1f ;  /* 0x0c201f00b3067f89 */ /* 0x000e2200000e0000 */
        /* <DEDUP_REMOVED lines=23> */
[----:B0-----:R-:W-:Y:S01]  /*9ce0*/  FMNMX.FTZ R6, R179, R6, !PT ;  /* 0x00000006b3067209 */ /* 0x001fe20007810000 */
        /* <DEDUP_REMOVED lines=10> */
[----:B------:R-:W-:Y:S01]  /*9d90*/  FFMA.FTZ R177, R153, UR10, -R164 ;  /* 0x0000000a99b17c23 */ /* 0x000fe200080108a4 */
[----:B------:R-:W-:-:S02]  /*9da0*/  IMAD.MOV R153, RZ, RZ, -R17 ;  /* 0x000000ffff997224 */ /* 0x000fc400078e0a11 */
[--C-:B------:R-:W-:Y:S01]  /*9db0*/  FFMA.FTZ R11, R11, UR10, -R164.reuse ;  /* 0x0000000a0b0b7c23 */ /* 0x100fe200080108a4 */
[--C-:B------:R-:W-:Y:S01]  /*9dc0*/  FFMA.FTZ R13, R13, UR10, -R164.reuse ;  /* 0x0000000a0d0d7c23 */ /* 0x100fe200080108a4 */
[----:B------:R-:W-:Y:S01]  /*9dd0*/  MUFU.EX2 R9, R9 ;  /* 0x0000000900097308 */ /* 0x000fe20000000800 */
[--C-:B------:R-:W-:Y:S01]  /*9de0*/  FFMA.FTZ R180, R14, UR10, -R164.reuse ;  /* 0x0000000a0eb47c23 */ /* 0x100fe200080108a4 */
[----:B------:R-:W-:Y:S01]  /*9df0*/  ISETP.NE.AND P2, PT, R2, R153, PT ;  /* 0x000000990200720c */ /* 0x000fe20003f45270 */
[--C-:B------:R-:W-:Y:S01]  /*9e00*/  FFMA.FTZ R14, R20, UR10, -R164.reuse ;  /* 0x0000000a140e7c23 */ /* 0x100fe200080108a4 */
[----:B------:R-:W-:Y:S02]  /*9e10*/  IMAD.U32 R153, RZ, RZ, UR23 ;  /* 0x00000017ff997e24 */ /* 0x000fe4000f8e00ff */
[--C-:B------:R-:W-:Y:S01]  /*9e20*/  FFMA.FTZ R21, R21, UR10, -R164.reuse ;  /* 0x0000000a15157c23 */ /* 0x100fe200080108a4 */
[--C-:B------:R-:W-:Y:S01]  /*9e30*/  FFMA.FTZ R20, R152, UR10, -R164.reuse ;  /* 0x0000000a98147c23 */ /* 0x100fe200080108a4 */
[--C-:B------:R-:W-:Y:S01]  /*9e40*/  FFMA.FTZ R179, R154, UR10, -R164.reuse ;  /* 0x0000000a9ab37c23 */ /* 0x100fe200080108a4 */
[----:B------:R-:W0:Y:S01]  /*9e50*/  MUFU.EX2 R12, R12 ;  /* 0x0000000c000c7308 */ /* 0x000e220000000800 */
[--C-:B------:R-:W-:Y:S01]  /*9e60*/  FFMA.FTZ R182, R155, UR10, -R164.reuse ;  /* 0x0000000a9bb67c23 */ /* 0x100fe200080108a4 */
[--C-:B------:R-:W-:Y:S01]  /*9e70*/  FFMA.FTZ R181, R158, UR10, -R164.reuse ;  /* 0x0000000a9eb57c23 */ /* 0x100fe200080108a4 */
[--C-:B------:R-:W-:Y:S01]  /*9e80*/  FFMA.FTZ R159, R159, UR10, -R164.reuse ;  /* 0x0000000a9f9f7c23 */ /* 0x100fe200080108a4 */
[----:B------:R-:W-:Y:S01]  /*9e90*/  FFMA.FTZ R160, R160, UR10, -R164 ;  /* 0x0000000aa0a07c23 */ /* 0x000fe200080108a4 */
[-C--:B------:R-:W-:Y:S01]  /*9ea0*/  FMUL.FTZ R109, R109, R10.reuse ;  /* 0x0000000a6d6d7220 */ /* 0x080fe20000410000 */
[-C--:B------:R-:W-:Y:S01]  /*9eb0*/  FMUL.FTZ R112, R112, R10.reuse ;  /* 0x0000000a70707220 */ /* 0x080fe20000410000 */
[----:B------:R-:W-:Y:S01]  /*9ec0*/  @!P2 IMAD R152, R153, 0x40, R16 ;  /* 0x000000409998a824 */ /* 0x000fe200078e0210 */
[----:B------:R-:W3:Y:S01]  /*9ed0*/  MUFU.EX2 R11, R11 ;  /* 0x0000000b000b7308 */ /* 0x000ee20000000800 */
[----:B--2---:R-:W-:Y:S01]  /*9ee0*/  FFMA.FTZ R153, R10, R3, R15 ;  /* 0x000000030a997223 */ /* 0x004fe2000001000f */
[----:B------:R-:W-:Y:S01]  /*9ef0*/  FFMA.FTZ R3, R156, UR10, -R164 ;  /* 0x0000000a9c037c23 */ /* 0x000fe200080108a4 */
[-C--:B------:R-:W-:Y:S01]  /*9f00*/  FMUL.FTZ R113, R113, R10.reuse ;  /* 0x0000000a71717220 */ /* 0x080fe20000410000 */
[-C--:B------:R-:W-:Y:S01]  /*9f10*/  FMUL.FTZ R116, R116, R10.reuse ;  /* 0x0000000a74747220 */ /* 0x080fe20000410000 */
[----:B------:R-:W-:Y:S01]  /*9f20*/  FADD.FTZ R156, R162, R153 ;  /* 0x00000099a29c7221 */ /* 0x000fe20000010000 */
[-C--:B------:R-:W-:Y:S01]  /*9f30*/  FMUL.FTZ R117, R117, R10.reuse ;  /* 0x0000000a75757220 */ /* 0x080fe20000410000 */
[----:B------:R-:W-:Y:S01]  /*9f40*/  FMUL.FTZ R120, R120, R10 ;  /* 0x0000000a78787220 */ /* 0x000fe20000410000 */
[----:B------:R-:W2:Y:S01]  /*9f50*/  MUFU.EX2 R13, R13 ;  /* 0x0000000d000d7308 */ /* 0x000ea20000000800 */
[----:B0-----:R-:W-:Y:S01]  /*9f60*/  FFMA.FTZ R154, R9, R4, R12 ;  /* 0x00000004099a7223 */ /* 0x001fe2000001000c */
[----:B------:R-:W-:Y:S01]  /*9f70*/  FADD.FTZ R153, R163, R156 ;  /* 0x0000009ca3997221 */ /* 0x000fe20000010000 */
[----:B------:R-:W-:Y:S01]  /*9f80*/  @!P2 LEA R156, R152, UR41, 0x2 ;  /* 0x00000029989cac11 */ /* 0x000fe2000f8e10ff */
[--C-:B------:R-:W-:Y:S01]  /*9f90*/  FFMA.FTZ R4, R157, UR10, -R164.reuse ;  /* 0x0000000a9d047c23 */ /* 0x100fe200080108a4 */
[----:B------:R-:W-:Y:S01]  /*9fa0*/  FFMA.FTZ R164, R161, UR10, -R164 ;  /* 0x0000000aa1a47c23 */ /* 0x000fe200080108a4 */
[----:B------:R-:W-:Y:S01]  /*9fb0*/  FADD.FTZ R153, R174, R153 ;  /* 0x00000099ae997221 */ /* 0x000fe20000010000 */
[-C--:B------:R-:W-:Y:S01]  /*9fc0*/  FMUL.FTZ R121, R121, R10.reuse ;  /* 0x0000000a79797220 */ /* 0x080fe20000410000 */
[----:B------:R-:W0:Y:S01]  /*9fd0*/  MUFU.EX2 R180, R180 ;  /* 0x000000b400b47308 */ /* 0x000e220000000800 */
[----:B---3--:R-:W-:Y:S01]  /*9fe0*/  FADD.FTZ R154, R11, R154 ;  /* 0x0000009a0b9a7221 */ /* 0x008fe20000010000 */
[----:B------:R-:W-:Y:S01]  /*9ff0*/  @!P2 STS [R156+0x28800], R10 ;  /* 0x0288000a9c00a388 */ /* 0x000fe20000000800 */
[-C--:B------:R-:W-:Y:S01]  /*a000*/  FMUL.FTZ R124, R124, R10.reuse ;  /* 0x0000000a7c7c7220 */ /* 0x080fe20000410000 */
[-C--:B------:R-:W-:Y:S01]  /*a010*/  FMUL.FTZ R125, R125, R10.reuse ;  /* 0x0000000a7d7d7220 */ /* 0x080fe20000410000 */
[-C--:B------:R-:W-:Y:S01]  /*a020*/  FMUL.FTZ R128, R128, R10.reuse ;  /* 0x0000000a80807220 */ /* 0x080fe20000410000 */
[----:B------:R3:W-:Y:S01]  /*a030*/  @!P2 STS [R156+0x28820], R9 ;  /* 0x028820099c00a388 */ /* 0x0007e20000000800 */
[-C--:B------:R-:W-:Y:S01]  /*a040*/  FMUL.FTZ R129, R129, R10.reuse ;  /* 0x0000000a81817220 */ /* 0x080fe20000410000 */
[----:B------:R-:W4:Y:S01]  /*a050*/  MUFU.EX2 R14, R14 ;  /* 0x0000000e000e7308 */ /* 0x000f220000000800 */
[----:B--2---:R-:W-:Y:S01]  /*a060*/  FADD.FTZ R155, R13, R154 ;  /* 0x0000009a0d9b7221 */ /* 0x004fe20000010000 */
[----:B------:R-:W-:Y:S01]  /*a070*/  FADD.FTZ R154, R166, R153 ;  /* 0x00000099a69a7221 */ /* 0x000fe20000010000 */
[-C--:B------:R-:W-:Y:S01]  /*a080*/  FMUL.FTZ R132, R132, R10.reuse ;  /* 0x0000000a84847220 */ /* 0x080fe20000410000 */
[-C--:B------:R-:W-:Y:S01]  /*a090*/  FMUL.FTZ R133, R133, R10.reuse ;  /* 0x0000000a85857220 */ /* 0x080fe20000410000 */
[-C--:B------:R-:W-:Y:S01]  /*a0a0*/  FMUL.FTZ R136, R136, R10.reuse ;  /* 0x0000000a88887220 */ /* 0x080fe20000410000 */
[----:B------:R-:W-:Y:S01]  /*a0b0*/  FADD.FTZ R154, R171, R154 ;  /* 0x0000009aab9a7221 */ /* 0x000fe20000010000 */
[----:B------:R-:W-:Y:S01]  /*a0c0*/  FMUL.FTZ R137, R137, R10 ;  /* 0x0000000a89897220 */ /* 0x000fe20000410000 */
[----:B------:R-:W2:Y:S01]  /*a0d0*/  MUFU.EX2 R21, R21 ;  /* 0x0000001500157308 */ /* 0x000ea20000000800 */
[----:B0-----:R-:W-:Y:S01]  /*a0e0*/  FADD.FTZ R155, R180, R155 ;  /* 0x0000009bb49b7221 */ /* 0x001fe20000010000 */
[----:B---3--:R-:W-:Y:S01]  /*a0f0*/  F2FP.F16.F32.PACK_AB R156, R171, R166 ;  /* 0x000000a6ab9c723e */ /* 0x008fe200000000ff */
[-C--:B------:R-:W-:Y:S01]  /*a100*/  FMUL.FTZ R140, R140, R10.reuse ;  /* 0x0000000a8c8c7220 */ /* 0x080fe20000410000 */
[-C--:B------:R-:W-:Y:S01]  /*a110*/  FMUL.FTZ R141, R141, R10.reuse ;  /* 0x0000000a8d8d7220 */ /* 0x080fe20000410000 */
[-C--:B------:R-:W-:Y:S01]  /*a120*/  FMUL.FTZ R144, R144, R10.reuse ;  /* 0x0000000a90907220 */ /* 0x080fe20000410000 */
[-C--:B------:R-:W-:Y:S01]  /*a130*/  FMUL.FTZ R145, R145, R10.reuse ;  /* 0x0000000a91917220 */ /* 0x080fe20000410000 */
[-C--:B------:R-:W-:Y:S01]  /*a140*/  FMUL.FTZ R148, R148, R10.reuse ;  /* 0x0000000a94947220 */ /* 0x080fe20000410000 */
[----:B------:R-:W0:Y:S01]  /*a150*/  MUFU.EX2 R20, R20 ;  /* 0x0000001400147308 */ /* 0x000e220000000800 */
[----:B----4-:R-:W-:Y:S01]  /*a160*/  FADD.FTZ R152, R14, R155 ;  /* 0x0000009b0e987221 */ /* 0x010fe20000010000 */
[----:B------:R-:W-:Y:S01]  /*a170*/  FADD.FTZ R155, R167, R154 ;  /* 0x0000009aa79b7221 */ /* 0x000fe20000010000 */
[----:B------:R-:W-:Y:S01]  /*a180*/  FMUL.FTZ R149, R149, R10 ;  /* 0x0000000a95957220 */ /* 0x000fe20000410000 */
[-C--:B------:R-:W-:Y:S01]  /*a190*/  FMUL.FTZ R26, R26, R9.reuse ;  /* 0x000000091a1a7220 */ /* 0x080fe20000410000 */
[-C--:B------:R-:W-:Y:S01]  /*a1a0*/  FMUL.FTZ R27, R27, R9.reuse ;  /* 0x000000091b1b7220 */ /* 0x080fe20000410000 */
[----:B------:R-:W-:Y:S01]  /*a1b0*/  FADD.FTZ R155, R170, R155 ;  /* 0x0000009baa9b7221 */ /* 0x000fe20000010000 */
[----:B------:R-:W-:Y:S01]  /*a1c0*/  FMUL.FTZ R30, R30, R9 ;  /* 0x000000091e1e7220 */ /* 0x000fe20000410000 */
[----:B------:R-:W3:Y:S01]  /*a1d0*/  MUFU.EX2 R177, R177 ;  /* 0x000000b100b17308 */ /* 0x000ee20000000800 */
[----:B--2---:R-:W-:Y:S01]  /*a1e0*/  FADD.FTZ R153, R21, R152 ;  /* 0x0000009815997221 */ /* 0x004fe20000010000 */
[----:B------:R-:W-:Y:S01]  /*a1f0*/  F2FP.F16.F32.PACK_AB R152, R162, R15 ;  /* 0x0000000fa298723e */ /* 0x000fe200000000ff */
[-C--:B------:R-:W-:Y:S01]  /*a200*/  FMUL.FTZ R31, R31, R9.reuse ;  /* 0x000000091f1f7220 */ /* 0x080fe20000410000 */
[----:B------:R-:W-:Y:S01]  /*a210*/  F2FP.F16.F32.PACK_AB R157, R21, R14 ;  /* 0x0000000e159d723e */ /* 0x000fe200000000ff */
[-C--:B------:R-:W-:Y:S01]  /*a220*/  FMUL.FTZ R34, R34, R9.reuse ;  /* 0x0000000922227220 */ /* 0x080fe20000410000 */
[-C--:B------:R-:W-:Y:S01]  /*a230*/  FMUL.FTZ R35, R35, R9.reuse ;  /* 0x0000000923237220 */ /* 0x080fe20000410000 */
[-C--:B------:R-:W-:Y:S01]  /*a240*/  FMUL.FTZ R38, R38, R9.reuse ;  /* 0x0000000926267220 */ /* 0x080fe20000410000 */
[----:B------:R-:W2:Y:S01]  /*a250*/  MUFU.EX2 R179, R179 ;  /* 0x000000b300b37308 */ /* 0x000ea20000000800 */
[----:B0-----:R-:W-:Y:S01]  /*a260*/  FADD.FTZ R154, R20, R153 ;  /* 0x00000099149a7221 */ /* 0x001fe20000010000 */
[----:B------:R-:W-:Y:S01]  /*a270*/  F2FP.F16.F32.PACK_AB R153, R11, R12 ;  /* 0x0000000c0b99723e */ /* 0x000fe200000000ff */
[-C--:B------:R-:W-:Y:S01]  /*a280*/  FMUL.FTZ R39, R39, R9.reuse ;  /* 0x0000000927277220 */ /* 0x080fe20000410000 */
[-C--:B------:R-:W-:Y:S01]  /*a290*/  FMUL.FTZ R42, R42, R9.reuse ;  /* 0x000000092a2a7220 */ /* 0x080fe20000410000 */
[-C--:B------:R-:W-:Y:S01]  /*a2a0*/  FMUL.FTZ R43, R43, R9.reuse ;  /* 0x000000092b2b7220 */ /* 0x080fe20000410000 */
[-C--:B------:R-:W-:Y:S01]  /*a2b0*/  FMUL.FTZ R46, R46, R9.reuse ;  /* 0x000000092e2e7220 */ /* 0x080fe20000410000 */
[----:B------:R-:W-:Y:S01]  /*a2c0*/  FMUL.FTZ R47, R47, R9 ;  /* 0x000000092f2f7220 */ /* 0x000fe20000410000 */
[----:B------:R-:W0:Y:S01]  /*a2d0*/  MUFU.EX2 R182, R182 ;  /* 0x000000b600b67308 */ /* 0x000e220000000800 */
[----:B---3--:R-:W-:Y:S01]  /*a2e0*/  FADD.FTZ R158, R177, R154 ;  /* 0x0000009ab19e7221 */ /* 0x008fe20000010000 */
[----:B------:R-:W-:Y:S01]  /*a2f0*/  F2FP.F16.F32.PACK_AB R154, R174, R163 ;  /* 0x000000a3ae9a723e */ /* 0x000fe200000000ff */
[-C--:B------:R-:W-:Y:S01]  /*a300*/  FMUL.FTZ R50, R50, R9.reuse ;  /* 0x0000000932327220 */ /* 0x080fe20000410000 */
[-C--:B------:R-:W-:Y:S01]  /*a310*/  FMUL.FTZ R51, R51, R9.reuse ;  /* 0x0000000933337220 */ /* 0x080fe20000410000 */
[-C--:B------:R-:W-:Y:S01]  /*a320*/  FMUL.FTZ R54, R54, R9.reuse ;  /* 0x0000000936367220 */ /* 0x080fe20000410000 */
[-C--:B------:R-:W-:Y:S01]  /*a330*/  FMUL.FTZ R55, R55, R9.reuse ;  /* 0x0000000937377220 */ /* 0x080fe20000410000 */
[----:B------:R-:W-:Y:S01]  /*a340*/  FMUL.FTZ R58, R58, R9 ;  /* 0x000000093a3a7220 */ /* 0x000fe20000410000 */
[----:B------:R-:W3:Y:S01]  /*a350*/  MUFU.EX2 R168, R168 ;  /* 0x000000a800a87308 */ /* 0x000ee20000000800 */
[----:B--2---:R-:W-:Y:S01]  /*a360*/  FADD.FTZ R15, R179, R158 ;  /* 0x0000009eb30f7221 */ /* 0x004fe20000010000 */
[----:B------:R-:W-:Y:S01]  /*a370*/  F2FP.F16.F32.PACK_AB R158, R170, R167 ;  /* 0x000000a7aa9e723e */ /* 0x000fe200000000ff */
[-C--:B------:R-:W-:Y:S01]  /*a380*/  FMUL.FTZ R59, R59, R9.reuse ;  /* 0x000000093b3b7220 */ /* 0x080fe20000410000 */
[-C--:B------:R-:W-:Y:S01]  /*a390*/  FMUL.FTZ R62, R62, R9.reuse ;  /* 0x000000093e3e7220 */ /* 0x080fe20000410000 */
[-C--:B------:R-:W-:Y:S01]  /*a3a0*/  FMUL.FTZ R63, R63, R9.reuse ;  /* 0x000000093f3f7220 */ /* 0x080fe20000410000 */
[-C--:B------:R-:W-:Y:S01]  /*a3b0*/  FMUL.FTZ R66, R66, R9.reuse ;  /* 0x0000000942427220 */ /* 0x080fe20000410000 */
[----:B------:R-:W-:Y:S01]  /*a3c0*/  FMUL.FTZ R67, R67, R9 ;  /* 0x0000000943437220 */ /* 0x000fe20000410000 */
[----:B------:R-:W2:Y:S01]  /*a3d0*/  MUFU.EX2 R3, R3 ;  /* 0x0000000300037308 */ /* 0x000ea20000000800 */
[C---:B0-----:R-:W-:Y:S01]  /*a3e0*/  FADD.FTZ R12, R182.reuse, R15 ;  /* 0x0000000fb60c7221 */ /* 0x041fe20000010000 */
        /* <DEDUP_REMOVED lines=9> */
[----:B------:R-:W-:Y:S01]  /*a480*/  BAR.SYNC.DEFER_BLOCKING 0xf, 0x100 ;  /* 0x03c4000000007b1d */ /* 0x000fe20000010000 */
[-C--:B------:R-:W-:Y:S01]  /*a490*/  FMUL.FTZ R79, R79, R9.reuse ;  /* 0x000000094f4f7220 */ /* 0x080fe20000410000 */
[-C--:B------:R-:W-:Y:S01]  /*a4a0*/  FMUL.FTZ R82, R82, R9.reuse ;  /* 0x0000000952527220 */ /* 0x080fe20000410000 */
[-C--:B------:R-:W-:Y:S01]  /*a4b0*/  FMUL.FTZ R83, R83, R9.reuse ;  /* 0x0000000953537220 */ /* 0x080fe20000410000 */
[-C--:B------:R-:W-:Y:S01]  /*a4c0*/  FMUL.FTZ R86, R86, R9.reuse ;  /* 0x0000000956567220 */ /* 0x080fe20000410000 */
[-C--:B------:R-:W-:Y:S01]  /*a4d0*/  FMUL.FTZ R87, R87, R9.reuse ;  /* 0x0000000957577220 */ /* 0x080fe20000410000 */
[----:B------:R-:W3:Y:S01]  /*a4e0*/  MUFU.EX2 R165, R165 ;  /* 0x000000a500a57308 */ /* 0x000ee20000000800 */
        /* <DEDUP_REMOVED lines=17> */
[----:B------:R3:W-:Y:S01]  /*a600*/  STSM.16.M88.4 [R18+0x26800], R152 ;  /* 0x0268009812007844 */ /* 0x0007e20000000200 */
[-C--:B------:R-:W-:Y:S01]  /*a610*/  FMUL.FTZ R114, R114, R9.reuse ;  /* 0x0000000972727220 */ /* 0x080fe20000410000 */
[-C--:B------:R-:W-:Y:S01]  /*a620*/  FMUL.FTZ R115, R115, R9.reuse ;  /* 0x0000000973737220 */ /* 0x080fe20000410000 */
[-C--:B------:R-:W-:Y:S01]  /*a630*/  FMUL.FTZ R118, R118, R9.reuse ;  /* 0x0000000976767220 */ /* 0x080fe20000410000 */
[-C--:B------:R-:W-:Y:S01]  /*a640*/  FMUL.FTZ R119, R119, R9.reuse ;  /* 0x0000000977777220 */ /* 0x080fe20000410000 */
[-C--:B------:R-:W-:Y:S01]  /*a650*/  FMUL.FTZ R122, R122, R9.reuse ;  /* 0x000000097a7a7220 */ /* 0x080fe20000410000 */
[----:B------:R-:W4:Y:S01]  /*a660*/  MUFU.EX2 R169, R169 ;  /* 0x000000a900a97308 */ /* 0x000f220000000800 */
        /* <DEDUP_REMOVED lines=16> */
[----:B----4-:R-:W-:Y:S01]  /*a770*/  FADD.FTZ R13, R169, R14 ;  /* 0x0000000ea90d7221 */ /* 0x010fe20000010000 */
[-C--:B------:R-:W-:Y:S01]  /*a780*/  FMUL.FTZ R146, R146, R9.reuse ;  /* 0x0000000992927220 */ /* 0x080fe20000410000 */
[-C--:B------:R-:W-:Y:S01]  /*a790*/  FMUL.FTZ R147, R147, R9.reuse ;  /* 0x0000000993937220 */ /* 0x080fe20000410000 */
[-C--:B------:R-:W-:Y:S01]  /*a7a0*/  FMUL.FTZ R150, R150, R9.reuse ;  /* 0x0000000996967220 */ /* 0x080fe20000410000 */
[----:B------:R-:W-:-:S03]  /*a7b0*/  FMUL.FTZ R151, R151, R9 ;  /* 0x0000000997977220 */ /* 0x000fc60000410000 */
[----:B------:R-:W4:Y:S01]  /*a7c0*/  MUFU.EX2 R173, R173 ;  /* 0x000000ad00ad7308 */ /* 0x000f220000000800 */
[----:B--2---:R-:W-:Y:S01]  /*a7d0*/  FADD.FTZ R15, R181, R162 ;  /* 0x000000a2b50f7221 */ /* 0x004fe20000010000 */
[----:B------:R-:W-:-:S06]  /*a7e0*/  F2FP.F16.F32.PACK_AB R162, R178, R165 ;  /* 0x000000a5b2a2723e */ /* 0x000fcc00000000ff */
[----:B------:R-:W2:Y:S01]  /*a7f0*/  MUFU.EX2 R176, R176 ;  /* 0x000000b000b07308 */ /* 0x000ea20000000800 */
[----:B0-----:R-:W-:-:S07]  /*a800*/  FADD.FTZ R14, R172, R13 ;  /* 0x0000000dac0e7221 */ /* 0x001fce0000010000 */
[----:B------:R0:W5:Y:S01]  /*a810*/  MUFU.EX2 R206, R159 ;  /* 0x0000009f00ce7308 */ /* 0x0001620000000800 */
[----:B----4-:R-:W-:-:S07]  /*a820*/  FADD.FTZ R3, R173, R14 ;  /* 0x0000000ead037221 */ /* 0x010fce0000010000 */
[----:B------:R4:W1:Y:S01]  /*a830*/  MUFU.EX2 R11, R160 ;  /* 0x000000a0000b7308 */ /* 0x0008620000000800 */
[----:B0-----:R-:W-:Y:S01]  /*a840*/  F2FP.F16.F32.PACK_AB R159, R177, R20 ;  /* 0x00000014b19f723e */ /* 0x001fe200000000ff */
[C---:B--2---:R-:W-:Y:S01]  /*a850*/  FADD.FTZ R3, R176.reuse, R3 ;  /* 0x00000003b0037221 */ /* 0x044fe20000010000 */
[----:B------:R-:W-:-:S03]  /*a860*/  F2FP.F16.F32.PACK_AB R166, R176, R173 ;  /* 0x000000adb0a6723e */ /* 0x000fc600000000ff */
[----:B------:R3:W-:Y:S02]  /*a870*/  STSM.16.M88.4 [R19], R156 ;  /* 0x0000009c13007844 */ /* 0x0007e40000000200 */
[----:B------:R0:W2:Y:S01]  /*a880*/  MUFU.EX2 R12, R164 ;  /* 0x000000a4000c7308 */ /* 0x0000a20000000800 */
[----:B----4-:R-:W-:Y:S01]  /*a890*/  F2FP.F16.F32.PACK_AB R160, R175, R168 ;  /* 0x000000a8afa0723e */ /* 0x010fe200000000ff */
[C---:B-----5:R-:W-:Y:S01]  /*a8a0*/  FADD.FTZ R20, R206.reuse, R15 ;  /* 0x0000000fce147221 */ /* 0x060fe20000010000 */
[----:B------:R-:W-:-:S03]  /*a8b0*/  F2FP.F16.F32.PACK_AB R165, R206, R181 ;  /* 0x000000b5cea5723e */ /* 0x000fc600000000ff */
[----:B------:R3:W-:Y:S01]  /*a8c0*/  STSM.16.M88.4 [R23], R160 ;  /* 0x000000a017007844 */ /* 0x0007e20000000200 */
[----:B0-----:R-:W-:Y:S01]  /*a8d0*/  F2FP.F16.F32.PACK_AB R164, R172, R169 ;  /* 0x000000a9aca4723e */ /* 0x001fe200000000ff */
[----:B-1----:R-:W-:Y:S01]  /*a8e0*/  FADD.FTZ R13, R11, R20 ;  /* 0x000000140b0d7221 */ /* 0x002fe20000010000 */
[----:B--2---:R-:W-:-:S03]  /*a8f0*/  F2FP.F16.F32.PACK_AB R167, R12, R11 ;  /* 0x0000000b0ca7723e */ /* 0x004fc600000000ff */
[----:B------:R-:W-:Y:S02]  /*a900*/  FADD.FTZ R4, R12, R13 ;  /* 0x0000000d0c047221 */ /* 0x000fe40000010000 */
[----:B------:R3:W-:Y:S01]  /*a910*/  STSM.16.M88.4 [R22], R164 ;  /* 0x000000a416007844 */ /* 0x0007e20000000200 */
[----:B------:R-:W-:Y:S05]  /*a920*/  @!P0 BRA `(.L_x_2317) ;  /* 0x0000000000048947 */ /* 0x000fea0003800000 */
[----:B------:R-:W-:Y:S01]  /*a930*/  BPT.TRAP 0x1 ;  /* 0x000000040000795c */ /* 0x000fe20000300000 */
.L_x_2317:
[----:B------:R0:W1:Y:S01]  /*a940*/  SYNCS.PHASECHK.TRANS64.TRYWAIT P2, [UR22+0x28c50], R7 ;  /* 0x028c5007ff0075a7 */ /* 0x0000620008040156 */
[----:B------:R-:W-:Y:S05]  /*a950*/  @!P0 BRA `(.L_x_2318) ;  /* 0x0000000000048947 */ /* 0x000fea0003800000 */
[----:B------:R-:W-:Y:S01]  /*a960*/  BPT.TRAP 0x1 ;  /* 0x000000040000795c */ /* 0x000fe20000300000 */
.L_x_2318:
[----:B-1----:R-:W-:Y:S05]  /*a970*/  @P2 BRA `(.L_x_2319) ;  /* 0x0000000000082947 */ /* 0x002fea0003800000 */
[----:B------:R-:W1:Y:S02]  /*a980*/  SYNCS.PHASECHK.TRANS64.TRYWAIT P2, [UR22+0x28c50], R7 ;  /* 0x028c5007ff0075a7 */ /* 0x000e640008040156 */
[----:B-1----:R-:W-:Y:S05]  /*a990*/  @!P2 BRA `(.L_x_2320) ;  /* 0x000000c000fca947 */ /* 0x002fea0003800000 */
.L_x_2319:
        /* <DEDUP_REMOVED lines=34> */
.L_x_2321:
[----:B------:R-:W-:Y:S01]  /*abc0*/  UIADD3 UR22, UR22, 0x28c60, URZ ;  /* 0x00028c6016167890 */ /* 0x000fe2000fffe03f */
[----:B------:R-:W-:Y:S01]  /*abd0*/  IMAD.MOV.U32 R9, RZ, RZ, R6 ;  /* 0x000000ffff097224 */ /* 0x000fe200078e0006 */
[----:B------:R-:W-:Y:S01]  /*abe0*/  UMOV UR23, UR38 ;  /* 0x0000002600177c82 */ /* 0x000fe20008000000 */
[----:B-1----:R-:W-:Y:S01]  /*abf0*/  IMAD.MOV.U32 R10, RZ, RZ, R5 ;  /* 0x000000ffff0a7224 */ /* 0x002fe200078e0005 */
[----:B------:R-:W-:-:S09]  /*ac00*/  UPRMT UR22, UR40, 0x654, UR22 ;  /* 0x0000065428167896 */ /* 0x000fd20008000016 */
[----:B------:R-:W-:Y:S01]  /*ac10*/  SYNCS.ARRIVE.TRANS64.RED.A1T0 RZ, [UR22], RZ ;  /* 0x000000ffffff79a7 */ /* 0x000fe20008100416 */
[----:B------:R-:W-:Y:S05]  /*ac20*/  @P1 BRA `(.L_x_2322) ;  /* 0xffffffe000d81947 */ /* 0x000fea000383ffff */
.L_x_2311:
        /* <DEDUP_REMOVED lines=9> */
[----:B------:R-:W-:-:S05]  /*acc0*/  ULDC UR25, c[0x0][0x9e0] ;  /* 0x0002780000197ab9 */ /* 0x000fca0000000800 */
.L_x_2342:
[----:B------:R-:W-:-:S04]  /*acd0*/  UIADD3 UR38, UR26, 0x1, URZ ;  /* 0x000000011a267890 */ /* 0x000fc8000fffe03f */
[----:B------:R-:W-:-:S04]  /*ace0*/  UISETP.NE.AND UP0, UPT, UR38, 0x2, UPT ;  /* 0x000000022600788c */ /* 0x000fc8000bf05270 */
[----:B------:R-:W-:Y:S02]  /*acf0*/  USEL UR6, URZ, 0x1, UP0 ;  /* 0x000000013f067887 */ /* 0x000fe40008000000 */
[----:B------:R-:W-:Y:S02]  /*ad00*/  USEL UR38, UR38, URZ, UP0 ;  /* 0x0000003f26267287 */ /* 0x000fe40008000000 */
[----:B------:R-:W-:Y:S01]  /*ad10*/  ULOP3.LUT UR37, UR37, UR6, URZ, 0x3c, !UPT ;  /* 0x0000000625257292 */ /* 0x000fe2000f8e3c3f */
[----:B------:R-:W-:Y:S11]  /*ad20*/  @!P0 BRA `(.L_x_2324) ;  /* 0x0000000000048947 */ /* 0x000ff60003800000 */
[----:B------:R-:W-:Y:S01]  /*ad30*/  BPT.TRAP 0x1 ;  /* 0x000000040000795c */ /* 0x000fe20000300000 */
.L_x_2324:
[----:B------:R-:W-:Y:S01]  /*ad40*/  ULEA UR20, UR38, UR41, 0x3 ;  /* 0x0000002926147291 */ /* 0x000fe2000f8e183f */
[----:B012---:R-:W-:-:S04]  /*ad50*/  MOV R7, UR37 ;  /* 0x0000002500077c02 */ /* 0x007fc80008000f00 */
[----:B------:R-:W-:-:S04]  /*ad60*/  SHF.L.U32 R7, R7, 0x1f, RZ ;  /* 0x0000001f07077819 */ /* 0x000fc800000006ff */
[----:B------:R0:W1:Y:S01]  /*ad70*/  SYNCS.PHASECHK.TRANS64.TRYWAIT P1, [UR20+0x28c30], R7 ;  /* 0x028c3007ff0075a7 */ /* 0x0000620008020154 */
[----:B------:R-:W-:Y:S05]  /*ad80*/  @!P0 BRA `(.L_x_2325) ;  /* 0x0000000000048947 */ /* 0x000fea0003800000 */
[----:B------:R-:W-:Y:S01]  /*ad90*/  BPT.TRAP 0x1 ;  /* 0x000000040000795c */ /* 0x000fe20000300000 */
.L_x_2325:
[----:B-1----:R-:W-:Y:S05]  /*ada0*/  @P1 BRA `(.L_x_2326) ;  /* 0x0000000000081947 */ /* 0x002fea0003800000 */
[----:B------:R-:W1:Y:S02]  /*adb0*/  SYNCS.PHASECHK.TRANS64.TRYWAIT P1, [UR20+0x28c30], R7 ;  /* 0x028c3007ff0075a7 */ /* 0x000e640008020154 */
[----:B-1----:R-:W-:Y:S05]  /*adc0*/  @!P1 BRA `(.L_x_2327) ;  /* 0x000000c000089947 */ /* 0x002fea0003800000 */
.L_x_2326:
[----:B------:R-:W-:Y:S01]  /*add0*/  R2UR UR18, R0 ;  /* 0x00000000001272ca */ /* 0x000fe200000e0000 */
[----:B---3--:R-:W-:Y:S01]  /*ade0*/  WARPGROUP.ARRIVE ;  /* 0x00000000000079c5 */ /* 0x008fe20000000000 */
        /* <DEDUP_REMOVED lines=21> */
.L_x_2328:
        /* <DEDUP_REMOVED lines=17> */
[----:B-1----:R-:W-:Y:S01]  /*b050*/  FMUL.FTZ R6, R154, UR24 ;  /* 0x000000189a067c20 */ /* 0x002fe20008410000 */
        /* <DEDUP_REMOVED lines=37> */
[--C-:B-1----:R-:W-:Y:S02]  /*b2b0*/  IMAD.IADD R179, R181, 0x1, R162.reuse ;  /* 0x00000001b5b37824 */ /* 0x102fe400078e02a2 */
        /* <DEDUP_REMOVED lines=32> */
[----:B------:R-:W-:Y:S01]  /*b4c0*/  IMAD.U32 R11, RZ, RZ, UR50 ;  /* 0x00000032ff0b7e24 */ /* 0x000fe2000f8e00ff */
[----:B------:R-:W-:Y:S04]  /*b4d0*/  BSSY B0, `(.L_x_2330) ;  /* 0x0000011000007945 */ /* 0x000fe80003800000 */
[----:B------:R-:W-:-:S04]  /*b4e0*/  IADD3 R162, -R11, UR48, R162 ;  /* 0x000000300ba27c10 */ /* 0x000fc8000fffe1a2 */
[----:B------:R-:W-:-:S13]  /*b4f0*/  ISETP.GT.AND P1, PT, R162, -0x1, PT ;  /* 0xffffffffa200780c */ /* 0x000fda0003f24270 */
[----:B------:R-:W-:Y:S05]  /*b500*/  @P1 BRA `(.L_x_2331) ;  /* 0x0000000000201947 */ /* 0x000fea0003800000 */
[----:B------:R-:W-:Y:S02]  /*b510*/  MOV R164, UR22 ;  /* 0x0000001600a47c02 */ /* 0x000fe40008000f00 */
[----:B------:R-:W-:Y:S02]  /*b520*/  LOP3.LUT R165, RZ, R162, RZ, 0x33, !PT ;  /* 0x000000a2ffa57212 */ /* 0x000fe400078e33ff */
[----:B------:R-:W-:-:S13]  /*b530*/  ISETP.NE.AND P1, PT, R164, 0x1, PT ;  /* 0x00000001a400780c */ /* 0x000fda0003f25270 */
[----:B------:R-:W1:Y:S02]  /*b540*/  @P1 LDC.64 R10, c[0x0][0x9e8] ;  /* 0x00027a00ff0a1b82 */ /* 0x000e640000000a00 */
[----:B-1----:R-:W-:-:S05]  /*b550*/  @P1 IMAD.HI.U32 R10, R165, R10, RZ ;  /* 0x0000000aa50a1227 */ /* 0x002fca00078e00ff */
[----:B------:R-:W-:-:S04]  /*b560*/  @P1 SHF.R.U32.HI R165, RZ, R11, R10 ;  /* 0x0000000bffa51219 */ /* 0x000fc8000001160a */
[----:B------:R-:W-:Y:S01]  /*b570*/  LOP3.LUT R162, RZ, R165, RZ, 0x33, !PT ;  /* 0x000000a5ffa27212 */ /* 0x000fe200078e33ff */
[----:B------:R-:W-:Y:S06]  /*b580*/  BRA `(.L_x_2332) ;  /* 0x0000000000147947 */ /* 0x000fec0003800000 */
.L_x_2331:
[----:B------:R-:W-:-:S05]  /*b590*/  IMAD.U32 R164, RZ, RZ, UR22 ;  /* 0x00000016ffa47e24 */ /* 0x000fca000f8e00ff */
[----:B------:R-:W-:-:S13]  /*b5a0*/  ISETP.NE.AND P1, PT, R164, 0x1, PT ;  /* 0x00000001a400780c */ /* 0x000fda0003f25270 */
[----:B------:R-:W1:Y:S02]  /*b5b0*/  @P1 LDC.64 R10, c[0x0][0x9e8] ;  /* 0x00027a00ff0a1b82 */ /* 0x000e640000000a00 */
[----:B-1----:R-:W-:-:S05]  /*b5c0*/  @P1 IMAD.HI.U32 R10, R162, R10, RZ ;  /* 0x0000000aa20a1227 */ /* 0x002fca00078e00ff */
[----:B------:R-:W-:-:S07]  /*b5d0*/  @P1 SHF.R.U32.HI R162, RZ, R11, R10 ;  /* 0x0000000bffa21219 */ /* 0x000fce000001160a */
.L_x_2332:
[----:B------:R-:W-:Y:S05]  /*b5e0*/  BSYNC B0 ;  /* 0x0000000000007941 */ /* 0x000fea0003800000 */
.L_x_2330:
[----:B------:R-:W-:-:S04]  /*b5f0*/  IMAD R11, R162, R164, -R177 ;  /* 0x000000a4a20b7224 */ /* 0x000fc800078e0ab1 */
[----:B------:R-:W-:-:S05]  /*b600*/  IMAD.IADD R11, R11, 0x1, -R2 ;  /* 0x000000010b0b7824 */ /* 0x000fca00078e0a02 */
[----:B------:R-:W-:Y:S02]  /*b610*/  VIADDMNMX R179, R11, R164, R179, PT ;  /* 0x000000a40bb37246 */ /* 0x000fe400038001b3 */
[----:B------:R-:W-:-:S07]  /*b620*/  VIMNMX R180, R180, R11, !PT ;  /* 0x0000000bb4b47248 */ /* 0x000fce0007fe0100 */
.L_x_2329:
        /* <DEDUP_REMOVED lines=68> */
.L_x_2335:
[----:B------:R-:W-:-:S05]  /*ba70*/  IMAD.U32 R182, RZ, RZ, UR22 ;  /* 0x00000016ffb67e24 */ /* 0x000fca000f8e00ff */
[----:B------:R-:W-:-:S13]  /*ba80*/  ISETP.NE.AND P2, PT, R182, 0x1, PT ;  /* 0x00000001b600780c */ /* 0x000fda0003f45270 */
[----:B------:R-:W0:Y:S02]  /*ba90*/  @P2 LDC.64 R10, c[0x0][0x9e8] ;  /* 0x00027a00ff0a2b82 */ /* 0x000e240000000a00 */
[----:B0-----:R-:W-:-:S05]  /*baa0*/  @P2 IMAD.HI.U32 R10, R5, R10, RZ ;  /* 0x0000000a050a2227 */ /* 0x001fca00078e00ff */
[----:B------:R-:W-:-:S07]  /*bab0*/  @P2 SHF.R.U32.HI R5, RZ, R11, R10 ;  /* 0x0000000bff052219 */ /* 0x000fce000001160a */
.L_x_2336:
[----:B------:R-:W-:Y:S05]  /*bac0*/  BSYNC B0 ;  /* 0x0000000000007941 */ /* 0x000fea0003800000 */
.L_x_2334:
[----:B------:R-:W-:-:S04]  /*bad0*/  IMAD R5, R5, R182, -R177 ;  /* 0x000000b605057224 */ /* 0x000fc800078e0ab1 */
[----:B------:R-:W-:-:S05]  /*bae0*/  IMAD.IADD R5, R5, 0x1, -R2 ;  /* 0x0000000105057824 */ /* 0x000fca00078e0a02 */
[----:B------:R-:W-:Y:S02]  /*baf0*/  VIADDMNMX R179, R5, R182, R179, PT ;  /* 0x000000b605b37246 */ /* 0x000fe400038001b3 */
[----:B------:R-:W-:-:S07]  /*bb00*/  VIMNMX R180, R180, R5, !PT ;  /* 0x00000005b4b47248 */ /* 0x000fce0007fe0100 */
.L_x_2333:
[----:B------:R-:W-:Y:S01]  /*bb10*/  FMNMX.FTZ R5, R178, R9, !PT ;  /* 0x00000009b2057209 */ /* 0x000fe20007810000 */
[----:B------:R-:W-:Y:S01]  /*bb20*/  UMOV UR10, UR21 ;  /* 0x00000015000a7c82 */ /* 0x000fe20008000000 */
[----:B------:R-:W-:Y:S02]  /*bb30*/  ISETP.GT.AND P3, PT, R180, RZ, P1 ;  /* 0x000000ffb400720c */ /* 0x000fe40000f64270 */
        /* <DEDUP_REMOVED lines=56> */
[----:B------:R-:W-:Y:S02]  /*bec0*/  IADD3 R183, -R17, RZ, RZ ;  /* 0x000000ff11b77210 */ /* 0x000fe40007ffe1ff */
[----:B0-----:R-:W-:Y:S02]  /*bed0*/  FMNMX.FTZ R5, R11, R182, !PT ;  /* 0x000000b60b057209 */ /* 0x001fe40007810000 */
[----:B------:R-:W-:Y:S02]  /*bee0*/  FSEL R11, R6, -INF , !P3 ;  /* 0xff800000060b7808 */ /* 0x000fe40005800000 */
[----:B------:R-:W-:Y:S02]  /*bef0*/  ISETP.GT.AND P3, PT, R180, 0x20, P1 ;  /* 0x00000020b400780c */ /* 0x000fe40000f64270 */
[----:B------:R-:W-:-:S02]  /*bf00*/  FMNMX.FTZ R6, R11, R12, !PT ;  /* 0x0000000c0b067209 */ /* 0x000fc40007810000 */
[----:B------:R-:W-:Y:S02]  /*bf10*/  ISETP.LT.OR P3, PT, R179, 0x21, P3 ;  /* 0x00000021b300780c */ /* 0x000fe40001f61670 */
[----:B------:R-:W-:Y:S02]  /*bf20*/  FMNMX.FTZ R177, R13, R6, !PT ;  /* 0x000000060db17209 */ /* 0x000fe40007810000 */
[----:B------:R-:W-:Y:S02]  /*bf30*/  FSEL R154, R154, -INF , !P3 ;  /* 0xff8000009a9a7808 */ /* 0x000fe40005800000 */
[----:B------:R-:W-:Y:S02]  /*bf40*/  FMNMX.FTZ R6, R14, R177, !PT ;  /* 0x000000b10e067209 */ /* 0x000fe40007810000 */
[----:B------:R-:W-:Y:S02]  /*bf50*/  FSETP.NEU.FTZ.AND P3, PT, R5, -INF , PT ;  /* 0xff8000000500780b */ /* 0x000fe40003f7d000 */
[----:B------:R-:W-:-:S02]  /*bf60*/  FMNMX.FTZ R6, R15, R6, !PT ;  /* 0x000000060f067209 */ /* 0x000fc40007810000 */
[----:B------:R-:W-:Y:S02]  /*bf70*/  ISETP.GT.AND P1, PT, R180, 0x39, P1 ;  /* 0x00000039b400780c */ /* 0x000fe40000f24270 */
[----:B------:R-:W-:Y:S01]  /*bf80*/  FMNMX.FTZ R177, R21, R6, !PT ;  /* 0x0000000615b17209 */ /* 0x000fe20007810000 */
[----:B------:R-:W-:Y:S01]  /*bf90*/  FMUL.FTZ R6, R5, UR10 ;  /* 0x0000000a05067c20 */ /* 0x000fe20008410000 */
[----:B------:R-:W-:Y:S02]  /*bfa0*/  ISETP.LT.OR P1, PT, R179, 0x3a, P1 ;  /* 0x0000003ab300780c */ /* 0x000fe40000f21670 */
[----:B------:R-:W-:Y:S02]  /*bfb0*/  FMNMX.FTZ R181, R20, R177, !PT ;  /* 0x000000b114b57209 */ /* 0x000fe40007810000 */
[----:B------:R-:W-:Y:S02]  /*bfc0*/  FSEL R177, R6, RZ, P3 ;  /* 0x000000ff06b17208 */ /* 0x000fe40001800000 */
[----:B------:R-:W-:-:S02]  /*bfd0*/  FMNMX.FTZ R6, R152, R181, !PT ;  /* 0x000000b598067209 */ /* 0x000fc40007810000 */
[----:B------:R-:W-:Y:S01]  /*bfe0*/  FSEL R179, R161, -INF , !P1 ;  /* 0xff800000a1b37808 */ /* 0x000fe20004800000 */
[--C-:B------:R-:W-:Y:S01]  /*bff0*/  FFMA.FTZ R180, R162, UR10, -R177.reuse ;  /* 0x0000000aa2b47c23 */ /* 0x100fe200080108b1 */
[----:B------:R-:W-:Y:S01]  /*c000*/  FMNMX.FTZ R181, R153, R6, !PT ;  /* 0x0000000699b57209 */ /* 0x000fe20007810000 */
[--C-:B------:R-:W-:Y:S01]  /*c010*/  FFMA.FTZ R10, R178, UR10, -R177.reuse ;  /* 0x0000000ab20a7c23 */ /* 0x100fe200080108b1 */
[----:B------:R-:W-:Y:S02]  /*c020*/  FSEL R162, R157, -INF , !P6 ;  /* 0xff8000009da27808 */ /* 0x000fe40007000000 */
[----:B------:R-:W-:Y:S01]  /*c030*/  FMNMX.FTZ R6, R154, R181, !PT ;  /* 0x000000b59a067209 */ /* 0x000fe20007810000 */
[----:B------:R0:W-:Y:S01]  /*c040*/  MUFU.EX2 R157, R180 ;  /* 0x000000b4009d7308 */ /* 0x0001e20000000800 */
[----:B------:R-:W-:Y:S01]  /*c050*/  FSEL R178, R158, -INF , !P2 ;  /* 0xff8000009eb27808 */ /* 0x000fe20005000000 */
[----:B------:R-:W-:Y:S01]  /*c060*/  FFMA.FTZ R158, R163, UR10, -R177 ;  /* 0x0000000aa39e7c23 */ /* 0x000fe200080108b1 */
[----:B------:R-:W-:-:S02]  /*c070*/  FMNMX.FTZ R181, R155, R6, !PT ;  /* 0x000000069bb57209 */ /* 0x000fc40007810000 */
        /* <DEDUP_REMOVED lines=8> */
[----:B------:R-:W-:Y:S02]  /*c100*/  FSEL R170, R5, RZ, P3 ;  /* 0x000000ff05aa7208 */ /* 0x000fe40001800000 */
        /* <DEDUP_REMOVED lines=261> */
.L_x_2337:
[----:B------:R1:W2:Y:S01]  /*d160*/  SYNCS.PHASECHK.TRANS64.TRYWAIT P1, [UR20+0x28c50], R7 ;  /* 0x028c5007ff0075a7 */ /* 0x0002a20008020154 */
[----:B------:R-:W-:Y:S05]  /*d170*/  @!P0 BRA `(.L_x_2338) ;  /* 0x0000000000048947 */ /* 0x000fea0003800000 */
[----:B------:R-:W-:Y:S01]  /*d180*/  BPT.TRAP 0x1 ;  /* 0x000000040000795c */ /* 0x000fe20000300000 */
.L_x_2338:
[----:B--2---:R-:W-:Y:S05]  /*d190*/  @P1 BRA `(.L_x_2339) ;  /* 0x0000000000081947 */ /* 0x004fea0003800000 */
[----:B------:R-:W2:Y:S02]  /*d1a0*/  SYNCS.PHASECHK.TRANS64.TRYWAIT P1, [UR20+0x28c50], R7 ;  /* 0x028c5007ff0075a7 */ /* 0x000ea40008020154 */
[----:B--2---:R-:W-:Y:S05]  /*d1b0*/  @!P1 BRA `(.L_x_2340) ;  /* 0x0000009c00249947 */ /* 0x004fea0003800000 */
.L_x_2339:
        /* <DEDUP_REMOVED lines=34> */
.L_x_2341:
        /* <DEDUP_REMOVED lines=9> */
.L_x_2323:
[----:B------:R-:W4:Y:S01]  /*d470*/  SHFL.BFLY PT, R0, R3, 0x2, 0x1f ;  /* 0x0c401f0003007f89 */ /* 0x000f2200000e0000 */
[----:B------:R-:W-:Y:S01]  /*d480*/  IMAD.MOV R11, RZ, RZ, -R17 ;  /* 0x000000ffff0b7224 */ /* 0x000fe200078e0a11 */
[----:B------:R-:W-:Y:S01]  /*d490*/  UIADD3 UR36, UR36, 0x1, URZ ;  /* 0x0000000124247890 */ /* 0x000fe2000fffe03f */
[----:B------:R-:W-:Y:S01]  /*d4a0*/  IMAD.U32 R13, RZ, RZ, UR10 ;  /* 0x0000000aff0d7e24 */ /* 0x000fe2000f8e00ff */
[----:B012---:R-:W0:Y:S01]  /*d4b0*/  SHFL.BFLY PT, R7, R4, 0x2, 0x1f ;  /* 0x0c401f0004077f89 */ /* 0x007e2200000e0000 */
[----:B------:R-:W-:Y:S01]  /*d4c0*/  IMAD.MOV.U32 R20, RZ, RZ, -0x800000 ;  /* 0xff800000ff147424 */ /* 0x000fe200078e00ff */
[----:B------:R-:W-:Y:S08]  /*d4d0*/  BAR.ARV 0x8, 0x100 ;  /* 0x0204000000007b1d */ /* 0x000ff00000002000 */
[----:B------:R-:W-:Y:S01]  /*d4e0*/  BAR.SYNC.DEFER_BLOCKING 0xf, 0x100 ;  /* 0x03c4000000007b1d */ /* 0x000fe20000010000 */
[----:B------:R-:W-:Y:S01]  /*d4f0*/  ISETP.NE.AND P0, PT, R2, R11, PT ;  /* 0x0000000b0200720c */ /* 0x000fe20003f05270 */
[----:B------:R-:W-:-:S02]  /*d500*/  IMAD.MOV.U32 R11, RZ, RZ, RZ ;  /* 0x000000ffff0b7224 */ /* 0x000fc400078e00ff */
[----:B----4-:R-:W-:Y:S01]  /*d510*/  FADD.FTZ R0, R0, R3 ;  /* 0x0000000300007221 */ /* 0x010fe20000010000 */
[----:B------:R-:W-:Y:S01]  /*d520*/  IMAD.U32 R3, RZ, RZ, UR38 ;  /* 0x00000026ff037e24 */ /* 0x000fe2000f8e00ff */
[----:B------:R-:W-:Y:S01]  /*d530*/  UIADD3 UR38, UR38, 0x1, URZ ;  /* 0x0000000126267890 */ /* 0x000fe2000fffe03f */
[----:B0-----:R-:W-:Y:S02]  /*d540*/  FADD.FTZ R8, R7, R4 ;  /* 0x0000000407087221 */ /* 0x001fe40000010000 */
[----:B------:R-:W0:Y:S05]  /*d550*/  SHFL.BFLY PT, R9, R0, 0x1, 0x1f ;  /* 0x0c201f0000097f89 */ /* 0x000e2a00000e0000 */
[----:B------:R-:W-:Y:S01]  /*d560*/  @!P0 IMAD R3, R3, 0x40, R16 ;  /* 0x0000004003038824 */ /* 0x000fe200078e0210 */
[----:B------:R-:W-:Y:S01]  /*d570*/  UISETP.NE.AND UP0, UPT, UR38, 0x2, UPT ;  /* 0x000000022600788c */ /* 0x000fe2000bf05270 */
[----:B------:R-:W1:Y:S03]  /*d580*/  SHFL.BFLY PT, R7, R8, 0x1, 0x1f ;  /* 0x0c201f0008077f89 */ /* 0x000e6600000e0000 */
[----:B------:R-:W-:Y:S01]  /*d590*/  @!P0 LEA R4, R3, UR41, 0x2 ;  /* 0x0000002903048c11 */ /* 0x000fe2000f8e10ff */
[----:B------:R-:W-:Y:S01]  /*d5a0*/  USEL UR4, URZ, 0x1, UP0 ;  /* 0x000000013f047887 */ /* 0x000fe20008000000 */
[----:B------:R-:W-:Y:S01]  /*d5b0*/  IMAD.MOV.U32 R3, RZ, RZ, -0x800000 ;  /* 0xff800000ff037424 */ /* 0x000fe200078e00ff */
[----:B------:R-:W-:-:S02]  /*d5c0*/  USEL UR38, UR38, URZ, UP0 ;  /* 0x0000003f26267287 */ /* 0x000fc40008000000 */
[----:B------:R-:W-:Y:S01]  /*d5d0*/  ULOP3.LUT UR37, UR37, UR4, URZ, 0x3c, !UPT ;  /* 0x0000000425257292 */ /* 0x000fe2000f8e3c3f */
[----:B0-----:R-:W-:Y:S01]  /*d5e0*/  FADD.FTZ R9, R0, R9 ;  /* 0x0000000900097221 */ /* 0x001fe20000010000 */
[----:B------:R-:W-:Y:S01]  /*d5f0*/  MOV R0, RZ ;  /* 0x000000ff00007202 */ /* 0x000fe20000000f00 */
[----:B-1----:R-:W-:-:S03]  /*d600*/  FADD.FTZ R7, R8, R7 ;  /* 0x0000000708077221 */ /* 0x002fc60000010000 */
[----:B------:R-:W-:Y:S02]  /*d610*/  FSETP.NE.FTZ.AND P1, PT, R9, RZ, PT ;  /* 0x000000ff0900720b */ /* 0x000fe40003f35000 */
[----:B------:R-:W-:-:S11]  /*d620*/  FSETP.NE.FTZ.AND P2, PT, R7, RZ, PT ;  /* 0x000000ff0700720b */ /* 0x000fd60003f55000 */
[----:B------:R-:W0:Y:S08]  /*d630*/  @P1 MUFU.RCP R11, R9 ;  /* 0x00000009000b1308 */ /* 0x000e300000001000 */
[----:B------:R-:W1:Y:S01]  /*d640*/  @P2 MUFU.RCP R0, R7 ;  /* 0x0000000700002308 */ /* 0x000e620000001000 */
[-C--:B0-----:R-:W-:Y:S01]  /*d650*/  FMUL.FTZ R169, R32, R11.reuse ;  /* 0x0000000b20a97220 */ /* 0x081fe20000410000 */
[----:B---3--:R-:W-:-:S06]  /*d660*/  FMUL.FTZ R166, R33, R11 ;  /* 0x0000000b21a67220 */ /* 0x008fcc0000410000 */
[----:B------:R-:W0:Y:S01]  /*d670*/  @P1 MUFU.LG2 R32, R9 ;  /* 0x0000000900201308 */ /* 0x000e220000000c00 */
[----:B------:R-:W-:Y:S01]  /*d680*/  @!P0 STS [R4+0x28800], R11 ;  /* 0x0288000b04008388 */ /* 0x000fe20000000800 */
[-C--:B------:R-:W-:Y:S01]  /*d690*/  FMUL.FTZ R171, R28, R11.reuse ;  /* 0x0000000b1cab7220 */ /* 0x080fe20000410000 */
[-C--:B------:R-:W-:Y:S01]  /*d6a0*/  FMUL.FTZ R28, R29, R11.reuse ;  /* 0x0000000b1d1c7220 */ /* 0x080fe20000410000 */
[----:B------:R-:W-:Y:S02]  /*d6b0*/  IMAD.U32 R29, RZ, RZ, UR10 ;  /* 0x0000000aff1d7e24 */ /* 0x000fe4000f8e00ff */
[-C--:B------:R-:W-:Y:S01]  /*d6c0*/  FMUL.FTZ R172, R24, R11.reuse ;  /* 0x0000000b18ac7220 */ /* 0x080fe20000410000 */
[----:B-1----:R1:W-:Y:S01]  /*d6d0*/  @!P0 STS [R4+0x28820], R0 ;  /* 0x0288200004008388 */ /* 0x0023e20000000800 */
[-C--:B------:R-:W-:Y:S01]  /*d6e0*/  FMUL.FTZ R170, R25, R11.reuse ;  /* 0x0000000b19aa7220 */ /* 0x080fe20000410000 */
[----:B------:R0:W2:Y:S01]  /*d6f0*/  @P2 MUFU.LG2 R33, R7 ;  /* 0x0000000700212308 */ /* 0x0000a20000000c00 */
[----:B------:R-:W-:Y:S01]  /*d700*/  @P2 FMUL.FTZ R29, R29, 0.69314718246459960938 ;  /* 0x3f3172181d1d2820 */ /* 0x000fe20000410000 */
[-C--:B------:R-:W-:Y:S01]  /*d710*/  FMUL.FTZ R167, R36, R11.reuse ;  /* 0x0000000b24a77220 */ /* 0x080fe20000410000 */
[-C--:B------:R-:W-:Y:S01]  /*d720*/  FMUL.FTZ R164, R37, R11.reuse ;  /* 0x0000000b25a47220 */ /* 0x080fe20000410000 */
[-C--:B------:R-:W-:Y:S01]  /*d730*/  FMUL.FTZ R165, R40, R11.reuse ;  /* 0x0000000b28a57220 */ /* 0x080fe20000410000 */
[-C--:B------:R-:W-:Y:S01]  /*d740*/  FMUL.FTZ R8, R41, R11.reuse ;  /* 0x0000000b29087220 */ /* 0x080fe20000410000 */
[-C--:B------:R-:W-:Y:S01]  /*d750*/  FMUL.FTZ R163, R44, R11.reuse ;  /* 0x0000000b2ca37220 */ /* 0x080fe20000410000 */
[-C--:B------:R-:W-:Y:S01]  /*d760*/  FMUL.FTZ R10, R45, R11.reuse ;  /* 0x0000000b2d0a7220 */ /* 0x080fe20000410000 */
[----:B-1----:R-:W-:Y:S01]  /*d770*/  @P1 FMUL.FTZ R4, R13, 0.69314718246459960938 ;  /* 0x3f3172180d041820 */ /* 0x002fe20000410000 */
        /* <DEDUP_REMOVED lines=122> */
.L_x_2248:
        /* <DEDUP_REMOVED lines=34> */
[----:B------:R-:W-:Y:S01]  /*e140*/  F2FP.F16.F32.PACK_AB R73, R75, R74 ;  /* 0x0000004a4b49723e */ /* 0x000fe200000000ff */
[----:B------:R-:W-:Y:S01]  /*e150*/  UISETP.NE.U32.AND UP0, UPT, UR8, URZ, UPT ;  /* 0x0000003f0800728c */ /* 0x000fe2000bf05070 */
[----:B------:R-:W-:-:S02]  /*e160*/  F2FP.F16.F32.PACK_AB R80, R81, R80 ;  /* 0x000000505150723e */ /* 0x000fc400000000ff */
[C---:B------:R-:W-:Y:S01]  /*e170*/  IADD3 R173, P1, R4.reuse, 0x20, RZ ;  /* 0x0000002004ad7810 */ /* 0x040fe20007f3e0ff */
[----:B------:R-:W-:Y:S01]  /*e180*/  UISETP.NE.AND.EX UP0, UPT, UR9, URZ, UPT, UP0 ;  /* 0x0000003f0900728c */ /* 0x000fe2000bf05300 */
[C---:B------:R-:W-:Y:S02]  /*e190*/  IADD3 R183, P6, R4.reuse, 0x2020, RZ ;  /* 0x0000202004b77810 */ /* 0x040fe40007fde0ff */
[C---:B------:R-:W-:Y:S01]  /*e1a0*/  IADD3 R177, P0, R4.reuse, 0x40, RZ ;  /* 0x0000004004b17810 */ /* 0x040fe20007f1e0ff */
[--C-:B------:R-:W-:Y:S01]  /*e1b0*/  IMAD.X R37, RZ, RZ, R5.reuse, P1 ;  /* 0x000000ffff257224 */ /* 0x100fe200008e0605 */
[----:B------:R-:W-:Y:S01]  /*e1c0*/  LOP3.LUT R36, R173, 0x380, RZ, 0xc0, !PT ;  /* 0x00000380ad247812 */ /* 0x000fe200078ec0ff */
[--C-:B------:R-:W-:Y:S01]  /*e1d0*/  IMAD.X R53, RZ, RZ, R5.reuse, P6 ;  /* 0x000000ffff357224 */ /* 0x100fe200030e0605 */
[----:B------:R-:W-:Y:S01]  /*e1e0*/  IADD3 R7, P6, R4, 0x6000, RZ ;  /* 0x0000600004077810 */ /* 0x000fe20007fde0ff */
[----:B------:R-:W-:Y:S01]  /*e1f0*/  ULDC.64 UR8, c[0x0][0xc00] ;  /* 0x0003000000087ab9 */ /* 0x000fe20000000a00 */
[----:B------:R-:W-:Y:S01]  /*e200*/  IADD3.X R41, RZ, R5, RZ, P0, !PT ;  /* 0x00000005ff297210 */ /* 0x000fe200007fe4ff */
[----:B------:R-:W-:Y:S01]  /*e210*/  UIMAD.WIDE UR8, UR44, 0x4, UR8 ;  /* 0x000000042c0878a5 */ /* 0x000fe2000f8e0208 */
[----:B------:R-:W-:Y:S01]  /*e220*/  SHF.R.U64 R36, R36, 0x3, RZ ;  /* 0x0000000324247819 */ /* 0x000fe200000012ff */
[----:B------:R-:W-:Y:S01]  /*e230*/  IMAD.X R119, RZ, RZ, R5, P6 ;  /* 0x000000ffff777224 */ /* 0x000fe200030e0605 */
[----:B------:R-:W-:-:S02]  /*e240*/  IADD3 R207, P2, R4, 0x2060, RZ ;  /* 0x0000206004cf7810 */ /* 0x000fc40007f5e0ff */
[C---:B------:R-:W-:Y:S02]  /*e250*/  IADD3 R6, P0, R4.reuse, 0x4020, RZ ;  /* 0x0000402004067810 */ /* 0x040fe40007f1e0ff */
        /* <DEDUP_REMOVED lines=11> */
[--C-:B------:R-:W-:Y:S01]  /*e310*/  IMAD.X R95, RZ, RZ, R5.reuse, P5 ;  /* 0x000000ffff5f7224 */ /* 0x100fe200028e0605 */
[----:B------:R-:W-:Y:S01]  /*e320*/  LOP3.LUT R173, R6, 0x380, RZ, 0xc0, !PT ;  /* 0x0000038006ad7812 */ /* 0x000fe200078ec0ff */
[----:B------:R-:W-:Y:S01]  /*e330*/  IMAD.X R103, RZ, RZ, R5, P1 ;  /* 0x000000ffff677224 */ /* 0x000fe200008e0605 */
[----:B------:R-:W-:-:S02]  /*e340*/  SHF.R.U64 R29, R29, 0x3, RZ ;  /* 0x000000031d1d7819 */ /* 0x000fc400000012ff */
[----:B------:R-:W-:Y:S02]  /*e350*/  LOP3.LUT R40, R177, 0x380, RZ, 0xc0, !PT ;  /* 0x00000380b1287812 */ /* 0x000fe400078ec0ff */
[----:B------:R-:W-:Y:S02]  /*e360*/  SHF.R.U64 R118, R118, 0x3, RZ ;  /* 0x0000000376767819 */ /* 0x000fe400000012ff */
[C---:B------:R-:W-:Y:S02]  /*e370*/  IADD3 R168, P2, R4.reuse, 0x6040, RZ ;  /* 0x0000604004a87810 */ /* 0x040fe40007f5e0ff */
[C---:B------:R-:W-:Y:S02]  /*e380*/  IADD3 R110, P4, R4.reuse, 0x4040, RZ ;  /* 0x00004040046e7810 */ /* 0x040fe40007f9e0ff */
[C---:B------:R-:W-:Y:S02]  /*e390*/  IADD3 R114, P3, R4.reuse, 0x4060, RZ ;  /* 0x0000406004727810 */ /* 0x040fe40007f7e0ff */
[C---:B------:R-:W-:Y:S01]  /*e3a0*/  IADD3 R0, P5, R4.reuse, 0x6020, RZ ;  /* 0x0000602004007810 */ /* 0x040fe20007fbe0ff */
[----:B------:R-:W-:Y:S01]  /*e3b0*/  IMAD.X R111, RZ, RZ, R5, P4 ;  /* 0x000000ffff6f7224 */ /* 0x000fe200020e0605 */
[----:B------:R-:W-:-:S02]  /*e3c0*/  IADD3 R32, P1, R4, 0x6060, RZ ;  /* 0x0000606004207810 */ /* 0x000fc40007f3e0ff */
[----:B------:R-:W-:Y:S01]  /*e3d0*/  SHF.R.U64 R173, R173, 0x3, RZ ;  /* 0x00000003adad7819 */ /* 0x000fe200000012ff */
[--C-:B------:R-:W-:Y:S01]  /*e3e0*/  IMAD.X R123, RZ, RZ, R5.reuse, P5 ;  /* 0x000000ffff7b7224 */ /* 0x100fe200028e0605 */
[----:B------:R-:W-:Y:S01]  /*e3f0*/  LOP3.LUT R4, R29, R4, RZ, 0x3c, !PT ;  /* 0x000000041d047212 */ /* 0x000fe200078e3cff */
[--C-:B------:R-:W-:Y:S01]  /*e400*/  IMAD.X R29, RZ, RZ, R5.reuse, P2 ;  /* 0x000000ffff1d7224 */ /* 0x100fe200010e0605 */
[----:B------:R-:W-:Y:S01]  /*e410*/  LOP3.LUT R44, R179, 0x380, RZ, 0xc0, !PT ;  /* 0x00000380b32c7812 */ /* 0x000fe200078ec0ff */
[----:B------:R-:W-:Y:S01]  /*e420*/  IMAD.X R33, RZ, RZ, R5, P1 ;  /* 0x000000ffff217224 */ /* 0x000fe200008e0605 */
[----:B------:R-:W-:Y:S02]  /*e430*/  SHF.R.U64 R40, R40, 0x3, RZ ;  /* 0x0000000328287819 */ /* 0x000fe400000012ff */
[----:B------:R-:W-:Y:S02]  /*e440*/  LOP3.LUT R118, R118, R7, RZ, 0x3c, !PT ;  /* 0x0000000776767212 */ /* 0x000fe400078e3cff */
[----:B------:R-:W-:-:S02]  /*e450*/  LOP3.LUT R7, R168, 0x380, RZ, 0xc0, !PT ;  /* 0x00000380a8077812 */ /* 0x000fc400078ec0ff */
[----:B------:R-:W-:Y:S02]  /*e460*/  LOP3.LUT R48, R181, 0x380, RZ, 0xc0, !PT ;  /* 0x00000380b5307812 */ /* 0x000fe400078ec0ff */
[----:B------:R-:W-:Y:S02]  /*e470*/  LOP3.LUT R106, R173, R6, RZ, 0x3c, !PT ;  /* 0x00000006ad6a7212 */ /* 0x000fe400078e3cff */
[----:B------:R-:W-:Y:S02]  /*e480*/  IADD3.X R115, RZ, R5, RZ, P3, !PT ;  /* 0x00000005ff737210 */ /* 0x000fe40001ffe4ff */
[----:B------:R-:W-:Y:S02]  /*e490*/  SHF.R.U64 R44, R44, 0x3, RZ ;  /* 0x000000032c2c7819 */ /* 0x000fe400000012ff */
[----:B------:R-:W-:Y:S02]  /*e4a0*/  LOP3.LUT R40, R40, R177, RZ, 0x3c, !PT ;  /* 0x000000b128287212 */ /* 0x000fe400078e3cff */
[----:B------:R-:W-:-:S02]  /*e4b0*/  LOP3.LUT R52, R183, 0x380, RZ, 0xc0, !PT ;  /* 0x00000380b7347812 */ /* 0x000fc400078ec0ff */
[----:B------:R-:W-:Y:S02]  /*e4c0*/  MOV R173, R4 ;  /* 0x0000000400ad7202 */ /* 0x000fe40000000f00 */
[----:B------:R-:W-:Y:S02]  /*e4d0*/  F2FP.F16.F32.PACK_AB R6, R28, R171 ;  /* 0x000000ab1c06723e */ /* 0x000fe400000000ff */
[----:B------:R-:W-:Y:S02]  /*e4e0*/  LOP3.LUT R94, R205, 0x380, RZ, 0xc0, !PT ;  /* 0x00000380cd5e7812 */ /* 0x000fe400078ec0ff */
[----:B------:R-:W-:Y:S02]  /*e4f0*/  LOP3.LUT R177, R110, 0x380, RZ, 0xc0, !PT ;  /* 0x000003806eb17812 */ /* 0x000fe400078ec0ff */
[----:B------:R-:W-:Y:S02]  /*e500*/  F2FP.F16.F32.PACK_AB R5, R27, R26 ;  /* 0x0000001a1b05723e */ /* 0x000fe400000000ff */
[----:B------:R-:W-:-:S02]  /*e510*/  SHF.R.U64 R171, R7, 0x3, RZ ;  /* 0x0000000307ab7819 */ /* 0x000fc400000012ff */
[----:B------:R-:W-:Y:S02]  /*e520*/  LOP3.LUT R98, R207, 0x380, RZ, 0xc0, !PT ;  /* 0x00000380cf627812 */ /* 0x000fe400078ec0ff */
[----:B------:R-:W-:Y:S02]  /*e530*/  F2FP.F16.F32.PACK_AB R4, R170, R172 ;  /* 0x000000acaa04723e */ /* 0x000fe400000000ff */
[----:B------:R-:W-:Y:S02]  /*e540*/  LOP3.LUT R27, R0, 0x380, RZ, 0xc0, !PT ;  /* 0x00000380001b7812 */ /* 0x000fe400078ec0ff */
[----:B------:R-:W-:Y:S02]  /*e550*/  F2FP.F16.F32.PACK_AB R7, R31, R30 ;  /* 0x0000001e1f07723e */ /* 0x000fe400000000ff */
[----:B------:R-:W-:Y:S02]  /*e560*/  SHF.R.U64 R48, R48, 0x3, RZ ;  /* 0x0000000330307819 */ /* 0x000fe400000012ff */
[----:B------:R-:W-:Y:S01]  /*e570*/  LOP3.LUT R102, R209, 0x380, RZ, 0xc0, !PT ;  /* 0x00000380d1667812 */ /* 0x000fe200078ec0ff */
[----:B------:R0:W-:Y:S01]  /*e580*/  STSM.16.M88.4 [R173], R4 ;  /* 0x00000004ad007844 */ /* 0x0001e20000000200 */
[----:B------:R-:W-:-:S02]  /*e590*/  LOP3.LUT R44, R44, R179, RZ, 0x3c, !PT ;  /* 0x000000b32c2c7212 */ /* 0x000fc400078e3cff */
[----:B------:R-:W-:Y:S02]  /*e5a0*/  SHF.R.U64 R52, R52, 0x3, RZ ;  /* 0x0000000334347819 */ /* 0x000fe400000012ff */
[----:B------:R-:W-:Y:S02]  /*e5b0*/  SHF.R.U64 R94, R94, 0x3, RZ ;  /* 0x000000035e5e7819 */ /* 0x000fe400000012ff */
[----:B------:R-:W-:Y:S02]  /*e5c0*/  LOP3.LUT R179, R114, 0x380, RZ, 0xc0, !PT ;  /* 0x0000038072b37812 */ /* 0x000fe400078ec0ff */
[----:B------:R-:W-:Y:S02]  /*e5d0*/  SHF.R.U64 R177, R177, 0x3, RZ ;  /* 0x00000003b1b17819 */ /* 0x000fe400000012ff */
[----:B------:R-:W-:Y:S02]  /*e5e0*/  SHF.R.U64 R98, R98, 0x3, RZ ;  /* 0x0000000362627819 */ /* 0x000fe400000012ff */
[----:B------:R-:W-:-:S02]  /*e5f0*/  SHF.R.U64 R27, R27, 0x3, RZ ;  /* 0x000000031b1b7819 */ /* 0x000fc400000012ff */
[----:B------:R-:W-:Y:S02]  /*e600*/  LOP3.LUT R48, R48, R181, RZ, 0x3c, !PT ;  /* 0x000000b530307212 */ /* 0x000fe400078e3cff */
[----:B------:R-:W-:Y:S02]  /*e610*/  SHF.R.U64 R102, R102, 0x3, RZ ;  /* 0x0000000366667819 */ /* 0x000fe400000012ff */
[----:B------:R-:W-:Y:S02]  /*e620*/  LOP3.LUT R52, R52, R183, RZ, 0x3c, !PT ;  /* 0x000000b734347212 */ /* 0x000fe400078e3cff */
[----:B------:R-:W-:Y:S02]  /*e630*/  MOV R37, R36 ;  /* 0x0000002400257202 */ /* 0x000fe40000000f00 */
[----:B0-----:R-:W-:Y:S02]  /*e640*/  F2FP.F16.F32.PACK_AB R4, R166, R169 ;  /* 0x000000a9a604723e */ /* 0x001fe400000000ff */
[----:B------:R-:W-:-:S02]  /*e650*/  F2FP.F16.F32.PACK_AB R5, R35, R34 ;  /* 0x000000222305723e */ /* 0x000fc400000000ff */
[----:B------:R-:W-:Y:S02]  /*e660*/  F2FP.F16.F32.PACK_AB R6, R164, R167 ;  /* 0x000000a7a406723e */ /* 0x000fe400000000ff */
[----:B------:R-:W-:Y:S02]  /*e670*/  F2FP.F16.F32.PACK_AB R7, R39, R38 ;  /* 0x000000262707723e */ /* 0x000fe400000000ff */
[----:B------:R-:W-:Y:S02]  /*e680*/  LOP3.LUT R94, R94, R205, RZ, 0x3c, !PT ;  /* 0x000000cd5e5e7212 */ /* 0x000fe400078e3cff */
[----:B------:R-:W-:Y:S01]  /*e690*/  SHF.R.U64 R179, R179, 0x3, RZ ;  /* 0x00000003b3b37819 */ /* 0x000fe200000012ff */
[----:B------:R0:W-:Y:S01]  /*e6a0*/  STSM.16.M88.4 [R37], R4 ;  /* 0x0000000425007844 */ /* 0x0001e20000000200 */
[----:B------:R-:W-:Y:S02]  /*e6b0*/  LOP3.LUT R110, R177, R110, RZ, 0x3c, !PT ;  /* 0x0000006eb16e7212 */ /* 0x000fe400078e3cff */
[----:B------:R-:W-:-:S02]  /*e6c0*/  MOV R40, R40 ;  /* 0x0000002800287202 */ /* 0x000fc40000000f00 */
[----:B------:R-:W-:Y:S02]  /*e6d0*/  LOP3.LUT R98, R98, R207, RZ, 0x3c, !PT ;  /* 0x000000cf62627212 */ /* 0x000fe400078e3cff */
[----:B------:R-:W-:Y:S01]  /*e6e0*/  LOP3.LUT R177, R32, 0x380, RZ, 0xc0, !PT ;  /* 0x0000038020b17812 */ /* 0x000fe200078ec0ff */
[----:B------:R-:W-:Y:S01]  /*e6f0*/  STSM.16.M88.4 [R40], R8 ;  /* 0x0000000828007844 */ /* 0x000fe20000000200 */
[----:B------:R-:W-:Y:S02]  /*e700*/  LOP3.LUT R122, R27, R0, RZ, 0x3c, !PT ;  /* 0x000000001b7a7212 */ /* 0x000fe400078e3cff */
[----:B------:R-:W-:Y:S02]  /*e710*/  MOV R44, R44 ;  /* 0x0000002c002c7202 */ /* 0x000fe40000000f00 */
[----:B------:R-:W-:Y:S02]  /*e720*/  LOP3.LUT R102, R102, R209, RZ, 0x3c, !PT ;  /* 0x000000d166667212 */ /* 0x000fe400078e3cff */
[----:B------:R-:W-:Y:S01]  /*e730*/  MOV R48, R48 ;  /* 0x0000003000307202 */ /* 0x000fe20000000f00 */
[----:B------:R-:W-:Y:S01]  /*e740*/  STSM.16.M88.4 [R44], R12 ;  /* 0x0000000c2c007844 */ /* 0x000fe20000000200 */
[----:B------:R-:W-:Y:S01]  /*e750*/  F2FP.F16.F32.PACK_AB R26, R61, R60 ;  /* 0x0000003c3d1a723e */ /* 0x000fe200000000ff */
[----:B0-----:R-:W-:Y:S01]  /*e760*/  IMAD.U32 R4, RZ, RZ, UR8 ;  /* 0x00000008ff047e24 */ /* 0x001fe2000f8e00ff */
[----:B------:R-:W-:Y:S01]  /*e770*/  F2FP.F16.F32.PACK_AB R27, R63, R62 ;  /* 0x0000003e3f1b723e */ /* 0x000fe200000000ff */
[----:B------:R-:W-:Y:S01]  /*e780*/  IMAD.U32 R5, RZ, RZ, UR9 ;  /* 0x00000009ff057e24 */ /* 0x000fe2000f8e00ff */
[----:B------:R-:W-:Y:S01]  /*e790*/  MOV R52, R52 ;  /* 0x0000003400347202 */ /* 0x000fe20000000f00 */
[----:B------:R-:W-:Y:S01]  /*e7a0*/  ULDC.64 UR8, c[0x0][0xc08] ;  /* 0x0003020000087ab9 */ /* 0x000fe20000000a00 */
[----:B------:R-:W-:Y:S01]  /*e7b0*/  LOP3.LUT R114, R179, R114, RZ, 0x3c, !PT ;  /* 0x00000072b3727212 */ /* 0x000fe200078e3cff */
[----:B------:R-:W-:Y:S01]  /*e7c0*/  STSM.16.M88.4 [R48], R24 ;  /* 0x0000001830007844 */ /* 0x000fe20000000200 */
[----:B------:R-:W-:-:S02]  /*e7d0*/  MOV R94, R94 ;  /* 0x0000005e005e7202 */ /* 0x000fc40000000f00 */
[----:B------:R-:W-:Y:S01]  /*e7e0*/  F2FP.F16.F32.PACK_AB R74, R77, R76 ;  /* 0x0000004c4d4a723e */ /* 0x000fe200000000ff */
[----:B------:R-:W-:Y:S01]  /*e7f0*/  STSM.16.M88.4 [R52], R64 ;  /* 0x0000004034007844 */ /* 0x000fe20000000200 */
[----:B------:R-:W-:Y:S02]  /*e800*/  F2FP.F16.F32.PACK_AB R75, R79, R78 ;  /* 0x0000004e4f4b723e */ /* 0x000fe400000000ff */
[----:B------:R-:W-:Y:S02]  /*e810*/  F2FP.F16.F32.PACK_AB R81, R83, R82 ;  /* 0x000000525351723e */ /* 0x000fe400000000ff */
[----:B------:R-:W-:Y:S01]  /*e820*/  F2FP.F16.F32.PACK_AB R88, R89, R88 ;  /* 0x000000585958723e */ /* 0x000fe200000000ff */
[----:B------:R-:W-:Y:S01]  /*e830*/  STSM.16.M88.4 [R94], R72 ;  /* 0x000000485e007844 */ /* 0x000fe20000000200 */
[----:B------:R-:W-:Y:S02]  /*e840*/  SHF.R.U64 R177, R177, 0x3, RZ ;  /* 0x00000003b1b17819 */ /* 0x000fe400000012ff */
[----:B------:R-:W-:-:S02]  /*e850*/  MOV R36, R98 ;  /* 0x0000006200247202 */ /* 0x000fc40000000f00 */
[----:B------:R-:W-:Y:S02]  /*e860*/  F2FP.F16.F32.PACK_AB R82, R85, R84 ;  /* 0x000000545552723e */ /* 0x000fe400000000ff */
[----:B------:R-:W-:Y:S02]  /*e870*/  F2FP.F16.F32.PACK_AB R83, R87, R86 ;  /* 0x000000565753723e */ /* 0x000fe400000000ff */
[----:B------:R-:W-:Y:S02]  /*e880*/  F2FP.F16.F32.PACK_AB R89, R91, R90 ;  /* 0x0000005a5b59723e */ /* 0x000fe400000000ff */
[----:B------:R-:W-:Y:S01]  /*e890*/  MOV R102, R102 ;  /* 0x0000006600667202 */ /* 0x000fe20000000f00 */
[----:B------:R-:W-:Y:S01]  /*e8a0*/  STSM.16.M88.4 [R36], R80 ;  /* 0x0000005024007844 */ /* 0x000fe20000000200 */
[----:B------:R-:W-:Y:S02]  /*e8b0*/  F2FP.F16.F32.PACK_AB R90, R93, R92 ;  /* 0x0000005c5d5a723e */ /* 0x000fe400000000ff */
[----:B------:R-:W-:-:S02]  /*e8c0*/  F2FP.F16.F32.PACK_AB R91, R42, R21 ;  /* 0x000000152a5b723e */ /* 0x000fc400000000ff */
[----:B------:R-:W-:Y:S02]  /*e8d0*/  F2FP.F16.F32.PACK_AB R96, R97, R96 ;  /* 0x000000606160723e */ /* 0x000fe400000000ff */
[----:B------:R-:W-:Y:S01]  /*e8e0*/  MOV R31, R106 ;  /* 0x0000006a001f7202 */ /* 0x000fe20000000f00 */
[----:B------:R-:W-:Y:S01]  /*e8f0*/  STSM.16.M88.4 [R102], R88 ;  /* 0x0000005866007844 */ /* 0x000fe20000000200 */
[----:B------:R-:W-:Y:S02]  /*e900*/  F2FP.F16.F32.PACK_AB R97, R50, R46 ;  /* 0x0000002e3261723e */ /* 0x000fe400000000ff */
[----:B------:R-:W-:Y:S02]  /*e910*/  F2FP.F16.F32.PACK_AB R98, R101, R100 ;  /* 0x000000646562723e */ /* 0x000fe400000000ff */
[----:B------:R-:W-:Y:S02]  /*e920*/  F2FP.F16.F32.PACK_AB R99, R56, R54 ;  /* 0x000000363863723e */ /* 0x000fe400000000ff */
[----:B------:R-:W-:-:S02]  /*e930*/  F2FP.F16.F32.PACK_AB R104, R105, R104 ;  /* 0x000000686968723e */ /* 0x000fc400000000ff */
[----:B------:R-:W-:Y:S01]  /*e940*/  LOP3.LUT R28, R171, R168, RZ, 0x3c, !PT ;  /* 0x000000a8ab1c7212 */ /* 0x000fe200078e3cff */
[----:B------:R-:W-:Y:S01]  /*e950*/  STSM.16.M88.4 [R31], R96 ;  /* 0x000000601f007844 */ /* 0x000fe20000000200 */
[----:B------:R-:W-:Y:S02]  /*e960*/  MOV R110, R110 ;  /* 0x0000006e006e7202 */ /* 0x000fe40000000f00 */
        /* <DEDUP_REMOVED lines=25> */
[----:B------:R0:W-:Y:S01]  /*eb00*/  STSM.16.M88.4 [R0], R128 ;  /* 0x0000008000007844 */ /* 0x0001e20000000200 */
[----:B------:R-:W-:-:S02]  /*eb10*/  MOV R28, R28 ;  /* 0x0000001c001c7202 */ /* 0x000fc40000000f00 */
[----:B------:R-:W-:Y:S02]  /*eb20*/  F2FP.F16.F32.PACK_AB R138, R141, R140 ;  /* 0x0000008c8d8a723e */ /* 0x000fe400000000ff */
[----:B------:R-:W-:Y:S02]  /*eb30*/  F2FP.F16.F32.PACK_AB R139, R143, R142 ;  /* 0x0000008e8f8b723e */ /* 0x000fe400000000ff */
[----:B------:R-:W-:Y:S02]  /*eb40*/  F2FP.F16.F32.PACK_AB R145, R147, R146 ;  /* 0x000000929391723e */ /* 0x000fe400000000ff */
[----:B------:R-:W-:Y:S01]  /*eb50*/  MOV R32, R32 ;  /* 0x0000002000207202 */ /* 0x000fe20000000f00 */
[----:B------:R1:W-:Y:S01]  /*eb60*/  STSM.16.M88.4 [R28], R136 ;  /* 0x000000881c007844 */ /* 0x0003e20000000200 */
        /* <DEDUP_REMOVED lines=8> */
[----:B------:R-:W-:Y:S02]  /*ebf0*/  @UP1 ULDC.64 UR8, c[0x0][0xc08] ;  /* 0x0003020000081ab9 */ /* 0x000fe40000000a00 */
[----:B------:R-:W-:Y:S01]  /*ec00*/  @UP1 UIMAD.WIDE UR8, UR44, 0x4, UR8 ;  /* 0x000000042c0818a5 */ /* 0x000fe2000f8e0208 */
[----:B------:R-:W-:Y:S02]  /*ec10*/  ULDC UR4, c[0x0][0xa88] ;  /* 0x0002a20000047ab9 */ /* 0x000fe40000000800 */
[----:B0-----:R-:W-:-:S03]  /*ec20*/  IMAD.U32 R0, RZ, RZ, UR4 ;  /* 0x00000004ff007e24 */ /* 0x001fc6000f8e00ff */
[----:B------:R-:W-:Y:S01]  /*ec30*/  MOV R14, UR8 ;  /* 0x00000008000e7c02 */ /* 0x000fe20008000f00 */
[----:B------:R-:W-:Y:S01]  /*ec40*/  IMAD.U32 R15, RZ, RZ, UR9 ;  /* 0x00000009ff0f7e24 */ /* 0x000fe2000f8e00ff */
[----:B------:R-:W3:Y:S01]  /*ec50*/  @P0 LDG.E R6, desc[UR54][R4.64] ;  /* 0x0000003604060981 */ /* 0x000ee2000c1e1900 */
[----:B------:R-:W-:-:S03]  /*ec60*/  IMAD R7, R192, 0x40, R184 ;  /* 0x00000040c0077824 */ /* 0x000fc600078e02b8 */
[----:B------:R0:W5:Y:S01]  /*ec70*/  @P6 LDG.E R0, desc[UR54][R14.64] ;  /* 0x000000360e006981 */ /* 0x000162000c1e1900 */
[----:B------:R-:W-:-:S03]  /*ec80*/  IMAD.WIDE R174, R7, 0x2, R174 ;  /* 0x0000000207ae7825 */ /* 0x000fc600078e02ae */
[C---:B------:R-:W-:Y:S02]  /*ec90*/  IADD3 R9, P2, R174.reuse, 0x1000, RZ ;  /* 0x00001000ae097810 */ /* 0x040fe40007f5e0ff */
[C---:B------:R-:W-:Y:S02]  /*eca0*/  IADD3 R13, P1, R174.reuse, 0x2000, RZ ;  /* 0x00002000ae0d7810 */ /* 0x040fe40007f3e0ff */
[----:B------:R-:W-:Y:S02]  /*ecb0*/  P2R R10, PR, RZ, 0x4 ;  /* 0x00000004ff0a7803 */ /* 0x000fe40000000000 */
[C---:B------:R-:W-:Y:S02]  /*ecc0*/  IADD3 R25, P2, R174.reuse, 0x3000, RZ ;  /* 0x00003000ae197810 */ /* 0x040fe40007f5e0ff */
[C---:B------:R-:W-:Y:S02]  /*ecd0*/  IADD3 R29, P3, R174.reuse, 0x4000, RZ ;  /* 0x00004000ae1d7810 */ /* 0x040fe40007f7e0ff */
[----:B------:R-:W-:-:S02]  /*ece0*/  IADD3 R33, P4, R174, 0x5000, RZ ;  /* 0x00005000ae217810 */ /* 0x000fc40007f9e0ff */
[----:B------:R-:W-:Y:S02]  /*ecf0*/  IADD3 R37, P5, R174, 0x6000, RZ ;  /* 0x00006000ae257810 */ /* 0x000fe40007fbe0ff */
[----:B------:R-:W-:Y:S02]  /*ed00*/  LOP3.LUT R8, R9, 0x380, RZ, 0xc0, !PT ;  /* 0x0000038009087812 */ /* 0x000fe400078ec0ff */
[----:B------:R-:W-:Y:S02]  /*ed10*/  LOP3.LUT R12, R13, 0x380, RZ, 0xc0, !PT ;  /* 0x000003800d0c7812 */ /* 0x000fe400078ec0ff */
[----:B------:R-:W-:Y:S02]  /*ed20*/  LOP3.LUT R24, R25, 0x380, RZ, 0xc0, !PT ;  /* 0x0000038019187812 */ /* 0x000fe400078ec0ff */
[----:B-1----:R-:W-:Y:S02]  /*ed30*/  LOP3.LUT R28, R29, 0x380, RZ, 0xc0, !PT ;  /* 0x000003801d1c7812 */ /* 0x002fe400078ec0ff */
[----:B--2---:R-:W-:-:S02]  /*ed40*/  LOP3.LUT R32, R33, 0x380, RZ, 0xc0, !PT ;  /* 0x0000038021207812 */ /* 0x004fc400078ec0ff */
        /* <DEDUP_REMOVED lines=14> */
[----:B---3--:R-:W-:Y:S01]  /*ee30*/  @P0 R2UR UR4, R6 ;  /* 0x00000000060402ca */ /* 0x008fe200000e0000 */
[----:B0-----:R-:W-:-:S14]  /*ee40*/  @P6 BRA `(.L_x_2345) ;  /* 0x0000000000106947 */ /* 0x001fdc0003800000 */
[----:B------:R-:W-:Y:S05]  /*ee50*/  @!P0 BRA `(.L_x_2345) ;  /* 0x00000000000c8947 */ /* 0x000fea0003800000 */
[----:B------:R-:W2:Y:S04]  /*ee60*/  LDG.E R7, desc[UR54][R4.64] ;  /* 0x0000003604077981 */ /* 0x000ea8000c1e1900 */
[----:B-----5:R-:W2:Y:S02]  /*ee70*/  LDG.E R0, desc[UR54][R4.64+0x4] ;  /* 0x0000043604007981 */ /* 0x020ea4000c1e1900 */
[----:B--2---:R-:W-:-:S07]  /*ee80*/  IMAD.IADD R0, R0, 0x1, -R7 ;  /* 0x0000000100007824 */ /* 0x004fce00078e0a07 */
.L_x_2345:
        /* <DEDUP_REMOVED lines=10> */
[--C-:B------:R-:W-:Y:S01]  /*ef30*/  IMAD.X R33, RZ, RZ, R175.reuse, P4 ;  /* 0x000000ffff217224 */ /* 0x100fe200020e06af */
[----:B------:R-:W-:Y:S01]  /*ef40*/  LOP3.LUT R44, R45, 0x380, RZ, 0xc0, !PT ;  /* 0x000003802d2c7812 */ /* 0x000fe200078ec0ff */
[--C-:B------:R-:W-:Y:S01]  /*ef50*/  IMAD.X R37, RZ, RZ, R175.reuse, P5 ;  /* 0x000000ffff257224 */ /* 0x100fe200028e06af */
[----:B------:R-:W-:Y:S01]  /*ef60*/  LOP3.LUT R48, R49, 0x380, RZ, 0xc0, !PT ;  /* 0x0000038031307812 */ /* 0x000fe200078ec0ff */
[----:B------:R-:W-:Y:S01]  /*ef70*/  USHF.R.S32.HI UR9, URZ, 0x1f, UR44 ;  /* 0x0000001f3f097899 */ /* 0x000fe2000801142c */
[----:B------:R-:W-:Y:S01]  /*ef80*/  SHF.R.U64 R44, R44, 0x3, RZ ;  /* 0x000000032c2c7819 */ /* 0x000fe200000012ff */
[----:B------:R-:W-:Y:S01]  /*ef90*/  USHF.R.S32.HI UR16, URZ, 0x1f, UR4 ;  /* 0x0000001f3f107899 */ /* 0x000fe20008011404 */
[----:B------:R-:W-:Y:S01]  /*efa0*/  SHF.R.U64 R40, R40, 0x3, RZ ;  /* 0x0000000328287819 */ /* 0x000fe200000012ff */
[----:B------:R-:W-:Y:S01]  /*efb0*/  USHF.R.S32.HI UR17, URZ, 0x1f, UR43 ;  /* 0x0000001f3f117899 */ /* 0x000fe2000801142b */
[----:B------:R-:W-:Y:S01]  /*efc0*/  SHF.R.U64 R48, R48, 0x3, RZ ;  /* 0x0000000330307819 */ /* 0x000fe200000012ff */
[----:B------:R-:W-:Y:S01]  /*efd0*/  USEL UR8, UR44, URZ, !UP0 ;  /* 0x0000003f2c087287 */ /* 0x000fe2000c000000 */
[----:B------:R-:W-:Y:S01]  /*efe0*/  LOP3.LUT R44, R44, R45, RZ, 0x3c, !PT ;  /* 0x0000002d2c2c7212 */ /* 0x000fe200078e3cff */
[----:B------:R-:W-:Y:S01]  /*eff0*/  IMAD.X R45, RZ, RZ, R175, P6 ;  /* 0x000000ffff2d7224 */ /* 0x000fe200030e06af */
[----:B------:R-:W-:Y:S01]  /*f000*/  LOP3.LUT R40, R40, R41, RZ, 0x3c, !PT ;  /* 0x0000002928287212 */ /* 0x000fe200078e3cff */
[----:B------:R-:W-:Y:S01]  /*f010*/  USEL UR9, UR9, URZ, !UP0 ;  /* 0x0000003f09097287 */ /* 0x000fe2000c000000 */
[----:B0-----:R-:W-:-:S02]  /*f020*/  ISETP.NE.AND P6, PT, R4, RZ, PT ;  /* 0x000000ff0400720c */ /* 0x001fc40003fc5270 */
        /* <DEDUP_REMOVED lines=9> */
[----:B------:R-:W-:Y:S02]  /*f0c0*/  LOP3.LUT R56, R57, 0x380, RZ, 0xc0, !PT ;  /* 0x0000038039387812 */ /* 0x000fe400078ec0ff */
[----:B------:R-:W-:Y:S01]  /*f0d0*/  LOP3.LUT R52, R53, 0x380, RZ, 0xc0, !PT ;  /* 0x0000038035347812 */ /* 0x000fe200078ec0ff */
[----:B------:R-:W-:Y:S01]  /*f0e0*/  IMAD.X R69, RZ, RZ, R175, P1 ;  /* 0x000000ffff457224 */ /* 0x000fe200008e06af */
[----:B------:R-:W-:Y:S02]  /*f0f0*/  LOP3.LUT R64, R65, 0x380, RZ, 0xc0, !PT ;  /* 0x0000038041407812 */ /* 0x000fe400078ec0ff */
[----:B------:R-:W-:-:S02]  /*f100*/  LOP3.LUT R60, R61, 0x380, RZ, 0xc0, !PT ;  /* 0x000003803d3c7812 */ /* 0x000fc400078ec0ff */
[----:B------:R-:W-:Y:S02]  /*f110*/  LOP3.LUT R72, R73, 0x380, RZ, 0xc0, !PT ;  /* 0x0000038049487812 */ /* 0x000fe400078ec0ff */
[----:B------:R-:W-:Y:S02]  /*f120*/  LOP3.LUT R7, R174, 0x380, RZ, 0xc0, !PT ;  /* 0x00000380ae077812 */ /* 0x000fe400078ec0ff */
[----:B------:R-:W-:Y:S02]  /*f130*/  LOP3.LUT R4, R5, 0x380, RZ, 0xc0, !PT ;  /* 0x0000038005047812 */ /* 0x000fe400078ec0ff */
[----:B------:R-:W-:Y:S02]  /*f140*/  SHF.R.U64 R56, R56, 0x3, RZ ;  /* 0x0000000338387819 */ /* 0x000fe400000012ff */
[----:B------:R-:W-:Y:S02]  /*f150*/  SHF.R.U64 R52, R52, 0x3, RZ ;  /* 0x0000000334347819 */ /* 0x000fe400000012ff */
        /* <DEDUP_REMOVED lines=17> */
[----:B------:R-:W-:Y:S06]  /*f270*/  @P6 BRA `(.L_x_2346) ;  /* 0x0000000000bc6947 */ /* 0x000fec0003800000 */
[----:B------:R-:W0:Y:S01]  /*f280*/  LDC R11, c[0x0][0xbe8] ;  /* 0x0002fa00ff0b7b82 */ /* 0x000e220000000800 */
[----:B------:R-:W-:Y:S01]  /*f290*/  IADD3 R10, R185, UR45, RZ ;  /* 0x0000002db90a7c10 */ /* 0x000fe2000fffe0ff */
[----:B------:R-:W-:Y:S01]  /*f2a0*/  ULDC.64 UR14, c[0x0][0xb90] ;  /* 0x0002e400000e7ab9 */ /* 0x000fe20000000a00 */
[----:B------:R-:W-:Y:S01]  /*f2b0*/  UMOV UR10, UR4 ;  /* 0x00000004000a7c82 */ /* 0x000fe20008000000 */
[----:B------:R-:W-:Y:S01]  /*f2c0*/  UIMAD UR12, UR17, UR14, URZ ;  /* 0x0000000e110c72a4 */ /* 0x000fe2000f8e023f */
[----:B------:R-:W-:Y:S01]  /*f2d0*/  IMAD.MOV R21, RZ, RZ, -R17 ;  /* 0x000000ffff157224 */ /* 0x000fe200078e0a11 */
[----:B------:R-:W-:Y:S01]  /*f2e0*/  UMOV UR11, UR16 ;  /* 0x00000010000b7c82 */ /* 0x000fe20008000000 */
[----:B------:R-:W-:Y:S01]  /*f2f0*/  IMAD.MOV.U32 R4, RZ, RZ, R10 ;  /* 0x000000ffff047224 */ /* 0x000fe200078e000a */
[----:B------:R-:W-:Y:S01]  /*f300*/  UIMAD.WIDE.U32 UR10, UR43, UR14, UR10 ;  /* 0x0000000e2b0a72a5 */ /* 0x000fe2000f8e000a */
[----:B------:R-:W-:Y:S01]  /*f310*/  VIADD R26, R16, UR45 ;  /* 0x0000002d101a7c36 */ /* 0x000fe20008000000 */
[----:B------:R-:W-:-:S03]  /*f320*/  UIMAD UR12, UR43, UR15, UR12 ;  /* 0x0000000f2b0c72a4 */ /* 0x000fc6000f8e020c */
[----:B------:R-:W-:Y:S01]  /*f330*/  ULDC.64 UR14, c[0x0][0xb98] ;  /* 0x0002e600000e7ab9 */ /* 0x000fe20000000a00 */
[----:B------:R-:W-:Y:S02]  /*f340*/  UIADD3 UR11, UR11, UR12, URZ ;  /* 0x0000000c0b0b7290 */ /* 0x000fe4000fffe03f */
[----:B------:R-:W-:Y:S02]  /*f350*/  UIMAD UR13, UR9, UR14, URZ ;  /* 0x0000000e090d72a4 */ /* 0x000fe4000f8e023f */
[----:B------:R-:W-:Y:S02]  /*f360*/  UIMAD.WIDE.U32 UR10, UR8, UR14, UR10 ;  /* 0x0000000e080a72a5 */ /* 0x000fe4000f8e000a */
[----:B------:R-:W-:Y:S01]  /*f370*/  UIMAD UR13, UR8, UR15, UR13 ;  /* 0x0000000f080d72a4 */ /* 0x000fe2000f8e020d */
        /* <DEDUP_REMOVED lines=8> */
[----:B------:R-:W-:Y:S02]  /*f400*/  IMAD R7, R11, R6, R10 ;  /* 0x000000060b077224 */ /* 0x000fe400078e020a */
[----:B------:R-:W-:Y:S02]  /*f410*/  IMAD.U32 R10, RZ, RZ, UR13 ;  /* 0x0000000dff0a7e24 */ /* 0x000fe4000f8e00ff */
[----:B-----5:R-:W-:Y:S01]  /*f420*/  IMAD R11, R0, R11, RZ ;  /* 0x0000000b000b7224 */ /* 0x020fe200078e02ff */
[----:B------:R-:W-:Y:S02]  /*f430*/  SHF.R.S32.HI R6, RZ, 0x1f, R7 ;  /* 0x0000001fff067819 */ /* 0x000fe40000011407 */
[----:B------:R-:W-:Y:S01]  /*f440*/  IADD3.X R5, R5, UR11, R10, P0, !PT ;  /* 0x0000000b05057c10 */ /* 0x000fe200087fe40a */
[----:B------:R-:W-:Y:S01]  /*f450*/  ULDC.64 UR10, c[0x0][0xb88] ;  /* 0x0002e200000a7ab9 */ /* 0x000fe20000000a00 */
[----:B------:R-:W-:Y:S02]  /*f460*/  VIADD R10, R26, 0x8 ;  /* 0x000000081a0a7836 */ /* 0x000fe40000000000 */
        /* <DEDUP_REMOVED lines=16> */
.L_x_2346:
[----:B------:R-:W1:Y:S01]  /*f570*/  LDC R81, c[0x0][0xbe8] ;  /* 0x0002fa00ff517b82 */ /* 0x000e620000000800 */
[----:B------:R-:W-:Y:S01]  /*f580*/  ULDC UR18, c[0x0][0xac8] ;  /* 0x0002b20000127ab9 */ /* 0x000fe20000000800 */
[----:B------:R-:W-:Y:S01]  /*f590*/  ULDC.64 UR14, c[0x0][0xaa0] ;  /* 0x0002a800000e7ab9 */ /* 0x000fe20000000a00 */
[----:B------:R-:W-:Y:S01]  /*f5a0*/  ISETP.GE.AND P0, PT, R190, UR18, PT ;  /* 0x00000012be007c0c */ /* 0x000fe2000bf06270 */
[----:B0-----:R0:W5:Y:S01]  /*f5b0*/  LD.E.128 R4, desc[UR54][R174.64] ;  /* 0x00000036ae047980 */ /* 0x001162000c101d00 */
[----:B------:R-:W-:Y:S02]  /*f5c0*/  ISETP.GE.AND P1, PT, R184, UR18, PT ;  /* 0x00000012b8007c0c */ /* 0x000fe4000bf26270 */
[----:B------:R-:W-:Y:S01]  /*f5d0*/  SEL R20, RZ, 0xffffffff, P0 ;  /* 0xffffffffff147807 */ /* 0x000fe20000000000 */
[----:B------:R-:W5:Y:S01]  /*f5e0*/  LD.E.128 R8, desc[UR54][R8.64] ;  /* 0x0000003608087980 */ /* 0x000f62000c101d00 */
[----:B------:R-:W-:-:S03]  /*f5f0*/  SEL R3, RZ, 0x1, P1 ;  /* 0x00000001ff037807 */ /* 0x000fc60000800000 */
[----:B------:R-:W5:Y:S04]  /*f600*/  LD.E.128 R12, desc[UR54][R12.64] ;  /* 0x000000360c0c7980 */ /* 0x000f68000c101d00 */
[----:B------:R-:W5:Y:S04]  /*f610*/  LD.E.128 R24, desc[UR54][R24.64] ;  /* 0x0000003618187980 */ /* 0x000f68000c101d00 */
[----:B------:R-:W5:Y:S01]  /*f620*/  LD.E.128 R28, desc[UR54][R28.64] ;  /* 0x000000361c1c7980 */ /* 0x000f62000c101d00 */
[----:B-1----:R-:W-:Y:S01]  /*f630*/  ISETP.NE.AND P2, PT, R81, 0x1, PT ;  /* 0x000000015100780c */ /* 0x002fe20003f45270 */
[----:B------:R-:W-:Y:S01]  /*f640*/  IMAD.SHL.U32 R20, R20, 0x2, RZ ;  /* 0x0000000214147824 */ /* 0x000fe200078e00ff */
[----:B------:R-:W-:Y:S01]  /*f650*/  ISETP.GE.AND P0, PT, R189, UR18, PT ;  /* 0x00000012bd007c0c */ /* 0x000fe2000bf06270 */
[----:B------:R-:W-:Y:S01]  /*f660*/  UIMAD UR12, UR16, UR14, URZ ;  /* 0x0000000e100c72a4 */ /* 0x000fe2000f8e023f */
[----:B------:R-:W5:Y:S02]  /*f670*/  LD.E.128 R32, desc[UR54][R32.64] ;  /* 0x0000003620207980 */ /* 0x000f64000c101d00 */
[----:B------:R-:W-:-:S02]  /*f680*/  LOP3.LUT R3, R20, 0x2, R3, 0xe2, !PT ;  /* 0x0000000214037812 */ /* 0x000fc400078ee203 */
[----:B------:R-:W5:Y:S04]  /*f690*/  LD.E.128 R36, desc[UR54][R36.64] ;  /* 0x0000003624247980 */ /* 0x000f68000c101d00 */
[----:B------:R-:W5:Y:S01]  /*f6a0*/  LD.E.128 R40, desc[UR54][R40.64] ;  /* 0x0000003628287980 */ /* 0x000f62000c101d00 */
[----:B------:R-:W1:Y:S01]  /*f6b0*/  @P2 LDC R77, c[0x0][0xbec] ;  /* 0x0002fb00ff4d2b82 */ /* 0x000e620000000800 */
[----:B------:R-:W-:Y:S02]  /*f6c0*/  SEL R20, RZ, 0xffffffff, P0 ;  /* 0xffffffffff147807 */ /* 0x000fe40000000000 */
[----:B------:R-:W-:Y:S01]  /*f6d0*/  ISETP.GE.AND P0, PT, R188, UR18, PT ;  /* 0x00000012bc007c0c */ /* 0x000fe2000bf06270 */
[----:B------:R-:W5:Y:S04]  /*f6e0*/  LD.E.128 R44, desc[UR54][R44.64] ;  /* 0x000000362c2c7980 */ /* 0x000f68000c101d00 */
[----:B------:R-:W2:Y:S01]  /*f6f0*/  @P2 LDC R79, c[0x0][0xbf0] ;  /* 0x0002fc00ff4f2b82 */ /* 0x000ea20000000800 */
[----:B------:R-:W-:Y:S01]  /*f700*/  SHF.L.U32 R20, R20, 0x2, RZ ;  /* 0x0000000214147819 */ /* 0x000fe200000006ff */
[----:B------:R-:W-:Y:S01]  /*f710*/  UIMAD.WIDE.U32 UR10, UR4, UR14, URZ ;  /* 0x0000000e040a72a5 */ /* 0x000fe2000f8e003f */
[----:B------:R-:W-:Y:S01]  /*f720*/  SEL R21, RZ, 0xffffffff, P0 ;  /* 0xffffffffff157807 */ /* 0x000fe20000000000 */
[----:B------:R-:W-:Y:S01]  /*f730*/  UIMAD UR12, UR4, UR15, UR12 ;  /* 0x0000000f040c72a4 */ /* 0x000fe2000f8e020c */
[----:B------:R-:W-:Y:S01]  /*f740*/  LOP3.LUT R20, R20, 0x4, R3, 0xe2, !PT ;  /* 0x0000000414147812 */ /* 0x000fe200078ee203 */
[----:B------:R-:W-:Y:S01]  /*f750*/  IMAD R3, R191, 0x20, R192 ;  /* 0x00000020bf037824 */ /* 0x000fe200078e02c0 */
[----:B------:R-:W-:Y:S01]  /*f760*/  ULDC.64 UR14, c[0x0][0xae8] ;  /* 0x0002ba00000e7ab9 */ /* 0x000fe20000000a00 */
[----:B------:R-:W-:Y:S01]  /*f770*/  UIADD3 UR11, UR11, UR12, URZ ;  /* 0x0000000c0b0b7290 */ /* 0x000fe2000fffe03f */
[----:B------:R-:W-:Y:S01]  /*f780*/  IMAD.SHL.U32 R21, R21, 0x8, RZ ;  /* 0x0000000815157824 */ /* 0x000fe200078e00ff */
[----:B------:R-:W-:Y:S01]  /*f790*/  UIMAD UR4, UR17, UR14, URZ ;  /* 0x0000000e110472a4 */ /* 0x000fe2000f8e023f */
[----:B------:R-:W-:Y:S01]  /*f7a0*/  ISETP.GE.AND P0, PT, R187, UR18, PT ;  /* 0x00000012bb007c0c */ /* 0x000fe2000bf06270 */
[----:B------:R-:W-:Y:S01]  /*f7b0*/  VIADD R82, R3, UR45 ;  /* 0x0000002d03527c36 */ /* 0x000fe20008000000 */
[----:B------:R-:W-:Y:S01]  /*f7c0*/  UIMAD.WIDE.U32 UR10, UR43, UR14, UR10 ;  /* 0x0000000e2b0a72a5 */ /* 0x000fe2000f8e000a */
[----:B------:R-:W5:Y:S01]  /*f7d0*/  LD.E.128 R48, desc[UR54][R48.64] ;  /* 0x0000003630307980 */ /* 0x000f62000c101d00 */
[----:B------:R-:W-:Y:S01]  /*f7e0*/  UIMAD UR4, UR43, UR15, UR4 ;  /* 0x0000000f2b0472a4 */ /* 0x000fe2000f8e0204 */
[----:B------:R-:W-:Y:S01]  /*f7f0*/  SEL R3, RZ, 0xffffffff, P0 ;  /* 0xffffffffff037807 */ /* 0x000fe20000000000 */
[----:B------:R-:W-:Y:S01]  /*f800*/  ULDC.64 UR12, c[0x0][0xaf0] ;  /* 0x0002bc00000c7ab9 */ /* 0x000fe20000000a00 */
[----:B------:R-:W-:Y:S01]  /*f810*/  LOP3.LUT R21, R21, 0x8, R20, 0xe2, !PT ;  /* 0x0000000815157812 */ /* 0x000fe200078ee214 */
[----:B------:R-:W-:Y:S01]  /*f820*/  UIMAD UR9, UR9, UR12, URZ ;  /* 0x0000000c090972a4 */ /* 0x000fe2000f8e023f */
[----:B-1----:R-:W-:Y:S01]  /*f830*/  @P2 IMAD.HI.U32 R20, R82, R77, RZ ;  /* 0x0000004d52142227 */ /* 0x002fe200078e00ff */
[----:B------:R-:W-:Y:S01]  /*f840*/  UIADD3 UR11, UR11, UR4, URZ ;  /* 0x000000040b0b7290 */ /* 0x000fe2000fffe03f */
[----:B------:R-:W5:Y:S01]  /*f850*/  LD.E.128 R56, desc[UR54][R56.64] ;  /* 0x0000003638387980 */ /* 0x000f62000c101d00 */
[----:B------:R-:W-:Y:S01]  /*f860*/  UIMAD UR4, UR8, UR13, UR9 ;  /* 0x0000000d080472a4 */ /* 0x000fe2000f8e0209 */
[----:B------:R-:W-:Y:S01]  /*f870*/  IMAD.SHL.U32 R76, R3, 0x10, RZ ;  /* 0x00000010034c7824 */ /* 0x000fe200078e00ff */
[----:B------:R-:W-:Y:S01]  /*f880*/  UIMAD.WIDE.U32 UR8, UR8, UR12, UR10 ;  /* 0x0000000c080872a5 */ /* 0x000fe2000f8e000a */
[----:B------:R-:W-:Y:S01]  /*f890*/  IMAD.MOV.U32 R3, RZ, RZ, R82 ;  /* 0x000000ffff037224 */ /* 0x000fe200078e0052 */
[----:B--2---:R-:W-:Y:S01]  /*f8a0*/  @P2 SHF.R.U32.HI R3, RZ, R79, R20 ;  /* 0x0000004fff032219 */ /* 0x004fe20000011614 */
[----:B------:R-:W5:Y:S01]  /*f8b0*/  LD.E.128 R52, desc[UR54][R52.64] ;  /* 0x0000003634347980 */ /* 0x000f62000c101d00 */
[----:B------:R-:W-:-:S02]  /*f8c0*/  LOP3.LUT R76, R76, 0x10, R21, 0xe2, !PT ;  /* 0x000000104c4c7812 */ /* 0x000fc400078ee215 */
        /* <DEDUP_REMOVED lines=10> */
[----:B------:R-:W-:-:S02]  /*f970*/  IMAD R77, R81, R79, R82 ;  /* 0x0000004f514d7224 */ /* 0x000fc400078e0252 */
[----:B------:R-:W-:Y:S01]  /*f980*/  IMAD.U32 R21, RZ, RZ, UR4 ;  /* 0x00000004ff157e24 */ /* 0x000fe2000f8e00ff */
[----:B------:R-:W5:Y:S01]  /*f990*/  LD.E.128 R60, desc[UR54][R60.64] ;  /* 0x000000363c3c7980 */ /* 0x000f62000c101d00 */
[----:B------:R-:W-:Y:S01]  /*f9a0*/  IMAD.SHL.U32 R83, R78, 0x20, RZ ;  /* 0x000000204e537824 */ /* 0x000fe200078e00ff */
[----:B------:R-:W-:Y:S02]  /*f9b0*/  SHF.R.S32.HI R78, RZ, 0x1f, R77 ;  /* 0x0000001fff4e7819 */ /* 0x000fe4000001144d */
[----:B------:R-:W5:Y:S01]  /*f9c0*/  LD.E.128 R72, desc[UR54][R72.64] ;  /* 0x0000003648487980 */ /* 0x000f62000c101d00 */
[----:B------:R-:W-:-:S03]  /*f9d0*/  ISETP.GE.AND P0, PT, R195, UR18, PT ;  /* 0x00000012c3007c0c */ /* 0x000fc6000bf06270 */
[----:B------:R-:W5:Y:S01]  /*f9e0*/  LD.E.128 R68, desc[UR54][R68.64] ;  /* 0x0000003644447980 */ /* 0x000f62000c101d00 */
[C---:B------:R-:W-:Y:S01]  /*f9f0*/  IMAD R79, R3.reuse, UR9, R80 ;  /* 0x00000009034f7c24 */ /* 0x040fe2000f8e0250 */
[----:B------:R-:W-:Y:S01]  /*fa00*/  UIADD3 UR4, UR41, 0x28c20, URZ ;  /* 0x00028c2029047890 */ /* 0x000fe2000fffe03f */
[----:B------:R-:W-:Y:S01]  /*fa10*/  IMAD.WIDE.U32 R20, R3, UR8, R20 ;  /* 0x0000000803147c25 */ /* 0x000fe2000f8e0014 */
[----:B------:R-:W-:Y:S01]  /*fa20*/  @!PT LDS RZ, [RZ] ;  /* 0x00000000fffff984 */ /* 0x000fe20000000800 */
[----:B------:R-:W-:Y:S01]  /*fa30*/  @!PT LDS RZ, [RZ] ;  /* 0x00000000fffff984 */ /* 0x000fe20000000800 */
[----:B------:R-:W-:Y:S01]  /*fa40*/  @!PT LDS RZ, [RZ] ;  /* 0x00000000fffff984 */ /* 0x000fe20000000800 */
[----:B------:R-:W-:Y:S01]  /*fa50*/  @!PT LDS RZ, [RZ] ;  /* 0x00000000fffff984 */ /* 0x000fe20000000800 */
[----:B------:R1:W-:Y:S06]  /*fa60*/  MEMBAR.ALL.CTA ;  /* 0x0000000000007992 */ /* 0x0003ec0000008000 */
[----:B-1----:R-:W1:Y:S01]  /*fa70*/  FENCE.VIEW.ASYNC.S ;  /* 0x00000000000073c6 */ /* 0x002e620000000000 */
[----:B------:R-:W-:Y:S01]  /*fa80*/  ULDC.64 UR8, c[0x0][0xad8] ;  /* 0x0002b60000087ab9 */ /* 0x000fe20000000a00 */
[----:B------:R-:W-:Y:S01]  /*fa90*/  SEL R3, RZ, 0x40, P0 ;  /* 0x00000040ff037807 */ /* 0x000fe20000000000 */
[----:B------:R-:W-:Y:S01]  /*faa0*/  IMAD.IADD R21, R21, 0x1, R79 ;  /* 0x0000000115157824 */ /* 0x000fe200078e024f */
[----:B------:R-:W-:Y:S01]  /*fab0*/  ISETP.GE.AND P0, PT, R194, UR18, PT ;  /* 0x00000012c2007c0c */ /* 0x000fe2000bf06270 */
[----:B------:R-:W-:Y:S01]  /*fac0*/  IMAD R78, R78, UR8, RZ ;  /* 0x000000084e4e7c24 */ /* 0x000fe2000f8e02ff */
[----:B------:R-:W-:Y:S01]  /*fad0*/  UPRMT UR4, URZ, 0x654, UR4 ;  /* 0x000006543f047896 */ /* 0x000fe20008000004 */
[----:B-----5:R-:W-:Y:S01]  /*fae0*/  IMAD R87, R0, R81, RZ ;  /* 0x0000005100577224 */ /* 0x020fe200078e02ff */
[----:B------:R-:W-:Y:S01]  /*faf0*/  SEL R0, RZ, 0x80, P0 ;  /* 0x00000080ff007807 */ /* 0x000fe20000000000 */
[----:B------:R-:W-:Y:S01]  /*fb00*/  VIADD R86, R192, UR45 ;  /* 0x0000002dc0567c36 */ /* 0x000fe20008000000 */
[----:B------:R-:W-:Y:S01]  /*fb10*/  LOP3.LUT R76, R83, 0x20, R76, 0xe2, !PT ;  /* 0x00000020534c7812 */ /* 0x000fe200078ee24c */
[C---:B------:R-:W-:Y:S01]  /*fb20*/  IMAD R79, R77.reuse, UR9, R78 ;  /* 0x000000094d4f7c24 */ /* 0x040fe2000f8e024e */
[----:B------:R-:W-:Y:S01]  /*fb30*/  BSSY B1, `(.L_x_2347) ;  /* 0x000002c000017945 */ /* 0x000fe20003800000 */
[----:B------:R-:W-:Y:S01]  /*fb40*/  IMAD.WIDE.U32 R20, R77, UR8, R20 ;  /* 0x000000084d147c25 */ /* 0x000fe2000f8e0014 */
[----:B------:R-:W-:Y:S01]  /*fb50*/  ISETP.GE.AND P0, PT, R86, R87, PT ;  /* 0x000000575600720c */ /* 0x000fe20003f06270 */
[----:B------:R-:W-:Y:S01]  /*fb60*/  ULDC.64 UR8, c[0x0][0xa80] ;  /* 0x0002a00000087ab9 */ /* 0x000fe20000000a00 */
[----:B------:R-:W-:Y:S01]  /*fb70*/  LOP3.LUT R3, R76, R3, RZ, 0xfc, !PT ;  /* 0x000000034c037212 */ /* 0x000fe200078efcff */
[----:B------:R-:W-:Y:S01]  /*fb80*/  IMAD.IADD R21, R21, 0x1, R79 ;  /* 0x0000000115157824 */ /* 0x000fe200078e024f */
[----:B------:R-:W-:-:S02]  /*fb90*/  LEA R84, P1, R20, UR8, 0x1 ;  /* 0x0000000814547c11 */ /* 0x000fc4000f8208ff */
[----:B------:R-:W-:Y:S02]  /*fba0*/  LOP3.LUT R0, R3, R0, RZ, 0xfc, !PT ;  /* 0x0000000003007212 */ /* 0x000fe400078efcff */
[----:B------:R-:W-:Y:S01]  /*fbb0*/  LEA.HI.X R85, R20, UR9, R21, 0x1, P1 ;  /* 0x0000000914557c11 */ /* 0x000fe200088f0c15 */
[----:B-1----:R0:W1:Y:S01]  /*fbc0*/  SHFL.IDX PT, R76, R84, RZ, 0x181f ;  /* 0x00181fff544c7589 */ /* 0x00206200000e0000 */
[----:B------:R-:W-:Y:S03]  /*fbd0*/  SYNCS.ARRIVE.TRANS64.RED.A1T0 RZ, [UR4], RZ ;  /* 0x000000ffffff79a7 */ /* 0x000fe60008100404 */
        /* <DEDUP_REMOVED lines=33> */
.L_x_2348:
[----:B------:R-:W-:Y:S05]  /*fdf0*/  BSYNC B1 ;  /* 0x0000000000017941 */ /* 0x000fea0003800000 */
.L_x_2347:
[----:B---3--:R-:W-:Y:S01]  /*fe00*/  VIADD R4, R86, 0x20 ;  /* 0x0000002056047836 */ /* 0x008fe20000000000 */
[----:B------:R3:W4:Y:S04]  /*fe10*/  SHFL.IDX PT, R7, R85, 0x1, 0x181f ;  /* 0x00381f0055077f89 */ /* 0x00072800000e0000 */
[----:B------:R-:W-:Y:S01]  /*fe20*/  ISETP.GE.AND P0, PT, R4, R87, PT ;  /* 0x000000570400720c */ /* 0x000fe20003f06270 */
[----:B------:R3:W0:-:S12]  /*fe30*/  SHFL.IDX PT, R6, R84, 0x1, 0x181f ;  /* 0x00381f0054067f89 */ /* 0x00061800000e0000 */
[----:B---3--:R-:W-:Y:S05]  /*fe40*/  @P0 BRA `(.L_x_2349) ;  /* 0x0000001000080947 */ /* 0x008fea0003800000 */
[----:B------:R-:W-:Y:S02]  /*fe50*/  ISETP.GE.AND P0, PT, R184, UR18, PT ;  /* 0x00000012b8007c0c */ /* 0x000fe4000bf06270 */
[----:B------:R-:W-:Y:S02]  /*fe60*/  ISETP.GE.AND P5, PT, R190, UR18, PT ;  /* 0x00000012be007c0c */ /* 0x000fe4000bfa6270 */
[----:B------:R-:W-:Y:S02]  /*fe70*/  ISETP.GE.AND P3, PT, R189, UR18, PT ;  /* 0x00000012bd007c0c */ /* 0x000fe4000bf66270 */
[----:B------:R-:W-:Y:S02]  /*fe80*/  ISETP.GE.AND P2, PT, R188, UR18, PT ;  /* 0x00000012bc007c0c */ /* 0x000fe4000bf46270 */
[----:B------:R-:W-:-:S05]  /*fe90*/  ISETP.GE.AND P1, PT, R187, UR18, PT ;  /* 0x00000012bb007c0c */ /* 0x000fca000bf26270 */
[----:B0---4-:R-:W-:Y:S02]  /*fea0*/  @!P0 IMAD.WIDE R4, R184, 0x2, R6 ;  /* 0x00000002b8048825 */ /* 0x011fe400078e0206 */
        /* <DEDUP_REMOVED lines=23> */
[----:B---3--:R-:W-:-:S04]  /*10020*/  LEA R4, P0, R194, R6, 0x1 ;  /* 0x00000006c2047211 */ /* 0x008fc800078008ff */
[----:B------:R-:W-:-:S05]  /*10030*/  LEA.HI.X R5, R194, R7, R198, 0x1, P0 ;  /* 0x00000007c2057211 */ /* 0x000fca00000f0cc6 */
[----:B------:R0:W-:Y:S01]  /*10040*/  ST.E.128 desc[UR54][R4.64], R68 ;  /* 0x0000004404007985 */ /* 0x0001e2000c101d36 */
[----:B------:R-:W-:Y:S05]  /*10050*/  BRA `(.L_x_2349) ;  /* 0x0000000c00847947 */ /* 0x000fea0003800000 */
.L_x_2344:
        /* <DEDUP_REMOVED lines=11> */
[----:B------:R-:W-:Y:S01]  /*10110*/  UISETP.NE.U32.AND UP1, UPT, UR8, URZ, UPT ;  /* 0x0000003f0800728c */ /* 0x000fe2000bf25070 */
[----:B------:R-:W-:Y:S02]  /*10120*/  IMAD.U32 R0, RZ, RZ, UR4 ;  /* 0x00000004ff007e24 */ /* 0x000fe4000f8e00ff */
[----:B------:R-:W2:Y:S01]  /*10130*/  @P1 LDG.E R3, desc[UR54][R4.64] ;  /* 0x0000003604031981 */ /* 0x000ea2000c1e1900 */
[----:B------:R-:W-:-:S06]  /*10140*/  UISETP.NE.AND.EX UP1, UPT, UR9, URZ, UPT, UP1 ;  /* 0x0000003f0900728c */ /* 0x000fcc000bf25310 */
[----:B------:R-:W-:-:S05]  /*10150*/  PLOP3.LUT P2, PT, PT, PT, UP1, 0x80, 0x0 ;  /* 0x000000000000781c */ /* 0x000fca0003f4f018 */
[----:B------:R-:W-:Y:S02]  /*10160*/  @UP1 ULDC.64 UR8, c[0x0][0xc08] ;  /* 0x0003020000081ab9 */ /* 0x000fe40000000a00 */
[----:B------:R-:W-:-:S06]  /*10170*/  @UP1 UIMAD.WIDE UR8, UR44, 0x4, UR8 ;  /* 0x000000042c0818a5 */ /* 0x000fcc000f8e0208 */
[----:B------:R-:W-:Y:S01]  /*10180*/  MOV R6, UR8 ;  /* 0x0000000800067c02 */ /* 0x000fe20008000f00 */
[----:B------:R-:W-:-:S05]  /*10190*/  IMAD.U32 R7, RZ, RZ, UR9 ;  /* 0x00000009ff077e24 */ /* 0x000fca000f8e00ff */
[----:B------:R1:W5:Y:S01]  /*101a0*/  @P2 LDG.E R0, desc[UR54][R6.64] ;  /* 0x0000003606002981 */ /* 0x000362000c1e1900 */
[----:B------:R-:W-:Y:S01]  /*101b0*/  UMOV UR4, URZ ;  /* 0x0000003f00047c82 */ /* 0x000fe20008000000 */
[----:B------:R-:W-:Y:S01]  /*101c0*/  USHF.R.S32.HI UR14, URZ, 0x1f, UR43 ;  /* 0x0000001f3f0e7899 */ /* 0x000fe2000801142b */
[----:B------:R-:W-:Y:S02]  /*101d0*/  ISETP.GE.AND P0, PT, R197, 0x40, PT ;  /* 0x00000040c500780c */ /* 0x000fe40003f06270 */
[----:B--2---:R-:W-:Y:S01]  /*101e0*/  @P1 R2UR UR4, R3 ;  /* 0x00000000030412ca */ /* 0x004fe200000e0000 */
[----:B01----:R-:W-:-:S14]  /*101f0*/  @P2 BRA `(.L_x_2350) ;  /* 0x0000000000102947 */ /* 0x003fdc0003800000 */
[----:B------:R-:W-:Y:S05]  /*10200*/  @!P1 BRA `(.L_x_2350) ;  /* 0x00000000000c9947 */ /* 0x000fea0003800000 */
[----:B------:R-:W2:Y:S04]  /*10210*/  LDG.E R3, desc[UR54][R4.64] ;  /* 0x0000003604037981 */ /* 0x000ea8000c1e1900 */
[----:B-----5:R-:W2:Y:S02]  /*10220*/  LDG.E R0, desc[UR54][R4.64+0x4] ;  /* 0x0000043604007981 */ /* 0x020ea4000c1e1900 */
[----:B--2---:R-:W-:-:S07]  /*10230*/  IMAD.IADD R0, R0, 0x1, -R3 ;  /* 0x0000000100007824 */ /* 0x004fce00078e0a03 */
.L_x_2350:
[----:B------:R-:W-:Y:S01]  /*10240*/  USHF.R.S32.HI UR9, URZ, 0x1f, UR44 ;  /* 0x0000001f3f097899 */ /* 0x000fe2000801142c */
[----:B------:R-:W-:Y:S01]  /*10250*/  BSSY B1, `(.L_x_2351) ;  /* 0x000002e000017945 */ /* 0x000fe20003800000 */
[----:B------:R-:W-:Y:S02]  /*10260*/  USHF.R.S32.HI UR13, URZ, 0x1f, UR4 ;  /* 0x0000001f3f0d7899 */ /* 0x000fe40008011404 */
[----:B------:R-:W-:Y:S02]  /*10270*/  USEL UR8, UR44, URZ, !UP0 ;  /* 0x0000003f2c087287 */ /* 0x000fe4000c000000 */
[----:B------:R-:W-:Y:S01]  /*10280*/  USEL UR9, UR9, URZ, !UP0 ;  /* 0x0000003f09097287 */ /* 0x000fe2000c000000 */
[----:B------:R-:W-:Y:S11]  /*10290*/  @P0 BRA `(.L_x_2352) ;  /* 0x0000000000a40947 */ /* 0x000ff60003800000 */
[----:B------:R-:W0:Y:S01]  /*102a0*/  S2R R6, SR_TID.X ;  /* 0x0000000000067919 */ /* 0x000e220000002100 */
[----:B------:R-:W1:Y:S01]  /*102b0*/  LDC R5, c[0x0][0xbe8] ;  /* 0x0002fa00ff057b82 */ /* 0x000e620000000800 */
[----:B------:R-:W-:Y:S02]  /*102c0*/  IMAD.U32 R7, RZ, RZ, UR45 ;  /* 0x0000002dff077e24 */ /* 0x000fe4000f8e00ff */
[----:B-1---5:R-:W-:-:S03]  /*102d0*/  IMAD R3, R0, R5, RZ ;  /* 0x0000000500037224 */ /* 0x022fc600078e02ff */
[----:B0-----:R-:W-:-:S04]  /*102e0*/  IADD3 R6, R7, -0x80, R6 ;  /* 0xffffff8007067810 */ /* 0x001fc80007ffe006 */
[----:B------:R-:W-:-:S13]  /*102f0*/  ISETP.GE.AND P0, PT, R6, R3, PT ;  /* 0x000000030600720c */ /* 0x000fda0003f06270 */
[----:B------:R-:W-:Y:S05]  /*10300*/  @P0 BRA `(.L_x_2352) ;  /* 0x0000000000880947 */ /* 0x000fea0003800000 */
[----:B------:R-:W-:Y:S01]  /*10310*/  ISETP.NE.AND P0, PT, R5, 0x1, PT ;  /* 0x000000010500780c */ /* 0x000fe20003f05270 */
[----:B------:R-:W-:Y:S01]  /*10320*/  ULDC.64 UR16, c[0x0][0xb90] ;  /* 0x0002e40000107ab9 */ /* 0x000fe20000000a00 */
[----:B------:R-:W-:Y:S01]  /*10330*/  UMOV UR10, UR4 ;  /* 0x00000004000a7c82 */ /* 0x000fe20008000000 */
[----:B------:R-:W-:Y:S01]  /*10340*/  UIMAD UR12, UR14, UR16, URZ ;  /* 0x000000100e0c72a4 */ /* 0x000fe2000f8e023f */
[----:B------:R-:W-:Y:S01]  /*10350*/  IMAD.MOV.U32 R4, RZ, RZ, R6 ;  /* 0x000000ffff047224 */ /* 0x000fe200078e0006 */
[----:B------:R-:W-:Y:S02]  /*10360*/  UMOV UR11, UR13 ;  /* 0x0000000d000b7c82 */ /* 0x000fe40008000000 */
[----:B------:R-:W-:Y:S02]  /*10370*/  UIMAD.WIDE.U32 UR10, UR43, UR16, UR10 ;  /* 0x000000102b0a72a5 */ /* 0x000fe4000f8e000a */
[----:B------:R-:W-:-:S03]  /*10380*/  UIMAD UR12, UR43, UR17, UR12 ;  /* 0x000000112b0c72a4 */ /* 0x000fc6000f8e020c */
[----:B------:R-:W-:Y:S01]  /*10390*/  ULDC.64 UR16, c[0x0][0xb98] ;  /* 0x0002e60000107ab9 */ /* 0x000fe20000000a00 */
[----:B------:R-:W0:Y:S01]  /*103a0*/  @P0 LDC R3, c[0x0][0xbec] ;  /* 0x0002fb00ff030b82 */ /* 0x000e220000000800 */
[----:B------:R-:W-:Y:S02]  /*103b0*/  UIADD3 UR11, UR11, UR12, URZ ;  /* 0x0000000c0b0b7290 */ /* 0x000fe4000fffe03f */
[----:B------:R-:W-:Y:S02]  /*103c0*/  UIMAD UR12, UR9, UR16, URZ ;  /* 0x00000010090c72a4 */ /* 0x000fe4000f8e023f */
[----:B------:R-:W-:Y:S02]  /*103d0*/  UIMAD.WIDE.U32 UR10, UR8, UR16, UR10 ;  /* 0x00000010080a72a5 */ /* 0x000fe4000f8e000a */
[----:B------:R-:W-:Y:S01]  /*103e0*/  UIMAD UR12, UR8, UR17, UR12 ;  /* 0x00000011080c72a4 */ /* 0x000fe2000f8e020c */
[----:B------:R-:W1:Y:S02]  /*103f0*/  @P0 LDC R8, c[0x0][0xbf0] ;  /* 0x0002fc00ff080b82 */ /* 0x000e640000000800 */
[----:B------:R-:W-:Y:S01]  /*10400*/  ULDC.64 UR16, c[0x0][0xb88] ;  /* 0x0002e20000107ab9 */ /* 0x000fe20000000a00 */
[----:B0-----:R-:W-:-:S05]  /*10410*/  @P0 IMAD.HI.U32 R3, R6, R3, RZ ;  /* 0x0000000306030227 */ /* 0x001fca00078e00ff */
[----:B-1----:R-:W-:Y:S01]  /*10420*/  @P0 SHF.R.U32.HI R4, RZ, R8, R3 ;  /* 0x00000008ff040219 */ /* 0x002fe20000011603 */
[----:B------:R-:W-:-:S04]  /*10430*/  IMAD.U32 R8, RZ, RZ, UR12 ;  /* 0x0000000cff087e24 */ /* 0x000fc8000f8e00ff */
        /* <DEDUP_REMOVED lines=15> */
.L_x_2352:
[----:B------:R-:W-:Y:S05]  /*10530*/  BSYNC B1 ;  /* 0x0000000000017941 */ /* 0x000fea0003800000 */
.L_x_2351:
        /* <DEDUP_REMOVED lines=10> */
[----:B-----5:R-:W-:Y:S01]  /*105e0*/  IMAD R25, R0, R11, RZ ;  /* 0x0000000b00197224 */ /* 0x020fe200078e02ff */
[----:B------:R-:W-:Y:S01]  /*105f0*/  SHF.L.U32 R4, R4, 0x1, RZ ;  /* 0x0000000104047819 */ /* 0x000fe200000006ff */
[----:B------:R-:W-:Y:S01]  /*10600*/  ULDC.64 UR16, c[0x0][0xae8] ;  /* 0x0002ba0000107ab9 */ /* 0x000fe20000000a00 */
[----:B------:R-:W0:Y:S01]  /*10610*/  @P0 LDC R5, c[0x0][0xbec] ;  /* 0x0002fb00ff050b82 */ /* 0x000e220000000800 */
[----:B------:R-:W-:Y:S01]  /*10620*/  ISETP.GE.AND P2, PT, R189, UR15, PT ;  /* 0x0000000fbd007c0c */ /* 0x000fe2000bf46270 */
[----:B------:R-:W-:Y:S01]  /*10630*/  UIADD3 UR11, UR11, UR12, URZ ;  /* 0x0000000c0b0b7290 */ /* 0x000fe2000fffe03f */
[----:B------:R-:W-:Y:S01]  /*10640*/  LOP3.LUT R4, R4, 0x2, R3, 0xe2, !PT ;  /* 0x0000000204047812 */ /* 0x000fe200078ee203 */
[----:B------:R-:W-:Y:S01]  /*10650*/  UIMAD UR4, UR14, UR16, URZ ;  /* 0x000000100e0472a4 */ /* 0x000fe2000f8e023f */
[----:B------:R-:W-:Y:S01]  /*10660*/  IMAD R3, R191, 0x20, R192 ;  /* 0x00000020bf037824 */ /* 0x000fe200078e02c0 */
[----:B------:R-:W-:Y:S01]  /*10670*/  SEL R6, RZ, 0xffffffff, P2 ;  /* 0xffffffffff067807 */ /* 0x000fe20001000000 */
[----:B------:R-:W-:Y:S01]  /*10680*/  UIMAD.WIDE.U32 UR10, UR43, UR16, UR10 ;  /* 0x000000102b0a72a5 */ /* 0x000fe2000f8e000a */
[----:B------:R-:W1:Y:S01]  /*10690*/  @P0 LDC R7, c[0x0][0xbf0] ;  /* 0x0002fc00ff070b82 */ /* 0x000e620000000800 */
[----:B------:R-:W-:Y:S01]  /*106a0*/  UIMAD UR4, UR43, UR17, UR4 ;  /* 0x000000112b0472a4 */ /* 0x000fe2000f8e0204 */
[----:B------:R-:W-:Y:S01]  /*106b0*/  VIADD R8, R3, UR45 ;  /* 0x0000002d03087c36 */ /* 0x000fe20008000000 */
[----:B------:R-:W-:Y:S01]  /*106c0*/  ULDC.64 UR12, c[0x0][0xaf0] ;  /* 0x0002bc00000c7ab9 */ /* 0x000fe20000000a00 */
[----:B------:R-:W-:Y:S01]  /*106d0*/  ISETP.GE.AND P1, PT, R188, UR15, PT ;  /* 0x0000000fbc007c0c */ /* 0x000fe2000bf26270 */
[----:B------:R-:W-:Y:S01]  /*106e0*/  UIMAD UR9, UR9, UR12, URZ ;  /* 0x0000000c090972a4 */ /* 0x000fe2000f8e023f */
[----:B------:R-:W-:Y:S01]  /*106f0*/  IMAD.SHL.U32 R9, R6, 0x4, RZ ;  /* 0x0000000406097824 */ /* 0x000fe200078e00ff */
[----:B------:R-:W-:Y:S01]  /*10700*/  UIADD3 UR11, UR11, UR4, URZ ;  /* 0x000000040b0b7290 */ /* 0x000fe2000fffe03f */
[----:B------:R-:W-:Y:S01]  /*10710*/  SEL R10, RZ, 0xffffffff, P1 ;  /* 0xffffffffff0a7807 */ /* 0x000fe20000800000 */
[----:B------:R-:W-:Y:S01]  /*10720*/  UIMAD UR4, UR8, UR13, UR9 ;  /* 0x0000000d080472a4 */ /* 0x000fe2000f8e0209 */
[----:B------:R-:W-:Y:S01]  /*10730*/  IMAD.MOV.U32 R3, RZ, RZ, R8 ;  /* 0x000000ffff037224 */ /* 0x000fe200078e0008 */
[----:B------:R-:W-:Y:S01]  /*10740*/  UIMAD.WIDE.U32 UR8, UR8, UR12, UR10 ;  /* 0x0000000c080872a5 */ /* 0x000fe2000f8e000a */
[----:B------:R-:W-:Y:S01]  /*10750*/  LOP3.LUT R9, R9, 0x4, R4, 0xe2, !PT ;  /* 0x0000000409097812 */ /* 0x000fe200078ee204 */
[----:B------:R-:W-:Y:S01]  /*10760*/  IMAD.SHL.U32 R10, R10, 0x8, RZ ;  /* 0x000000080a0a7824 */ /* 0x000fe200078e00ff */
[----:B------:R-:W-:Y:S01]  /*10770*/  ISETP.GE.AND P2, PT, R194, UR15, PT ;  /* 0x0000000fc2007c0c */ /* 0x000fe2000bf46270 */
[----:B------:R-:W-:Y:S01]  /*10780*/  UIADD3 UR4, UR9, UR4, URZ ;  /* 0x0000000409047290 */ /* 0x000fe2000fffe03f */
[----:B0-----:R-:W-:Y:S01]  /*10790*/  @P0 IMAD.HI.U32 R6, R8, R5, RZ ;  /* 0x0000000508060227 */ /* 0x001fe200078e00ff */
[----:B------:R-:W-:Y:S01]  /*107a0*/  BSSY B1, `(.L_x_2353) ;  /* 0x0000048000017945 */ /* 0x000fe20003800000 */
[----:B------:R-:W-:-:S02]  /*107b0*/  LOP3.LUT R10, R10, 0x8, R9, 0xe2, !PT ;  /* 0x000000080a0a7812 */ /* 0x000fc400078ee209 */
[----:B------:R-:W-:Y:S01]  /*107c0*/  IMAD.U32 R4, RZ, RZ, UR8 ;  /* 0x00000008ff047e24 */ /* 0x000fe2000f8e00ff */
[----:B------:R-:W-:Y:S01]  /*107d0*/  SEL R0, RZ, 0x80, P2 ;  /* 0x00000080ff007807 */ /* 0x000fe20001000000 */
[----:B------:R-:W-:Y:S01]  /*107e0*/  IMAD.U32 R5, RZ, RZ, UR9 ;  /* 0x00000009ff057e24 */ /* 0x000fe2000f8e00ff */
[----:B------:R-:W-:Y:S01]  /*107f0*/  ULDC.64 UR8, c[0x0][0xae0] ;  /* 0x0002b80000087ab9 */ /* 0x000fe20000000a00 */
[----:B-1----:R-:W-:Y:S01]  /*10800*/  @P0 SHF.R.U32.HI R3, RZ, R7, R6 ;  /* 0x00000007ff030219 */ /* 0x002fe20000011606 */
[----:B------:R-:W-:Y:S01]  /*10810*/  IMAD.U32 R5, RZ, RZ, UR4 ;  /* 0x00000004ff057e24 */ /* 0x000fe2000f8e00ff */
[----:B------:R-:W-:Y:S01]  /*10820*/  ISETP.GE.AND P0, PT, R187, UR15, PT ;  /* 0x0000000fbb007c0c */ /* 0x000fe2000bf06270 */
[----:B------:R-:W-:Y:S01]  /*10830*/  VIADD R26, R192, UR45 ;  /* 0x0000002dc01a7c36 */ /* 0x000fe20008000000 */
[----:B------:R-:W-:Y:S01]  /*10840*/  SHF.R.S32.HI R6, RZ, 0x1f, R3 ;  /* 0x0000001fff067819 */ /* 0x000fe20000011403 */
[C---:B------:R-:W-:Y:S01]  /*10850*/  IMAD.WIDE.U32 R4, R3.reuse, UR8, R4 ;  /* 0x0000000803047c25 */ /* 0x040fe2000f8e0004 */
[----:B------:R-:W-:-:S02]  /*10860*/  IADD3 R7, -R3, RZ, RZ ;  /* 0x000000ff03077210 */ /* 0x000fc40007ffe1ff */
[----:B------:R-:W-:Y:S01]  /*10870*/  SEL R9, RZ, 0xffffffff, P0 ;  /* 0xffffffffff097807 */ /* 0x000fe20000000000 */
[----:B------:R-:W-:Y:S01]  /*10880*/  IMAD R6, R6, UR8, RZ ;  /* 0x0000000806067c24 */ /* 0x000fe2000f8e02ff */
[----:B------:R-:W-:Y:S01]  /*10890*/  ISETP.GE.AND P0, PT, R186, UR15, PT ;  /* 0x0000000fba007c0c */ /* 0x000fe2000bf06270 */
[----:B------:R-:W-:Y:S02]  /*108a0*/  IMAD R7, R11, R7, R8 ;  /* 0x000000070b077224 */ /* 0x000fe400078e0208 */
[----:B------:R-:W-:Y:S01]  /*108b0*/  IMAD.SHL.U32 R13, R9, 0x10, RZ ;  /* 0x00000010090d7824 */ /* 0x000fe200078e00ff */
[----:B------:R-:W-:Y:S01]  /*108c0*/  SEL R8, RZ, 0xffffffff, P0 ;  /* 0xffffffffff087807 */ /* 0x000fe20000000000 */
[----:B------:R-:W-:Y:S01]  /*108d0*/  IMAD R9, R3, UR9, R6 ;  /* 0x0000000903097c24 */ /* 0x000fe2000f8e0206 */
[----:B------:R-:W-:Y:S01]  /*108e0*/  SHF.R.S32.HI R3, RZ, 0x1f, R7 ;  /* 0x0000001fff037819 */ /* 0x000fe20000011407 */
[----:B------:R-:W-:Y:S01]  /*108f0*/  ULDC.64 UR8, c[0x0][0xad8] ;  /* 0x0002b60000087ab9 */ /* 0x000fe20000000a00 */
[----:B------:R-:W-:Y:S01]  /*10900*/  ISETP.GE.AND P0, PT, R195, UR15, PT ;  /* 0x0000000fc3007c0c */ /* 0x000fe2000bf06270 */
[----:B------:R-:W-:Y:S01]  /*10910*/  IMAD.IADD R5, R5, 0x1, R9 ;  /* 0x0000000105057824 */ /* 0x000fe200078e0209 */
[----:B------:R-:W-:Y:S01]  /*10920*/  LOP3.LUT R10, R13, 0x10, R10, 0xe2, !PT ;  /* 0x000000100d0a7812 */ /* 0x000fe200078ee20a */
[----:B------:R-:W-:-:S02]  /*10930*/  IMAD R6, R3, UR8, RZ ;  /* 0x0000000803067c24 */ /* 0x000fc4000f8e02ff */
[----:B------:R-:W-:-:S04]  /*10940*/  IMAD.WIDE.U32 R4, R7, UR8, R4 ;  /* 0x0000000807047c25 */ /* 0x000fc8000f8e0004 */
[----:B------:R-:W-:Y:S01]  /*10950*/  IMAD R3, R7, UR9, R6 ;  /* 0x0000000907037c24 */ /* 0x000fe2000f8e0206 */
        /* <DEDUP_REMOVED lines=44> */
.L_x_2354:
[----:B------:R-:W-:Y:S05]  /*10c20*/  BSYNC B1 ;  /* 0x0000000000017941 */ /* 0x000fea0003800000 */
.L_x_2353:
        /* <DEDUP_REMOVED lines=36> */
.L_x_2349:
[----:B------:R-:W-:Y:S05]  /*10e70*/  BSYNC B0 ;  /* 0x0000000000007941 */ /* 0x000fea0003800000 */
.L_x_2343:
[----:B------:R-:W-:Y:S02]  /*10e80*/  ULDC UR4, c[0x0][0xc3c] ;  /* 0x00030f0000047ab9 */ /* 0x000fe40000000800 */
[----:B------:R-:W-:-:S06]  /*10e90*/  UISETP.GE.AND UP0, UPT, UR6, UR4, UPT ;  /* 0x000000040600728c */ /* 0x000fcc000bf06270 */
[----:B------:R-:W-:-:S13]  /*10ea0*/  PLOP3.LUT P0, PT, PT, PT, UP0, 0x80, 0x0 ;  /* 0x000000000000781c */ /* 0x000fda0003f0f008 */
[----:B------:R-:W-:Y:S05]  /*10eb0*/  @!P0 BRA `(.L_x_2355) ;  /* 0xffffff00002c8947 */ /* 0x000fea000383ffff */
[----:B------:R-:W-:Y:S05]  /*10ec0*/  EXIT ;  /* 0x000000000000794d */ /* 0x000fea0003800000 */
.L_x_2236:
        /* <DEDUP_REMOVED lines=13> */
[----:B------:R-:W1:Y:S01]  /*10fa0*/  LDS.128 R16, [UR4+0x28cd0] ;  /* 0x028cd004ff107984 */ /* 0x000e620008000c00 */
[----:B------:R-:W-:Y:S06]  /*10fb0*/  BAR.ARV 0x4, 0x180 ;  /* 0x0106000000007b1d */ /* 0x000fec0000002000 */
[----:B------:R-:W-:Y:S05]  /*10fc0*/  BRA `(.L_x_2357) ;  /* 0x0000000800887947 */ /* 0x000fea0003800000 */
.L_x_2356:
        /* <DEDUP_REMOVED lines=20> */
[----:B-1----:R-:W-:-:S04]  /*11110*/  SEL R6, R6, RZ, P2 ;  /* 0x000000ff06067207 */ /* 0x002fc80001000000 */
[----:B------:R-:W-:-:S05]  /*11120*/  IADD3 R6, R7, R6, RZ ;  /* 0x0000000607067210 */ /* 0x000fca0007ffe0ff */
        /* <DEDUP_REMOVED lines=14> */
[----:B------:R-:W-:Y:S01]  /*11210*/  IMAD.MOV.U32 R6, RZ, RZ, R3 ;  /* 0x000000ffff067224 */ /* 0x000fe200078e0003 */
[----:B------:R-:W-:Y:S01]  /*11220*/  UMOV UR4, URZ ;  /* 0x0000003f00047c82 */ /* 0x000fe20008000000 */
[----:B------:R-:W-:-:S05]  /*11230*/  ULDC UR5, c[0x0][0xc38] ;  /* 0x00030e0000057ab9 */ /* 0x000fca0000000800 */
.L_x_2362:
        /* <DEDUP_REMOVED lines=12> */
.L_x_2361:
[----:B------:R-:W-:Y:S05]  /*11300*/  BSYNC B0 ;  /* 0x0000000000007941 */ /* 0x000fea0003800000 */
.L_x_2360:
[----:B0----5:R-:W0:Y:S02]  /*11310*/  SHFL.UP PT, R2, R4, 0x1, RZ ;  /* 0x0420000004027989 */ /* 0x021e2400000e00ff */
        /* <DEDUP_REMOVED lines=19> */
.L_x_2358:
[----:B------:R-:W-:-:S04]  /*11450*/  IMAD.IADD R13, R6, 0x1, -R3 ;  /* 0x00000001060d7824 */ /* 0x000fc800078e0a03 */
[----:B------:R-:W-:-:S05]  /*11460*/  IMAD R2, R8, UR5, R13 ;  /* 0x0000000508027c24 */ /* 0x000fca000f8e020d */
[----:B------:R-:W-:Y:S02]  /*11470*/  ISETP.GT.AND P0, PT, R2, UR6, PT ;  /* 0x0000000602007c0c */ /* 0x000fe4000bf04270 */
[----:B------:R-:W0:Y:S11]  /*11480*/  LDC.64 R2, c[0x0][0xc90] ;  /* 0x00032400ff027b82 */ /* 0x000e360000000a00 */
[----:B------:R-:W-:-:S04]  /*11490*/  VOTE.ANY R9, PT, !P0 ;  /* 0x0000000000097806 */ /* 0x000fc800040e0100 */
[----:B------:R-:W1:Y:S02]  /*114a0*/  POPC R15, R9 ;  /* 0x00000009000f7309 */ /* 0x000e640000000000 */
[----:B-1----:R-:W-:-:S04]  /*114b0*/  VIADD R19, R15, UR4 ;  /* 0x000000040f137c36 */ /* 0x002fc80008000000 */
[----:B0-----:R-:W-:-:S05]  /*114c0*/  IMAD.WIDE R2, R19, 0x4, R2 ;  /* 0x0000000413027825 */ /* 0x001fca00078e0202 */
[----:B------:R-:W2:Y:S01]  /*114d0*/  LDG.E R7, desc[UR54][R2.64] ;  /* 0x0000003602077981 */ /* 0x000ea2000c1e1900 */
[----:B------:R-:W-:-:S03]  /*114e0*/  ISETP.NE.AND P0, PT, R9, RZ, PT ;  /* 0x000000ff0900720c */ /* 0x000fc60003f05270 */
[----:B------:R-:W2:Y:S02]  /*114f0*/  SHFL.IDX PT, R4, R4, R15, 0x1f ;  /* 0x00001f0f04047589 */ /* 0x000ea400000e0000 */
[----:B--2---:R-:W-:-:S05]  /*11500*/  IMAD R6, R4, R7, RZ ;  /* 0x0000000704067224 */ /* 0x004fca00078e02ff */
[----:B------:R-:W-:-:S04]  /*11510*/  IABS R12, R6 ;  /* 0x00000006000c7213 */ /* 0x000fc80000000000 */
[----:B------:R-:W0:Y:S08]  /*11520*/  I2F.RP R10, R12 ;  /* 0x0000000c000a7306 */ /* 0x000e300000209400 */
[----:B0-----:R-:W0:Y:S02]  /*11530*/  MUFU.RCP R10, R10 ;  /* 0x0000000a000a7308 */ /* 0x001e240000001000 */
[----:B0-----:R-:W-:-:S06]  /*11540*/  VIADD R11, R10, 0xffffffe ;  /* 0x0ffffffe0a0b7836 */ /* 0x001fcc0000000000 */
[----:B------:R0:W1:Y:S01]  /*11550*/  F2I.FTZ.U32.TRUNC.NTZ R3, R11 ;  /* 0x0000000b00037305 */ /* 0x000062000021f000 */
[----:B------:R-:W-:Y:S05]  /*11560*/  @!P0 BRA `(.L_x_2363) ;  /* 0x0000000000088947 */ /* 0x000fea0003800000 */
[----:B------:R-:W-:-:S05]  /*11570*/  IADD3 R9, R15, -0x1, RZ ;  /* 0xffffffff0f097810 */ /* 0x000fca0007ffe0ff */
[----:B------:R2:W3:Y:S02]  /*11580*/  SHFL.IDX PT, R16, R8, R9, 0x1f ;  /* 0x00001f0908107589 */ /* 0x0004e400000e0000 */
.L_x_2363:
[----:B---3--:R-:W-:Y:S01]  /*11590*/  IMAD R16, R16, UR5, R13 ;  /* 0x0000000510107c24 */ /* 0x008fe2000f8e020d */
[----:B------:R-:W-:Y:S01]  /*115a0*/  IABS R2, R6 ;  /* 0x0000000600027213 */ /* 0x000fe20000000000 */
[----:B-12---:R-:W-:-:S03]  /*115b0*/  IMAD.MOV R9, RZ, RZ, -R3 ;  /* 0x000000ffff097224 */ /* 0x006fc600078e0a03 */
[----:B0-----:R-:W-:Y:S01]  /*115c0*/  IADD3 R11, -R16, UR6, RZ ;  /* 0x00000006100b7c10 */ /* 0x001fe2000fffe1ff */
        /* <DEDUP_REMOVED lines=17> */
[----:B------:R-:W-:Y:S02]  /*116e0*/  @!P2 IADD3 R2, -R2, RZ, RZ ;  /* 0x000000ff0202a210 */ /* 0x000fe40007ffe1ff */
[----:B------:R-:W-:-:S05]  /*116f0*/  @!P1 LOP3.LUT R2, RZ, R6, RZ, 0x33, !PT ;  /* 0x00000006ff029212 */ /* 0x000fca00078e33ff */
[----:B------:R-:W-:Y:S02]  /*11700*/  IMAD R13, R7, R2, RZ ;  /* 0x00000002070d7224 */ /* 0x000fe400078e02ff */
[----:B------:R-:W-:Y:S02]  /*11710*/  IMAD.MOV R9, RZ, RZ, -R2 ;  /* 0x000000ffff097224 */ /* 0x000fe400078e0a02 */
[----:B------:R-:W-:Y:S02]  /*11720*/  IMAD.MOV R8, RZ, RZ, -R13 ;  /* 0x000000ffff087224 */ /* 0x000fe400078e0a0d */
[----:B------:R-:W-:-:S03]  /*11730*/  IMAD R6, R6, R9, R11 ;  /* 0x0000000906067224 */ /* 0x000fc600078e020b */
[----:B------:R-:W-:Y:S02]  /*11740*/  VIADDMNMX R15, R8, UR5, R7, PT ;  /* 0x00000005080f7c46 */ /* 0x000fe4000b800107 */
[----:B------:R-:W-:Y:S02]  /*11750*/  IABS R11, R6 ;  /* 0x00000006000b7213 */ /* 0x000fe40000000000 */
[-C--:B------:R-:W-:Y:S01]  /*11760*/  IABS R8, R15.reuse ;  /* 0x0000000f00087213 */ /* 0x080fe20000000000 */
[----:B------:R-:W-:Y:S01]  /*11770*/  IMAD.MOV R18, RZ, RZ, -R15 ;  /* 0x000000ffff127224 */ /* 0x000fe200078e0a0f */
[----:B------:R-:W-:Y:S02]  /*11780*/  IABS R10, R15 ;  /* 0x0000000f000a7213 */ /* 0x000fe40000000000 */
[----:B------:R-:W0:Y:S08]  /*11790*/  I2F.RP R7, R8 ;  /* 0x0000000800077306 */ /* 0x000e300000209400 */
[----:B0-----:R-:W0:Y:S02]  /*117a0*/  MUFU.RCP R7, R7 ;  /* 0x0000000700077308 */ /* 0x001e240000001000 */
[----:B0-----:R-:W-:-:S06]  /*117b0*/  VIADD R3, R7, 0xffffffe ;  /* 0x0ffffffe07037836 */ /* 0x001fcc0000000000 */
[----:B------:R-:W0:Y:S02]  /*117c0*/  F2I.FTZ.U32.TRUNC.NTZ R3, R3 ;  /* 0x0000000300037305 */ /* 0x000e24000021f000 */
[----:B0-----:R-:W-:-:S04]  /*117d0*/  IMAD.MOV R2, RZ, RZ, -R3 ;  /* 0x000000ffff027224 */ /* 0x001fc800078e0a03 */
[----:B------:R-:W-:Y:S02]  /*117e0*/  IMAD.MOV.U32 R9, RZ, RZ, R2 ;  /* 0x000000ffff097224 */ /* 0x000fe400078e0002 */
[----:B------:R-:W-:Y:S02]  /*117f0*/  IMAD.MOV.U32 R2, RZ, RZ, RZ ;  /* 0x000000ffff027224 */ /* 0x000fe400078e00ff */
[----:B------:R-:W-:-:S04]  /*11800*/  IMAD R9, R9, R8, RZ ;  /* 0x0000000809097224 */ /* 0x000fc800078e02ff */
[----:B------:R-:W-:-:S04]  /*11810*/  IMAD.HI.U32 R2, R3, R9, R2 ;  /* 0x0000000903027227 */ /* 0x000fc800078e0002 */
[----:B------:R-:W-:Y:S02]  /*11820*/  IMAD.MOV R3, RZ, RZ, -R10 ;  /* 0x000000ffff037224 */ /* 0x000fe400078e0a0a */
[----:B------:R-:W-:-:S04]  /*11830*/  IMAD.HI.U32 R2, R2, R11, RZ ;  /* 0x0000000b02027227 */ /* 0x000fc800078e00ff */
[----:B------:R-:W-:-:S05]  /*11840*/  IMAD R3, R2, R3, R11 ;  /* 0x0000000302037224 */ /* 0x000fca00078e020b */
[----:B------:R-:W-:-:S13]  /*11850*/  ISETP.GT.U32.AND P1, PT, R8, R3, PT ;  /* 0x000000030800720c */ /* 0x000fda0003f24070 */
[----:B------:R-:W-:Y:S01]  /*11860*/  @!P1 IMAD.IADD R3, R3, 0x1, -R8 ;  /* 0x0000000103039824 */ /* 0x000fe200078e0a08 */
[----:B------:R-:W-:Y:S02]  /*11870*/  @!P1 IADD3 R2, R2, 0x1, RZ ;  /* 0x0000000102029810 */ /* 0x000fe40007ffe0ff */
[----:B------:R-:W-:Y:S02]  /*11880*/  ISETP.NE.AND P1, PT, R15, RZ, PT ;  /* 0x000000ff0f00720c */ /* 0x000fe40003f25270 */
[----:B------:R-:W-:Y:S02]  /*11890*/  ISETP.GE.U32.AND P0, PT, R3, R8, PT ;  /* 0x000000080300720c */ /* 0x000fe40003f06070 */
[----:B------:R-:W-:-:S04]  /*118a0*/  LOP3.LUT R3, R6, R15, RZ, 0x3c, !PT ;  /* 0x0000000f06037212 */ /* 0x000fc800078e3cff */
[----:B------:R-:W-:Y:S01]  /*118b0*/  ISETP.GE.AND P2, PT, R3, RZ, PT ;  /* 0x000000ff0300720c */ /* 0x000fe20003f46270 */
[----:B------:R-:W-:-:S06]  /*118c0*/  IMAD.IADD R3, R6, 0x1, R13 ;  /* 0x0000000106037824 */ /* 0x000fcc00078e020d */
[----:B------:R-:W-:-:S06]  /*118d0*/  @P0 VIADD R2, R2, 0x1 ;  /* 0x0000000102020836 */ /* 0x000fcc0000000000 */
[----:B------:R-:W-:Y:S01]  /*118e0*/  @!P2 IMAD.MOV R2, RZ, RZ, -R2 ;  /* 0x000000ffff02a224 */ /* 0x000fe200078e0a02 */
[----:B------:R-:W-:-:S04]  /*118f0*/  @!P1 LOP3.LUT R2, RZ, R15, RZ, 0x33, !PT ;  /* 0x0000000fff029212 */ /* 0x000fc800078e33ff */
[----:B------:R-:W-:Y:S01]  /*11900*/  LOP3.LUT R17, RZ, R2, RZ, 0x33, !PT ;  /* 0x00000002ff117212 */ /* 0x000fe200078e33ff */
[----:B------:R-:W-:-:S04]  /*11910*/  IMAD R18, R2, R18, R3 ;  /* 0x0000001202127224 */ /* 0x000fc800078e0203 */
[----:B------:R-:W-:Y:S01]  /*11920*/  IMAD.IADD R17, R4, 0x1, R17 ;  /* 0x0000000104117824 */ /* 0x000fe200078e0211 */
[----:B------:R-:W-:Y:S06]  /*11930*/  BRA `(.L_x_2364) ;  /* 0x0000000000147947 */ /* 0x000fec0003800000 */
.L_x_2359:
[----:B------:R-:W-:Y:S01]  /*11940*/  ULDC UR4, c[0x0][0xc3c] ;  /* 0x00030f0000047ab9 */ /* 0x000fe20000000800 */
[----:B------:R-:W-:Y:S01]  /*11950*/  IMAD.MOV.U32 R17, RZ, RZ, RZ ;  /* 0x000000ffff117224 */ /* 0x000fe200078e00ff */
[----:B------:R-:W-:Y:S01]  /*11960*/  MOV R19, UR4 ;  /* 0x0000000400137c02 */ /* 0x000fe20008000f00 */
[----:B------:R-:W-:Y:S02]  /*11970*/  IMAD.U32 R16, RZ, RZ, UR6 ;  /* 0x00000006ff107e24 */ /* 0x000fe4000f8e00ff */
[----:B------:R-:W-:-:S07]  /*11980*/  IMAD.MOV.U32 R18, RZ, RZ, RZ ;  /* 0x000000ffff127224 */ /* 0x000fce00078e00ff */
.L_x_2364:
[----:B------:R-:W-:-:S13]  /*11990*/  ISETP.NE.AND P0, PT, R5, RZ, PT ;  /* 0x000000ff0500720c */ /* 0x000fda0003f05270 */
[----:B------:R-:W0:Y:S01]  /*119a0*/  @!P0 S2R R3, SR_CgaCtaId ;  /* 0x0000000000038919 */ /* 0x000e220000008800 */
[----:B------:R-:W-:-:S04]  /*119b0*/  @!P0 MOV R2, 0x400 ;  /* 0x0000040000028802 */ /* 0x000fc80000000f00 */
[----:B0-----:R-:W-:-:S05]  /*119c0*/  @!P0 LEA R2, R3, R2, 0x18 ;  /* 0x0000000203028211 */ /* 0x001fca00078ec0ff */
[----:B------:R0:W-:Y:S01]  /*119d0*/  @!P0 STS.128 [R2+0x28cd0], R16 ;  /* 0x028cd01002008388 */ /* 0x0001e20000000c00 */
[----:B------:R-:W-:Y:S06]  /*119e0*/  BAR.ARV 0x5, 0x180 ;  /* 0x0146000000007b1d */ /* 0x000fec0000002000 */
.L_x_2357:
[----:B------:R2:W-:Y:S01]  /*119f0*/  STL [R1+0x10], RZ ;  /* 0x000010ff01007387 */ /* 0x0005e20000100800 */
[----:B------:R-:W-:Y:S01]  /*11a00*/  ULDC UR4, c[0x0][0xc3c] ;  /* 0x00030f0000047ab9 */ /* 0x000fe20000000800 */
[----:B------:R-:W-:Y:S01]  /*11a10*/  IMAD.MOV.U32 R25, RZ, RZ, 0x1 ;  /* 0x00000001ff197424 */ /* 0x000fe200078e00ff */
[----:B-1----:R-:W-:Y:S01]  /*11a20*/  ISETP.GE.AND P0, PT, R19, UR4, PT ;  /* 0x0000000413007c0c */ /* 0x002fe2000bf06270 */
[----:B------:R-:W-:-:S12]  /*11a30*/  IMAD.MOV.U32 R24, RZ, RZ, RZ ;  /* 0x000000ffff187224 */ /* 0x000fd800078e00ff */
[----:B--2---:R-:W-:Y:S05]  /*11a40*/  @P0 BRA `(.L_x_2365) ;  /* 0x0000004c00300947 */ /* 0x004fea0003800000 */
[----:B------:R-:W1:Y:S01]  /*11a50*/  S2UR UR5, SR_CgaCtaId ;  /* 0x00000000000579c3 */ /* 0x000e620000008800 */
[C---:B0-----:R-:W-:Y:S01]  /*11a60*/  IMAD.SHL.U32 R2, R0.reuse, 0x8, RZ ;  /* 0x0000000800027824 */ /* 0x041fe200078e00ff */
[----:B------:R-:W-:Y:S01]  /*11a70*/  UMOV UR4, 0x400 ;  /* 0x0000040000047882 */ /* 0x000fe20000000000 */
[----:B------:R-:W-:Y:S01]  /*11a80*/  LOP3.LUT R4, R0, 0x7f, RZ, 0xc0, !PT ;  /* 0x0000007f00047812 */ /* 0x000fe200078ec0ff */
[----:B------:R0:W-:Y:S01]  /*11a90*/  STL [R1+0x10], RZ ;  /* 0x000010ff01007387 */ /* 0x0001e20000100800 */
[----:B------:R-:W-:Y:S01]  /*11aa0*/  BSSY B8, `(.L_x_2365) ;  /* 0x00004c6000087945 */ /* 0x000fe20003800000 */
[----:B------:R-:W-:Y:S01]  /*11ab0*/  LOP3.LUT R3, R2, 0x1f8, RZ, 0xc0, !PT ;  /* 0x000001f802037812 */ /* 0x000fe200078ec0ff */
[----:B------:R-:W-:Y:S01]  /*11ac0*/  IMAD.MOV.U32 R25, RZ, RZ, 0x1 ;  /* 0x00000001ff197424 */ /* 0x000fe200078e00ff */
[----:B------:R-:W-:Y:S01]  /*11ad0*/  SHF.R.U32.HI R5, RZ, 0x3, R4 ;  /* 0x00000003ff057819 */ /* 0x000fe20000011604 */
[----:B------:R-:W-:Y:S01]  /*11ae0*/  IMAD.MOV.U32 R24, RZ, RZ, RZ ;  /* 0x000000ffff187224 */ /* 0x000fe200078e00ff */
[----:B------:R-:W-:Y:S01]  /*11af0*/  LOP3.LUT R3, R3, 0x38, R0, 0x78, !PT ;  /* 0x0000003803037812 */ /* 0x000fe200078e7800 */
[----:B------:R-:W-:Y:S01]  /*11b00*/  IMAD.SHL.U32 R0, R0, 0x10, RZ ;  /* 0x0000001000007824 */ /* 0x000fe200078e00ff */
[----:B------:R-:W-:Y:S01]  /*11b10*/  LOP3.LUT R4, R2, 0x38, RZ, 0xc0, !PT ;  /* 0x0000003802047812 */ /* 0x000fe200078ec0ff */
[----:B------:R-:W-:Y:S01]  /*11b20*/  ULOP3.LUT UR36, UR39, 0x2, URZ, 0xfc, !UPT ;  /* 0x0000000227247892 */ /* 0x000fe2000f8efc3f */
[----:B------:R-:W-:Y:S01]  /*11b30*/  LOP3.LUT R34, R3, 0x200, R2, 0xf8, !PT ;  /* 0x0000020003227812 */ /* 0x000fe200078ef802 */
[----:B------:R-:W-:Y:S01]  /*11b40*/  ULDC UR37, c[0x0][0xc] ;  /* 0x0000030000257ab9 */ /* 0x000fe20000000800 */
[----:B------:R-:W-:-:S02]  /*11b50*/  LOP3.LUT R0, R5, 0x70, R0, 0xf8, !PT ;  /* 0x0000007005007812 */ /* 0x000fc400078ef800 */
[C---:B------:R-:W-:Y:S02]  /*11b60*/  LOP3.LUT R0, R4.reuse, 0xc0, RZ, 0xfc, !PT ;  /* 0x000000c004007812 */ /* 0x040fe400078efcff */
[C---:B------:R-:W-:Y:S02]  /*11b70*/  LOP3.LUT R0, R4.reuse, 0x140, RZ, 0xfc, !PT ;  /* 0x0000014004007812 */ /* 0x040fe400078efcff */
[C---:B------:R-:W-:Y:S01]  /*11b80*/  LOP3.LUT R2, R4.reuse, 0x40, RZ, 0xfc, !PT ;  /* 0x0000004004027812 */ /* 0x040fe200078efcff */
[----:B-1----:R-:W-:Y:S01]  /*11b90*/  ULEA UR4, UR5, UR4, 0x18 ;  /* 0x0000000405047291 */ /* 0x002fe2000f8ec03f */
[C---:B------:R-:W-:Y:S02]  /*11ba0*/  LOP3.LUT R3, R4.reuse, 0x80, RZ, 0xfc, !PT ;  /* 0x0000008004037812 */ /* 0x040fe400078efcff */
[C---:B------:R-:W-:Y:S02]  /*11bb0*/  LOP3.LUT R2, R4.reuse, 0x100, RZ, 0xfc, !PT ;  /* 0x0000010004027812 */ /* 0x040fe400078efcff */
[C---:B------:R-:W-:Y:S01]  /*11bc0*/  LOP3.LUT R3, R4.reuse, 0x180, RZ, 0xfc, !PT ;  /* 0x0000018004037812 */ /* 0x040fe200078efcff */
[----:B------:R-:W-:Y:S01]  /*11bd0*/  IMAD.U32 R23, RZ, RZ, UR4 ;  /* 0x00000004ff177e24 */ /* 0x000fe2000f8e00ff */
[----:B------:R-:W-:-:S03]  /*11be0*/  LOP3.LUT R2, R4, 0x1c0, RZ, 0xfc, !PT ;  /* 0x000001c004027812 */ /* 0x000fc600078efcff */
[----:B------:R-:W-:-:S05]  /*11bf0*/  IMAD R0, R34, 0x2, R23 ;  /* 0x0000000222007824 */ /* 0x000fca00078e0217 */
[----:B------:R0:W-:Y:S02]  /*11c00*/  STL [R1+0x18], R0 ;  /* 0x0000180001007387 */ /* 0x0001e40000100800 */
.L_x_2434:
[----:B------:R-:W-:Y:S05]  /*11c10*/  YIELD ;  /* 0x0000000000007946 */ /* 0x000fea0003800000 */
[----:B------:R-:W-:Y:S01]  /*11c20*/  ULDC.64 UR4, c[0x0][0xa28] ;  /* 0x00028a0000047ab9 */ /* 0x000fe20000000a00 */
[----:B------:R-:W-:Y:S02]  /*11c30*/  MOV R31, RZ ;  /* 0x000000ff001f7202 */ /* 0x000fe40000000f00 */
[----:B------:R-:W-:-:S04]  /*11c40*/  ISETP.NE.U32.AND P0, PT, RZ, UR4, PT ;  /* 0x00000004ff007c0c */ /* 0x000fc8000bf05070 */
[----:B------:R-:W-:Y:S01]  /*11c50*/  ISETP.NE.AND.EX P0, PT, RZ, UR5, PT, P0 ;  /* 0x00000005ff007c0c */ /* 0x000fe2000bf05300 */
[----:B------:R-:W-:-:S12]  /*11c60*/  ULDC.64 UR4, c[0x0][0xa18] ;  /* 0x0002860000047ab9 */ /* 0x000fd80000000a00 */
[----:B-1----:R-:W1:Y:S02]  /*11c70*/  @P0 LDC.64 R2, c[0x0][0xa28] ;  /* 0x00028a00ff020b82 */ /* 0x002e640000000a00 */
[----:B-1----:R-:W-:-:S05]  /*11c80*/  @P0 IMAD.WIDE R2, R19, 0x4, R2 ;  /* 0x0000000413020825 */ /* 0x002fca00078e0202 */
[----:B------:R1:W5:Y:S01]  /*11c90*/  @P0 LDG.E R31, desc[UR54][R2.64] ;  /* 0x00000036021f0981 */ /* 0x000362000c1e1900 */
[----:B------:R-:W-:Y:S01]  /*11ca0*/  ISETP.NE.U32.AND P0, PT, RZ, UR4, PT ;  /* 0x00000004ff007c0c */ /* 0x000fe2000bf05070 */
[----:B0-----:R-:W-:Y:S01]  /*11cb0*/  IMAD.MOV.U32 R0, RZ, RZ, RZ ;  /* 0x000000ffff007224 */ /* 0x001fe200078e00ff */
[----:B------:R-:W-:Y:S02]  /*11cc0*/  LOP3.LUT R22, R22, 0xfffffdff, RZ, 0xc0, !PT ;  /* 0xfffffdff16167812 */ /* 0x000fe400078ec0ff */
[----:B------:R-:W-:Y:S01]  /*11cd0*/  ISETP.NE.AND.EX P1, PT, RZ, UR5, PT, P0 ;  /* 0x00000005ff007c0c */ /* 0x000fe2000bf25300 */
[----:B------:R-:W-:Y:S02]  /*11ce0*/  ULDC.64 UR4, c[0x0][0xa00] ;  /* 0x0002800000047ab9 */ /* 0x000fe40000000a00 */
[----:B------:R-:W-:Y:S01]  /*11cf0*/  ISETP.NE.U32.AND P0, PT, RZ, UR4, PT ;  /* 0x00000004ff007c0c */ /* 0x000fe2000bf05070 */
[----:B-1----:R-:W0:Y:S03]  /*11d00*/  LDC.64 R2, c[0x0][0xa00] ;  /* 0x00028000ff027b82 */ /* 0x002e260000000a00 */
[----:B------:R-:W-:Y:S01]  /*11d10*/  ISETP.NE.AND.EX P2, PT, RZ, UR5, PT, P0 ;  /* 0x00000005ff007c0c */ /* 0x000fe2000bf45300 */
[----:B------:R-:W-:-:S05]  /*11d20*/  ULDC.64 UR4, c[0x0][0x418] ;  /* 0x0001060000047ab9 */ /* 0x000fca0000000a00 */
[----:B------:R-:W1:Y:S07]  /*11d30*/  @P1 LDC.64 R4, c[0x0][0xa18] ;  /* 0x00028600ff041b82 */ /* 0x000e6e0000000a00 */
[----:B------:R-:W-:Y:S01]  /*11d40*/  @P2 LOP3.LUT R22, R22, 0x200, RZ, 0xfc, !PT ;  /* 0x0000020016162812 */ /* 0x000fe200078efcff */
[----:B0-----:R-:W-:-:S05]  /*11d50*/  IMAD.WIDE R2, R19, 0x4, R2 ;  /* 0x0000000413027825 */ /* 0x001fca00078e0202 */
[----:B--2---:R-:W2:Y:S01]  /*11d60*/  @P2 LDG.E R0, desc[UR54][R2.64] ;  /* 0x0000003602002981 */ /* 0x004ea2000c1e1900 */
[----:B-1----:R-:W-:-:S05]  /*11d70*/  @P1 IMAD.WIDE R4, R19, 0x4, R4 ;  /* 0x0000000413041825 */ /* 0x002fca00078e0204 */
[----:B------:R0:W5:Y:S01]  /*11d80*/  @P1 LDG.E R37, desc[UR54][R4.64] ;  /* 0x0000003604251981 */ /* 0x000162000c1e1900 */
[----:B------:R-:W-:-:S03]  /*11d90*/  UISETP.NE.U32.AND UP0, UPT, UR4, URZ, UPT ;  /* 0x0000003f0400728c */ /* 0x000fc6000bf05070 */
[----:B------:R-:W-:Y:S01]  /*11da0*/  ULDC UR4, c[0x0][0x424] ;  /* 0x0001090000047ab9 */ /* 0x000fe20000000800 */
[----:B------:R-:W-:-:S03]  /*11db0*/  UISETP.NE.AND.EX UP0, UPT, UR5, URZ, UPT, UP0 ;  /* 0x0000003f0500728c */ /* 0x000fc6000bf05300 */
[----:B------:R-:W-:Y:S01]  /*11dc0*/  ULDC UR5, c[0x0][0x2f0] ;  /* 0x0000bc0000057ab9 */ /* 0x000fe20000000800 */
[----:B------:R-:W-:-:S04]  /*11dd0*/  USEL UR4, UR4, 0x1, UP0 ;  /* 0x0000000104047887 */ /* 0x000fc80008000000 */
[----:B------:R-:W-:Y:S01]  /*11de0*/  UIMAD UR4, UR4, UR5, URZ ;  /* 0x00000005040472a4 */ /* 0x000fe2000f8e023f */
[----:B--2---:R1:W-:Y:S05]  /*11df0*/  STL [R1], R0 ;  /* 0x0000000001007387 */ /* 0x0043ea0000100800 */
[----:B-1----:R-:W-:Y:S01]  /*11e00*/  IMAD.U32 R0, RZ, RZ, UR4 ;  /* 0x00000004ff007e24 */ /* 0x002fe2000f8e00ff */
[----:B0--34-:R-:W-:Y:S06]  /*11e10*/  @P1 BRA `(.L_x_2366) ;  /* 0x0000000000181947 */ /* 0x019fec0003800000 */
[----:B------:R-:W-:Y:S02]  /*11e20*/  ULDC UR4, c[0x0][0x288] ;  /* 0x0000a20000047ab9 */ /* 0x000fe40000000800 */
[----:B-----5:R-:W-:Y:S01]  /*11e30*/  IMAD.U32 R37, RZ, RZ, UR4 ;  /* 0x00000004ff257e24 */ /* 0x020fe2000f8e00ff */
[----:B------:R-:W-:Y:S06]  /*11e40*/  @!P2 BRA `(.L_x_2366) ;  /* 0x00000000000ca947 */ /* 0x000fec0003800000 */
[----:B------:R-:W2:Y:S04]  /*11e50*/  LDG.E R4, desc[UR54][R2.64] ;  /* 0x0000003602047981 */ /* 0x000ea8000c1e1900 */
[----:B------:R-:W2:Y:S02]  /*11e60*/  LDG.E R37, desc[UR54][R2.64+0x4] ;  /* 0x0000043602257981 */ /* 0x000ea4000c1e1900 */
[----:B--2---:R-:W-:-:S07]  /*11e70*/  IMAD.IADD R37, R37, 0x1, -R4 ;  /* 0x0000000125257824 */ /* 0x004fce00078e0a04 */
.L_x_2366:
[----:B------:R-:W-:Y:S02]  /*11e80*/  ULDC.64 UR4, c[0x0][0xa20] ;  /* 0x0002880000047ab9 */ /* 0x000fe40000000a00 */
[----:B------:R-:W-:-:S04]  /*11e90*/  ISETP.NE.U32.AND P0, PT, RZ, UR4, PT ;  /* 0x00000004ff007c0c */ /* 0x000fc8000bf05070 */
[----:B------:R-:W-:-:S13]  /*11ea0*/  ISETP.NE.AND.EX P0, PT, RZ, UR5, PT, P0 ;  /* 0x00000005ff007c0c */ /* 0x000fda000bf05300 */
[----:B------:R-:W-:Y:S05]  /*11eb0*/  @!P0 BRA `(.L_x_2367) ;  /* 0x0000000000108947 */ /* 0x000fea0003800000 */
[----:B------:R-:W0:Y:S02]  /*11ec0*/  LDC.64 R2, c[0x0][0xa20] ;  /* 0x00028800ff027b82 */ /* 0x000e240000000a00 */
[----:B0-----:R-:W-:-:S05]  /*11ed0*/  IMAD.WIDE R2, R19, 0x4, R2 ;  /* 0x0000000413027825 */ /* 0x001fca00078e0202 */
[----:B------:R0:W5:Y:S01]  /*11ee0*/  LDG.E R0, desc[UR54][R2.64] ;  /* 0x0000003602007981 */ /* 0x000162000c1e1900 */
[----:B------:R-:W-:Y:S05]  /*11ef0*/  BRA `(.L_x_2368) ;  /* 0x0000000000247947 */ /* 0x000fea0003800000 */
.L_x_2367:
[----:B------:R-:W-:Y:S02]  /*11f00*/  ULDC.64 UR4, c[0x0][0xa08] ;  /* 0x0002820000047ab9 */ /* 0x000fe40000000a00 */
[----:B------:R-:W-:-:S04]  /*11f10*/  ISETP.NE.U32.AND P0, PT, RZ, UR4, PT ;  /* 0x00000004ff007c0c */ /* 0x000fc8000bf05070 */
[----:B------:R-:W-:-:S13]  /*11f20*/  ISETP.NE.AND.EX P0, PT, RZ, UR5, PT, P0 ;  /* 0x00000005ff007c0c */ /* 0x000fda000bf05300 */
[----:B------:R-:W-:Y:S05]  /*11f30*/  @!P0 BRA `(.L_x_2368) ;  /* 0x0000000000148947 */ /* 0x000fea0003800000 */
[----:B------:R-:W0:Y:S02]  /*11f40*/  LDC.64 R2, c[0x0][0xa08] ;  /* 0x00028200ff027b82 */ /* 0x000e240000000a00 */
[----:B0-----:R-:W-:-:S05]  /*11f50*/  IMAD.WIDE R2, R19, 0x4, R2 ;  /* 0x0000000413027825 */ /* 0x001fca00078e0202 */
[----:B------:R-:W2:Y:S04]  /*11f60*/  LDG.E R0, desc[UR54][R2.64] ;  /* 0x0000003602007981 */ /* 0x000ea8000c1e1900 */
[----:B------:R-:W2:Y:S02]  /*11f70*/  LDG.E R5, desc[UR54][R2.64+0x4] ;  /* 0x0000043602057981 */ /* 0x000ea4000c1e1900 */
[----:B--2---:R-:W-:-:S07]  /*11f80*/  IMAD.IADD R0, R5, 0x1, -R0 ;  /* 0x0000000105007824 */ /* 0x004fce00078e0a00 */
.L_x_2368:
[----:B0-----:R-:W0:Y:S01]  /*11f90*/  LDC R2, c[0x0][0x448] ;  /* 0x00011200ff027b82 */ /* 0x001e220000000800 */
[----:B------:R-:W-:Y:S01]  /*11fa0*/  IMAD.SHL.U32 R35, R17, 0x40, RZ ;  /* 0x0000004011237824 */ /* 0x000fe200078e00ff */
[----:B------:R-:W-:Y:S01]  /*11fb0*/  LOP3.LUT R22, R22, 0xfffffeff, RZ, 0xc0, !PT ;  /* 0xfffffeff16167812 */ /* 0x000fe200078ec0ff */
[----:B-----5:R-:W-:Y:S02]  /*11fc0*/  IMAD.IADD R29, R0, 0x1, -R31 ;  /* 0x00000001001d7824 */ /* 0x020fe400078e0a1f */
[----:B------:R-:W-:Y:S01]  /*11fd0*/  VIADD R4, R35, 0x3f ;  /* 0x0000003f23047836 */ /* 0x000fe20000000000 */
[----:B0-----:R-:W-:Y:S02]  /*11fe0*/  ISETP.NE.AND P2, PT, R2, 0x1, PT ;  /* 0x000000010200780c */ /* 0x001fe40003f45270 */
[----:B------:R-:W0:Y:S11]  /*11ff0*/  LDC.64 R2, c[0x0][0x9e0] ;  /* 0x00027800ff027b82 */ /* 0x000e360000000a00 */
[----:B------:R-:W1:Y:S01]  /*12000*/  @P2 LDC R5, c[0x0][0x44c] ;  /* 0x00011300ff052b82 */ /* 0x000e620000000800 */
[----:B------:R-:W-:-:S07]  /*12010*/  @P2 LOP3.LUT R22, R22, 0x100, RZ, 0xfc, !PT ;  /* 0x0000010016162812 */ /* 0x000fce00078efcff */
[----:B------:R-:W2:Y:S01]  /*12020*/  @P2 LDC R6, c[0x0][0x450] ;  /* 0x00011400ff062b82 */ /* 0x000ea20000000800 */
[----:B0-----:R-:W-:Y:S01]  /*12030*/  ISETP.GE.AND P1, PT, R3, 0x1, PT ;  /* 0x000000010300780c */ /* 0x001fe20003f26270 */
[----:B-1----:R-:W-:-:S05]  /*12040*/  @P2 IMAD.HI.U32 R5, R4, R5, RZ ;  /* 0x0000000504052227 */ /* 0x002fca00078e00ff */
[----:B--2---:R-:W-:Y:S02]  /*12050*/  @P2 SHF.R.U32.HI R4, RZ, R6, R5 ;  /* 0x00000006ff042219 */ /* 0x004fe40000011605 */
[----:B------:R-:W-:-:S04]  /*12060*/  IADD3 R5, R29, 0x1, -R37 ;  /* 0x000000011d057810 */ /* 0x000fc80007ffe825 */
[----:B------:R-:W-:-:S05]  /*12070*/  IADD3 R7, R5, R4, RZ ;  /* 0x0000000405077210 */ /* 0x000fca0007ffe0ff */
[----:B------:R-:W-:Y:S01]  /*12080*/  IMAD.IADD R2, R7, 0x1, R2 ;  /* 0x0000000107027824 */ /* 0x000fe200078e0202 */
[----:B------:R-:W-:Y:S06]  /*12090*/  @!P1 BRA `(.L_x_2369) ;  /* 0x0000000000489947 */ /* 0x000fec0003800000 */
[C---:B------:R-:W-:Y:S01]  /*120a0*/  ISETP.GT.AND P0, PT, R7.reuse, RZ, PT ;  /* 0x000000ff0700720c */ /* 0x040fe20003f04270 */
[----:B------:R-:W-:Y:S01]  /*120b0*/  BSSY B0, `(.L_x_2370) ;  /* 0x000000e000007945 */ /* 0x000fe20003800000 */
[----:B------:R-:W-:-:S11]  /*120c0*/  VIADD R0, R7, 0xffffffff ;  /* 0xffffffff07007836 */ /* 0x000fd60000000000 */
        /* <DEDUP_REMOVED lines=8> */
.L_x_2371:
[----:B------:R-:W-:-:S13]  /*12150*/  ISETP.NE.AND P0, PT, R3, 0x1, PT ;  /* 0x000000010300780c */ /* 0x000fda0003f05270 */
[----:B------:R-:W0:Y:S02]  /*12160*/  @P0 LDC.64 R4, c[0x0][0x9e8] ;  /* 0x00027a00ff040b82 */ /* 0x000e240000000a00 */
[----:B0-----:R-:W-:-:S05]  /*12170*/  @P0 IMAD.HI.U32 R4, R0, R4, RZ ;  /* 0x0000000400040227 */ /* 0x001fca00078e00ff */
[----:B------:R-:W-:-:S07]  /*12180*/  @P0 SHF.R.U32.HI R0, RZ, R5, R4 ;  /* 0x00000005ff000219 */ /* 0x000fce0000011604 */
.L_x_2372:
[----:B------:R-:W-:Y:S05]  /*12190*/  BSYNC B0 ;  /* 0x0000000000007941 */ /* 0x000fea0003800000 */
.L_x_2370:
[----:B------:R-:W-:-:S05]  /*121a0*/  IMAD R5, R0, R3, R3 ;  /* 0x0000000300057224 */ /* 0x000fca00078e0203 */
[----:B------:R-:W-:-:S07]  /*121b0*/  VIMNMX R2, R2, R5, PT ;  /* 0x0000000502027248 */ /* 0x000fce0003fe0100 */
.L_x_2369:
[----:B------:R-:W0:Y:S01]  /*121c0*/  @P2 LDC R4, c[0x0][0x44c] ;  /* 0x00011300ff042b82 */ /* 0x000e220000000800 */
[----:B------:R-:W-:Y:S01]  /*121d0*/  VIADD R2, R2, 0x3f ;  /* 0x0000003f02027836 */ /* 0x000fe20000000000 */
[----:B------:R-:W-:Y:S01]  /*121e0*/  ULDC UR4, c[0x0][0x9dc] ;  /* 0x0002770000047ab9 */ /* 0x000fe20000000800 */
[----:B------:R-:W-:-:S05]  /*121f0*/  IMAD.MOV.U32 R0, RZ, RZ, R35 ;  /* 0x000000ffff007224 */ /* 0x000fca00078e0023 */
[----:B------:R-:W1:Y:S01]  /*12200*/  @P2 LDC R5, c[0x0][0x450] ;  /* 0x00011400ff052b82 */ /* 0x000e620000000800 */
[----:B0-----:R-:W-:-:S05]  /*12210*/  @P2 IMAD.HI.U32 R4, R35, R4, RZ ;  /* 0x0000000423042227 */ /* 0x001fca00078e00ff */
[----:B-1----:R-:W-:Y:S02]  /*12220*/  @P2 SHF.R.U32.HI R0, RZ, R5, R4 ;  /* 0x00000005ff002219 */ /* 0x002fe40000011604 */
[----:B------:R-:W-:-:S04]  /*12230*/  SHF.R.S32.HI R5, RZ, 0x1f, R2 ;  /* 0x0000001fff057819 */ /* 0x000fc80000011402 */
[----:B------:R-:W-:Y:S01]  /*12240*/  LEA.HI R4, R5, R2, RZ, 0x6 ;  /* 0x0000000205047211 */ /* 0x000fe200078f30ff */
[----:B------:R-:W-:-:S03]  /*12250*/  VIADD R2, R29, 0x3f ;  /* 0x0000003f1d027836 */ /* 0x000fc60000000000 */
[----:B------:R-:W-:Y:S02]  /*12260*/  SHF.R.S32.HI R4, RZ, 0x6, R4 ;  /* 0x00000006ff047819 */ /* 0x000fe40000011404 */
[----:B------:R-:W-:-:S04]  /*12270*/  SHF.R.S32.HI R5, RZ, 0x1f, R2 ;  /* 0x0000001fff057819 */ /* 0x000fc80000011402 */
[----:B------:R-:W-:Y:S02]  /*12280*/  LEA.HI R5, R5, R2, RZ, 0x6 ;  /* 0x0000000205057211 */ /* 0x000fe400078f30ff */
[----:B------:R-:W-:Y:S02]  /*12290*/  IADD3 R2, R0, R29, -R37 ;  /* 0x0000001d00027210 */ /* 0x000fe40007ffe825 */
[----:B------:R-:W-:-:S03]  /*122a0*/  SHF.R.S32.HI R5, RZ, 0x6, R5 ;  /* 0x00000006ff057819 */ /* 0x000fc60000011405 */
[----:B------:R-:W-:Y:S01]  /*122b0*/  VIADD R0, R2, -UR4 ;  /* 0x8000000402007c36 */ /* 0x000fe20008000000 */
[----:B------:R-:W-:-:S05]  /*122c0*/  VIMNMX R27, R5, R4, PT ;  /* 0x00000004051b7248 */ /* 0x000fca0003fe0100 */
[----:B------:R0:W-:Y:S01]  /*122d0*/  STL [R1+0x4], R27 ;  /* 0x0000041b01007387 */ /* 0x0001e20000100800 */
[----:B------:R-:W-:Y:S05]  /*122e0*/  @!P1 BRA `(.L_x_2373) ;  /* 0x0000000000449947 */ /* 0x000fea0003800000 */
[----:B------:R-:W-:Y:S01]  /*122f0*/  ISETP.GT.AND P0, PT, R2, -0x1, PT ;  /* 0xffffffff0200780c */ /* 0x000fe20003f04270 */
[----:B------:R-:W-:-:S12]  /*12300*/  BSSY B0, `(.L_x_2374) ;  /* 0x000000d000007945 */ /* 0x000fd80003800000 */
[----:B------:R-:W-:Y:S05]  /*12310*/  @P0 BRA `(.L_x_2375) ;  /* 0x00000000001c0947 */ /* 0x000fea0003800000 */
[----:B------:R-:W-:Y:S02]  /*12320*/  ISETP.NE.AND P0, PT, R3, 0x1, PT ;  /* 0x000000010300780c */ /* 0x000fe40003f05270 */
[----:B------:R-:W-:-:S11]  /*12330*/  LOP3.LUT R7, RZ, R2, RZ, 0x33, !PT ;  /* 0x00000002ff077212 */ /* 0x000fd600078e33ff */
[----:B------:R-:W1:Y:S02]  /*12340*/  @P0 LDC.64 R4, c[0x0][0x9e8] ;  /* 0x00027a00ff040b82 */ /* 0x000e640000000a00 */
[----:B-1----:R-:W-:-:S05]  /*12350*/  @P0 IMAD.HI.U32 R4, R7, R4, RZ ;  /* 0x0000000407040227 */ /* 0x002fca00078e00ff */
[----:B------:R-:W-:-:S04]  /*12360*/  @P0 SHF.R.U32.HI R7, RZ, R5, R4 ;  /* 0x00000005ff070219 */ /* 0x000fc80000011604 */
[----:B------:R-:W-:Y:S01]  /*12370*/  LOP3.LUT R2, RZ, R7, RZ, 0x33, !PT ;  /* 0x00000007ff027212 */ /* 0x000fe200078e33ff */
[----:B------:R-:W-:Y:S06]  /*12380*/  BRA `(.L_x_2376) ;  /* 0x0000000000107947 */ /* 0x000fec0003800000 */
.L_x_2375:
[----:B------:R-:W-:-:S13]  /*12390*/  ISETP.NE.AND P0, PT, R3, 0x1, PT ;  /* 0x000000010300780c */ /* 0x000fda0003f05270 */
[----:B------:R-:W1:Y:S02]  /*123a0*/  @P0 LDC.64 R4, c[0x0][0x9e8] ;  /* 0x00027a00ff040b82 */ /* 0x000e640000000a00 */
[----:B-1----:R-:W-:-:S05]  /*123b0*/  @P0 IMAD.HI.U32 R4, R2, R4, RZ ;  /* 0x0000000402040227 */ /* 0x002fca00078e00ff */
[----:B------:R-:W-:-:S07]  /*123c0*/  @P0 SHF.R.U32.HI R2, RZ, R5, R4 ;  /* 0x00000005ff020219 */ /* 0x000fce0000011604 */
.L_x_2376:
[----:B------:R-:W-:Y:S05]  /*123d0*/  BSYNC B0 ;  /* 0x0000000000007941 */ /* 0x000fea0003800000 */
.L_x_2374:
[----:B------:R-:W-:-:S05]  /*123e0*/  IMAD R3, R2, R3, RZ ;  /* 0x0000000302037224 */ /* 0x000fca00078e02ff */
[----:B------:R-:W-:-:S07]  /*123f0*/  VIMNMX R0, R0, R3, !PT ;  /* 0x0000000300007248 */ /* 0x000fce0007fe0100 */
.L_x_2373:
[----:B------:R-:W-:Y:S01]  /*12400*/  SHF.R.S32.HI R3, RZ, 0x1f, R0 ;  /* 0x0000001fff037819 */ /* 0x000fe20000011400 */
[----:B------:R-:W-:Y:S03]  /*12410*/  BSSY B7, `(.L_x_2377) ;  /* 0x000036d000077945 */ /* 0x000fe60003800000 */
[----:B------:R-:W-:-:S04]  /*12420*/  LEA.HI R3, R3, R0, RZ, 0x6 ;  /* 0x0000000003037211 */ /* 0x000fc800078f30ff */
[----:B------:R-:W-:-:S04]  /*12430*/  SHF.R.S32.HI R3, RZ, 0x6, R3 ;  /* 0x00000006ff037819 */ /* 0x000fc80000011403 */
[----:B------:R-:W-:-:S04]  /*12440*/  VIMNMX R32, RZ, R3, !PT ;  /* 0x00000003ff207248 */ /* 0x000fc80007fe0100 */
[----:B------:R-:W-:-:S13]  /*12450*/  ISETP.GT.AND P0, PT, R27, R32, PT ;  /* 0x000000201b00720c */ /* 0x000fda0003f04270 */
        /* <DEDUP_REMOVED lines=18> */
.L_x_2378:
        /* <DEDUP_REMOVED lines=20> */
.L_x_2381:
[----:B------:R-:W-:Y:S05]  /*126c0*/  BSYNC B6 ;  /* 0x0000000000067941 */ /* 0x000fea0003800000 */
.L_x_2380:
        /* <DEDUP_REMOVED lines=17> */
[----:B-1----:R-:W-:-:S07]  /*127e0*/  IMAD.MOV.U32 R12, RZ, RZ, 0x1 ;  /* 0x00000001ff0c7424 */ /* 0x002fce00078e00ff */
[----:B------:R-:W-:-:S07]  /*127f0*/  LEPC R20, `(.L_x_2384) ;  /* 0x000000001014794e */ /* 0x000fce0000000000 */
[----:B0-2---:R-:W-:Y:S05]  /*12800*/  CALL.ABS.NOINC R2 ;  /* 0x0000000002007343 */ /* 0x005fea0003c00000 */
.L_x_2384:
[----:B------:R0:W1:Y:S01]  /*12810*/  LDC.64 R2, c[0x4][R17] ;  /* 0x0100000011027b82 */ /* 0x0000620000000a00 */
[----:B------:R-:W-:Y:S01]  /*12820*/  ULDC.64 UR6, c[0x4][0x90] ;  /* 0x0100240000067ab9 */ /* 0x000fe20000000a00 */
[----:B------:R-:W-:Y:S01]  /*12830*/  ULDC.64 UR8, c[0x4][0x98] ;  /* 0x0100260000087ab9 */ /* 0x000fe20000000a00 */
[----:B------:R-:W-:Y:S01]  /*12840*/  ULDC.64 UR4, c[0x4][0x18] ;  /* 0x0100060000047ab9 */ /* 0x000fe20000000a00 */
        /* <DEDUP_REMOVED lines=11> */
.L_x_2383:
[----:B------:R-:W-:Y:S05]  /*12900*/  BSYNC B6 ;  /* 0x0000000000067941 */ /* 0x000fea0003800000 */
.L_x_2382:
[----:B------:R-:W1:Y:S01]  /*12910*/  S2R R20, SR_TID.X ;  /* 0x0000000000147919 */ /* 0x000e620000002100 */
[----:B------:R-:W-:Y:S01]  /*12920*/  ULDC.64 UR4, c[0x0][0x9f8] ;  /* 0x00027e0000047ab9 */ /* 0x000fe20000000a00 */
[----:B------:R-:W-:Y:S01]  /*12930*/  IMAD.MOV.U32 R28, RZ, RZ, R19 ;  /* 0x000000ffff1c7224 */ /* 0x000fe200078e0013 */
[----:B------:R-:W-:Y:S01]  /*12940*/  ISETP.NE.U32.AND P0, PT, RZ, UR4, PT ;  /* 0x00000004ff007c0c */ /* 0x000fe2000bf05070 */
[----:B------:R-:W2:Y:S01]  /*12950*/  S2R R17, SR_TID.X ;  /* 0x0000000000117919 */ /* 0x000ea20000002100 */
[----:B------:R-:W-:Y:S01]  /*12960*/  ULDC UR4, c[0x0][0x320] ;  /* 0x0000c80000047ab9 */ /* 0x000fe20000000800 */
[----:B------:R-:W3:Y:S01]  /*12970*/  LDC R9, c[0x0][0x430] ;  /* 0x00010c00ff097b82 */ /* 0x000ee20000000800 */
[----:B------:R-:W-:-:S13]  /*12980*/  ISETP.NE.AND.EX P0, PT, RZ, UR5, PT, P0 ;  /* 0x00000005ff007c0c */ /* 0x000fda000bf05300 */
[----:B------:R-:W4:Y:S01]  /*12990*/  @P0 LDC.64 R2, c[0x0][0x9f8] ;  /* 0x00027e00ff020b82 */ /* 0x000f220000000a00 */
[----:B-1----:R-:W-:Y:S02]  /*129a0*/  IMAD.SHL.U32 R20, R20, 0x8, RZ ;  /* 0x0000000814147824 */ /* 0x002fe400078e00ff */
[----:B--2---:R-:W-:-:S03]  /*129b0*/  IMAD.SHL.U32 R17, R17, 0x8, RZ ;  /* 0x0000000811117824 */ /* 0x004fc600078e00ff */
[----:B------:R-:W-:-:S04]  /*129c0*/  LOP3.LUT R20, R20, 0x38, RZ, 0xc0, !PT ;  /* 0x0000003814147812 */ /* 0x000fc800078ec0ff */
[C---:B------:R-:W-:Y:S02]  /*129d0*/  LOP3.LUT R26, R20.reuse, 0x180, RZ, 0xfc, !PT ;  /* 0x00000180141a7812 */ /* 0x040fe400078efcff */
[----:B------:R-:W-:Y:S01]  /*129e0*/  LOP3.LUT R20, R20, 0x40, RZ, 0xfc, !PT ;  /* 0x0000004014147812 */ /* 0x000fe200078efcff */
[----:B----4-:R-:W-:Y:S01]  /*129f0*/  @P0 IMAD.WIDE R2, R19, 0x4, R2 ;  /* 0x0000000413020825 */ /* 0x010fe200078e0202 */
[----:B------:R-:W-:Y:S02]  /*12a00*/  LOP3.LUT R17, R17, 0x38, RZ, 0xc0, !PT ;  /* 0x0000003811117812 */ /* 0x000fe400078ec0ff */
[----:B------:R-:W-:Y:S02]  /*12a10*/  ISETP.GE.AND P3, PT, R20, UR4, PT ;  /* 0x0000000414007c0c */ /* 0x000fe4000bf66270 */
[----:B------:R-:W-:Y:S01]  /*12a20*/  LOP3.LUT R20, R17, 0x1c0, RZ, 0xfc, !PT ;  /* 0x000001c011147812 */ /* 0x000fe200078efcff */
[----:B------:R1:W5:Y:S01]  /*12a30*/  @P0 LDG.E R28, desc[UR54][R2.64] ;  /* 0x00000036021c0981 */ /* 0x000362000c1e1900 */
[----:B------:R-:W-:Y:S01]  /*12a40*/  ISETP.GE.AND P1, PT, R26, UR4, PT ;  /* 0x000000041a007c0c */ /* 0x000fe2000bf26270 */
[----:B------:R-:W-:Y:S01]  /*12a50*/  UMOV UR5, 0xffffffff ;  /* 0xffffffff00057882 */ /* 0x000fe20000000000 */
[----:B------:R-:W-:Y:S01]  /*12a60*/  ISETP.GE.AND P0, PT, R20, UR4, PT ;  /* 0x0000000414007c0c */ /* 0x000fe2000bf06270 */
[----:B------:R-:W2:Y:S01]  /*12a70*/  S2R R21, SR_TID.X ;  /* 0x0000000000157919 */ /* 0x000ea20000002100 */
[----:B------:R-:W-:-:S02]  /*12a80*/  LEA R0, R27, 0xffffffc0, 0x6 ;  /* 0xffffffc01b007811 */ /* 0x000fc400078e30ff */
[----:B------:R-:W-:Y:S01]  /*12a90*/  LOP3.LUT R22, R22, 0xffffffbf, RZ, 0xc0, !PT ;  /* 0xffffffbf16167812 */ /* 0x000fe200078ec0ff */
[----:B------:R-:W4:Y:S01]  /*12aa0*/  S2R R20, SR_TID.X ;  /* 0x0000000000147919 */ /* 0x000f220000002100 */
[----:B------:R-:W-:Y:S02]  /*12ab0*/  SEL R6, RZ, 0x40, P1 ;  /* 0x00000040ff067807 */ /* 0x000fe40000800000 */
[----:B------:R-:W-:Y:S01]  /*12ac0*/  @P3 LOP3.LUT R22, R22, 0x40, RZ, 0xfc, !PT ;  /* 0x0000004016163812 */ /* 0x000fe200078efcff */
[----:B------:R-:W0:Y:S03]  /*12ad0*/  S2R R17, SR_TID.X ;  /* 0x0000000000117919 */ /* 0x000e260000002100 */
[----:B------:R-:W-:Y:S01]  /*12ae0*/  LOP3.LUT R22, R22, 0xffffff7f, RZ, 0xc0, !PT ;  /* 0xffffff7f16167812 */ /* 0x000fe200078ec0ff */
[----:B------:R-:W3:Y:S01]  /*12af0*/  S2R R26, SR_TID.X ;  /* 0x00000000001a7919 */ /* 0x000ee20000002100 */
[----:B--2---:R-:W-:-:S02]  /*12b00*/  IMAD.SHL.U32 R21, R21, 0x8, RZ ;  /* 0x0000000815157824 */ /* 0x004fc400078e00ff */
[----:B----4-:R-:W-:-:S03]  /*12b10*/  IMAD.SHL.U32 R20, R20, 0x8, RZ ;  /* 0x0000000814147824 */ /* 0x010fc600078e00ff */
[----:B------:R-:W-:Y:S01]  /*12b20*/  LOP3.LUT R21, R21, 0x38, RZ, 0xc0, !PT ;  /* 0x0000003815157812 */ /* 0x000fe200078ec0ff */
[----:B0-----:R-:W-:Y:S01]  /*12b30*/  IMAD.SHL.U32 R17, R17, 0x8, RZ ;  /* 0x0000000811117824 */ /* 0x001fe200078e00ff */
[----:B------:R-:W-:Y:S02]  /*12b40*/  LOP3.LUT R20, R20, 0x38, RZ, 0xc0, !PT ;  /* 0x0000003814147812 */ /* 0x000fe400078ec0ff */
[----:B------:R-:W-:Y:S02]  /*12b50*/  ISETP.GE.AND P2, PT, R21, UR4, PT ;  /* 0x0000000415007c0c */ /* 0x000fe4000bf46270 */
[----:B---3--:R-:W-:Y:S02]  /*12b60*/  LOP3.LUT R26, R26, 0x7f, RZ, 0xc0, !PT ;  /* 0x0000007f1a1a7812 */ /* 0x008fe400078ec0ff */
[----:B------:R-:W-:Y:S02]  /*12b70*/  LOP3.LUT R17, R17, 0x38, RZ, 0xc0, !PT ;  /* 0x0000003811117812 */ /* 0x000fe400078ec0ff */
[----:B------:R-:W-:-:S02]  /*12b80*/  SHF.R.U32.HI R27, RZ, 0x3, R26 ;  /* 0x00000003ff1b7819 */ /* 0x000fc4000001161a */
[----:B------:R-:W-:Y:S02]  /*12b90*/  LOP3.LUT R26, R20, 0xc0, RZ, 0xfc, !PT ;  /* 0x000000c0141a7812 */ /* 0x000fe400078efcff */
[----:B------:R-:W0:Y:S01]  /*12ba0*/  S2R R20, SR_TID.X ;  /* 0x0000000000147919 */ /* 0x000e220000002100 */
[----:B------:R-:W-:Y:S02]  /*12bb0*/  LOP3.LUT R17, R17, 0x80, RZ, 0xfc, !PT ;  /* 0x0000008011117812 */ /* 0x000fe400078efcff */
[----:B------:R-:W-:Y:S02]  /*12bc0*/  @P2 LOP3.LUT R22, R22, 0x80, RZ, 0xfc, !PT ;  /* 0x0000008016162812 */ /* 0x000fe400078efcff */
[----:B------:R-:W-:Y:S02]  /*12bd0*/  ISETP.GE.AND P5, PT, R17, UR4, PT ;  /* 0x0000000411007c0c */ /* 0x000fe4000bfa6270 */
[----:B------:R-:W-:Y:S02]  /*12be0*/  ISETP.GE.AND P4, PT, R26, UR4, PT ;  /* 0x000000041a007c0c */ /* 0x000fe4000bf86270 */
[----:B------:R-:W-:-:S02]  /*12bf0*/  LOP3.LUT R22, R22, 0xffffffdf, RZ, 0xc0, !PT ;  /* 0xffffffdf16167812 */ /* 0x000fc400078ec0ff */
[C---:B------:R-:W-:Y:S02]  /*12c00*/  LOP3.LUT R26, R21.reuse, 0x100, RZ, 0xfc, !PT ;  /* 0x00000100151a7812 */ /* 0x040fe400078efcff */
[----:B------:R-:W-:Y:S02]  /*12c10*/  LOP3.LUT R21, R21, 0x140, RZ, 0xfc, !PT ;  /* 0x0000014015157812 */ /* 0x000fe400078efcff */
[----:B------:R-:W-:Y:S02]  /*12c20*/  ISETP.GE.AND P3, PT, R26, UR4, PT ;  /* 0x000000041a007c0c */ /* 0x000fe4000bf66270 */
[----:B------:R-:W-:Y:S02]  /*12c30*/  ISETP.GE.AND P2, PT, R21, UR4, PT ;  /* 0x0000000415007c0c */ /* 0x000fe4000bf46270 */
[----:B------:R-:W-:Y:S02]  /*12c40*/  @P5 LOP3.LUT R22, R22, 0x20, RZ, 0xfc, !PT ;  /* 0x0000002016165812 */ /* 0x000fe400078efcff */
[----:B------:R-:W-:-:S02]  /*12c50*/  SEL R17, RZ, 0x80, P0 ;  /* 0x00000080ff117807 */ /* 0x000fc40000000000 */
[----:B------:R-:W-:-:S04]  /*12c60*/  LOP3.LUT R22, R22, 0xffffffef, RZ, 0xc0, !PT ;  /* 0xffffffef16167812 */ /* 0x000fc800078ec0ff */
[----:B------:R-:W-:-:S04]  /*12c70*/  @P4 LOP3.LUT R22, R22, 0x10, RZ, 0xfc, !PT ;  /* 0x0000001016164812 */ /* 0x000fc800078efcff */
[----:B------:R-:W-:Y:S01]  /*12c80*/  LOP3.LUT R22, R22, 0xfffffffb, RZ, 0xc0, !PT ;  /* 0xfffffffb16167812 */ /* 0x000fe200078ec0ff */
[----:B0-----:R-:W-:-:S03]  /*12c90*/  IMAD.SHL.U32 R20, R20, 0x10, RZ ;  /* 0x0000001014147824 */ /* 0x001fc600078e00ff */
[----:B------:R-:W-:Y:S02]  /*12ca0*/  @P2 LOP3.LUT R22, R22, 0x4, RZ, 0xfc, !PT ;  /* 0x0000000416162812 */ /* 0x000fe400078efcff */
[----:B------:R-:W-:Y:S02]  /*12cb0*/  LOP3.LUT R20, R27, 0x70, R20, 0xf8, !PT ;  /* 0x000000701b147812 */ /* 0x000fe400078ef814 */
[----:B------:R-:W-:-:S03]  /*12cc0*/  LOP3.LUT R22, R22, 0xfffffff7, RZ, 0xc0, !PT ;  /* 0xfffffff716167812 */ /* 0x000fc600078ec0ff */
[----:B------:R-:W-:Y:S01]  /*12cd0*/  IMAD.IADD R36, R20, 0x1, R0 ;  /* 0x0000000114247824 */ /* 0x000fe200078e0200 */
[----:B------:R-:W-:Y:S01]  /*12ce0*/  @P3 LOP3.LUT R22, R22, 0x8, RZ, 0xfc, !PT ;  /* 0x0000000816163812 */ /* 0x000fe200078efcff */
[----:B-1----:R-:W-:Y:S06]  /*12cf0*/  BRA.DIV UR5, `(.L_x_2385) ;  /* 0x00000042056c7947 */ /* 0x002fec000b800000 */
.L_x_2452:
        /* <DEDUP_REMOVED lines=38> */
[----:B------:R-:W-:Y:S01]  /*12f60*/  LOP3.LUT R2, R4, R2, R3, 0xfe, !PT ;  /* 0x0000000204027212 */ /* 0x000fe200078efe03 */
[----:B------:R-:W-:-:S03]  /*12f70*/  IMAD.U32 R3, RZ, RZ, UR36 ;  /* 0x00000024ff037e24 */ /* 0x000fc6000f8e00ff */
[----:B------:R-:W-:Y:S01]  /*12f80*/  LOP3.LUT R6, R2, R6, RZ, 0xfc, !PT ;  /* 0x0000000602067212 */ /* 0x000fe200078efcff */
[----:B------:R-:W-:Y:S01]  /*12f90*/  IMAD.MOV R2, RZ, RZ, -R7 ;  /* 0x000000ffff027224 */ /* 0x000fe200078e0a07 */
[----:B------:R-:W-:Y:S02]  /*12fa0*/  ISETP.NE.AND P0, PT, R3, 0x3, PT ;  /* 0x000000030300780c */ /* 0x000fe40003f05270 */
[----:B------:R-:W-:Y:S01]  /*12fb0*/  LOP3.LUT R17, R6, R17, RZ, 0xfc, !PT ;  /* 0x0000001106117212 */ /* 0x000fe200078efcff */
[----:B------:R0:W-:Y:S01]  /*12fc0*/  STL [R1+0x14], R6 ;  /* 0x0000140601007387 */ /* 0x0001e20000100800 */
[----:B------:R-:W-:-:S09]  /*12fd0*/  IMAD R36, R9, R2, R36 ;  /* 0x0000000209247224 */ /* 0x000fd200078e0224 */
[----:B------:R-:W-:-:S04]  /*12fe0*/  @P0 LOP3.LUT R22, R22, 0x400, RZ, 0xfc, !PT ;  /* 0x0000040016160812 */ /* 0x000fc800078efcff */
[----:B------:R-:W-:-:S04]  /*12ff0*/  LOP3.LUT R22, R22, 0xfffffffe, RZ, 0xc0, !PT ;  /* 0xfffffffe16167812 */ /* 0x000fc800078ec0ff */
[----:B------:R-:W-:Y:S01]  /*13000*/  @P1 LOP3.LUT R22, R22, 0x1, RZ, 0xfc, !PT ;  /* 0x0000000116161812 */ /* 0x000fe200078efcff */
[----:B0-----:R-:W-:Y:S06]  /*13010*/  @!P0 BRA `(.L_x_2386) ;  /* 0x0000000000048947 */ /* 0x001fec0003800000 */
[----:B------:R-:W-:Y:S01]  /*13020*/  BPT.TRAP 0x1 ;  /* 0x000000040000795c */ /* 0x000fe20000300000 */
.L_x_2386:
[----:B------:R-:W0:Y:S01]  /*13030*/  S2R R2, SR_TID.X ;  /* 0x0000000000027919 */ /* 0x000e220000002100 */
[----:B------:R-:W-:Y:S01]  /*13040*/  IMAD R27, R24, 0x8, R23 ;  /* 0x00000008181b7824 */ /* 0x000fe200078e0217 */
[----:B------:R-:W-:Y:S01]  /*13050*/  BSSY B0, `(.L_x_2387) ;  /* 0x0000007000007945 */ /* 0x000fe20003800000 */
[----:B0-----:R-:W-:-:S04]  /*13060*/  LOP3.LUT R2, R2, 0x7f, RZ, 0xc0, !PT ;  /* 0x0000007f02027812 */ /* 0x001fc800078ec0ff */
[----:B------:R-:W-:-:S04]  /*13070*/  SHF.R.U32.HI R2, RZ, 0x3, R2 ;  /* 0x00000003ff027819 */ /* 0x000fc80000011602 */
[----:B------:R-:W-:Y:S02]  /*13080*/  IADD3 R29, -R2, R29, -R0 ;  /* 0x0000001d021d7210 */ /* 0x000fe40007ffe900 */
[----:B------:R-:W-:-:S04]  /*13090*/  SHF.L.U32 R0, R25, 0x1f, RZ ;  /* 0x0000001f19007819 */ /* 0x000fc800000006ff */
[----:B------:R-:W0:Y:S02]  /*130a0*/  SYNCS.PHASECHK.TRANS64.TRYWAIT P0, [R27+URZ+0x28c40], R0 ;  /* 0x028c40001b0075a7 */ /* 0x000e24000800017f */
[----:B0-----:R-:W-:Y:S05]  /*130b0*/  @!P0 BRA `(.L_x_2388) ;  /* 0x0000003c00b08947 */ /* 0x001fea0003800000 */
.L_x_2453:
[----:B------:R-:W-:Y:S05]  /*130c0*/  BSYNC B0 ;  /* 0x0000000000007941 */ /* 0x000fea0003800000 */
.L_x_2387:
[----:B------:R-:W1:Y:S01]  /*130d0*/  S2R R7, SR_TID.X ;  /* 0x0000000000077919 */ /* 0x000e620000002100 */
[----:B0-----:R-:W-:Y:S01]  /*130e0*/  SHF.R.S32.HI R0, RZ, 0x1f, R36 ;  /* 0x0000001fff007819 */ /* 0x001fe20000011424 */
[----:B------:R-:W-:Y:S01]  /*130f0*/  ULDC.64 UR4, c[0x0][0x300] ;  /* 0x0000c00000047ab9 */ /* 0x000fe20000000a00 */
[----:B-----5:R-:W-:Y:S01]  /*13100*/  SHF.R.S32.HI R4, RZ, 0x1f, R30 ;  /* 0x0000001fff047819 */ /* 0x020fe2000001141e */
[----:B------:R-:W-:Y:S01]  /*13110*/  IMAD.WIDE.U32 R2, R36, UR4, RZ ;  /* 0x0000000424027c25 */ /* 0x000fe2000f8e00ff */
[----:B------:R-:W-:Y:S01]  /*13120*/  LOP3.LUT R22, R22, 0xfffffffd, RZ, 0xc0, !PT ;  /* 0xfffffffd16167812 */ /* 0x000fe200078ec0ff */
[----:B------:R0:W-:Y:S04]  /*13130*/  STL [R1+0x8], R0 ;  /* 0x0000080001007387 */ /* 0x0001e80000100800 */
[----:B------:R2:W-:Y:S01]  /*13140*/  STL [R1+0xc], R4 ;  /* 0x00000c0401007387 */ /* 0x0005e20000100800 */
[----:B0-----:R-:W-:-:S04]  /*13150*/  IMAD R0, R0, UR4, RZ ;  /* 0x0000000400007c24 */ /* 0x001fc8000f8e02ff */
[----:B------:R-:W-:Y:S01]  /*13160*/  IMAD R0, R36, UR5, R0 ;  /* 0x0000000524007c24 */ /* 0x000fe2000f8e0200 */
[----:B------:R-:W-:-:S04]  /*13170*/  ULDC.64 UR4, c[0x0][0x310] ;  /* 0x0000c40000047ab9 */ /* 0x000fc80000000a00 */
[----:B------:R-:W-:Y:S01]  /*13180*/  IADD3 R3, R3, R0, RZ ;  /* 0x0000000003037210 */ /* 0x000fe20007ffe0ff */
[----:B------:R-:W-:Y:S02]  /*13190*/  IMAD R0, R4, UR4, RZ ;  /* 0x0000000404007c24 */ /* 0x000fe4000f8e02ff */
[----:B--2---:R-:W-:Y:S02]  /*131a0*/  IMAD R4, R24, 0x1000, R34 ;  /* 0x0000100018047824 */ /* 0x004fe400078e0222 */
[C---:B------:R-:W-:Y:S02]  /*131b0*/  IMAD R0, R30.reuse, UR5, R0 ;  /* 0x000000051e007c24 */ /* 0x040fe4000f8e0200 */
[----:B------:R-:W-:Y:S01]  /*131c0*/  IMAD.WIDE.U32 R2, R30, UR4, R2 ;  /* 0x000000041e027c25 */ /* 0x000fe2000f8e0002 */
[----:B------:R-:W-:-:S03]  /*131d0*/  ULDC.64 UR4, c[0x0][0x308] ;  /* 0x0000c20000047ab9 */ /* 0x000fc60000000a00 */
[----:B------:R-:W-:Y:S02]  /*131e0*/  IMAD.IADD R3, R3, 0x1, R0 ;  /* 0x0000000103037824 */ /* 0x000fe400078e0200 */
[----:B------:R-:W-:Y:S02]  /*131f0*/  IMAD R0, R26, UR4, RZ ;  /* 0x000000041a007c24 */ /* 0x000fe4000f8e02ff */
[----:B-1----:R-:W-:Y:S02]  /*13200*/  IMAD.SHL.U32 R7, R7, 0x8, RZ ;  /* 0x0000000807077824 */ /* 0x002fe400078e00ff */
[C---:B------:R-:W-:Y:S02]  /*13210*/  IMAD R0, R18.reuse, UR5, R0 ;  /* 0x0000000512007c24 */ /* 0x040fe4000f8e0200 */
[----:B------:R-:W-:Y:S01]  /*13220*/  IMAD.WIDE.U32 R2, R18, UR4, R2 ;  /* 0x0000000412027c25 */ /* 0x000fe2000f8e0002 */
[----:B------:R-:W-:Y:S01]  /*13230*/  ULDC.64 UR4, c[0x0][0x2e8] ;  /* 0x0000ba0000047ab9 */ /* 0x000fe20000000a00 */
[----:B------:R-:W-:-:S02]  /*13240*/  LOP3.LUT R7, R7, 0x38, RZ, 0xc0, !PT ;  /* 0x0000003807077812 */ /* 0x000fc400078ec0ff */
[----:B------:R-:W-:Y:S01]  /*13250*/  IMAD.IADD R5, R3, 0x1, R0 ;  /* 0x0000000103057824 */ /* 0x000fe200078e0200 */
[C---:B------:R-:W-:Y:S01]  /*13260*/  LEA R0, P0, R2.reuse, UR4, 0x1 ;  /* 0x0000000402007c11 */ /* 0x040fe2000f8008ff */
[----:B------:R-:W-:Y:S02]  /*13270*/  ULDC UR4, c[0x0][0x2f4] ;  /* 0x0000bd0000047ab9 */ /* 0x000fe40000000800 */
        /* <DEDUP_REMOVED lines=32> */
[----:B0-----:R-:W-:-:S04]  /*13480*/  @P0 LEA R3, P1, R7, R3, 0x1 ;  /* 0x0000000307030211 */ /* 0x001fc800078208ff */
[----:B-1----:R-:W-:-:S04]  /*13490*/  @P0 IADD3.X R2, RZ, R2, RZ, P1, !PT ;  /* 0x00000002ff020210 */ /* 0x002fc80000ffe4ff */
[----:B------:R-:W-:-:S04]  /*134a0*/  @P0 LOP3.LUT R3, R3, R2, RZ, 0x3c, !PT ;  /* 0x0000000203030212 */ /* 0x000fc800078e3cff */
[----:B------:R-:W-:-:S04]  /*134b0*/  @P0 LOP3.LUT R2, R3, R2, RZ, 0x3c, !PT ;  /* 0x0000000203020212 */ /* 0x000fc800078e3cff */
[----:B------:R-:W-:-:S05]  /*134c0*/  @P0 LOP3.LUT R3, R3, R2, RZ, 0x3c, !PT ;  /* 0x0000000203030212 */ /* 0x000fca00078e3cff */
[----:B--23--:R1:W-:Y:S02]  /*134d0*/  @P0 LDGSTS.E.BYPASS.LTC128B.128 [R6+0x23400], desc[UR54][R2.64], !P2 ;  /* 0x2340000002060fae */ /* 0x00c3e4000d101d76 */
.L_x_2463:
        /* <DEDUP_REMOVED lines=10> */
.L_x_2390:
        /* <DEDUP_REMOVED lines=11> */
.L_x_2391:
        /* <DEDUP_REMOVED lines=23> */
.L_x_2393:
[----:B------:R-:W-:Y:S05]  /*137a0*/  BSYNC B6 ;  /* 0x0000000000067941 */ /* 0x000fea0003800000 */
.L_x_2392:
[----:B0-----:R-:W2:Y:S01]  /*137b0*/  LDL.LU R2, [R1] ;  /* 0x0000000001027983 */ /* 0x001ea20000300800 */
[----:B------:R-:W0:Y:S01]  /*137c0*/  LDC R21, c[0x0][0x448] ;  /* 0x00011200ff157b82 */ /* 0x000e220000000800 */
[----:B------:R-:W-:Y:S01]  /*137d0*/  ULDC.64 UR4, c[0x0][0x298] ;  /* 0x0000a60000047ab9 */ /* 0x000fe20000000a00 */
[----:B------:R-:W-:Y:S01]  /*137e0*/  LOP3.LUT P6, RZ, R22, 0x200, RZ, 0xc0, !PT ;  /* 0x0000020016ff7812 */ /* 0x000fe200078cc0ff */
[----:B------:R3:W5:Y:S01]  /*137f0*/  LDL R7, [R1+0x18] ;  /* 0x0000180001077983 */ /* 0x0007620000100800 */
[----:B------:R-:W-:Y:S01]  /*13800*/  SHF.R.S32.HI R4, RZ, 0x1f, R19 ;  /* 0x0000001fff047819 */ /* 0x000fe20000011413 */
[----:B------:R-:W4:Y:S03]  /*13810*/  S2R R20, SR_TID.X ;  /* 0x0000000000147919 */ /* 0x000f260000002100 */
[----:B------:R-:W-:Y:S02]  /*13820*/  SEL R4, R4, RZ, !P6 ;  /* 0x000000ff04047207 */ /* 0x000fe40007000000 */
[----:B----4-:R-:W-:Y:S01]  /*13830*/  LOP3.LUT R20, R20, 0x7f, RZ, 0xc0, !PT ;  /* 0x0000007f14147812 */ /* 0x010fe200078ec0ff */
[----:B------:R-:W4:Y:S02]  /*13840*/  S2R R8, SR_TID.X ;  /* 0x0000000000087919 */ /* 0x000f240000002100 */
[----:B----4-:R-:W-:-:S05]  /*13850*/  IMAD.SHL.U32 R8, R8, 0x8, RZ ;  /* 0x0000000808087824 */ /* 0x010fca00078e00ff */
[----:B------:R-:W-:Y:S02]  /*13860*/  LOP3.LUT R8, R8, 0x38, RZ, 0xc0, !PT ;  /* 0x0000003808087812 */ /* 0x000fe400078ec0ff */
[----:B--2---:R-:W-:-:S05]  /*13870*/  SHF.R.S32.HI R0, RZ, 0x1f, R2 ;  /* 0x0000001fff007819 */ /* 0x004fca0000011402 */
[----:B------:R-:W-:-:S04]  /*13880*/  IMAD R0, R0, UR4, RZ ;  /* 0x0000000400007c24 */ /* 0x000fc8000f8e02ff */
        /* <DEDUP_REMOVED lines=9> */
[----:B------:R-:W-:Y:S01]  /*13920*/  IMAD.IADD R3, R3, 0x1, R0 ;  /* 0x0000000103037824 */ /* 0x000fe200078e0200 */
[----:B------:R-:W-:Y:S02]  /*13930*/  SEL R0, R19, RZ, !P6 ;  /* 0x000000ff13007207 */ /* 0x000fe40007000000 */
[----:B0-----:R-:W-:Y:S02]  /*13940*/  ISETP.NE.AND P6, PT, R21, 0x1, PT ;  /* 0x000000011500780c */ /* 0x001fe40003fc5270 */
[----:B------:R-:W-:Y:S01]  /*13950*/  SHF.R.U32.HI R21, RZ, 0x3, R20 ;  /* 0x00000003ff157819 */ /* 0x000fe20000011614 */
[C---:B------:R-:W-:Y:S01]  /*13960*/  IMAD.WIDE.U32 R2, R0.reuse, UR4, R2 ;  /* 0x0000000400027c25 */ /* 0x040fe2000f8e0002 */
[----:B------:R-:W0:Y:S03]  /*13970*/  S2R R20, SR_TID.X ;  /* 0x0000000000147919 */ /* 0x000e260000002100 */
[----:B------:R-:W-:Y:S01]  /*13980*/  IMAD R4, R0, UR5, R4 ;  /* 0x0000000500047c24 */ /* 0x000fe2000f8e0204 */
[----:B------:R-:W-:-:S03]  /*13990*/  ULDC.64 UR4, c[0x0][0x2d0] ;  /* 0x0000b40000047ab9 */ /* 0x000fc60000000a00 */
[----:B------:R-:W-:Y:S02]  /*139a0*/  IMAD.IADD R3, R3, 0x1, R4 ;  /* 0x0000000103037824 */ /* 0x000fe400078e0204 */
[----:B------:R-:W2:Y:S08]  /*139b0*/  @P6 LDC R6, c[0x0][0x44c] ;  /* 0x00011300ff066b82 */ /* 0x000eb00000000800 */
[----:B------:R-:W4:Y:S01]  /*139c0*/  @P6 LDC R0, c[0x0][0x450] ;  /* 0x00011400ff006b82 */ /* 0x000f220000000800 */
[----:B0-----:R-:W-:-:S04]  /*139d0*/  SHF.L.U32 R20, R20, 0x4, RZ ;  /* 0x0000000414147819 */ /* 0x001fc800000006ff */
[----:B------:R-:W-:-:S05]  /*139e0*/  LOP3.LUT R20, R21, 0x70, R20, 0xf8, !PT ;  /* 0x0000007015147812 */ /* 0x000fca00078ef814 */
[----:B------:R-:W-:-:S04]  /*139f0*/  IMAD.IADD R5, R20, 0x1, R35 ;  /* 0x0000000114057824 */ /* 0x000fc800078e0223 */
[----:B--2---:R-:W-:-:S04]  /*13a00*/  @P6 IMAD.HI.U32 R6, R5, R6, RZ ;  /* 0x0000000605066227 */ /* 0x004fc800078e00ff */
[----:B------:R-:W-:Y:S01]  /*13a10*/  IMAD.MOV.U32 R4, RZ, RZ, R5 ;  /* 0x000000ffff047224 */ /* 0x000fe200078e0005 */
[----:B----4-:R-:W-:Y:S02]  /*13a20*/  @P6 SHF.R.U32.HI R4, RZ, R0, R6 ;  /* 0x00000000ff046219 */ /* 0x010fe40000011606 */
[----:B------:R-:W0:Y:S03]  /*13a30*/  LDC R6, c[0x0][0x448] ;  /* 0x00011200ff067b82 */ /* 0x000e260000000800 */
[----:B------:R-:W-:Y:S01]  /*13a40*/  IMAD.MOV R0, RZ, RZ, -R4 ;  /* 0x000000ffff007224 */ /* 0x000fe200078e0a04 */
[----:B------:R-:W2:Y:S01]  /*13a50*/  S2R R20, SR_TID.X ;  /* 0x0000000000147919 */ /* 0x000ea20000002100 */
[----:B------:R-:W-:-:S04]  /*13a60*/  IMAD.WIDE.U32 R2, R4, UR4, R2 ;  /* 0x0000000404027c25 */ /* 0x000fc8000f8e0002 */
[----:B0-----:R-:W-:Y:S01]  /*13a70*/  IMAD R0, R6, R0, R5 ;  /* 0x0000000006007224 */ /* 0x001fe200078e0205 */
[----:B------:R-:W-:-:S05]  /*13a80*/  SHF.R.S32.HI R5, RZ, 0x1f, R4 ;  /* 0x0000001fff057819 */ /* 0x000fca0000011404 */
        /* <DEDUP_REMOVED lines=11> */
[----:B------:R-:W-:Y:S01]  /*13b40*/  ULDC UR4, c[0x0][0x2b8] ;  /* 0x0000ae0000047ab9 */ /* 0x000fe20000000800 */
[----:B--2---:R-:W-:-:S03]  /*13b50*/  LOP3.LUT R20, R20, 0x7f, RZ, 0xc0, !PT ;  /* 0x0000007f14147812 */ /* 0x004fc600078ec0ff */
[----:B------:R-:W-:Y:S01]  /*13b60*/  LEA.HI.X R4, R2, UR5, R4, 0x1, P0 ;  /* 0x0000000502047c11 */ /* 0x000fe200080f0c04 */
[----:B------:R-:W-:Y:S01]  /*13b70*/  UMOV UR5, 0xffffffff ;  /* 0xffffffff00057882 */ /* 0x000fe20000000000 */
[----:B------:R-:W-:Y:S02]  /*13b80*/  ISETP.GE.AND P1, PT, R8, UR4, PT ;  /* 0x0000000408007c0c */ /* 0x000fe4000bf26270 */
[----:B------:R-:W-:Y:S01]  /*13b90*/  SHF.R.U32.HI R9, RZ, 0x3, R20 ;  /* 0x00000003ff097819 */ /* 0x000fe20000011614 */
[----:B---3--:R-:W-:Y:S10]  /*13ba0*/  BRA.DIV UR5, `(.L_x_2394) ;  /* 0x0000003a05587947 */ /* 0x008ff4000b800000 */
[----:B------:R-:W0:Y:S01]  /*13bb0*/  SHFL.IDX PT, R3, R0, RZ, 0x181f ;  /* 0x00181fff00037589 */ /* 0x000e2200000e0000 */
[----:B------:R-:W-:Y:S02]  /*13bc0*/  IMAD R37, R37, R6, RZ ;  /* 0x0000000625257224 */ /* 0x000fe400078e02ff */
[----:B------:R-:W-:Y:S01]  /*13bd0*/  IMAD.IADD R35, R9, 0x1, R35 ;  /* 0x0000000109237824 */ /* 0x000fe200078e0223 */
[----:B------:R-:W2:Y:S04]  /*13be0*/  SHFL.IDX PT, R2, R4, RZ, 0x181f ;  /* 0x00181fff04027589 */ /* 0x000ea800000e0000 */
[----:B------:R-:W-:-:S13]  /*13bf0*/  ISETP.GE.AND P0, PT, R35, R37, PT ;  /* 0x000000252300720c */ /* 0x000fda0003f06270 */
[----:B0-----:R-:W-:-:S05]  /*13c00*/  @!P0 LEA R3, P2, R8, R3, 0x1 ;  /* 0x0000000308038211 */ /* 0x001fca00078408ff */
[----:B--2---:R-:W-:-:S05]  /*13c10*/  @!P0 IMAD.X R2, RZ, RZ, R2, P2 ;  /* 0x000000ffff028224 */ /* 0x004fca00010e0602 */
[----:B------:R-:W-:-:S04]  /*13c20*/  @!P0 LOP3.LUT R3, R3, R2, RZ, 0x3c, !PT ;  /* 0x0000000203038212 */ /* 0x000fc800078e3cff */
[----:B------:R-:W-:-:S04]  /*13c30*/  @!P0 LOP3.LUT R2, R3, R2, RZ, 0x3c, !PT ;  /* 0x0000000203028212 */ /* 0x000fc800078e3cff */
[----:B------:R-:W-:-:S05]  /*13c40*/  @!P0 LOP3.LUT R3, R3, R2, RZ, 0x3c, !PT ;  /* 0x0000000203038212 */ /* 0x000fca00078e3cff */
[----:B------:R-:W-:Y:S01]  /*13c50*/  @!PT LDS RZ, [RZ] ;  /* 0x00000000fffff984 */ /* 0x000fe20000000800 */
[----:B-----5:R0:W-:Y:S02]  /*13c60*/  @!P0 LDGSTS.E.BYPASS.LTC128B.128 [R7+0x20400], desc[UR54][R2.64], !P1 ;  /* 0x2040000002078fae */ /* 0x0201e4000c901d76 */
[----:B0-----:R-:W-:Y:S02]  /*13c70*/  IADD3 R2, R35, 0x10, RZ ;  /* 0x0000001023027810 */ /* 0x001fe40007ffe0ff */
[----:B------:R-:W0:Y:S02]  /*13c80*/  SHFL.IDX PT, R3, R0, 0x1, 0x181f ;  /* 0x00381f0000037f89 */ /* 0x000e2400000e0000 */
[----:B------:R-:W-:Y:S02]  /*13c90*/  ISETP.GE.AND P0, PT, R2, R37, PT ;  /* 0x000000250200720c */ /* 0x000fe40003f06270 */
[----:B------:R-:W2:Y:S11]  /*13ca0*/  SHFL.IDX PT, R2, R4, 0x1, 0x181f ;  /* 0x00381f0004027f89 */ /* 0x000eb600000e0000 */
[----:B0-----:R-:W-:-:S05]  /*13cb0*/  @!P0 LEA R3, P2, R8, R3, 0x1 ;  /* 0x0000000308038211 */ /* 0x001fca00078408ff */
[----:B--2---:R-:W-:-:S05]  /*13cc0*/  @!P0 IMAD.X R2, RZ, RZ, R2, P2 ;  /* 0x000000ffff028224 */ /* 0x004fca00010e0602 */
        /* <DEDUP_REMOVED lines=8> */
[----:B------:R-:W2:Y:S04]  /*13d50*/  SHFL.IDX PT, R2, R4, 0x2, 0x181f ;  /* 0x00581f0004027f89 */ /* 0x000ea800000e0000 */
[----:B------:R-:W3:Y:S04]  /*13d60*/  SHFL.IDX PT, R4, R4, 0x3, 0x181f ;  /* 0x00781f0004047f89 */ /* 0x000ee800000e0000 */
[----:B0-----:R-:W-:-:S05]  /*13d70*/  @!P0 LEA R3, P2, R8, R3, 0x1 ;  /* 0x0000000308038211 */ /* 0x001fca00078408ff */
[----:B--2---:R-:W-:-:S05]  /*13d80*/  @!P0 IMAD.X R2, RZ, RZ, R2, P2 ;  /* 0x000000ffff028224 */ /* 0x004fca00010e0602 */
[----:B------:R-:W-:-:S04]  /*13d90*/  @!P0 LOP3.LUT R3, R3, R2, RZ, 0x3c, !PT ;  /* 0x0000000203038212 */ /* 0x000fc800078e3cff */
[----:B------:R-:W-:-:S04]  /*13da0*/  @!P0 LOP3.LUT R2, R3, R2, RZ, 0x3c, !PT ;  /* 0x0000000203028212 */ /* 0x000fc800078e3cff */
[----:B------:R-:W-:-:S05]  /*13db0*/  @!P0 LOP3.LUT R3, R3, R2, RZ, 0x3c, !PT ;  /* 0x0000000203038212 */ /* 0x000fca00078e3cff */
[----:B---3--:R0:W-:Y:S02]  /*13dc0*/  @!P0 LDGSTS.E.BYPASS.LTC128B.128 [R7+0x21400], desc[UR54][R2.64], !P1 ;  /* 0x2140000002078fae */ /* 0x0081e4000c901d76 */
.L_x_2472:
[----:B------:R-:W-:-:S05]  /*13dd0*/  VIADD R35, R35, 0x30 ;  /* 0x0000003023237836 */ /* 0x000fca0000000000 */
[----:B------:R-:W-:-:S13]  /*13de0*/  ISETP.GE.AND P0, PT, R35, R37, PT ;  /* 0x000000252300720c */ /* 0x000fda0003f06270 */
[----:B0-----:R-:W-:-:S05]  /*13df0*/  @!P0 LEA R2, P2, R8, R0, 0x1 ;  /* 0x0000000008028211 */ /* 0x001fca00078408ff */
[----:B------:R-:W-:-:S05]  /*13e00*/  @!P0 IMAD.X R3, RZ, RZ, R4, P2 ;  /* 0x000000ffff038224 */ /* 0x000fca00010e0604 */
[----:B------:R-:W-:Y:S01]  /*13e10*/  @!PT LDS RZ, [RZ] ;  /* 0x00000000fffff984 */ /* 0x000fe20000000800 */
[----:B------:R-:W-:Y:S01]  /*13e20*/  @!PT LDS RZ, [RZ] ;  /* 0x00000000fffff984 */ /* 0x000fe20000000800 */
[----:B------:R-:W-:Y:S01]  /*13e30*/  @!PT LDS RZ, [RZ] ;  /* 0x00000000fffff984 */ /* 0x000fe20000000800 */
[----:B------:R0:W-:Y:S01]  /*13e40*/  @!P0 LDGSTS.E.BYPASS.LTC128B.128 [R7+0x21c00], desc[UR54][R2.64], !P1 ;  /* 0x21c0000002078fae */ /* 0x0001e2000c901d76 */
[----:B------:R-:W-:Y:S01]  /*13e50*/  PLOP3.LUT P0, PT, PT, PT, PT, 0x80, 0x0 ;  /* 0x000000000000781c */ /* 0x000fe20003f0f070 */
[----:B------:R-:W-:-:S12]  /*13e60*/  NOP ;  /* 0x0000000000007918 */ /* 0x000fd80000000000 */
.L_x_2395:
        /* <DEDUP_REMOVED lines=18> */
.L_x_2473:
[----:B------:R-:W-:Y:S05]  /*13f90*/  BSYNC B0 ;  /* 0x0000000000007941 */ /* 0x000fea0003800000 */
.L_x_2396:
[----:B------:R-:W-:-:S05]  /*13fa0*/  IMAD.U32 R2, RZ, RZ, UR36 ;  /* 0x00000024ff027e24 */ /* 0x000fca000f8e00ff */
[----:B------:R-:W-:-:S13]  /*13fb0*/  ISETP.NE.AND P0, PT, R2, 0x3, PT ;  /* 0x000000030200780c */ /* 0x000fda0003f05270 */
[----:B------:R-:W-:Y:S05]  /*13fc0*/  @!P0 BRA `(.L_x_2398) ;  /* 0x0000000000048947 */ /* 0x000fea0003800000 */
[----:B------:R-:W-:Y:S01]  /*13fd0*/  BPT.TRAP 0x1 ;  /* 0x000000040000795c */ /* 0x000fe20000300000 */
.L_x_2398:
[----:B0-----:R-:W-:Y:S01]  /*13fe0*/  SHF.L.U32 R0, R25, 0x1f, RZ ;  /* 0x0000001f19007819 */ /* 0x001fe200000006ff */
[----:B------:R-:W-:Y:S03]  /*13ff0*/  BSSY B0, `(.L_x_2399) ;  /* 0x0000003000007945 */ /* 0x000fe60003800000 */
[----:B------:R-:W0:Y:S02]  /*14000*/  SYNCS.PHASECHK.TRANS64.TRYWAIT P0, [R27+URZ+0x28c60], R0 ;  /* 0x028c60001b0075a7 */ /* 0x000e24000800017f */
[----:B0-----:R-:W-:Y:S05]  /*14010*/  @!P0 BRA `(.L_x_2400) ;  /* 0x0000003800948947 */ /* 0x001fea0003800000 */
.L_x_2474:
[----:B------:R-:W-:Y:S05]  /*14020*/  BSYNC B0 ;  /* 0x0000000000007941 */ /* 0x000fea0003800000 */
.L_x_2399:
[----:B------:R-:W0:Y:S01]  /*14030*/  LDL.LU R2, [R1+0x8] ;  /* 0x0000080001027983 */ /* 0x000e220000300800 */
[----:B------:R-:W-:-:S03]  /*14040*/  ULDC.64 UR4, c[0x0][0x328] ;  /* 0x0000ca0000047ab9 */ /* 0x000fc60000000a00 */
[----:B------:R-:W2:Y:S01]  /*14050*/  LDL.LU R4, [R1+0xc] ;  /* 0x00000c0001047983 */ /* 0x000ea20000300800 */
[----:B------:R-:W-:Y:S02]  /*14060*/  IMAD R5, R24, 0x8000, R34 ;  /* 0x0000800018057824 */ /* 0x000fe400078e0222 */
[----:B0-----:R-:W-:Y:S02]  /*14070*/  IMAD R0, R2, UR4, RZ ;  /* 0x0000000402007c24 */ /* 0x001fe4000f8e02ff */
[----:B------:R-:W-:-:S04]  /*14080*/  IMAD.WIDE.U32 R2, R36, UR4, RZ ;  /* 0x0000000424027c25 */ /* 0x000fc8000f8e00ff */
[----:B------:R-:W-:Y:S01]  /*14090*/  IMAD R0, R36, UR5, R0 ;  /* 0x0000000524007c24 */ /* 0x000fe2000f8e0200 */
[----:B------:R-:W-:-:S04]  /*140a0*/  ULDC.64 UR4, c[0x0][0x338] ;  /* 0x0000ce0000047ab9 */ /* 0x000fc80000000a00 */
[----:B------:R-:W-:Y:S01]  /*140b0*/  IADD3 R3, R3, R0, RZ ;  /* 0x0000000003037210 */ /* 0x000fe20007ffe0ff */
        /* <DEDUP_REMOVED lines=23> */
[----:B0-----:R-:W-:-:S05]  /*14230*/  IMAD.SHL.U32 R7, R7, 0x8, RZ ;  /* 0x0000000807077824 */ /* 0x001fca00078e00ff */
[----:B------:R-:W-:-:S05]  /*14240*/  LOP3.LUT R7, R7, 0x38, RZ, 0xc0, !PT ;  /* 0x0000003807077812 */ /* 0x000fca00078ec0ff */
[----:B------:R-:W-:Y:S01]  /*14250*/  IMAD.SHL.U32 R0, R7, 0x2, RZ ;  /* 0x0000000207007824 */ /* 0x000fe200078e00ff */
[----:B------:R-:W-:-:S04]  /*14260*/  LOP3.LUT R7, R17, 0x1, RZ, 0xc0, !PT ;  /* 0x0000000111077812 */ /* 0x000fc800078ec0ff */
[----:B--2---:R-:W-:Y:S02]  /*14270*/  IADD3 R2, P0, R2, R0, RZ ;  /* 0x0000000002027210 */ /* 0x004fe40007f1e0ff */
[----:B------:R-:W-:Y:S02]  /*14280*/  ISETP.NE.U32.AND P1, PT, R7, 0x1, PT ;  /* 0x000000010700780c */ /* 0x000fe40003f25070 */
[----:B------:R-:W-:Y:S01]  /*14290*/  PRMT R7, R17, 0x8880, RZ ;  /* 0x0000888011077816 */ /* 0x000fe200000000ff */
[----:B---3--:R-:W-:Y:S01]  /*142a0*/  IMAD.X R3, RZ, RZ, R3, P0 ;  /* 0x000000ffff037224 */ /* 0x008fe200000e0603 */
        /* <DEDUP_REMOVED lines=25> */
[----:B------:R-:W2:Y:S04]  /*14440*/  SHFL.IDX PT, R3, R6, 0x1, 0x181f ;  /* 0x00381f0006037f89 */ /* 0x000ea800000e0000 */
[----:B------:R-:W-:Y:S01]  /*14450*/  SHFL.IDX PT, R6, R6, 0x3, 0x181f ;  /* 0x00781f0006067f89 */ /* 0x000fe200000e0000 */
[----:B0-----:R-:W-:-:S05]  /*14460*/  IADD3 R2, P6, R2, R0, RZ ;  /* 0x0000000002027210 */ /* 0x001fca0007fde0ff */
[----:B--2---:R-:W-:Y:S01]  /*14470*/  IMAD.X R3, RZ, RZ, R3, P6 ;  /* 0x000000ffff037224 */ /* 0x004fe200030e0603 */
        /* <DEDUP_REMOVED lines=19> */
[----:B0-----:R-:W-:-:S04]  /*145b0*/  IADD3 R2, P6, R2, R0, RZ ;  /* 0x0000000002027210 */ /* 0x001fc80007fde0ff */
[----:B------:R-:W-:Y:S02]  /*145c0*/  IADD3.X R3, RZ, R7, RZ, P6, !PT ;  /* 0x00000007ff037210 */ /* 0x000fe400037fe4ff */
        /* <DEDUP_REMOVED lines=18> */
[----:B0-----:R0:W2:Y:S02]  /*146f0*/  SHFL.IDX PT, R2, R4, 0x3, 0x181f ;  /* 0x00781f0004027f89 */ /* 0x0010a400000e0000 */
.L_x_2484:
        /* <DEDUP_REMOVED lines=11> */
[----:B--2---:R-:W-:Y:S02]  /*147b0*/  IADD3 R2, P0, R2, R0, RZ ;  /* 0x0000000002027210 */ /* 0x004fe40007f1e0ff */
        /* <DEDUP_REMOVED lines=22> */
.L_x_2402:
        /* <DEDUP_REMOVED lines=11> */
.L_x_2403:
[----:B------:R-:W2:Y:S01]  /*149d0*/  LDL.LU R2, [R1+0x4] ;  /* 0x0000040001027983 */ /* 0x000ea20000300800 */
[----:B------:R3:W-:Y:S01]  /*149e0*/  SYNCS.ARRIVE.TRANS64.A1T0 RZ, [R27+URZ+0x28c50], RZ ;  /* 0x028c50ff1bff79a7 */ /* 0x0007e2000810003f */
[----:B------:R-:W-:Y:S01]  /*149f0*/  BSSY B0, `(.L_x_2404) ;  /* 0x00000f7000007945 */ /* 0x000fe20003800000 */
[----:B--2---:R-:W-:-:S05]  /*14a00*/  VIADD R7, R2, 0xfffffffe ;  /* 0xfffffffe02077836 */ /* 0x004fca0000000000 */
[----:B------:R-:W-:-:S13]  /*14a10*/  ISETP.GE.AND P0, PT, R7, R32, PT ;  /* 0x000000200700720c */ /* 0x000fda0003f06270 */
[----:B---3--:R-:W-:Y:S05]  /*14a20*/  @!P0 BRA `(.L_x_2405) ;  /* 0x0000000c00cc8947 */ /* 0x008fea0003800000 */
[----:B------:R-:W2:Y:S01]  /*14a30*/  LDL.LU R2, [R1+0x14] ;  /* 0x0000140001027983 */ /* 0x000ea20000300800 */
[----:B------:R-:W-:-:S04]  /*14a40*/  LOP3.LUT R29, R17, 0x80, RZ, 0xc0, !PT ;  /* 0x00000080111d7812 */ /* 0x000fc800078ec0ff */
[----:B------:R-:W-:Y:S02]  /*14a50*/  SHF.R.U32.HI R29, RZ, 0x3, R29 ;  /* 0x00000003ff1d7819 */ /* 0x000fe4000001161d */
[----:B--2---:R-:W-:-:S04]  /*14a60*/  LOP3.LUT R30, R2, 0x40, RZ, 0xc0, !PT ;  /* 0x00000040021e7812 */ /* 0x004fc800078ec0ff */
[----:B------:R-:W-:-:S07]  /*14a70*/  SHF.R.U32.HI R30, RZ, 0x2, R30 ;  /* 0x00000002ff1e7819 */ /* 0x000fce000001161e */
.L_x_2418:
[----:B--2---:R-:W2:Y:S01]  /*14a80*/  S2R R2, SR_TID.X ;  /* 0x0000000000027919 */ /* 0x004ea20000002100 */
[----:B---3--:R-:W3:Y:S01]  /*14a90*/  LDC R3, c[0x0][0x430] ;  /* 0x00010c00ff037b82 */ /* 0x008ee20000000800 */
[----:B------:R-:W-:Y:S01]  /*14aa0*/  IMAD R6, R7, 0x40, R31 ;  /* 0x0000004007067824 */ /* 0x000fe200078e021f */
[----:B------:R-:W-:Y:S05]  /*14ab0*/  YIELD ;  /* 0x0000000000007946 */ /* 0x000fea0003800000 */
[----:B0-----:R-:W0:Y:S01]  /*14ac0*/  S2R R4, SR_TID.X ;  /* 0x0000000000047919 */ /* 0x001e220000002100 */
[----:B------:R-:W-:Y:S01]  /*14ad0*/  IMAD.U32 R11, RZ, RZ, UR36 ;  /* 0x00000024ff0b7e24 */ /* 0x000fe2000f8e00ff */
[----:B------:R-:W-:Y:S01]  /*14ae0*/  ULDC UR4, c[0x0][0x430] ;  /* 0x00010c0000047ab9 */ /* 0x000fe20000000800 */
[----:B------:R-:W-:Y:S01]  /*14af0*/  VIADD R24, R24, 0x1 ;  /* 0x0000000118187836 */ /* 0x000fe20000000000 */
[----:B---3--:R-:W-:-:S02]  /*14b00*/  ISETP.NE.AND P0, PT, R3, 0x1, PT ;  /* 0x000000010300780c */ /* 0x008fc40003f05270 */
[----:B--2---:R-:W-:-:S04]  /*14b10*/  LOP3.LUT R2, R2, 0x7f, RZ, 0xc0, !PT ;  /* 0x0000007f02027812 */ /* 0x004fc800078ec0ff */
[----:B------:R-:W-:-:S07]  /*14b20*/  SHF.R.U32.HI R2, RZ, 0x3, R2 ;  /* 0x00000003ff027819 */ /* 0x000fce0000011602 */
[----:B------:R-:W2:Y:S01]  /*14b30*/  @P0 LDC R3, c[0x0][0x434] ;  /* 0x00010d00ff030b82 */ /* 0x000ea20000000800 */
[----:B0-----:R-:W-:-:S05]  /*14b40*/  IMAD.SHL.U32 R4, R4, 0x10, RZ ;  /* 0x0000001004047824 */ /* 0x001fca00078e00ff */
[----:B------:R-:W-:Y:S02]  /*14b50*/  LOP3.LUT R4, R2, 0x70, R4, 0xf8, !PT ;  /* 0x0000007002047812 */ /* 0x000fe400078ef804 */
[----:B------:R-:W0:Y:S02]  /*14b60*/  @P0 LDC R2, c[0x0][0x438] ;  /* 0x00010e00ff020b82 */ /* 0x000e240000000800 */
[C---:B------:R-:W-:Y:S01]  /*14b70*/  ISETP.GT.U32.AND P1, PT, R4.reuse, 0x3f, PT ;  /* 0x0000003f0400780c */ /* 0x040fe20003f24070 */
[----:B------:R-:W-:-:S04]  /*14b80*/  IMAD.IADD R6, R4, 0x1, R6 ;  /* 0x0000000104067824 */ /* 0x000fc800078e0206 */
[----:B------:R-:W-:-:S08]  /*14b90*/  IMAD.MOV.U32 R10, RZ, RZ, R6 ;  /* 0x000000ffff0a7224 */ /* 0x000fd000078e0006 */
[----:B------:R-:W3:Y:S01]  /*14ba0*/  @!P1 LDC.64 R4, c[0x0][0x428] ;  /* 0x00010a00ff049b82 */ /* 0x000ee20000000a00 */
[----:B--2---:R-:W-:-:S07]  /*14bb0*/  @P0 IMAD.HI.U32 R3, R6, R3, RZ ;  /* 0x0000000306030227 */ /* 0x004fce00078e00ff */
[----:B------:R-:W2:Y:S01]  /*14bc0*/  @!P1 LDC.64 R8, c[0x0][0x418] ;  /* 0x00010600ff089b82 */ /* 0x000ea20000000a00 */
[----:B0-----:R-:W-:-:S04]  /*14bd0*/  @P0 SHF.R.U32.HI R10, RZ, R2, R3 ;  /* 0x00000002ff0a0219 */ /* 0x001fc80000011603 */
[--C-:B------:R-:W-:Y:S01]  /*14be0*/  @!P1 SHF.R.S32.HI R3, RZ, 0x1f, R10.reuse ;  /* 0x0000001fff039819 */ /* 0x100fe2000001140a */
[----:B------:R-:W-:-:S04]  /*14bf0*/  @!P1 IMAD.MOV.U32 R2, RZ, RZ, R10 ;  /* 0x000000ffff029224 */ /* 0x000fc800078e000a */
[----:B---3--:R-:W-:-:S04]  /*14c00*/  @!P1 IMAD.WIDE.U32 R2, R28, R4, R2 ;  /* 0x000000041c029225 */ /* 0x008fc800078e0002 */
[----:B------:R-:W-:-:S04]  /*14c10*/  @!P1 IMAD R4, R33, R4, RZ ;  /* 0x0000000421049224 */ /* 0x000fc800078e02ff */
[----:B------:R-:W-:Y:S01]  /*14c20*/  @!P1 IMAD R5, R28, R5, R4 ;  /* 0x000000051c059224 */ /* 0x000fe200078e0204 */
[----:B--2---:R-:W-:Y:S01]  /*14c30*/  @!P1 LEA R8, P0, R2, R8, 0x2 ;  /* 0x0000000802089211 */ /* 0x004fe200078010ff */
[----:B------:R-:W-:-:S03]  /*14c40*/  IMAD.MOV.U32 R4, RZ, RZ, RZ ;  /* 0x000000ffff047224 */ /* 0x000fc600078e00ff */
[----:B------:R-:W-:Y:S01]  /*14c50*/  @!P1 IADD3 R3, R5, R3, RZ ;  /* 0x0000000305039210 */ /* 0x000fe20007ffe0ff */
[----:B------:R-:W-:-:S03]  /*14c60*/  IMAD.MOV R5, RZ, RZ, -R10 ;  /* 0x000000ffff057224 */ /* 0x000fc600078e0a0a */
[----:B------:R-:W-:Y:S01]  /*14c70*/  @!P1 LEA.HI.X R9, R2, R9, R3, 0x2, P0 ;  /* 0x0000000902099211 */ /* 0x000fe200000f1403 */
[----:B------:R-:W-:Y:S01]  /*14c80*/  IMAD R5, R5, UR4, R6 ;  /* 0x0000000405057c24 */ /* 0x000fe2000f8e0206 */
[----:B------:R-:W-:-:S03]  /*14c90*/  ISETP.NE.AND P0, PT, R24, 0x2, PT ;  /* 0x000000021800780c */ /* 0x000fc60003f05270 */
[----:B------:R0:W5:Y:S01]  /*14ca0*/  @!P1 LDG.E R4, desc[UR54][R8.64] ;  /* 0x0000003608049981 */ /* 0x000162000c1e1900 */
[----:B------:R-:W-:Y:S01]  /*14cb0*/  ISETP.NE.AND P1, PT, R11, 0x3, PT ;  /* 0x000000030b00780c */ /* 0x000fe20003f25270 */
[----:B------:R-:W-:Y:S01]  /*14cc0*/  IMAD.MOV.U32 R3, RZ, RZ, R7 ;  /* 0x000000ffff037224 */ /* 0x000fe200078e0007 */
[----:B------:R-:W-:Y:S01]  /*14cd0*/  SEL R2, RZ, 0x1, P0 ;  /* 0x00000001ff027807 */ /* 0x000fe20000000000 */
[----:B------:R-:W-:Y:S01]  /*14ce0*/  VIADD R7, R7, 0xffffffff ;  /* 0xffffffff07077836 */ /* 0x000fe20000000000 */
[----:B------:R-:W-:Y:S02]  /*14cf0*/  SEL R24, R24, RZ, P0 ;  /* 0x000000ff18187207 */ /* 0x000fe40000000000 */
[----:B------:R-:W-:Y:S02]  /*14d00*/  LOP3.LUT R25, R25, R2, RZ, 0x3c, !PT ;  /* 0x0000000219197212 */ /* 0x000fe400078e3cff */
[----:B------:R-:W-:-:S05]  /*14d10*/  ISETP.GT.AND P3, PT, R3, R32, PT ;  /* 0x000000200300720c */ /* 0x000fca0003f64270 */
[----:B01----:R-:W-:Y:S08]  /*14d20*/  @!P1 BRA `(.L_x_2406) ;  /* 0x0000000000049947 */ /* 0x003ff00003800000 */
[----:B------:R-:W-:Y:S01]  /*14d30*/  BPT.TRAP 0x1 ;  /* 0x000000040000795c */ /* 0x000fe20000300000 */
.L_x_2406:
[----:B------:R-:W-:Y:S01]  /*14d40*/  IMAD R6, R24, 0x8, R23 ;  /* 0x0000000818067824 */ /* 0x000fe200078e0217 */
[----:B------:R-:W-:Y:S01]  /*14d50*/  SHF.L.U32 R17, R25, 0x1f, RZ ;  /* 0x0000001f19117819 */ /* 0x000fe200000006ff */
[----:B------:R-:W-:Y:S01]  /*14d60*/  BSSY B1, `(.L_x_2407) ;  /* 0x0000004000017945 */ /* 0x000fe20003800000 */
[----:B------:R-:W-:Y:S02]  /*14d70*/  SHF.R.S32.HI R9, RZ, 0x1f, R5 ;  /* 0x0000001fff097819 */ /* 0x000fe40000011405 */
[----:B------:R-:W0:Y:S02]  /*14d80*/  SYNCS.PHASECHK.TRANS64.TRYWAIT P0, [R6+URZ+0x28c40], R17 ;  /* 0x028c4011060075a7 */ /* 0x000e24000800017f */
[----:B0-----:R-:W-:Y:S05]  /*14d90*/  @!P0 BRA `(.L_x_2408) ;  /* 0x0000003400708947 */ /* 0x001fea0003800000 */
.L_x_2485:
[----:B------:R-:W-:Y:S05]  /*14da0*/  BSYNC B1 ;  /* 0x0000000000017941 */ /* 0x000fea0003800000 */
.L_x_2407:
        /* <DEDUP_REMOVED lines=20> */
[----:B-1----:R-:W-:Y:S01]  /*14ef0*/  LEA.HI.X R27, R2, UR5, R8, 0x1, P0 ;  /* 0x00000005021b7c11 */ /* 0x002fe200080f0c08 */
[----:B------:R-:W-:Y:S01]  /*14f00*/  IMAD R8, R24, 0x1000, R34 ;  /* 0x0000100018087824 */ /* 0x000fe200078e0222 */
[----:B------:R-:W-:Y:S07]  /*14f10*/  BRA.DIV UR4, `(.L_x_2409) ;  /* 0x0000003604247947 */ /* 0x000fee000b800000 */
        /* <DEDUP_REMOVED lines=19> */
.L_x_2495:
        /* <DEDUP_REMOVED lines=8> */
.L_x_2410:
        /* <DEDUP_REMOVED lines=11> */
.L_x_2411:
[----:B------:R2:W-:Y:S01]  /*15180*/  SYNCS.ARRIVE.TRANS64.A1T0 RZ, [R6+URZ+0x28c30], RZ ;  /* 0x028c30ff06ff79a7 */ /* 0x0005e2000810003f */
[----:B------:R-:W-:Y:S05]  /*15190*/  @!P2 BRA `(.L_x_2412) ;  /* 0x000000000004a947 */ /* 0x000fea0003800000 */
[----:B------:R-:W-:Y:S01]  /*151a0*/  BPT.TRAP 0x1 ;  /* 0x000000040000795c */ /* 0x000fe20000300000 */
.L_x_2412:
[----:B------:R-:W3:Y:S01]  /*151b0*/  SYNCS.PHASECHK.TRANS64.TRYWAIT P0, [R6+URZ+0x28c60], R17 ;  /* 0x028c6011060075a7 */ /* 0x000ee2000800017f */
[----:B------:R-:W-:Y:S04]  /*151c0*/  BSSY B1, `(.L_x_2413) ;  /* 0x0000002000017945 */ /* 0x000fe80003800000 */
[----:B---3--:R-:W-:Y:S05]  /*151d0*/  @!P0 BRA `(.L_x_2414) ;  /* 0x0000003400908947 */ /* 0x008fea0003800000 */
.L_x_2496:
[----:B------:R-:W-:Y:S05]  /*151e0*/  BSYNC B1 ;  /* 0x0000000000017941 */ /* 0x000fea0003800000 */
.L_x_2413:
        /* <DEDUP_REMOVED lines=81> */
.L_x_2506:
        /* <DEDUP_REMOVED lines=25> */
.L_x_2416:
        /* <DEDUP_REMOVED lines=11> */
.L_x_2417:
[----:B------:R3:W-:Y:S01]  /*15940*/  SYNCS.ARRIVE.TRANS64.A1T0 RZ, [R6+URZ+0x28c50], RZ ;  /* 0x028c50ff06ff79a7 */ /* 0x0007e2000810003f */
[----:B------:R-:W-:Y:S05]  /*15950*/  @P3 BRA `(.L_x_2418) ;  /* 0xfffffff000483947 */ /* 0x000fea000383ffff */
.L_x_2405:
[----:B------:R-:W-:Y:S05]  /*15960*/  BSYNC B0 ;  /* 0x0000000000007941 */ /* 0x000fea0003800000 */
.L_x_2404:
[----:B------:R-:W4:Y:S01]  /*15970*/  S2R R2, SR_TID.X ;  /* 0x0000000000027919 */ /* 0x000f220000002100 */
[----:B------:R-:W-:Y:S01]  /*15980*/  IADD3 R24, R24, 0x1, RZ ;  /* 0x0000000118187810 */ /* 0x000fe20007ffe0ff */
[----:B------:R-:W-:Y:S03]  /*15990*/  BSSY B0, `(.L_x_2419) ;  /* 0x0000013000007945 */ /* 0x000fe60003800000 */
        /* <DEDUP_REMOVED lines=18> */
.L_x_2420:
[----:B------:R-:W-:Y:S05]  /*15ac0*/  BSYNC B0 ;  /* 0x0000000000007941 */ /* 0x000fea0003800000 */
.L_x_2419:
[----:B------:R-:W-:-:S07]  /*15ad0*/  SEL R24, R24, RZ, P0 ;  /* 0x000000ff18187207 */ /* 0x000fce0000000000 */
.L_x_2379:
[----:B------:R-:W-:Y:S05]  /*15ae0*/  BSYNC B7 ;  /* 0x0000000000077941 */ /* 0x000fea0003800000 */
.L_x_2377:
        /* <DEDUP_REMOVED lines=11> */
.L_x_2421:
        /* <DEDUP_REMOVED lines=17> */
[----:B----4-:R-:W-:Y:S01]  /*15cb0*/  @!P1 IMAD.MOV.U32 R17, RZ, RZ, R2 ;  /* 0x000000ffff119224 */ /* 0x010fe200078e0002 */
[----:B------:R-:W-:-:S04]  /*15cc0*/  ISETP.NE.AND P1, PT, R8, RZ, PT ;  /* 0x000000ff0800720c */ /* 0x000fc80003f25270 */
[----:B------:R-:W0:Y:S02]  /*15cd0*/  SHFL.UP PT, R14, R17, 0x1, RZ ;  /* 0x04200000110e7989 */ /* 0x000e2400000e00ff */
[----:B0-----:R-:W-:-:S05]  /*15ce0*/  SEL R4, R14, RZ, P1 ;  /* 0x000000ff0e047207 */ /* 0x001fca0000800000 */
[----:B------:R-:W-:-:S05]  /*15cf0*/  IMAD.IADD R4, R17, 0x1, R4 ;  /* 0x0000000111047824 */ /* 0x000fca00078e0204 */
[----:B------:R-:W0:Y:S02]  /*15d00*/  SHFL.UP PT, R14, R4, 0x2, RZ ;  /* 0x04400000040e7989 */ /* 0x000e2400000e00ff */
[----:B0-----:R-:W-:-:S05]  /*15d10*/  SEL R5, R14, RZ, P2 ;  /* 0x000000ff0e057207 */ /* 0x001fca0001000000 */
[----:B--23--:R-:W-:Y:S02]  /*15d20*/  IMAD.IADD R6, R4, 0x1, R5 ;  /* 0x0000000104067824 */ /* 0x00cfe400078e0205 */
[----:B------:R-:W-:Y:S04]  /*15d30*/  SHFL.IDX PT, R5, R16, 0x1, 0x1f ;  /* 0x00201f0010057f89 */ /* 0x000fe800000e0000 */
        /* <DEDUP_REMOVED lines=9> */
[----:B------:R0:W2:Y:S02]  /*15dd0*/  SHFL.IDX PT, R14, R2, 0x1f, 0x1f ;  /* 0x03e01f00020e7f89 */ /* 0x0000a400000e0000 */
.L_x_2516:
[----:B------:R-:W-:Y:S02]  /*15de0*/  ULDC UR4, c[0x0][0xc38] ;  /* 0x00030e0000047ab9 */ /* 0x000fe40000000800 */
[----:B------:R-:W-:-:S04]  /*15df0*/  IMAD.U32 R4, RZ, RZ, UR4 ;  /* 0x00000004ff047e24 */ /* 0x000fc8000f8e00ff */
[----:B--2---:R-:W-:-:S04]  /*15e00*/  IMAD R14, R14, R4, RZ ;  /* 0x000000040e0e7224 */ /* 0x004fc800078e02ff */
[----:B------:R-:W-:-:S05]  /*15e10*/  IMAD.IADD R5, R5, 0x1, R14 ;  /* 0x0000000105057824 */ /* 0x000fca00078e020e */
[----:B------:R-:W-:-:S13]  /*15e20*/  ISETP.GT.AND P6, PT, R5, R0, PT ;  /* 0x000000000500720c */ /* 0x000fda0003fc4270 */
[----:B------:R-:W-:Y:S05]  /*15e30*/  @P6 BRA `(.L_x_2424) ;  /* 0x00000000009c6947 */ /* 0x000fea0003800000 */
.L_x_2429:
        /* <DEDUP_REMOVED lines=14> */
.L_x_2427:
[----:B------:R-:W-:Y:S05]  /*15f20*/  BSYNC B0 ;  /* 0x0000000000007941 */ /* 0x000fea0003800000 */
.L_x_2426:
        /* <DEDUP_REMOVED lines=17> */
[----:B------:R0:W2:Y:S02]  /*16040*/  SHFL.IDX PT, R14, R2, 0x1f, 0x1f ;  /* 0x03e01f00020e7f89 */ /* 0x0000a400000e0000 */
.L_x_2524:
[----:B------:R-:W-:Y:S02]  /*16050*/  ULDC UR4, c[0x0][0xc38] ;  /* 0x00030e0000047ab9 */ /* 0x000fe40000000800 */
[----:B------:R-:W-:-:S04]  /*16060*/  IMAD.U32 R4, RZ, RZ, UR4 ;  /* 0x00000004ff047e24 */ /* 0x000fc8000f8e00ff */
[----:B--2---:R-:W-:-:S04]  /*16070*/  IMAD R14, R14, R4, RZ ;  /* 0x000000040e0e7224 */ /* 0x004fc800078e02ff */
[----:B------:R-:W-:-:S05]  /*16080*/  IMAD.IADD R5, R14, 0x1, R5 ;  /* 0x000000010e057824 */ /* 0x000fca00078e0205 */
[----:B------:R-:W-:-:S13]  /*16090*/  ISETP.GT.AND P6, PT, R5, R0, PT ;  /* 0x000000000500720c */ /* 0x000fda0003fc4270 */
[----:B------:R-:W-:Y:S05]  /*160a0*/  @!P6 BRA `(.L_x_2429) ;  /* 0xfffffffc0064e947 */ /* 0x000fea000383ffff */
.L_x_2424:
        /* <DEDUP_REMOVED lines=8> */
.L_x_2528:
[----:B------:R-:W-:Y:S01]  /*16130*/  ISETP.NE.AND P0, PT, R3, RZ, PT ;  /* 0x000000ff0300720c */ /* 0x000fe20003f05270 */
[----:B------:R-:W-:-:S12]  /*16140*/  IMAD.MOV.U32 R14, RZ, RZ, RZ ;  /* 0x000000ffff0e7224 */ /* 0x000fd800078e00ff */
[----:B------:R-:W-:Y:S05]  /*16150*/  @!P0 BRA `(.L_x_2431) ;  /* 0x0000000000108947 */ /* 0x000fea0003800000 */
[----:B------:R-:W-:Y:S01]  /*16160*/  UMOV UR4, 0xffffffff ;  /* 0xffffffff00047882 */ /* 0x000fe20000000000 */
[----:B------:R-:W-:Y:S02]  /*16170*/  VIADD R12, R6, 0xffffffff ;  /* 0xffffffff060c7836 */ /* 0x000fe40000000000 */
[----:B------:R-:W-:Y:S05]  /*16180*/  BRA.DIV UR4, `(.L_x_2432) ;  /* 0x0000003604bc7947 */ /* 0x000fea000b800000 */
[----:B------:R4:W0:Y:S02]  /*16190*/  SHFL.IDX PT, R14, R2, R12, 0x1f ;  /* 0x00001f0c020e7589 */ /* 0x00082400000e0000 */
.L_x_2431:
[----:B0---4-:R-:W0:Y:S01]  /*161a0*/  LDC.64 R2, c[0x0][0xc90] ;  /* 0x00032400ff027b82 */ /* 0x011e220000000a00 */
[----:B------:R-:W-:-:S04]  /*161b0*/  IMAD.IADD R19, R6, 0x1, R19 ;  /* 0x0000000106137824 */ /* 0x000fc800078e0213 */
[----:B0-----:R-:W-:-:S05]  /*161c0*/  IMAD.WIDE R2, R19, 0x4, R2 ;  /* 0x0000000413027825 */ /* 0x001fca00078e0202 */
[----:B------:R0:W2:Y:S01]  /*161d0*/  LDG.E R7, desc[UR54][R2.64] ;  /* 0x0000003602077981 */ /* 0x0000a2000c1e1900 */
[----:B------:R-:W-:Y:S02]  /*161e0*/  IMAD R16, R14, R4, R5 ;  /* 0x000000040e107224 */ /* 0x000fe400078e0205 */
[----:B0-----:R-:W-:Y:S02]  /*161f0*/  IMAD.MOV.U32 R2, RZ, RZ, RZ ;  /* 0x000000ffff027224 */ /* 0x001fe400078e00ff */
[----:B--23--:R-:W-:-:S05]  /*16200*/  IMAD R6, R17, R7, RZ ;  /* 0x0000000711067224 */ /* 0x00cfca00078e02ff */
[----:B------:R-:W-:-:S04]  /*16210*/  IABS R8, R6 ;  /* 0x0000000600087213 */ /* 0x000fc80000000000 */
[----:B------:R-:W0:Y:S08]  /*16220*/  I2F.RP R9, R8 ;  /* 0x0000000800097306 */ /* 0x000e300000209400 */
[----:B0-----:R-:W0:Y:S02]  /*16230*/  MUFU.RCP R9, R9 ;  /* 0x0000000900097308 */ /* 0x001e240000001000 */
[----:B0-----:R-:W-:-:S06]  /*16240*/  VIADD R10, R9, 0xffffffe ;  /* 0x0ffffffe090a7836 */ /* 0x001fcc0000000000 */
[----:B------:R-:W0:Y:S02]  /*16250*/  F2I.FTZ.U32.TRUNC.NTZ R3, R10 ;  /* 0x0000000a00037305 */ /* 0x000e24000021f000 */
[----:B0-----:R-:W-:-:S05]  /*16260*/  IADD3 R11, RZ, -R3, RZ ;  /* 0x80000003ff0b7210 */ /* 0x001fca0007ffe0ff */
[----:B------:R-:W-:-:S04]  /*16270*/  IMAD R5, R11, R8, RZ ;  /* 0x000000080b057224 */ /* 0x000fc800078e02ff */
[----:B------:R-:W-:-:S04]  /*16280*/  IMAD.HI.U32 R2, R3, R5, R2 ;  /* 0x0000000503027227 */ /* 0x000fc800078e0002 */
[----:B------:R-:W-:Y:S01]  /*16290*/  IMAD.IADD R5, R0, 0x1, -R16 ;  /* 0x0000000100057824 */ /* 0x000fe200078e0a10 */
[----:B------:R-:W-:-:S04]  /*162a0*/  IABS R0, R6 ;  /* 0x0000000600007213 */ /* 0x000fc80000000000 */
[----:B------:R-:W-:Y:S01]  /*162b0*/  IABS R3, R5 ;  /* 0x0000000500037213 */ /* 0x000fe20000000000 */
[----:B------:R-:W-:-:S04]  /*162c0*/  IMAD.MOV R0, RZ, RZ, -R0 ;  /* 0x000000ffff007224 */ /* 0x000fc800078e0a00 */
        /* <DEDUP_REMOVED lines=12> */
[----:B------:R-:W-:Y:S02]  /*16390*/  IMAD R0, R7, R2, RZ ;  /* 0x0000000207007224 */ /* 0x000fe400078e02ff */
[----:B------:R-:W-:Y:S02]  /*163a0*/  IMAD.MOV R2, RZ, RZ, -R2 ;  /* 0x000000ffff027224 */ /* 0x000fe400078e0a02 */
[----:B------:R-:W-:Y:S02]  /*163b0*/  IMAD.MOV R3, RZ, RZ, -R0 ;  /* 0x000000ffff037224 */ /* 0x000fe400078e0a00 */
[----:B------:R-:W-:-:S03]  /*163c0*/  IMAD R5, R6, R2, R5 ;  /* 0x0000000206057224 */ /* 0x000fc600078e0205 */
[----:B------:R-:W-:-:S04]  /*163d0*/  VIADDMNMX R4, R3, R4, R7, PT ;  /* 0x0000000403047246 */ /* 0x000fc80003800107 */
[-C--:B------:R-:W-:Y:S02]  /*163e0*/  IABS R7, R4.reuse ;  /* 0x0000000400077213 */ /* 0x080fe40000000000 */
[----:B------:R-:W-:Y:S02]  /*163f0*/  IABS R6, R4 ;  /* 0x0000000400067213 */ /* 0x000fe40000000000 */
[----:B------:R-:W0:Y:S03]  /*16400*/  I2F.RP R8, R7 ;  /* 0x0000000700087306 */ /* 0x000e260000209400 */
[----:B------:R-:W-:-:S05]  /*16410*/  IMAD.MOV R6, RZ, RZ, -R6 ;  /* 0x000000ffff067224 */ /* 0x000fca00078e0a06 */
[----:B0-----:R-:W0:Y:S02]  /*16420*/  MUFU.RCP R8, R8 ;  /* 0x0000000800087308 */ /* 0x001e240000001000 */
[----:B0-----:R-:W-:-:S06]  /*16430*/  IADD3 R3, R8, 0xffffffe, RZ ;  /* 0x0ffffffe08037810 */ /* 0x001fcc0007ffe0ff */
[----:B------:R-:W0:Y:S02]  /*16440*/  F2I.FTZ.U32.TRUNC.NTZ R3, R3 ;  /* 0x0000000300037305 */ /* 0x000e24000021f000 */
[----:B0-----:R-:W-:-:S04]  /*16450*/  IMAD.MOV R2, RZ, RZ, -R3 ;  /* 0x000000ffff027224 */ /* 0x001fc800078e0a03 */
[----:B------:R-:W-:Y:S02]  /*16460*/  IMAD R9, R2, R7, RZ ;  /* 0x0000000702097224 */ /* 0x000fe400078e02ff */
[----:B------:R-:W-:-:S04]  /*16470*/  IMAD.MOV.U32 R2, RZ, RZ, RZ ;  /* 0x000000ffff027224 */ /* 0x000fc800078e00ff */
[----:B------:R-:W-:Y:S01]  /*16480*/  IMAD.HI.U32 R2, R3, R9, R2 ;  /* 0x0000000903027227 */ /* 0x000fe200078e0002 */
[----:B------:R-:W-:Y:S02]  /*16490*/  IABS R9, R5 ;  /* 0x0000000500097213 */ /* 0x000fe40000000000 */
[C---:B------:R-:W-:Y:S01]  /*164a0*/  LOP3.LUT R3, R5.reuse, R4, RZ, 0x3c, !PT ;  /* 0x0000000405037212 */ /* 0x040fe200078e3cff */
[----:B------:R-:W-:Y:S02]  /*164b0*/  IMAD.IADD R5, R5, 0x1, R0 ;  /* 0x0000000105057824 */ /* 0x000fe400078e0200 */
[----:B------:R-:W-:Y:S01]  /*164c0*/  IMAD.HI.U32 R2, R2, R9, RZ ;  /* 0x0000000902027227 */ /* 0x000fe200078e00ff */
[----:B------:R-:W-:-:S03]  /*164d0*/  ISETP.GE.AND P2, PT, R3, RZ, PT ;  /* 0x000000ff0300720c */ /* 0x000fc60003f46270 */
[----:B------:R-:W-:-:S05]  /*164e0*/  IMAD R6, R2, R6, R9 ;  /* 0x0000000602067224 */ /* 0x000fca00078e0209 */
[----:B------:R-:W-:-:S13]  /*164f0*/  ISETP.GT.U32.AND P1, PT, R7, R6, PT ;  /* 0x000000060700720c */ /* 0x000fda0003f24070 */
[----:B------:R-:W-:Y:S02]  /*16500*/  @!P1 IMAD.IADD R6, R6, 0x1, -R7 ;  /* 0x0000000106069824 */ /* 0x000fe400078e0a07 */
[----:B------:R-:W-:Y:S01]  /*16510*/  @!P1 VIADD R2, R2, 0x1 ;  /* 0x0000000102029836 */ /* 0x000fe20000000000 */
[----:B------:R-:W-:Y:S02]  /*16520*/  ISETP.NE.AND P1, PT, R4, RZ, PT ;  /* 0x000000ff0400720c */ /* 0x000fe40003f25270 */
[----:B------:R-:W-:-:S13]  /*16530*/  ISETP.GE.U32.AND P0, PT, R6, R7, PT ;  /* 0x000000070600720c */ /* 0x000fda0003f06070 */
[----:B------:R-:W-:-:S05]  /*16540*/  @P0 VIADD R2, R2, 0x1 ;  /* 0x0000000102020836 */ /* 0x000fca0000000000 */
[----:B------:R-:W-:Y:S02]  /*16550*/  @!P2 IADD3 R2, -R2, RZ, RZ ;  /* 0x000000ff0202a210 */ /* 0x000fe40007ffe1ff */
[----:B------:R-:W-:Y:S01]  /*16560*/  @!P1 LOP3.LUT R2, RZ, R4, RZ, 0x33, !PT ;  /* 0x00000004ff029212 */ /* 0x000fe200078e33ff */
[----:B------:R-:W-:-:S04]  /*16570*/  IMAD.MOV R4, RZ, RZ, -R4 ;  /* 0x000000ffff047224 */ /* 0x000fc800078e0a04 */
[----:B------:R-:W-:Y:S01]  /*16580*/  IMAD R18, R2, R4, R5 ;  /* 0x0000000402127224 */ /* 0x000fe200078e0205 */
[----:B------:R-:W-:-:S05]  /*16590*/  LOP3.LUT R2, RZ, R2, RZ, 0x33, !PT ;  /* 0x00000002ff027212 */ /* 0x000fca00078e33ff */
[----:B------:R-:W-:Y:S01]  /*165a0*/  IMAD.IADD R17, R17, 0x1, R2 ;  /* 0x0000000111117824 */ /* 0x000fe200078e0202 */
[----:B------:R-:W-:Y:S06]  /*165b0*/  BRA `(.L_x_2433) ;  /* 0x00000000001c7947 */ /* 0x000fec0003800000 */
.L_x_2425:
[----:B------:R-:W-:Y:S01]  /*165c0*/  UMOV UR4, URZ ;  /* 0x0000003f00047c82 */ /* 0x000fe20008000000 */
[----:B------:R-:W-:Y:S01]  /*165d0*/  UMOV UR5, URZ ;  /* 0x0000003f00057c82 */ /* 0x000fe20008000000 */
[----:B------:R-:W-:Y:S01]  /*165e0*/  ULDC UR6, c[0x0][0xc3c] ;  /* 0x00030f0000067ab9 */ /* 0x000fe20000000800 */
[----:B------:R-:W-:Y:S02]  /*165f0*/  IMAD.MOV.U32 R16, RZ, RZ, R0 ;  /* 0x000000ffff107224 */ /* 0x000fe400078e0000 */
[----:B------:R-:W-:Y:S02]  /*16600*/  IMAD.U32 R17, RZ, RZ, UR4 ;  /* 0x00000004ff117e24 */ /* 0x000fe4000f8e00ff */
[----:B------:R-:W-:Y:S02]  /*16610*/  IMAD.U32 R18, RZ, RZ, UR5 ;  /* 0x00000005ff127e24 */ /* 0x000fe4000f8e00ff */
[----:B------:R-:W-:-:S07]  /*16620*/  IMAD.U32 R19, RZ, RZ, UR6 ;  /* 0x00000006ff137e24 */ /* 0x000fce000f8e00ff */
.L_x_2433:
        /* <DEDUP_REMOVED lines=10> */
.L_x_2422:
[----:B------:R-:W-:Y:S02]  /*166d0*/  ULDC UR4, c[0x0][0xc3c] ;  /* 0x00030f0000047ab9 */ /* 0x000fe40000000800 */
[----:B0-----:R-:W-:-:S13]  /*166e0*/  ISETP.GE.AND P0, PT, R19, UR4, PT ;  /* 0x0000000413007c0c */ /* 0x001fda000bf06270 */
[----:B------:R-:W-:Y:S05]  /*166f0*/  @!P0 BRA `(.L_x_2434) ;  /* 0xffffffb400448947 */ /* 0x000fea000383ffff */
[----:B------:R-:W-:Y:S05]  /*16700*/  BSYNC B8 ;  /* 0x0000000000087941 */ /* 0x000fea0003800000 */
.L_x_2365:
[----:B------:R-:W5:Y:S01]  /*16710*/  LDL.LU R0, [R1+0x10] ;  /* 0x0000100001007983 */ /* 0x000f620000300800 */
[----:B------:R-:W-:Y:S01]  /*16720*/  BSSY B0, `(.L_x_2435) ;  /* 0x000000b000007945 */ /* 0x000fe20003800000 */
[----:B------:R-:W1:Y:S01]  /*16730*/  S2R R5, SR_CgaCtaId ;  /* 0x0000000000057919 */ /* 0x000e620000008800 */
[----:B-----5:R-:W-:-:S04]  /*16740*/  IADD3 R0, R0, 0x1, RZ ;  /* 0x0000000100007810 */ /* 0x020fc80007ffe0ff */
[----:B0-----:R-:W-:-:S04]  /*16750*/  LEA.HI R2, R0, R0, RZ, 0x1 ;  /* 0x0000000000027211 */ /* 0x001fc800078f08ff */
[----:B------:R-:W-:Y:S02]  /*16760*/  LOP3.LUT R3, R2, 0xfffffffe, RZ, 0xc0, !PT ;  /* 0xfffffffe02037812 */ /* 0x000fe400078ec0ff */
[----:B------:R-:W-:-:S03]  /*16770*/  MOV R2, 0x400 ;  /* 0x0000040000027802 */ /* 0x000fc60000000f00 */
[----:B------:R-:W-:Y:S01]  /*16780*/  IMAD.IADD R0, R0, 0x1, -R3 ;  /* 0x0000000100007824 */ /* 0x000fe200078e0a03 */
[----:B-1----:R-:W-:-:S04]  /*16790*/  LEA R5, R5, R2, 0x18 ;  /* 0x0000000205057211 */ /* 0x002fc800078ec0ff */
[----:B------:R-:W-:-:S04]  /*167a0*/  SHF.L.U32 R0, R0, 0x1f, RZ ;  /* 0x0000001f00007819 */ /* 0x000fc800000006ff */
[----:B------:R-:W0:Y:S02]  /*167b0*/  SYNCS.PHASECHK.TRANS64.TRYWAIT P0, [R5+URZ+0x28c20], R0 ;  /* 0x028c2000050075a7 */ /* 0x000e24000800017f */
[----:B0-----:R-:W-:Y:S05]  /*167c0*/  @!P0 BRA `(.L_x_2436) ;  /* 0x0000003000508947 */ /* 0x001fea0003800000 */
.L_x_2531:
[----:B------:R-:W-:Y:S05]  /*167d0*/  BSYNC B0 ;  /* 0x0000000000007941 */ /* 0x000fea0003800000 */
.L_x_2435:
[----:B------:R-:W-:-:S03]  /*167e0*/  UMOV UR4, 0xffffffff ;  /* 0xffffffff00047882 */ /* 0x000fc60000000000 */
[----:B------:R-:W-:Y:S05]  /*167f0*/  BRA.DIV UR4, `(.L_x_2437) ;  /* 0x0000003204587947 */ /* 0x000fea000b800000 */
[----:B0-----:R-:W0:Y:S02]  /*16800*/  S2R R0, SR_TID.X ;  /* 0x0000000000007919 */ /* 0x001e240000002100 */
[----:B0-----:R-:W-:-:S04]  /*16810*/  SHF.R.U32.HI R0, RZ, 0x5, R0 ;  /* 0x00000005ff007819 */ /* 0x001fc80000011600 */
[----:B------:R-:W-:-:S05]  /*16820*/  LOP3.LUT R0, R0, 0x3, RZ, 0xc0, !PT ;  /* 0x0000000300007812 */ /* 0x000fca00078ec0ff */
[----:B------:R0:W1:Y:S02]  /*16830*/  SHFL.IDX PT, R14, R0, RZ, 0x1f ;  /* 0x00001fff000e7589 */ /* 0x00006400000e0000 */
.L_x_2534:
[----:B-1----:R-:W-:Y:S01]  /*16840*/  ISETP.NE.AND P0, PT, R14, RZ, PT ;  /* 0x000000ff0e00720c */ /* 0x002fe20003f05270 */
[----:B------:R-:W-:-:S12]  /*16850*/  BSSY B0, `(.L_x_2438) ;  /* 0x0000024000007945 */ /* 0x000fd80003800000 */
[----:B------:R-:W-:Y:S05]  /*16860*/  @P0 BRA `(.L_x_2439) ;  /* 0x0000000000880947 */ /* 0x000fea0003800000 */
[----:B------:R-:W-:-:S03]  /*16870*/  UMOV UR4, 0xffffffff ;  /* 0xffffffff00047882 */ /* 0x000fc60000000000 */
[----:B------:R-:W-:Y:S05]  /*16880*/  BRA.DIV UR4, `(.L_x_2440) ;  /* 0x0000003204687947 */ /* 0x000fea000b800000 */
[----:B------:R-:W-:-:S13]  /*16890*/  ELECT P6, URZ, PT ;  /* 0x00000000003f782f */ /* 0x000fda00038c0000 */
.L_x_2537:
[----:B------:R-:W-:Y:S05]  /*168a0*/  @!P6 BRA `(.L_x_2439) ;  /* 0x000000000078e947 */ /* 0x000fea0003800000 */
[----:B------:R-:W-:-:S06]  /*168b0*/  ULOP3.LUT UR4, UR39, 0x2, URZ, 0xfc, !UPT ;  /* 0x0000000227047892 */ /* 0x000fcc000f8efc3f */
[----:B0-----:R-:W-:-:S05]  /*168c0*/  IMAD.U32 R0, RZ, RZ, UR4 ;  /* 0x00000004ff007e24 */ /* 0x001fca000f8e00ff */
[----:B------:R-:W-:-:S13]  /*168d0*/  ISETP.NE.AND P0, PT, R0, 0x3, PT ;  /* 0x000000030000780c */ /* 0x000fda0003f05270 */
[----:B------:R-:W-:Y:S05]  /*168e0*/  @!P0 BRA `(.L_x_2441) ;  /* 0x0000000000048947 */ /* 0x000fea0003800000 */
[----:B------:R-:W-:Y:S01]  /*168f0*/  BPT.TRAP 0x1 ;  /* 0x000000040000795c */ /* 0x000fe20000300000 */
.L_x_2441:
[C---:B------:R-:W-:Y:S01]  /*16900*/  IMAD R3, R24.reuse, 0x8, R5 ;  /* 0x0000000818037824 */ /* 0x040fe200078e0205 */
[----:B------:R-:W-:Y:S01]  /*16910*/  SHF.L.U32 R2, R25, 0x1f, RZ ;  /* 0x0000001f19027819 */ /* 0x000fe200000006ff */
[----:B------:R-:W-:-:S03]  /*16920*/  VIADD R24, R24, 0x1 ;  /* 0x0000000118187836 */ /* 0x000fc60000000000 */
[----:B------:R-:W0:Y:S02]  /*16930*/  SYNCS.PHASECHK.TRANS64.TRYWAIT P1, [R3+URZ+0x28c40], R2 ;  /* 0x028c4002030075a7 */ /* 0x000e24000802017f */
[----:B------:R-:W-:-:S04]  /*16940*/  ISETP.NE.AND P2, PT, R24, 0x2, PT ;  /* 0x000000021800780c */ /* 0x000fc80003f45270 */
[----:B------:R-:W-:Y:S01]  /*16950*/  SEL R0, RZ, 0x1, P2 ;  /* 0x00000001ff007807 */ /* 0x000fe20001000000 */
[----:B0-----:R-:W-:Y:S08]  /*16960*/  @!P1 BRA `(.L_x_2442) ;  /* 0x0000003000509947 */ /* 0x001ff00003800000 */
.L_x_2538:
[----:B------:R-:W-:Y:S02]  /*16970*/  SEL R24, R24, RZ, P2 ;  /* 0x000000ff18187207 */ /* 0x000fe40001000000 */
[----:B------:R-:W-:Y:S01]  /*16980*/  LOP3.LUT R0, R25, R0, RZ, 0x3c, !PT ;  /* 0x0000000019007212 */ /* 0x000fe200078e3cff */
[----:B------:R-:W-:Y:S06]  /*16990*/  @!P0 BRA `(.L_x_2443) ;  /* 0x0000000000048947 */ /* 0x000fec0003800000 */
[----:B------:R-:W-:Y:S01]  /*169a0*/  BPT.TRAP 0x1 ;  /* 0x000000040000795c */ /* 0x000fe20000300000 */
.L_x_2443:
[----:B------:R-:W-:Y:S01]  /*169b0*/  IMAD R5, R24, 0x8, R5 ;  /* 0x0000000818057824 */ /* 0x000fe200078e0205 */
[----:B------:R-:W-:-:S04]  /*169c0*/  SHF.L.U32 R0, R0, 0x1f, RZ ;  /* 0x0000001f00007819 */ /* 0x000fc800000006ff */
[----:B------:R-:W1:Y:S02]  /*169d0*/  SYNCS.PHASECHK.TRANS64.TRYWAIT P1, [R5+URZ+0x28c40], R0 ;  /* 0x028c4000050075a7 */ /* 0x000e64000802017f */
[----:B-1----:R-:W-:Y:S05]  /*169e0*/  @!P1 BRA `(.L_x_2444) ;  /* 0x0000003000449947 */ /* 0x002fea0003800000 */
.L_x_2539:
[----:B------:R-:W-:Y:S05]  /*169f0*/  @!P0 BRA `(.L_x_2445) ;  /* 0x0000000000048947 */ /* 0x000fea0003800000 */
[----:B------:R-:W-:Y:S01]  /*16a00*/  BPT.TRAP 0x1 ;  /* 0x000000040000795c */ /* 0x000fe20000300000 */
.L_x_2445:
[----:B------:R-:W5:Y:S02]  /*16a10*/  SYNCS.PHASECHK.TRANS64.TRYWAIT P1, [R3+URZ+0x28c60], R2 ;  /* 0x028c6002030075a7 */ /* 0x000f64000802017f */
[----:B-----5:R-:W-:Y:S05]  /*16a20*/  @!P1 BRA `(.L_x_2446) ;  /* 0x0000003000489947 */ /* 0x020fea0003800000 */
.L_x_2540:
[----:B------:R-:W-:Y:S05]  /*16a30*/  @!P0 BRA `(.L_x_2447) ;  /* 0x0000000000048947 */ /* 0x000fea0003800000 */
[----:B------:R-:W-:Y:S01]  /*16a40*/  BPT.TRAP 0x1 ;  /* 0x000000040000795c */ /* 0x000fe20000300000 */
.L_x_2447:
[----:B------:R0:W0:Y:S02]  /*16a50*/  SYNCS.PHASECHK.TRANS64.TRYWAIT P0, [R5+URZ+0x28c60], R0 ;  /* 0x028c6000050075a7 */ /* 0x000024000800017f */
[----:B0-----:R-:W-:Y:S05]  /*16a60*/  @!P0 NANOSLEEP.SYNCS 0x989680 ;  /* 0x009896800000895d */ /* 0x001fea0003900000 */
[----:B------:R-:W0:Y:S02]  /*16a70*/  @!P0 SYNCS.PHASECHK.TRANS64 P0, [R5+URZ+0x28c60], R0 ;  /* 0x028c6000050085a7 */ /* 0x000e24000800007f */
[----:B0-----:R-:W-:Y:S05]  /*16a80*/  @!P0 BRA `(.L_x_2447) ;  /* 0xfffffffc00f08947 */ /* 0x001fea000383ffff */
.L_x_2439:
[----:B------:R-:W-:Y:S05]  /*16a90*/  BSYNC B0 ;  /* 0x0000000000007941 */ /* 0x000fea0003800000 */
.L_x_2438:
[----:B------:R-:W-:Y:S05]  /*16aa0*/  EXIT ;  /* 0x000000000000794d */ /* 0x000fea0003800000 */
.L_x_2250:
[----:B0-----:R-:W-:-:S04]  /*16ab0*/  IMAD.U32 R6, RZ, RZ, UR21 ;  /* 0x00000015ff067e24 */ /* 0x001fc8000f8e00ff */
[----:B------:R0:W1:Y:S03]  /*16ac0*/  SYNCS.PHASECHK.TRANS64.TRYWAIT P1, [R6+URZ+0x28c50], R3 ;  /* 0x028c5003060075a7 */ /* 0x000066000802017f */
[----:B-1----:R-:W-:Y:S05]  /*16ad0*/  @!P1 NANOSLEEP.SYNCS 0x989680 ;  /* 0x009896800000995d */ /* 0x002fea0003900000 */
[----:B------:R-:W1:Y:S02]  /*16ae0*/  @!P1 SYNCS.PHASECHK.TRANS64 P1, [R6+URZ+0x28c50], R3 ;  /* 0x028c5003060095a7 */ /* 0x000e64000802007f */
[----:B-1----:R-:W-:Y:S05]  /*16af0*/  @!P1 BRA `(.L_x_2250) ;  /* 0xfffffffc00ec9947 */ /* 0x002fea000383ffff */
[----:B------:R-:W-:Y:S05]  /*16b00*/  BRA `(.L_x_2448) ;  /* 0xfffffeb000b87947 */ /* 0x000fea000383ffff */
.L_x_2256:
[----:B-1----:R-:W-:-:S04]  /*16b10*/  IMAD.U32 R5, RZ, RZ, UR21 ;  /* 0x00000015ff057e24 */ /* 0x002fc8000f8e00ff */
[----:B------:R1:W2:Y:S03]  /*16b20*/  SYNCS.PHASECHK.TRANS64.TRYWAIT P1, [R5+URZ+0x28c50], R4 ;  /* 0x028c5004050075a7 */ /* 0x0002a6000802017f */
[----:B--2---:R-:W-:Y:S05]  /*16b30*/  @!P1 NANOSLEEP.SYNCS 0x989680 ;  /* 0x009896800000995d */ /* 0x004fea0003900000 */
[----:B------:R-:W2:Y:S02]  /*16b40*/  @!P1 SYNCS.PHASECHK.TRANS64 P1, [R5+URZ+0x28c50], R4 ;  /* 0x028c5004050095a7 */ /* 0x000ea4000802007f */
[----:B--2---:R-:W-:Y:S05]  /*16b50*/  @!P1 BRA `(.L_x_2256) ;  /* 0xfffffffc00ec9947 */ /* 0x004fea000383ffff */
[----:B------:R-:W-:Y:S05]  /*16b60*/  BRA `(.L_x_2255) ;  /* 0xfffffebc00b07947 */ /* 0x000fea000383ffff */
.L_x_2266:
[----:B0-----:R-:W-:-:S04]  /*16b70*/  MOV R3, UR41 ;  /* 0x0000002900037c02 */ /* 0x001fc80008000f00 */
[----:B------:R0:W1:Y:S03]  /*16b80*/  SYNCS.PHASECHK.TRANS64.TRYWAIT P1, [R3+URZ+0x28c00], R0 ;  /* 0x028c0000030075a7 */ /* 0x000066000802017f */
[----:B-1----:R-:W-:Y:S05]  /*16b90*/  @!P1 NANOSLEEP.SYNCS 0x989680 ;  /* 0x009896800000995d */ /* 0x002fea0003900000 */
[----:B------:R-:W1:Y:S02]  /*16ba0*/  @!P1 SYNCS.PHASECHK.TRANS64 P1, [R3+URZ+0x28c00], R0 ;  /* 0x028c0000030095a7 */ /* 0x000e64000802007f */
[----:B-1----:R-:W-:Y:S05]  /*16bb0*/  @!P1 BRA `(.L_x_2266) ;  /* 0xfffffffc00ec9947 */ /* 0x002fea000383ffff */
[----:B------:R-:W-:Y:S05]  /*16bc0*/  BRA `(.L_x_2449) ;  /* 0xfffffed400247947 */ /* 0x000fea000383ffff */
.L_x_2270:
[----:B--2---:R2:W3:Y:S02]  /*16bd0*/  SYNCS.PHASECHK.TRANS64.TRYWAIT P1, [R7+URZ+0x28c30], R8 ;  /* 0x028c3008070075a7 */ /* 0x0044e4000802017f */
[----:B---3--:R-:W-:Y:S05]  /*16be0*/  @!P1 NANOSLEEP.SYNCS 0x989680 ;  /* 0x009896800000995d */ /* 0x008fea0003900000 */
[----:B------:R-:W3:Y:S02]  /*16bf0*/  @!P1 SYNCS.PHASECHK.TRANS64 P1, [R7+URZ+0x28c30], R8 ;  /* 0x028c3008070095a7 */ /* 0x000ee4000802007f */
[----:B---3--:R-:W-:Y:S05]  /*16c00*/  @!P1 BRA `(.L_x_2270) ;  /* 0xfffffffc00f09947 */ /* 0x008fea000383ffff */
[----:B------:R-:W-:Y:S05]  /*16c10*/  BRA `(.L_x_2269) ;  /* 0xfffffed400407947 */ /* 0x000fea000383ffff */
.L_x_2283:
[----:B--2---:R2:W3:Y:S02]  /*16c20*/  SYNCS.PHASECHK.TRANS64.TRYWAIT P1, [R7+URZ+0x28c50], R8 ;  /* 0x028c5008070075a7 */ /* 0x0044e4000802017f */
[----:B---3--:R-:W-:Y:S05]  /*16c30*/  @!P1 NANOSLEEP.SYNCS 0x989680 ;  /* 0x009896800000995d */ /* 0x008fea0003900000 */
[----:B------:R-:W3:Y:S02]  /*16c40*/  @!P1 SYNCS.PHASECHK.TRANS64 P1, [R7+URZ+0x28c50], R8 ;  /* 0x028c5008070095a7 */ /* 0x000ee4000802007f */
[----:B---3--:R-:W-:Y:S05]  /*16c50*/  @!P1 BRA `(.L_x_2283) ;  /* 0xfffffffc00f09947 */ /* 0x008fea000383ffff */
[----:B------:R-:W-:Y:S05]  /*16c60*/  BRA `(.L_x_2282) ;  /* 0xfffffef000e07947 */ /* 0x000fea000383ffff */
.L_x_2292:
[----:B--2---:R-:W-:-:S04]  /*16c70*/  IMAD.U32 R6, RZ, RZ, UR22 ;  /* 0x00000016ff067e24 */ /* 0x004fc8000f8e00ff */
[----:B------:R2:W3:Y:S03]  /*16c80*/  SYNCS.PHASECHK.TRANS64.TRYWAIT P1, [R6+URZ+0x28c30], R7 ;  /* 0x028c3007060075a7 */ /* 0x0004e6000802017f */
[----:B---3--:R-:W-:Y:S05]  /*16c90*/  @!P1 NANOSLEEP.SYNCS 0x989680 ;  /* 0x009896800000995d */ /* 0x008fea0003900000 */
[----:B------:R-:W3:Y:S02]  /*16ca0*/  @!P1 SYNCS.PHASECHK.TRANS64 P1, [R6+URZ+0x28c30], R7 ;  /* 0x028c3007060095a7 */ /* 0x000ee4000802007f */
[----:B---3--:R-:W-:Y:S05]  /*16cb0*/  @!P1 BRA `(.L_x_2292) ;  /* 0xfffffffc00ec9947 */ /* 0x008fea000383ffff */
[----:B------:R-:W-:Y:S05]  /*16cc0*/  BRA `(.L_x_2291) ;  /* 0xfffffef800587947 */ /* 0x000fea000383ffff */
.L_x_2305:
[----:B--2---:R-:W-:-:S04]  /*16cd0*/  IMAD.U32 R10, RZ, RZ, UR22 ;  /* 0x00000016ff0a7e24 */ /* 0x004fc8000f8e00ff */
[----:B------:R2:W3:Y:S03]  /*16ce0*/  SYNCS.PHASECHK.TRANS64.TRYWAIT P1, [R10+URZ+0x28c50], R7 ;  /* 0x028c50070a0075a7 */ /* 0x0004e6000802017f */
[----:B---3--:R-:W-:Y:S05]  /*16cf0*/  @!P1 NANOSLEEP.SYNCS 0x989680 ;  /* 0x009896800000995d */ /* 0x008fea0003900000 */
[----:B------:R-:W3:Y:S02]  /*16d00*/  @!P1 SYNCS.PHASECHK.TRANS64 P1, [R10+URZ+0x28c50], R7 ;  /* 0x028c50070a0095a7 */ /* 0x000ee4000802007f */
[----:B---3--:R-:W-:Y:S05]  /*16d10*/  @!P1 BRA `(.L_x_2305) ;  /* 0xfffffffc00ec9947 */ /* 0x008fea000383ffff */
[----:B------:R-:W-:Y:S05]  /*16d20*/  BRA `(.L_x_2304) ;  /* 0xffffff1c003c7947 */ /* 0x000fea000383ffff */
.L_x_2315:
[----:B--2---:R-:W-:-:S04]  /*16d30*/  IMAD.U32 R6, RZ, RZ, UR22 ;  /* 0x00000016ff067e24 */ /* 0x004fc8000f8e00ff */
[----:B------:R2:W3:Y:S03]  /*16d40*/  SYNCS.PHASECHK.TRANS64.TRYWAIT P2, [R6+URZ+0x28c30], R7 ;  /* 0x028c3007060075a7 */ /* 0x0004e6000804017f */
[----:B---3--:R-:W-:Y:S05]  /*16d50*/  @!P2 NANOSLEEP.SYNCS 0x989680 ;  /* 0x009896800000a95d */ /* 0x008fea0003900000 */
[----:B------:R-:W3:Y:S02]  /*16d60*/  @!P2 SYNCS.PHASECHK.TRANS64 P2, [R6+URZ+0x28c30], R7 ;  /* 0x028c30070600a5a7 */ /* 0x000ee4000804007f */
[----:B---3--:R-:W-:Y:S05]  /*16d70*/  @!P2 BRA `(.L_x_2315) ;  /* 0xfffffffc00eca947 */ /* 0x008fea000383ffff */
[----:B------:R-:W-:Y:S05]  /*16d80*/  BRA `(.L_x_2314) ;  /* 0xffffff2000c87947 */ /* 0x000fea000383ffff */
.L_x_2320:
[----:B-1----:R-:W-:-:S04]  /*16d90*/  IMAD.U32 R10, RZ, RZ, UR22 ;  /* 0x00000016ff0a7e24 */ /* 0x002fc8000f8e00ff */
[----:B------:R1:W2:Y:S03]  /*16da0*/  SYNCS.PHASECHK.TRANS64.TRYWAIT P2, [R10+URZ+0x28c50], R7 ;  /* 0x028c50070a0075a7 */ /* 0x0002a6000804017f */
[----:B--2---:R-:W-:Y:S05]  /*16db0*/  @!P2 NANOSLEEP.SYNCS 0x989680 ;  /* 0x009896800000a95d */ /* 0x004fea0003900000 */
[----:B------:R-:W2:Y:S02]  /*16dc0*/  @!P2 SYNCS.PHASECHK.TRANS64 P2, [R10+URZ+0x28c50], R7 ;  /* 0x028c50070a00a5a7 */ /* 0x000ea4000804007f */
[----:B--2---:R-:W-:Y:S05]  /*16dd0*/  @!P2 BRA `(.L_x_2320) ;  /* 0xfffffffc00eca947 */ /* 0x004fea000383ffff */
[----:B------:R-:W-:Y:S05]  /*16de0*/  BRA `(.L_x_2319) ;  /* 0xffffff3800ec7947 */ /* 0x000fea000383ffff */
.L_x_2327:
[----:B-1----:R-:W-:-:S04]  /*16df0*/  IMAD.U32 R6, RZ, RZ, UR20 ;  /* 0x00000014ff067e24 */ /* 0x002fc8000f8e00ff */
[----:B------:R1:W2:Y:S03]  /*16e00*/  SYNCS.PHASECHK.TRANS64.TRYWAIT P1, [R6+URZ+0x28c30], R7 ;  /* 0x028c3007060075a7 */ /* 0x0002a6000802017f */
[----:B--2---:R-:W-:Y:S05]  /*16e10*/  @!P1 NANOSLEEP.SYNCS 0x989680 ;  /* 0x009896800000995d */ /* 0x004fea0003900000 */
[----:B------:R-:W2:Y:S02]  /*16e20*/  @!P1 SYNCS.PHASECHK.TRANS64 P1, [R6+URZ+0x28c30], R7 ;  /* 0x028c3007060095a7 */ /* 0x000ea4000802007f */
[----:B--2---:R-:W-:Y:S05]  /*16e30*/  @!P1 BRA `(.L_x_2327) ;  /* 0xfffffffc00ec9947 */ /* 0x004fea000383ffff */
[----:B------:R-:W-:Y:S05]  /*16e40*/  BRA `(.L_x_2326) ;  /* 0xffffff3c00e07947 */ /* 0x000fea000383ffff */
.L_x_2340:
[----:B--2---:R-:W-:-:S04]  /*16e50*/  IMAD.U32 R10, RZ, RZ, UR20 ;  /* 0x00000014ff0a7e24 */ /* 0x004fc8000f8e00ff */
[----:B------:R2:W3:Y:S03]  /*16e60*/  SYNCS.PHASECHK.TRANS64.TRYWAIT P1, [R10+URZ+0x28c50], R7 ;  /* 0x028c50070a0075a7 */ /* 0x0004e6000802017f */
[----:B---3--:R-:W-:Y:S05]  /*16e70*/  @!P1 NANOSLEEP.SYNCS 0x989680 ;  /* 0x009896800000995d */ /* 0x008fea0003900000 */
[----:B------:R-:W3:Y:S02]  /*16e80*/  @!P1 SYNCS.PHASECHK.TRANS64 P1, [R10+URZ+0x28c50], R7 ;  /* 0x028c50070a0095a7 */ /* 0x000ee4000802007f */
[----:B---3--:R-:W-:Y:S05]  /*16e90*/  @!P1 BRA `(.L_x_2340) ;  /* 0xfffffffc00ec9947 */ /* 0x008fea000383ffff */
[----:B------:R-:W-:Y:S05]  /*16ea0*/  BRA `(.L_x_2339) ;  /* 0xffffff6000c47947 */ /* 0x000fea000383ffff */
.L_x_2385:
[----:B------:R-:W0:Y:S01]  /*16eb0*/  S2R R21, SR_TID.X ;  /* 0x0000000000157919 */ /* 0x000e220000002100 */
[----:B------:R-:W-:Y:S01]  /*16ec0*/  BSSY B0, `(.L_x_2450) ;  /* 0x000000a000007945 */ /* 0x000fe20003800000 */
[----:B------:R-:W-:Y:S01]  /*16ed0*/  MOV R12, RZ ;  /* 0x000000ff000c7202 */ /* 0x000fe20000000f00 */
[----:B------:R-:W-:Y:S02]  /*16ee0*/  IMAD.MOV.U32 R11, RZ, RZ, 0x1f ;  /* 0x0000001fff0b7424 */ /* 0x000fe400078e00ff */
[----:B------:R-:W-:Y:S01]  /*16ef0*/  IMAD.MOV.U32 R15, RZ, RZ, -0x1 ;  /* 0xffffffffff0f7424 */ /* 0x000fe200078e00ff */
[----:B0-----:R-:W-:-:S04]  /*16f00*/  SHF.R.U32.HI R21, RZ, 0x5, R21 ;  /* 0x00000005ff157819 */ /* 0x001fc80000011615 */
[----:B------:R-:W-:-:S05]  /*16f10*/  LOP3.LUT R21, R21, 0x3, RZ, 0xc0, !PT ;  /* 0x0000000315157812 */ /* 0x000fca00078ec0ff */
[----:B------:R-:W-:-:S07]  /*16f20*/  IMAD.MOV.U32 R13, RZ, RZ, R21 ;  /* 0x000000ffff0d7224 */ /* 0x000fce00078e0015 */
[----:B-----5:R-:W-:Y:S05]  /*16f30*/  WARPSYNC.COLLECTIVE R15, `(.L_x_2451) ;  /* 0x000000000f087348 */ /* 0x020fea0003c00000 */
[----:B------:R0:W1:Y:S02]  /*16f40*/  SHFL.IDX P6, R14, R13, R12, R11 ;  /* 0x0000000c0d0e7389 */ /* 0x00006400000c000b */
[----:B01---5:R-:W-:Y:S01]  /*16f50*/  ENDCOLLECTIVE ;  /* 0x000000000000791b */ /* 0x023fe20003800000 */
.L_x_2451:
[----:B------:R-:W-:Y:S05]  /*16f60*/  BSYNC B0 ;  /* 0x0000000000007941 */ /* 0x000fea0003800000 */
.L_x_2450:
[----:B------:R-:W-:Y:S05]  /*16f70*/  BRA `(.L_x_2452) ;  /* 0xffffffbc00607947 */ /* 0x000fea000383ffff */
.L_x_2388:
[----:B0-----:R0:W1:Y:S02]  /*16f80*/  SYNCS.PHASECHK.TRANS64.TRYWAIT P0, [R27+URZ+0x28c40], R0 ;  /* 0x028c40001b0075a7 */ /* 0x001064000800017f */
[----:B-1----:R-:W-:Y:S05]  /*16f90*/  @!P0 NANOSLEEP.SYNCS 0x989680 ;  /* 0x009896800000895d */ /* 0x002fea0003900000 */
[----:B------:R-:W1:Y:S02]  /*16fa0*/  @!P0 SYNCS.PHASECHK.TRANS64 P0, [R27+URZ+0x28c40], R0 ;  /* 0x028c40001b0085a7 */ /* 0x000e64000800007f */
[----:B-1----:R-:W-:Y:S05]  /*16fb0*/  @!P0 BRA `(.L_x_2388) ;  /* 0xfffffffc00f08947 */ /* 0x002fea000383ffff */
[----:B------:R-:W-:Y:S05]  /*16fc0*/  BRA `(.L_x_2453) ;  /* 0xffffffc0003c7947 */ /* 0x000fea000383ffff */
.L_x_2389:
        /* <DEDUP_REMOVED lines=8> */
.L_x_2455:
[----:B------:R-:W-:Y:S05]  /*17050*/  BSYNC B0 ;  /* 0x0000000000007941 */ /* 0x000fea0003800000 */
.L_x_2454:
[----:B------:R-:W-:Y:S01]  /*17060*/  MOV R13, R0 ;  /* 0x00000000000d7202 */ /* 0x000fe20000000f00 */
        /* <DEDUP_REMOVED lines=8> */
.L_x_2456:
[----:B------:R-:W-:Y:S01]  /*170f0*/  IMAD.MOV.U32 R13, RZ, RZ, R5 ;  /* 0x000000ffff0d7224 */ /* 0x000fe200078e0005 */
[----:B------:R-:W-:Y:S01]  /*17100*/  MOV R12, 0x1 ;  /* 0x00000001000c7802 */ /* 0x000fe20000000f00 */
[----:B------:R-:W-:-:S07]  /*17110*/  IMAD.MOV.U32 R3, RZ, RZ, R14 ;  /* 0x000000ffff037224 */ /* 0x000fce00078e000e */
[----:B------:R-:W-:Y:S05]  /*17120*/  WARPSYNC.COLLECTIVE R15, `(.L_x_2457) ;  /* 0x000000000f087348 */ /* 0x000fea0003c00000 */
[----:B------:R0:W1:Y:S02]  /*17130*/  SHFL.IDX P6, R14, R13, R12, R11 ;  /* 0x0000000c0d0e7389 */ /* 0x00006400000c000b */
[----:B01----:R-:W-:Y:S01]  /*17140*/  ENDCOLLECTIVE ;  /* 0x000000000000791b */ /* 0x003fe20003800000 */
.L_x_2457:
        /* <DEDUP_REMOVED lines=15> */
.L_x_2458:
[----:B------:R-:W-:Y:S02]  /*17240*/  @P0 IMAD R6, R4, 0x2, R23 ;  /* 0x0000000204060824 */ /* 0x000fe400078e0217 */
[----:B------:R-:W-:Y:S02]  /*17250*/  IMAD.MOV.U32 R13, RZ, RZ, R5 ;  /* 0x000000ffff0d7224 */ /* 0x000fe400078e0005 */
[----:B------:R-:W-:Y:S02]  /*17260*/  IMAD.MOV.U32 R12, RZ, RZ, 0x2 ;  /* 0x00000002ff0c7424 */ /* 0x000fe400078e00ff */
[----:B------:R-:W-:-:S07]  /*17270*/  IMAD.MOV.U32 R3, RZ, RZ, R14 ;  /* 0x000000ffff037224 */ /* 0x000fce00078e000e */
[----:B------:R-:W-:Y:S05]  /*17280*/  WARPSYNC.COLLECTIVE R15, `(.L_x_2459) ;  /* 0x000000000f087348 */ /* 0x000fea0003c00000 */
[----:B------:R0:W1:Y:S02]  /*17290*/  SHFL.IDX P6, R14, R13, R12, R11 ;  /* 0x0000000c0d0e7389 */ /* 0x00006400000c000b */
[----:B01----:R-:W-:Y:S01]  /*172a0*/  ENDCOLLECTIVE ;  /* 0x000000000000791b */ /* 0x003fe20003800000 */
.L_x_2459:
        /* <DEDUP_REMOVED lines=15> */
.L_x_2460:
[----:B------:R-:W-:Y:S02]  /*173a0*/  @P0 IMAD R6, R4, 0x2, R23 ;  /* 0x0000000204060824 */ /* 0x000fe400078e0217 */
[----:B------:R-:W-:Y:S02]  /*173b0*/  IMAD.MOV.U32 R13, RZ, RZ, R5 ;  /* 0x000000ffff0d7224 */ /* 0x000fe400078e0005 */
[----:B------:R-:W-:Y:S02]  /*173c0*/  IMAD.MOV.U32 R12, RZ, RZ, 0x3 ;  /* 0x00000003ff0c7424 */ /* 0x000fe400078e00ff */
[----:B------:R-:W-:-:S07]  /*173d0*/  IMAD.MOV.U32 R3, RZ, RZ, R14 ;  /* 0x000000ffff037224 */ /* 0x000fce00078e000e */
[----:B------:R-:W-:Y:S05]  /*173e0*/  WARPSYNC.COLLECTIVE R15, `(.L_x_2461) ;  /* 0x000000000f087348 */ /* 0x000fea0003c00000 */
[----:B------:R0:W1:Y:S02]  /*173f0*/  SHFL.IDX P6, R14, R13, R12, R11 ;  /* 0x0000000c0d0e7389 */ /* 0x00006400000c000b */
[----:B01----:R-:W-:Y:S01]  /*17400*/  ENDCOLLECTIVE ;  /* 0x000000000000791b */ /* 0x003fe20003800000 */
.L_x_2461:
[----:B------:R-:W-:-:S05]  /*17410*/  @P0 LEA R3, P1, R7, R3, 0x1 ;  /* 0x0000000307030211 */ /* 0x000fca00078208ff */
[----:B------:R-:W-:-:S05]  /*17420*/  @P0 IMAD.X R2, RZ, RZ, R2, P1 ;  /* 0x000000ffff020224 */ /* 0x000fca00008e0602 */
[----:B------:R-:W-:Y:S02]  /*17430*/  @P0 LOP3.LUT R3, R3, R2, RZ, 0x3c, !PT ;  /* 0x0000000203030212 */ /* 0x000fe400078e3cff */
[----:B------:R-:W-:Y:S02]  /*17440*/  MOV R13, R0 ;  /* 0x00000000000d7202 */ /* 0x000fe40000000f00 */
[----:B------:R-:W-:-:S04]  /*17450*/  @P0 LOP3.LUT R2, R3, R2, RZ, 0x3c, !PT ;  /* 0x0000000203020212 */ /* 0x000fc800078e3cff */
[----:B------:R-:W-:Y:S01]  /*17460*/  @P0 LOP3.LUT R3, R3, R2, RZ, 0x3c, !PT ;  /* 0x0000000203030212 */ /* 0x000fe200078e3cff */
[----:B------:R-:W-:-:S07]  /*17470*/  IMAD.MOV.U32 R5, RZ, RZ, R14 ;  /* 0x000000ffff057224 */ /* 0x000fce00078e000e */
[----:B------:R-:W-:Y:S05]  /*17480*/  WARPSYNC.COLLECTIVE R15, `(.L_x_2462) ;  /* 0x000000000f087348 */ /* 0x000fea0003c00000 */
[----:B------:R0:W1:Y:S02]  /*17490*/  SHFL.IDX P6, R14, R13, R12, R11 ;  /* 0x0000000c0d0e7389 */ /* 0x00006400000c000b */
[----:B01----:R-:W-:Y:S01]  /*174a0*/  ENDCOLLECTIVE ;  /* 0x000000000000791b */ /* 0x003fe20003800000 */
.L_x_2462:
[----:B------:R-:W-:Y:S01]  /*174b0*/  @!PT LDS RZ, [RZ] ;  /* 0x00000000fffff984 */ /* 0x000fe20000000800 */
[----:B------:R-:W-:Y:S01]  /*174c0*/  @!PT LDS RZ, [RZ] ;  /* 0x00000000fffff984 */ /* 0x000fe20000000800 */
[----:B------:R-:W-:Y:S01]  /*174d0*/  @!PT LDS RZ, [RZ] ;  /* 0x00000000fffff984 */ /* 0x000fe20000000800 */
[----:B------:R0:W-:Y:S01]  /*174e0*/  @P0 LDGSTS.E.BYPASS.LTC128B.128 [R6+0x23400], desc[UR54][R2.64], !P2 ;  /* 0x2340000002060fae */ /* 0x0001e2000d101d76 */
[----:B------:R-:W-:Y:S01]  /*174f0*/  IMAD.MOV.U32 R0, RZ, RZ, R14 ;  /* 0x000000ffff007224 */ /* 0x000fe200078e000e */
[----:B------:R-:W-:Y:S06]  /*17500*/  BRA `(.L_x_2463) ;  /* 0xffffffbc00f47947 */ /* 0x000fec000383ffff */
.L_x_2394:
[----:B------:R-:W-:Y:S02]  /*17510*/  IMAD.MOV.U32 R13, RZ, RZ, R4 ;  /* 0x000000ffff0d7224 */ /* 0x000fe400078e0004 */
[----:B------:R-:W-:Y:S02]  /*17520*/  IMAD.MOV.U32 R12, RZ, RZ, RZ ;  /* 0x000000ffff0c7224 */ /* 0x000fe400078e00ff */
[----:B------:R-:W-:Y:S02]  /*17530*/  IMAD.MOV.U32 R11, RZ, RZ, 0x181f ;  /* 0x0000181fff0b7424 */ /* 0x000fe400078e00ff */
[----:B------:R-:W-:Y:S02]  /*17540*/  IMAD.MOV.U32 R15, RZ, RZ, -0x1 ;  /* 0xffffffffff0f7424 */ /* 0x000fe400078e00ff */
[----:B------:R-:W-:Y:S02]  /*17550*/  IMAD R37, R37, R6, RZ ;  /* 0x0000000625257224 */ /* 0x000fe400078e02ff */
[----:B------:R-:W-:-:S07]  /*17560*/  IMAD.IADD R35, R9, 0x1, R35 ;  /* 0x0000000109237824 */ /* 0x000fce00078e0223 */
[----:B-1---5:R-:W-:Y:S05]  /*17570*/  WARPSYNC.COLLECTIVE R15, `(.L_x_2464) ;  /* 0x000000000f087348 */ /* 0x022fea0003c00000 */
[----:B------:R0:W2:Y:S02]  /*17580*/  SHFL.IDX P6, R14, R13, R12, R11 ;  /* 0x0000000c0d0e7389 */ /* 0x0000a400000c000b */
[----:B012--5:R-:W-:Y:S01]  /*17590*/  ENDCOLLECTIVE ;  /* 0x000000000000791b */ /* 0x027fe20003800000 */
.L_x_2464:
[C---:B------:R-:W-:Y:S01]  /*175a0*/  VIADD R6, R35.reuse, 0x10 ;  /* 0x0000001023067836 */ /* 0x040fe20000000000 */
[----:B------:R-:W-:Y:S01]  /*175b0*/  ISETP.GE.AND P0, PT, R35, R37, PT ;  /* 0x000000252300720c */ /* 0x000fe20003f06270 */
[----:B------:R-:W-:Y:S02]  /*175c0*/  IMAD.MOV.U32 R13, RZ, RZ, R0 ;  /* 0x000000ffff0d7224 */ /* 0x000fe400078e0000 */
[----:B------:R-:W-:-:S10]  /*175d0*/  IMAD.MOV.U32 R2, RZ, RZ, R14 ;  /* 0x000000ffff027224 */ /* 0x000fd400078e000e */
[----:B------:R-:W-:Y:S05]  /*175e0*/  WARPSYNC.COLLECTIVE R15, `(.L_x_2465) ;  /* 0x000000000f087348 */ /* 0x000fea0003c00000 */
[----:B------:R0:W1:Y:S02]  /*175f0*/  SHFL.IDX P6, R14, R13, R12, R11 ;  /* 0x0000000c0d0e7389 */ /* 0x00006400000c000b */
[----:B01----:R-:W-:Y:S01]  /*17600*/  ENDCOLLECTIVE ;  /* 0x000000000000791b */ /* 0x003fe20003800000 */
.L_x_2465:
[----:B------:R-:W-:Y:S02]  /*17610*/  IMAD.MOV.U32 R13, RZ, RZ, R4 ;  /* 0x000000ffff0d7224 */ /* 0x000fe400078e0004 */
[----:B------:R-:W-:Y:S01]  /*17620*/  IMAD.MOV.U32 R12, RZ, RZ, 0x1 ;  /* 0x00000001ff0c7424 */ /* 0x000fe200078e00ff */
[----:B------:R-:W-:-:S07]  /*17630*/  MOV R3, R14 ;  /* 0x0000000e00037202 */ /* 0x000fce0000000f00 */
[----:B------:R-:W-:Y:S05]  /*17640*/  WARPSYNC.COLLECTIVE R15, `(.L_x_2466) ;  /* 0x000000000f087348 */ /* 0x000fea0003c00000 */
[----:B------:R0:W1:Y:S02]  /*17650*/  SHFL.IDX P6, R14, R13, R12, R11 ;  /* 0x0000000c0d0e7389 */ /* 0x00006400000c000b */
[----:B01----:R-:W-:Y:S01]  /*17660*/  ENDCOLLECTIVE ;  /* 0x000000000000791b */ /* 0x003fe20003800000 */
.L_x_2466:
        /* <DEDUP_REMOVED lines=15> */
.L_x_2467:
[----:B------:R-:W-:Y:S02]  /*17760*/  IMAD.MOV.U32 R13, RZ, RZ, R4 ;  /* 0x000000ffff0d7224 */ /* 0x000fe400078e0004 */
[----:B------:R-:W-:Y:S01]  /*17770*/  IMAD.MOV.U32 R12, RZ, RZ, 0x2 ;  /* 0x00000002ff0c7424 */ /* 0x000fe200078e00ff */
[----:B------:R-:W-:-:S07]  /*17780*/  MOV R3, R14 ;  /* 0x0000000e00037202 */ /* 0x000fce0000000f00 */
[----:B------:R-:W-:Y:S05]  /*17790*/  WARPSYNC.COLLECTIVE R15, `(.L_x_2468) ;  /* 0x000000000f087348 */ /* 0x000fea0003c00000 */
[----:B------:R0:W1:Y:S02]  /*177a0*/  SHFL.IDX P6, R14, R13, R12, R11 ;  /* 0x0000000c0d0e7389 */ /* 0x00006400000c000b */
[----:B01----:R-:W-:Y:S01]  /*177b0*/  ENDCOLLECTIVE ;  /* 0x000000000000791b */ /* 0x003fe20003800000 */
.L_x_2468:
        /* <DEDUP_REMOVED lines=16> */
.L_x_2469:
[----:B------:R-:W-:Y:S02]  /*178c0*/  IMAD.MOV.U32 R13, RZ, RZ, R4 ;  /* 0x000000ffff0d7224 */ /* 0x000fe400078e0004 */
[----:B------:R-:W-:Y:S02]  /*178d0*/  IMAD.MOV.U32 R12, RZ, RZ, 0x3 ;  /* 0x00000003ff0c7424 */ /* 0x000fe400078e00ff */
[----:B------:R-:W-:-:S07]  /*178e0*/  IMAD.MOV.U32 R3, RZ, RZ, R14 ;  /* 0x000000ffff037224 */ /* 0x000fce00078e000e */
[----:B------:R-:W-:Y:S05]  /*178f0*/  WARPSYNC.COLLECTIVE R15, `(.L_x_2470) ;  /* 0x000000000f087348 */ /* 0x000fea0003c00000 */
[----:B------:R0:W1:Y:S02]  /*17900*/  SHFL.IDX P6, R14, R13, R12, R11 ;  /* 0x0000000c0d0e7389 */ /* 0x00006400000c000b */
[----:B01----:R-:W-:Y:S01]  /*17910*/  ENDCOLLECTIVE ;  /* 0x000000000000791b */ /* 0x003fe20003800000 */
.L_x_2470:
[----:B------:R-:W-:-:S04]  /*17920*/  @!P0 LEA R3, P2, R8, R3, 0x1 ;  /* 0x0000000308038211 */ /* 0x000fc800078408ff */
[----:B------:R-:W-:-:S04]  /*17930*/  @!P0 IADD3.X R2, RZ, R2, RZ, P2, !PT ;  /* 0x00000002ff028210 */ /* 0x000fc800017fe4ff */
[----:B------:R-:W-:Y:S01]  /*17940*/  @!P0 LOP3.LUT R3, R3, R2, RZ, 0x3c, !PT ;  /* 0x0000000203038212 */ /* 0x000fe200078e3cff */
[----:B------:R-:W-:-:S03]  /*17950*/  IMAD.MOV.U32 R13, RZ, RZ, R0 ;  /* 0x000000ffff0d7224 */ /* 0x000fc600078e0000 */
[----:B------:R-:W-:-:S04]  /*17960*/  @!P0 LOP3.LUT R2, R3, R2, RZ, 0x3c, !PT ;  /* 0x0000000203028212 */ /* 0x000fc800078e3cff */
[----:B------:R-:W-:Y:S01]  /*17970*/  @!P0 LOP3.LUT R3, R3, R2, RZ, 0x3c, !PT ;  /* 0x0000000203038212 */ /* 0x000fe200078e3cff */
[----:B------:R-:W-:-:S04]  /*17980*/  IMAD.MOV.U32 R4, RZ, RZ, R14 ;  /* 0x000000ffff047224 */ /* 0x000fc800078e000e */
[----:B------:R-:W-:Y:S01]  /*17990*/  @!PT LDS RZ, [RZ] ;  /* 0x00000000fffff984 */ /* 0x000fe20000000800 */
[----:B------:R-:W-:Y:S01]  /*179a0*/  @!PT LDS RZ, [RZ] ;  /* 0x00000000fffff984 */ /* 0x000fe20000000800 */
[----:B------:R-:W-:Y:S01]  /*179b0*/  @!PT LDS RZ, [RZ] ;  /* 0x00000000fffff984 */ /* 0x000fe20000000800 */
[----:B------:R0:W-:Y:S03]  /*179c0*/  @!P0 LDGSTS.E.BYPASS.LTC128B.128 [R7+0x21400], desc[UR54][R2.64], !P1 ;  /* 0x2140000002078fae */ /* 0x0001e6000c901d76 */
[----:B0-----:R-:W-:Y:S05]  /*179d0*/  WARPSYNC.COLLECTIVE R15, `(.L_x_2471) ;  /* 0x000000000f087348 */ /* 0x001fea0003c00000 */
[----:B------:R1:W2:Y:S02]  /*179e0*/  SHFL.IDX P6, R14, R13, R12, R11 ;  /* 0x0000000c0d0e7389 */ /* 0x0002a400000c000b */
[----:B012---:R-:W-:Y:S01]  /*179f0*/  ENDCOLLECTIVE ;  /* 0x000000000000791b */ /* 0x007fe20003800000 */
.L_x_2471:
[----:B------:R-:W-:Y:S01]  /*17a00*/  IMAD.MOV.U32 R0, RZ, RZ, R14 ;  /* 0x000000ffff007224 */ /* 0x000fe200078e000e */
[----:B------:R-:W-:Y:S06]  /*17a10*/  BRA `(.L_x_2472) ;  /* 0xffffffc000ec7947 */ /* 0x000fec000383ffff */
.L_x_2397:
[----:B0-----:R0:W2:Y:S02]  /*17a20*/  SYNCS.PHASECHK.TRANS64.TRYWAIT P0, [R23+URZ+0x28c20], R0 ;  /* 0x028c2000170075a7 */ /* 0x0010a4000800017f */
[----:B--2---:R-:W-:Y:S05]  /*17a30*/  @!P0 NANOSLEEP.SYNCS 0x989680 ;  /* 0x009896800000895d */ /* 0x004fea0003900000 */
[----:B------:R-:W2:Y:S02]  /*17a40*/  @!P0 SYNCS.PHASECHK.TRANS64 P0, [R23+URZ+0x28c20], R0 ;  /* 0x028c2000170085a7 */ /* 0x000ea4000800007f */
[----:B--2---:R-:W-:Y:S05]  /*17a50*/  @!P0 BRA `(.L_x_2397) ;  /* 0xfffffffc00f08947 */ /* 0x004fea000383ffff */
[----:B------:R-:W-:Y:S05]  /*17a60*/  BRA `(.L_x_2473) ;  /* 0xffffffc400487947 */ /* 0x000fea000383ffff */
.L_x_2400:
[----:B0-----:R0:W2:Y:S02]  /*17a70*/  SYNCS.PHASECHK.TRANS64.TRYWAIT P0, [R27+URZ+0x28c60], R0 ;  /* 0x028c60001b0075a7 */ /* 0x0010a4000800017f */
[----:B--2---:R-:W-:Y:S05]  /*17a80*/  @!P0 NANOSLEEP.SYNCS 0x989680 ;  /* 0x009896800000895d */ /* 0x004fea0003900000 */
[----:B------:R-:W2:Y:S02]  /*17a90*/  @!P0 SYNCS.PHASECHK.TRANS64 P0, [R27+URZ+0x28c60], R0 ;  /* 0x028c60001b0085a7 */ /* 0x000ea4000800007f */
[----:B--2---:R-:W-:Y:S05]  /*17aa0*/  @!P0 BRA `(.L_x_2400) ;  /* 0xfffffffc00f08947 */ /* 0x004fea000383ffff */
[----:B------:R-:W-:Y:S05]  /*17ab0*/  BRA `(.L_x_2474) ;  /* 0xffffffc400587947 */ /* 0x000fea000383ffff */
.L_x_2401:
        /* <DEDUP_REMOVED lines=8> */
.L_x_2476:
[----:B------:R-:W-:Y:S05]  /*17b40*/  BSYNC B0 ;  /* 0x0000000000007941 */ /* 0x000fea0003800000 */
.L_x_2475:
        /* <DEDUP_REMOVED lines=15> */
.L_x_2477:
        /* <DEDUP_REMOVED lines=39> */
.L_x_2478:
[----:B------:R-:W-:Y:S02]  /*17eb0*/  IMAD.MOV.U32 R13, RZ, RZ, R4 ;  /* 0x000000ffff0d7224 */ /* 0x000fe400078e0004 */
[----:B------:R-:W-:-:S07]  /*17ec0*/  IMAD.MOV.U32 R3, RZ, RZ, R14 ;  /* 0x000000ffff037224 */ /* 0x000fce00078e000e */
[----:B------:R-:W-:Y:S05]  /*17ed0*/  WARPSYNC.COLLECTIVE R15, `(.L_x_2479) ;  /* 0x000000000f087348 */ /* 0x000fea0003c00000 */
[----:B------:R0:W1:Y:S02]  /*17ee0*/  SHFL.IDX P6, R14, R13, R12, R11 ;  /* 0x0000000c0d0e7389 */ /* 0x00006400000c000b */
[----:B01----:R-:W-:Y:S01]  /*17ef0*/  ENDCOLLECTIVE ;  /* 0x000000000000791b */ /* 0x003fe20003800000 */
.L_x_2479:
        /* <DEDUP_REMOVED lines=29> */
.L_x_2480:
[----:B------:R-:W-:Y:S02]  /*180d0*/  IMAD.MOV.U32 R13, RZ, RZ, R4 ;  /* 0x000000ffff0d7224 */ /* 0x000fe400078e0004 */
[----:B------:R-:W-:-:S07]  /*180e0*/  IMAD.MOV.U32 R7, RZ, RZ, R14 ;  /* 0x000000ffff077224 */ /* 0x000fce00078e000e */
[----:B------:R-:W-:Y:S05]  /*180f0*/  WARPSYNC.COLLECTIVE R15, `(.L_x_2481) ;  /* 0x000000000f087348 */ /* 0x000fea0003c00000 */
[----:B------:R0:W1:Y:S02]  /*18100*/  SHFL.IDX P6, R14, R13, R12, R11 ;  /* 0x0000000c0d0e7389 */ /* 0x00006400000c000b */
[----:B01----:R-:W-:Y:S01]  /*18110*/  ENDCOLLECTIVE ;  /* 0x000000000000791b */ /* 0x003fe20003800000 */
.L_x_2481:
        /* <DEDUP_REMOVED lines=29> */
.L_x_2482:
[----:B------:R-:W-:Y:S02]  /*182f0*/  IMAD.MOV.U32 R13, RZ, RZ, R4 ;  /* 0x000000ffff0d7224 */ /* 0x000fe400078e0004 */
[----:B------:R-:W-:-:S07]  /*18300*/  IMAD.MOV.U32 R6, RZ, RZ, R14 ;  /* 0x000000ffff067224 */ /* 0x000fce00078e000e */
[----:B------:R-:W-:Y:S05]  /*18310*/  WARPSYNC.COLLECTIVE R15, `(.L_x_2483) ;  /* 0x000000000f087348 */ /* 0x000fea0003c00000 */
[----:B------:R0:W1:Y:S02]  /*18320*/  SHFL.IDX P6, R14, R13, R12, R11 ;  /* 0x0000000c0d0e7389 */ /* 0x00006400000c000b */
[----:B01----:R-:W-:Y:S01]  /*18330*/  ENDCOLLECTIVE ;  /* 0x000000000000791b */ /* 0x003fe20003800000 */
.L_x_2483:
[----:B------:R-:W-:Y:S01]  /*18340*/  IMAD.MOV.U32 R2, RZ, RZ, R14 ;  /* 0x000000ffff027224 */ /* 0x000fe200078e000e */
[----:B------:R-:W-:Y:S06]  /*18350*/  BRA `(.L_x_2484) ;  /* 0xffffffc000e87947 */ /* 0x000fec000383ffff */
.L_x_2408:
[----:B0-----:R0:W2:Y:S02]  /*18360*/  SYNCS.PHASECHK.TRANS64.TRYWAIT P0, [R6+URZ+0x28c40], R17 ;  /* 0x028c4011060075a7 */ /* 0x0010a4000800017f */
[----:B--2---:R-:W-:Y:S05]  /*18370*/  @!P0 NANOSLEEP.SYNCS 0x989680 ;  /* 0x009896800000895d */ /* 0x004fea0003900000 */
[----:B------:R-:W2:Y:S02]  /*18380*/  @!P0 SYNCS.PHASECHK.TRANS64 P0, [R6+URZ+0x28c40], R17 ;  /* 0x028c4011060085a7 */ /* 0x000ea4000800007f */
[----:B--2---:R-:W-:Y:S05]  /*18390*/  @!P0 BRA `(.L_x_2408) ;  /* 0xfffffffc00f08947 */ /* 0x004fea000383ffff */
[----:B------:R-:W-:Y:S05]  /*183a0*/  BRA `(.L_x_2485) ;  /* 0xffffffc8007c7947 */ /* 0x000fea000383ffff */
.L_x_2409:
        /* <DEDUP_REMOVED lines=8> */
.L_x_2487:
[----:B------:R-:W-:Y:S05]  /*18430*/  BSYNC B1 ;  /* 0x0000000000017941 */ /* 0x000fea0003800000 */
.L_x_2486:
        /* <DEDUP_REMOVED lines=9> */
.L_x_2488:
[----:B------:R-:W-:Y:S02]  /*184d0*/  IMAD.MOV.U32 R13, RZ, RZ, R27 ;  /* 0x000000ffff0d7224 */ /* 0x000fe400078e001b */
[----:B------:R-:W-:Y:S02]  /*184e0*/  IMAD.MOV.U32 R12, RZ, RZ, 0x1 ;  /* 0x00000001ff0c7424 */ /* 0x000fe400078e00ff */
[----:B------:R-:W-:-:S07]  /*184f0*/  IMAD.MOV.U32 R2, RZ, RZ, R14 ;  /* 0x000000ffff027224 */ /* 0x000fce00078e000e */
[----:B------:R-:W-:Y:S05]  /*18500*/  WARPSYNC.COLLECTIVE R15, `(.L_x_2489) ;  /* 0x000000000f087348 */ /* 0x000fea0003c00000 */
[----:B------:R0:W1:Y:S02]  /*18510*/  SHFL.IDX P6, R14, R13, R12, R11 ;  /* 0x0000000c0d0e7389 */ /* 0x00006400000c000b */
[----:B01----:R-:W-:Y:S01]  /*18520*/  ENDCOLLECTIVE ;  /* 0x000000000000791b */ /* 0x003fe20003800000 */
.L_x_2489:
        /* <DEDUP_REMOVED lines=11> */
.L_x_2490:
[----:B------:R-:W-:Y:S01]  /*185e0*/  IMAD.MOV.U32 R13, RZ, RZ, R27 ;  /* 0x000000ffff0d7224 */ /* 0x000fe200078e001b */
[----:B------:R-:W-:Y:S01]  /*185f0*/  MOV R12, 0x2 ;  /* 0x00000002000c7802 */ /* 0x000fe20000000f00 */
[----:B------:R-:W-:-:S07]  /*18600*/  IMAD.MOV.U32 R2, RZ, RZ, R14 ;  /* 0x000000ffff027224 */ /* 0x000fce00078e000e */
[----:B------:R-:W-:Y:S05]  /*18610*/  WARPSYNC.COLLECTIVE R15, `(.L_x_2491) ;  /* 0x000000000f087348 */ /* 0x000fea0003c00000 */
[----:B------:R0:W1:Y:S02]  /*18620*/  SHFL.IDX P6, R14, R13, R12, R11 ;  /* 0x0000000c0d0e7389 */ /* 0x00006400000c000b */
[----:B01----:R-:W-:Y:S01]  /*18630*/  ENDCOLLECTIVE ;  /* 0x000000000000791b */ /* 0x003fe20003800000 */
.L_x_2491:
        /* <DEDUP_REMOVED lines=11> */
.L_x_2492:
[----:B------:R-:W-:Y:S02]  /*186f0*/  IMAD.MOV.U32 R13, RZ, RZ, R27 ;  /* 0x000000ffff0d7224 */ /* 0x000fe400078e001b */
[----:B------:R-:W-:Y:S02]  /*18700*/  IMAD.MOV.U32 R12, RZ, RZ, 0x3 ;  /* 0x00000003ff0c7424 */ /* 0x000fe400078e00ff */
[----:B------:R-:W-:-:S07]  /*18710*/  IMAD.MOV.U32 R2, RZ, RZ, R14 ;  /* 0x000000ffff027224 */ /* 0x000fce00078e000e */
[----:B------:R-:W-:Y:S05]  /*18720*/  WARPSYNC.COLLECTIVE R15, `(.L_x_2493) ;  /* 0x000000000f087348 */ /* 0x000fea0003c00000 */
[----:B------:R0:W1:Y:S02]  /*18730*/  SHFL.IDX P6, R14, R13, R12, R11 ;  /* 0x0000000c0d0e7389 */ /* 0x00006400000c000b */
[----:B01----:R-:W-:Y:S01]  /*18740*/  ENDCOLLECTIVE ;  /* 0x000000000000791b */ /* 0x003fe20003800000 */
.L_x_2493:
        /* <DEDUP_REMOVED lines=11> */
.L_x_2494:
[----:B------:R-:W-:Y:S01]  /*18800*/  IMAD.MOV.U32 R2, RZ, RZ, R14 ;  /* 0x000000ffff027224 */ /* 0x000fe200078e000e */
[----:B------:R-:W-:Y:S06]  /*18810*/  BRA `(.L_x_2495) ;  /* 0xffffffc8000c7947 */ /* 0x000fec000383ffff */
.L_x_2414:
[----:B---3--:R3:W4:Y:S02]  /*18820*/  SYNCS.PHASECHK.TRANS64.TRYWAIT P0, [R6+URZ+0x28c60], R17 ;  /* 0x028c6011060075a7 */ /* 0x008724000800017f */
[----:B----4-:R-:W-:Y:S05]  /*18830*/  @!P0 NANOSLEEP.SYNCS 0x989680 ;  /* 0x009896800000895d */ /* 0x010fea0003900000 */
[----:B------:R-:W4:Y:S02]  /*18840*/  @!P0 SYNCS.PHASECHK.TRANS64 P0, [R6+URZ+0x28c60], R17 ;  /* 0x028c6011060085a7 */ /* 0x000f24000800007f */
[----:B----4-:R-:W-:Y:S05]  /*18850*/  @!P0 BRA `(.L_x_2414) ;  /* 0xfffffffc00f08947 */ /* 0x010fea000383ffff */
[----:B------:R-:W-:Y:S05]  /*18860*/  BRA `(.L_x_2496) ;  /* 0xffffffc8005c7947 */ /* 0x000fea000383ffff */
.L_x_2415:
        /* <DEDUP_REMOVED lines=8> */
.L_x_2498:
[----:B------:R-:W-:Y:S05]  /*188f0*/  BSYNC B1 ;  /* 0x0000000000017941 */ /* 0x000fea0003800000 */
.L_x_2497:
[----:B------:R-:W-:Y:S01]  /*18900*/  IMAD.MOV.U32 R13, RZ, RZ, R9 ;  /* 0x000000ffff0d7224 */ /* 0x000fe200078e0009 */
[----:B------:R-:W-:Y:S01]  /*18910*/  MOV R12, RZ ;  /* 0x000000ff000c7202 */ /* 0x000fe20000000f00 */
[----:B------:R-:W-:Y:S01]  /*18920*/  IMAD.MOV.U32 R11, RZ, RZ, 0x181f ;  /* 0x0000181fff0b7424 */ /* 0x000fe200078e00ff */
[C---:B------:R-:W-:Y:S01]  /*18930*/  LOP3.LUT P2, RZ, R22.reuse, 0x40, RZ, 0xc0, !PT ;  /* 0x0000004016ff7812 */ /* 0x040fe2000784c0ff */
[----:B------:R-:W-:Y:S01]  /*18940*/  IMAD.MOV.U32 R15, RZ, RZ, -0x1 ;  /* 0xffffffffff0f7424 */ /* 0x000fe200078e00ff */
[C---:B------:R-:W-:Y:S01]  /*18950*/  LOP3.LUT P1, RZ, R22.reuse, 0x20, RZ, 0xc0, !PT ;  /* 0x0000002016ff7812 */ /* 0x040fe2000782c0ff */
[----:B------:R-:W-:Y:S01]  /*18960*/  IMAD.MOV.U32 R3, RZ, RZ, R14 ;  /* 0x000000ffff037224 */ /* 0x000fe200078e000e */
[----:B------:R-:W-:Y:S01]  /*18970*/  LOP3.LUT R22, R22, 0xffffbfff, RZ, 0xc0, !PT ;  /* 0xffffbfff16167812 */ /* 0x000fe200078ec0ff */
[----:B------:R-:W-:-:S10]  /*18980*/  IMAD R17, R17, 0x2, R23 ;  /* 0x0000000211117824 */ /* 0x000fd400078e0217 */
[----:B------:R-:W-:Y:S05]  /*18990*/  WARPSYNC.COLLECTIVE R15, `(.L_x_2499) ;  /* 0x000000000f087348 */ /* 0x000fea0003c00000 */
[----:B------:R0:W1:Y:S02]  /*189a0*/  SHFL.IDX P6, R14, R13, R12, R11 ;  /* 0x0000000c0d0e7389 */ /* 0x00006400000c000b */
[----:B01----:R-:W-:Y:S01]  /*189b0*/  ENDCOLLECTIVE ;  /* 0x000000000000791b */ /* 0x003fe20003800000 */
.L_x_2499:
        /* <DEDUP_REMOVED lines=18> */
.L_x_2500:
        /* <DEDUP_REMOVED lines=16> */
.L_x_2501:
        /* <DEDUP_REMOVED lines=19> */
.L_x_2502:
        /* <DEDUP_REMOVED lines=14> */
.L_x_2503:
        /* <DEDUP_REMOVED lines=16> */
.L_x_2504:
        /* <DEDUP_REMOVED lines=14> */
.L_x_2505:
[----:B------:R-:W-:Y:S05]  /*18fd0*/  BRA `(.L_x_2506) ;  /* 0xffffffc400c87947 */ /* 0x000fea000383ffff */
.L_x_2423:
[----:B------:R-:W-:Y:S01]  /*18fe0*/  BSSY B0, `(.L_x_2507) ;  /* 0x0000008000007945 */ /* 0x000fe20003800000 */
[----:B------:R-:W-:Y:S02]  /*18ff0*/  IMAD.MOV.U32 R13, RZ, RZ, R16 ;  /* 0x000000ffff0d7224 */ /* 0x000fe400078e0010 */
[----:B------:R-:W-:Y:S02]  /*19000*/  IMAD.MOV.U32 R12, RZ, RZ, RZ ;  /* 0x000000ffff0c7224 */ /* 0x000fe400078e00ff */
[----:B------:R-:W-:Y:S02]  /*19010*/  IMAD.MOV.U32 R11, RZ, RZ, 0x1f ;  /* 0x0000001fff0b7424 */ /* 0x000fe400078e00ff */
[----:B------:R-:W-:-:S07]  /*19020*/  IMAD.MOV.U32 R15, RZ, RZ, -0x1 ;  /* 0xffffffffff0f7424 */ /* 0x000fce00078e00ff */
[----:B0123--:R-:W-:Y:S05]  /*19030*/  WARPSYNC.COLLECTIVE R15, `(.L_x_2508) ;  /* 0x000000000f087348 */ /* 0x00ffea0003c00000 */
[----:B------:R4:W0:Y:S02]  /*19040*/  SHFL.IDX P6, R14, R13, R12, R11 ;  /* 0x0000000c0d0e7389 */ /* 0x00082400000c000b */
[----:B01234-:R-:W-:Y:S01]  /*19050*/  ENDCOLLECTIVE ;  /* 0x000000000000791b */ /* 0x01ffe20003800000 */
.L_x_2508:
[----:B------:R-:W-:Y:S05]  /*19060*/  BSYNC B0 ;  /* 0x0000000000007941 */ /* 0x000fea0003800000 */
.L_x_2507:
        /* <DEDUP_REMOVED lines=9> */
.L_x_2509:
[----:B------:R-:W-:Y:S02]  /*19100*/  ULDC UR4, c[0x0][0xc3c] ;  /* 0x00030f0000047ab9 */ /* 0x000fe40000000800 */
[----:B------:R-:W-:-:S13]  /*19110*/  ISETP.GE.OR P1, PT, R7, UR4, !P0 ;  /* 0x0000000407007c0c */ /* 0x000fda000c726670 */
[----:B------:R-:W0:Y:S01]  /*19120*/  @!P1 LDC.64 R2, c[0x0][0xc80] ;  /* 0x00032000ff029b82 */ /* 0x000e220000000a00 */
[----:B------:R-:W-:Y:S02]  /*19130*/  IMAD.MOV.U32 R17, RZ, RZ, RZ ;  /* 0x000000ffff117224 */ /* 0x000fe400078e00ff */
[----:B------:R-:W-:Y:S02]  /*19140*/  IMAD.MOV.U32 R11, RZ, RZ, RZ ;  /* 0x000000ffff0b7224 */ /* 0x000fe400078e00ff */
[----:B------:R-:W-:Y:S02]  /*19150*/  IMAD.MOV.U32 R5, RZ, RZ, R14 ;  /* 0x000000ffff057224 */ /* 0x000fe400078e000e */
[----:B0-----:R-:W-:-:S06]  /*19160*/  @!P1 IMAD.WIDE R2, R7, 0x4, R2 ;  /* 0x0000000407029825 */ /* 0x001fcc00078e0202 */
[----:B------:R-:W2:Y:S01]  /*19170*/  @!P1 LDG.E R2, desc[UR54][R2.64] ;  /* 0x0000003602029981 */ /* 0x000ea2000c1e1900 */
[C---:B------:R-:W-:Y:S02]  /*19180*/  ISETP.GE.U32.AND P2, PT, R8.reuse, 0x2, PT ;  /* 0x000000020800780c */ /* 0x040fe40003f46070 */
[C---:B------:R-:W-:Y:S02]  /*19190*/  ISETP.GE.U32.AND P3, PT, R8.reuse, 0x4, PT ;  /* 0x000000040800780c */ /* 0x040fe40003f66070 */
[C---:B------:R-:W-:Y:S02]  /*191a0*/  ISETP.GE.U32.AND P4, PT, R8.reuse, 0x8, PT ;  /* 0x000000080800780c */ /* 0x040fe40003f86070 */
[C---:B------:R-:W-:Y:S02]  /*191b0*/  ISETP.GE.U32.AND P5, PT, R8.reuse, 0x10, PT ;  /* 0x000000100800780c */ /* 0x040fe40003fa6070 */
[----:B--2---:R-:W-:Y:S02]  /*191c0*/  @!P1 MOV R17, R2 ;  /* 0x0000000200119202 */ /* 0x004fe40000000f00 */
[----:B------:R-:W-:-:S03]  /*191d0*/  ISETP.NE.AND P1, PT, R8, RZ, PT ;  /* 0x000000ff0800720c */ /* 0x000fc60003f25270 */
[----:B------:R-:W-:-:S10]  /*191e0*/  IMAD.MOV.U32 R13, RZ, RZ, R17 ;  /* 0x000000ffff0d7224 */ /* 0x000fd400078e0011 */
[----:B------:R-:W-:Y:S05]  /*191f0*/  WARPSYNC.COLLECTIVE R15, `(.L_x_2510) ;  /* 0x000000000f087348 */ /* 0x000fea0003c00000 */
[----:B------:R0:W1:Y:S02]  /*19200*/  SHFL.UP P6, R14, R13, R12, R11 ;  /* 0x0400000c0d0e7389 */ /* 0x00006400000c000b */
[----:B01----:R-:W-:Y:S01]  /*19210*/  ENDCOLLECTIVE ;  /* 0x000000000000791b */ /* 0x003fe20003800000 */
.L_x_2510:
[----:B------:R-:W-:Y:S01]  /*19220*/  IMAD.MOV.U32 R12, RZ, RZ, 0x2 ;  /* 0x00000002ff0c7424 */ /* 0x000fe200078e00ff */
[----:B------:R-:W-:-:S05]  /*19230*/  SEL R4, R14, RZ, P1 ;  /* 0x000000ff0e047207 */ /* 0x000fca0000800000 */
[----:B------:R-:W-:-:S04]  /*19240*/  IMAD.IADD R4, R17, 0x1, R4 ;  /* 0x0000000111047824 */ /* 0x000fc800078e0204 */
[----:B------:R-:W-:-:S07]  /*19250*/  IMAD.MOV.U32 R13, RZ, RZ, R4 ;  /* 0x000000ffff0d7224 */ /* 0x000fce00078e0004 */
[----:B------:R-:W-:Y:S05]  /*19260*/  WARPSYNC.COLLECTIVE R15, `(.L_x_2511) ;  /* 0x000000000f087348 */ /* 0x000fea0003c00000 */
[----:B------:R0:W1:Y:S02]  /*19270*/  SHFL.UP P6, R14, R13, R12, R11 ;  /* 0x0400000c0d0e7389 */ /* 0x00006400000c000b */
[----:B01----:R-:W-:Y:S01]  /*19280*/  ENDCOLLECTIVE ;  /* 0x000000000000791b */ /* 0x003fe20003800000 */
.L_x_2511:
[----:B------:R-:W-:Y:S02]  /*19290*/  MOV R12, 0x4 ;  /* 0x00000004000c7802 */ /* 0x000fe40000000f00 */
[----:B------:R-:W-:-:S05]  /*192a0*/  SEL R3, R14, RZ, P2 ;  /* 0x000000ff0e037207 */ /* 0x000fca0001000000 */
[----:B------:R-:W-:-:S04]  /*192b0*/  IMAD.IADD R6, R4, 0x1, R3 ;  /* 0x0000000104067824 */ /* 0x000fc800078e0203 */
[----:B------:R-:W-:-:S07]  /*192c0*/  IMAD.MOV.U32 R13, RZ, RZ, R6 ;  /* 0x000000ffff0d7224 */ /* 0x000fce00078e0006 */
[----:B------:R-:W-:Y:S05]  /*192d0*/  WARPSYNC.COLLECTIVE R15, `(.L_x_2512) ;  /* 0x000000000f087348 */ /* 0x000fea0003c00000 */
[----:B------:R0:W1:Y:S02]  /*192e0*/  SHFL.UP P6, R14, R13, R12, R11 ;  /* 0x0400000c0d0e7389 */ /* 0x00006400000c000b */
[----:B01----:R-:W-:Y:S01]  /*192f0*/  ENDCOLLECTIVE ;  /* 0x000000000000791b */ /* 0x003fe20003800000 */
.L_x_2512:
[----:B------:R-:W-:Y:S01]  /*19300*/  IMAD.MOV.U32 R12, RZ, RZ, 0x8 ;  /* 0x00000008ff0c7424 */ /* 0x000fe200078e00ff */
[----:B------:R-:W-:-:S05]  /*19310*/  SEL R3, R14, RZ, P3 ;  /* 0x000000ff0e037207 */ /* 0x000fca0001800000 */
[----:B------:R-:W-:-:S04]  /*19320*/  IMAD.IADD R2, R6, 0x1, R3 ;  /* 0x0000000106027824 */ /* 0x000fc800078e0203 */
[----:B------:R-:W-:-:S07]  /*19330*/  IMAD.MOV.U32 R13, RZ, RZ, R2 ;  /* 0x000000ffff0d7224 */ /* 0x000fce00078e0002 */
[----:B------:R-:W-:Y:S05]  /*19340*/  WARPSYNC.COLLECTIVE R15, `(.L_x_2513) ;  /* 0x000000000f087348 */ /* 0x000fea0003c00000 */
[----:B------:R0:W1:Y:S02]  /*19350*/  SHFL.UP P6, R14, R13, R12, R11 ;  /* 0x0400000c0d0e7389 */ /* 0x00006400000c000b */
[----:B01----:R-:W-:Y:S01]  /*19360*/  ENDCOLLECTIVE ;  /* 0x000000000000791b */ /* 0x003fe20003800000 */
.L_x_2513:
[----:B------:R-:W-:Y:S01]  /*19370*/  IMAD.MOV.U32 R12, RZ, RZ, 0x10 ;  /* 0x00000010ff0c7424 */ /* 0x000fe200078e00ff */
[----:B------:R-:W-:-:S05]  /*19380*/  SEL R3, R14, RZ, P4 ;  /* 0x000000ff0e037207 */ /* 0x000fca0002000000 */
[----:B------:R-:W-:-:S04]  /*19390*/  IMAD.IADD R3, R2, 0x1, R3 ;  /* 0x0000000102037824 */ /* 0x000fc800078e0203 */
[----:B------:R-:W-:-:S07]  /*193a0*/  IMAD.MOV.U32 R13, RZ, RZ, R3 ;  /* 0x000000ffff0d7224 */ /* 0x000fce00078e0003 */
[----:B------:R-:W-:Y:S05]  /*193b0*/  WARPSYNC.COLLECTIVE R15, `(.L_x_2514) ;  /* 0x000000000f087348 */ /* 0x000fea0003c00000 */
[----:B------:R0:W1:Y:S02]  /*193c0*/  SHFL.UP P6, R14, R13, R12, R11 ;  /* 0x0400000c0d0e7389 */ /* 0x00006400000c000b */
[----:B01----:R-:W-:Y:S01]  /*193d0*/  ENDCOLLECTIVE ;  /* 0x000000000000791b */ /* 0x003fe20003800000 */
.L_x_2514:
[----:B------:R-:W-:Y:S02]  /*193e0*/  IMAD.MOV.U32 R12, RZ, RZ, 0x1f ;  /* 0x0000001fff0c7424 */ /* 0x000fe400078e00ff */
[----:B------:R-:W-:Y:S01]  /*193f0*/  IMAD.MOV.U32 R11, RZ, RZ, 0x1f ;  /* 0x0000001fff0b7424 */ /* 0x000fe200078e00ff */
[----:B------:R-:W-:-:S05]  /*19400*/  SEL R2, R14, RZ, P5 ;  /* 0x000000ff0e027207 */ /* 0x000fca0002800000 */
[----:B------:R-:W-:-:S05]  /*19410*/  IMAD.IADD R2, R3, 0x1, R2 ;  /* 0x0000000103027824 */ /* 0x000fca00078e0202 */
[----:B------:R-:W-:-:S07]  /*19420*/  MOV R13, R2 ;  /* 0x00000002000d7202 */ /* 0x000fce0000000f00 */
[----:B------:R-:W-:Y:S05]  /*19430*/  WARPSYNC.COLLECTIVE R15, `(.L_x_2515) ;  /* 0x000000000f087348 */ /* 0x000fea0003c00000 */
[----:B------:R0:W1:Y:S02]  /*19440*/  SHFL.IDX P6, R14, R13, R12, R11 ;  /* 0x0000000c0d0e7389 */ /* 0x00006400000c000b */
[----:B01----:R-:W-:Y:S01]  /*19450*/  ENDCOLLECTIVE ;  /* 0x000000000000791b */ /* 0x003fe20003800000 */
.L_x_2515:
[----:B------:R-:W-:Y:S05]  /*19460*/  BRA `(.L_x_2516) ;  /* 0xffffffc8005c7947 */ /* 0x000fea000383ffff */
.L_x_2428:
        /* <DEDUP_REMOVED lines=8> */
.L_x_2518:
[----:B------:R-:W-:Y:S05]  /*194f0*/  BSYNC B0 ;  /* 0x0000000000007941 */ /* 0x000fea0003800000 */
.L_x_2517:
        /* <DEDUP_REMOVED lines=8> */
.L_x_2519:
[----:B------:R-:W-:Y:S01]  /*19580*/  IMAD.MOV.U32 R12, RZ, RZ, 0x4 ;  /* 0x00000004ff0c7424 */ /* 0x000fe200078e00ff */
[----:B------:R-:W-:-:S05]  /*19590*/  SEL R2, R14, RZ, P2 ;  /* 0x000000ff0e027207 */ /* 0x000fca0001000000 */
[----:B------:R-:W-:-:S04]  /*195a0*/  IMAD.IADD R2, R13, 0x1, R2 ;  /* 0x000000010d027824 */ /* 0x000fc800078e0202 */
[----:B------:R-:W-:-:S07]  /*195b0*/  IMAD.MOV.U32 R13, RZ, RZ, R2 ;  /* 0x000000ffff0d7224 */ /* 0x000fce00078e0002 */
[----:B------:R-:W-:Y:S05]  /*195c0*/  WARPSYNC.COLLECTIVE R15, `(.L_x_2520) ;  /* 0x000000000f087348 */ /* 0x000fea0003c00000 */
[----:B------:R0:W1:Y:S02]  /*195d0*/  SHFL.UP P6, R14, R13, R12, R11 ;  /* 0x0400000c0d0e7389 */ /* 0x00006400000c000b */
[----:B01----:R-:W-:Y:S01]  /*195e0*/  ENDCOLLECTIVE ;  /* 0x000000000000791b */ /* 0x003fe20003800000 */
.L_x_2520:
[----:B------:R-:W-:Y:S02]  /*195f0*/  MOV R12, 0x8 ;  /* 0x00000008000c7802 */ /* 0x000fe40000000f00 */
[----:B------:R-:W-:-:S05]  /*19600*/  SEL R3, R14, RZ, P3 ;  /* 0x000000ff0e037207 */ /* 0x000fca0001800000 */
[----:B------:R-:W-:-:S04]  /*19610*/  IMAD.IADD R3, R2, 0x1, R3 ;  /* 0x0000000102037824 */ /* 0x000fc800078e0203 */
[----:B------:R-:W-:-:S07]  /*19620*/  IMAD.MOV.U32 R13, RZ, RZ, R3 ;  /* 0x000000ffff0d7224 */ /* 0x000fce00078e0003 */
[----:B------:R-:W-:Y:S05]  /*19630*/  WARPSYNC.COLLECTIVE R15, `(.L_x_2521) ;  /* 0x000000000f087348 */ /* 0x000fea0003c00000 */
[----:B------:R0:W1:Y:S02]  /*19640*/  SHFL.UP P6, R14, R13, R12, R11 ;  /* 0x0400000c0d0e7389 */ /* 0x00006400000c000b */
[----:B01----:R-:W-:Y:S01]  /*19650*/  ENDCOLLECTIVE ;  /* 0x000000000000791b */ /* 0x003fe20003800000 */
.L_x_2521:
[----:B------:R-:W-:Y:S01]  /*19660*/  IMAD.MOV.U32 R12, RZ, RZ, 0x10 ;  /* 0x00000010ff0c7424 */ /* 0x000fe200078e00ff */
[----:B------:R-:W-:-:S05]  /*19670*/  SEL R4, R14, RZ, P4 ;  /* 0x000000ff0e047207 */ /* 0x000fca0002000000 */
[----:B------:R-:W-:-:S04]  /*19680*/  IMAD.IADD R4, R3, 0x1, R4 ;  /* 0x0000000103047824 */ /* 0x000fc800078e0204 */
[----:B------:R-:W-:-:S07]  /*19690*/  IMAD.MOV.U32 R13, RZ, RZ, R4 ;  /* 0x000000ffff0d7224 */ /* 0x000fce00078e0004 */
[----:B------:R-:W-:Y:S05]  /*196a0*/  WARPSYNC.COLLECTIVE R15, `(.L_x_2522) ;  /* 0x000000000f087348 */ /* 0x000fea0003c00000 */
[----:B------:R0:W1:Y:S02]  /*196b0*/  SHFL.UP P6, R14, R13, R12, R11 ;  /* 0x0400000c0d0e7389 */ /* 0x00006400000c000b */
[----:B01----:R-:W-:Y:S01]  /*196c0*/  ENDCOLLECTIVE ;  /* 0x000000000000791b */ /* 0x003fe20003800000 */
.L_x_2522:
        /* <DEDUP_REMOVED lines=8> */
.L_x_2523:
[----:B------:R-:W-:Y:S05]  /*19750*/  BRA `(.L_x_2524) ;  /* 0xffffffc8003c7947 */ /* 0x000fea000383ffff */
.L_x_2430:
[----:B------:R-:W-:Y:S01]  /*19760*/  BSSY B0, `(.L_x_2525) ;  /* 0x0000006000007945 */ /* 0x000fe20003800000 */
[----:B------:R-:W-:Y:S02]  /*19770*/  PLOP3.LUT P6, PT, P6, PT, PT, 0x8, 0x0 ;  /* 0x000000000000781c */ /* 0x000fe400037ce170 */
[----:B------:R-:W-:-:S11]  /*19780*/  MOV R15, 0xffffffff ;  /* 0xffffffff000f7802 */ /* 0x000fd60000000f00 */
[----:B01----:R-:W-:Y:S05]  /*19790*/  WARPSYNC.COLLECTIVE R15, `(.L_x_2526) ;  /* 0x000000000f087348 */ /* 0x003fea0003c00000 */
[----:B------:R-:W-:Y:S01]  /*197a0*/  VOTE.ANY R14, PT, P6 ;  /* 0x00000000000e7806 */ /* 0x000fe200030e0100 */
[----:B01----:R-:W-:Y:S06]  /*197b0*/  ENDCOLLECTIVE ;  /* 0x000000000000791b */ /* 0x003fec0003800000 */
.L_x_2526:
[----:B------:R-:W-:Y:S05]  /*197c0*/  BSYNC B0 ;  /* 0x0000000000007941 */ /* 0x000fea0003800000 */
.L_x_2525:
        /* <DEDUP_REMOVED lines=9> */
.L_x_2527:
[----:B------:R-:W-:Y:S01]  /*19860*/  IMAD.MOV.U32 R17, RZ, RZ, R14 ;  /* 0x000000ffff117224 */ /* 0x000fe200078e000e */
[----:B------:R-:W-:Y:S06]  /*19870*/  BRA `(.L_x_2528) ;  /* 0xffffffc8002c7947 */ /* 0x000fec000383ffff */
.L_x_2432:
[----:B------:R-:W-:Y:S01]  /*19880*/  BSSY B0, `(.L_x_2529) ;  /* 0x0000007000007945 */ /* 0x000fe20003800000 */
[----:B------:R-:W-:Y:S01]  /*19890*/  IMAD.MOV.U32 R13, RZ, RZ, R2 ;  /* 0x000000ffff0d7224 */ /* 0x000fe200078e0002 */
[----:B------:R-:W-:Y:S01]  /*198a0*/  MOV R11, 0x1f ;  /* 0x0000001f000b7802 */ /* 0x000fe20000000f00 */
[----:B------:R-:W-:-:S07]  /*198b0*/  IMAD.MOV.U32 R15, RZ, RZ, -0x1 ;  /* 0xffffffffff0f7424 */ /* 0x000fce00078e00ff */
[----:B0123--:R-:W-:Y:S05]  /*198c0*/  WARPSYNC.COLLECTIVE R15, `(.L_x_2530) ;  /* 0x000000000f087348 */ /* 0x00ffea0003c00000 */
[----:B------:R4:W0:Y:S02]  /*198d0*/  SHFL.IDX P6, R14, R13, R12, R11 ;  /* 0x0000000c0d0e7389 */ /* 0x00082400000c000b */
[----:B01234-:R-:W-:Y:S01]  /*198e0*/  ENDCOLLECTIVE ;  /* 0x000000000000791b */ /* 0x01ffe20003800000 */
.L_x_2530:
[----:B------:R-:W-:Y:S05]  /*198f0*/  BSYNC B0 ;  /* 0x0000000000007941 */ /* 0x000fea0003800000 */
.L_x_2529:
[----:B------:R-:W-:Y:S05]  /*19900*/  BRA `(.L_x_2431) ;  /* 0xffffffc800247947 */ /* 0x000fea000383ffff */
.L_x_2436:
[----:B0-----:R0:W1:Y:S02]  /*19910*/  SYNCS.PHASECHK.TRANS64.TRYWAIT P0, [R5+URZ+0x28c20], R0 ;  /* 0x028c2000050075a7 */ /* 0x001064000800017f */
[----:B-1----:R-:W-:Y:S05]  /*19920*/  @!P0 NANOSLEEP.SYNCS 0x989680 ;  /* 0x009896800000895d */ /* 0x002fea0003900000 */
[----:B------:R-:W1:Y:S02]  /*19930*/  @!P0 SYNCS.PHASECHK.TRANS64 P0, [R5+URZ+0x28c20], R0 ;  /* 0x028c2000050085a7 */ /* 0x000e64000800007f */
[----:B-1----:R-:W-:Y:S05]  /*19940*/  @!P0 BRA `(.L_x_2436) ;  /* 0xfffffffc00f08947 */ /* 0x002fea000383ffff */
[----:B------:R-:W-:Y:S05]  /*19950*/  BRA `(.L_x_2531) ;  /* 0xffffffcc009c7947 */ /* 0x000fea000383ffff */
.L_x_2437:
        /* <DEDUP_REMOVED lines=11> */
.L_x_2533:
[----:B------:R-:W-:Y:S05]  /*19a10*/  BSYNC B0 ;  /* 0x0000000000007941 */ /* 0x000fea0003800000 */
.L_x_2532:
[----:B------:R-:W-:Y:S05]  /*19a20*/  BRA `(.L_x_2534) ;  /* 0xffffffcc00847947 */ /* 0x000fea000383ffff */
.L_x_2440:
[----:B------:R-:W-:Y:S01]  /*19a30*/  BSSY B1, `(.L_x_2535) ;  /* 0x0000006000017945 */ /* 0x000fe20003800000 */
[----:B------:R-:W-:-:S07]  /*19a40*/  IMAD.MOV.U32 R15, RZ, RZ, -0x1 ;  /* 0xffffffffff0f7424 */ /* 0x000fce00078e00ff */
[----:B0-234-:R-:W-:Y:S05]  /*19a50*/  WARPSYNC.COLLECTIVE R15, `(.L_x_2536) ;  /* 0x000000000f0c7348 */ /* 0x01dfea0003c00000 */
[----:B------:R-:W-:Y:S02]  /*19a60*/  ELECT P6, UR62, PT ;  /* 0x00000000003e782f */ /* 0x000fe400038c0000 */
[----:B------:R-:W-:Y:S01]  /*19a70*/  MOV R14, UR62 ;  /* 0x0000003e000e7c02 */ /* 0x000fe20008000f00 */
[----:B0-234-:R-:W-:Y:S10]  /*19a80*/  ENDCOLLECTIVE ;  /* 0x000000000000791b */ /* 0x01dff40003800000 */
.L_x_2536:
[----:B------:R-:W-:Y:S05]  /*19a90*/  BSYNC B1 ;  /* 0x0000000000017941 */ /* 0x000fea0003800000 */
.L_x_2535:
[----:B------:R-:W-:Y:S05]  /*19aa0*/  BRA `(.L_x_2537) ;  /* 0xffffffcc007c7947 */ /* 0x000fea000383ffff */
.L_x_2442:
[----:B0-----:R0:W1:Y:S02]  /*19ab0*/  SYNCS.PHASECHK.TRANS64.TRYWAIT P1, [R3+URZ+0x28c40], R2 ;  /* 0x028c4002030075a7 */ /* 0x001064000802017f */
[----:B-1----:R-:W-:Y:S05]  /*19ac0*/  @!P1 NANOSLEEP.SYNCS 0x989680 ;  /* 0x009896800000995d */ /* 0x002fea0003900000 */
[----:B------:R-:W1:Y:S02]  /*19ad0*/  @!P1 SYNCS.PHASECHK.TRANS64 P1, [R3+URZ+0x28c40], R2 ;  /* 0x028c4002030095a7 */ /* 0x000e64000802007f */
[----:B-1----:R-:W-:Y:S05]  /*19ae0*/  @!P1 BRA `(.L_x_2442) ;  /* 0xfffffffc00f09947 */ /* 0x002fea000383ffff */
[----:B------:R-:W-:Y:S05]  /*19af0*/  BRA `(.L_x_2538) ;  /* 0xffffffcc009c7947 */ /* 0x000fea000383ffff */
.L_x_2444:
[----:B-1----:R1:W0:Y:S02]  /*19b00*/  SYNCS.PHASECHK.TRANS64.TRYWAIT P1, [R5+URZ+0x28c40], R0 ;  /* 0x028c4000050075a7 */ /* 0x002224000802017f */
[----:B0-----:R-:W-:Y:S05]  /*19b10*/  @!P1 NANOSLEEP.SYNCS 0x989680 ;  /* 0x009896800000995d */ /* 0x001fea0003900000 */
[----:B------:R-:W0:Y:S02]  /*19b20*/  @!P1 SYNCS.PHASECHK.TRANS64 P1, [R5+URZ+0x28c40], R0 ;  /* 0x028c4000050095a7 */ /* 0x000e24000802007f */
[----:B0-----:R-:W-:Y:S05]  /*19b30*/  @!P1 BRA `(.L_x_2444) ;  /* 0xfffffffc00f09947 */ /* 0x001fea000383ffff */
[----:B------:R-:W-:Y:S05]  /*19b40*/  BRA `(.L_x_2539) ;  /* 0xffffffcc00a87947 */ /* 0x000fea000383ffff */
.L_x_2446:
[----:B------:R0:W0:Y:S02]  /*19b50*/  SYNCS.PHASECHK.TRANS64.TRYWAIT P1, [R3+URZ+0x28c60], R2 ;  /* 0x028c6002030075a7 */ /* 0x000024000802017f */
[----:B0-----:R-:W-:Y:S05]  /*19b60*/  @!P1 NANOSLEEP.SYNCS 0x989680 ;  /* 0x009896800000995d */ /* 0x001fea0003900000 */
[----:B------:R-:W0:Y:S02]  /*19b70*/  @!P1 SYNCS.PHASECHK.TRANS64 P1, [R3+URZ+0x28c60], R2 ;  /* 0x028c6002030095a7 */ /* 0x000e24000802007f */
[----:B0-----:R-:W-:Y:S05]  /*19b80*/  @!P1 BRA `(.L_x_2446) ;  /* 0xfffffffc00f09947 */ /* 0x001fea000383ffff */
[----:B------:R-:W-:Y:S05]  /*19b90*/  BRA `(.L_x_2540) ;  /* 0xffffffcc00a47947 */ /* 0x000fea000383ffff */
.L_x_2541:
        /* <DEDUP_REMOVED lines=14> */
.L_x_5811:


//--------------------- .text._ZN7cutlass13device_kernelIN5flash11enable_sm90INS1_16FlashAttnFwdSm90INS1_25CollectiveMainloopFwdSm90ILi2EN4cute5tupleIJNS5_1CILi1EEES8_S8_EEENS6_IJNS7_ILi64EEESA_SA_EEELi512ENS_6half_tEfNS_4arch4Sm90ELb0ELb1ELb1ELb1ELb1ELb1ELb0ELb0ELb0ELb1ELb0ELb0EEENS1_21CollectiveEpilogueFwdINS6_IJSA_NS7_ILi512EEESA_EEES9_SC_SE_Li256ELb1ELb1ELb0ELb0EEENS1_36VarlenDynamicPersistentTileSchedulerILi64ELi64ELi256ELi128ELb0ELb1ELb1ELb1ELb0ELb1EEEEEEEEEvNT_6ParamsE --------------------------
	.section	.text._ZN7cutlass13device_kernelIN5flash11enable_sm90INS1_16FlashAttnFwdSm90INS1_25CollectiveMainloopFwdSm90ILi2EN4cute5tupleIJNS5_1CILi1EEES8_S8_EEENS6_IJNS7_ILi64EEESA_SA_EEELi512ENS_6half_tEfNS_4arch4Sm90ELb0ELb1ELb1ELb1ELb1ELb1ELb0ELb0ELb0ELb1ELb0ELb0EEENS1_21CollectiveEpilogueFwdINS6_IJSA_NS7_ILi512EEESA_EEES9_SC_SE_Li256ELb1ELb1ELb0ELb0EEENS1_36VarlenDynamicPersistentTileSchedulerILi64ELi64ELi256ELi128ELb0ELb1ELb1ELb1ELb0ELb1EEEEEEEEEvNT_6ParamsE,"ax",@progbits
	.align	128
.text._ZN7cutlass13device_kernelIN5flash11enable_sm90INS1_16FlashAttnFwdSm90INS1_25CollectiveMainloopFwdSm90ILi2EN4cute5tupleIJNS5_1CILi1EEES8_S8_EEENS6_IJNS7_ILi64EEESA_SA_EEELi512ENS_6half_tEfNS_4arch4Sm90ELb0ELb1ELb1ELb1ELb1ELb1ELb0ELb0ELb0ELb1ELb0ELb0EEENS1_21CollectiveEpilogueFwdINS6_IJSA_NS7_ILi512EEESA_EEES9_SC_SE_Li256ELb1ELb1ELb0ELb0EEENS1_36VarlenDynamicPersistentTileSchedulerILi64ELi64ELi256ELi128ELb0ELb1ELb1ELb1ELb0ELb1EEEEEEEEEvNT_6ParamsE:
        .type           _ZN7cutlass13device_kernelIN5flash11enable_sm90INS1_16FlashAttnFwdSm90INS1_25CollectiveMainloopFwdSm90ILi2EN4cute5tupleIJNS5_1CILi1EEES8_S8_EEENS6_IJNS7_ILi64EEESA_SA_EEELi512ENS_6half_tEfNS_4arch4Sm90ELb0ELb1ELb1ELb1ELb1ELb1ELb0ELb0ELb0ELb1ELb0ELb0EEENS1_21CollectiveEpilogueFwdINS6_IJSA_NS7_ILi512EEESA_EEES9_SC_SE_Li256ELb1ELb1ELb0ELb0EEENS1_36VarlenDynamicPersistentTileSchedulerILi64ELi64ELi256ELi128ELb0ELb1ELb1ELb1ELb0ELb1EEEEEEEEEvNT_6ParamsE,@function
        .size           _ZN7cutlass13device_kernelIN5flash11enable_sm90INS1_16FlashAttnFwdSm90INS1_25CollectiveMainloopFwdSm90ILi2EN4cute5tupleIJNS5_1CILi1EEES8_S8_EEENS6_IJNS7_ILi64EEESA_SA_EEELi512ENS_6half_tEfNS_4arch4Sm90ELb0ELb1ELb1ELb1ELb1ELb1ELb0ELb0ELb0ELb1ELb0ELb0EEENS1_21CollectiveEpilogueFwdINS6_IJSA_NS7_ILi512EEESA_EEES9_SC_SE_Li256ELb1ELb1ELb0ELb0EEENS1_36VarlenDynamicPersistentTileSchedulerILi64ELi64ELi256ELi128ELb0ELb1ELb1ELb1ELb0ELb1EEEEEEEEEvNT_6ParamsE,(.L_x_5812 - _ZN7cutlass13device_kernelIN5flash11enable_sm90INS1_16FlashAttnFwdSm90INS1_25CollectiveMainloopFwdSm90ILi2EN4cute5tupleIJNS5_1CILi1EEES8_S8_EEENS6_IJNS7_ILi64EEESA_SA_EEELi512ENS_6half_tEfNS_4arch4Sm90ELb0ELb1ELb1ELb1ELb1ELb1ELb0ELb0ELb0ELb1ELb0ELb0EEENS1_21CollectiveEpilogueFwdINS6_IJSA_NS7_ILi512EEESA_EEES9_SC_SE_Li256ELb1ELb1ELb0ELb0EEENS1_36VarlenDynamicPersistentTileSchedulerILi64ELi64ELi256ELi128ELb0ELb1ELb1ELb1ELb0ELb1EEEEEEEEEvNT_6ParamsE)
        .other          _ZN7cutlass13device_kernelIN5flash11enable_sm90INS1_16FlashAttnFwdSm90INS1_25CollectiveMainloopFwdSm90ILi2EN4cute5tupleIJNS5_1CILi1EEES8_S8_EEENS6_IJNS7_ILi64EEESA_SA_EEELi512ENS_6half_tEfNS_4arch4Sm90ELb0ELb1ELb1ELb1ELb1ELb1ELb0ELb0ELb0ELb1ELb0ELb0EEENS1_21CollectiveEpilogueFwdINS6_IJSA_NS7_ILi512EEESA_EEES9_SC_SE_Li256ELb1ELb1ELb0ELb0EEENS1_36VarlenDynamicPersistentTileSchedulerILi64ELi64ELi256ELi128ELb0ELb1ELb1ELb1ELb0ELb1EEEEEEEEEvNT_6ParamsE,@"STO_CUDA_ENTRY STV_DEFAULT"
_ZN7cutlass13device_kernelIN5flash11enable_sm90INS1_16FlashAttnFwdSm90INS1_25CollectiveMainloopFwdSm90ILi2EN4cute5tupleIJNS5_1CILi1EEES8_S8_EEENS6_IJNS7_ILi64EEESA_SA_EEELi512ENS_6half_tEfNS_4arch4Sm90ELb0ELb1ELb1ELb1ELb1ELb1ELb0ELb0ELb0ELb1ELb0ELb0EEENS1_21CollectiveEpilogueFwdINS6_IJSA_NS7_ILi512EEESA_EEES9_SC_SE_Li256ELb1ELb1ELb0ELb0EEENS1_36VarlenDynamicPersistentTileSchedulerILi64ELi64ELi256ELi128ELb0ELb1ELb1ELb1ELb0ELb1EEEEEEEEEvNT_6ParamsE:
[----:B------:R-:W0:Y:S02]  /*0000*/  LDC R1, c[0x0][0x28] ;  /* 0x00000a00ff017b82 */ /* 0x000e240000000800 */
[----:B0-----:R-:W-:Y:S01]  /*0010*/  VIADD R1, R1, 0xffffff98 ;  /* 0xffffff9801017836 */ /* 0x001fe20000000000 */
[----:B------:R-:W0:Y:S01]  /*0020*/  S2R R0, SR_TID.X ;  /* 0x0000000000007919 */ /* 0x000e220000002100 */
[----:B------:R-:W-:Y:S01]  /*0030*/  ELECT P0, URZ, PT ;  /* 0x00000000003f782f */ /* 0x000fe20003800000 */
[----:B------:R-:W-:Y:S01]  /*0040*/  BSSY B0, `(.L_x_2542) ;  /* 0x000000e000007945 */ /* 0x000fe20003800000 */
[----:B0-----:R-:W-:-:S05]  /*0050*/  SHF.R.U32.HI R2, RZ, 0x5, R0 ;  /* 0x00000005ff027819 */ /* 0x001fca0000011600 */
[----:B------:R-:W0:Y:S02]  /*0060*/  SHFL.IDX PT, R3, R2, RZ, 0x1f ;  /* 0x00001fff02037589 */ /* 0x000e2400000e0000 */
[----:B0-----:R-:W-:Y:S02]  /*0070*/  ISETP.EQ.AND P0, PT, R3, RZ, P0 ;  /* 0x000000ff0300720c */ /* 0x001fe40000702270 */
[----:B------:R-:W-:-:S11]  /*0080*/  SHF.R.U32.HI R3, RZ, 0x7, R0 ;  /* 0x00000007ff037819 */ /* 0x000fd60000011600 */
        /* <DEDUP_REMOVED lines=9> */
.L_x_2543:
[----:B------:R-:W-:Y:S05]  /*0120*/  BSYNC B0 ;  /* 0x0000000000007941 */ /* 0x000fea0003800000 */
.L_x_2542:
[----:B------:R-:W-:Y:S01]  /*0130*/  VOTEU.ANY UP0, P0 ;  /* 0x00000000003f7886 */ /* 0x000fe20000000100 */
[----:B------:R-:W0:Y:S01]  /*0140*/  SHFL.IDX PT, R5, R3, RZ, 0x1f ;  /* 0x00001fff03057589 */ /* 0x000e2200000e0000 */
[----:B------:R-:W-:Y:S01]  /*0150*/  UMOV UR4, 0x80 ;  /* 0x0000008000047882 */ /* 0x000fe20000000000 */
[----:B------:R-:W-:Y:S01]  /*0160*/  UMOV UR7, 0x100 ;  /* 0x0000010000077882 */ /* 0x000fe20000000000 */
[----:B------:R-:W-:Y:S01]  /*0170*/  VOTEU.ANY UP1, P0 ;  /* 0x00000000003f7886 */ /* 0x000fe20000020100 */
[----:B------:R-:W1:Y:S01]  /*0180*/  @UP0 S2UR UR8, SR_CgaCtaId ;  /* 0x00000000000809c3 */ /* 0x000e620000008800 */
[----:B------:R-:W2:Y:S01]  /*0190*/  SHFL.IDX PT, R4, R2, RZ, 0x1f ;  /* 0x00001fff02047589 */ /* 0x000ea200000e0000 */
[----:B------:R-:W-:Y:S01]  /*01a0*/  @UP0 UMOV UR6, 0x400 ;  /* 0x0000040000060882 */ /* 0x000fe20000000000 */
[----:B------:R-:W-:-:S04]  /*01b0*/  @UP0 UIADD3 UR4, -UR4, 0x100000, URZ ;  /* 0x0010000004040890 */ /* 0x000fc8000fffe13f */
[----:B------:R-:W-:Y:S02]  /*01c0*/  @UP0 USHF.L.U32 UR5, UR4, 0xb, URZ ;  /* 0x0000000b04050899 */ /* 0x000fe4000800063f */
[----:B------:R-:W-:Y:S01]  /*01d0*/  @UP0 USHF.L.U32 UR4, UR4, 0x1, URZ ;  /* 0x0000000104040899 */ /* 0x000fe2000800063f */
[----:B------:R-:W-:Y:S01]  /*01e0*/  VOTEU.ANY UP2, P0 ;  /* 0x00000000003f7886 */ /* 0x000fe20000040100 */
[----:B0-----:R-:W-:Y:S01]  /*01f0*/  R2UR UR39, R5 ;  /* 0x00000000052772ca */ /* 0x001fe200000e0000 */
[----:B-1----:R-:W-:Y:S01]  /*0200*/  @UP0 ULEA UR8, UR8, UR6, 0x18 ;  /* 0x0000000608080291 */ /* 0x002fe2000f8ec03f */
[----:B--2---:R-:W-:Y:S01]  /*0210*/  ISETP.NE.AND P1, PT, R4, RZ, PT ;  /* 0x000000ff0400720c */ /* 0x004fe20003f25270 */
[----:B------:R-:W-:-:S04]  /*0220*/  @UP0 UIADD3 UR6, -UR7, 0x100000, URZ ;  /* 0x0010000007060890 */ /* 0x000fc8000fffe13f */
[----:B------:R-:W-:Y:S02]  /*0230*/  @UP0 USHF.L.U32 UR7, UR6, 0xb, URZ ;  /* 0x0000000b06070899 */ /* 0x000fe4000800063f */
[----:B------:R-:W-:-:S04]  /*0240*/  @UP0 USHF.L.U32 UR6, UR6, 0x1, URZ ;  /* 0x0000000106060899 */ /* 0x000fc8000800063f */
[----:B------:R-:W-:Y:S01]  /*0250*/  UISETP.NE.AND UP0, UPT, UR39, URZ, UPT ;  /* 0x0000003f2700728c */ /* 0x000fe2000bf05270 */
[----:B------:R-:W0:Y:S02]  /*0260*/  FENCE.VIEW.ASYNC.S ;  /* 0x00000000000073c6 */ /* 0x000e240000000000 */
[----:B0-----:R0:W1:Y:S05]  /*0270*/  @UP1 SYNCS.EXCH.64 URZ, [UR8+0x28c00], UR4 ;  /* 0x028c0004083f15b2 */ /* 0x00106a0008000100 */
[----:B------:R0:W2:Y:S01]  /*0280*/  @UP2 SYNCS.EXCH.64 URZ, [UR8+0x28c20], UR6 ;  /* 0x028c2006083f25b2 */ /* 0x0000a20008000100 */
        /* <DEDUP_REMOVED lines=13> */
[----:B------:R3:W0:Y:S02]  /*0360*/  SYNCS.EXCH.64 URZ, [UR6+0x28c48], UR4 ;  /* 0x028c4804063f75b2 */ /* 0x0006240008000100 */
[----:B---3--:R-:W-:Y:S01]  /*0370*/  NOP ;  /* 0x0000000000007918 */ /* 0x008fe20000000000 */
.L_x_2544:
[----:B------:R-:W3:Y:S01]  /*0380*/  SHFL.IDX PT, R4, R2, RZ, 0x1f ;  /* 0x00001fff02047589 */ /* 0x000ee200000e0000 */
[----:B------:R-:W-:Y:S01]  /*0390*/  NOP ;  /* 0x0000000000007918 */ /* 0x000fe20000000000 */
[----:B---3--:R-:W-:-:S13]  /*03a0*/  ISETP.NE.AND P0, PT, R4, RZ, PT ;  /* 0x000000ff0400720c */ /* 0x008fda0003f05270 */
        /* <DEDUP_REMOVED lines=17> */
[----:B------:R3:W0:Y:S02]  /*04c0*/  SYNCS.EXCH.64 URZ, [UR8+0x28c68], UR6 ;  /* 0x028c6806083f75b2 */ /* 0x0006240008000100 */
[----:B---3--:R-:W-:Y:S01]  /*04d0*/  NOP ;  /* 0x0000000000007918 */ /* 0x008fe20000000000 */
.L_x_2545:
[----:B------:R-:W3:Y:S01]  /*04e0*/  SHFL.IDX PT, R4, R2, RZ, 0x1f ;  /* 0x00001fff02047589 */ /* 0x000ee200000e0000 */
[----:B------:R-:W-:Y:S01]  /*04f0*/  NOP ;  /* 0x0000000000007918 */ /* 0x000fe20000000000 */
[----:B---3--:R-:W-:-:S13]  /*0500*/  ISETP.NE.AND P0, PT, R4, RZ, PT ;  /* 0x000000ff0400720c */ /* 0x008fda0003f05270 */
        /* <DEDUP_REMOVED lines=13> */
[----:B------:R3:W0:Y:S02]  /*05e0*/  SYNCS.EXCH.64 URZ, [UR6+0x28c88], UR4 ;  /* 0x028c8804063f75b2 */ /* 0x0006240008000100 */
[----:B---3--:R-:W-:Y:S01]  /*05f0*/  NOP ;  /* 0x0000000000007918 */ /* 0x008fe20000000000 */
.L_x_2546:
        /* <DEDUP_REMOVED lines=22> */
.L_x_2547:
        /* <DEDUP_REMOVED lines=22> */
.L_x_2548:
[----:B------:R-:W-:Y:S01]  /*08c0*/  PLOP3.LUT P0, PT, PT, PT, UP0, 0x80, 0x0 ;  /* 0x000000000000781c */ /* 0x000fe20003f0f008 */
[----:B------:R-:W-:Y:S01]  /*08d0*/  UMOV UR36, 0x1 ;  /* 0x0000000100247882 */ /* 0x000fe20000000000 */
[----:B------:R-:W-:Y:S01]  /*08e0*/  NOP ;  /* 0x0000000000007918 */ /* 0x000fe20000000000 */
[----:B------:R-:W-:Y:S01]  /*08f0*/  USEL UR36, UR36, 0x2, !UP0 ;  /* 0x0000000224247887 */ /* 0x000fe2000c000000 */
[----:B------:R-:W-:Y:S01]  /*0900*/  BSSY B9, `(.L_x_2549) ;  /* 0x0001f7e000097945 */ /* 0x000fe20003800000 */
[----:B------:R-:W-:Y:S01]  /*0910*/  ULDC.64 UR40, c[0x0][0x208] ;  /* 0x0000820000287ab9 */ /* 0x000fe20000000a00 */
[----:B012-4-:R-:W-:Y:S07]  /*0920*/  BAR.SYNC.DEFER_BLOCKING 0x0 ;  /* 0x0000000000007b1d */ /* 0x017fee0000010000 */
[----:B------:R-:W-:Y:S05]  /*0930*/  @!P0 BRA `(.L_x_2550) ;  /* 0x0000017800e88947 */ /* 0x000fea0003800000 */
.L_x_2551:
[----:B------:R-:W-:-:S08]  /*0940*/  NOP ;  /* 0x0000000000007918 */ /* 0x000fd00000000000 */
[----:B------:R-:W0:Y:S02]  /*0950*/  USETMAXREG.TRY_ALLOC.CTAPOOL UP0, 0xe8 ;  /* 0x000000e8000079c8 */ /* 0x000e240008000600 */
[----:B0-----:R-:W-:-:S13]  /*0960*/  PLOP3.LUT P0, PT, PT, PT, UP0, 0x80, 0x0 ;  /* 0x000000000000781c */ /* 0x001fda0003f0f008 */
[----:B------:R-:W-:Y:S05]  /*0970*/  @!P0 BRA `(.L_x_2551) ;  /* 0xfffffffc00f08947 */ /* 0x000fea000383ffff */
[----:B------:R-:W-:Y:S01]  /*0980*/  ISETP.NE.AND P0, PT, R3, 0x1, PT ;  /* 0x000000010300780c */ /* 0x000fe20003f05270 */
[----:B------:R-:W0:Y:S01]  /*0990*/  S2UR UR4, SR_CgaCtaId ;  /* 0x00000000000479c3 */ /* 0x000e220000008800 */
        /* <DEDUP_REMOVED lines=13> */
[----:B------:R-:W-:Y:S01]  /*0a70*/  ULOP3.LUT UR37, UR36, 0x1, URZ, 0xfc, !UPT ;  /* 0x0000000124257892 */ /* 0x000fe2000f8efc3f */
[----:B------:R-:W-:Y:S02]  /*0a80*/  IMAD.MOV.U32 R200, RZ, RZ, 0x40 ;  /* 0x00000040ffc87424 */ /* 0x000fe400078e00ff */
[----:B------:R-:W-:Y:S01]  /*0a90*/  IMAD.MOV.U32 R188, RZ, RZ, RZ ;  /* 0x000000ffffbc7224 */ /* 0x000fe200078e00ff */
[----:B------:R-:W-:Y:S01]  /*0aa0*/  SHF.R.S32.HI R0, RZ, 0x1f, R16 ;  /* 0x0000001fff007819 */ /* 0x000fe20000011410 */
[----:B------:R-:W-:-:S03]  /*0ab0*/  IMAD.MOV.U32 R192, RZ, RZ, RZ ;  /* 0x000000ffffc07224 */ /* 0x000fc600078e00ff */
[CC--:B------:R-:W-:Y:S02]  /*0ac0*/  LEA.HI R3, R0.reuse, R16.reuse, RZ, 0x4 ;  /* 0x0000001000037211 */ /* 0x0c0fe400078f20ff */
[CC--:B------:R-:W-:Y:S02]  /*0ad0*/  LEA.HI R7, R0.reuse, R16.reuse, RZ, 0x7 ;  /* 0x0000001000077211 */ /* 0x0c0fe400078f38ff */
[----:B------:R-:W-:Y:S02]  /*0ae0*/  LOP3.LUT R4, R3, 0xfffffff0, RZ, 0xc0, !PT ;  /* 0xfffffff003047812 */ /* 0x000fe400078ec0ff */
[----:B------:R-:W-:Y:S02]  /*0af0*/  LOP3.LUT R6, R7, 0xffffff80, RZ, 0xc0, !PT ;  /* 0xffffff8007067812 */ /* 0x000fe400078ec0ff */
[----:B------:R-:W-:Y:S01]  /*0b00*/  LEA.HI R5, R0, R16, RZ, 0x5 ;  /* 0x0000001000057211 */ /* 0x000fe200078f28ff */
[C---:B------:R-:W-:Y:S01]  /*0b10*/  IMAD.IADD R4, R16.reuse, 0x1, -R4 ;  /* 0x0000000110047824 */ /* 0x040fe200078e0a04 */
[----:B------:R-:W-:Y:S01]  /*0b20*/  SHF.R.S32.HI R20, RZ, 0x7, R7 ;  /* 0x00000007ff147819 */ /* 0x000fe20000011407 */
[----:B------:R-:W-:Y:S01]  /*0b30*/  IMAD.IADD R8, R16, 0x1, -R6 ;  /* 0x0000000110087824 */ /* 0x000fe200078e0a06 */
[----:B------:R-:W-:-:S02]  /*0b40*/  SHF.R.S32.HI R18, RZ, 0x5, R5 ;  /* 0x00000005ff127819 */ /* 0x000fc40000011405 */
[--C-:B------:R-:W-:Y:S01]  /*0b50*/  SHF.R.S32.HI R11, RZ, 0x1f, R4.reuse ;  /* 0x0000001fff0b7819 */ /* 0x100fe20000011404 */
[----:B------:R-:W-:Y:S01]  /*0b60*/  IMAD R14, R20, 0x100, R4 ;  /* 0x00000100140e7824 */ /* 0x000fe200078e0204 */
[----:B------:R-:W-:Y:S02]  /*0b70*/  SHF.R.S32.HI R5, RZ, 0x1f, R5 ;  /* 0x0000001fff057819 */ /* 0x000fe40000011405 */
[----:B------:R-:W-:Y:S02]  /*0b80*/  SHF.R.S32.HI R6, RZ, 0x4, R3 ;  /* 0x00000004ff067819 */ /* 0x000fe40000011403 */
[----:B------:R-:W-:Y:S02]  /*0b90*/  LEA.HI R13, R11, R4, RZ, 0x3 ;  /* 0x000000040b0d7211 */ /* 0x000fe400078f18ff */
[----:B------:R-:W-:Y:S02]  /*0ba0*/  LEA.HI R3, R3, R6, RZ, 0x1 ;  /* 0x0000000603037211 */ /* 0x000fe400078f08ff */
[----:B------:R-:W-:-:S02]  /*0bb0*/  LEA.HI R5, R5, R18, RZ, 0x2 ;  /* 0x0000001205057211 */ /* 0x000fc400078f10ff */
[C---:B------:R-:W-:Y:S01]  /*0bc0*/  LOP3.LUT R15, R13.reuse, 0xfffffff8, RZ, 0xc0, !PT ;  /* 0xfffffff80d0f7812 */ /* 0x040fe200078ec0ff */
[----:B------:R-:W-:Y:S01]  /*0bd0*/  IMAD.SHL.U32 R13, R13, 0x40, RZ ;  /* 0x000000400d0d7824 */ /* 0x000fe200078e00ff */
[----:B------:R-:W-:Y:S02]  /*0be0*/  LOP3.LUT R3, R3, 0x1ffffffe, RZ, 0xc0, !PT ;  /* 0x1ffffffe03037812 */ /* 0x000fe400078ec0ff */
[----:B------:R-:W-:Y:S01]  /*0bf0*/  LOP3.LUT R5, R5, 0x3ffffc, RZ, 0xc0, !PT ;  /* 0x003ffffc05057812 */ /* 0x000fe200078ec0ff */
[----:B------:R-:W-:Y:S01]  /*0c00*/  IMAD.IADD R15, R4, 0x1, -R15 ;  /* 0x00000001040f7824 */ /* 0x000fe200078e0a0f */
[----:B------:R-:W-:Y:S02]  /*0c10*/  IADD3 R3, R6, -R3, RZ ;  /* 0x8000000306037210 */ /* 0x000fe40007ffe0ff */
[----:B------:R-:W-:Y:S01]  /*0c20*/  SHF.R.S32.HI R9, RZ, 0x1f, R8 ;  /* 0x0000001fff097819 */ /* 0x000fe20000011408 */
[----:B------:R-:W-:Y:S01]  /*0c30*/  IMAD.IADD R5, R18, 0x1, -R5 ;  /* 0x0000000112057824 */ /* 0x000fe200078e0a05 */
[----:B------:R-:W-:Y:S01]  /*0c40*/  LOP3.LUT R13, R13, 0x7ffffe00, RZ, 0xc0, !PT ;  /* 0x7ffffe000d0d7812 */ /* 0x000fe200078ec0ff */
[----:B------:R-:W-:Y:S01]  /*0c50*/  IMAD.SHL.U32 R4, R15, 0x40, RZ ;  /* 0x000000400f047824 */ /* 0x000fe200078e00ff */
[-C--:B------:R-:W-:Y:S01]  /*0c60*/  LEA.HI R10, R9, R8.reuse, RZ, 0x2 ;  /* 0x00000008090a7211 */ /* 0x080fe200078f10ff */
[----:B------:R-:W-:Y:S01]  /*0c70*/  IMAD R14, R5, 0x10, R14 ;  /* 0x00000010050e7824 */ /* 0x000fe200078e020e */
[----:B------:R-:W-:Y:S01]  /*0c80*/  LEA.HI R9, R9, R8, RZ, 0x5 ;  /* 0x0000000809097211 */ /* 0x000fe200078f28ff */
[----:B------:R-:W-:Y:S01]  /*0c90*/  IMAD.SHL.U32 R3, R3, 0x8, RZ ;  /* 0x0000000803037824 */ /* 0x000fe200078e00ff */
[----:B------:R-:W-:Y:S01]  /*0ca0*/  LOP3.LUT R4, R4, 0x1c0, RZ, 0xc0, !PT ;  /* 0x000001c004047812 */ /* 0x000fe200078ec0ff */
[----:B------:R-:W-:Y:S01]  /*0cb0*/  IMAD R13, R18, 0x400, R13 ;  /* 0x00000400120d7824 */ /* 0x000fe200078e020d */
[----:B------:R-:W-:Y:S01]  /*0cc0*/  SHF.R.S32.HI R11, RZ, 0x2, R10 ;  /* 0x00000002ff0b7819 */ /* 0x000fe2000001140a */
[--C-:B------:R-:W-:Y:S01]  /*0cd0*/  IMAD.U32 R5, R14, 0x40, R3.reuse ;  /* 0x000000400e057824 */ /* 0x100fe200078e0003 */
[----:B------:R-:W-:-:S02]  /*0ce0*/  LOP3.LUT R3, R4, 0x8, R3, 0xf8, !PT ;  /* 0x0000000804037812 */ /* 0x000fc400078ef803 */
[----:B------:R-:W-:Y:S02]  /*0cf0*/  CS2R R18, SRZ ;  /* 0x0000000000127805 */ /* 0x000fe4000001ff00 */
[----:B------:R-:W-:Y:S02]  /*0d00*/  SHF.R.S32.HI R12, RZ, 0x1f, R10 ;  /* 0x0000001fff0c7819 */ /* 0x000fe4000001140a */
[----:B------:R-:W-:Y:S01]  /*0d10*/  SHF.R.U32.HI R4, RZ, 0x3, R4 ;  /* 0x00000003ff047819 */ /* 0x000fe20000011604 */
[----:B------:R0:W-:Y:S01]  /*0d20*/  STL [R1+0x60], R5 ;  /* 0x0000600501007387 */ /* 0x0001e20000100800 */
[----:B------:R-:W-:Y:S02]  /*0d30*/  LEA.HI R12, R12, R11, RZ, 0x3 ;  /* 0x0000000b0c0c7211 */ /* 0x000fe400078f18ff */
[----:B------:R-:W-:Y:S01]  /*0d40*/  LOP3.LUT R4, R3, R4, RZ, 0x3c, !PT ;  /* 0x0000000403047212 */ /* 0x000fe200078e3cff */
[----:B------:R-:W-:Y:S01]  /*0d50*/  STL [R1+0x50], RZ ;  /* 0x000050ff01007387 */ /* 0x000fe20000100800 */
[----:B------:R-:W-:-:S02]  /*0d60*/  LEA.HI R3, R0, R16, RZ, 0x3 ;  /* 0x0000001000037211 */ /* 0x000fc400078f18ff */
[----:B------:R-:W-:Y:S01]  /*0d70*/  LEA.HI R0, R0, R16, RZ, 0x2 ;  /* 0x0000001000007211 */ /* 0x000fe200078f10ff */
[----:B------:R-:W-:Y:S01]  /*0d80*/  IMAD.IADD R13, R13, 0x1, R4 ;  /* 0x000000010d0d7824 */ /* 0x000fe200078e0204 */
[----:B------:R-:W-:Y:S02]  /*0d90*/  LOP3.LUT R12, R12, 0xfffffff8, RZ, 0xc0, !PT ;  /* 0xfffffff80c0c7812 */ /* 0x000fe400078ec0ff */
[----:B------:R-:W-:Y:S01]  /*0da0*/  SHF.R.S32.HI R4, RZ, 0x3, R3 ;  /* 0x00000003ff047819 */ /* 0x000fe20000011403 */
[----:B------:R-:W-:Y:S01]  /*0db0*/  IMAD R198, R13, 0x2, R2 ;  /* 0x000000020dc67824 */ /* 0x000fe200078e0202 */
[----:B0-----:R-:W-:Y:S01]  /*0dc0*/  LOP3.LUT R5, R10, 0x7ffffffc, RZ, 0xc0, !PT ;  /* 0x7ffffffc0a057812 */ /* 0x001fe200078ec0ff */
[----:B------:R-:W-:Y:S01]  /*0dd0*/  IMAD.IADD R12, R11, 0x1, -R12 ;  /* 0x000000010b0c7824 */ /* 0x000fe200078e0a0c */
[--C-:B------:R-:W-:Y:S01]  /*0de0*/  SHF.R.S32.HI R189, RZ, 0x2, R0.reuse ;  /* 0x00000002ffbd7819 */ /* 0x100fe20000011400 */
[----:B------:R-:W-:Y:S01]  /*0df0*/  VIADD R201, R198, 0x26800 ;  /* 0x00026800c6c97836 */ /* 0x000fe20000000000 */
[----:B------:R-:W-:Y:S01]  /*0e00*/  SHF.R.S32.HI R4, RZ, 0x1f, R0 ;  /* 0x0000001fff047819 */ /* 0x000fe20000011400 */
[----:B------:R-:W-:Y:S01]  /*0e10*/  IMAD.IADD R5, R8, 0x1, -R5 ;  /* 0x0000000108057824 */ /* 0x000fe200078e0a05 */
[----:B------:R-:W-:Y:S01]  /*0e20*/  LOP3.LUT R0, R0, 0xfffffffc, RZ, 0xc0, !PT ;  /* 0xfffffffc00007812 */ /* 0x000fe200078ec0ff */
[----:B------:R-:W-:Y:S01]  /*0e30*/  VIADD R199, R198, 0x26820 ;  /* 0x00026820c6c77836 */ /* 0x000fe20000000000 */
[----:B------:R-:W-:Y:S01]  /*0e40*/  SHF.R.S32.HI R9, RZ, 0x5, R9 ;  /* 0x00000005ff097819 */ /* 0x000fe20000011409 */
[----:B------:R-:W-:Y:S01]  /*0e50*/  IMAD.SHL.U32 R185, R5, 0x2, RZ ;  /* 0x0000000205b97824 */ /* 0x000fe200078e00ff */
[----:B------:R-:W-:Y:S01]  /*0e60*/  LOP3.LUT R3, R3, 0xfffffff8, RZ, 0xc0, !PT ;  /* 0xfffffff803037812 */ /* 0x000fe200078ec0ff */
[C---:B------:R-:W-:Y:S01]  /*0e70*/  IMAD.IADD R8, R16.reuse, 0x1, -R0 ;  /* 0x0000000110087824 */ /* 0x040fe200078e0a00 */
[----:B------:R-:W-:Y:S01]  /*0e80*/  LEA R194, R9, R12, 0x4 ;  /* 0x0000000c09c27211 */ /* 0x000fe200078e20ff */
[----:B------:R-:W-:Y:S01]  /*0e90*/  VIADD R9, R189, 0x20 ;  /* 0x00000020bd097836 */ /* 0x000fe20000000000 */
[----:B------:R-:W-:Y:S01]  /*0ea0*/  LEA.HI R7, R7, R20, RZ, 0x1 ;  /* 0x0000001407077211 */ /* 0x000fe200078f08ff */
[----:B------:R-:W-:Y:S01]  /*0eb0*/  IMAD.IADD R10, R16, 0x1, -R3 ;  /* 0x00000001100a7824 */ /* 0x000fe200078e0a03 */
[C---:B------:R-:W-:Y:S01]  /*0ec0*/  LEA.HI R0, R8.reuse, R8, RZ, 0x1 ;  /* 0x0000000808007211 */ /* 0x040fe200078f08ff */
[----:B------:R-:W-:Y:S01]  /*0ed0*/  IMAD.SHL.U32 R3, R9, 0x40, RZ ;  /* 0x0000004009037824 */ /* 0x000fe200078e00ff */
[----:B------:R-:W-:Y:S01]  /*0ee0*/  SHF.L.U32 R16, R8, 0x3, RZ ;  /* 0x0000000308107819 */ /* 0x000fe200000006ff */
[----:B------:R-:W-:Y:S01]  /*0ef0*/  IMAD.SHL.U32 R204, R10, 0x8, RZ ;  /* 0x000000080acc7824 */ /* 0x000fe200078e00ff */
[----:B------:R-:W-:Y:S01]  /*0f00*/  SHF.R.S32.HI R6, RZ, 0x1f, R9 ;  /* 0x0000001fff067819 */ /* 0x000fe20000011409 */
[----:B------:R-:W-:Y:S01]  /*0f10*/  IMAD.SHL.U32 R190, R8, 0x4, RZ ;  /* 0x0000000408be7824 */ /* 0x000fe200078e00ff */
[----:B------:R-:W-:Y:S01]  /*0f20*/  LOP3.LUT R7, R7, 0xfffffe, RZ, 0xc0, !PT ;  /* 0x00fffffe07077812 */ /* 0x000fe200078ec0ff */
[----:B------:R-:W-:Y:S01]  /*0f30*/  VIADD R36, R204, 0x40 ;  /* 0x00000040cc247836 */ /* 0x000fe20000000000 */
[----:B------:R-:W-:Y:S01]  /*0f40*/  LOP3.LUT R0, R0, 0x1ffffffe, RZ, 0xc0, !PT ;  /* 0x1ffffffe00007812 */ /* 0x000fe200078ec0ff */
[----:B------:R-:W-:Y:S01]  /*0f50*/  VIADD R228, R16, 0x40 ;  /* 0x0000004010e47836 */ /* 0x000fe20000000000 */
[----:B------:R-:W-:Y:S01]  /*0f60*/  LEA.HI R6, R6, R9, RZ, 0x3 ;  /* 0x0000000906067211 */ /* 0x000fe200078f18ff */
[C---:B------:R-:W-:Y:S01]  /*0f70*/  VIADD R34, R204.reuse, 0xc0 ;  /* 0x000000c0cc227836 */ /* 0x040fe20000000000 */
[----:B------:R-:W-:Y:S01]  /*0f80*/  LOP3.LUT R3, R3, 0x1c0, RZ, 0xc0, !PT ;  /* 0x000001c003037812 */ /* 0x000fe200078ec0ff */
[----:B------:R-:W-:Y:S01]  /*0f90*/  VIADD R35, R204, 0x80 ;  /* 0x00000080cc237836 */ /* 0x000fe20000000000 */
[----:B------:R-:W-:Y:S01]  /*0fa0*/  LEA.HI R4, R4, R189, RZ, 0x3 ;  /* 0x000000bd04047211 */ /* 0x000fe200078f18ff */
[C---:B------:R-:W-:Y:S01]  /*0fb0*/  VIADD R32, R204.reuse, 0x140 ;  /* 0x00000140cc207836 */ /* 0x040fe20000000000 */
[----:B------:R-:W-:Y:S01]  /*0fc0*/  IADD3 R30, R204, 0x1c0, RZ ;  /* 0x000001c0cc1e7810 */ /* 0x000fe20007ffe0ff */
[----:B------:R-:W-:Y:S01]  /*0fd0*/  IMAD.IADD R7, R20, 0x1, -R7 ;  /* 0x0000000114077824 */ /* 0x000fe200078e0a07 */
[----:B------:R-:W-:Y:S01]  /*0fe0*/  SHF.R.U32.HI R24, RZ, 0x3, R3 ;  /* 0x00000003ff187819 */ /* 0x000fe20000011603 */
[----:B------:R-:W-:Y:S01]  /*0ff0*/  VIADD R220, R16, 0x60 ;  /* 0x0000006010dc7836 */ /* 0x000fe20000000000 */
[----:B------:R-:W-:Y:S01]  /*1000*/  SHF.R.S32.HI R38, RZ, 0x1f, R36 ;  /* 0x0000001fff267819 */ /* 0x000fe20000011424 */
[C---:B------:R-:W-:Y:S01]  /*1010*/  VIADD R33, R204.reuse, 0x100 ;  /* 0x00000100cc217836 */ /* 0x040fe20000000000 */
[----:B------:R-:W-:Y:S01]  /*1020*/  SHF.R.S32.HI R36, RZ, 0x1f, R34 ;  /* 0x0000001fff247819 */ /* 0x000fe20000011422 */
[----:B------:R-:W-:Y:S01]  /*1030*/  VIADD R31, R204, 0x180 ;  /* 0x00000180cc1f7836 */ /* 0x000fe20000000000 */
[----:B------:R-:W-:Y:S01]  /*1040*/  SHF.R.S32.HI R37, RZ, 0x1f, R35 ;  /* 0x0000001fff257819 */ /* 0x000fe20000011423 */
[----:B------:R-:W-:Y:S01]  /*1050*/  VIADD R218, R16, 0x80 ;  /* 0x0000008010da7836 */ /* 0x000fe20000000000 */
[----:B------:R-:W-:Y:S01]  /*1060*/  SHF.R.S32.HI R34, RZ, 0x1f, R32 ;  /* 0x0000001fff227819 */ /* 0x000fe20000011420 */
[----:B------:R-:W-:Y:S01]  /*1070*/  VIADD R203, R190, 0x10 ;  /* 0x00000010becb7836 */ /* 0x000fe20000000000 */
[----:B------:R-:W-:Y:S01]  /*1080*/  LOP3.LUT R4, R4, 0xfffffff8, RZ, 0xc0, !PT ;  /* 0xfffffff804047812 */ /* 0x000fe200078ec0ff */
[----:B------:R-:W-:Y:S01]  /*1090*/  IMAD.IADD R229, R8, 0x1, -R0 ;  /* 0x0000000108e57824 */ /* 0x000fe200078e0a00 */
[----:B------:R-:W-:Y:S01]  /*10a0*/  LOP3.LUT R0, R3, 0x38, R16, 0xf8, !PT ;  /* 0x0000003803007812 */ /* 0x000fe200078ef810 */
[----:B------:R-:W-:Y:S01]  /*10b0*/  IMAD.SHL.U32 R6, R6, 0x40, RZ ;  /* 0x0000004006067824 */ /* 0x000fe200078e00ff */
[----:B------:R-:W-:Y:S01]  /*10c0*/  SHF.R.S32.HI R3, RZ, 0x1f, R228 ;  /* 0x0000001fff037819 */ /* 0x000fe200000114e4 */
[C---:B------:R-:W-:Y:S01]  /*10d0*/  VIADD R29, R16.reuse, 0x1c0 ;  /* 0x000001c0101d7836 */ /* 0x040fe20000000000 */
[C---:B------:R-:W-:Y:S01]  /*10e0*/  IADD3 R28, R16.reuse, 0x1e0, RZ ;  /* 0x000001e0101c7810 */ /* 0x040fe20007ffe0ff */
[----:B------:R-:W-:Y:S01]  /*10f0*/  IMAD.SHL.U32 R197, R7, 0x100, RZ ;  /* 0x0000010007c57824 */ /* 0x000fe200078e00ff */
[----:B------:R-:W-:Y:S01]  /*1100*/  SHF.R.S32.HI R7, RZ, 0x1f, R220 ;  /* 0x0000001fff077819 */ /* 0x000fe200000114dc */
[C---:B------:R-:W-:Y:S01]  /*1110*/  VIADD R215, R16.reuse, 0xa0 ;  /* 0x000000a010d77836 */ /* 0x040fe20000000000 */
[----:B------:R-:W-:Y:S01]  /*1120*/  SHF.R.S32.HI R35, RZ, 0x1f, R33 ;  /* 0x0000001fff237819 */ /* 0x000fe20000011421 */
[----:B------:R-:W-:Y:S01]  /*1130*/  STL [R1+0x4], R29 ;  /* 0x0000041d01007387 */ /* 0x000fe20000100800 */
[----:B------:R-:W-:Y:S01]  /*1140*/  SHF.R.S32.HI R32, RZ, 0x1f, R31 ;  /* 0x0000001fff207819 */ /* 0x000fe2000001141f */
[----:B------:R-:W-:Y:S01]  /*1150*/  IMAD.IADD R196, R189, 0x1, -R4 ;  /* 0x00000001bdc47824 */ /* 0x000fe200078e0a04 */
[----:B------:R-:W-:Y:S01]  /*1160*/  SHF.R.S32.HI R9, RZ, 0x1f, R218 ;  /* 0x0000001fff097819 */ /* 0x000fe200000114da */
[----:B------:R-:W-:Y:S01]  /*1170*/  STL [R1], R28 ;  /* 0x0000001c01007387 */ /* 0x000fe20000100800 */
[----:B------:R-:W-:Y:S01]  /*1180*/  SHF.R.S32.HI R33, RZ, 0x1f, R203 ;  /* 0x0000001fff217819 */ /* 0x000fe200000114cb */
[C---:B------:R-:W-:Y:S01]  /*1190*/  VIADD R213, R16.reuse, 0xe0 ;  /* 0x000000e010d57836 */ /* 0x040fe20000000000 */
[----:B------:R-:W-:Y:S01]  /*11a0*/  SHF.R.S32.HI R31, RZ, 0x1f, R30 ;  /* 0x0000001fff1f7819 */ /* 0x000fe2000001141e */
[----:B------:R-:W-:Y:S01]  /*11b0*/  VIADD R211, R16, 0x100 ;  /* 0x0000010010d37836 */ /* 0x000fe20000000000 */
[----:B------:R-:W-:Y:S01]  /*11c0*/  SHF.L.U64.HI R30, R228, 0x1, R3 ;  /* 0x00000001e41e7819 */ /* 0x000fe20000010203 */
[----:B------:R-:W-:Y:S01]  /*11d0*/  STL [R1+0x54], R33 ;  /* 0x0000542101007387 */ /* 0x000fe20000100800 */
[C---:B------:R-:W-:Y:S01]  /*11e0*/  IADD3 R214, R16.reuse, 0xc0, RZ ;  /* 0x000000c010d67810 */ /* 0x040fe20007ffe0ff */
[----:B------:R-:W-:Y:S01]  /*11f0*/  VIADD R210, R16, 0x120 ;  /* 0x0000012010d27836 */ /* 0x000fe20000000000 */
[----:B------:R-:W-:Y:S01]  /*1200*/  LOP3.LUT R6, R6, 0xfffffe00, RZ, 0xc0, !PT ;  /* 0xfffffe0006067812 */ /* 0x000fe200078ec0ff */
[----:B------:R-:W-:Y:S01]  /*1210*/  STL [R1+0x10], R30 ;  /* 0x0000101e01007387 */ /* 0x000fe20000100800 */
[----:B------:R-:W-:Y:S01]  /*1220*/  SHF.L.U64.HI R7, R220, 0x1, R7 ;  /* 0x00000001dc077819 */ /* 0x000fe20000010207 */
[----:B------:R-:W-:Y:S01]  /*1230*/  VIADD R208, R16, 0x140 ;  /* 0x0000014010d07836 */ /* 0x000fe20000000000 */
[----:B------:R-:W-:Y:S01]  /*1240*/  SHF.L.U64.HI R3, R218, 0x1, R9 ;  /* 0x00000001da037819 */ /* 0x000fe20000010209 */
[----:B------:R-:W-:Y:S01]  /*1250*/  STL [R1+0x5c], R6 ;  /* 0x00005c0601007387 */ /* 0x000fe20000100800 */
[----:B------:R-:W-:Y:S01]  /*1260*/  SHF.R.S32.HI R4, RZ, 0x1f, R215 ;  /* 0x0000001fff047819 */ /* 0x000fe200000114d7 */
[C---:B------:R-:W-:Y:S01]  /*1270*/  VIADD R207, R16.reuse, 0x160 ;  /* 0x0000016010cf7836 */ /* 0x040fe20000000000 */
[----:B------:R-:W-:Y:S01]  /*1280*/  SHF.R.S32.HI R11, RZ, 0x1f, R214 ;  /* 0x0000001fff0b7819 */ /* 0x000fe200000114d6 */
[----:B------:R0:W-:Y:S01]  /*1290*/  STL [R1+0x14], R7 ;  /* 0x0000140701007387 */ /* 0x0001e20000100800 */
[----:B------:R-:W-:Y:S01]  /*12a0*/  SHF.L.U64.HI R4, R215, 0x1, R4 ;  /* 0x00000001d7047819 */ /* 0x000fe20000010204 */
[C---:B------:R-:W-:Y:S01]  /*12b0*/  VIADD R206, R16.reuse, 0x180 ;  /* 0x0000018010ce7836 */ /* 0x040fe20000000000 */
[----:B------:R-:W-:Y:S01]  /*12c0*/  SHF.R.S32.HI R8, RZ, 0x1f, R213 ;  /* 0x0000001fff087819 */ /* 0x000fe200000114d5 */
[----:B------:R1:W-:Y:S01]  /*12d0*/  STL [R1+0x18], R3 ;  /* 0x0000180301007387 */ /* 0x0003e20000100800 */
[----:B------:R-:W-:Y:S01]  /*12e0*/  R2P PR, R15, 0x6 ;  /* 0x000000060f007804 */ /* 0x000fe20000000000 */
[C---:B------:R-:W-:Y:S01]  /*12f0*/  VIADD R205, R16.reuse, 0x1a0 ;  /* 0x000001a010cd7836 */ /* 0x040fe20000000000 */
[----:B------:R-:W-:Y:S01]  /*1300*/  SHF.R.S32.HI R10, RZ, 0x1f, R211 ;  /* 0x0000001fff0a7819 */ /* 0x000fe200000114d3 */
[----:B------:R2:W-:Y:S01]  /*1310*/  STL [R1+0x1c], R4 ;  /* 0x00001c0401007387 */ /* 0x0005e20000100800 */
[----:B------:R-:W-:Y:S01]  /*1320*/  SHF.R.S32.HI R15, RZ, 0x1f, R210 ;  /* 0x0000001fff0f7819 */ /* 0x000fe200000114d2 */
[----:B------:R-:W-:Y:S01]  /*1330*/  VIADD R186, R16, 0x20 ;  /* 0x0000002010ba7836 */ /* 0x000fe20000000000 */
[----:B0-----:R-:W-:Y:S01]  /*1340*/  SHF.L.U64.HI R7, R213, 0x1, R8 ;  /* 0x00000001d5077819 */ /* 0x001fe20000010208 */
[----:B------:R-:W-:Y:S01]  /*1350*/  IMAD R229, R229, 0x8, R194 ;  /* 0x00000008e5e57824 */ /* 0x000fe200078e02c2 */
[----:B------:R-:W-:-:S02]  /*1360*/  SHF.R.S32.HI R21, RZ, 0x1f, R208 ;  /* 0x0000001fff157819 */ /* 0x000fc400000114d0 */
[----:B-1----:R-:W-:Y:S02]  /*1370*/  SHF.L.U64.HI R3, R214, 0x1, R11 ;  /* 0x00000001d6037819 */ /* 0x002fe4000001020b */
[----:B------:R-:W-:Y:S01]  /*1380*/  SHF.R.S32.HI R12, RZ, 0x1f, R207 ;  /* 0x0000001fff0c7819 */ /* 0x000fe200000114cf */
[----:B------:R-:W-:Y:S01]  /*1390*/  @P1 VIADD R199, R201, 0xffffffe0 ;  /* 0xffffffe0c9c71836 */ /* 0x000fe20000000000 */
[----:B--2---:R-:W-:Y:S01]  /*13a0*/  SHF.L.U64.HI R4, R211, 0x1, R10 ;  /* 0x00000001d3047819 */ /* 0x004fe2000001020a */
[----:B------:R0:W-:Y:S01]  /*13b0*/  STL [R1+0x20], R3 ;  /* 0x0000200301007387 */ /* 0x0001e20000100800 */
[----:B------:R-:W-:Y:S02]  /*13c0*/  SHF.R.S32.HI R23, RZ, 0x1f, R206 ;  /* 0x0000001fff177819 */ /* 0x000fe400000114ce */
[----:B------:R-:W-:Y:S01]  /*13d0*/  SHF.R.S32.HI R14, RZ, 0x1f, R205 ;  /* 0x0000001fff0e7819 */ /* 0x000fe200000114cd */
[----:B------:R1:W-:Y:S01]  /*13e0*/  STL [R1+0x24], R7 ;  /* 0x0000240701007387 */ /* 0x0003e20000100800 */
[----:B------:R-:W-:-:S02]  /*13f0*/  SHF.R.S32.HI R20, RZ, 0x1f, R29 ;  /* 0x0000001fff147819 */ /* 0x000fc4000001141d */
[----:B------:R-:W-:Y:S01]  /*1400*/  SHF.R.S32.HI R22, RZ, 0x1f, R28 ;  /* 0x0000001fff167819 */ /* 0x000fe2000001141c */
[----:B------:R2:W-:Y:S01]  /*1410*/  STL [R1+0x28], R4 ;  /* 0x0000280401007387 */ /* 0x0005e20000100800 */
[----:B------:R-:W-:Y:S02]  /*1420*/  SEL R200, R200, 0xffffffc0, !P2 ;  /* 0xffffffc0c8c87807 */ /* 0x000fe40005000000 */
[----:B0-----:R-:W-:Y:S02]  /*1430*/  SHF.L.U64.HI R3, R210, 0x1, R15 ;  /* 0x00000001d2037819 */ /* 0x001fe4000001020f */
[----:B------:R-:W-:Y:S01]  /*1440*/  SHF.R.S32.HI R17, RZ, 0x1f, R16 ;  /* 0x0000001fff117819 */ /* 0x000fe20000011410 */
[----:B------:R-:W-:Y:S01]  /*1450*/  IMAD.IADD R201, R201, 0x1, R200 ;  /* 0x00000001c9c97824 */ /* 0x000fe200078e02c8 */
[----:B-1----:R-:W-:Y:S01]  /*1460*/  SHF.L.U64.HI R7, R208, 0x1, R21 ;  /* 0x00000001d0077819 */ /* 0x002fe20000010215 */
[----:B------:R0:W-:Y:S01]  /*1470*/  STL [R1+0x2c], R3 ;  /* 0x00002c0301007387 */ /* 0x0001e20000100800 */
[----:B------:R-:W-:Y:S01]  /*1480*/  SHF.R.S32.HI R202, RZ, 0x1f, R186 ;  /* 0x0000001fffca7819 */ /* 0x000fe200000114ba */
[----:B------:R-:W-:Y:S01]  /*1490*/  IMAD.IADD R200, R200, 0x1, R199 ;  /* 0x00000001c8c87824 */ /* 0x000fe200078e02c7 */
[----:B--2---:R-:W-:Y:S01]  /*14a0*/  SHF.L.U64.HI R4, R207, 0x1, R12 ;  /* 0x00000001cf047819 */ /* 0x004fe2000001020c */
[----:B------:R1:W-:Y:S04]  /*14b0*/  STL [R1+0x30], R7 ;  /* 0x0000300701007387 */ /* 0x0003e80000100800 */
[----:B------:R2:W-:Y:S01]  /*14c0*/  STL [R1+0x34], R4 ;  /* 0x0000340401007387 */ /* 0x0005e20000100800 */
[----:B0-----:R-:W-:-:S02]  /*14d0*/  SHF.L.U64.HI R3, R206, 0x1, R23 ;  /* 0x00000001ce037819 */ /* 0x001fc40000010217 */
[----:B-1----:R-:W-:-:S03]  /*14e0*/  SHF.L.U64.HI R7, R205, 0x1, R14 ;  /* 0x00000001cd077819 */ /* 0x002fc6000001020e */
[----:B------:R0:W-:Y:S01]  /*14f0*/  STL [R1+0x38], R3 ;  /* 0x0000380301007387 */ /* 0x0001e20000100800 */
[----:B--2---:R-:W-:-:S03]  /*1500*/  SHF.L.U64.HI R4, R29, 0x1, R20 ;  /* 0x000000011d047819 */ /* 0x004fc60000010214 */
[----:B------:R-:W-:Y:S04]  /*1510*/  STL [R1+0x3c], R7 ;  /* 0x00003c0701007387 */ /* 0x000fe80000100800 */
[----:B------:R-:W-:Y:S01]  /*1520*/  STL [R1+0x40], R4 ;  /* 0x0000400401007387 */ /* 0x000fe20000100800 */
[----:B0-----:R-:W-:-:S05]  /*1530*/  SHF.L.U64.HI R3, R28, 0x1, R22 ;  /* 0x000000011c037819 */ /* 0x001fca0000010216 */
[----:B------:R0:W-:Y:S02]  /*1540*/  STL [R1+0x44], R3 ;  /* 0x0000440301007387 */ /* 0x0001e40000100800 */
[----:B0-----:R-:W-:-:S04]  /*1550*/  LOP3.LUT R3, R6, R0, R24, 0xf6, !PT ;  /* 0x0000000006037212 */ /* 0x001fc800078ef618 */
[----:B------:R-:W-:-:S05]  /*1560*/  LEA R0, R3, R2, 0x1 ;  /* 0x0000000203007211 */ /* 0x000fca00078e08ff */
[----:B------:R0:W-:Y:S02]  /*1570*/  STL [R1+0x58], R0 ;  /* 0x0000580001007387 */ /* 0x0001e40000100800 */
.L_x_2771:
[----:B------:R-:W-:Y:S01]  /*1580*/  ULDC.64 UR4, c[0x0][0xa28] ;  /* 0x00028a0000047ab9 */ /* 0x000fe20000000a00 */
[----:B01234-:R-:W1:Y:S01]  /*1590*/  LDC.64 R6, c[0x0][0xa08] ;  /* 0x00028200ff067b82 */ /* 0x01fe620000000a00 */
[----:B------:R-:W-:Y:S01]  /*15a0*/  ISETP.NE.U32.AND P0, PT, RZ, UR4, PT ;  /* 0x00000004ff007c0c */ /* 0x000fe2000bf05070 */
[----:B0-----:R-:W-:Y:S01]  /*15b0*/  IMAD.MOV.U32 R0, RZ, RZ, RZ ;  /* 0x000000ffff007224 */ /* 0x001fe200078e00ff */
[----:B------:R-:W-:Y:S01]  /*15c0*/  ULDC.64 UR6, c[0x0][0xa20] ;  /* 0x0002880000067ab9 */ /* 0x000fe20000000a00 */
[----:B------:R-:W-:Y:S01]  /*15d0*/  IMAD.MOV.U32 R28, RZ, RZ, RZ ;  /* 0x000000ffff1c7224 */ /* 0x000fe200078e00ff */
[----:B------:R-:W-:Y:S01]  /*15e0*/  ISETP.NE.AND.EX P0, PT, RZ, UR5, PT, P0 ;  /* 0x00000005ff007c0c */ /* 0x000fe2000bf05300 */
[----:B------:R-:W-:Y:S02]  /*15f0*/  ULDC.64 UR4, c[0x0][0xa18] ;  /* 0x0002860000047ab9 */ /* 0x000fe40000000a00 */
[----:B------:R-:W-:-:S04]  /*1600*/  ISETP.NE.U32.AND P1, PT, RZ, UR4, PT ;  /* 0x00000004ff007c0c */ /* 0x000fc8000bf25070 */
[----:B------:R-:W-:Y:S01]  /*1610*/  ISETP.NE.AND.EX P1, PT, RZ, UR5, PT, P1 ;  /* 0x00000005ff007c0c */ /* 0x000fe2000bf25310 */
[----:B------:R-:W-:Y:S02]  /*1620*/  ULDC.64 UR4, c[0x0][0xa08] ;  /* 0x0002820000047ab9 */ /* 0x000fe40000000a00 */
[----:B------:R-:W-:-:S03]  /*1630*/  ISETP.NE.U32.AND P3, PT, RZ, UR4, PT ;  /* 0x00000004ff007c0c */ /* 0x000fc6000bf65070 */
[----:B------:R-:W0:Y:S01]  /*1640*/  @P0 LDC.64 R4, c[0x0][0xa28] ;  /* 0x00028a00ff040b82 */ /* 0x000e220000000a00 */
[----:B------:R-:W-:Y:S01]  /*1650*/  ISETP.NE.AND.EX P3, PT, RZ, UR5, PT, P3 ;  /* 0x00000005ff007c0c */ /* 0x000fe2000bf65330 */
[----:B-1----:R-:W-:-:S06]  /*1660*/  IMAD.WIDE R10, R27, 0x4, R6 ;  /* 0x000000041b0a7825 */ /* 0x002fcc00078e0206 */
[----:B------:R-:W1:Y:S01]  /*1670*/  @P1 LDC.64 R8, c[0x0][0xa18] ;  /* 0x00028600ff081b82 */ /* 0x000e620000000a00 */
[----:B------:R-:W-:Y:S02]  /*1680*/  ULDC UR4, c[0x0][0x288] ;  /* 0x0000a20000047ab9 */ /* 0x000fe40000000800 */
[----:B------:R-:W-:Y:S01]  /*1690*/  IMAD.U32 R23, RZ, RZ, UR4 ;  /* 0x00000004ff177e24 */ /* 0x000fe2000f8e00ff */
[----:B------:R2:W-:Y:S01]  /*16a0*/  STL [R1+0x48], R26 ;  /* 0x0000481a01007387 */ /* 0x0005e20000100800 */
[----:B------:R-:W-:-:S03]  /*16b0*/  ULDC.64 UR4, c[0x0][0x418] ;  /* 0x0001060000047ab9 */ /* 0x000fc60000000a00 */
[----:B------:R2:W5:Y:S01]  /*16c0*/  @P3 LDG.E R28, desc[UR40][R10.64] ;  /* 0x000000280a1c3981 */ /* 0x000562000c1e1900 */
[----:B0-----:R-:W-:-:S05]  /*16d0*/  @P0 IMAD.WIDE R4, R27, 0x4, R4 ;  /* 0x000000041b040825 */ /* 0x001fca00078e0204 */
[----:B------:R2:W5:Y:S01]  /*16e0*/  @P0 LDG.E R0, desc[UR40][R4.64] ;  /* 0x0000002804000981 */ /* 0x000562000c1e1900 */
[----:B-1----:R-:W-:-:S05]  /*16f0*/  @P1 IMAD.WIDE R6, R27, 0x4, R8 ;  /* 0x000000041b061825 */ /* 0x002fca00078e0208 */
[----:B------:R2:W5:Y:S04]  /*1700*/  @P1 LDG.E R23, desc[UR40][R6.64] ;  /* 0x0000002806171981 */ /* 0x000568000c1e1900 */
[----:B------:R2:W-:Y:S01]  /*1710*/  STL [R1+0x4c], R27 ;  /* 0x00004c1b01007387 */ /* 0x0005e20000100800 */
[----:B------:R-:W-:-:S03]  /*1720*/  UISETP.NE.U32.AND UP0, UPT, UR4, URZ, UPT ;  /* 0x0000003f0400728c */ /* 0x000fc6000bf05070 */
[----:B------:R-:W-:Y:S01]  /*1730*/  ULDC UR4, c[0x0][0x424] ;  /* 0x0001090000047ab9 */ /* 0x000fe20000000800 */
[----:B------:R-:W-:Y:S01]  /*1740*/  UISETP.NE.AND.EX UP0, UPT, UR5, URZ, UPT, UP0 ;  /* 0x0000003f0500728c */ /* 0x000fe2000bf05300 */
[----:B------:R-:W-:Y:S02]  /*1750*/  ISETP.NE.U32.AND P2, PT, RZ, UR6, PT ;  /* 0x00000006ff007c0c */ /* 0x000fe4000bf45070 */
[----:B------:R-:W-:Y:S01]  /*1760*/  ULDC UR5, c[0x0][0x2f0] ;  /* 0x0000bc0000057ab9 */ /* 0x000fe20000000800 */
[----:B------:R-:W-:Y:S01]  /*1770*/  USEL UR4, UR4, 0x1, UP0 ;  /* 0x0000000104047887 */ /* 0x000fe20008000000 */
[----:B------:R-:W-:-:S03]  /*1780*/  ISETP.NE.AND.EX P2, PT, RZ, UR7, PT, P2 ;  /* 0x00000007ff007c0c */ /* 0x000fc6000bf45320 */
[----:B------:R-:W-:-:S03]  /*1790*/  UIMAD UR4, UR4, UR5, URZ ;  /* 0x00000005040472a4 */ /* 0x000fc6000f8e023f */
[----:B------:R-:W-:Y:S01]  /*17a0*/  ULDC UR5, c[0x0][0x348] ;  /* 0x0000d20000057ab9 */ /* 0x000fe20000000800 */
[----:B--2---:R-:W-:Y:S08]  /*17b0*/  @P1 BRA `(.L_x_2553) ;  /* 0x0000000000241947 */ /* 0x004ff00003800000 */
[----:B------:R-:W-:Y:S02]  /*17c0*/  ULDC.64 UR6, c[0x0][0xa00] ;  /* 0x0002800000067ab9 */ /* 0x000fe40000000a00 */
[----:B------:R-:W-:-:S04]  /*17d0*/  ISETP.NE.U32.AND P0, PT, RZ, UR6, PT ;  /* 0x00000006ff007c0c */ /* 0x000fc8000bf05070 */
[----:B------:R-:W-:-:S13]  /*17e0*/  ISETP.NE.AND.EX P0, PT, RZ, UR7, PT, P0 ;  /* 0x00000007ff007c0c */ /* 0x000fda000bf05300 */
[----:B------:R-:W-:Y:S05]  /*17f0*/  @!P0 BRA `(.L_x_2553) ;  /* 0x0000000000148947 */ /* 0x000fea0003800000 */
[----:B------:R-:W0:Y:S02]  /*1800*/  LDC.64 R4, c[0x0][0xa00] ;  /* 0x00028000ff047b82 */ /* 0x000e240000000a00 */
[----:B0-----:R-:W-:-:S05]  /*1810*/  IMAD.WIDE R4, R27, 0x4, R4 ;  /* 0x000000041b047825 */ /* 0x001fca00078e0204 */
[----:B-----5:R-:W2:Y:S04]  /*1820*/  LDG.E R23, desc[UR40][R4.64] ;  /* 0x0000002804177981 */ /* 0x020ea8000c1e1900 */
[----:B------:R-:W2:Y:S02]  /*1830*/  LDG.E R6, desc[UR40][R4.64+0x4] ;  /* 0x0000042804067981 */ /* 0x000ea4000c1e1900 */
[----:B--2---:R-:W-:-:S07]  /*1840*/  IMAD.IADD R23, R6, 0x1, -R23 ;  /* 0x0000000106177824 */ /* 0x004fce00078e0a17 */
.L_x_2553:
[----:B------:R-:W-:Y:S01]  /*1850*/  IMAD.U32 R38, RZ, RZ, UR5 ;  /* 0x00000005ff267e24 */ /* 0x000fe2000f8e00ff */
[----:B------:R-:W-:Y:S01]  /*1860*/  MOV R29, UR4 ;  /* 0x00000004001d7c02 */ /* 0x000fe20008000f00 */
[----:B------:R-:W-:Y:S06]  /*1870*/  @!P2 BRA `(.L_x_2554) ;  /* 0x000000000010a947 */ /* 0x000fec0003800000 */
[----:B------:R-:W0:Y:S02]  /*1880*/  LDC.64 R4, c[0x0][0xa20] ;  /* 0x00028800ff047b82 */ /* 0x000e240000000a00 */
[----:B0-----:R-:W-:-:S05]  /*1890*/  IMAD.WIDE R4, R27, 0x4, R4 ;  /* 0x000000041b047825 */ /* 0x001fca00078e0204 */
[----:B------:R0:W5:Y:S01]  /*18a0*/  LDG.E R29, desc[UR40][R4.64] ;  /* 0x00000028041d7981 */ /* 0x000162000c1e1900 */
[----:B------:R-:W-:Y:S05]  /*18b0*/  BRA `(.L_x_2555) ;  /* 0x0000000000107947 */ /* 0x000fea0003800000 */
.L_x_2554:
[----:B------:R-:W-:Y:S05]  /*18c0*/  @!P3 BRA `(.L_x_2555) ;  /* 0x00000000000cb947 */ /* 0x000fea0003800000 */
[----:B------:R-:W2:Y:S04]  /*18d0*/  LDG.E R4, desc[UR40][R10.64] ;  /* 0x000000280a047981 */ /* 0x000ea8000c1e1900 */
[----:B------:R-:W2:Y:S02]  /*18e0*/  LDG.E R29, desc[UR40][R10.64+0x4] ;  /* 0x000004280a1d7981 */ /* 0x000ea4000c1e1900 */
[----:B--2---:R-:W-:-:S07]  /*18f0*/  IMAD.IADD R29, R29, 0x1, -R4 ;  /* 0x000000011d1d7824 */ /* 0x004fce00078e0a04 */
.L_x_2555:
[----:B------:R-:W-:Y:S01]  /*1900*/  ULDC.64 UR4, c[0x0][0xa10] ;  /* 0x0002840000047ab9 */ /* 0x000fe20000000a00 */
[----:B0-----:R-:W0:Y:S01]  /*1910*/  LDC R4, c[0x0][0x448] ;  /* 0x00011200ff047b82 */ /* 0x001e220000000800 */
[----:B------:R-:W-:-:S04]  /*1920*/  ISETP.NE.U32.AND P0, PT, RZ, UR4, PT ;  /* 0x00000004ff007c0c */ /* 0x000fc8000bf05070 */
[----:B------:R-:W-:Y:S01]  /*1930*/  ISETP.NE.AND.EX P0, PT, RZ, UR5, PT, P0 ;  /* 0x00000005ff007c0c */ /* 0x000fe2000bf05300 */
[----:B------:R-:W-:Y:S02]  /*1940*/  ULDC.64 UR4, c[0x0][0xa30] ;  /* 0x00028c0000047ab9 */ /* 0x000fe40000000a00 */
[----:B------:R-:W-:-:S04]  /*1950*/  ISETP.NE.U32.AND P1, PT, RZ, UR4, PT ;  /* 0x00000004ff007c0c */ /* 0x000fc8000bf25070 */
[----:B------:R-:W-:-:S06]  /*1960*/  ISETP.NE.AND.EX P1, PT, RZ, UR5, PT, P1 ;  /* 0x00000005ff007c0c */ /* 0x000fcc000bf25310 */
[----:B------:R-:W1:Y:S08]  /*1970*/  @P0 LDC.64 R6, c[0x0][0xa10] ;  /* 0x00028400ff060b82 */ /* 0x000e700000000a00 */
[----:B------:R-:W2:Y:S01]  /*1980*/  @P1 LDC.64 R8, c[0x0][0xa30] ;  /* 0x00028c00ff081b82 */ /* 0x000ea20000000a00 */
[----:B-1----:R-:W-:-:S05]  /*1990*/  @P0 IMAD.WIDE R6, R27, 0x4, R6 ;  /* 0x000000041b060825 */ /* 0x002fca00078e0206 */
[----:B------:R-:W3:Y:S04]  /*19a0*/  @P0 LDG.E R3, desc[UR40][R6.64] ;  /* 0x0000002806030981 */ /* 0x000ee8000c1e1900 */
[----:B------:R1:W3:Y:S01]  /*19b0*/  @P0 LDG.E R10, desc[UR40][R6.64+0x4] ;  /* 0x00000428060a0981 */ /* 0x0002e2000c1e1900 */
[----:B-----5:R-:W-:Y:S02]  /*19c0*/  IMAD.MOV.U32 R24, RZ, RZ, R29 ;  /* 0x000000ffff187224 */ /* 0x020fe400078e001d */
[----:B--2---:R-:W-:-:S05]  /*19d0*/  @P1 IMAD.WIDE R8, R27, 0x4, R8 ;  /* 0x000000041b081825 */ /* 0x004fca00078e0208 */
[----:B------:R2:W5:Y:S01]  /*19e0*/  @P1 LDG.E R24, desc[UR40][R8.64] ;  /* 0x0000002808181981 */ /* 0x000562000c1e1900 */
[----:B0-----:R-:W-:Y:S01]  /*19f0*/  ISETP.NE.AND P1, PT, R4, 0x1, PT ;  /* 0x000000010400780c */ /* 0x001fe20003f25270 */
[----:B------:R-:W-:Y:S01]  /*1a00*/  IMAD.SHL.U32 R195, R25, 0x40, RZ ;  /* 0x0000004019c37824 */ /* 0x000fe200078e00ff */
[----:B------:R-:W0:Y:S01]  /*1a10*/  LDC.64 R4, c[0x0][0x9e0] ;  /* 0x00027800ff047b82 */ /* 0x000e220000000a00 */
[----:B------:R-:W-:Y:S02]  /*1a20*/  IMAD.IADD R13, R29, 0x1, -R0 ;  /* 0x000000011d0d7824 */ /* 0x000fe400078e0a00 */
[----:B------:R-:W-:-:S04]  /*1a30*/  VIADD R0, R195, 0x3f ;  /* 0x0000003fc3007836 */ /* 0x000fc80000000000 */
[----:B-1----:R-:W-:-:S04]  /*1a40*/  IMAD.MOV.U32 R6, RZ, RZ, R0 ;  /* 0x000000ffff067224 */ /* 0x002fc800078e0000 */
[----:B------:R-:W1:Y:S08]  /*1a50*/  @P1 LDC R11, c[0x0][0x44c] ;  /* 0x00011300ff0b1b82 */ /* 0x000e700000000800 */
[----:B------:R-:W4:Y:S01]  /*1a60*/  @P1 LDC R12, c[0x0][0x450] ;  /* 0x00011400ff0c1b82 */ /* 0x000f220000000800 */
[----:B0-----:R-:W-:Y:S01]  /*1a70*/  ISETP.GE.AND P2, PT, R5, 0x1, PT ;  /* 0x000000010500780c */ /* 0x001fe20003f46270 */
[----:B---3--:R-:W-:-:S02]  /*1a80*/  @P0 IMAD.IADD R38, R10, 0x1, -R3 ;  /* 0x000000010a260824 */ /* 0x008fc400078e0a03 */
[----:B-1----:R-:W-:-:S04]  /*1a90*/  @P1 IMAD.HI.U32 R3, R0, R11, RZ ;  /* 0x0000000b00031227 */ /* 0x002fc800078e00ff */
[----:B------:R-:W-:Y:S01]  /*1aa0*/  IMAD.IADD R184, R13, 0x1, R38 ;  /* 0x000000010db87824 */ /* 0x000fe200078e0226 */
[----:B----4-:R-:W-:-:S04]  /*1ab0*/  @P1 SHF.R.U32.HI R6, RZ, R12, R3 ;  /* 0x0000000cff061219 */ /* 0x010fc80000011603 */
[C---:B------:R-:W-:Y:S02]  /*1ac0*/  IADD3 R0, R184.reuse, 0x3f, RZ ;  /* 0x0000003fb8007810 */ /* 0x040fe40007ffe0ff */
[----:B------:R-:W-:Y:S02]  /*1ad0*/  IADD3 R7, R184, 0x1, -R23 ;  /* 0x00000001b8077810 */ /* 0x000fe40007ffe817 */
[----:B------:R-:W-:-:S03]  /*1ae0*/  SHF.R.S32.HI R3, RZ, 0x1f, R0 ;  /* 0x0000001fff037819 */ /* 0x000fc60000011400 */
[----:B--2---:R-:W-:Y:S01]  /*1af0*/  IMAD.IADD R9, R7, 0x1, R6 ;  /* 0x0000000107097824 */ /* 0x004fe200078e0206 */
[----:B------:R-:W-:-:S03]  /*1b00*/  LEA.HI R3, R3, R0, RZ, 0x6 ;  /* 0x0000000003037211 */ /* 0x000fc600078f30ff */
[----:B------:R-:W-:Y:S01]  /*1b10*/  IMAD.IADD R4, R9, 0x1, R4 ;  /* 0x0000000109047824 */ /* 0x000fe200078e0204 */
[----:B------:R-:W-:Y:S01]  /*1b20*/  SHF.R.S32.HI R168, RZ, 0x6, R3 ;  /* 0x00000006ffa87819 */ /* 0x000fe20000011403 */
        /* <DEDUP_REMOVED lines=12> */
.L_x_2558:
[----:B------:R-:W-:-:S13]  /*1bf0*/  ISETP.NE.AND P0, PT, R5, 0x1, PT ;  /* 0x000000010500780c */ /* 0x000fda0003f05270 */
[----:B------:R-:W0:Y:S02]  /*1c00*/  @P0 LDC.64 R6, c[0x0][0x9e8] ;  /* 0x00027a00ff060b82 */ /* 0x000e240000000a00 */
[----:B0-----:R-:W-:-:S05]  /*1c10*/  @P0 IMAD.HI.U32 R6, R0, R6, RZ ;  /* 0x0000000600060227 */ /* 0x001fca00078e00ff */
[----:B------:R-:W-:-:S07]  /*1c20*/  @P0 SHF.R.U32.HI R0, RZ, R7, R6 ;  /* 0x00000007ff000219 */ /* 0x000fce0000011606 */
.L_x_2559:
[----:B------:R-:W-:Y:S05]  /*1c30*/  BSYNC B0 ;  /* 0x0000000000007941 */ /* 0x000fea0003800000 */
.L_x_2557:
[----:B------:R-:W-:-:S05]  /*1c40*/  IMAD R3, R0, R5, R5 ;  /* 0x0000000500037224 */ /* 0x000fca00078e0205 */
[----:B------:R-:W-:-:S07]  /*1c50*/  VIMNMX R4, R4, R3, PT ;  /* 0x0000000304047248 */ /* 0x000fce0003fe0100 */
.L_x_2556:
[----:B------:R-:W0:Y:S01]  /*1c60*/  @P1 LDC R0, c[0x0][0x44c] ;  /* 0x00011300ff001b82 */ /* 0x000e220000000800 */
[----:B------:R-:W-:Y:S01]  /*1c70*/  IMAD.MOV.U32 R3, RZ, RZ, R195 ;  /* 0x000000ffff037224 */ /* 0x000fe200078e00c3 */
[----:B------:R-:W-:Y:S01]  /*1c80*/  ULDC UR4, c[0x0][0x9dc] ;  /* 0x0002770000047ab9 */ /* 0x000fe20000000800 */
[----:B------:R-:W-:-:S05]  /*1c90*/  IMAD.IADD R40, R184, 0x1, -R23 ;  /* 0x00000001b8287824 */ /* 0x000fca00078e0a17 */
[----:B------:R-:W1:Y:S01]  /*1ca0*/  @P1 LDC R7, c[0x0][0x450] ;  /* 0x00011400ff071b82 */ /* 0x000e620000000800 */
[----:B0-----:R-:W-:-:S05]  /*1cb0*/  @P1 IMAD.HI.U32 R0, R195, R0, RZ ;  /* 0x00000000c3001227 */ /* 0x001fca00078e00ff */
[----:B-1----:R-:W-:-:S05]  /*1cc0*/  @P1 SHF.R.U32.HI R3, RZ, R7, R0 ;  /* 0x00000007ff031219 */ /* 0x002fca0000011600 */
[----:B------:R-:W-:-:S04]  /*1cd0*/  IMAD.IADD R0, R40, 0x1, R3 ;  /* 0x0000000128007824 */ /* 0x000fc800078e0203 */
[----:B------:R-:W-:Y:S01]  /*1ce0*/  VIADD R3, R0, -UR4 ;  /* 0x8000000400037c36 */ /* 0x000fe20008000000 */
[----:B------:R-:W-:Y:S06]  /*1cf0*/  @!P2 BRA `(.L_x_2560) ;  /* 0x000000000044a947 */ /* 0x000fec0003800000 */
[----:B------:R-:W-:Y:S01]  /*1d00*/  ISETP.GT.AND P0, PT, R0, -0x1, PT ;  /* 0xffffffff0000780c */ /* 0x000fe20003f04270 */
[----:B------:R-:W-:-:S12]  /*1d10*/  BSSY B0, `(.L_x_2561) ;  /* 0x000000d000007945 */ /* 0x000fd80003800000 */
        /* <DEDUP_REMOVED lines=8> */
.L_x_2562:
[----:B------:R-:W-:-:S13]  /*1da0*/  ISETP.NE.AND P0, PT, R5, 0x1, PT ;  /* 0x000000010500780c */ /* 0x000fda0003f05270 */
[----:B------:R-:W0:Y:S02]  /*1db0*/  @P0 LDC.64 R6, c[0x0][0x9e8] ;  /* 0x00027a00ff060b82 */ /* 0x000e240000000a00 */
[----:B0-----:R-:W-:-:S05]  /*1dc0*/  @P0 IMAD.HI.U32 R6, R0, R6, RZ ;  /* 0x0000000600060227 */ /* 0x001fca00078e00ff */
[----:B------:R-:W-:-:S07]  /*1dd0*/  @P0 SHF.R.U32.HI R0, RZ, R7, R6 ;  /* 0x00000007ff000219 */ /* 0x000fce0000011606 */
.L_x_2563:
[----:B------:R-:W-:Y:S05]  /*1de0*/  BSYNC B0 ;  /* 0x0000000000007941 */ /* 0x000fea0003800000 */
.L_x_2561:
[----:B------:R-:W-:-:S05]  /*1df0*/  IMAD R0, R0, R5, RZ ;  /* 0x0000000500007224 */ /* 0x000fca00078e02ff */
[----:B------:R-:W-:-:S07]  /*1e00*/  VIMNMX R3, R3, R0, !PT ;  /* 0x0000000003037248 */ /* 0x000fce0007fe0100 */
.L_x_2560:
[----:B------:R-:W-:Y:S02]  /*1e10*/  IADD3 R4, R4, 0x3f, RZ ;  /* 0x0000003f04047810 */ /* 0x000fe40007ffe0ff */
[----:B------:R-:W-:Y:S02]  /*1e20*/  SHF.R.S32.HI R0, RZ, 0x1f, R3 ;  /* 0x0000001fff007819 */ /* 0x000fe40000011403 */
[----:B------:R-:W-:Y:S02]  /*1e30*/  SHF.R.S32.HI R5, RZ, 0x1f, R4 ;  /* 0x0000001fff057819 */ /* 0x000fe40000011404 */
[----:B------:R-:W-:Y:S02]  /*1e40*/  LEA.HI R0, R0, R3, RZ, 0x6 ;  /* 0x0000000300007211 */ /* 0x000fe400078f30ff */
[----:B------:R-:W-:Y:S02]  /*1e50*/  LEA.HI R5, R5, R4, RZ, 0x6 ;  /* 0x0000000405057211 */ /* 0x000fe400078f30ff */
[----:B------:R-:W-:-:S02]  /*1e60*/  SHF.R.S32.HI R0, RZ, 0x6, R0 ;  /* 0x00000006ff007819 */ /* 0x000fc40000011400 */
[----:B------:R-:W-:Y:S02]  /*1e70*/  SHF.R.S32.HI R5, RZ, 0x6, R5 ;  /* 0x00000006ff057819 */ /* 0x000fe40000011405 */
[----:B------:R-:W-:Y:S02]  /*1e80*/  VIMNMX R0, RZ, R0, !PT ;  /* 0x00000000ff007248 */ /* 0x000fe40007fe0100 */
[----:B------:R-:W-:-:S03]  /*1e90*/  VIMNMX R5, R168, R5, PT ;  /* 0x00000005a8057248 */ /* 0x000fc60003fe0100 */
[--C-:B------:R-:W-:Y:S02]  /*1ea0*/  IMAD R0, R0, 0x40, -R13.reuse ;  /* 0x0000004000007824 */ /* 0x100fe400078e0a0d */
[----:B------:R-:W-:-:S03]  /*1eb0*/  IMAD R5, R5, 0x40, -R13 ;  /* 0x0000004005057824 */ /* 0x000fc600078e0a0d */
[----:B------:R-:W-:Y:S02]  /*1ec0*/  VIMNMX R0, RZ, R0, !PT ;  /* 0x00000000ff007248 */ /* 0x000fe40007fe0100 */
[----:B------:R-:W-:Y:S02]  /*1ed0*/  VIMNMX R5, R5, R38, PT ;  /* 0x0000002605057248 */ /* 0x000fe40003fe0100 */
[----:B------:R-:W-:Y:S02]  /*1ee0*/  SHF.R.U32.HI R39, RZ, 0x6, R0 ;  /* 0x00000006ff277819 */ /* 0x000fe40000011600 */
[----:B------:R-:W-:-:S03]  /*1ef0*/  ISETP.GT.AND P0, PT, R5, R0, PT ;  /* 0x000000000500720c */ /* 0x000fc60003f04270 */
[----:B------:R-:W-:-:S10]  /*1f00*/  IMAD.MOV.U32 R25, RZ, RZ, R39 ;  /* 0x000000ffff197224 */ /* 0x000fd400078e0027 */
[----:B------:R-:W-:-:S05]  /*1f10*/  @P0 VIADD R3, R5, 0x3f ;  /* 0x0000003f05030836 */ /* 0x000fca0000000000 */
[----:B------:R-:W-:-:S04]  /*1f20*/  @P0 SHF.R.S32.HI R0, RZ, 0x1f, R3 ;  /* 0x0000001fff000819 */ /* 0x000fc80000011403 */
[----:B------:R-:W-:-:S04]  /*1f30*/  @P0 LEA.HI R0, R0, R3, RZ, 0x6 ;  /* 0x0000000300000211 */ /* 0x000fc800078f30ff */
[----:B------:R-:W-:Y:S02]  /*1f40*/  @P0 SHF.R.S32.HI R25, RZ, 0x6, R0 ;  /* 0x00000006ff190819 */ /* 0x000fe40000011400 */
[----:B------:R-:W-:Y:S02]  /*1f50*/  PLOP3.LUT P0, PT, PT, PT, PT, 0x80, 0x0 ;  /* 0x000000000000781c */ /* 0x000fe40003f0f070 */
[----:B------:R-:W-:-:S13]  /*1f60*/  ISETP.GT.AND P1, PT, R25, R39, PT ;  /* 0x000000271900720c */ /* 0x000fda0003f24270 */
[----:B------:R-:W-:Y:S05]  /*1f70*/  @!P1 BRA `(.L_x_2564) ;  /* 0x0000002c00a49947 */ /* 0x000fea0003800000 */
        /* <DEDUP_REMOVED lines=20> */
.L_x_2566:
[----:B------:R-:W-:Y:S05]  /*20c0*/  BSYNC B6 ;  /* 0x0000000000067941 */ /* 0x000fea0003800000 */
.L_x_2565:
        /* <DEDUP_REMOVED lines=20> */
.L_x_2568:
[----:B------:R-:W-:Y:S05]  /*2210*/  BSYNC B6 ;  /* 0x0000000000067941 */ /* 0x000fea0003800000 */
.L_x_2567:
[----:B------:R-:W-:Y:S01]  /*2220*/  ULDC.64 UR4, c[0x0][0x9f8] ;  /* 0x00027e0000047ab9 */ /* 0x000fe20000000a00 */
[----:B------:R-:W-:Y:S01]  /*2230*/  IMAD.MOV.U32 R0, RZ, RZ, R27 ;  /* 0x000000ffff007224 */ /* 0x000fe200078e001b */
[----:B------:R-:W-:Y:S01]  /*2240*/  ISETP.NE.U32.AND P0, PT, RZ, UR4, PT ;  /* 0x00000004ff007c0c */ /* 0x000fe2000bf05070 */
[----:B------:R-:W0:Y:S01]  /*2250*/  S2R R31, SR_TID.X ;  /* 0x00000000001f7919 */ /* 0x000e220000002100 */
[----:B------:R-:W1:Y:S08]  /*2260*/  LDC R15, c[0x0][0x3f4] ;  /* 0x0000fd00ff0f7b82 */ /* 0x000e700000000800 */
[----:B------:R-:W2:Y:S01]  /*2270*/  LDC.64 R4, c[0x0][0x408] ;  /* 0x00010200ff047b82 */ /* 0x000ea20000000a00 */
[----:B------:R-:W-:-:S07]  /*2280*/  ISETP.NE.AND.EX P0, PT, RZ, UR5, PT, P0 ;  /* 0x00000005ff007c0c */ /* 0x000fce000bf05300 */
[----:B------:R-:W3:Y:S01]  /*2290*/  LDC.64 R42, c[0x0][0x3f8] ;  /* 0x0000fe00ff2a7b82 */ /* 0x000ee20000000a00 */
[----:B------:R-:W-:Y:S01]  /*22a0*/  SHF.R.S32.HI R9, RZ, 0x1f, R189 ;  /* 0x0000001fff097819 */ /* 0x000fe200000114bd */
[----:B------:R-:W4:Y:S01]  /*22b0*/  S2R R49, SR_TID.X ;  /* 0x0000000000317919 */ /* 0x000f220000002100 */
[----:B------:R-:W-:Y:S01]  /*22c0*/  SHF.R.S32.HI R191, RZ, 0x1f, R190 ;  /* 0x0000001fffbf7819 */ /* 0x000fe200000114be */
[----:B------:R-:W-:-:S04]  /*22d0*/  ULDC UR4, c[0x0][0x2f4] ;  /* 0x0000bd0000047ab9 */ /* 0x000fc80000000800 */
[----:B------:R-:W0:Y:S02]  /*22e0*/  @P0 LDC.64 R6, c[0x0][0x9f8] ;  /* 0x00027e00ff060b82 */ /* 0x000e240000000a00 */
[----:B0-----:R-:W-:-:S05]  /*22f0*/  @P0 IMAD.WIDE R6, R27, 0x4, R6 ;  /* 0x000000041b060825 */ /* 0x001fca00078e0206 */
[----:B------:R0:W4:Y:S01]  /*2300*/  @P0 LDG.E R0, desc[UR40][R6.64] ;  /* 0x0000002806000981 */ /* 0x000122000c1e1900 */
[----:B------:R-:W-:Y:S01]  /*2310*/  VIADD R31, R31, 0xffffff80 ;  /* 0xffffff801f1f7836 */ /* 0x000fe20000000000 */
[----:B-1----:R-:W-:Y:S01]  /*2320*/  ISETP.GE.AND P3, PT, R16, R15, PT ;  /* 0x0000000f1000720c */ /* 0x002fe20003f66270 */
[-C--:B---3--:R-:W-:Y:S01]  /*2330*/  IMAD R8, R9, R42.reuse, RZ ;  /* 0x0000002a09087224 */ /* 0x088fe200078e02ff */
[----:B------:R-:W-:Y:S01]  /*2340*/  SHF.L.U64.HI R41, R42, 0x6, R43 ;  /* 0x000000062a297819 */ /* 0x000fe2000001022b */
[C---:B------:R-:W-:Y:S01]  /*2350*/  IMAD.WIDE.U32 R20, R189.reuse, R42, R190 ;  /* 0x0000002abd147225 */ /* 0x040fe200078e00be */
[----:B------:R-:W-:Y:S02]  /*2360*/  SHF.R.S32.HI R30, RZ, 0x1f, R31 ;  /* 0x0000001fff1e7819 */ /* 0x000fe4000001141f */
[----:B--2---:R-:W-:Y:S01]  /*2370*/  SHF.L.U64.HI R44, R4, 0x6, R5 ;  /* 0x00000006042c7819 */ /* 0x004fe20000010205 */
[----:B------:R-:W-:Y:S01]  /*2380*/  IMAD R11, R189, R43, R8 ;  /* 0x0000002bbd0b7224 */ /* 0x000fe200078e0208 */
[----:B------:R-:W-:Y:S01]  /*2390*/  LEA.HI R30, R30, R31, RZ, 0x2 ;  /* 0x0000001f1e1e7211 */ /* 0x000fe200078f10ff */
[----:B0-----:R-:W-:Y:S01]  /*23a0*/  IMAD R6, R9, R4, RZ ;  /* 0x0000000409067224 */ /* 0x001fe200078e02ff */
[----:B------:R-:W-:Y:S01]  /*23b0*/  SEL R7, R15, RZ, P3 ;  /* 0x000000ff0f077207 */ /* 0x000fe20001800000 */
[----:B------:R-:W-:Y:S01]  /*23c0*/  IMAD.WIDE.U32 R32, R189, R42, R16 ;  /* 0x0000002abd207225 */ /* 0x000fe200078e0010 */
[----:B------:R-:W-:-:S02]  /*23d0*/  LOP3.LUT R30, R30, 0xfffffffc, RZ, 0xc0, !PT ;  /* 0xfffffffc1e1e7812 */ /* 0x000fc400078ec0ff */
[----:B-----5:R-:W-:Y:S01]  /*23e0*/  SHF.R.S32.HI R9, RZ, 0x1f, R24 ;  /* 0x0000001fff097819 */ /* 0x020fe20000011418 */
[----:B------:R-:W-:Y:S01]  /*23f0*/  IMAD.IADD R7, R16, 0x1, R7 ;  /* 0x0000000110077824 */ /* 0x000fe200078e0207 */
[----:B------:R-:W-:Y:S01]  /*2400*/  IADD3 R30, R31, -R30, RZ ;  /* 0x8000001e1f1e7210 */ /* 0x000fe20007ffe0ff */
[----:B------:R-:W-:Y:S01]  /*2410*/  IMAD R13, R189, R5, R6 ;  /* 0x00000005bd0d7224 */ /* 0x000fe200078e0206 */
[----:B------:R-:W0:Y:S01]  /*2420*/  S2R R31, SR_TID.X ;  /* 0x00000000001f7919 */ /* 0x000e220000002100 */
[C---:B------:R-:W-:Y:S01]  /*2430*/  IMAD R8, R9.reuse, R42, RZ ;  /* 0x0000002a09087224 */ /* 0x040fe200078e02ff */
[----:B------:R-:W-:Y:S01]  /*2440*/  SHF.R.S32.HI R6, RZ, 0x1f, R7 ;  /* 0x0000001fff067819 */ /* 0x000fe20000011407 */
[-C--:B------:R-:W-:Y:S01]  /*2450*/  IMAD R9, R9, R4.reuse, RZ ;  /* 0x0000000409097224 */ /* 0x080fe200078e02ff */
[----:B------:R-:W-:Y:S01]  /*2460*/  IADD3 R3, R28, R29, RZ ;  /* 0x0000001d1c037210 */ /* 0x000fe20007ffe0ff */
[----:B------:R-:W-:Y:S01]  /*2470*/  IMAD R48, R30, 0x40, R189 ;  /* 0x000000401e307824 */ /* 0x000fe200078e02bd */
[----:B------:R-:W-:Y:S01]  /*2480*/  LEA.HI R27, R6, R7, RZ, 0x3 ;  /* 0x00000007061b7211 */ /* 0x000fe200078f18ff */
[----:B------:R-:W-:Y:S01]  /*2490*/  IMAD.SHL.U32 R6, R196, 0x40, RZ ;  /* 0x00000040c4067824 */ /* 0x000fe200078e00ff */
[----:B------:R-:W-:Y:S01]  /*24a0*/  SHF.R.S32.HI R47, RZ, 0x1f, R26 ;  /* 0x0000001fff2f7819 */ /* 0x000fe2000001141a */
[C---:B------:R-:W-:Y:S01]  /*24b0*/  IMAD R7, R24.reuse, R43, R8 ;  /* 0x0000002b18077224 */ /* 0x040fe200078e0208 */
[----:B------:R-:W-:Y:S01]  /*24c0*/  LOP3.LUT R55, R27, 0xfffffff8, RZ, 0xc0, !PT ;  /* 0xfffffff81b377812 */ /* 0x000fe200078ec0ff */
[----:B------:R-:W-:Y:S01]  /*24d0*/  IMAD R9, R24, R5, R9 ;  /* 0x0000000518097224 */ /* 0x000fe200078e0209 */
[----:B------:R-:W-:Y:S01]  /*24e0*/  LOP3.LUT R43, R6, 0x1c0, RZ, 0xc0, !PT ;  /* 0x000001c0062b7812 */ /* 0x000fe200078ec0ff */
[----:B------:R-:W-:Y:S01]  /*24f0*/  IMAD.WIDE.U32 R34, R189, R4, R190 ;  /* 0x00000004bd227225 */ /* 0x000fe200078e00be */
[----:B------:R-:W-:-:S02]  /*2500*/  ISETP.GE.AND P2, PT, R16, UR4, PT ;  /* 0x0000000410007c0c */ /* 0x000fc4000bf46270 */
[----:B------:R-:W-:Y:S01]  /*2510*/  SHF.R.U32.HI R46, RZ, 0x3, R43 ;  /* 0x00000003ff2e7819 */ /* 0x000fe2000001162b */
[----:B------:R-:W-:Y:S01]  /*2520*/  IMAD.WIDE.U32 R36, R189, R4, R16 ;  /* 0x00000004bd247225 */ /* 0x000fe200078e0010 */
[----:B------:R-:W-:Y:S02]  /*2530*/  LOP3.LUT R5, R43, 0x18, R16, 0xf8, !PT ;  /* 0x000000182b057812 */ /* 0x000fe400078ef810 */
[----:B------:R-:W-:Y:S01]  /*2540*/  ISETP.GE.AND P1, PT, R186, UR4, PT ;  /* 0x00000004ba007c0c */ /* 0x000fe2000bf26270 */
[----:B------:R-:W-:Y:S01]  /*2550*/  IMAD.IADD R21, R21, 0x1, R11 ;  /* 0x0000000115157824 */ /* 0x000fe200078e020b */
[----:B------:R-:W-:Y:S01]  /*2560*/  LOP3.LUT R5, R5, R46, RZ, 0x3c, !PT ;  /* 0x0000002e05057212 */ /* 0x000fe200078e3cff */
[----:B------:R-:W-:Y:S01]  /*2570*/  IMAD.IADD R33, R11, 0x1, R33 ;  /* 0x000000010b217824 */ /* 0x000fe200078e0221 */
[----:B----4-:R-:W-:Y:S01]  /*2580*/  LEA.HI R49, R49, 0x8, RZ, 0x19 ;  /* 0x0000000831317811 */ /* 0x010fe200078fc8ff */
[----:B------:R-:W-:Y:S01]  /*2590*/  IMAD.IADD R35, R35, 0x1, R13 ;  /* 0x0000000123237824 */ /* 0x000fe200078e020d */
[----:B------:R-:W-:Y:S01]  /*25a0*/  SHF.R.S32.HI R60, RZ, 0x1f, R55 ;  /* 0x0000001fff3c7819 */ /* 0x000fe20000011437 */
[----:B------:R-:W-:-:S02]  /*25b0*/  IMAD.IADD R37, R13, 0x1, R37 ;  /* 0x000000010d257824 */ /* 0x000fc400078e0225 */
[----:B------:R-:W-:-:S04]  /*25c0*/  IMAD.WIDE.U32 R20, R24, R42, R20 ;  /* 0x0000002a18147225 */ /* 0x000fc800078e0014 */
[----:B0-----:R-:W-:Y:S02]  /*25d0*/  VIADD R31, R31, 0xffffff80 ;  /* 0xffffff801f1f7836 */ /* 0x001fe40000000000 */
[----:B------:R-:W-:-:S03]  /*25e0*/  IMAD.WIDE.U32 R32, R24, R42, R32 ;  /* 0x0000002a18207225 */ /* 0x000fc600078e0020 */
[----:B------:R-:W-:Y:S01]  /*25f0*/  SHF.R.S32.HI R30, RZ, 0x1f, R31 ;  /* 0x0000001fff1e7819 */ /* 0x000fe2000001141f */
[----:B------:R-:W-:-:S03]  /*2600*/  IMAD.WIDE.U32 R34, R24, R4, R34 ;  /* 0x0000000418227225 */ /* 0x000fc600078e0022 */
[----:B------:R-:W-:Y:S01]  /*2610*/  LEA.HI R30, R30, R31, RZ, 0x5 ;  /* 0x0000001f1e1e7211 */ /* 0x000fe200078f28ff */
[----:B------:R-:W-:-:S03]  /*2620*/  IMAD.WIDE.U32 R36, R24, R4, R36 ;  /* 0x0000000418247225 */ /* 0x000fc600078e0024 */
[----:B------:R-:W-:Y:S01]  /*2630*/  SHF.R.S32.HI R30, RZ, 0x5, R30 ;  /* 0x00000005ff1e7819 */ /* 0x000fe2000001141e */
[----:B------:R-:W-:Y:S02]  /*2640*/  IMAD.SHL.U32 R42, R42, 0x40, RZ ;  /* 0x000000402a2a7824 */ /* 0x000fe400078e00ff */
[----:B------:R-:W-:Y:S02]  /*2650*/  IMAD.SHL.U32 R45, R4, 0x40, RZ ;  /* 0x00000040042d7824 */ /* 0x000fe400078e00ff */
[----:B------:R-:W-:Y:S01]  /*2660*/  IMAD R51, R30, 0x200, R5 ;  /* 0x000002001e337824 */ /* 0x000fe200078e0205 */
[----:B------:R-:W-:Y:S01]  /*2670*/  LOP3.LUT R5, R43, 0x38, R27, 0xf8, !PT ;  /* 0x000000382b057812 */ /* 0x000fe200078ef81b */
[----:B------:R-:W-:Y:S02]  /*2680*/  IMAD.SHL.U32 R50, R15, 0x2, RZ ;  /* 0x000000020f327824 */ /* 0x000fe400078e00ff */
[----:B------:R-:W-:Y:S01]  /*2690*/  IMAD.IADD R53, R21, 0x1, R7 ;  /* 0x0000000115357824 */ /* 0x000fe200078e0207 */
[----:B------:R-:W-:Y:S01]  /*26a0*/  LOP3.LUT R5, R5, R46, RZ, 0x3c, !PT ;  /* 0x0000002e05057212 */ /* 0x000fe200078e3cff */
[----:B------:R-:W-:-:S02]  /*26b0*/  IMAD.IADD R54, R7, 0x1, R33 ;  /* 0x0000000107367824 */ /* 0x000fc400078e0221 */
[----:B------:R-:W-:Y:S01]  /*26c0*/  IMAD.IADD R58, R35, 0x1, R9 ;  /* 0x00000001233a7824 */ /* 0x000fe200078e0209 */
[----:B------:R-:W-:Y:S01]  /*26d0*/  LEA R61, R30, R5, 0x9 ;  /* 0x000000051e3d7211 */ /* 0x000fe200078e48ff */
[----:B------:R-:W-:Y:S01]  /*26e0*/  IMAD.IADD R59, R9, 0x1, R37 ;  /* 0x00000001093b7824 */ /* 0x000fe200078e0225 */
[----:B------:R-:W-:-:S07]  /*26f0*/  SHF.R.S32.HI R52, RZ, 0x1f, R0 ;  /* 0x0000001fff347819 */ /* 0x000fce0000011400 */
.L_x_2601:
[----:B0-----:R-:W0:Y:S01]  /*2700*/  LDC R64, c[0x0][0x430] ;  /* 0x00010c00ff407b82 */ /* 0x001e220000000800 */
[----:B------:R-:W-:Y:S02]  /*2710*/  VIADD R25, R25, 0xffffffff ;  /* 0xffffffff19197836 */ /* 0x000fe40000000000 */
[----:B------:R-:W-:Y:S02]  /*2720*/  IMAD.MOV.U32 R63, RZ, RZ, RZ ;  /* 0x000000ffff3f7224 */ /* 0x000fe400078e00ff */
[----:B------:R-:W-:-:S03]  /*2730*/  IMAD R4, R25, 0x40, R48 ;  /* 0x0000004019047824 */ /* 0x000fc600078e0230 */
[----:B------:R-:W1:Y:S01]  /*2740*/  LDC R71, c[0x0][0x3f4] ;  /* 0x0000fd00ff477b82 */ /* 0x000e620000000800 */
        /* <DEDUP_REMOVED lines=8> */
[----:B----4-:R-:W4:Y:S01]  /*27d0*/  @P4 LDC R10, c[0x0][0x438] ;  /* 0x00010e00ff0a4b82 */ /* 0x010f220000000800 */
        /* <DEDUP_REMOVED lines=11> */
[----:B------:R-:W-:Y:S01]  /*2890*/  IMAD.MOV R7, RZ, RZ, -R8 ;  /* 0x000000ffff077224 */ /* 0x000fe200078e0a08 */
[----:B------:R-:W-:Y:S05]  /*28a0*/  YIELD ;  /* 0x0000000000007946 */ /* 0x000fea0003800000 */
[----:B------:R-:W-:Y:S01]  /*28b0*/  IMAD.SHL.U32 R72, R188, 0x1000, RZ ;  /* 0x00001000bc487824 */ /* 0x000fe200078e00ff */
[----:B------:R-:W-:Y:S01]  /*28c0*/  BSSY B0, `(.L_x_2569) ;  /* 0x00001ae000007945 */ /* 0x000fe20003800000 */
[----:B------:R-:W-:Y:S01]  /*28d0*/  IMAD R64, R64, R7, R12 ;  /* 0x0000000740407224 */ /* 0x000fe200078e020c */
[----:B------:R-:W-:-:S02]  /*28e0*/  ISETP.GT.AND P4, PT, R25, R39, PT ;  /* 0x000000271900720c */ /* 0x000fc40003f84270 */
[----:B------:R-:W-:-:S05]  /*28f0*/  IADD3 R7, R51, R72, RZ ;  /* 0x0000004833077210 */ /* 0x000fca0007ffe0ff */
[----:B------:R-:W-:Y:S01]  /*2900*/  IMAD R73, R7, 0x2, R2 ;  /* 0x0000000207497824 */ /* 0x000fe200078e0202 */
[----:B0-----:R-:W-:Y:S06]  /*2910*/  @!P0 BRA `(.L_x_2570) ;  /* 0x0000001400c48947 */ /* 0x001fec0003800000 */
        /* <DEDUP_REMOVED lines=10> */
[----:B------:R-:W-:Y:S01]  /*29c0*/  ULDC.64 UR4, c[0x0][0x310] ;  /* 0x0000c40000047ab9 */ /* 0x000fe20000000a00 */
[----:B------:R-:W-:-:S02]  /*29d0*/  IMAD R11, R10, R42, R11 ;  /* 0x0000002a0a0b7224 */ /* 0x000fc400078e020b */
        /* <DEDUP_REMOVED lines=14> */
[----:B------:R-:W-:Y:S01]  /*2ac0*/  IMAD.IADD R11, R5, 0x1, R11 ;  /* 0x00000001050b7824 */ /* 0x000fe200078e020b */
[----:B------:R-:W-:Y:S07]  /*2ad0*/  @!P0 BRA `(.L_x_2571) ;  /* 0x00000008009c8947 */ /* 0x000fee0003800000 */
        /* <DEDUP_REMOVED lines=9> */
[----:B------:R-:W-:Y:S01]  /*2b70*/  IMAD R8, R44, R25, RZ ;  /* 0x000000192c087224 */ /* 0x000fe200078e02ff */
[----:B------:R-:W-:Y:S01]  /*2b80*/  ULDC.64 UR4, c[0x0][0x3e8] ;  /* 0x0000fa0000047ab9 */ /* 0x000fe20000000a00 */
[----:B------:R-:W-:Y:S01]  /*2b90*/  IMAD.MOV.U32 R6, RZ, RZ, R34 ;  /* 0x000000ffff067224 */ /* 0x000fe200078e0022 */
[----:B------:R-:W-:Y:S01]  /*2ba0*/  ULDC.64 UR6, c[0x0][0x400] ;  /* 0x0001000000067ab9 */ /* 0x000fe20000000a00 */
[----:B------:R-:W-:Y:S01]  /*2bb0*/  IMAD.MOV.U32 R7, RZ, RZ, R58 ;  /* 0x000000ffff077224 */ /* 0x000fe200078e003a */
[----:B------:R-:W-:Y:S01]  /*2bc0*/  CS2R R28, SRZ ;  /* 0x00000000001c7805 */ /* 0x000fe2000001ff00 */
[-C--:B------:R-:W-:Y:S02]  /*2bd0*/  IMAD R5, R10, R45.reuse, R8 ;  /* 0x0000002d0a057224 */ /* 0x080fe400078e0208 */
[----:B------:R-:W-:Y:S01]  /*2be0*/  IMAD.WIDE.U32 R8, R25, R45, R6 ;  /* 0x0000002d19087225 */ /* 0x000fe200078e0006 */
[----:B------:R-:W-:-:S03]  /*2bf0*/  IADD3 R7, P5, R20, R4, RZ ;  /* 0x0000000414077210 */ /* 0x000fc60007fbe0ff */
[----:B------:R-:W-:Y:S01]  /*2c00*/  IMAD.IADD R5, R9, 0x1, R5 ;  /* 0x0000000109057824 */ /* 0x000fe200078e0205 */
[----:B------:R-:W-:Y:S02]  /*2c10*/  IADD3.X R10, R11, R53, RZ, P5, !PT ;  /* 0x000000350b0a7210 */ /* 0x000fe40002ffe4ff */
[C---:B------:R-:W-:Y:S02]  /*2c20*/  LEA R4, P6, R8.reuse, UR6, 0x1 ;  /* 0x0000000608047c11 */ /* 0x040fe4000f8c08ff */
[C---:B------:R-:W-:Y:S02]  /*2c30*/  LEA R6, P5, R7.reuse, UR4, 0x1 ;  /* 0x0000000407067c11 */ /* 0x040fe4000f8a08ff */
[----:B------:R-:W-:Y:S02]  /*2c40*/  LEA.HI.X R5, R8, UR7, R5, 0x1, P6 ;  /* 0x0000000708057c11 */ /* 0x000fe4000b0f0c05 */
[----:B------:R-:W-:Y:S02]  /*2c50*/  CS2R R8, SRZ ;  /* 0x0000000000087805 */ /* 0x000fe4000001ff00 */
[----:B------:R-:W-:-:S02]  /*2c60*/  LEA.HI.X R7, R7, UR5, R10, 0x1, P5 ;  /* 0x0000000507077c11 */ /* 0x000fc4000a8f0c0a */
[-C--:B------:R-:W-:Y:S02]  /*2c70*/  ISETP.GE.AND P6, PT, R190, R71.reuse, PT ;  /* 0x00000047be00720c */ /* 0x080fe40003fc6270 */
[----:B------:R-:W-:-:S11]  /*2c80*/  ISETP.GE.AND P5, PT, R203, R71, PT ;  /* 0x00000047cb00720c */ /* 0x000fd60003fa6270 */
[----:B------:R0:W5:Y:S04]  /*2c90*/  @!P6 LDG.E.64 R30, desc[UR40][R6.64] ;  /* 0x00000028061ee981 */ /* 0x000168000c1e1b00 */
[----:B------:R0:W5:Y:S04]  /*2ca0*/  @!P5 LDG.E.64 R8, desc[UR40][R6.64+0x20] ;  /* 0x000020280608d981 */ /* 0x000168000c1e1b00 */
[----:B------:R0:W5:Y:S04]  /*2cb0*/  @!P6 LDG.E.64 R56, desc[UR40][R4.64] ;  /* 0x000000280438e981 */ /* 0x000168000c1e1b00 */
[----:B------:R0:W5:Y:S02]  /*2cc0*/  @!P5 LDG.E.64 R28, desc[UR40][R4.64+0x20] ;  /* 0x00002028041cd981 */ /* 0x000164000c1e1b00 */
.L_x_2573:
[----:B------:R-:W-:Y:S05]  /*2cd0*/  BSYNC B1 ;  /* 0x0000000000017941 */ /* 0x000fea0003800000 */
.L_x_2572:
[----:B------:R-:W-:Y:S01]  /*2ce0*/  UISETP.NE.AND UP0, UPT, UR37, 0x3, UPT ;  /* 0x000000032500788c */ /* 0x000fe2000bf05270 */
[----:B0----5:R-:W-:Y:S02]  /*2cf0*/  IMAD.MOV.U32 R4, RZ, RZ, R8 ;  /* 0x000000ffff047224 */ /* 0x021fe400078e0008 */
[----:B------:R-:W-:Y:S02]  /*2d00*/  IMAD.MOV.U32 R5, RZ, RZ, R9 ;  /* 0x000000ffff057224 */ /* 0x000fe400078e0009 */
[----:B------:R-:W-:Y:S01]  /*2d10*/  IMAD.MOV.U32 R6, RZ, RZ, R30 ;  /* 0x000000ffff067224 */ /* 0x000fe200078e001e */
[----:B------:R-:W-:Y:S01]  /*2d20*/  PLOP3.LUT P5, PT, PT, PT, UP0, 0x80, 0x0 ;  /* 0x000000000000781c */ /* 0x000fe20003faf008 */
[----:B------:R-:W-:Y:S01]  /*2d30*/  IMAD.MOV.U32 R7, RZ, RZ, R57 ;  /* 0x000000ffff077224 */ /* 0x000fe200078e0039 */
[----:B------:R-:W-:Y:S01]  /*2d40*/  PRMT R76, R4, 0x5410, R5 ;  /* 0x00005410044c7816 */ /* 0x000fe20000000005 */
[----:B------:R-:W-:Y:S02]  /*2d50*/  IMAD.MOV.U32 R4, RZ, RZ, R31 ;  /* 0x000000ffff047224 */ /* 0x000fe400078e001f */
[----:B------:R-:W-:-:S03]  /*2d60*/  IMAD.MOV.U32 R5, RZ, RZ, R29 ;  /* 0x000000ffff057224 */ /* 0x000fc600078e001d */
[----:B------:R-:W-:Y:S01]  /*2d70*/  PRMT R77, R6, 0x5410, R4 ;  /* 0x00005410064d7816 */ /* 0x000fe20000000004 */
[----:B------:R-:W-:Y:S02]  /*2d80*/  IMAD.MOV.U32 R4, RZ, RZ, R28 ;  /* 0x000000ffff047224 */ /* 0x000fe400078e001c */
[----:B------:R-:W-:-:S03]  /*2d90*/  IMAD.MOV.U32 R6, RZ, RZ, R56 ;  /* 0x000000ffff067224 */ /* 0x000fc600078e0038 */
[----:B------:R-:W-:Y:S02]  /*2da0*/  PRMT R78, R4, 0x5410, R5 ;  /* 0x00005410044e7816 */ /* 0x000fe40000000005 */
[----:B------:R-:W-:Y:S01]  /*2db0*/  PRMT R79, R6, 0x5410, R7 ;  /* 0x00005410064f7816 */ /* 0x000fe20000000007 */
[----:B------:R-:W-:Y:S06]  /*2dc0*/  @!P5 BRA `(.L_x_2574) ;  /* 0x000000000004d947 */ /* 0x000fec0003800000 */
[----:B------:R-:W-:Y:S01]  /*2dd0*/  BPT.TRAP 0x1 ;  /* 0x000000040000795c */ /* 0x000fe20000300000 */
.L_x_2574:
[----:B------:R-:W-:Y:S01]  /*2de0*/  LEA R62, R188, R2, 0x3 ;  /* 0x00000002bc3e7211 */ /* 0x000fe200078e18ff */
[----:B------:R-:W-:Y:S01]  /*2df0*/  BSSY B1, `(.L_x_2575) ;  /* 0x0000004000017945 */ /* 0x000fe20003800000 */
[----:B------:R-:W-:-:S04]  /*2e00*/  SHF.L.U32 R69, R192, 0x1f, RZ ;  /* 0x0000001fc0457819 */ /* 0x000fc800000006ff */
[----:B------:R-:W0:Y:S02]  /*2e10*/  SYNCS.PHASECHK.TRANS64.TRYWAIT P6, [R62+URZ+0x28c90], R69 ;  /* 0x028c90453e0075a7 */ /* 0x000e2400080c017f */
[----:B0-----:R-:W-:Y:S05]  /*2e20*/  @!P6 BRA `(.L_x_2576) ;  /* 0x000001d000b4e947 */ /* 0x001fea0003800000 */
.L_x_2916:
[----:B------:R-:W-:Y:S05]  /*2e30*/  BSYNC B1 ;  /* 0x0000000000017941 */ /* 0x000fea0003800000 */
.L_x_2575:
[----:B------:R-:W-:-:S03]  /*2e40*/  UMOV UR4, 0xffffffff ;  /* 0xffffffff00047882 */ /* 0x000fc60000000000 */
[----:B------:R-:W-:Y:S05]  /*2e50*/  BRA.DIV UR4, `(.L_x_2577) ;  /* 0x000001d204bc7947 */ /* 0x000fea000b800000 */
[----:B------:R-:W1:Y:S04]  /*2e60*/  SHFL.IDX PT, R67, R67, RZ, 0x1c1f ;  /* 0x001c1fff43437589 */ /* 0x000e6800000e0000 */
[----:B------:R2:W3:Y:S02]  /*2e70*/  SHFL.IDX PT, R14, R68, RZ, 0x1c1f ;  /* 0x001c1fff440e7589 */ /* 0x0004e400000e0000 */
.L_x_2920:
[----:B------:R-:W-:Y:S05]  /*2e80*/  @P0 BRA `(.L_x_2578) ;  /* 0x0000001400440947 */ /* 0x000fea0003800000 */
[----:B------:R-:W-:Y:S04]  /*2e90*/  BSSY B1, `(.L_x_2579) ;  /* 0x0000033000017945 */ /* 0x000fe80003800000 */
[----:B------:R-:W-:Y:S05]  /*2ea0*/  @P2 BRA `(.L_x_2580) ;  /* 0x0000000000c42947 */ /* 0x000fea0003800000 */
[----:B------:R4:W0:Y:S01]  /*2eb0*/  LDS.128 R4, [R73+0x22400] ;  /* 0x0224000049047984 */ /* 0x0008220000000c00 */
[----:B------:R-:W-:Y:S01]  /*2ec0*/  ISETP.GE.AND P6, PT, R190, R71, PT ;  /* 0x00000047be00720c */ /* 0x000fe20003fc6270 */
[----:B------:R-:W-:Y:S01]  /*2ed0*/  BSSY B2, `(.L_x_2581) ;  /* 0x000002d000027945 */ /* 0x000fe20003800000 */
[----:B---3--:R-:W-:-:S04]  /*2ee0*/  LEA R10, P0, R16, R14, 0x1 ;  /* 0x0000000e100a7211 */ /* 0x008fc800078008ff */
[----:B-1----:R-:W-:-:S07]  /*2ef0*/  LEA.HI.X R11, R16, R67, R17, 0x1, P0 ;  /* 0x00000043100b7211 */ /* 0x002fce00000f0c11 */
        /* <DEDUP_REMOVED lines=12> */
[CC--:B--2---:R-:W-:Y:S01]  /*2fc0*/  FMUL.FTZ R68, R6.reuse, R31.reuse ;  /* 0x0000001f06447220 */ /* 0x0c4fe20000410000 */
        /* <DEDUP_REMOVED lines=8> */
[--C-:B------:R-:W-:Y:S02]  /*3050*/  HADD2.F32 R15, -RZ, R79.reuse.H0_H0 ;  /* 0x2000004fff0f7230 */ /* 0x100fe40000004100 */
        /* <DEDUP_REMOVED lines=20> */
.L_x_2582:
[----:B------:R-:W-:Y:S05]  /*31a0*/  BSYNC B2 ;  /* 0x0000000000027941 */ /* 0x000fea0003800000 */
.L_x_2581:
[----:B0-----:R4:W-:Y:S02]  /*31b0*/  ST.E.128 desc[UR40][R10.64], R4 ;  /* 0x000000040a007985 */ /* 0x0019e4000c101d28 */
.L_x_2580:
[----:B------:R-:W-:Y:S05]  /*31c0*/  BSYNC B1 ;  /* 0x0000000000017941 */ /* 0x000fea0003800000 */
.L_x_2579:
        /* <DEDUP_REMOVED lines=8> */
[----:B-1----:R-:W-:-:S03]  /*3250*/  LEA.HI.X R11, R186, R67, R202, 0x1, P0 ;  /* 0x00000043ba0b7211 */ /* 0x002fc600000f0cca */
[----:B------:R-:W-:-:S06]  /*3260*/  IMAD R4, R5, 0x2, R2 ;  /* 0x0000000205047824 */ /* 0x000fcc00078e0202 */
[----:B------:R-:W1:Y:S01]  /*3270*/  LDS.128 R4, [R4+0x22400] ;  /* 0x0224000004047984 */ /* 0x000e620000000c00 */
[----:B------:R-:W-:Y:S05]  /*3280*/  @P6 BRA `(.L_x_2584) ;  /* 0x0000000000a46947 */ /* 0x000fea0003800000 */
[----:B------:R-:W-:Y:S02]  /*3290*/  SHF.R.U64 R13, R28, 0x10, R29 ;  /* 0x000000101c0d7819 */ /* 0x000fe4000000121d */
[----:B------:R-:W-:Y:S01]  /*32a0*/  SHF.R.U64 R12, R8, 0x10, R9 ;  /* 0x00000010080c7819 */ /* 0x000fe20000001209 */
[----:B-1----:R-:W-:Y:S01]  /*32b0*/  IMAD.MOV.U32 R8, RZ, RZ, R6 ;  /* 0x000000ffff087224 */ /* 0x002fe200078e0006 */
        /* <DEDUP_REMOVED lines=38> */
.L_x_2584:
[----:B------:R-:W-:Y:S05]  /*3520*/  BSYNC B1 ;  /* 0x0000000000017941 */ /* 0x000fea0003800000 */
.L_x_2583:
[----:B-1----:R1:W-:Y:S01]  /*3530*/  ST.E.128 desc[UR40][R10.64], R4 ;  /* 0x000000040a007985 */ /* 0x0023e2000c101d28 */
[----:B------:R-:W-:Y:S05]  /*3540*/  BRA `(.L_x_2578) ;  /* 0x0000000c00947947 */ /* 0x000fea0003800000 */
.L_x_2571:
        /* <DEDUP_REMOVED lines=24> */
[----:B------:R-:W-:-:S06]  /*36d0*/  UISETP.NE.AND UP0, UPT, UR37, 0x3, UPT ;  /* 0x000000032500788c */ /* 0x000fcc000bf05270 */
[----:B------:R-:W-:Y:S01]  /*36e0*/  PLOP3.LUT P5, PT, PT, PT, UP0, 0x80, 0x0 ;  /* 0x000000000000781c */ /* 0x000fe20003faf008 */
        /* <DEDUP_REMOVED lines=9> */
[----:B------:R-:W-:-:S02]  /*3780*/  IMAD.MOV.U32 R10, RZ, RZ, R28 ;  /* 0x000000ffff0a7224 */ /* 0x000fc400078e001c */
[----:B------:R-:W-:Y:S01]  /*3790*/  IMAD.MOV.U32 R11, RZ, RZ, R29 ;  /* 0x000000ffff0b7224 */ /* 0x000fe200078e001d */
[----:B------:R-:W-:Y:S02]  /*37a0*/  PRMT R77, R9, 0x7610, R77 ;  /* 0x00007610094d7816 */ /* 0x000fe4000000004d */
[----:B------:R-:W-:Y:S02]  /*37b0*/  PRMT R84, R8, 0x5410, R10 ;  /* 0x0000541008547816 */ /* 0x000fe4000000000a */
[----:B------:R-:W-:Y:S01]  /*37c0*/  PRMT R76, R11, 0x7610, R76 ;  /* 0x000076100b4c7816 */ /* 0x000fe2000000004c */
[----:B------:R-:W-:Y:S06]  /*37d0*/  @!P5 BRA `(.L_x_2585) ;  /* 0x000000000004d947 */ /* 0x000fec0003800000 */
[----:B------:R-:W-:Y:S01]  /*37e0*/  BPT.TRAP 0x1 ;  /* 0x000000040000795c */ /* 0x000fe20000300000 */
.L_x_2585:
[----:B------:R-:W-:Y:S01]  /*37f0*/  IMAD R62, R188, 0x8, R2 ;  /* 0x00000008bc3e7824 */ /* 0x000fe200078e0202 */
[----:B------:R-:W-:Y:S01]  /*3800*/  SHF.L.U32 R69, R192, 0x1f, RZ ;  /* 0x0000001fc0457819 */ /* 0x000fe200000006ff */
[----:B------:R-:W-:Y:S03]  /*3810*/  BSSY B1, `(.L_x_2586) ;  /* 0x0000003000017945 */ /* 0x000fe60003800000 */
[----:B------:R-:W0:Y:S02]  /*3820*/  SYNCS.PHASECHK.TRANS64.TRYWAIT P6, [R62+URZ+0x28c90], R69 ;  /* 0x028c90453e0075a7 */ /* 0x000e2400080c017f */
[----:B0-----:R-:W-:Y:S05]  /*3830*/  @!P6 BRA `(.L_x_2587) ;  /* 0x000001c8008ce947 */ /* 0x001fea0003800000 */
.L_x_2921:
[----:B------:R-:W-:Y:S05]  /*3840*/  BSYNC B1 ;  /* 0x0000000000017941 */ /* 0x000fea0003800000 */
.L_x_2586:
[----:B------:R-:W-:-:S03]  /*3850*/  UMOV UR4, 0xffffffff ;  /* 0xffffffff00047882 */ /* 0x000fc60000000000 */
[----:B------:R-:W-:Y:S05]  /*3860*/  BRA.DIV UR4, `(.L_x_2588) ;  /* 0x000001ca04947947 */ /* 0x000fea000b800000 */
[----:B------:R-:W1:Y:S04]  /*3870*/  SHFL.IDX PT, R67, R67, RZ, 0x1c1f ;  /* 0x001c1fff43437589 */ /* 0x000e6800000e0000 */
[----:B------:R-:W2:Y:S02]  /*3880*/  SHFL.IDX PT, R68, R68, RZ, 0x1c1f ;  /* 0x001c1fff44447589 */ /* 0x000ea400000e0000 */
.L_x_2925:
[----:B------:R-:W-:-:S13]  /*3890*/  ISETP.GE.OR P6, PT, R189, R70, P2 ;  /* 0x00000046bd00720c */ /* 0x000fda00017c6670 */
[----:B------:R-:W-:Y:S05]  /*38a0*/  @P6 BRA `(.L_x_2578) ;  /* 0x0000000800bc6947 */ /* 0x000fea0003800000 */
[----:B------:R-:W3:Y:S01]  /*38b0*/  LDC R71, c[0x0][0x2f4] ;  /* 0x0000bd00ff477b82 */ /* 0x000ee20000000800 */
[----:B------:R-:W4:Y:S01]  /*38c0*/  S2R R11, SR_TID.X ;  /* 0x00000000000b7919 */ /* 0x000f220000002100 */
[C---:B--2---:R-:W-:Y:S01]  /*38d0*/  LEA R56, P6, R55.reuse, R68, 0x1 ;  /* 0x0000004437387211 */ /* 0x044fe200078c08ff */
[----:B------:R-:W-:Y:S03]  /*38e0*/  BSSY B1, `(.L_x_2589) ;  /* 0x000006c000017945 */ /* 0x000fe60003800000 */
[----:B-1----:R-:W-:Y:S02]  /*38f0*/  LEA.HI.X R57, R55, R67, R60, 0x1, P6 ;  /* 0x0000004337397211 */ /* 0x002fe400030f0c3c */
[----:B---3--:R-:W-:-:S04]  /*3900*/  IADD3 R9, -R50, R71, RZ ;  /* 0x0000004732097210 */ /* 0x008fc80007ffe1ff */
[----:B------:R-:W-:-:S04]  /*3910*/  SEL R9, R50, R9, !P3 ;  /* 0x0000000932097207 */ /* 0x000fc80005800000 */
[----:B------:R-:W-:Y:S01]  /*3920*/  SHF.R.S32.HI R8, RZ, 0x1f, R9 ;  /* 0x0000001fff087819 */ /* 0x000fe20000011409 */
[----:B----4-:R-:W-:-:S03]  /*3930*/  VIADD R11, R11, 0xffffff80 ;  /* 0xffffff800b0b7836 */ /* 0x010fc60000000000 */
[----:B------:R-:W-:Y:S02]  /*3940*/  LEA.HI R8, R8, R9, RZ, 0x4 ;  /* 0x0000000908087211 */ /* 0x000fe400078f20ff */
[----:B------:R-:W-:Y:S02]  /*3950*/  SHF.R.S32.HI R10, RZ, 0x1f, R11 ;  /* 0x0000001fff0a7819 */ /* 0x000fe4000001140b */
[----:B------:R-:W-:Y:S02]  /*3960*/  SHF.R.S32.HI R8, RZ, 0x4, R8 ;  /* 0x00000004ff087819 */ /* 0x000fe40000011408 */
[----:B------:R-:W-:Y:S02]  /*3970*/  LEA.HI R10, R10, R11, RZ, 0x5 ;  /* 0x0000000b0a0a7211 */ /* 0x000fe400078f28ff */
[----:B------:R-:W-:Y:S02]  /*3980*/  LEA.HI.SX32 R8, R27, R8, 0x1d ;  /* 0x000000081b087211 */ /* 0x000fe400078feaff */
[----:B------:R-:W-:-:S03]  /*3990*/  SHF.R.S32.HI R10, RZ, 0x5, R10 ;  /* 0x00000005ff0a7819 */ /* 0x000fc6000001140a */
        /* <DEDUP_REMOVED lines=9> */
[----:B------:R-:W2:Y:S01]  /*3a30*/  LDS.128 R12, [R12+0x22400] ;  /* 0x022400000c0c7984 */ /* 0x000ea20000000c00 */
[----:B------:R-:W-:Y:S05]  /*3a40*/  @P0 BRA `(.L_x_2590) ;  /* 0x0000000400540947 */ /* 0x000fea0003800000 */
[--C-:B------:R-:W-:Y:S02]  /*3a50*/  SHF.R.U64 R81, R28, 0x10, R29.reuse ;  /* 0x000000101c517819 */ /* 0x100fe4000000121d */
[----:B------:R-:W-:Y:S02]  /*3a60*/  SHF.R.U32.HI R28, RZ, 0x10, R29 ;  /* 0x00000010ff1c7819 */ /* 0x000fe4000001161d */
[--C-:B------:R-:W-:Y:S01]  /*3a70*/  SHF.R.U64 R83, R4, 0x10, R5.reuse ;  /* 0x0000001004537819 */ /* 0x100fe20000001205 */
[----:B-1----:R-:W-:Y:S01]  /*3a80*/  HADD2.F32 R4, -RZ, R9.H0_H0 ;  /* 0x20000009ff047230 */ /* 0x002fe20000004100 */
[----:B------:R-:W-:Y:S01]  /*3a90*/  SHF.R.U32.HI R72, RZ, 0x10, R5 ;  /* 0x00000010ff487819 */ /* 0x000fe20000011605 */
[--C-:B--2---:R-:W-:Y:S01]  /*3aa0*/  HADD2.F32 R5, -RZ, R13.reuse.H0_H0 ;  /* 0x2000000dff057230 */ /* 0x104fe20000004100 */
[--C-:B------:R-:W-:Y:S01]  /*3ab0*/  SHF.R.U64 R82, R6, 0x10, R7.reuse ;  /* 0x0000001006527819 */ /* 0x100fe20000001207 */
[----:B------:R-:W-:Y:S01]  /*3ac0*/  HADD2.F32 R13, -RZ, R13.H1_H1 ;  /* 0x3000000dff0d7230 */ /* 0x000fe20000004100 */
[----:B------:R-:W-:Y:S01]  /*3ad0*/  SHF.R.U32.HI R75, RZ, 0x10, R7 ;  /* 0x00000010ff4b7819 */ /* 0x000fe20000011607 */
[----:B------:R-:W-:Y:S01]  /*3ae0*/  HADD2.F32 R7, -RZ, R76.H0_H0 ;  /* 0x2000004cff077230 */ /* 0x000fe20000004100 */
[--C-:B------:R-:W-:Y:S01]  /*3af0*/  SHF.R.U64 R79, R30, 0x10, R31.reuse ;  /* 0x000000101e4f7819 */ /* 0x100fe2000000121f */
[----:B------:R-:W-:Y:S01]  /*3b00*/  HADD2.F32 R30, -RZ, R28.H0_H0 ;  /* 0x2000001cff1e7230 */ /* 0x000fe20000004100 */
[----:B------:R-:W-:Y:S01]  /*3b10*/  SHF.R.U32.HI R73, RZ, 0x10, R31 ;  /* 0x00000010ff497819 */ /* 0x000fe2000001161f */
[----:B------:R-:W-:-:S02]  /*3b20*/  HADD2.F32 R9, -RZ, R9.H1_H1 ;  /* 0x30000009ff097230 */ /* 0x000fc40000004100 */
[-C--:B------:R-:W-:Y:S01]  /*3b30*/  FMUL.FTZ R29, R5, R7.reuse ;  /* 0x00000007051d7220 */ /* 0x080fe20000410000 */
[----:B------:R-:W-:Y:S02]  /*3b40*/  HADD2.F32 R6, -RZ, R76.H1_H1 ;  /* 0x3000004cff067230 */ /* 0x000fe40000004100 */
[-C--:B------:R-:W-:Y:S01]  /*3b50*/  FMUL.FTZ R76, R13, R30.reuse ;  /* 0x0000001e0d4c7220 */ /* 0x080fe20000410000 */
[----:B------:R-:W-:Y:S02]  /*3b60*/  HADD2.F32 R28, -RZ, R72.H0_H0 ;  /* 0x20000048ff1c7230 */ /* 0x000fe40000004100 */
[C---:B------:R-:W-:Y:S01]  /*3b70*/  FMUL.FTZ R72, R4.reuse, R7 ;  /* 0x0000000704487220 */ /* 0x040fe20000410000 */
[----:B------:R-:W-:Y:S01]  /*3b80*/  FMUL.FTZ R30, R9, R30 ;  /* 0x0000001e091e7220 */ /* 0x000fe20000410000 */
[-C--:B------:R-:W-:Y:S01]  /*3b90*/  FFMA.FTZ R29, R4, R6.reuse, -R29 ;  /* 0x00000006041d7223 */ /* 0x080fe2000001081d */
[----:B------:R-:W-:Y:S02]  /*3ba0*/  HADD2.F32 R7, -RZ, R77.H0_H0 ;  /* 0x2000004dff077230 */ /* 0x000fe40000004100 */
[----:B------:R-:W-:Y:S01]  /*3bb0*/  FFMA.FTZ R72, R5, R6, R72 ;  /* 0x0000000605487223 */ /* 0x000fe20000010048 */
[----:B------:R-:W-:Y:S01]  /*3bc0*/  FFMA.FTZ R31, R13, R28, R30 ;  /* 0x0000001c0d1f7223 */ /* 0x000fe2000001001e */
[----:B------:R-:W-:-:S02]  /*3bd0*/  HADD2.F32 R5, -RZ, R15.H0_H0 ;  /* 0x2000000fff057230 */ /* 0x000fc40000004100 */
[----:B------:R-:W-:Y:S01]  /*3be0*/  FFMA.FTZ R76, R9, R28, -R76 ;  /* 0x0000001c094c7223 */ /* 0x000fe2000001084c */
[----:B------:R-:W-:Y:S02]  /*3bf0*/  HADD2.F32 R4, -RZ, R11.H0_H0 ;  /* 0x2000000bff047230 */ /* 0x000fe40000004100 */
[----:B------:R-:W-:Y:S02]  /*3c00*/  HADD2.F32 R15, -RZ, R15.H1_H1 ;  /* 0x3000000fff0f7230 */ /* 0x000fe40000004100 */
[-C--:B------:R-:W-:Y:S01]  /*3c10*/  FMUL.FTZ R9, R5, R7.reuse ;  /* 0x0000000705097220 */ /* 0x080fe20000410000 */
[----:B------:R-:W-:Y:S02]  /*3c20*/  HADD2.F32 R30, -RZ, R73.H0_H0 ;  /* 0x20000049ff1e7230 */ /* 0x000fe40000004100 */
[----:B------:R-:W-:Y:S01]  /*3c30*/  FMUL.FTZ R78, R4, R7 ;  /* 0x00000007044e7220 */ /* 0x000fe20000410000 */
[----:B------:R-:W-:Y:S01]  /*3c40*/  HADD2.F32 R6, -RZ, R77.H1_H1 ;  /* 0x3000004dff067230 */ /* 0x000fe20000004100 */
[----:B------:R-:W-:Y:S01]  /*3c50*/  F2FP.F16.F32.PACK_AB R31, R31, R72 ;  /* 0x000000481f1f723e */ /* 0x000fe200000000ff */
[----:B------:R-:W-:-:S02]  /*3c60*/  HADD2.F32 R11, -RZ, R11.H1_H1 ;  /* 0x3000000bff0b7230 */ /* 0x000fc40000004100 */
[----:B------:R-:W-:Y:S01]  /*3c70*/  FMUL.FTZ R80, R15, R30 ;  /* 0x0000001e0f507220 */ /* 0x000fe20000410000 */
[----:B------:R-:W-:Y:S02]  /*3c80*/  HADD2.F32 R28, -RZ, R75.H0_H0 ;  /* 0x2000004bff1c7230 */ /* 0x000fe40000004100 */
[-C--:B------:R-:W-:Y:S01]  /*3c90*/  FFMA.FTZ R75, R4, R6.reuse, -R9 ;  /* 0x00000006044b7223 */ /* 0x080fe20000010809 */
[----:B------:R-:W-:Y:S01]  /*3ca0*/  FFMA.FTZ R78, R5, R6, R78 ;  /* 0x00000006054e7223 */ /* 0x000fe2000001004e */
[C---:B------:R-:W-:Y:S01]  /*3cb0*/  FMUL.FTZ R30, R11.reuse, R30 ;  /* 0x0000001e0b1e7220 */ /* 0x040fe20000410000 */
[----:B------:R-:W-:Y:S02]  /*3cc0*/  HADD2.F32 R9, -RZ, R84.H1_H1 ;  /* 0x30000054ff097230 */ /* 0x000fe40000004100 */
[-C--:B------:R-:W-:Y:S01]  /*3cd0*/  FFMA.FTZ R80, R11, R28.reuse, -R80 ;  /* 0x0000001c0b507223 */ /* 0x080fe20000010850 */
[----:B------:R-:W-:Y:S02]  /*3ce0*/  HADD2.F32 R5, -RZ, R12.H0_H0 ;  /* 0x2000000cff057230 */ /* 0x000fe40000004100 */
[----:B------:R-:W-:Y:S01]  /*3cf0*/  FFMA.FTZ R77, R15, R28, R30 ;  /* 0x0000001c0f4d7223 */ /* 0x000fe2000001001e */
[----:B------:R-:W-:Y:S01]  /*3d00*/  HADD2.F32 R4, -RZ, R8.H0_H0 ;  /* 0x20000008ff047230 */ /* 0x000fe20000004100 */
[----:B------:R-:W-:Y:S01]  /*3d10*/  F2FP.F16.F32.PACK_AB R29, R76, R29 ;  /* 0x0000001d4c1d723e */ /* 0x000fe200000000ff */
[----:B------:R-:W-:-:S02]  /*3d20*/  HADD2.F32 R11, -RZ, R81.H0_H0 ;  /* 0x20000051ff0b7230 */ /* 0x000fc40000004100 */
[CC--:B------:R-:W-:Y:S01]  /*3d30*/  FMUL.FTZ R13, R5.reuse, R9.reuse ;  /* 0x00000009050d7220 */ /* 0x0c0fe20000410000 */
[----:B------:R-:W-:Y:S02]  /*3d40*/  HADD2.F32 R12, -RZ, R12.H1_H1 ;  /* 0x3000000cff0c7230 */ /* 0x000fe40000004100 */
[----:B------:R-:W-:Y:S01]  /*3d50*/  FMUL.FTZ R28, R4, R9 ;  /* 0x00000009041c7220 */ /* 0x000fe20000410000 */
[----:B------:R-:W-:Y:S01]  /*3d60*/  HADD2.F32 R6, -RZ, R85.H1_H1 ;  /* 0x30000055ff067230 */ /* 0x000fe20000004100 */
[----:B------:R-:W-:Y:S01]  /*3d70*/  F2FP.F16.F32.PACK_AB R75, R80, R75 ;  /* 0x0000004b504b723e */ /* 0x000fe200000000ff */
[----:B------:R-:W-:Y:S02]  /*3d80*/  HADD2.F32 R8, -RZ, R8.H1_H1 ;  /* 0x30000008ff087230 */ /* 0x000fe40000004100 */
[-C--:B------:R-:W-:Y:S01]  /*3d90*/  FMUL.FTZ R9, R12, R11.reuse ;  /* 0x0000000b0c097220 */ /* 0x080fe20000410000 */
[----:B------:R-:W-:Y:S02]  /*3da0*/  HADD2.F32 R7, -RZ, R83.H0_H0 ;  /* 0x20000053ff077230 */ /* 0x000fe40000004100 */
[-C--:B------:R-:W-:Y:S01]  /*3db0*/  FFMA.FTZ R28, R5, R6.reuse, R28 ;  /* 0x00000006051c7223 */ /* 0x080fe2000001001c */
[----:B------:R-:W-:Y:S01]  /*3dc0*/  FFMA.FTZ R13, R4, R6, -R13 ;  /* 0x00000006040d7223 */ /* 0x000fe2000001080d */
[----:B------:R-:W-:Y:S01]  /*3dd0*/  FMUL.FTZ R11, R8, R11 ;  /* 0x0000000b080b7220 */ /* 0x000fe20000410000 */
[----:B------:R-:W-:-:S02]  /*3de0*/  HADD2.F32 R5, -RZ, R14.H0_H0 ;  /* 0x2000000eff057230 */ /* 0x000fc40000004100 */
[-C--:B------:R-:W-:Y:S01]  /*3df0*/  FFMA.FTZ R30, R8, R7.reuse, -R9 ;  /* 0x00000007081e7223 */ /* 0x080fe20000010809 */
[----:B------:R-:W-:Y:S02]  /*3e00*/  HADD2.F32 R8, -RZ, R84.H0_H0 ;  /* 0x20000054ff087230 */ /* 0x000fe40000004100 */
[----:B------:R-:W-:Y:S01]  /*3e10*/  FFMA.FTZ R11, R12, R7, R11 ;  /* 0x000000070c0b7223 */ /* 0x000fe2000001000b */
[----:B------:R-:W-:Y:S01]  /*3e20*/  HADD2.F32 R9, -RZ, R79.H0_H0 ;  /* 0x2000004fff097230 */ /* 0x000fe20000004100 */
[----:B------:R-:W-:Y:S01]  /*3e30*/  F2FP.F16.F32.PACK_AB R77, R77, R78 ;  /* 0x0000004e4d4d723e */ /* 0x000fe200000000ff */
[----:B------:R-:W-:Y:S02]  /*3e40*/  HADD2.F32 R4, -RZ, R10.H0_H0 ;  /* 0x2000000aff047230 */ /* 0x000fe40000004100 */
[----:B------:R-:W-:Y:S01]  /*3e50*/  FMUL.FTZ R15, R5, R8 ;  /* 0x00000008050f7220 */ /* 0x000fe20000410000 */
[----:B------:R-:W-:Y:S01]  /*3e60*/  HADD2.F32 R14, -RZ, R14.H1_H1 ;  /* 0x3000000eff0e7230 */ /* 0x000fe20000004100 */
[----:B------:R-:W-:Y:S01]  /*3e70*/  F2FP.F16.F32.PACK_AB R30, R30, R13 ;  /* 0x0000000d1e1e723e */ /* 0x000fe200000000ff */
[----:B------:R-:W-:-:S02]  /*3e80*/  HADD2.F32 R10, -RZ, R10.H1_H1 ;  /* 0x3000000aff0a7230 */ /* 0x000fc40000004100 */
[----:B------:R-:W-:Y:S01]  /*3e90*/  FMUL.FTZ R8, R4, R8 ;  /* 0x0000000804087220 */ /* 0x000fe20000410000 */
[----:B------:R-:W-:Y:S02]  /*3ea0*/  HADD2.F32 R6, -RZ, R85.H0_H0 ;  /* 0x20000055ff067230 */ /* 0x000fe40000004100 */
[-C--:B------:R-:W-:Y:S01]  /*3eb0*/  FMUL.FTZ R73, R14, R9.reuse ;  /* 0x000000090e497220 */ /* 0x080fe20000410000 */
[----:B------:R-:W-:Y:S02]  /*3ec0*/  HADD2.F32 R7, -RZ, R82.H0_H0 ;  /* 0x20000052ff077230 */ /* 0x000fe40000004100 */
[----:B------:R-:W-:Y:S01]  /*3ed0*/  FMUL.FTZ R9, R10, R9 ;  /* 0x000000090a097220 */ /* 0x000fe20000410000 */
[----:B------:R-:W-:Y:S01]  /*3ee0*/  F2FP.F16.F32.PACK_AB R12, R11, R28 ;  /* 0x0000001c0b0c723e */ /* 0x000fe200000000ff */
[-C--:B------:R-:W-:Y:S01]  /*3ef0*/  FFMA.FTZ R15, R4, R6.reuse, -R15 ;  /* 0x00000006040f7223 */ /* 0x080fe2000001080f */
[----:B------:R-:W-:Y:S01]  /*3f00*/  FFMA.FTZ R8, R5, R6, R8 ;  /* 0x0000000605087223 */ /* 0x000fe20000010008 */
[-C--:B------:R-:W-:Y:S01]  /*3f10*/  FFMA.FTZ R10, R10, R7.reuse, -R73 ;  /* 0x000000070a0a7223 */ /* 0x080fe20000010849 */
[----:B------:R-:W-:Y:S01]  /*3f20*/  FFMA.FTZ R9, R14, R7, R9 ;  /* 0x000000070e097223 */ /* 0x000fe20000010009 */
[----:B------:R-:W-:-:S02]  /*3f30*/  IMAD.MOV.U32 R13, RZ, RZ, R31 ;  /* 0x000000ffff0d7224 */ /* 0x000fc400078e001f */
[----:B------:R-:W-:Y:S01]  /*3f40*/  IMAD.MOV.U32 R11, RZ, RZ, R75 ;  /* 0x000000ffff0b7224 */ /* 0x000fe200078e004b */
[----:B------:R-:W-:Y:S01]  /*3f50*/  F2FP.F16.F32.PACK_AB R10, R10, R15 ;  /* 0x0000000f0a0a723e */ /* 0x000fe200000000ff */
[----:B------:R-:W-:Y:S01]  /*3f60*/  IMAD.MOV.U32 R15, RZ, RZ, R77 ;  /* 0x000000ffff0f7224 */ /* 0x000fe200078e004d */
[----:B------:R-:W-:Y:S01]  /*3f70*/  F2FP.F16.F32.PACK_AB R14, R9, R8 ;  /* 0x00000008090e723e */ /* 0x000fe200000000ff */
[----:B------:R-:W-:Y:S01]  /*3f80*/  IMAD.MOV.U32 R8, RZ, RZ, R30 ;  /* 0x000000ffff087224 */ /* 0x000fe200078e001e */
[----:B------:R-:W-:-:S07]  /*3f90*/  MOV R9, R29 ;  /* 0x0000001d00097202 */ /* 0x000fce0000000f00 */
.L_x_2590:
[----:B------:R-:W-:Y:S05]  /*3fa0*/  BSYNC B1 ;  /* 0x0000000000017941 */ /* 0x000fea0003800000 */
.L_x_2589:
[----:B-1----:R1:W-:Y:S01]  /*3fb0*/  ST.E.128 desc[UR40][R56.64], R8 ;  /* 0x0000000838007985 */ /* 0x0023e2000c101d28 */
[----:B------:R-:W-:Y:S01]  /*3fc0*/  ISETP.GE.AND P0, PT, R74, R71, PT ;  /* 0x000000474a00720c */ /* 0x000fe20003f06270 */
[----:B------:R-:W-:Y:S02]  /*3fd0*/  IMAD.MOV.U32 R4, RZ, RZ, R68 ;  /* 0x000000ffff047224 */ /* 0x000fe400078e0044 */
[----:B------:R-:W-:-:S10]  /*3fe0*/  IMAD.MOV.U32 R5, RZ, RZ, R67 ;  /* 0x000000ffff057224 */ /* 0x000fd400078e0043 */
[----:B------:R-:W-:Y:S05]  /*3ff0*/  @P0 BRA `(.L_x_2578) ;  /* 0x0000000000e80947 */ /* 0x000fea0003800000 */
[----:B------:R-:W-:-:S05]  /*4000*/  IMAD.WIDE R4, R74, 0x2, R4 ;  /* 0x000000024a047825 */ /* 0x000fca00078e0204 */
[----:B--2---:R2:W-:Y:S01]  /*4010*/  ST.E.128 desc[UR40][R4.64], R12 ;  /* 0x0000000c04007985 */ /* 0x0045e2000c101d28 */
[----:B------:R-:W-:Y:S05]  /*4020*/  BRA `(.L_x_2578) ;  /* 0x0000000000dc7947 */ /* 0x000fea0003800000 */
.L_x_2570:
[----:B------:R-:W-:-:S06]  /*4030*/  UISETP.NE.AND UP0, UPT, UR37, 0x3, UPT ;  /* 0x000000032500788c */ /* 0x000fcc000bf05270 */
[----:B------:R-:W-:-:S13]  /*4040*/  PLOP3.LUT P5, PT, PT, PT, UP0, 0x80, 0x0 ;  /* 0x000000000000781c */ /* 0x000fda0003faf008 */
[----:B------:R-:W-:Y:S05]  /*4050*/  @!P5 BRA `(.L_x_2591) ;  /* 0x000000000004d947 */ /* 0x000fea0003800000 */
[----:B------:R-:W-:Y:S01]  /*4060*/  BPT.TRAP 0x1 ;  /* 0x000000040000795c */ /* 0x000fe20000300000 */
.L_x_2591:
[----:B------:R-:W-:Y:S01]  /*4070*/  IMAD R62, R188, 0x8, R2 ;  /* 0x00000008bc3e7824 */ /* 0x000fe200078e0202 */
[----:B------:R-:W-:Y:S01]  /*4080*/  SHF.L.U32 R69, R192, 0x1f, RZ ;  /* 0x0000001fc0457819 */ /* 0x000fe200000006ff */
[----:B------:R-:W-:Y:S01]  /*4090*/  BSSY B1, `(.L_x_2592) ;  /* 0x0000004000017945 */ /* 0x000fe20003800000 */
[----:B------:R-:W-:Y:S02]  /*40a0*/  SHF.R.S32.HI R66, RZ, 0x1f, R64 ;  /* 0x0000001fff427819 */ /* 0x000fe40000011440 */
[----:B------:R-:W0:Y:S02]  /*40b0*/  SYNCS.PHASECHK.TRANS64.TRYWAIT P0, [R62+URZ+0x28c90], R69 ;  /* 0x028c90453e0075a7 */ /* 0x000e24000800017f */
[----:B0-----:R-:W-:Y:S05]  /*40c0*/  @!P0 BRA `(.L_x_2593) ;  /* 0x000001c000c88947 */ /* 0x001fea0003800000 */
.L_x_2926:
[----:B------:R-:W-:Y:S05]  /*40d0*/  BSYNC B1 ;  /* 0x0000000000017941 */ /* 0x000fea0003800000 */
.L_x_2592:
        /* <DEDUP_REMOVED lines=24> */
[----:B------:R1:W2:Y:S04]  /*4260*/  SHFL.IDX PT, R29, R13, RZ, 0x1c1f ;  /* 0x001c1fff0d1d7589 */ /* 0x0002a800000e0000 */
[----:B------:R1:W3:Y:S02]  /*4270*/  SHFL.IDX PT, R14, R5, RZ, 0x1c1f ;  /* 0x001c1fff050e7589 */ /* 0x0002e400000e0000 */
.L_x_2930:
        /* <DEDUP_REMOVED lines=18> */
.L_x_2578:
[----:B------:R-:W-:Y:S05]  /*43a0*/  BSYNC B0 ;  /* 0x0000000000007941 */ /* 0x000fea0003800000 */
.L_x_2569:
[----:B-12-4-:R-:W1:Y:S01]  /*43b0*/  S2R R4, SR_TID.X ;  /* 0x0000000000047919 */ /* 0x016e620000002100 */
        /* <DEDUP_REMOVED lines=16> */
.L_x_2596:
[----:B------:R-:W-:Y:S05]  /*44c0*/  BSYNC B0 ;  /* 0x0000000000007941 */ /* 0x000fea0003800000 */
.L_x_2595:
[----:B------:R-:W2:Y:S01]  /*44d0*/  SYNCS.PHASECHK.TRANS64.TRYWAIT P5, [R62+URZ+0x28cb0], R69 ;  /* 0x028cb0453e0075a7 */ /* 0x000ea200080a017f */
[----:B------:R-:W-:Y:S04]  /*44e0*/  BSSY B0, `(.L_x_2597) ;  /* 0x0000002000007945 */ /* 0x000fe80003800000 */
[----:B--2---:R-:W-:Y:S05]  /*44f0*/  @!P5 BRA `(.L_x_2598) ;  /* 0x000001c00014d947 */ /* 0x004fea0003800000 */
.L_x_2931:
[----:B------:R-:W-:Y:S05]  /*4500*/  BSYNC B0 ;  /* 0x0000000000007941 */ /* 0x000fea0003800000 */
.L_x_2597:
        /* <DEDUP_REMOVED lines=18> */
[----:B------:R-:W-:Y:S01]  /*4630*/  LEA.HI.X R4, R4, UR5, R7, 0x1, P5 ;  /* 0x0000000504047c11 */ /* 0x000fe2000a8f0c07 */
[----:B------:R1:W4:Y:S01]  /*4640*/  SHFL.IDX PT, R15, R5, RZ, 0x1c1f ;  /* 0x001c1fff050f7589 */ /* 0x00032200000e0000 */
[----:B------:R-:W-:-:S03]  /*4650*/  ISETP.GT.AND P5, PT, R70, R189, PT ;  /* 0x000000bd4600720c */ /* 0x000fc60003fa4270 */
[----:B------:R1:W0:Y:S10]  /*4660*/  SHFL.IDX PT, R13, R4, RZ, 0x1c1f ;  /* 0x001c1fff040d7589 */ /* 0x00023400000e0000 */
[----:B-1----:R-:W-:Y:S05]  /*4670*/  @!P5 BRA `(.L_x_2600) ;  /* 0x00000004009cd947 */ /* 0x002fea0003800000 */
[----:B------:R-:W5:Y:S01]  /*4680*/  LDL R31, [R1+0x10] ;  /* 0x00001000011f7983 */ /* 0x000f620000100800 */
[----:B------:R-:W-:-:S03]  /*4690*/  ULDC UR4, c[0x0][0x320] ;  /* 0x0000c80000047ab9 */ /* 0x000fc60000000800 */
[----:B------:R-:W2:Y:S04]  /*46a0*/  LDL R12, [R1+0x14] ;  /* 0x00001400010c7983 */ /* 0x000ea80000100800 */
[----:B------:R-:W2:Y:S01]  /*46b0*/  LDL R30, [R1+0x18] ;  /* 0x00001800011e7983 */ /* 0x000ea20000100800 */
[----:B------:R-:W-:Y:S02]  /*46c0*/  ISETP.GE.AND P6, PT, R16, UR4, PT ;  /* 0x0000000410007c0c */ /* 0x000fe4000bfc6270 */
[----:B------:R-:W-:Y:S01]  /*46d0*/  LEA R9, R188, R51, 0xf ;  /* 0x00000033bc097211 */ /* 0x000fe200078e78ff */
[----:B------:R-:W2:Y:S04]  /*46e0*/  LDL R29, [R1+0x1c] ;  /* 0x00001c00011d7983 */ /* 0x000ea80000100800 */
[C---:B------:R-:W-:Y:S01]  /*46f0*/  IMAD R10, R9.reuse, 0x2, R2 ;  /* 0x00000002090a7824 */ /* 0x040fe200078e0202 */
[----:B------:R-:W-:Y:S01]  /*4700*/  LOP3.LUT P5, RZ, R196, 0x4, RZ, 0xc0, !PT ;  /* 0x00000004c4ff7812 */ /* 0x000fe200078ac0ff */
[----:B------:R-:W2:Y:S04]  /*4710*/  LDL R28, [R1+0x20] ;  /* 0x00002000011c7983 */ /* 0x000ea80000100800 */
[----:B------:R-:W1:Y:S01]  /*4720*/  @!P6 LDS.128 R4, [R10+0x400] ;  /* 0x000400000a04e984 */ /* 0x000e620000000c00 */
[----:B------:R-:W-:-:S03]  /*4730*/  VIADD R11, R9, 0x20 ;  /* 0x00000020090b7836 */ /* 0x000fc60000000000 */
[----:B---3--:R-:W3:Y:S04]  /*4740*/  LDL R14, [R1+0x24] ;  /* 0x00002400010e7983 */ /* 0x008ee80000100800 */
[----:B------:R-:W-:Y:S01]  /*4750*/  @P5 VIADD R11, R9, 0xffffffe0 ;  /* 0xffffffe0090b5836 */ /* 0x000fe20000000000 */
[C---:B----4-:R-:W-:Y:S01]  /*4760*/  @!P6 LEA R8, P5, R16.reuse, R15, 0x1 ;  /* 0x0000000f1008e211 */ /* 0x050fe200078a08ff */
[----:B------:R-:W4:Y:S02]  /*4770*/  LDL R63, [R1+0x2c] ;  /* 0x00002c00013f7983 */ /* 0x000f240000100800 */
[----:B------:R-:W-:Y:S01]  /*4780*/  IMAD R11, R11, 0x2, R2 ;  /* 0x000000020b0b7824 */ /* 0x000fe200078e0202 */
[----:B0-----:R-:W-:Y:S01]  /*4790*/  @!P6 LEA.HI.X R9, R16, R13, R17, 0x1, P5 ;  /* 0x0000000d1009e211 */ /* 0x001fe200028f0c11 */
[----:B------:R-:W4:Y:S01]  /*47a0*/  LDL R57, [R1+0x30] ;  /* 0x0000300001397983 */ /* 0x000f220000100800 */
[----:B------:R-:W-:-:S03]  /*47b0*/  ISETP.GE.AND P5, PT, R186, UR4, PT ;  /* 0x00000004ba007c0c */ /* 0x000fc6000bfa6270 */
[----:B------:R-:W4:Y:S04]  /*47c0*/  LDL R56, [R1+0x34] ;  /* 0x0000340001387983 */ /* 0x000f280000100800 */
[----:B-1----:R0:W-:Y:S06]  /*47d0*/  @!P6 ST.E.128 desc[UR40][R8.64], R4 ;  /* 0x000000040800e985 */ /* 0x0021ec000c101d28 */
[----:B------:R-:W1:Y:S01]  /*47e0*/  @!P5 LDS.128 R4, [R11+0x400] ;  /* 0x000400000b04d984 */ /* 0x000e620000000c00 */
[----:B0-----:R-:W-:-:S04]  /*47f0*/  @!P5 LEA R8, P6, R186, R15, 0x1 ;  /* 0x0000000fba08d211 */ /* 0x001fc800078c08ff */
[----:B------:R-:W-:Y:S02]  /*4800*/  @!P5 LEA.HI.X R9, R186, R13, R202, 0x1, P6 ;  /* 0x0000000dba09d211 */ /* 0x000fe400030f0cca */
[----:B------:R-:W-:-:S03]  /*4810*/  ISETP.GE.AND P6, PT, R228, UR4, PT ;  /* 0x00000004e4007c0c */ /* 0x000fc6000bfc6270 */
[----:B-1----:R0:W-:Y:S10]  /*4820*/  @!P5 ST.E.128 desc[UR40][R8.64], R4 ;  /* 0x000000040800d985 */ /* 0x0021f4000c101d28 */
[----:B------:R-:W1:Y:S01]  /*4830*/  @!P6 LDS.128 R4, [R10+0x2400] ;  /* 0x002400000a04e984 */ /* 0x000e620000000c00 */
[----:B0-----:R-:W-:-:S05]  /*4840*/  @!P6 LEA R8, P5, R228, R15, 0x1 ;  /* 0x0000000fe408e211 */ /* 0x001fca00078a08ff */
[----:B-----5:R-:W-:Y:S01]  /*4850*/  @!P6 IMAD.X R9, R13, 0x1, R31, P5 ;  /* 0x000000010d09e824 */ /* 0x020fe200028e061f */
[C---:B------:R-:W-:Y:S01]  /*4860*/  ISETP.GE.AND P5, PT, R220.reuse, UR4, PT ;  /* 0x00000004dc007c0c */ /* 0x040fe2000bfa6270 */
[----:B------:R-:W5:Y:S04]  /*4870*/  LDL R31, [R1+0x38] ;  /* 0x00003800011f7983 */ /* 0x000f680000100800 */
[----:B-1----:R0:W-:Y:S08]  /*4880*/  @!P6 ST.E.128 desc[UR40][R8.64], R4 ;  /* 0x000000040800e985 */ /* 0x0021f0000c101d28 */
[----:B------:R-:W1:Y:S01]  /*4890*/  @!P5 LDS.128 R4, [R11+0x2400] ;  /* 0x002400000b04d984 */ /* 0x000e620000000c00 */
[----:B0-----:R-:W-:-:S05]  /*48a0*/  @!P5 LEA R8, P6, R220, R15, 0x1 ;  /* 0x0000000fdc08d211 */ /* 0x001fca00078c08ff */
[----:B--2---:R-:W-:Y:S02]  /*48b0*/  @!P5 IMAD.X R9, R13, 0x1, R12, P6 ;  /* 0x000000010d09d824 */ /* 0x004fe400030e060c */
[----:B------:R-:W2:Y:S01]  /*48c0*/  LDL R12, [R1+0x28] ;  /* 0x00002800010c7983 */ /* 0x000ea20000100800 */
[----:B------:R-:W-:-:S03]  /*48d0*/  ISETP.GE.AND P6, PT, R218, UR4, PT ;  /* 0x00000004da007c0c */ /* 0x000fc6000bfc6270 */
[----:B-1----:R0:W-:Y:S10]  /*48e0*/  @!P5 ST.E.128 desc[UR40][R8.64], R4 ;  /* 0x000000040800d985 */ /* 0x0021f4000c101d28 */
[----:B------:R-:W1:Y:S01]  /*48f0*/  @!P6 LDS.128 R4, [R10+0x4400] ;  /* 0x004400000a04e984 */ /* 0x000e620000000c00 */
[----:B0-----:R-:W-:-:S05]  /*4900*/  @!P6 LEA R8, P5, R218, R15, 0x1 ;  /* 0x0000000fda08e211 */ /* 0x001fca00078a08ff */
[----:B------:R-:W-:Y:S01]  /*4910*/  @!P6 IMAD.X R9, R13, 0x1, R30, P5 ;  /* 0x000000010d09e824 */ /* 0x000fe200028e061e */
[C---:B------:R-:W-:Y:S01]  /*4920*/  ISETP.GE.AND P5, PT, R215.reuse, UR4, PT ;  /* 0x00000004d7007c0c */ /* 0x040fe2000bfa6270 */
[----:B------:R-:W5:Y:S04]  /*4930*/  LDL R30, [R1+0x3c] ;  /* 0x00003c00011e7983 */ /* 0x000f680000100800 */
[----:B-1----:R0:W-:Y:S08]  /*4940*/  @!P6 ST.E.128 desc[UR40][R8.64], R4 ;  /* 0x000000040800e985 */ /* 0x0021f0000c101d28 */
[----:B------:R-:W1:Y:S01]  /*4950*/  @!P5 LDS.128 R4, [R11+0x4400] ;  /* 0x004400000b04d984 */ /* 0x000e620000000c00 */
[----:B0-----:R-:W-:-:S05]  /*4960*/  @!P5 LEA R8, P6, R215, R15, 0x1 ;  /* 0x0000000fd708d211 */ /* 0x001fca00078c08ff */
[----:B------:R-:W-:Y:S01]  /*4970*/  @!P5 IMAD.X R9, R13, 0x1, R29, P6 ;  /* 0x000000010d09d824 */ /* 0x000fe200030e061d */
[C---:B------:R-:W-:Y:S01]  /*4980*/  ISETP.GE.AND P6, PT, R214.reuse, UR4, PT ;  /* 0x00000004d6007c0c */ /* 0x040fe2000bfc6270 */
[----:B------:R-:W5:Y:S04]  /*4990*/  LDL R29, [R1+0x4] ;  /* 0x00000400011d7983 */ /* 0x000f680000100800 */
[----:B-1----:R0:W-:Y:S08]  /*49a0*/  @!P5 ST.E.128 desc[UR40][R8.64], R4 ;  /* 0x000000040800d985 */ /* 0x0021f0000c101d28 */
[----:B------:R-:W1:Y:S01]  /*49b0*/  @!P6 LDS.128 R4, [R10+0x6400] ;  /* 0x006400000a04e984 */ /* 0x000e620000000c00 */
[----:B0-----:R-:W-:-:S04]  /*49c0*/  @!P6 LEA R8, P5, R214, R15, 0x1 ;  /* 0x0000000fd608e211 */ /* 0x001fc800078a08ff */
[----:B------:R-:W-:Y:S02]  /*49d0*/  @!P6 IADD3.X R9, R13, R28, RZ, P5, !PT ;  /* 0x0000001c0d09e210 */ /* 0x000fe40002ffe4ff */
[C---:B------:R-:W-:Y:S01]  /*49e0*/  ISETP.GE.AND P5, PT, R213.reuse, UR4, PT ;  /* 0x00000004d5007c0c */ /* 0x040fe2000bfa6270 */
[----:B------:R-:W5:Y:S04]  /*49f0*/  LDL R28, [R1+0x40] ;  /* 0x00004000011c7983 */ /* 0x000f680000100800 */
[----:B-1----:R0:W-:Y:S08]  /*4a00*/  @!P6 ST.E.128 desc[UR40][R8.64], R4 ;  /* 0x000000040800e985 */ /* 0x0021f0000c101d28 */
[----:B------:R-:W1:Y:S01]  /*4a10*/  @!P5 LDS.128 R4, [R11+0x6400] ;  /* 0x006400000b04d984 */ /* 0x000e620000000c00 */
[----:B0-----:R-:W-:-:S05]  /*4a20*/  @!P5 LEA R8, P6, R213, R15, 0x1 ;  /* 0x0000000fd508d211 */ /* 0x001fca00078c08ff */
[----:B---3--:R-:W-:Y:S02]  /*4a30*/  @!P5 IMAD.X R9, R13, 0x1, R14, P6 ;  /* 0x000000010d09d824 */ /* 0x008fe400030e060e */
[----:B------:R-:W3:Y:S01]  /*4a40*/  LDL R14, [R1] ;  /* 0x00000000010e7983 */ /* 0x000ee20000100800 */
        /* <DEDUP_REMOVED lines=10> */
[----:B----4-:R-:W-:Y:S01]  /*4af0*/  @!P5 IMAD.X R9, R13, 0x1, R63, P6 ;  /* 0x000000010d09d824 */ /* 0x010fe200030e063f */
        /* <DEDUP_REMOVED lines=25> */
[----:B---3--:R-:W-:-:S04]  /*4c90*/  ISETP.GE.AND P5, PT, R14, UR4, PT ;  /* 0x000000040e007c0c */ /* 0x008fc8000bfa6270 */
[----:B-1----:R0:W-:Y:S09]  /*4ca0*/  @!P6 ST.E.128 desc[UR40][R8.64], R4 ;  /* 0x000000040800e985 */ /* 0x0021f2000c101d28 */
[----:B------:R-:W1:Y:S01]  /*4cb0*/  @!P5 LDS.128 R4, [R11+0xe400] ;  /* 0x00e400000b04d984 */ /* 0x000e620000000c00 */
[----:B0-----:R-:W-:-:S04]  /*4cc0*/  @!P5 LEA R8, P6, R14, R15, 0x1 ;  /* 0x0000000f0e08d211 */ /* 0x001fc800078c08ff */
[----:B--2---:R-:W-:-:S05]  /*4cd0*/  @!P5 IADD3.X R9, R13, R12, RZ, P6, !PT ;  /* 0x0000000c0d09d210 */ /* 0x004fca00037fe4ff */
[----:B-1----:R1:W-:Y:S04]  /*4ce0*/  @!P5 ST.E.128 desc[UR40][R8.64], R4 ;  /* 0x000000040800d985 */ /* 0x0023e8000c101d28 */
.L_x_2600:
[----:B------:R-:W-:Y:S05]  /*4cf0*/  BSYNC B0 ;  /* 0x0000000000007941 */ /* 0x000fea0003800000 */
.L_x_2599:
        /* <DEDUP_REMOVED lines=11> */
[----:B-1----:R-:W-:Y:S02]  /*4db0*/  SEL R5, RZ, 0x1, P5 ;  /* 0x00000001ff057807 */ /* 0x002fe40002800000 */
[----:B------:R-:W-:Y:S02]  /*4dc0*/  SEL R188, R188, RZ, P5 ;  /* 0x000000ffbcbc7207 */ /* 0x000fe40002800000 */
[----:B------:R-:W-:Y:S01]  /*4dd0*/  LOP3.LUT R192, R192, R5, RZ, 0x3c, !PT ;  /* 0x00000005c0c07212 */ /* 0x000fe200078e3cff */
[----:B------:R0:W-:Y:S01]  /*4de0*/  @!P0 SYNCS.ARRIVE.TRANS64.RED.A1T0 RZ, [R62+URZ], RZ ;  /* 0x000000ff3eff89a7 */ /* 0x0001e2000810043f */
[----:B------:R-:W-:Y:S01]  /*4df0*/  PLOP3.LUT P0, PT, PT, PT, PT, 0x8, 0x0 ;  /* 0x000000000000781c */ /* 0x000fe20003f0e170 */
[----:B------:R-:W-:-:S12]  /*4e00*/  @P4 BRA `(.L_x_2601) ;  /* 0xffffffd8003c4947 */ /* 0x000fd8000383ffff */
.L_x_2564:
[----:B------:R-:W-:Y:S04]  /*4e10*/  BSSY B0, `(.L_x_2602) ;  /* 0x0000004000007945 */ /* 0x000fe80003800000 */
[----:B------:R-:W-:Y:S05]  /*4e20*/  @P0 BRA `(.L_x_2603) ;  /* 0x0000000000080947 */ /* 0x000fea0003800000 */
[----:B------:R-:W1:Y:S02]  /*4e30*/  FENCE.VIEW.ASYNC.G ;  /* 0x00000000000073c6 */ /* 0x000e640000000100 */
[----:B-1----:R-:W-:Y:S06]  /*4e40*/  BAR.ARV 0xc, 0x180 ;  /* 0x0306000000007b1d */ /* 0x002fec0000002000 */
.L_x_2603:
[----:B------:R-:W-:Y:S05]  /*4e50*/  BSYNC B0 ;  /* 0x0000000000007941 */ /* 0x000fea0003800000 */
.L_x_2602:
[----:B------:R-:W-:Y:S01]  /*4e60*/  UISETP.NE.AND UP0, UPT, UR39, 0x1, UPT ;  /* 0x000000012700788c */ /* 0x000fe2000bf05270 */
[----:B------:R-:W-:Y:S05]  /*4e70*/  BSSY B7, `(.L_x_2604) ;  /* 0x0001041000077945 */ /* 0x000fea0003800000 */
[----:B------:R-:W-:-:S13]  /*4e80*/  PLOP3.LUT P0, PT, PT, PT, UP0, 0x80, 0x0 ;  /* 0x000000000000781c */ /* 0x000fda0003f0f008 */
[----:B------:R-:W-:Y:S05]  /*4e90*/  @!P0 BRA `(.L_x_2605) ;  /* 0x0000002000e88947 */ /* 0x000fea0003800000 */
[----:B------:R-:W1:Y:S01]  /*4ea0*/  LDC R0, c[0x0][0x448] ;  /* 0x00011200ff007b82 */ /* 0x000e620000000800 */
[----:B------:R-:W-:-:S07]  /*4eb0*/  IADD3 R23, R184, 0x1, -R23 ;  /* 0x00000001b8177810 */ /* 0x000fce0007ffe817 */
[----:B------:R-:W2:Y:S01]  /*4ec0*/  LDC.64 R4, c[0x0][0x9e0] ;  /* 0x00027800ff047b82 */ /* 0x000ea20000000a00 */
[----:B-1----:R-:W-:Y:S01]  /*4ed0*/  ISETP.NE.AND P1, PT, R0, 0x1, PT ;  /* 0x000000010000780c */ /* 0x002fe20003f25270 */
[----:B------:R-:W-:Y:S01]  /*4ee0*/  VIADD R0, R195, 0x3f ;  /* 0x0000003fc3007836 */ /* 0x000fe20000000000 */
[----:B--2---:R-:W-:-:S11]  /*4ef0*/  ISETP.GE.AND P2, PT, R5, 0x1, PT ;  /* 0x000000010500780c */ /* 0x004fd60003f46270 */
[----:B------:R-:W1:Y:S08]  /*4f00*/  @P1 LDC R3, c[0x0][0x44c] ;  /* 0x00011300ff031b82 */ /* 0x000e700000000800 */
[----:B------:R-:W2:Y:S01]  /*4f10*/  @P1 LDC R6, c[0x0][0x450] ;  /* 0x00011400ff061b82 */ /* 0x000ea20000000800 */
[----:B-1----:R-:W-:-:S05]  /*4f20*/  @P1 IMAD.HI.U32 R3, R0, R3, RZ ;  /* 0x0000000300031227 */ /* 0x002fca00078e00ff */
[----:B--2---:R-:W-:-:S05]  /*4f30*/  @P1 SHF.R.U32.HI R0, RZ, R6, R3 ;  /* 0x00000006ff001219 */ /* 0x004fca0000011603 */
[----:B------:R-:W-:-:S04]  /*4f40*/  IMAD.IADD R3, R23, 0x1, R0 ;  /* 0x0000000117037824 */ /* 0x000fc800078e0200 */
        /* <DEDUP_REMOVED lines=8> */
[----:B------:R-:W1:Y:S02]  /*4fd0*/  @P0 LDC.64 R6, c[0x0][0x9e8] ;  /* 0x00027a00ff060b82 */ /* 0x000e640000000a00 */
[----:B-1----:R-:W-:-:S05]  /*4fe0*/  @P0 IMAD.HI.U32 R0, R3, R6, RZ ;  /* 0x0000000603000227 */ /* 0x002fca00078e00ff */
[----:B------:R-:W-:-:S04]  /*4ff0*/  @P0 SHF.R.U32.HI R3, RZ, R7, R0 ;  /* 0x00000007ff030219 */ /* 0x000fc80000011600 */
[----:B------:R-:W-:Y:S01]  /*5000*/  LOP3.LUT R0, RZ, R3, RZ, 0x33, !PT ;  /* 0x00000003ff007212 */ /* 0x000fe200078e33ff */
[----:B------:R-:W-:Y:S06]  /*5010*/  BRA `(.L_x_2609) ;  /* 0x0000000000107947 */ /* 0x000fec0003800000 */
.L_x_2608:
[----:B------:R-:W-:-:S13]  /*5020*/  ISETP.NE.AND P0, PT, R5, 0x1, PT ;  /* 0x000000010500780c */ /* 0x000fda0003f05270 */
[----:B------:R-:W1:Y:S02]  /*5030*/  @P0 LDC.64 R6, c[0x0][0x9e8] ;  /* 0x00027a00ff060b82 */ /* 0x000e640000000a00 */
[----:B-1----:R-:W-:-:S05]  /*5040*/  @P0 IMAD.HI.U32 R6, R0, R6, RZ ;  /* 0x0000000600060227 */ /* 0x002fca00078e00ff */
[----:B------:R-:W-:-:S07]  /*5050*/  @P0 SHF.R.U32.HI R0, RZ, R7, R6 ;  /* 0x00000007ff000219 */ /* 0x000fce0000011606 */
.L_x_2609:
[----:B------:R-:W-:Y:S05]  /*5060*/  BSYNC B0 ;  /* 0x0000000000007941 */ /* 0x000fea0003800000 */
.L_x_2607:
[----:B------:R-:W-:-:S05]  /*5070*/  IMAD R3, R0, R5, R5 ;  /* 0x0000000500037224 */ /* 0x000fca00078e0205 */
[----:B------:R-:W-:-:S07]  /*5080*/  VIMNMX R4, R4, R3, PT ;  /* 0x0000000304047248 */ /* 0x000fce0003fe0100 */
.L_x_2606:
[----:B------:R-:W1:Y:S01]  /*5090*/  @P1 LDC R0, c[0x0][0x44c] ;  /* 0x00011300ff001b82 */ /* 0x000e620000000800 */
[----:B------:R-:W-:Y:S01]  /*50a0*/  VIADD R4, R4, 0x3f ;  /* 0x0000003f04047836 */ /* 0x000fe20000000000 */
[----:B------:R-:W-:Y:S01]  /*50b0*/  MOV R7, R195 ;  /* 0x000000c300077202 */ /* 0x000fe20000000f00 */
[----:B------:R-:W-:-:S03]  /*50c0*/  ULDC UR4, c[0x0][0x9dc] ;  /* 0x0002770000047ab9 */ /* 0x000fc60000000800 */
[----:B------:R-:W-:Y:S02]  /*50d0*/  SHF.R.S32.HI R3, RZ, 0x1f, R4 ;  /* 0x0000001fff037819 */ /* 0x000fe40000011404 */
[----:B------:R-:W2:Y:S02]  /*50e0*/  @P1 LDC R9, c[0x0][0x450] ;  /* 0x00011400ff091b82 */ /* 0x000ea40000000800 */
[----:B------:R-:W-:-:S04]  /*50f0*/  LEA.HI R3, R3, R4, RZ, 0x6 ;  /* 0x0000000403037211 */ /* 0x000fc800078f30ff */
[----:B------:R-:W-:-:S04]  /*5100*/  SHF.R.S32.HI R3, RZ, 0x6, R3 ;  /* 0x00000006ff037819 */ /* 0x000fc80000011403 */
[----:B------:R-:W-:Y:S01]  /*5110*/  VIMNMX R20, R168, R3, PT ;  /* 0x00000003a8147248 */ /* 0x000fe20003fe0100 */
[----:B-1----:R-:W-:-:S05]  /*5120*/  @P1 IMAD.HI.U32 R0, R195, R0, RZ ;  /* 0x00000000c3001227 */ /* 0x002fca00078e00ff */
[----:B--2---:R-:W-:-:S05]  /*5130*/  @P1 SHF.R.U32.HI R7, RZ, R9, R0 ;  /* 0x00000009ff071219 */ /* 0x004fca0000011600 */
        /* <DEDUP_REMOVED lines=13> */
.L_x_2612:
[----:B------:R-:W-:-:S13]  /*5210*/  ISETP.NE.AND P0, PT, R5, 0x1, PT ;  /* 0x000000010500780c */ /* 0x000fda0003f05270 */
[----:B------:R-:W1:Y:S02]  /*5220*/  @P0 LDC.64 R6, c[0x0][0x9e8] ;  /* 0x00027a00ff060b82 */ /* 0x000e640000000a00 */
[----:B-1----:R-:W-:-:S05]  /*5230*/  @P0 IMAD.HI.U32 R4, R40, R6, RZ ;  /* 0x0000000628040227 */ /* 0x002fca00078e00ff */
[----:B------:R-:W-:-:S07]  /*5240*/  @P0 SHF.R.U32.HI R40, RZ, R7, R4 ;  /* 0x00000007ff280219 */ /* 0x000fce0000011604 */
.L_x_2613:
[----:B------:R-:W-:Y:S05]  /*5250*/  BSYNC B0 ;  /* 0x0000000000007941 */ /* 0x000fea0003800000 */
.L_x_2611:
[----:B------:R-:W-:-:S05]  /*5260*/  IMAD R5, R40, R5, RZ ;  /* 0x0000000528057224 */ /* 0x000fca00078e02ff */
[----:B------:R-:W-:-:S07]  /*5270*/  VIMNMX R0, R0, R5, !PT ;  /* 0x0000000500007248 */ /* 0x000fce0007fe0100 */
.L_x_2610:
        /* <DEDUP_REMOVED lines=46> */
[----:B------:R-:W-:Y:S02]  /*5560*/  MOV R79, RZ ;  /* 0x000000ff004f7202 */ /* 0x000fe40000000f00 */
[----:B---34-:R-:W-:-:S02]  /*5570*/  CS2R R14, SRZ ;  /* 0x00000000000e7805 */ /* 0x018fc4000001ff00 */
[----:B------:R-:W-:Y:S01]  /*5580*/  CS2R R76, SRZ ;  /* 0x00000000004c7805 */ /* 0x000fe2000001ff00 */
[----:B------:R-:W-:Y:S01]  /*5590*/  IMAD.MOV.U32 R75, RZ, RZ, RZ ;  /* 0x000000ffff4b7224 */ /* 0x000fe200078e00ff */
[----:B------:R-:W-:Y:S02]  /*55a0*/  CS2R R12, SRZ ;  /* 0x00000000000c7805 */ /* 0x000fe4000001ff00 */
[----:B------:R-:W-:Y:S02]  /*55b0*/  CS2R R154, SRZ ;  /* 0x00000000009a7805 */ /* 0x000fe4000001ff00 */
[----:B------:R-:W-:Y:S02]  /*55c0*/  CS2R R156, SRZ ;  /* 0x00000000009c7805 */ /* 0x000fe4000001ff00 */
[----:B------:R-:W-:Y:S02]  /*55d0*/  CS2R R70, SRZ ;  /* 0x0000000000467805 */ /* 0x000fe4000001ff00 */
[----:B------:R-:W-:-:S02]  /*55e0*/  CS2R R158, SRZ ;  /* 0x00000000009e7805 */ /* 0x000fc4000001ff00 */
[----:B------:R-:W-:Y:S02]  /*55f0*/  CS2R R66, SRZ ;  /* 0x0000000000427805 */ /* 0x000fe4000001ff00 */
[----:B------:R-:W-:Y:S02]  /*5600*/  CS2R R160, SRZ ;  /* 0x0000000000a07805 */ /* 0x000fe4000001ff00 */
[----:B0-----:R-:W-:Y:S02]  /*5610*/  CS2R R62, SRZ ;  /* 0x00000000003e7805 */ /* 0x001fe4000001ff00 */
        /* <DEDUP_REMOVED lines=19> */
[----:B------:R-:W-:-:S02]  /*5750*/  CS2R R6, SRZ ;  /* 0x0000000000067805 */ /* 0x000fc4000001ff00 */
[----:B------:R-:W-:Y:S01]  /*5760*/  MOV R5, RZ ;  /* 0x000000ff00057202 */ /* 0x000fe20000000f00 */
[----:B------:R-:W-:Y:S06]  /*5770*/  @!P1 BRA `(.L_x_2614) ;  /* 0x000000f800c09947 */ /* 0x000fec0003800000 */
[----:B------:R-:W0:Y:S02]  /*5780*/  S2R R23, SR_TID.X ;  /* 0x0000000000177919 */ /* 0x000e240000002100 */
        /* <DEDUP_REMOVED lines=8> */
[----:B------:R-:W-:Y:S02]  /*5810*/  IMAD.U32 R0, RZ, RZ, UR37 ;  /* 0x00000025ff007e24 */ /* 0x000fe4000f8e00ff */
[----:B------:R-:W-:-:S03]  /*5820*/  IMAD R3, R3, 0x8000, R2 ;  /* 0x0000800003037824 */ /* 0x000fc600078e0202 */
[----:B------:R-:W-:Y:S01]  /*5830*/  ISETP.NE.AND P0, PT, R0, 0x3, PT ;  /* 0x000000030000780c */ /* 0x000fe20003f05270 */
[----:B------:R-:W-:-:S05]  /*5840*/  VIADD R3, R3, 0x400 ;  /* 0x0000040003037836 */ /* 0x000fca0000000000 */
[----:B------:R-:W-:-:S04]  /*5850*/  SHF.R.U32.HI R3, RZ, 0x4, R3 ;  /* 0x00000004ff037819 */ /* 0x000fc80000011603 */
[----:B------:R-:W-:-:S04]  /*5860*/  LOP3.LUT R0, R3, 0x3fff, RZ, 0xc0, !PT ;  /* 0x00003fff03007812 */ /* 0x000fc800078ec0ff */
[----:B------:R-:W-:Y:S01]  /*5870*/  LOP3.LUT R0, R0, 0x2000000, RZ, 0xfc, !PT ;  /* 0x0200000000007812 */ /* 0x000fe200078efcff */
[----:B------:R-:W-:Y:S06]  /*5880*/  @!P0 BRA `(.L_x_2615) ;  /* 0x0000000000048947 */ /* 0x000fec0003800000 */
[----:B------:R-:W-:Y:S01]  /*5890*/  BPT.TRAP 0x1 ;  /* 0x000000040000795c */ /* 0x000fe20000300000 */
.L_x_2615:
[----:B------:R-:W-:Y:S01]  /*58a0*/  IMAD R3, R18, 0x8, R2 ;  /* 0x0000000812037824 */ /* 0x000fe200078e0202 */
[----:B------:R-:W-:Y:S01]  /*58b0*/  SHF.L.U32 R6, R19, 0x1f, RZ ;  /* 0x0000001f13067819 */ /* 0x000fe200000006ff */
[----:B------:R-:W-:Y:S01]  /*58c0*/  VIADD R5, R2, 0x26800 ;  /* 0x0002680002057836 */ /* 0x000fe20000000000 */
[----:B------:R-:W-:Y:S01]  /*58d0*/  BSSY B0, `(.L_x_2616) ;  /* 0x0000008000007945 */ /* 0x000fe20003800000 */
[----:B------:R-:W-:Y:S01]  /*58e0*/  IMAD R8, R18, 0x1000, R0 ;  /* 0x0000100012087824 */ /* 0x000fe200078e0200 */
[----:B------:R-:W0:Y:S01]  /*58f0*/  SYNCS.PHASECHK.TRANS64.TRYWAIT P1, [R3+URZ+0x28c50], R6 ;  /* 0x028c5006030075a7 */ /* 0x000e22000802017f */
[----:B------:R-:W-:Y:S02]  /*5900*/  MOV R9, 0x40000040 ;  /* 0x4000004000097802 */ /* 0x000fe40000000f00 */
[----:B------:R-:W-:-:S04]  /*5910*/  SHF.R.U32.HI R5, RZ, 0x4, R5 ;  /* 0x00000004ff057819 */ /* 0x000fc80000011605 */
[----:B------:R-:W-:-:S04]  /*5920*/  LOP3.LUT R5, R5, 0x3fff, RZ, 0xc0, !PT ;  /* 0x00003fff05057812 */ /* 0x000fc800078ec0ff */
[----:B------:R-:W-:Y:S01]  /*5930*/  LOP3.LUT R5, R5, 0x10000, RZ, 0xfc, !PT ;  /* 0x0001000005057812 */ /* 0x000fe200078efcff */
[----:B0-----:R-:W-:Y:S06]  /*5940*/  @!P1 BRA `(.L_x_2617) ;  /* 0x000001ac00149947 */ /* 0x001fec0003800000 */
.L_x_2932:
[----:B------:R-:W-:Y:S05]  /*5950*/  BSYNC B0 ;  /* 0x0000000000007941 */ /* 0x000fea0003800000 */
.L_x_2616:
[----:B------:R-:W-:Y:S01]  /*5960*/  BAR.SYNC.DEFER_BLOCKING 0xe, 0x100 ;  /* 0x0384000000007b1d */ /* 0x000fe20000010000 */
[----:B0-----:R-:W-:Y:S01]  /*5970*/  IMAD.MOV.U32 R6, RZ, RZ, R5 ;  /* 0x000000ffff067224 */ /* 0x001fe200078e0005 */
[C---:B------:R-:W-:Y:S01]  /*5980*/  R2UR UR6, R8.reuse ;  /* 0x00000000080672ca */ /* 0x040fe200000e0000 */
[----:B------:R-:W-:Y:S01]  /*5990*/  IMAD.MOV.U32 R7, RZ, RZ, 0x40000040 ;  /* 0x40000040ff077424 */ /* 0x000fe200078e00ff */
[----:B------:R-:W-:Y:S01]  /*59a0*/  R2UR UR7, R9 ;  /* 0x00000000090772ca */ /* 0x000fe200000e0000 */
[----:B------:R-:W-:Y:S01]  /*59b0*/  VIADD R10, R8, 0x80 ;  /* 0x00000080080a7836 */ /* 0x000fe20000000000 */
[----:B------:R-:W-:Y:S01]  /*59c0*/  R2UR UR4, R6 ;  /* 0x00000000060472ca */ /* 0x000fe200000e0000 */
[----:B------:R-:W-:Y:S01]  /*59d0*/  IMAD.MOV.U32 R11, RZ, RZ, 0x40000040 ;  /* 0x40000040ff0b7424 */ /* 0x000fe200078e00ff */
[----:B------:R-:W-:Y:S01]  /*59e0*/  R2UR UR5, R7 ;  /* 0x00000000070572ca */ /* 0x000fe200000e0000 */
[----:B------:R-:W-:Y:S02]  /*59f0*/  VIADD R12, R5, 0x2 ;  /* 0x00000002050c7836 */ /* 0x000fe40000000000 */
[----:B------:R-:W-:-:S02]  /*5a00*/  IMAD.MOV.U32 R13, RZ, RZ, 0x40000040 ;  /* 0x40000040ff0d7424 */ /* 0x000fc400078e00ff */
[----:B------:R-:W-:Y:S01]  /*5a10*/  IMAD.MOV.U32 R9, RZ, RZ, 0x40000040 ;  /* 0x40000040ff097424 */ /* 0x000fe200078e00ff */
[----:B-----5:R-:W-:-:S07]  /*5a20*/  WARPGROUP.ARRIVE ;  /* 0x00000000000079c5 */ /* 0x020fce0000000000 */
[----:B------:R-:W-:Y:S01]  /*5a30*/  HGMMA.64x256x16.F32 R24, gdesc[UR4].tnspB, RZ, !UPT, gsb0 ;  /* 0x43e00000041879f0 */ /* 0x000fe2000c0008ff */
[----:B------:R-:W-:Y:S01]  /*5a40*/  R2UR UR6, R10 ;  /* 0x000000000a0672ca */ /* 0x000fe200000e0000 */
[----:B------:R-:W-:Y:S01]  /*5a50*/  VIADD R10, R8, 0x100 ;  /* 0x00000100080a7836 */ /* 0x000fe20000000000 */
[----:B------:R-:W-:Y:S01]  /*5a60*/  R2UR UR7, R11 ;  /* 0x000000000b0772ca */ /* 0x000fe200000e0000 */
[----:B------:R-:W-:Y:S01]  /*5a70*/  IMAD.MOV.U32 R11, RZ, RZ, 0x40000040 ;  /* 0x40000040ff0b7424 */ /* 0x000fe200078e00ff */
[----:B------:R-:W-:Y:S01]  /*5a80*/  R2UR UR4, R12 ;  /* 0x000000000c0472ca */ /* 0x000fe200000e0000 */
[----:B------:R-:W-:Y:S01]  /*5a90*/  VIADD R8, R8, 0x180 ;  /* 0x0000018008087836 */ /* 0x000fe20000000000 */
[----:B------:R-:W-:Y:S01]  /*5aa0*/  R2UR UR5, R13 ;  /* 0x000000000d0572ca */ /* 0x000fe200000e0000 */
[----:B------:R-:W-:Y:S02]  /*5ab0*/  WARPGROUP.DEPBAR.LE gsb0, 0x0 ;  /* 0x00008000000079c5 */ /* 0x000fe40000010000 */
[----:B------:R-:W-:-:S15]  /*5ac0*/  WARPGROUP.ARRIVE ;  /* 0x00000000000079c5 */ /* 0x000fde0000000000 */
[----:B------:R-:W-:-:S03]  /*5ad0*/  NOP ;  /* 0x0000000000007918 */ /* 0x000fc60000000000 */
[----:B------:R-:W-:Y:S01]  /*5ae0*/  HGMMA.64x256x16.F32 R24, gdesc[UR4].tnspB, R24, gsb0 ;  /* 0x43e00000041879f0 */ /* 0x000fe20008000818 */
[----:B------:R-:W-:Y:S01]  /*5af0*/  R2UR UR7, R11 ;  /* 0x000000000b0772ca */ /* 0x000fe200000e0000 */
[----:B------:R-:W-:Y:S01]  /*5b00*/  IMAD.MOV.U32 R11, RZ, RZ, 0x40000040 ;  /* 0x40000040ff0b7424 */ /* 0x000fe200078e00ff */
[----:B------:R-:W-:Y:S02]  /*5b10*/  R2UR UR6, R10 ;  /* 0x000000000a0672ca */ /* 0x000fe400000e0000 */
[----:B------:R-:W-:Y:S02]  /*5b20*/  IADD3 R10, R5, 0x4, RZ ;  /* 0x00000004050a7810 */ /* 0x000fe40007ffe0ff */
[----:B------:R-:W-:Y:S02]  /*5b30*/  R2UR UR5, R11 ;  /* 0x000000000b0572ca */ /* 0x000fe400000e0000 */
[----:B------:R-:W-:Y:S01]  /*5b40*/  R2UR UR4, R10 ;  /* 0x000000000a0472ca */ /* 0x000fe200000e0000 */
[----:B------:R-:W-:-:S02]  /*5b50*/  WARPGROUP.DEPBAR.LE gsb0, 0x0 ;  /* 0x00008000000079c5 */ /* 0x000fc40000010000 */
[----:B------:R-:W-:-:S15]  /*5b60*/  WARPGROUP.ARRIVE ;  /* 0x00000000000079c5 */ /* 0x000fde0000000000 */
[----:B------:R-:W-:-:S01]  /*5b70*/  NOP ;  /* 0x0000000000007918 */ /* 0x000fc20000000000 */
[----:B------:R-:W-:Y:S01]  /*5b80*/  HGMMA.64x256x16.F32 R24, gdesc[UR4].tnspB, R24, gsb0 ;  /* 0x43e00000041879f0 */ /* 0x000fe20008000818 */
[----:B------:R-:W-:Y:S01]  /*5b90*/  R2UR UR6, R8 ;  /* 0x00000000080672ca */ /* 0x000fe200000e0000 */
[----:B------:R-:W-:Y:S01]  /*5ba0*/  VIADD R8, R5, 0x6 ;  /* 0x0000000605087836 */ /* 0x000fe20000000000 */
[----:B------:R-:W-:Y:S01]  /*5bb0*/  R2UR UR7, R9 ;  /* 0x00000000090772ca */ /* 0x000fe200000e0000 */
[----:B------:R-:W-:-:S03]  /*5bc0*/  IMAD.MOV.U32 R9, RZ, RZ, 0x40000040 ;  /* 0x40000040ff097424 */ /* 0x000fc600078e00ff */
[----:B------:R-:W-:Y:S02]  /*5bd0*/  R2UR UR4, R8 ;  /* 0x00000000080472ca */ /* 0x000fe400000e0000 */
[----:B------:R-:W-:Y:S01]  /*5be0*/  R2UR UR5, R9 ;  /* 0x00000000090572ca */ /* 0x000fe200000e0000 */
[----:B------:R-:W-:Y:S02]  /*5bf0*/  WARPGROUP.DEPBAR.LE gsb0, 0x0 ;  /* 0x00008000000079c5 */ /* 0x000fe40000010000 */
[----:B------:R-:W-:-:S15]  /*5c00*/  WARPGROUP.ARRIVE ;  /* 0x00000000000079c5 */ /* 0x000fde0000000000 */
[----:B------:R-:W-:-:S01]  /*5c10*/  NOP ;  /* 0x0000000000007918 */ /* 0x000fc20000000000 */
[----:B------:R-:W-:Y:S03]  /*5c20*/  HGMMA.64x256x16.F32 R24, gdesc[UR4].tnspB, R24, gsb0 ;  /* 0x43e00000041879f0 */ /* 0x000fe60008000818 */
[----:B------:R-:W-:Y:S02]  /*5c30*/  WARPGROUP.DEPBAR.LE gsb0, 0x0 ;  /* 0x00008000000079c5 */ /* 0x000fe40000010000 */
[----:B------:R-:W-:Y:S06]  /*5c40*/  BAR.ARV 0xf, 0x100 ;  /* 0x03c4000000007b1d */ /* 0x000fec0000002000 */
[----:B------:R-:W-:Y:S05]  /*5c50*/  @!P0 BRA `(.L_x_2618) ;  /* 0x0000000000048947 */ /* 0x000fea0003800000 */
[----:B------:R-:W-:Y:S01]  /*5c60*/  BPT.TRAP 0x1 ;  /* 0x000000040000795c */ /* 0x000fe20000300000 */
.L_x_2618:
[----:B------:R-:W-:Y:S01]  /*5c70*/  VIADD R14, R3, 0x28c60 ;  /* 0x00028c60030e7836 */ /* 0x000fe20000000000 */
[----:B------:R-:W-:Y:S01]  /*5c80*/  BSSY B0, `(.L_x_2619) ;  /* 0x00000cc000007945 */ /* 0x000fe20003800000 */
[----:B------:R-:W-:-:S03]  /*5c90*/  VIADD R3, R20, 0xfffffffe ;  /* 0xfffffffe14037836 */ /* 0x000fc60000000000 */
[----:B------:R-:W-:Y:S02]  /*5ca0*/  PRMT R14, R187, 0x654, R14 ;  /* 0x00000654bb0e7816 */ /* 0x000fe4000000000e */
[----:B------:R-:W-:Y:S02]  /*5cb0*/  ISETP.GE.AND P1, PT, R3, R4, PT ;  /* 0x000000040300720c */ /* 0x000fe40003f26270 */
[----:B------:R0:W-:Y:S11]  /*5cc0*/  SYNCS.ARRIVE.TRANS64.RED.A1T0 RZ, [R14+URZ], RZ ;  /* 0x000000ff0eff79a7 */ /* 0x0001f6000810043f */
[----:B0-----:R-:W-:Y:S05]  /*5cd0*/  @!P1 BRA `(.L_x_2620) ;  /* 0x0000000c00189947 */ /* 0x001fea0003800000 */
.L_x_2627:
[----:B------:R-:W-:Y:S01]  /*5ce0*/  BAR.SYNC.DEFER_BLOCKING 0xe, 0x100 ;  /* 0x0384000000007b1d */ /* 0x000fe20000010000 */
[C---:B------:R-:W-:Y:S01]  /*5cf0*/  IMAD R5, R18.reuse, 0x40, R194 ;  /* 0x0000004012057824 */ /* 0x040fe200078e02c2 */
[C---:B------:R-:W-:Y:S01]  /*5d00*/  ISETP.GT.AND P2, PT, R3.reuse, R4, PT ;  /* 0x000000040300720c */ /* 0x040fe20003f44270 */
[----:B------:R-:W-:Y:S02]  /*5d10*/  VIADD R18, R18, 0x1 ;  /* 0x0000000112127836 */ /* 0x000fe40000000000 */
[----:B------:R-:W-:Y:S01]  /*5d20*/  VIADD R3, R3, 0xffffffff ;  /* 0xffffffff03037836 */ /* 0x000fe20000000000 */
[----:B------:R-:W-:Y:S02]  /*5d30*/  LEA R5, R5, R2, 0x2 ;  /* 0x0000000205057211 */ /* 0x000fe400078e10ff */
[----:B------:R-:W-:-:S04]  /*5d40*/  ISETP.NE.AND P1, PT, R18, 0x2, PT ;  /* 0x000000021200780c */ /* 0x000fc80003f25270 */
[----:B------:R-:W-:Y:S01]  /*5d50*/  SEL R18, R18, RZ, P1 ;  /* 0x000000ff12127207 */ /* 0x000fe20000800000 */
[----:B0-----:R-:W0:Y:S04]  /*5d60*/  LDS R14, [R5+0x28800] ;  /* 0x02880000050e7984 */ /* 0x001e280000000800 */
        /* <DEDUP_REMOVED lines=133> */
.L_x_2621:
[----:B------:R-:W-:Y:S01]  /*65c0*/  IMAD R5, R18, 0x8, R2 ;  /* 0x0000000812057824 */ /* 0x000fe200078e0202 */
[----:B------:R-:W-:-:S04]  /*65d0*/  SHF.L.U32 R14, R19, 0x1f, RZ ;  /* 0x0000001f130e7819 */ /* 0x000fc800000006ff */
[----:B------:R0:W1:Y:S01]  /*65e0*/  SYNCS.PHASECHK.TRANS64.TRYWAIT P1, [R5+URZ+0x28c50], R14 ;  /* 0x028c500e050075a7 */ /* 0x000062000802017f */
[----:B------:R-:W-:Y:S05]  /*65f0*/  @!P0 BRA `(.L_x_2622) ;  /* 0x0000000000048947 */ /* 0x000fea0003800000 */
[----:B------:R-:W-:Y:S01]  /*6600*/  BPT.TRAP 0x1 ;  /* 0x000000040000795c */ /* 0x000fe20000300000 */
.L_x_2622:
[----:B------:R-:W-:Y:S04]  /*6610*/  BSSY B1, `(.L_x_2623) ;  /* 0x0000004000017945 */ /* 0x000fe80003800000 */
[----:B-1----:R-:W-:Y:S05]  /*6620*/  @P1 BRA `(.L_x_2624) ;  /* 0x0000000000081947 */ /* 0x002fea0003800000 */
[----:B------:R-:W1:Y:S02]  /*6630*/  SYNCS.PHASECHK.TRANS64.TRYWAIT P1, [R5+URZ+0x28c50], R14 ;  /* 0x028c500e050075a7 */ /* 0x000e64000802017f */
[----:B-1----:R-:W-:Y:S05]  /*6640*/  @!P1 BRA `(.L_x_2625) ;  /* 0x0000019c00e89947 */ /* 0x002fea0003800000 */
.L_x_2624:
[----:B------:R-:W-:Y:S05]  /*6650*/  BSYNC B1 ;  /* 0x0000000000017941 */ /* 0x000fea0003800000 */
.L_x_2623:
[----:B01----:R-:W-:Y:S01]  /*6660*/  IMAD R14, R18, 0x1000, R0 ;  /* 0x00001000120e7824 */ /* 0x003fe200078e0200 */
[----:B------:R-:W-:Y:S01]  /*6670*/  R2UR UR4, R6 ;  /* 0x00000000060472ca */ /* 0x000fe200000e0000 */
[----:B------:R-:W-:Y:S01]  /*6680*/  IMAD.MOV.U32 R15, RZ, RZ, 0x40000040 ;  /* 0x40000040ff0f7424 */ /* 0x000fe200078e00ff */
[----:B------:R-:W-:Y:S01]  /*6690*/  R2UR UR5, R7 ;  /* 0x00000000070572ca */ /* 0x000fe200000e0000 */
[----:B------:R-:W-:Y:S01]  /*66a0*/  WARPGROUP.ARRIVE ;  /* 0x00000000000079c5 */ /* 0x000fe20000000000 */
[C---:B------:R-:W-:Y:S01]  /*66b0*/  R2UR UR6, R14.reuse ;  /* 0x000000000e0672ca */ /* 0x040fe200000e0000 */
[----:B------:R-:W-:Y:S01]  /*66c0*/  VIADD R20, R14, 0x80 ;  /* 0x000000800e147836 */ /* 0x000fe20000000000 */
[----:B------:R-:W-:Y:S01]  /*66d0*/  R2UR UR7, R15 ;  /* 0x000000000f0772ca */ /* 0x000fe200000e0000 */
[----:B------:R-:W-:Y:S02]  /*66e0*/  IMAD.MOV.U32 R21, RZ, RZ, 0x40000040 ;  /* 0x40000040ff157424 */ /* 0x000fe400078e00ff */
[----:B------:R-:W-:-:S10]  /*66f0*/  IMAD.MOV.U32 R15, RZ, RZ, 0x40000040 ;  /* 0x40000040ff0f7424 */ /* 0x000fd400078e00ff */
[----:B------:R-:W-:Y:S01]  /*6700*/  HGMMA.64x256x16.F32 R24, gdesc[UR4].tnspB, R24, gsb0 ;  /* 0x43e00000041879f0 */ /* 0x000fe20008000818 */
[----:B------:R-:W-:Y:S01]  /*6710*/  R2UR UR6, R20 ;  /* 0x00000000140672ca */ /* 0x000fe200000e0000 */
[C---:B------:R-:W-:Y:S01]  /*6720*/  VIADD R20, R14.reuse, 0x100 ;  /* 0x000001000e147836 */ /* 0x040fe20000000000 */
[----:B------:R-:W-:Y:S01]  /*6730*/  R2UR UR7, R21 ;  /* 0x00000000150772ca */ /* 0x000fe200000e0000 */
[----:B------:R-:W-:Y:S01]  /*6740*/  VIADD R14, R14, 0x180 ;  /* 0x000001800e0e7836 */ /* 0x000fe20000000000 */
[----:B------:R-:W-:Y:S02]  /*6750*/  R2UR UR4, R12 ;  /* 0x000000000c0472ca */ /* 0x000fe400000e0000 */
[----:B------:R-:W-:Y:S02]  /*6760*/  R2UR UR5, R13 ;  /* 0x000000000d0572ca */ /* 0x000fe400000e0000 */
[----:B------:R-:W-:Y:S01]  /*6770*/  MOV R21, 0x40000040 ;  /* 0x4000004000157802 */ /* 0x000fe20000000f00 */
[----:B------:R-:W-:-:S02]  /*6780*/  WARPGROUP.DEPBAR.LE gsb0, 0x0 ;  /* 0x00008000000079c5 */ /* 0x000fc40000010000 */
        /* <DEDUP_REMOVED lines=23> */
.L_x_2626:
[----:B------:R-:W-:-:S05]  /*6900*/  VIADD R14, R5, 0x28c60 ;  /* 0x00028c60050e7836 */ /* 0x000fca0000000000 */
[----:B------:R-:W-:-:S04]  /*6910*/  PRMT R14, R187, 0x654, R14 ;  /* 0x00000654bb0e7816 */ /* 0x000fc8000000000e */
[----:B------:R0:W-:Y:S01]  /*6920*/  SYNCS.ARRIVE.TRANS64.RED.A1T0 RZ, [R14+URZ], RZ ;  /* 0x000000ff0eff79a7 */ /* 0x0001e2000810043f */
[----:B------:R-:W-:Y:S05]  /*6930*/  @P2 BRA `(.L_x_2627) ;  /* 0xfffffff000e82947 */ /* 0x000fea000383ffff */
.L_x_2620:
[----:B------:R-:W-:Y:S05]  /*6940*/  BSYNC B0 ;  /* 0x0000000000007941 */ /* 0x000fea0003800000 */
.L_x_2619:
[----:B------:R-:W-:Y:S01]  /*6950*/  BAR.SYNC.DEFER_BLOCKING 0xe, 0x100 ;  /* 0x0384000000007b1d */ /* 0x000fe20000010000 */
[C---:B------:R-:W-:Y:S01]  /*6960*/  IMAD R3, R18.reuse, 0x40, R194 ;  /* 0x0000004012037824 */ /* 0x040fe200078e02c2 */
[----:B------:R-:W-:Y:S01]  /*6970*/  PLOP3.LUT P0, PT, PT, PT, PT, 0x8, 0x0 ;  /* 0x000000000000781c */ /* 0x000fe20003f0e170 */
[----:B------:R-:W-:Y:S02]  /*6980*/  VIADD R18, R18, 0x1 ;  /* 0x0000000112127836 */ /* 0x000fe40000000000 */
[----:B------:R-:W-:-:S03]  /*6990*/  IMAD R3, R3, 0x4, R2 ;  /* 0x0000000403037824 */ /* 0x000fc600078e0202 */
[----:B------:R-:W-:-:S04]  /*69a0*/  ISETP.NE.AND P1, PT, R18, 0x2, PT ;  /* 0x000000021200780c */ /* 0x000fc80003f25270 */
[----:B------:R-:W-:Y:S02]  /*69b0*/  SEL R0, RZ, 0x1, P1 ;  /* 0x00000001ff007807 */ /* 0x000fe40000800000 */
[----:B------:R-:W-:Y:S02]  /*69c0*/  SEL R18, R18, RZ, P1 ;  /* 0x000000ff12127207 */ /* 0x000fe40000800000 */
[----:B------:R-:W-:Y:S01]  /*69d0*/  LOP3.LUT R19, R19, R0, RZ, 0x3c, !PT ;  /* 0x0000000013137212 */ /* 0x000fe200078e3cff */
[----:B------:R-:W1:Y:S04]  /*69e0*/  LDS R2, [R3+0x28800] ;  /* 0x0288000003027984 */ /* 0x000e680000000800 */
[----:B------:R2:W3:Y:S02]  /*69f0*/  LDS R0, [R3+0x28820] ;  /* 0x0288200003007984 */ /* 0x0004e40000000800 */
[----:B--2---:R-:W-:-:S02]  /*6a00*/  IMAD.MOV.U32 R3, RZ, RZ, RZ ;  /* 0x000000ffff037224 */ /* 0x004fc400078e00ff */
[-C--:B-1----:R-:W-:Y:S01]  /*6a10*/  FMUL.FTZ R153, R28, R2.reuse ;  /* 0x000000021c997220 */ /* 0x082fe20000410000 */
[-C--:B------:R-:W-:Y:S01]  /*6a20*/  FMUL.FTZ R28, R29, R2.reuse ;  /* 0x000000021d1c7220 */ /* 0x080fe20000410000 */
[-C--:B------:R-:W-:Y:S01]  /*6a30*/  FMUL.FTZ R12, R33, R2.reuse ;  /* 0x00000002210c7220 */ /* 0x080fe20000410000 */
[-C--:B0-----:R-:W-:Y:S01]  /*6a40*/  FMUL.FTZ R14, R37, R2.reuse ;  /* 0x00000002250e7220 */ /* 0x081fe20000410000 */
[-C--:B------:R-:W-:Y:S01]  /*6a50*/  FMUL.FTZ R170, R41, R2.reuse ;  /* 0x0000000229aa7220 */ /* 0x080fe20000410000 */
[-C--:B------:R-:W-:Y:S01]  /*6a60*/  FMUL.FTZ R152, R36, R2.reuse ;  /* 0x0000000224987220 */ /* 0x080fe20000410000 */
[----:B------:R-:W-:Y:S01]  /*6a70*/  FMUL.FTZ R172, R40, R2 ;  /* 0x0000000228ac7220 */ /* 0x000fe20000410000 */
[-C--:B---3--:R-:W-:Y:S01]  /*6a80*/  FMUL.FTZ R5, R26, R0.reuse ;  /* 0x000000001a057220 */ /* 0x088fe20000410000 */
        /* <DEDUP_REMOVED lines=123> */
.L_x_2605:
[----:B------:R-:W1:Y:S01]  /*7240*/  LDC R0, c[0x0][0x448] ;  /* 0x00011200ff007b82 */ /* 0x000e620000000800 */
[----:B------:R-:W-:-:S07]  /*7250*/  IADD3 R7, R184, 0x1, -R23 ;  /* 0x00000001b8077810 */ /* 0x000fce0007ffe817 */
[----:B------:R-:W2:Y:S01]  /*7260*/  LDC.64 R4, c[0x0][0x9e0] ;  /* 0x00027800ff047b82 */ /* 0x000ea20000000a00 */
[----:B-1----:R-:W-:Y:S02]  /*7270*/  ISETP.NE.AND P1, PT, R0, 0x1, PT ;  /* 0x000000010000780c */ /* 0x002fe40003f25270 */
[----:B------:R-:W-:Y:S02]  /*7280*/  IADD3 R0, R195, 0x3f, RZ ;  /* 0x0000003fc3007810 */ /* 0x000fe40007ffe0ff */
[----:B--2---:R-:W-:-:S09]  /*7290*/  ISETP.GE.AND P2, PT, R5, 0x1, PT ;  /* 0x000000010500780c */ /* 0x004fd20003f46270 */
        /* <DEDUP_REMOVED lines=18> */
.L_x_2630:
[----:B------:R-:W-:-:S13]  /*73c0*/  ISETP.NE.AND P0, PT, R5, 0x1, PT ;  /* 0x000000010500780c */ /* 0x000fda0003f05270 */
[----:B------:R-:W1:Y:S02]  /*73d0*/  @P0 LDC.64 R6, c[0x0][0x9e8] ;  /* 0x00027a00ff060b82 */ /* 0x000e640000000a00 */
[----:B-1----:R-:W-:-:S05]  /*73e0*/  @P0 IMAD.HI.U32 R6, R0, R6, RZ ;  /* 0x0000000600060227 */ /* 0x002fca00078e00ff */
[----:B------:R-:W-:-:S07]  /*73f0*/  @P0 SHF.R.U32.HI R0, RZ, R7, R6 ;  /* 0x00000007ff000219 */ /* 0x000fce0000011606 */
.L_x_2631:
[----:B------:R-:W-:Y:S05]  /*7400*/  BSYNC B0 ;  /* 0x0000000000007941 */ /* 0x000fea0003800000 */
.L_x_2629:
[----:B------:R-:W-:-:S05]  /*7410*/  IMAD R3, R0, R5, R5 ;  /* 0x0000000500037224 */ /* 0x000fca00078e0205 */
[----:B------:R-:W-:-:S07]  /*7420*/  VIMNMX R4, R4, R3, PT ;  /* 0x0000000304047248 */ /* 0x000fce0003fe0100 */
.L_x_2628:
[----:B------:R-:W1:Y:S01]  /*7430*/  @P1 LDC R0, c[0x0][0x44c] ;  /* 0x00011300ff001b82 */ /* 0x000e620000000800 */
[----:B------:R-:W-:Y:S01]  /*7440*/  VIADD R4, R4, 0x3f ;  /* 0x0000003f04047836 */ /* 0x000fe20000000000 */
[----:B------:R-:W-:Y:S01]  /*7450*/  ULDC UR4, c[0x0][0x9dc] ;  /* 0x0002770000047ab9 */ /* 0x000fe20000000800 */
[----:B------:R-:W-:-:S03]  /*7460*/  IMAD.MOV.U32 R7, RZ, RZ, R195 ;  /* 0x000000ffff077224 */ /* 0x000fc600078e00c3 */
        /* <DEDUP_REMOVED lines=20> */
.L_x_2634:
[----:B------:R-:W-:-:S13]  /*75b0*/  ISETP.NE.AND P0, PT, R5, 0x1, PT ;  /* 0x000000010500780c */ /* 0x000fda0003f05270 */
[----:B------:R-:W1:Y:S02]  /*75c0*/  @P0 LDC.64 R6, c[0x0][0x9e8] ;  /* 0x00027a00ff060b82 */ /* 0x000e640000000a00 */
[----:B-1----:R-:W-:-:S05]  /*75d0*/  @P0 IMAD.HI.U32 R4, R40, R6, RZ ;  /* 0x0000000628040227 */ /* 0x002fca00078e00ff */
[----:B------:R-:W-:-:S07]  /*75e0*/  @P0 SHF.R.U32.HI R40, RZ, R7, R4 ;  /* 0x00000007ff280219 */ /* 0x000fce0000011604 */
.L_x_2635:
[----:B------:R-:W-:Y:S05]  /*75f0*/  BSYNC B0 ;  /* 0x0000000000007941 */ /* 0x000fea0003800000 */
.L_x_2633:
[----:B------:R-:W-:-:S05]  /*7600*/  IMAD R5, R40, R5, RZ ;  /* 0x0000000528057224 */ /* 0x000fca00078e02ff */
[----:B------:R-:W-:-:S07]  /*7610*/  VIMNMX R0, R0, R5, !PT ;  /* 0x0000000500007248 */ /* 0x000fce0007fe0100 */
.L_x_2632:
[----:B------:R-:W-:Y:S02]  /*7620*/  SHF.R.S32.HI R5, RZ, 0x1f, R0 ;  /* 0x0000001fff057819 */ /* 0x000fe40000011400 */
[----:B------:R-:W-:Y:S02]  /*7630*/  CS2R R150, SRZ ;  /* 0x0000000000967805 */ /* 0x000fe4000001ff00 */
[----:B------:R-:W-:Y:S02]  /*7640*/  PLOP3.LUT P0, PT, PT, PT, PT, 0x80, 0x0 ;  /* 0x000000000000781c */ /* 0x000fe40003f0f070 */
[----:B------:R-:W-:Y:S02]  /*7650*/  CS2R R148, SRZ ;  /* 0x0000000000947805 */ /* 0x000fe4000001ff00 */
[----:B------:R-:W-:Y:S01]  /*7660*/  LEA.HI R5, R5, R0, RZ, 0x6 ;  /* 0x0000000005057211 */ /* 0x000fe200078f30ff */
[----:B------:R-:W-:Y:S01]  /*7670*/  IMAD.MOV.U32 R0, RZ, RZ, RZ ;  /* 0x000000ffff007224 */ /* 0x000fe200078e00ff */
[----:B------:R-:W-:-:S02]  /*7680*/  MOV R3, RZ ;  /* 0x000000ff00037202 */ /* 0x000fc40000000f00 */
        /* <DEDUP_REMOVED lines=9> */
[----:B------:R-:W-:Y:S01]  /*7720*/  ISETP.GT.AND P1, PT, R168, R4, PT ;  /* 0x00000004a800720c */ /* 0x000fe20003f24270 */
[----:B------:R1:W-:Y:S01]  /*7730*/  STL [R1+0x8], R4 ;  /* 0x0000080401007387 */ /* 0x0003e20000100800 */
        /* <DEDUP_REMOVED lines=30> */
[----:B---34-:R-:W-:Y:S02]  /*7920*/  CS2R R14, SRZ ;  /* 0x00000000000e7805 */ /* 0x018fe4000001ff00 */
        /* <DEDUP_REMOVED lines=9> */
[----:B0-----:R-:W-:Y:S02]  /*79c0*/  CS2R R62, SRZ ;  /* 0x00000000003e7805 */ /* 0x001fe4000001ff00 */
[----:B------:R-:W-:Y:S02]  /*79d0*/  CS2R R162, SRZ ;  /* 0x0000000000a27805 */ /* 0x000fe4000001ff00 */
[----:B------:R-:W-:Y:S02]  /*79e0*/  CS2R R58, SRZ ;  /* 0x00000000003a7805 */ /* 0x000fe4000001ff00 */
[----:B------:R-:W-:Y:S02]  /*79f0*/  CS2R R164, SRZ ;  /* 0x0000000000a47805 */ /* 0x000fe4000001ff00 */
[----:B------:R-:W-:Y:S02]  /*7a00*/  CS2R R54, SRZ ;  /* 0x0000000000367805 */ /* 0x000fe4000001ff00 */
[----:B------:R-:W-:Y:S01]  /*7a10*/  CS2R R166, SRZ ;  /* 0x0000000000a67805 */ /* 0x000fe2000001ff00 */
[----:B------:R-:W-:Y:S01]  /*7a20*/  IMAD.MOV.U32 R51, RZ, RZ, RZ ;  /* 0x000000ffff337224 */ /* 0x000fe200078e00ff */
[----:B------:R-:W-:-:S02]  /*7a30*/  CS2R R32, SRZ ;  /* 0x0000000000207805 */ /* 0x000fc4000001ff00 */
[----:B------:R-:W-:Y:S02]  /*7a40*/  MOV R169, RZ ;  /* 0x000000ff00a97202 */ /* 0x000fe40000000f00 */
        /* <DEDUP_REMOVED lines=13> */
[----:B-1----:R-:W-:Y:S06]  /*7b20*/  @!P1 BRA `(.L_x_2614) ;  /* 0x000000d400d49947 */ /* 0x002fec0003800000 */
        /* <DEDUP_REMOVED lines=15> */
[----:B------:R-:W-:-:S04]  /*7c20*/  LOP3.LUT R3, R3, 0x3fff, RZ, 0xc0, !PT ;  /* 0x00003fff03037812 */ /* 0x000fc800078ec0ff */
        /* <DEDUP_REMOVED lines=18> */
.L_x_2637:
[----:B------:R-:W-:Y:S05]  /*7d50*/  BSYNC B6 ;  /* 0x0000000000067941 */ /* 0x000fea0003800000 */
.L_x_2636:
        /* <DEDUP_REMOVED lines=13> */
.L_x_2641:
[----:B-1----:R1:W2:Y:S02]  /*7e30*/  SYNCS.PHASECHK.TRANS64.TRYWAIT P0, [R2+URZ+0x28c00], R3 ;  /* 0x028c0003020075a7 */ /* 0x0022a4000800017f */
[----:B--2---:R-:W-:Y:S05]  /*7e40*/  @!P0 NANOSLEEP.SYNCS 0x989680 ;  /* 0x009896800000895d */ /* 0x004fea0003900000 */
[----:B------:R-:W2:Y:S02]  /*7e50*/  @!P0 SYNCS.PHASECHK.TRANS64 P0, [R2+URZ+0x28c00], R3 ;  /* 0x028c0003020085a7 */ /* 0x000ea4000800007f */
[----:B--2---:R-:W-:Y:S05]  /*7e60*/  @!P0 BRA `(.L_x_2641) ;  /* 0xfffffffc00f08947 */ /* 0x004fea000383ffff */
.L_x_2640:
[----:B------:R-:W-:Y:S05]  /*7e70*/  BSYNC B0 ;  /* 0x0000000000007941 */ /* 0x000fea0003800000 */
.L_x_2639:
[----:B------:R-:W-:Y:S05]  /*7e80*/  BRA `(.L_x_2642) ;  /* 0x0000002c00647947 */ /* 0x000fea0003800000 */
.L_x_2638:
[----:B------:R-:W-:Y:S01]  /*7e90*/  VIADD R4, R2, 0x20400 ;  /* 0x0002040002047836 */ /* 0x000fe20000000000 */
[----:B-----5:R-:W-:Y:S01]  /*7ea0*/  SHF.R.S32.HI R0, RZ, 0x1f, R24 ;  /* 0x0000001fff007819 */ /* 0x020fe20000011418 */
[----:B------:R-:W-:Y:S01]  /*7eb0*/  ULDC.64 UR4, c[0x0][0x3f8] ;  /* 0x0000fe0000047ab9 */ /* 0x000fe20000000a00 */
[----:B------:R-:W-:Y:S01]  /*7ec0*/  ULDC.64 UR6, c[0x0][0x408] ;  /* 0x0001020000067ab9 */ /* 0x000fe20000000a00 */
[----:B------:R-:W-:Y:S01]  /*7ed0*/  IMAD.WIDE.U32 R26, R24, UR4, RZ ;  /* 0x00000004181a7c25 */ /* 0x000fe2000f8e00ff */
[----:B------:R-:W-:Y:S01]  /*7ee0*/  LOP3.LUT P0, RZ, R4, 0x3ff, RZ, 0xc0, !PT ;  /* 0x000003ff04ff7812 */ /* 0x000fe2000780c0ff */
[----:B------:R-:W-:Y:S02]  /*7ef0*/  BSSY B6, `(.L_x_2643) ;  /* 0x0000019000067945 */ /* 0x000fe40003800000 */
[C---:B------:R-:W-:Y:S02]  /*7f00*/  IMAD R3, R0.reuse, UR4, RZ ;  /* 0x0000000400037c24 */ /* 0x040fe4000f8e02ff */
[----:B------:R-:W-:-:S02]  /*7f10*/  IMAD R5, R0, UR6, RZ ;  /* 0x0000000600057c24 */ /* 0x000fc4000f8e02ff */
[C---:B------:R-:W-:Y:S02]  /*7f20*/  IMAD R3, R24.reuse, UR5, R3 ;  /* 0x0000000518037c24 */ /* 0x040fe4000f8e0203 */
[C---:B------:R-:W-:Y:S02]  /*7f30*/  IMAD R5, R24.reuse, UR7, R5 ;  /* 0x0000000718057c24 */ /* 0x040fe4000f8e0205 */
[----:B------:R-:W-:-:S04]  /*7f40*/  IMAD.WIDE.U32 R24, R24, UR6, RZ ;  /* 0x0000000618187c25 */ /* 0x000fc8000f8e00ff */
[----:B------:R-:W-:Y:S02]  /*7f50*/  IMAD.IADD R29, R3, 0x1, R27 ;  /* 0x00000001031d7824 */ /* 0x000fe400078e021b */
[----:B------:R-:W-:Y:S01]  /*7f60*/  IMAD.IADD R31, R5, 0x1, R25 ;  /* 0x00000001051f7824 */ /* 0x000fe200078e0219 */
        /* <DEDUP_REMOVED lines=17> */
.L_x_2644:
[----:B------:R-:W-:Y:S05]  /*8080*/  BSYNC B6 ;  /* 0x0000000000067941 */ /* 0x000fea0003800000 */
.L_x_2643:
[----:B------:R-:W-:Y:S01]  /*8090*/  ULDC.U8 UR4, c[0x0][0x410] ;  /* 0x0001040000047ab9 */ /* 0x000fe20000000000 */
[----:B------:R-:W-:Y:S01]  /*80a0*/  BSSY B0, `(.L_x_2645) ;  /* 0x00002af000007945 */ /* 0x000fe20003800000 */
[----:B------:R-:W-:Y:S01]  /*80b0*/  ISETP.NE.AND P0, PT, RZ, UR4, PT ;  /* 0x00000004ff007c0c */ /* 0x000fe2000bf05270 */
[----:B------:R-:W-:-:S12]  /*80c0*/  IMAD.IADD R37, R189, 0x1, R195 ;  /* 0x00000001bd257824 */ /* 0x000fd800078e02c3 */
[----:B------:R-:W-:Y:S05]  /*80d0*/  @!P0 BRA `(.L_x_2646) ;  /* 0x0000001400808947 */ /* 0x000fea0003800000 */
[----:B------:R-:W0:Y:S01]  /*80e0*/  LDC R34, c[0x0][0x448] ;  /* 0x00011200ff227b82 */ /* 0x000e220000000800 */
[----:B------:R-:W1:Y:S01]  /*80f0*/  S2R R21, SR_TID.X ;  /* 0x0000000000157919 */ /* 0x000e620000002100 */
[----:B------:R-:W-:Y:S01]  /*8100*/  ULDC.64 UR4, c[0x0][0x3f8] ;  /* 0x0000fe0000047ab9 */ /* 0x000fe20000000a00 */
[----:B------:R-:W-:Y:S01]  /*8110*/  ULDC.64 UR6, c[0x0][0x408] ;  /* 0x0001020000067ab9 */ /* 0x000fe20000000a00 */
[----:B------:R-:W-:Y:S02]  /*8120*/  IMAD.MOV.U32 R6, RZ, RZ, R26 ;  /* 0x000000ffff067224 */ /* 0x000fe400078e001a */
[----:B------:R-:W-:Y:S02]  /*8130*/  IMAD.MOV.U32 R7, RZ, RZ, R29 ;  /* 0x000000ffff077224 */ /* 0x000fe400078e001d */
[----:B------:R-:W-:Y:S02]  /*8140*/  IMAD.MOV.U32 R8, RZ, RZ, R24 ;  /* 0x000000ffff087224 */ /* 0x000fe400078e0018 */
[----:B------:R-:W-:Y:S01]  /*8150*/  IMAD.MOV.U32 R9, RZ, RZ, R31 ;  /* 0x000000ffff097224 */ /* 0x000fe200078e001f */
[----:B0-----:R-:W-:Y:S01]  /*8160*/  ISETP.NE.AND P0, PT, R34, 0x1, PT ;  /* 0x000000012200780c */ /* 0x001fe20003f05270 */
[----:B-1----:R-:W-:-:S12]  /*8170*/  VIADD R21, R21, 0xffffff80 ;  /* 0xffffff8015157836 */ /* 0x002fd80000000000 */
[----:B------:R-:W0:Y:S01]  /*8180*/  @P0 LDC R0, c[0x0][0x44c] ;  /* 0x00011300ff000b82 */ /* 0x000e220000000800 */
[----:B------:R-:W-:-:S04]  /*8190*/  SHF.R.S32.HI R20, RZ, 0x1f, R21 ;  /* 0x0000001fff147819 */ /* 0x000fc80000011415 */
[----:B------:R-:W-:-:S03]  /*81a0*/  LEA.HI R20, R20, R21, RZ, 0x2 ;  /* 0x0000001514147211 */ /* 0x000fc600078f10ff */
[----:B------:R-:W1:Y:S01]  /*81b0*/  @P0 LDC R5, c[0x0][0x450] ;  /* 0x00011400ff050b82 */ /* 0x000e620000000800 */
[----:B------:R-:W-:-:S04]  /*81c0*/  LOP3.LUT R20, R20, 0xfffffffc, RZ, 0xc0, !PT ;  /* 0xfffffffc14147812 */ /* 0x000fc800078ec0ff */
[----:B------:R-:W-:-:S05]  /*81d0*/  IADD3 R20, R21, -R20, RZ ;  /* 0x8000001415147210 */ /* 0x000fca0007ffe0ff */
[----:B------:R-:W-:-:S04]  /*81e0*/  IMAD R3, R20, 0x20, R37 ;  /* 0x0000002014037824 */ /* 0x000fc800078e0225 */
[----:B0-----:R-:W-:-:S05]  /*81f0*/  @P0 IMAD.HI.U32 R0, R3, R0, RZ ;  /* 0x0000000003000227 */ /* 0x001fca00078e00ff */
[----:B-1----:R-:W-:-:S04]  /*8200*/  @P0 SHF.R.U32.HI R3, RZ, R5, R0 ;  /* 0x00000005ff030219 */ /* 0x002fc80000011600 */
[----:B------:R-:W-:Y:S01]  /*8210*/  SHF.R.S32.HI R0, RZ, 0x1f, R3 ;  /* 0x0000001fff007819 */ /* 0x000fe20000011403 */
[----:B------:R-:W-:-:S04]  /*8220*/  IMAD.WIDE.U32 R6, R3, UR4, R6 ;  /* 0x0000000403067c25 */ /* 0x000fc8000f8e0006 */
[C---:B------:R-:W-:Y:S02]  /*8230*/  IMAD R4, R0.reuse, UR4, RZ ;  /* 0x0000000400047c24 */ /* 0x040fe4000f8e02ff */
[----:B------:R-:W-:Y:S02]  /*8240*/  IMAD R0, R0, UR6, RZ ;  /* 0x0000000600007c24 */ /* 0x000fe4000f8e02ff */
[C---:B------:R-:W-:Y:S01]  /*8250*/  IMAD R5, R3.reuse, UR5, R4 ;  /* 0x0000000503057c24 */ /* 0x040fe2000f8e0204 */
[----:B------:R-:W-:Y:S01]  /*8260*/  ULDC.64 UR4, c[0x0][0x3e8] ;  /* 0x0000fa0000047ab9 */ /* 0x000fe20000000a00 */
[C---:B------:R-:W-:Y:S01]  /*8270*/  IMAD.WIDE.U32 R8, R3.reuse, UR6, R8 ;  /* 0x0000000603087c25 */ /* 0x040fe2000f8e0008 */
[----:B------:R-:W-:Y:S01]  /*8280*/  LEA R4, P0, R6, UR4, 0x1 ;  /* 0x0000000406047c11 */ /* 0x000fe2000f8008ff */
[----:B------:R-:W-:Y:S02]  /*8290*/  UMOV UR4, 0xffffffff ;  /* 0xffffffff00047882 */ /* 0x000fe40000000000 */
[----:B------:R-:W-:Y:S01]  /*82a0*/  IMAD R3, R3, UR7, R0 ;  /* 0x0000000703037c24 */ /* 0x000fe2000f8e0200 */
[----:B------:R-:W-:Y:S01]  /*82b0*/  ULDC.64 UR6, c[0x0][0x400] ;  /* 0x0001000000067ab9 */ /* 0x000fe20000000a00 */
[----:B------:R-:W-:Y:S01]  /*82c0*/  IMAD.IADD R5, R7, 0x1, R5 ;  /* 0x0000000107057824 */ /* 0x000fe200078e0205 */
[----:B------:R-:W-:Y:S01]  /*82d0*/  LEA R7, P1, R8, UR6, 0x1 ;  /* 0x0000000608077c11 */ /* 0x000fe2000f8208ff */
[----:B------:R-:W-:-:S03]  /*82e0*/  IMAD.IADD R3, R9, 0x1, R3 ;  /* 0x0000000109037824 */ /* 0x000fc600078e0203 */
[----:B------:R-:W-:Y:S02]  /*82f0*/  LEA.HI.X R6, R6, UR5, R5, 0x1, P0 ;  /* 0x0000000506067c11 */ /* 0x000fe400080f0c05 */
[----:B------:R-:W-:Y:S01]  /*8300*/  LEA.HI.X R8, R8, UR7, R3, 0x1, P1 ;  /* 0x0000000708087c11 */ /* 0x000fe200088f0c03 */
[----:B------:R-:W-:Y:S06]  /*8310*/  BRA.DIV UR4, `(.L_x_2647) ;  /* 0x0000018204c87947 */ /* 0x000fec000b800000 */
[----:B------:R0:W1:Y:S04]  /*8320*/  SHFL.IDX PT, R3, R6, RZ, 0x1c1f ;  /* 0x001c1fff06037589 */ /* 0x00006800000e0000 */
[----:B------:R0:W2:Y:S04]  /*8330*/  SHFL.IDX PT, R0, R4, RZ, 0x1c1f ;  /* 0x001c1fff04007589 */ /* 0x0000a800000e0000 */
[----:B------:R0:W3:Y:S04]  /*8340*/  SHFL.IDX PT, R5, R8, RZ, 0x1c1f ;  /* 0x001c1fff08057589 */ /* 0x0000e800000e0000 */
[----:B------:R0:W4:Y:S02]  /*8350*/  SHFL.IDX PT, R14, R7, RZ, 0x1c1f ;  /* 0x001c1fff070e7589 */ /* 0x00012400000e0000 */
.L_x_2938:
[----:B------:R-:W-:Y:S01]  /*8360*/  IMAD R34, R23, R34, RZ ;  /* 0x0000002217227224 */ /* 0x000fe200078e02ff */
[----:B------:R-:W-:Y:S01]  /*8370*/  BSSY B1, `(.L_x_2648) ;  /* 0x000001e000017945 */ /* 0x000fe20003800000 */
[----:B------:R-:W-:Y:S02]  /*8380*/  CS2R R30, SRZ ;  /* 0x00000000001e7805 */ /* 0x000fe4000001ff00 */
[----:B------:R-:W-:Y:S02]  /*8390*/  CS2R R20, SRZ ;  /* 0x0000000000147805 */ /* 0x000fe4000001ff00 */
[----:B------:R-:W-:Y:S02]  /*83a0*/  CS2R R28, SRZ ;  /* 0x00000000001c7805 */ /* 0x000fe4000001ff00 */
[----:B------:R-:W-:Y:S02]  /*83b0*/  ISETP.GE.AND P0, PT, R37, R34, PT ;  /* 0x000000222500720c */ /* 0x000fe40003f06270 */
[----:B------:R-:W-:-:S11]  /*83c0*/  CS2R R24, SRZ ;  /* 0x0000000000187805 */ /* 0x000fd6000001ff00 */
[----:B------:R-:W-:Y:S05]  /*83d0*/  @P0 BRA `(.L_x_2649) ;  /* 0x00000000005c0947 */ /* 0x000fea0003800000 */
[----:B------:R-:W4:Y:S01]  /*83e0*/  LDL R9, [R1+0x54] ;  /* 0x0000540001097983 */ /* 0x000f220000100800 */
[----:B------:R-:W-:Y:S01]  /*83f0*/  ULDC UR4, c[0x0][0x3f4] ;  /* 0x0000fd0000047ab9 */ /* 0x000fe20000000800 */
[----:B-1----:R-:W-:Y:S01]  /*8400*/  MOV R11, R3 ;  /* 0x00000003000b7202 */ /* 0x002fe20000000f00 */
[----:B--2---:R-:W-:Y:S01]  /*8410*/  IMAD.MOV.U32 R10, RZ, RZ, R0 ;  /* 0x000000ffff0a7224 */ /* 0x004fe200078e0000 */
[----:B------:R-:W-:Y:S02]  /*8420*/  ISETP.GE.AND P3, PT, R203, UR4, PT ;  /* 0x00000004cb007c0c */ /* 0x000fe4000bf66270 */
[----:B------:R-:W-:Y:S02]  /*8430*/  CS2R R28, SRZ ;  /* 0x00000000001c7805 */ /* 0x000fe4000001ff00 */
[----:B------:R-:W-:Y:S01]  /*8440*/  ISETP.GE.AND P2, PT, R190, UR4, PT ;  /* 0x00000004be007c0c */ /* 0x000fe2000bf46270 */
[----:B---3--:R-:W-:-:S08]  /*8450*/  IMAD.MOV.U32 R15, RZ, RZ, R5 ;  /* 0x000000ffff0f7224 */ /* 0x008fd000078e0005 */
[C---:B------:R-:W-:Y:S01]  /*8460*/  @!P3 IMAD.SHL.U32 R33, R203.reuse, 0x2, RZ ;  /* 0x00000002cb21b824 */ /* 0x040fe200078e00ff */
[----:B------:R-:W-:Y:S02]  /*8470*/  CS2R R30, SRZ ;  /* 0x00000000001e7805 */ /* 0x000fe4000001ff00 */
[----:B------:R-:W-:Y:S01]  /*8480*/  CS2R R24, SRZ ;  /* 0x0000000000187805 */ /* 0x000fe2000001ff00 */
[----:B------:R-:W-:Y:S01]  /*8490*/  @!P2 IMAD.WIDE R10, R190, 0x2, R10 ;  /* 0x00000002be0aa825 */ /* 0x000fe200078e020a */
[-C--:B------:R-:W-:Y:S02]  /*84a0*/  @!P3 IADD3 R26, P0, R0, R33.reuse, RZ ;  /* 0x00000021001ab210 */ /* 0x080fe40007f1e0ff */
[----:B----4-:R-:W-:Y:S01]  /*84b0*/  @!P3 IADD3 R32, P1, R14, R33, RZ ;  /* 0x000000210e20b210 */ /* 0x010fe20007f3e0ff */
[----:B------:R-:W-:Y:S01]  /*84c0*/  @!P2 IMAD.WIDE R12, R190, 0x2, R14 ;  /* 0x00000002be0ca825 */ /* 0x000fe200078e020e */
[----:B------:R1:W5:Y:S04]  /*84d0*/  @!P2 LD.E.64 R28, desc[UR40][R10.64] ;  /* 0x000000280a1ca980 */ /* 0x000368000c101b00 */
[----:B------:R1:W5:Y:S01]  /*84e0*/  @!P2 LD.E.64 R30, desc[UR40][R12.64] ;  /* 0x000000280c1ea980 */ /* 0x000362000c101b00 */
[----:B------:R-:W-:-:S05]  /*84f0*/  @!P3 SHF.L.U64.HI R20, R203, 0x1, R9 ;  /* 0x00000001cb14b819 */ /* 0x000fca0000010209 */
[--C-:B------:R-:W-:Y:S02]  /*8500*/  @!P3 IMAD.X R27, R3, 0x1, R20.reuse, P0 ;  /* 0x00000001031bb824 */ /* 0x100fe400000e0614 */
[----:B------:R-:W-:Y:S01]  /*8510*/  @!P3 IMAD.X R33, R5, 0x1, R20, P1 ;  /* 0x000000010521b824 */ /* 0x000fe200008e0614 */
[----:B------:R-:W-:Y:S02]  /*8520*/  CS2R R20, SRZ ;  /* 0x0000000000147805 */ /* 0x000fe4000001ff00 */
[----:B------:R1:W5:Y:S04]  /*8530*/  @!P3 LD.E.64 R24, desc[UR40][R26.64] ;  /* 0x000000281a18b980 */ /* 0x000368000c101b00 */
[----:B------:R1:W5:Y:S02]  /*8540*/  @!P3 LD.E.64 R20, desc[UR40][R32.64] ;  /* 0x000000282014b980 */ /* 0x000364000c101b00 */
.L_x_2649:
[----:B------:R-:W-:Y:S05]  /*8550*/  BSYNC B1 ;  /* 0x0000000000017941 */ /* 0x000fea0003800000 */
.L_x_2648:
[----:B--2--5:R-:W-:Y:S01]  /*8560*/  IMAD.MOV.U32 R0, RZ, RZ, R30 ;  /* 0x000000ffff007224 */ /* 0x024fe200078e001e */
[----:B------:R-:W-:Y:S01]  /*8570*/  UMOV UR4, 0xffffffff ;  /* 0xffffffff00047882 */ /* 0x000fe20000000000 */
[----:B-1----:R-:W-:Y:S01]  /*8580*/  IMAD.MOV.U32 R3, RZ, RZ, R31 ;  /* 0x000000ffff037224 */ /* 0x002fe200078e001f */
[----:B------:R-:W-:Y:S01]  /*8590*/  CS2R R26, SRZ ;  /* 0x00000000001a7805 */ /* 0x000fe2000001ff00 */
[----:B---3--:R-:W-:Y:S02]  /*85a0*/  IMAD.MOV.U32 R5, RZ, RZ, R20 ;  /* 0x000000ffff057224 */ /* 0x008fe400078e0014 */
[----:B------:R-:W-:Y:S01]  /*85b0*/  IMAD.MOV.U32 R9, RZ, RZ, R21 ;  /* 0x000000ffff097224 */ /* 0x000fe200078e0015 */
[----:B------:R-:W-:Y:S01]  /*85c0*/  PRMT R41, R0, 0x5410, R3 ;  /* 0x0000541000297816 */ /* 0x000fe20000000003 */
[----:B------:R-:W-:Y:S01]  /*85d0*/  IMAD.MOV.U32 R3, RZ, RZ, R29 ;  /* 0x000000ffff037224 */ /* 0x000fe200078e001d */
[----:B------:R-:W-:Y:S02]  /*85e0*/  MOV R0, R28 ;  /* 0x0000001c00007202 */ /* 0x000fe40000000f00 */
[----:B------:R-:W-:Y:S01]  /*85f0*/  PRMT R42, R5, 0x5410, R9 ;  /* 0x00005410052a7816 */ /* 0x000fe20000000009 */
[----:B------:R-:W-:Y:S01]  /*8600*/  IMAD.MOV.U32 R5, RZ, RZ, R24 ;  /* 0x000000ffff057224 */ /* 0x000fe200078e0018 */
[----:B------:R-:W-:Y:S01]  /*8610*/  PRMT R43, R0, 0x5410, R3 ;  /* 0x00005410002b7816 */ /* 0x000fe20000000003 */
[----:B------:R-:W-:-:S05]  /*8620*/  IMAD.MOV.U32 R9, RZ, RZ, R25 ;  /* 0x000000ffff097224 */ /* 0x000fca00078e0019 */
[----:B------:R-:W-:Y:S01]  /*8630*/  PRMT R44, R5, 0x5410, R9 ;  /* 0x00005410052c7816 */ /* 0x000fe20000000009 */
[----:B------:R-:W-:Y:S06]  /*8640*/  BRA.DIV UR4, `(.L_x_2650) ;  /* 0x00000182046c7947 */ /* 0x000fec000b800000 */
[----:B------:R1:W2:Y:S04]  /*8650*/  SHFL.IDX PT, R3, R6, 0x1, 0x1c1f ;  /* 0x003c1f0006037f89 */ /* 0x0002a800000e0000 */
[----:B------:R1:W3:Y:S04]  /*8660*/  SHFL.IDX PT, R0, R4, 0x1, 0x1c1f ;  /* 0x003c1f0004007f89 */ /* 0x0002e800000e0000 */
[----:B------:R1:W0:Y:S04]  /*8670*/  SHFL.IDX PT, R5, R8, 0x1, 0x1c1f ;  /* 0x003c1f0008057f89 */ /* 0x00022800000e0000 */
[----:B----4-:R1:W4:Y:S02]  /*8680*/  SHFL.IDX PT, R14, R7, 0x1, 0x1c1f ;  /* 0x003c1f00070e7f89 */ /* 0x01032400000e0000 */
.L_x_2944:
[----:B01----:R-:W5:Y:S01]  /*8690*/  LDL R6, [R1+0x50] ;  /* 0x0000500001067983 */ /* 0x003f620000100800 */
[----:B------:R-:W-:Y:S01]  /*86a0*/  VIADD R37, R37, 0x20 ;  /* 0x0000002025257836 */ /* 0x000fe20000000000 */
[----:B------:R-:W-:Y:S01]  /*86b0*/  BSSY B1, `(.L_x_2651) ;  /* 0x0000022000017945 */ /* 0x000fe20003800000 */
[----:B------:R-:W-:Y:S01]  /*86c0*/  IMAD.SHL.U32 R36, R196, 0x40, RZ ;  /* 0x00000040c4247824 */ /* 0x000fe200078e00ff */
[----:B------:R-:W-:Y:S02]  /*86d0*/  CS2R R10, SRZ ;  /* 0x00000000000a7805 */ /* 0x000fe4000001ff00 */
[----:B------:R-:W-:Y:S02]  /*86e0*/  CS2R R12, SRZ ;  /* 0x00000000000c7805 */ /* 0x000fe4000001ff00 */
[----:B------:R-:W-:Y:S02]  /*86f0*/  ISETP.GE.AND P0, PT, R37, R34, PT ;  /* 0x000000222500720c */ /* 0x000fe40003f06270 */
[----:B------:R-:W-:-:S02]  /*8700*/  CS2R R8, SRZ ;  /* 0x0000000000087805 */ /* 0x000fc4000001ff00 */
[----:B-----5:R-:W-:-:S04]  /*8710*/  LEA.HI R4, R6, R6, RZ, 0x1 ;  /* 0x0000000606047211 */ /* 0x020fc800078f08ff */
[----:B------:R-:W-:-:S05]  /*8720*/  LOP3.LUT R4, R4, 0xfffffffe, RZ, 0xc0, !PT ;  /* 0xfffffffe04047812 */ /* 0x000fca00078ec0ff */
[----:B------:R-:W-:-:S05]  /*8730*/  IMAD.IADD R4, R6, 0x1, -R4 ;  /* 0x0000000106047824 */ /* 0x000fca00078e0a04 */
[----:B------:R-:W-:Y:S01]  /*8740*/  SHF.L.U32 R35, R4, 0x1f, RZ ;  /* 0x0000001f04237819 */ /* 0x000fe200000006ff */
[----:B------:R-:W-:Y:S06]  /*8750*/  @P0 BRA `(.L_x_2652) ;  /* 0x00000000005c0947 */ /* 0x000fec0003800000 */
[----:B------:R-:W4:Y:S01]  /*8760*/  LDL R15, [R1+0x54] ;  /* 0x00005400010f7983 */ /* 0x000f220000100800 */
[----:B------:R-:W-:Y:S01]  /*8770*/  ULDC UR4, c[0x0][0x3f4] ;  /* 0x0000fd0000047ab9 */ /* 0x000fe20000000800 */
[----:B---3--:R-:W-:Y:S01]  /*8780*/  IMAD.MOV.U32 R6, RZ, RZ, R0 ;  /* 0x000000ffff067224 */ /* 0x008fe200078e0000 */
[----:B------:R-:W-:Y:S01]  /*8790*/  ISETP.GE.AND P2, PT, R190, UR4, PT ;  /* 0x00000004be007c0c */ /* 0x000fe2000bf46270 */
[----:B--2---:R-:W-:Y:S01]  /*87a0*/  IMAD.MOV.U32 R7, RZ, RZ, R3 ;  /* 0x000000ffff077224 */ /* 0x004fe200078e0003 */
[----:B------:R-:W-:Y:S02]  /*87b0*/  ISETP.GE.AND P3, PT, R203, UR4, PT ;  /* 0x00000004cb007c0c */ /* 0x000fe4000bf66270 */
[----:B------:R-:W-:-:S09]  /*87c0*/  CS2R R12, SRZ ;  /* 0x00000000000c7805 */ /* 0x000fd2000001ff00 */
[----:B------:R-:W-:Y:S02]  /*87d0*/  @!P2 IMAD.WIDE R32, R190, 0x2, R6 ;  /* 0x00000002be20a825 */ /* 0x000fe400078e0206 */
[----:B------:R-:W-:Y:S02]  /*87e0*/  @!P3 SHF.L.U32 R7, R203, 0x1, RZ ;  /* 0x00000001cb07b819 */ /* 0x000fe400000006ff */
[----:B------:R-:W-:Y:S02]  /*87f0*/  CS2R R26, SRZ ;  /* 0x00000000001a7805 */ /* 0x000fe4000001ff00 */
[----:B------:R-:W-:Y:S01]  /*8800*/  CS2R R8, SRZ ;  /* 0x0000000000087805 */ /* 0x000fe2000001ff00 */
[----:B------:R0:W5:Y:S01]  /*8810*/  @!P2 LD.E.64 R12, desc[UR40][R32.64] ;  /* 0x00000028200ca980 */ /* 0x000162000c101b00 */
[-C--:B------:R-:W-:Y:S02]  /*8820*/  @!P3 IADD3 R6, P0, R0, R7.reuse, RZ ;  /* 0x000000070006b210 */ /* 0x080fe40007f1e0ff */
[----:B----4-:R-:W-:-:S02]  /*8830*/  @!P3 IADD3 R4, P1, R14, R7, RZ ;  /* 0x000000070e04b210 */ /* 0x010fc40007f3e0ff */
[----:B------:R-:W-:Y:S01]  /*8840*/  @!P3 SHF.L.U64.HI R10, R203, 0x1, R15 ;  /* 0x00000001cb0ab819 */ /* 0x000fe2000001020f */
[----:B------:R-:W-:-:S04]  /*8850*/  IMAD.MOV.U32 R15, RZ, RZ, R5 ;  /* 0x000000ffff0f7224 */ /* 0x000fc800078e0005 */
[--C-:B------:R-:W-:Y:S02]  /*8860*/  @!P3 IMAD.X R7, R3, 0x1, R10.reuse, P0 ;  /* 0x000000010307b824 */ /* 0x100fe400000e060a */
[----:B------:R-:W-:Y:S01]  /*8870*/  @!P3 IMAD.X R5, R5, 0x1, R10, P1 ;  /* 0x000000010505b824 */ /* 0x000fe200008e060a */
[----:B------:R-:W-:Y:S01]  /*8880*/  CS2R R10, SRZ ;  /* 0x00000000000a7805 */ /* 0x000fe2000001ff00 */
[----:B------:R-:W-:Y:S01]  /*8890*/  @!P2 IMAD.WIDE R14, R190, 0x2, R14 ;  /* 0x00000002be0ea825 */ /* 0x000fe200078e020e */
[----:B------:R0:W5:Y:S04]  /*88a0*/  @!P3 LD.E.64 R8, desc[UR40][R6.64] ;  /* 0x000000280608b980 */ /* 0x000168000c101b00 */
[----:B------:R0:W5:Y:S04]  /*88b0*/  @!P2 LD.E.64 R26, desc[UR40][R14.64] ;  /* 0x000000280e1aa980 */ /* 0x000168000c101b00 */
[----:B------:R0:W5:Y:S02]  /*88c0*/  @!P3 LD.E.64 R10, desc[UR40][R4.64] ;  /* 0x00000028040ab980 */ /* 0x000164000c101b00 */
.L_x_2652:
[----:B------:R-:W-:Y:S05]  /*88d0*/  BSYNC B1 ;  /* 0x0000000000017941 */ /* 0x000fea0003800000 */
.L_x_2651:
[----:B0-----:R-:W0:Y:S01]  /*88e0*/  S2R R15, SR_TID.X ;  /* 0x00000000000f7919 */ /* 0x001e220000002100 */
[----:B------:R-:W1:Y:S01]  /*88f0*/  SYNCS.PHASECHK.TRANS64.TRYWAIT P0, [R2+URZ+0x28c00], R35 ;  /* 0x028c0023020075a7 */ /* 0x000e62000800017f */
[----:B--2---:R-:W-:Y:S01]  /*8900*/  LOP3.LUT R3, R36, 0x1c0, RZ, 0xc0, !PT ;  /* 0x000001c024037812 */ /* 0x004fe200078ec0ff */
[----:B-----5:R-:W-:Y:S01]  /*8910*/  IMAD.MOV.U32 R4, RZ, RZ, R26 ;  /* 0x000000ffff047224 */ /* 0x020fe200078e001a */
[----:B------:R-:W-:Y:S01]  /*8920*/  VIADDMNMX R40, R34, -R195, 0x40, PT ;  /* 0x0000004022287446 */ /* 0x000fe200038009c3 */
[----:B------:R-:W-:Y:S01]  /*8930*/  IMAD.MOV.U32 R6, RZ, RZ, R12 ;  /* 0x000000ffff067224 */ /* 0x000fe200078e000c */
[----:B---3--:R-:W-:Y:S01]  /*8940*/  LOP3.LUT R0, R3, 0x18, R16, 0xf8, !PT ;  /* 0x0000001803007812 */ /* 0x008fe200078ef810 */
[----:B------:R-:W-:Y:S01]  /*8950*/  IMAD.MOV.U32 R5, RZ, RZ, R11 ;  /* 0x000000ffff057224 */ /* 0x000fe200078e000b */
[----:B------:R-:W-:Y:S01]  /*8960*/  SHF.R.U32.HI R3, RZ, 0x3, R3 ;  /* 0x00000003ff037819 */ /* 0x000fe20000011603 */
[----:B------:R-:W-:Y:S01]  /*8970*/  BSSY B1, `(.L_x_2653) ;  /* 0x0000017000017945 */ /* 0x000fe20003800000 */
[----:B------:R-:W-:Y:S01]  /*8980*/  PRMT R45, R4, 0x7610, R45 ;  /* 0x00007610042d7816 */ /* 0x000fe2000000002d */
[----:B------:R-:W-:Y:S01]  /*8990*/  IMAD.MOV.U32 R4, RZ, RZ, R10 ;  /* 0x000000ffff047224 */ /* 0x000fe200078e000a */
[----:B------:R-:W-:Y:S01]  /*89a0*/  LOP3.LUT R0, R0, R3, RZ, 0x3c, !PT ;  /* 0x0000000300007212 */ /* 0x000fe200078e3cff */
[----:B------:R-:W-:Y:S01]  /*89b0*/  IMAD.MOV.U32 R3, RZ, RZ, R27 ;  /* 0x000000ffff037224 */ /* 0x000fe200078e001b */
[----:B----4-:R-:W-:Y:S01]  /*89c0*/  PRMT R14, R5, 0x7610, R14 ;  /* 0x00007610050e7816 */ /* 0x010fe2000000000e */
[----:B------:R-:W-:Y:S01]  /*89d0*/  IMAD.MOV.U32 R5, RZ, RZ, R9 ;  /* 0x000000ffff057224 */ /* 0x000fe200078e0009 */
[----:B------:R-:W-:Y:S01]  /*89e0*/  PRMT R46, R4, 0x5410, R6 ;  /* 0x00005410042e7816 */ /* 0x000fe20000000006 */
[----:B------:R-:W-:Y:S01]  /*89f0*/  IMAD.MOV.U32 R4, RZ, RZ, R8 ;  /* 0x000000ffff047224 */ /* 0x000fe200078e0008 */
[----:B------:R-:W-:-:S02]  /*8a00*/  PRMT R45, R45, 0x5410, R3 ;  /* 0x000054102d2d7816 */ /* 0x000fc40000000003 */
[----:B------:R-:W-:Y:S02]  /*8a10*/  LOP3.LUT P2, RZ, R196, 0x4, RZ, 0xc0, !PT ;  /* 0x00000004c4ff7812 */ /* 0x000fe4000784c0ff */
[----:B------:R-:W-:Y:S02]  /*8a20*/  ISETP.GE.AND P1, PT, R189, R40, PT ;  /* 0x00000028bd00720c */ /* 0x000fe40003f26270 */
[----:B0-----:R-:W-:-:S04]  /*8a30*/  IADD3 R15, R15, -0x80, RZ ;  /* 0xffffff800f0f7810 */ /* 0x001fc80007ffe0ff */
[----:B------:R-:W-:-:S04]  /*8a40*/  SHF.R.S32.HI R7, RZ, 0x1f, R15 ;  /* 0x0000001fff077819 */ /* 0x000fc8000001140f */
[----:B------:R-:W-:-:S04]  /*8a50*/  LEA.HI R7, R7, R15, RZ, 0x5 ;  /* 0x0000000f07077211 */ /* 0x000fc800078f28ff */
[----:B------:R-:W-:-:S05]  /*8a60*/  SHF.R.S32.HI R7, RZ, 0x5, R7 ;  /* 0x00000005ff077819 */ /* 0x000fca0000011407 */
[----:B------:R-:W-:Y:S02]  /*8a70*/  IMAD R3, R7, 0x200, R0 ;  /* 0x0000020007037824 */ /* 0x000fe400078e0200 */
[----:B------:R-:W-:Y:S02]  /*8a80*/  IMAD.MOV.U32 R0, RZ, RZ, R13 ;  /* 0x000000ffff007224 */ /* 0x000fe400078e000d */
[----:B------:R-:W-:-:S03]  /*8a90*/  IMAD R3, R3, 0x2, R2 ;  /* 0x0000000203037824 */ /* 0x000fc600078e0202 */
[----:B------:R-:W-:Y:S01]  /*8aa0*/  PRMT R47, R0, 0x5410, R4 ;  /* 0x00005410002f7816 */ /* 0x000fe20000000004 */
[C---:B------:R-:W-:Y:S02]  /*8ab0*/  VIADD R4, R3.reuse, 0x20400 ;  /* 0x0002040003047836 */ /* 0x040fe40000000000 */
[----:B------:R-:W-:Y:S01]  /*8ac0*/  VIADD R0, R3, 0x20440 ;  /* 0x0002044003007836 */ /* 0x000fe20000000000 */
[----:B-1----:R-:W-:Y:S06]  /*8ad0*/  @!P0 BRA `(.L_x_2654) ;  /* 0x0000017c00b88947 */ /* 0x002fec0003800000 */
.L_x_2945:
[----:B------:R-:W-:Y:S05]  /*8ae0*/  BSYNC B1 ;  /* 0x0000000000017941 */ /* 0x000fea0003800000 */
.L_x_2653:
[----:B------:R-:W-:Y:S01]  /*8af0*/  BSSY B1, `(.L_x_2655) ;  /* 0x000005f000017945 */ /* 0x000fe20003800000 */
[----:B------:R-:W-:Y:S01]  /*8b00*/  PRMT R14, R14, 0x5410, R5 ;  /* 0x000054100e0e7816 */ /* 0x000fe20000000005 */
[----:B------:R-:W-:Y:S02]  /*8b10*/  @P2 VIADD R0, R4, 0xffffffc0 ;  /* 0xffffffc004002836 */ /* 0x000fe40000000000 */
[----:B------:R-:W-:Y:S05]  /*8b20*/  @P1 BRA `(.L_x_2656) ;  /* 0x00000004006c1947 */ /* 0x000fea0003800000 */
[----:B------:R-:W1:Y:S01]  /*8b30*/  LDC R4, c[0x0][0x3f4] ;  /* 0x0000fd00ff047b82 */ /* 0x000e620000000800 */
[----:B------:R-:W-:Y:S01]  /*8b40*/  BSSY B2, `(.L_x_2657) ;  /* 0x000002e000027945 */ /* 0x000fe20003800000 */
[-C--:B-1----:R-:W-:Y:S02]  /*8b50*/  ISETP.GE.AND P0, PT, R190, R4.reuse, PT ;  /* 0x00000004be00720c */ /* 0x082fe40003f06270 */
[----:B------:R-:W-:-:S11]  /*8b60*/  ISETP.GE.AND P1, PT, R203, R4, PT ;  /* 0x00000004cb00720c */ /* 0x000fd60003f26270 */
[----:B------:R-:W-:Y:S05]  /*8b70*/  @P0 BRA `(.L_x_2658) ;  /* 0x0000000000a80947 */ /* 0x000fea0003800000 */
[----:B------:R-:W1:Y:S01]  /*8b80*/  LDS.128 R4, [R3+0x20400] ;  /* 0x0204000003047984 */ /* 0x000e620000000c00 */
[----:B------:R-:W-:Y:S01]  /*8b90*/  SHF.R.U32.HI R32, RZ, 0x10, R29 ;  /* 0x00000010ff207819 */ /* 0x000fe2000001161d */
[----:B------:R-:W-:Y:S01]  /*8ba0*/  HADD2.F32 R33, -RZ, R41.H0_H0 ;  /* 0x20000029ff217230 */ /* 0x000fe20000004100 */
[----:B------:R-:W-:Y:S02]  /*8bb0*/  SHF.R.U32.HI R34, RZ, 0x10, R31 ;  /* 0x00000010ff227819 */ /* 0x000fe4000001161f */
[----:B------:R-:W-:Y:S01]  /*8bc0*/  SHF.R.U64 R39, R28, 0x10, R29 ;  /* 0x000000101c277819 */ /* 0x000fe2000000121d */
[----:B------:R-:W-:Y:S01]  /*8bd0*/  HADD2.F32 R32, -RZ, R32.H0_H0 ;  /* 0x20000020ff207230 */ /* 0x000fe20000004100 */
[----:B------:R-:W-:Y:S01]  /*8be0*/  SHF.R.U64 R38, R30, 0x10, R31 ;  /* 0x000000101e267819 */ /* 0x000fe2000000121f */
[----:B------:R-:W-:Y:S02]  /*8bf0*/  HADD2.F32 R34, -RZ, R34.H0_H0 ;  /* 0x20000022ff227230 */ /* 0x000fe40000004100 */
[----:B------:R-:W-:-:S02]  /*8c00*/  HADD2.F32 R31, -RZ, R43.H0_H0 ;  /* 0x2000002bff1f7230 */ /* 0x000fc40000004100 */
[--C-:B-1----:R-:W-:Y:S02]  /*8c10*/  HADD2.F32 R29, -RZ, R7.reuse.H0_H0 ;  /* 0x20000007ff1d7230 */ /* 0x102fe40000004100 */
[----:B------:R-:W-:Y:S02]  /*8c20*/  HADD2.F32 R30, -RZ, R7.H1_H1 ;  /* 0x30000007ff1e7230 */ /* 0x000fe40000004100 */
[--C-:B------:R-:W-:Y:S02]  /*8c30*/  HADD2.F32 R7, -RZ, R4.reuse.H0_H0 ;  /* 0x20000004ff077230 */ /* 0x100fe40000004100 */
[----:B------:R-:W-:Y:S02]  /*8c40*/  HADD2.F32 R4, -RZ, R4.H1_H1 ;  /* 0x30000004ff047230 */ /* 0x000fe40000004100 */
[C---:B------:R-:W-:Y:S01]  /*8c50*/  FMUL.FTZ R36, R30.reuse, R34 ;  /* 0x000000221e247220 */ /* 0x040fe20000410000 */
[----:B0-----:R-:W-:Y:S01]  /*8c60*/  FMUL.FTZ R35, R30, R32 ;  /* 0x000000201e237220 */ /* 0x001fe20000410000 */
[----:B------:R-:W-:-:S02]  /*8c70*/  HADD2.F32 R15, -RZ, R6.H0_H0 ;  /* 0x20000006ff0f7230 */ /* 0x000fc40000004100 */
[C---:B------:R-:W-:Y:S01]  /*8c80*/  FMUL.FTZ R30, R4.reuse, R33 ;  /* 0x00000021041e7220 */ /* 0x040fe20000410000 */
[C---:B------:R-:W-:Y:S01]  /*8c90*/  FFMA.FTZ R36, R29.reuse, R32, -R36 ;  /* 0x000000201d247223 */ /* 0x040fe20000010824 */
[----:B------:R-:W-:Y:S01]  /*8ca0*/  FFMA.FTZ R37, R29, R34, R35 ;  /* 0x000000221d257223 */ /* 0x000fe20000010023 */
[----:B------:R-:W-:Y:S02]  /*8cb0*/  HADD2.F32 R28, -RZ, R6.H1_H1 ;  /* 0x30000006ff1c7230 */ /* 0x000fe40000004100 */
[-C--:B------:R-:W-:Y:S01]  /*8cc0*/  FMUL.FTZ R34, R4, R31.reuse ;  /* 0x0000001f04227220 */ /* 0x080fe20000410000 */
[C---:B------:R-:W-:Y:S01]  /*8cd0*/  FFMA.FTZ R32, R7.reuse, R31, -R30 ;  /* 0x0000001f07207223 */ /* 0x040fe2000001081e */
[----:B------:R-:W-:Y:S02]  /*8ce0*/  HADD2.F32 R6, -RZ, R5.H0_H0 ;  /* 0x20000005ff067230 */ /* 0x000fe40000004100 */
[----:B------:R-:W-:Y:S02]  /*8cf0*/  HADD2.F32 R31, -RZ, R41.H1_H1 ;  /* 0x30000029ff1f7230 */ /* 0x000fe40000004100 */
[----:B------:R-:W-:Y:S01]  /*8d00*/  FFMA.FTZ R33, R7, R33, R34 ;  /* 0x0000002107217223 */ /* 0x000fe20000010022 */
[----:B------:R-:W-:-:S02]  /*8d10*/  HADD2.F32 R5, -RZ, R5.H1_H1 ;  /* 0x30000005ff057230 */ /* 0x000fc40000004100 */
[----:B------:R-:W-:Y:S02]  /*8d20*/  HADD2.F32 R29, -RZ, R43.H1_H1 ;  /* 0x3000002bff1d7230 */ /* 0x000fe40000004100 */
[C---:B------:R-:W-:Y:S01]  /*8d30*/  FMUL.FTZ R34, R28.reuse, R31 ;  /* 0x0000001f1c227220 */ /* 0x040fe20000410000 */
[----:B------:R-:W-:Y:S02]  /*8d40*/  HADD2.F32 R30, -RZ, R38.H0_H0 ;  /* 0x20000026ff1e7230 */ /* 0x000fe40000004100 */
[----:B------:R-:W-:Y:S02]  /*8d50*/  HADD2.F32 R4, -RZ, R39.H0_H0 ;  /* 0x20000027ff047230 */ /* 0x000fe40000004100 */
[-C--:B------:R-:W-:Y:S01]  /*8d60*/  FMUL.FTZ R28, R28, R29.reuse ;  /* 0x0000001d1c1c7220 */ /* 0x080fe20000410000 */
[----:B------:R-:W-:Y:S01]  /*8d70*/  FFMA.FTZ R34, R15, R29, -R34 ;  /* 0x0000001d0f227223 */ /* 0x000fe20000010822 */
[C---:B------:R-:W-:Y:S01]  /*8d80*/  FMUL.FTZ R7, R5.reuse, R30 ;  /* 0x0000001e05077220 */ /* 0x040fe20000410000 */
[----:B------:R-:W-:Y:S01]  /*8d90*/  FMUL.FTZ R35, R5, R4 ;  /* 0x0000000405237220 */ /* 0x000fe20000410000 */
[----:B------:R-:W-:-:S02]  /*8da0*/  FFMA.FTZ R15, R15, R31, R28 ;  /* 0x0000001f0f0f7223 */ /* 0x000fc4000001001c */
[C---:B------:R-:W-:Y:S01]  /*8db0*/  FFMA.FTZ R5, R6.reuse, R4, -R7 ;  /* 0x0000000406057223 */ /* 0x040fe20000010807 */
[----:B------:R-:W-:Y:S01]  /*8dc0*/  F2FP.F16.F32.PACK_AB R7, R37, R36 ;  /* 0x000000242507723e */ /* 0x000fe200000000ff */
[----:B------:R-:W-:Y:S01]  /*8dd0*/  FFMA.FTZ R30, R6, R30, R35 ;  /* 0x0000001e061e7223 */ /* 0x000fe20000010023 */
[----:B------:R-:W-:Y:S02]  /*8de0*/  F2FP.F16.F32.PACK_AB R4, R33, R32 ;  /* 0x000000202104723e */ /* 0x000fe400000000ff */
[----:B------:R-:W-:Y:S02]  /*8df0*/  F2FP.F16.F32.PACK_AB R6, R15, R34 ;  /* 0x000000220f06723e */ /* 0x000fe400000000ff */
[----:B------:R-:W-:-:S05]  /*8e00*/  F2FP.F16.F32.PACK_AB R5, R30, R5 ;  /* 0x000000051e05723e */ /* 0x000fca00000000ff */
[----:B------:R1:W-:Y:S02]  /*8e10*/  STS.128 [R3+0x20400], R4 ;  /* 0x0204000403007388 */ /* 0x0003e40000000c00 */
.L_x_2658:
[----:B------:R-:W-:Y:S05]  /*8e20*/  BSYNC B2 ;  /* 0x0000000000027941 */ /* 0x000fea0003800000 */
.L_x_2657:
[----:B------:R-:W-:Y:S05]  /*8e30*/  @P1 BRA `(.L_x_2656) ;  /* 0x0000000000a81947 */ /* 0x000fea0003800000 */
[----:B-1----:R-:W1:Y:S01]  /*8e40*/  LDS.128 R4, [R0] ;  /* 0x0000000000047984 */ /* 0x002e620000000c00 */
[----:B------:R-:W-:Y:S01]  /*8e50*/  SHF.R.U32.HI R28, RZ, 0x10, R25 ;  /* 0x00000010ff1c7819 */ /* 0x000fe20000011619 */
[----:B------:R-:W-:Y:S01]  /*8e60*/  HADD2.F32 R29, -RZ, R42.H0_H0 ;  /* 0x2000002aff1d7230 */ /* 0x000fe20000004100 */
[----:B------:R-:W-:Y:S02]  /*8e70*/  SHF.R.U32.HI R30, RZ, 0x10, R21 ;  /* 0x00000010ff1e7819 */ /* 0x000fe40000011615 */
[----:B0-----:R-:W-:Y:S01]  /*8e80*/  SHF.R.U64 R35, R24, 0x10, R25 ;  /* 0x0000001018237819 */ /* 0x001fe20000001219 */
        /* <DEDUP_REMOVED lines=9> */
[----:B------:R-:W-:Y:S01]  /*8f20*/  FMUL.FTZ R31, R24, R28 ;  /* 0x0000001c181f7220 */ /* 0x000fe20000410000 */
[----:B------:R-:W-:-:S02]  /*8f30*/  HADD2.F32 R15, -RZ, R6.H0_H0 ;  /* 0x20000006ff0f7230 */ /* 0x000fc40000004100 */
[C---:B------:R-:W-:Y:S01]  /*8f40*/  FMUL.FTZ R24, R4.reuse, R29 ;  /* 0x0000001d04187220 */ /* 0x040fe20000410000 */
[C---:B------:R-:W-:Y:S01]  /*8f50*/  FFMA.FTZ R32, R21.reuse, R28, -R32 ;  /* 0x0000001c15207223 */ /* 0x040fe20000010820 */
[----:B------:R-:W-:Y:S01]  /*8f60*/  FFMA.FTZ R33, R21, R30, R31 ;  /* 0x0000001e15217223 */ /* 0x000fe2000001001f */
[----:B------:R-:W-:Y:S02]  /*8f70*/  HADD2.F32 R20, -RZ, R6.H1_H1 ;  /* 0x30000006ff147230 */ /* 0x000fe40000004100 */
[-C--:B------:R-:W-:Y:S01]  /*8f80*/  FMUL.FTZ R30, R4, R25.reuse ;  /* 0x00000019041e7220 */ /* 0x080fe20000410000 */
[C---:B------:R-:W-:Y:S01]  /*8f90*/  FFMA.FTZ R28, R7.reuse, R25, -R24 ;  /* 0x00000019071c7223 */ /* 0x040fe20000010818 */
[--C-:B------:R-:W-:Y:S02]  /*8fa0*/  HADD2.F32 R6, -RZ, R5.reuse.H0_H0 ;  /* 0x20000005ff067230 */ /* 0x100fe40000004100 */
        /* <DEDUP_REMOVED lines=18> */
[----:B------:R2:W-:Y:S02]  /*90d0*/  STS.128 [R0], R4 ;  /* 0x0000000400007388 */ /* 0x0005e40000000c00 */
.L_x_2656:
[----:B------:R-:W-:Y:S05]  /*90e0*/  BSYNC B1 ;  /* 0x0000000000017941 */ /* 0x000fea0003800000 */
.L_x_2655:
[----:B-12---:R-:W-:-:S04]  /*90f0*/  IADD3 R4, R189, 0x20, RZ ;  /* 0x00000020bd047810 */ /* 0x006fc80007ffe0ff */
[----:B------:R-:W-:-:S13]  /*9100*/  ISETP.GE.AND P0, PT, R4, R40, PT ;  /* 0x000000280400720c */ /* 0x000fda0003f06270 */
[----:B------:R-:W-:Y:S05]  /*9110*/  @P0 BRA `(.L_x_2659) ;  /* 0x00000018009c0947 */ /* 0x000fea0003800000 */
[----:B------:R-:W1:Y:S01]  /*9120*/  LDC R4, c[0x0][0x3f4] ;  /* 0x0000fd00ff047b82 */ /* 0x000e620000000800 */
[----:B------:R-:W-:Y:S01]  /*9130*/  BSSY B1, `(.L_x_2660) ;  /* 0x000002e000017945 */ /* 0x000fe20003800000 */
[-C--:B-1----:R-:W-:Y:S02]  /*9140*/  ISETP.GE.AND P0, PT, R190, R4.reuse, PT ;  /* 0x00000004be00720c */ /* 0x082fe40003f06270 */
[----:B------:R-:W-:-:S11]  /*9150*/  ISETP.GE.AND P1, PT, R203, R4, PT ;  /* 0x00000004cb00720c */ /* 0x000fd60003f26270 */
[----:B------:R-:W-:Y:S05]  /*9160*/  @P0 BRA `(.L_x_2661) ;  /* 0x0000000000a80947 */ /* 0x000fea0003800000 */
[----:B------:R-:W1:Y:S01]  /*9170*/  LDS.128 R4, [R3+0x21400] ;  /* 0x0214000003047984 */ /* 0x000e620000000c00 */
[----:B------:R-:W-:Y:S01]  /*9180*/  SHF.R.U64 R30, R26, 0x10, R27 ;  /* 0x000000101a1e7819 */ /* 0x000fe2000000121b */
[----:B------:R-:W-:Y:S01]  /*9190*/  HADD2.F32 R25, -RZ, R45.H0_H0 ;  /* 0x2000002dff197230 */ /* 0x000fe20000004100 */
[----:B------:R-:W-:Y:S01]  /*91a0*/  SHF.R.U32.HI R24, RZ, 0x10, R13 ;  /* 0x00000010ff187819 */ /* 0x000fe2000001160d */
[----:B------:R-:W-:Y:S01]  /*91b0*/  HADD2.F32 R21, -RZ, R46.H1_H1 ;  /* 0x3000002eff157230 */ /* 0x000fe20000004100 */
[----:B------:R-:W-:Y:S02]  /*91c0*/  SHF.R.U32.HI R26, RZ, 0x10, R27 ;  /* 0x00000010ff1a7819 */ /* 0x000fe4000001161b */
        /* <DEDUP_REMOVED lines=19> */
[----:B------:R-:W-:-:S02]  /*9300*/  HADD2.F32 R15, -RZ, R47.H0_H0 ;  /* 0x2000002fff0f7230 */ /* 0x000fc40000004100 */
[----:B------:R-:W-:Y:S02]  /*9310*/  HADD2.F32 R5, -RZ, R5.H1_H1 ;  /* 0x30000005ff057230 */ /* 0x000fe40000004100 */
[C---:B------:R-:W-:Y:S01]  /*9320*/  FMUL.FTZ R27, R13.reuse, R21 ;  /* 0x000000150d1b7220 */ /* 0x040fe20000410000 */
[----:B------:R-:W-:Y:S02]  /*9330*/  HADD2.F32 R20, -RZ, R30.H0_H0 ;  /* 0x2000001eff147230 */ /* 0x000fe40000004100 */
[-C--:B------:R-:W-:Y:S01]  /*9340*/  FMUL.FTZ R26, R13, R15.reuse ;  /* 0x0000000f0d1a7220 */ /* 0x080fe20000410000 */
[----:B------:R-:W-:Y:S02]  /*9350*/  HADD2.F32 R4, -RZ, R31.H0_H0 ;  /* 0x2000001fff047230 */ /* 0x000fe40000004100 */
[C---:B------:R-:W-:Y:S01]  /*9360*/  FFMA.FTZ R27, R12.reuse, R15, -R27 ;  /* 0x0000000f0c1b7223 */ /* 0x040fe2000001081b */
[C---:B------:R-:W-:Y:S01]  /*9370*/  FMUL.FTZ R7, R5.reuse, R20 ;  /* 0x0000001405077220 */ /* 0x040fe20000410000 */
[----:B------:R-:W-:Y:S01]  /*9380*/  FFMA.FTZ R26, R12, R21, R26 ;  /* 0x000000150c1a7223 */ /* 0x000fe2000001001a */
[----:B------:R-:W-:-:S02]  /*9390*/  FMUL.FTZ R13, R5, R4 ;  /* 0x00000004050d7220 */ /* 0x000fc40000410000 */
[C---:B------:R-:W-:Y:S01]  /*93a0*/  FFMA.FTZ R5, R6.reuse, R4, -R7 ;  /* 0x0000000406057223 */ /* 0x040fe20000010807 */
[----:B------:R-:W-:Y:S01]  /*93b0*/  F2FP.F16.F32.PACK_AB R7, R29, R28 ;  /* 0x0000001c1d07723e */ /* 0x000fe200000000ff */
[----:B------:R-:W-:Y:S01]  /*93c0*/  FFMA.FTZ R20, R6, R20, R13 ;  /* 0x0000001406147223 */ /* 0x000fe2000001000d */
[----:B------:R-:W-:Y:S02]  /*93d0*/  F2FP.F16.F32.PACK_AB R6, R26, R27 ;  /* 0x0000001b1a06723e */ /* 0x000fe400000000ff */
[----:B------:R-:W-:Y:S02]  /*93e0*/  F2FP.F16.F32.PACK_AB R4, R25, R24 ;  /* 0x000000181904723e */ /* 0x000fe400000000ff */
[----:B------:R-:W-:-:S05]  /*93f0*/  F2FP.F16.F32.PACK_AB R5, R20, R5 ;  /* 0x000000051405723e */ /* 0x000fca00000000ff */
[----:B------:R1:W-:Y:S02]  /*9400*/  STS.128 [R3+0x21400], R4 ;  /* 0x0214000403007388 */ /* 0x0003e40000000c00 */
.L_x_2661:
[----:B------:R-:W-:Y:S05]  /*9410*/  BSYNC B1 ;  /* 0x0000000000017941 */ /* 0x000fea0003800000 */
.L_x_2660:
[----:B------:R-:W-:Y:S05]  /*9420*/  @P1 BRA `(.L_x_2659) ;  /* 0x0000001400d81947 */ /* 0x000fea0003800000 */
[----:B-1----:R-:W1:Y:S01]  /*9430*/  LDS.128 R4, [R0+0x1000] ;  /* 0x0010000000047984 */ /* 0x002e620000000c00 */
[----:B------:R-:W-:Y:S01]  /*9440*/  SHF.R.U32.HI R15, RZ, 0x10, R11 ;  /* 0x00000010ff0f7819 */ /* 0x000fe2000001160b */
[----:B------:R-:W-:Y:S01]  /*9450*/  HADD2.F32 R13, -RZ, R46.H0_H0 ;  /* 0x2000002eff0d7230 */ /* 0x000fe20000004100 */
[----:B------:R-:W-:Y:S02]  /*9460*/  SHF.R.U32.HI R12, RZ, 0x10, R9 ;  /* 0x00000010ff0c7819 */ /* 0x000fe40000011609 */
[----:B------:R-:W-:Y:S01]  /*9470*/  SHF.R.U64 R25, R10, 0x10, R11 ;  /* 0x000000100a197819 */ /* 0x000fe2000000120b */
[----:B------:R-:W-:Y:S01]  /*9480*/  HADD2.F32 R15, -RZ, R15.H0_H0 ;  /* 0x2000000fff0f7230 */ /* 0x000fe20000004100 */
[----:B------:R-:W-:Y:S01]  /*9490*/  SHF.R.U64 R26, R8, 0x10, R9 ;  /* 0x00000010081a7819 */ /* 0x000fe20000001209 */
[----:B------:R-:W-:Y:S02]  /*94a0*/  HADD2.F32 R12, -RZ, R12.H0_H0 ;  /* 0x2000000cff0c7230 */ /* 0x000fe40000004100 */
[----:B------:R-:W-:-:S02]  /*94b0*/  HADD2.F32 R11, -RZ, R47.H1_H1 ;  /* 0x3000002fff0b7230 */ /* 0x000fc40000004100 */
[--C-:B-1----:R-:W-:Y:S02]  /*94c0*/  HADD2.F32 R10, -RZ, R7.reuse.H1_H1 ;  /* 0x30000007ff0a7230 */ /* 0x102fe40000004100 */
[--C-:B------:R-:W-:Y:S02]  /*94d0*/  HADD2.F32 R3, -RZ, R4.reuse.H0_H0 ;  /* 0x20000004ff037230 */ /* 0x100fe40000004100 */
[----:B------:R-:W-:Y:S02]  /*94e0*/  HADD2.F32 R4, -RZ, R4.H1_H1 ;  /* 0x30000004ff047230 */ /* 0x000fe40000004100 */
[C---:B------:R-:W-:Y:S01]  /*94f0*/  FMUL.FTZ R20, R10.reuse, R15 ;  /* 0x0000000f0a147220 */ /* 0x040fe20000410000 */
[----:B------:R-:W-:Y:S02]  /*9500*/  HADD2.F32 R9, -RZ, R7.H0_H0 ;  /* 0x20000007ff097230 */ /* 0x000fe40000004100 */
[----:B------:R-:W-:Y:S01]  /*9510*/  FMUL.FTZ R24, R10, R12 ;  /* 0x0000000c0a187220 */ /* 0x000fe20000410000 */
[----:B------:R-:W-:-:S02]  /*9520*/  HADD2.F32 R7, -RZ, R6.H0_H0 ;  /* 0x20000006ff077230 */ /* 0x000fc40000004100 */
[C---:B------:R-:W-:Y:S01]  /*9530*/  FMUL.FTZ R10, R4.reuse, R13 ;  /* 0x0000000d040a7220 */ /* 0x040fe20000410000 */
[----:B------:R-:W-:Y:S02]  /*9540*/  HADD2.F32 R8, -RZ, R6.H1_H1 ;  /* 0x30000006ff087230 */ /* 0x000fe40000004100 */
[----:B------:R-:W-:Y:S01]  /*9550*/  FFMA.FTZ R21, R9, R12, -R20 ;  /* 0x0000000c09157223 */ /* 0x000fe20000010814 */
[-C--:B------:R-:W-:Y:S01]  /*9560*/  FMUL.FTZ R12, R4, R11.reuse ;  /* 0x0000000b040c7220 */ /* 0x080fe20000410000 */
[----:B------:R-:W-:Y:S01]  /*9570*/  FFMA.FTZ R11, R3, R11, -R10 ;  /* 0x0000000b030b7223 */ /* 0x000fe2000001080a */
[--C-:B------:R-:W-:Y:S02]  /*9580*/  HADD2.F32 R10, -RZ, R14.reuse.H0_H0 ;  /* 0x2000000eff0a7230 */ /* 0x100fe40000004100 */
[----:B------:R-:W-:Y:S01]  /*9590*/  FFMA.FTZ R24, R9, R15, R24 ;  /* 0x0000000f09187223 */ /* 0x000fe20000010018 */
[----:B------:R-:W-:Y:S02]  /*95a0*/  HADD2.F32 R6, -RZ, R5.H0_H0 ;  /* 0x20000005ff067230 */ /* 0x000fe40000004100 */
[----:B------:R-:W-:Y:S01]  /*95b0*/  FFMA.FTZ R12, R3, R13, R12 ;  /* 0x0000000d030c7223 */ /* 0x000fe2000001000c */
[----:B------:R-:W-:-:S02]  /*95c0*/  HADD2.F32 R14, -RZ, R14.H1_H1 ;  /* 0x3000000eff0e7230 */ /* 0x000fc40000004100 */
[C---:B------:R-:W-:Y:S01]  /*95d0*/  FMUL.FTZ R20, R8.reuse, R10 ;  /* 0x0000000a08147220 */ /* 0x040fe20000410000 */
[----:B------:R-:W-:Y:S02]  /*95e0*/  HADD2.F32 R5, -RZ, R5.H1_H1 ;  /* 0x30000005ff057230 */ /* 0x000fe40000004100 */
[----:B------:R-:W-:Y:S02]  /*95f0*/  HADD2.F32 R9, -RZ, R25.H0_H0 ;  /* 0x20000019ff097230 */ /* 0x000fe40000004100 */
[-C--:B------:R-:W-:Y:S01]  /*9600*/  FMUL.FTZ R13, R8, R14.reuse ;  /* 0x0000000e080d7220 */ /* 0x080fe20000410000 */
[----:B------:R-:W-:Y:S02]  /*9610*/  HADD2.F32 R4, -RZ, R26.H0_H0 ;  /* 0x2000001aff047230 */ /* 0x000fe40000004100 */
[----:B------:R-:W-:Y:S01]  /*9620*/  FFMA.FTZ R20, R7, R14, -R20 ;  /* 0x0000000e07147223 */ /* 0x000fe20000010814 */
[----:B------:R-:W-:Y:S01]  /*9630*/  FMUL.FTZ R3, R5, R9 ;  /* 0x0000000905037220 */ /* 0x000fe20000410000 */
[----:B------:R-:W-:Y:S01]  /*9640*/  FFMA.FTZ R13, R7, R10, R13 ;  /* 0x0000000a070d7223 */ /* 0x000fe2000001000d */
[-C--:B------:R-:W-:Y:S01]  /*9650*/  FMUL.FTZ R8, R5, R4.reuse ;  /* 0x0000000405087220 */ /* 0x080fe20000410000 */
[----:B------:R-:W-:Y:S01]  /*9660*/  F2FP.F16.F32.PACK_AB R7, R24, R21 ;  /* 0x000000151807723e */ /* 0x000fe200000000ff */
[----:B------:R-:W-:Y:S01]  /*9670*/  FFMA.FTZ R3, R6, R4, -R3 ;  /* 0x0000000406037223 */ /* 0x000fe20000010803 */
[----:B------:R-:W-:Y:S01]  /*9680*/  F2FP.F16.F32.PACK_AB R4, R12, R11 ;  /* 0x0000000b0c04723e */ /* 0x000fe200000000ff */
[----:B------:R-:W-:Y:S01]  /*9690*/  FFMA.FTZ R8, R6, R9, R8 ;  /* 0x0000000906087223 */ /* 0x000fe20000010008 */
[----:B------:R-:W-:-:S04]  /*96a0*/  F2FP.F16.F32.PACK_AB R6, R13, R20 ;  /* 0x000000140d06723e */ /* 0x000fc800000000ff */
[----:B------:R-:W-:-:S05]  /*96b0*/  F2FP.F16.F32.PACK_AB R5, R8, R3 ;  /* 0x000000030805723e */ /* 0x000fca00000000ff */
[----:B------:R3:W-:Y:S01]  /*96c0*/  STS.128 [R0+0x1000], R4 ;  /* 0x0010000400007388 */ /* 0x0007e20000000c00 */
[----:B------:R-:W-:Y:S05]  /*96d0*/  BRA `(.L_x_2659) ;  /* 0x00000014002c7947 */ /* 0x000fea0003800000 */
.L_x_2646:
[----:B------:R-:W0:Y:S01]  /*96e0*/  S2R R0, SR_TID.X ;  /* 0x0000000000007919 */ /* 0x000e220000002100 */
[----:B------:R-:W1:Y:S01]  /*96f0*/  LDC R34, c[0x0][0x448] ;  /* 0x00011200ff227b82 */ /* 0x000e620000000800 */
[----:B------:R-:W-:Y:S01]  /*9700*/  ULDC.64 UR4, c[0x0][0x3f8] ;  /* 0x0000fe0000047ab9 */ /* 0x000fe20000000a00 */
[----:B------:R-:W-:Y:S01]  /*9710*/  ULDC.64 UR6, c[0x0][0x408] ;  /* 0x0001020000067ab9 */ /* 0x000fe20000000a00 */
[----:B------:R-:W-:Y:S02]  /*9720*/  IMAD.MOV.U32 R27, RZ, RZ, R29 ;  /* 0x000000ffff1b7224 */ /* 0x000fe400078e001d */
[----:B------:R-:W-:Y:S01]  /*9730*/  IMAD.MOV.U32 R4, RZ, RZ, R24 ;  /* 0x000000ffff047224 */ /* 0x000fe200078e0018 */
[----:B-1----:R-:W-:Y:S01]  /*9740*/  ISETP.NE.AND P0, PT, R34, 0x1, PT ;  /* 0x000000012200780c */ /* 0x002fe20003f05270 */
[----:B0-----:R-:W-:-:S05]  /*9750*/  VIADD R0, R0, 0xffffff80 ;  /* 0xffffff8000007836 */ /* 0x001fca0000000000 */
[----:B------:R-:W-:-:S07]  /*9760*/  SHF.R.S32.HI R3, RZ, 0x1f, R0 ;  /* 0x0000001fff037819 */ /* 0x000fce0000011400 */
[----:B------:R-:W0:Y:S01]  /*9770*/  @P0 LDC R5, c[0x0][0x450] ;  /* 0x00011400ff050b82 */ /* 0x000e220000000800 */
[----:B------:R-:W-:-:S04]  /*9780*/  LEA.HI R3, R3, R0, RZ, 0x2 ;  /* 0x0000000003037211 */ /* 0x000fc800078f10ff */
[----:B------:R-:W-:-:S05]  /*9790*/  LOP3.LUT R3, R3, 0xfffffffc, RZ, 0xc0, !PT ;  /* 0xfffffffc03037812 */ /* 0x000fca00078ec0ff */
[----:B------:R-:W-:Y:S02]  /*97a0*/  IMAD.IADD R3, R0, 0x1, -R3 ;  /* 0x0000000100037824 */ /* 0x000fe400078e0a03 */
[----:B------:R-:W1:Y:S02]  /*97b0*/  @P0 LDC R0, c[0x0][0x44c] ;  /* 0x00011300ff000b82 */ /* 0x000e640000000800 */
[----:B------:R-:W-:-:S04]  /*97c0*/  IMAD R3, R3, 0x20, R37 ;  /* 0x0000002003037824 */ /* 0x000fc800078e0225 */
[----:B-1----:R-:W-:-:S05]  /*97d0*/  @P0 IMAD.HI.U32 R0, R3, R0, RZ ;  /* 0x0000000003000227 */ /* 0x002fca00078e00ff */
[----:B0-----:R-:W-:Y:S01]  /*97e0*/  @P0 SHF.R.U32.HI R3, RZ, R5, R0 ;  /* 0x00000005ff030219 */ /* 0x001fe20000011600 */
[----:B------:R-:W-:-:S03]  /*97f0*/  IMAD.MOV.U32 R5, RZ, RZ, R31 ;  /* 0x000000ffff057224 */ /* 0x000fc600078e001f */
        /* <DEDUP_REMOVED lines=17> */
[----:B------:R-:W0:Y:S01]  /*9910*/  LDC R39, c[0x0][0x3f4] ;  /* 0x0000fd00ff277b82 */ /* 0x000e220000000800 */
[----:B------:R-:W1:Y:S01]  /*9920*/  SHFL.IDX PT, R3, R25, RZ, 0x1c1f ;  /* 0x001c1fff19037589 */ /* 0x000e6200000e0000 */
[----:B------:R-:W-:-:S03]  /*9930*/  IMAD R34, R23, R34, RZ ;  /* 0x0000002217227224 */ /* 0x000fc600078e02ff */
[----:B------:R-:W2:Y:S04]  /*9940*/  SHFL.IDX PT, R0, R26, RZ, 0x1c1f ;  /* 0x001c1fff1a007589 */ /* 0x000ea800000e0000 */
[----:B------:R-:W3:Y:S04]  /*9950*/  SHFL.IDX PT, R14, R27, RZ, 0x1c1f ;  /* 0x001c1fff1b0e7589 */ /* 0x000ee800000e0000 */
[----:B------:R-:W4:Y:S01]  /*9960*/  SHFL.IDX PT, R4, R24, RZ, 0x1c1f ;  /* 0x001c1fff18047589 */ /* 0x000f2200000e0000 */
[----:B0-----:R-:W-:-:S04]  /*9970*/  ISETP.GE.AND P0, PT, R16, R39, PT ;  /* 0x000000271000720c */ /* 0x001fc80003f06270 */
[----:B------:R-:W-:-:S13]  /*9980*/  ISETP.GE.OR P1, PT, R37, R34, P0 ;  /* 0x000000222500720c */ /* 0x000fda0000726670 */
[C---:B------:R-:W-:Y:S02]  /*9990*/  @!P1 SHF.L.U32 R5, R16.reuse, 0x1, RZ ;  /* 0x0000000110059819 */ /* 0x040fe400000006ff */
[----:B------:R-:W-:Y:S02]  /*99a0*/  @!P1 SHF.L.U64.HI R21, R16, 0x1, R17 ;  /* 0x0000000110159819 */ /* 0x000fe40000010211 */
[----:B-1----:R-:W-:-:S05]  /*99b0*/  @!P1 IADD3 R6, P2, R3, R5, RZ ;  /* 0x0000000503069210 */ /* 0x002fca0007f5e0ff */
[----:B--2---:R-:W-:-:S05]  /*99c0*/  @!P1 IMAD.X R7, R0, 0x1, R21, P2 ;  /* 0x0000000100079824 */ /* 0x004fca00010e0615 */
[----:B------:R-:W2:Y:S01]  /*99d0*/  @!P1 LD.E.128 R8, desc[UR40][R6.64] ;  /* 0x0000002806089980 */ /* 0x000ea2000c101d00 */
[----:B---3--:R-:W-:-:S05]  /*99e0*/  @!P1 IADD3 R14, P2, R14, R5, RZ ;  /* 0x000000050e0e9210 */ /* 0x008fca0007f5e0ff */
[----:B----4-:R-:W-:-:S04]  /*99f0*/  @!P1 IMAD.X R3, R4, 0x1, R21, P2 ;  /* 0x0000000104039824 */ /* 0x010fc800010e0615 */
[----:B------:R-:W-:-:S05]  /*9a00*/  @!P1 IMAD.MOV.U32 R15, RZ, RZ, R3 ;  /* 0x000000ffff0f9224 */ /* 0x000fca00078e0003 */
[----:B------:R0:W3:Y:S01]  /*9a10*/  @!P1 LD.E.128 R4, desc[UR40][R14.64] ;  /* 0x000000280e049980 */ /* 0x0000e2000c101d00 */
[----:B------:R-:W-:Y:S02]  /*9a20*/  CS2R R30, SRZ ;  /* 0x00000000001e7805 */ /* 0x000fe4000001ff00 */
[----:B------:R-:W-:Y:S02]  /*9a30*/  CS2R R32, SRZ ;  /* 0x0000000000207805 */ /* 0x000fe4000001ff00 */
[----:B------:R-:W-:Y:S01]  /*9a40*/  CS2R R20, SRZ ;  /* 0x0000000000147805 */ /* 0x000fe2000001ff00 */
[----:B------:R-:W1:Y:S01]  /*9a50*/  SHFL.IDX PT, R24, R24, 0x1, 0x1c1f ;  /* 0x003c1f0018187f89 */ /* 0x000e6200000e0000 */
[----:B------:R-:W-:-:S03]  /*9a60*/  CS2R R28, SRZ ;  /* 0x00000000001c7805 */ /* 0x000fc6000001ff00 */
[----:B0-----:R0:W4:Y:S01]  /*9a70*/  SHFL.IDX PT, R14, R27, 0x1, 0x1c1f ;  /* 0x003c1f001b0e7f89 */ /* 0x00112200000e0000 */
[----:B--2---:R-:W-:Y:S01]  /*9a80*/  @!P1 IMAD.MOV.U32 R30, RZ, RZ, R8 ;  /* 0x000000ffff1e9224 */ /* 0x004fe200078e0008 */
[----:B------:R-:W-:Y:S01]  /*9a90*/  @!P1 MOV R33, R11 ;  /* 0x0000000b00219202 */ /* 0x000fe20000000f00 */
[----:B------:R-:W-:Y:S02]  /*9aa0*/  @!P1 IMAD.MOV.U32 R31, RZ, RZ, R9 ;  /* 0x000000ffff1f9224 */ /* 0x000fe400078e0009 */
[----:B------:R-:W-:Y:S02]  /*9ab0*/  IMAD.MOV.U32 R0, RZ, RZ, R30 ;  /* 0x000000ffff007224 */ /* 0x000fe400078e001e */
[----:B------:R-:W-:Y:S02]  /*9ac0*/  IMAD.MOV.U32 R3, RZ, RZ, R31 ;  /* 0x000000ffff037224 */ /* 0x000fe400078e001f */
[----:B------:R-:W-:Y:S01]  /*9ad0*/  @!P1 IMAD.MOV.U32 R32, RZ, RZ, R10 ;  /* 0x000000ffff209224 */ /* 0x000fe200078e000a */
[----:B------:R-:W-:Y:S01]  /*9ae0*/  PRMT R51, R51, 0x5410, R0 ;  /* 0x0000541033337816 */ /* 0x000fe20000000000 */
[----:B------:R-:W-:Y:S01]  /*9af0*/  IMAD.MOV.U32 R9, RZ, RZ, R33 ;  /* 0x000000ffff097224 */ /* 0x000fe200078e0021 */
[----:B------:R-:W-:Y:S01]  /*9b00*/  PRMT R38, R38, 0x5410, R3 ;  /* 0x0000541026267816 */ /* 0x000fe20000000003 */
[----:B------:R0:W2:Y:S01]  /*9b10*/  SHFL.IDX PT, R0, R26, 0x1, 0x1c1f ;  /* 0x003c1f001a007f89 */ /* 0x0000a200000e0000 */
[----:B------:R-:W-:-:S02]  /*9b20*/  IMAD.MOV.U32 R8, RZ, RZ, R32 ;  /* 0x000000ffff087224 */ /* 0x000fc400078e0020 */
[----:B---3--:R-:W-:Y:S01]  /*9b30*/  @!P1 IMAD.MOV.U32 R20, RZ, RZ, R4 ;  /* 0x000000ffff149224 */ /* 0x008fe200078e0004 */
[----:B------:R0:W3:Y:S01]  /*9b40*/  SHFL.IDX PT, R3, R25, 0x1, 0x1c1f ;  /* 0x003c1f0019037f89 */ /* 0x0000e200000e0000 */
[----:B------:R-:W-:Y:S01]  /*9b50*/  @!P1 IMAD.MOV.U32 R21, RZ, RZ, R5 ;  /* 0x000000ffff159224 */ /* 0x000fe200078e0005 */
[----:B------:R-:W-:Y:S01]  /*9b60*/  PRMT R35, R8, 0x5410, R9 ;  /* 0x0000541008237816 */ /* 0x000fe20000000009 */
[----:B------:R-:W-:Y:S02]  /*9b70*/  @!P1 IMAD.MOV.U32 R29, RZ, RZ, R7 ;  /* 0x000000ffff1d9224 */ /* 0x000fe400078e0007 */
[----:B------:R-:W-:Y:S02]  /*9b80*/  @!P1 IMAD.MOV.U32 R28, RZ, RZ, R6 ;  /* 0x000000ffff1c9224 */ /* 0x000fe400078e0006 */
[----:B------:R-:W-:Y:S02]  /*9b90*/  IMAD.MOV.U32 R4, RZ, RZ, R20 ;  /* 0x000000ffff047224 */ /* 0x000fe400078e0014 */
[----:B------:R-:W-:Y:S01]  /*9ba0*/  IMAD.MOV.U32 R5, RZ, RZ, R21 ;  /* 0x000000ffff057224 */ /* 0x000fe200078e0015 */
[----:B------:R-:W-:Y:S01]  /*9bb0*/  MOV R6, R28 ;  /* 0x0000001c00067202 */ /* 0x000fe20000000f00 */
[----:B------:R-:W-:-:S03]  /*9bc0*/  IMAD.MOV.U32 R7, RZ, RZ, R29 ;  /* 0x000000ffff077224 */ /* 0x000fc600078e001d */
[----:B------:R-:W-:Y:S02]  /*9bd0*/  PRMT R38, R5, 0x7610, R38 ;  /* 0x0000761005267816 */ /* 0x000fe40000000026 */
[----:B------:R-:W-:Y:S02]  /*9be0*/  PRMT R44, R4, 0x5410, R7 ;  /* 0x00005410042c7816 */ /* 0x000fe40000000007 */
[----:B------:R-:W-:Y:S02]  /*9bf0*/  CS2R R4, SRZ ;  /* 0x0000000000047805 */ /* 0x000fe4000001ff00 */
[----:B012-4-:R-:W-:-:S07]  /*9c00*/  PRMT R51, R6, 0x7610, R51 ;  /* 0x0000761006337816 */ /* 0x017fce0000000033 */
.L_x_2955:
[----:B------:R-:W2:Y:S01]  /*9c10*/  LDL R7, [R1+0x50] ;  /* 0x0000500001077983 */ /* 0x000ea20000100800 */
[----:B------:R-:W-:Y:S01]  /*9c20*/  VIADD R37, R37, 0x20 ;  /* 0x0000002025257836 */ /* 0x000fe20000000000 */
[----:B------:R-:W-:Y:S01]  /*9c30*/  BSSY B1, `(.L_x_2663) ;  /* 0x0000016000017945 */ /* 0x000fe20003800000 */
[----:B------:R-:W-:Y:S02]  /*9c40*/  CS2R R8, SRZ ;  /* 0x0000000000087805 */ /* 0x000fe4000001ff00 */
[----:B------:R-:W-:Y:S02]  /*9c50*/  CS2R R10, SRZ ;  /* 0x00000000000a7805 */ /* 0x000fe4000001ff00 */
[----:B------:R-:W-:Y:S02]  /*9c60*/  ISETP.GE.AND P1, PT, R37, R34, PT ;  /* 0x000000222500720c */ /* 0x000fe40003f26270 */
[----:B--2---:R-:W-:-:S04]  /*9c70*/  LEA.HI R6, R7, R7, RZ, 0x1 ;  /* 0x0000000707067211 */ /* 0x004fc800078f08ff */
[----:B------:R-:W-:-:S05]  /*9c80*/  LOP3.LUT R6, R6, 0xfffffffe, RZ, 0xc0, !PT ;  /* 0xfffffffe06067812 */ /* 0x000fca00078ec0ff */
[----:B------:R-:W-:Y:S01]  /*9c90*/  IMAD.IADD R13, R7, 0x1, -R6 ;  /* 0x00000001070d7824 */ /* 0x000fe200078e0a06 */
[----:B------:R-:W-:-:S04]  /*9ca0*/  CS2R R6, SRZ ;  /* 0x0000000000067805 */ /* 0x000fc8000001ff00 */
[----:B------:R-:W-:Y:S01]  /*9cb0*/  SHF.L.U32 R13, R13, 0x1f, RZ ;  /* 0x0000001f0d0d7819 */ /* 0x000fe200000006ff */
[----:B------:R-:W-:Y:S06]  /*9cc0*/  @P1 BRA `(.L_x_2664) ;  /* 0x0000000000301947 */ /* 0x000fec0003800000 */
[----:B------:R-:W-:Y:S02]  /*9cd0*/  CS2R R6, SRZ ;  /* 0x0000000000067805 */ /* 0x000fe4000001ff00 */
[----:B------:R-:W-:Y:S02]  /*9ce0*/  CS2R R8, SRZ ;  /* 0x0000000000087805 */ /* 0x000fe4000001ff00 */
[----:B------:R-:W-:Y:S01]  /*9cf0*/  CS2R R10, SRZ ;  /* 0x00000000000a7805 */ /* 0x000fe2000001ff00 */
[----:B------:R-:W-:Y:S06]  /*9d00*/  @P0 BRA `(.L_x_2664) ;  /* 0x0000000000200947 */ /* 0x000fec0003800000 */
[C---:B------:R-:W-:Y:S01]  /*9d10*/  IMAD.SHL.U32 R4, R16.reuse, 0x2, RZ ;  /* 0x0000000210047824 */ /* 0x040fe200078e00ff */
[----:B------:R-:W-:-:S04]  /*9d20*/  SHF.L.U64.HI R5, R16, 0x1, R17 ;  /* 0x0000000110057819 */ /* 0x000fc80000010211 */
[-C--:B---3--:R-:W-:Y:S02]  /*9d30*/  IADD3 R8, P1, R3, R4.reuse, RZ ;  /* 0x0000000403087210 */ /* 0x088fe40007f3e0ff */
[----:B------:R-:W-:-:S03]  /*9d40*/  IADD3 R4, P2, R14, R4, RZ ;  /* 0x000000040e047210 */ /* 0x000fc60007f5e0ff */
[--C-:B------:R-:W-:Y:S02]  /*9d50*/  IMAD.X R9, R0, 0x1, R5.reuse, P1 ;  /* 0x0000000100097824 */ /* 0x100fe400008e0605 */
[----:B------:R-:W-:-:S04]  /*9d60*/  IMAD.X R5, R24, 0x1, R5, P2 ;  /* 0x0000000118057824 */ /* 0x000fc800010e0605 */
[----:B------:R-:W5:Y:S04]  /*9d70*/  LD.E.128 R8, desc[UR40][R8.64] ;  /* 0x0000002808087980 */ /* 0x000f68000c101d00 */
[----:B------:R-:W5:Y:S02]  /*9d80*/  LD.E.128 R4, desc[UR40][R4.64] ;  /* 0x0000002804047980 */ /* 0x000f64000c101d00 */
.L_x_2664:
[----:B------:R-:W-:Y:S05]  /*9d90*/  BSYNC B1 ;  /* 0x0000000000017941 */ /* 0x000fea0003800000 */
.L_x_2663:
[----:B------:R-:W0:Y:S01]  /*9da0*/  SYNCS.PHASECHK.TRANS64.TRYWAIT P1, [R2+URZ+0x28c00], R13 ;  /* 0x028c000d020075a7 */ /* 0x000e22000802017f */
[----:B------:R-:W-:Y:S01]  /*9db0*/  VIADDMNMX R34, R34, -R195, 0x40, PT ;  /* 0x0000004022227446 */ /* 0x000fe200038009c3 */
[C---:B------:R-:W-:Y:S01]  /*9dc0*/  VIADD R12, R189.reuse, 0x20 ;  /* 0x00000020bd0c7836 */ /* 0x040fe20000000000 */
[----:B---3-5:R-:W-:Y:S01]  /*9dd0*/  MOV R3, R5 ;  /* 0x0000000500037202 */ /* 0x028fe20000000f00 */
[----:B------:R-:W-:Y:S01]  /*9de0*/  IMAD.MOV.U32 R0, RZ, RZ, R4 ;  /* 0x000000ffff007224 */ /* 0x000fe200078e0004 */
[-C--:B------:R-:W-:Y:S01]  /*9df0*/  ISETP.GE.OR P2, PT, R189, R34.reuse, P0 ;  /* 0x00000022bd00720c */ /* 0x080fe20000746670 */
[----:B------:R-:W-:Y:S01]  /*9e00*/  IMAD.MOV.U32 R14, RZ, RZ, R8 ;  /* 0x000000ffff0e7224 */ /* 0x000fe200078e0008 */
[----:B------:R-:W-:Y:S01]  /*9e10*/  PRMT R52, R3, 0x7610, R52 ;  /* 0x0000761003347816 */ /* 0x000fe20000000034 */
[----:B------:R-:W-:Y:S01]  /*9e20*/  IMAD.MOV.U32 R3, RZ, RZ, R6 ;  /* 0x000000ffff037224 */ /* 0x000fe200078e0006 */
[----:B------:R-:W-:Y:S01]  /*9e30*/  ISETP.GE.OR P0, PT, R12, R34, P0 ;  /* 0x000000220c00720c */ /* 0x000fe20000706670 */
[----:B------:R-:W-:Y:S01]  /*9e40*/  IMAD.MOV.U32 R12, RZ, RZ, R7 ;  /* 0x000000ffff0c7224 */ /* 0x000fe200078e0007 */
[----:B------:R-:W-:Y:S01]  /*9e50*/  PRMT R0, R0, 0x5410, R0 ;  /* 0x0000541000007816 */ /* 0x000fe20000000000 */
[----:B------:R-:W-:Y:S01]  /*9e60*/  IMAD.MOV.U32 R15, RZ, RZ, R9 ;  /* 0x000000ffff0f7224 */ /* 0x000fe200078e0009 */
[----:B------:R-:W-:Y:S01]  /*9e70*/  BSSY B1, `(.L_x_2665) ;  /* 0x0000006000017945 */ /* 0x000fe20003800000 */
[----:B------:R-:W-:Y:S01]  /*9e80*/  PRMT R52, R52, 0x5410, R3 ;  /* 0x0000541034347816 */ /* 0x000fe20000000003 */
[----:B------:R-:W-:Y:S01]  /*9e90*/  IMAD.IADD R3, R16, 0x1, R39 ;  /* 0x0000000110037824 */ /* 0x000fe200078e0227 */
[----:B------:R-:W-:-:S02]  /*9ea0*/  PRMT R0, R12, 0x7610, R0 ;  /* 0x000076100c007816 */ /* 0x000fc40000000000 */
[----:B------:R-:W-:Y:S01]  /*9eb0*/  PRMT R53, R14, 0x5410, R15 ;  /* 0x000054100e357816 */ /* 0x000fe2000000000f */
[----:B0-----:R-:W-:Y:S06]  /*9ec0*/  @!P1 BRA `(.L_x_2666) ;  /* 0x0000017000389947 */ /* 0x001fec0003800000 */
.L_x_2956:
[----:B------:R-:W-:Y:S05]  /*9ed0*/  BSYNC B1 ;  /* 0x0000000000017941 */ /* 0x000fea0003800000 */
.L_x_2665:
[----:B------:R-:W-:Y:S01]  /*9ee0*/  BSSY B1, `(.L_x_2667) ;  /* 0x0000068000017945 */ /* 0x000fe20003800000 */
[----:B------:R-:W-:Y:S01]  /*9ef0*/  IMAD.MOV.U32 R54, RZ, RZ, R10 ;  /* 0x000000ffff367224 */ /* 0x000fe200078e000a */
[----:B------:R-:W-:Y:S01]  /*9f00*/  LOP3.LUT R3, R3, 0x38, RZ, 0xc0, !PT ;  /* 0x0000003803037812 */ /* 0x000fe200078ec0ff */
[----:B------:R-:W-:Y:S01]  /*9f10*/  IMAD.MOV.U32 R55, RZ, RZ, R11 ;  /* 0x000000ffff377224 */ /* 0x000fe200078e000b */
[----:B------:R-:W-:Y:S06]  /*9f20*/  @P2 BRA `(.L_x_2668) ;  /* 0x00000004008c2947 */ /* 0x000fec0003800000 */
[----:B------:R-:W1:Y:S01]  /*9f30*/  S2R R14, SR_TID.X ;  /* 0x00000000000e7919 */ /* 0x000e620000002100 */
[----:B------:R-:W-:Y:S01]  /*9f40*/  SHF.L.U32 R12, R196, 0x6, RZ ;  /* 0x00000006c40c7819 */ /* 0x000fe200000006ff */
[--C-:B------:R-:W-:Y:S01]  /*9f50*/  HADD2.F32 R39, -RZ, R38.reuse.H0_H0 ;  /* 0x20000026ff277230 */ /* 0x100fe20000004100 */
[----:B------:R-:W-:Y:S01]  /*9f60*/  SHF.R.U64 R50, R30, 0x10, R31 ;  /* 0x000000101e327819 */ /* 0x000fe2000000121f */
[----:B------:R-:W-:Y:S01]  /*9f70*/  HADD2.F32 R37, -RZ, R38.H1_H1 ;  /* 0x30000026ff257230 */ /* 0x000fe20000004100 */
[----:B------:R-:W-:Y:S02]  /*9f80*/  LOP3.LUT R24, R12, 0x1c0, RZ, 0xc0, !PT ;  /* 0x000001c00c187812 */ /* 0x000fe400078ec0ff */
[--C-:B------:R-:W-:Y:S02]  /*9f90*/  SHF.R.U32.HI R34, RZ, 0x10, R21.reuse ;  /* 0x00000010ff227819 */ /* 0x100fe40000011615 */
[----:B------:R-:W-:Y:S02]  /*9fa0*/  LOP3.LUT R12, R24, 0x38, R16, 0xf8, !PT ;  /* 0x00000038180c7812 */ /* 0x000fe400078ef810 */
[----:B------:R-:W-:Y:S01]  /*9fb0*/  SHF.R.U32.HI R15, RZ, 0x3, R24 ;  /* 0x00000003ff0f7819 */ /* 0x000fe20000011618 */
[----:B------:R-:W-:Y:S01]  /*9fc0*/  HADD2.F32 R34, -RZ, R34.H0_H0 ;  /* 0x20000022ff227230 */ /* 0x000fe20000004100 */
[----:B------:R-:W-:-:S02]  /*9fd0*/  SHF.R.U64 R48, R20, 0x10, R21 ;  /* 0x0000001014307819 */ /* 0x000fc40000001215 */
[----:B------:R-:W-:Y:S02]  /*9fe0*/  LOP3.LUT R12, R12, R15, RZ, 0x3c, !PT ;  /* 0x0000000f0c0c7212 */ /* 0x000fe400078e3cff */
[----:B------:R-:W-:Y:S02]  /*9ff0*/  LOP3.LUT R24, R15, R3, R24, 0x1e, !PT ;  /* 0x000000030f187212 */ /* 0x000fe400078e1e18 */
[----:B------:R-:W-:Y:S02]  /*a000*/  SHF.R.U32.HI R36, RZ, 0x10, R31 ;  /* 0x00000010ff247819 */ /* 0x000fe4000001161f */
[----:B------:R-:W-:Y:S02]  /*a010*/  SHF.R.U64 R49, R32, 0x10, R33 ;  /* 0x0000001020317819 */ /* 0x000fe40000001221 */
[--C-:B------:R-:W-:Y:S02]  /*a020*/  SHF.R.U32.HI R40, RZ, 0x10, R29.reuse ;  /* 0x00000010ff287819 */ /* 0x100fe4000001161d */
[----:B------:R-:W-:-:S02]  /*a030*/  SHF.R.U64 R47, R28, 0x10, R29 ;  /* 0x000000101c2f7819 */ /* 0x000fc4000000121d */
[----:B------:R-:W-:Y:S01]  /*a040*/  SHF.R.U32.HI R42, RZ, 0x10, R33 ;  /* 0x00000010ff2a7819 */ /* 0x000fe20000011621 */
[----:B-1----:R-:W-:-:S05]  /*a050*/  VIADD R14, R14, 0xffffff80 ;  /* 0xffffff800e0e7836 */ /* 0x002fca0000000000 */
[----:B------:R-:W-:-:S04]  /*a060*/  SHF.R.S32.HI R25, RZ, 0x1f, R14 ;  /* 0x0000001fff197819 */ /* 0x000fc8000001140e */
[----:B------:R-:W-:-:S04]  /*a070*/  LEA.HI R25, R25, R14, RZ, 0x5 ;  /* 0x0000000e19197211 */ /* 0x000fc800078f28ff */
[----:B------:R-:W-:-:S05]  /*a080*/  SHF.R.S32.HI R25, RZ, 0x5, R25 ;  /* 0x00000005ff197819 */ /* 0x000fca0000011419 */
[C---:B0-----:R-:W-:Y:S02]  /*a090*/  IMAD R13, R25.reuse, 0x200, R12 ;  /* 0x00000200190d7824 */ /* 0x041fe400078e020c */
[----:B------:R-:W-:Y:S02]  /*a0a0*/  IMAD R25, R25, 0x200, R24 ;  /* 0x0000020019197824 */ /* 0x000fe400078e0218 */
[--C-:B------:R-:W-:Y:S02]  /*a0b0*/  IMAD R45, R13, 0x2, R2.reuse ;  /* 0x000000020d2d7824 */ /* 0x100fe400078e0202 */
[----:B------:R-:W-:-:S03]  /*a0c0*/  IMAD R46, R25, 0x2, R2 ;  /* 0x00000002192e7824 */ /* 0x000fc600078e0202 */
[----:B------:R-:W0:Y:S04]  /*a0d0*/  LDS.128 R12, [R45+0x20400] ;  /* 0x020400002d0c7984 */ /* 0x000e280000000c00 */
[----:B------:R-:W1:Y:S01]  /*a0e0*/  LDS.128 R24, [R46+0x20400] ;  /* 0x020400002e187984 */ /* 0x000e620000000c00 */
[--C-:B0-----:R-:W-:Y:S02]  /*a0f0*/  HADD2.F32 R20, -RZ, R13.reuse.H0_H0 ;  /* 0x2000000dff147230 */ /* 0x101fe40000004100 */
[----:B------:R-:W-:Y:S02]  /*a100*/  HADD2.F32 R21, -RZ, R13.H1_H1 ;  /* 0x3000000dff157230 */ /* 0x000fe40000004100 */
[--C-:B-1----:R-:W-:Y:S02]  /*a110*/  HADD2.F32 R30, -RZ, R25.reuse.H0_H0 ;  /* 0x20000019ff1e7230 */ /* 0x102fe40000004100 */
[----:B------:R-:W-:-:S02]  /*a120*/  HADD2.F32 R31, -RZ, R25.H1_H1 ;  /* 0x30000019ff1f7230 */ /* 0x000fc40000004100 */
[----:B------:R-:W-:Y:S02]  /*a130*/  HADD2.F32 R32, -RZ, R27.H0_H0 ;  /* 0x2000001bff207230 */ /* 0x000fe40000004100 */
[C---:B------:R-:W-:Y:S01]  /*a140*/  FMUL.FTZ R41, R30.reuse, R39 ;  /* 0x000000271e297220 */ /* 0x040fe20000410000 */
[-C--:B------:R-:W-:Y:S01]  /*a150*/  FMUL.FTZ R43, R30, R37.reuse ;  /* 0x000000251e2b7220 */ /* 0x080fe20000410000 */
[----:B------:R-:W-:Y:S02]  /*a160*/  HADD2.F32 R30, -RZ, R36.H0_H0 ;  /* 0x20000024ff1e7230 */ /* 0x000fe40000004100 */
[----:B------:R-:W-:Y:S01]  /*a170*/  FMUL.FTZ R36, R31, R34 ;  /* 0x000000221f247220 */ /* 0x000fe20000410000 */
[C---:B------:R-:W-:Y:S01]  /*a180*/  FFMA.FTZ R38, R20.reuse, R37, -R41 ;  /* 0x0000002514267223 */ /* 0x040fe20000010829 */
[----:B------:R-:W-:Y:S02]  /*a190*/  HADD2.F32 R41, -RZ, R44.H1_H1 ;  /* 0x3000002cff297230 */ /* 0x000fe40000004100 */
[----:B------:R-:W-:Y:S01]  /*a1a0*/  FFMA.FTZ R43, R20, R39, R43 ;  /* 0x00000027142b7223 */ /* 0x000fe2000001002b */
[----:B------:R-:W-:-:S02]  /*a1b0*/  HADD2.F32 R37, -RZ, R35.H1_H1 ;  /* 0x30000023ff257230 */ /* 0x000fc40000004100 */
[-C--:B------:R-:W-:Y:S01]  /*a1c0*/  FMUL.FTZ R20, R31, R30.reuse ;  /* 0x0000001e1f147220 */ /* 0x080fe20000410000 */
[----:B------:R-:W-:Y:S02]  /*a1d0*/  HADD2.F32 R28, -RZ, R15.H0_H0 ;  /* 0x2000000fff1c7230 */ /* 0x000fe40000004100 */
[----:B------:R-:W-:Y:S01]  /*a1e0*/  FFMA.FTZ R39, R21, R30, -R36 ;  /* 0x0000001e15277223 */ /* 0x000fe20000010824 */
[C---:B------:R-:W-:Y:S01]  /*a1f0*/  FMUL.FTZ R31, R32.reuse, R41 ;  /* 0x00000029201f7220 */ /* 0x040fe20000410000 */
[----:B------:R-:W-:Y:S02]  /*a200*/  HADD2.F32 R33, -RZ, R27.H1_H1 ;  /* 0x3000001bff217230 */ /* 0x000fe40000004100 */
[-C--:B------:R-:W-:Y:S01]  /*a210*/  FMUL.FTZ R32, R32, R37.reuse ;  /* 0x0000002520207220 */ /* 0x080fe20000410000 */
[----:B------:R-:W-:Y:S02]  /*a220*/  HADD2.F32 R36, -RZ, R40.H0_H0 ;  /* 0x20000028ff247230 */ /* 0x000fe40000004100 */
[----:B------:R-:W-:Y:S01]  /*a230*/  FFMA.FTZ R37, R28, R37, -R31 ;  /* 0x000000251c257223 */ /* 0x000fe2000001081f */
[----:B------:R-:W-:-:S02]  /*a240*/  HADD2.F32 R29, -RZ, R15.H1_H1 ;  /* 0x3000000fff1d7230 */ /* 0x000fc40000004100 */
[----:B------:R-:W-:Y:S01]  /*a250*/  FFMA.FTZ R41, R28, R41, R32 ;  /* 0x000000291c297223 */ /* 0x000fe20000010020 */
[----:B------:R-:W-:Y:S02]  /*a260*/  HADD2.F32 R30, -RZ, R42.H0_H0 ;  /* 0x2000002aff1e7230 */ /* 0x000fe40000004100 */
[----:B------:R-:W-:Y:S01]  /*a270*/  FFMA.FTZ R40, R21, R34, R20 ;  /* 0x0000002215287223 */ /* 0x000fe20000010014 */
[----:B------:R-:W-:Y:S02]  /*a280*/  HADD2.F32 R25, -RZ, R24.H0_H0 ;  /* 0x20000018ff197230 */ /* 0x000fe40000004100 */
[C---:B------:R-:W-:Y:S01]  /*a290*/  FMUL.FTZ R28, R33.reuse, R36 ;  /* 0x00000024211c7220 */ /* 0x040fe20000410000 */
[----:B------:R-:W-:Y:S02]  /*a2a0*/  HADD2.F32 R32, -RZ, R44.H0_H0 ;  /* 0x2000002cff207230 */ /* 0x000fe40000004100 */
[----:B------:R-:W-:Y:S01]  /*a2b0*/  FMUL.FTZ R44, R33, R30 ;  /* 0x0000001e212c7220 */ /* 0x000fe20000410000 */
[----:B------:R-:W-:-:S02]  /*a2c0*/  HADD2.F32 R20, -RZ, R51.H1_H1 ;  /* 0x30000033ff147230 */ /* 0x000fc40000004100 */
[----:B------:R-:W-:Y:S01]  /*a2d0*/  FFMA.FTZ R42, R29, R30, -R28 ;  /* 0x0000001e1d2a7223 */ /* 0x000fe2000001081c */
[----:B------:R-:W-:Y:S02]  /*a2e0*/  HADD2.F32 R13, -RZ, R12.H0_H0 ;  /* 0x2000000cff0d7230 */ /* 0x000fe40000004100 */
[C---:B------:R-:W-:Y:S01]  /*a2f0*/  FMUL.FTZ R34, R25.reuse, R32 ;  /* 0x0000002019227220 */ /* 0x040fe20000410000 */
[----:B------:R-:W-:Y:S02]  /*a300*/  HADD2.F32 R27, -RZ, R26.H0_H0 ;  /* 0x2000001aff1b7230 */ /* 0x000fe40000004100 */
[----:B------:R-:W-:Y:S01]  /*a310*/  FMUL.FTZ R25, R25, R20 ;  /* 0x0000001419197220 */ /* 0x000fe20000410000 */
[----:B------:R-:W-:Y:S02]  /*a320*/  HADD2.F32 R30, -RZ, R51.H0_H0 ;  /* 0x20000033ff1e7230 */ /* 0x000fe40000004100 */
[----:B------:R-:W-:Y:S01]  /*a330*/  FFMA.FTZ R44, R29, R36, R44 ;  /* 0x000000241d2c7223 */ /* 0x000fe2000001002c */
[----:B------:R-:W-:-:S02]  /*a340*/  HADD2.F32 R28, -RZ, R35.H0_H0 ;  /* 0x20000023ff1c7230 */ /* 0x000fc40000004100 */
[----:B------:R-:W-:Y:S01]  /*a350*/  FFMA.FTZ R34, R13, R20, -R34 ;  /* 0x000000140d227223 */ /* 0x000fe20000010822 */
[----:B------:R-:W-:Y:S02]  /*a360*/  HADD2.F32 R15, -RZ, R14.H0_H0 ;  /* 0x2000000eff0f7230 */ /* 0x000fe40000004100 */
[----:B------:R-:W-:Y:S01]  /*a370*/  FMUL.FTZ R36, R27, R30 ;  /* 0x0000001e1b247220 */ /* 0x000fe20000410000 */
[----:B------:R-:W-:Y:S01]  /*a380*/  FFMA.FTZ R32, R13, R32, R25 ;  /* 0x000000200d207223 */ /* 0x000fe20000010019 */
[-C--:B------:R-:W-:Y:S01]  /*a390*/  FMUL.FTZ R20, R27, R28.reuse ;  /* 0x0000001c1b147220 */ /* 0x080fe20000410000 */
[----:B------:R-:W-:Y:S02]  /*a3a0*/  HADD2.F32 R24, -RZ, R24.H1_H1 ;  /* 0x30000018ff187230 */ /* 0x000fe40000004100 */
[C---:B------:R-:W-:Y:S01]  /*a3b0*/  FFMA.FTZ R36, R15.reuse, R28, -R36 ;  /* 0x0000001c0f247223 */ /* 0x040fe20000010824 */
[----:B------:R-:W-:Y:S02]  /*a3c0*/  HADD2.F32 R26, -RZ, R26.H1_H1 ;  /* 0x3000001aff1a7230 */ /* 0x000fe40000004100 */
[----:B------:R-:W-:Y:S01]  /*a3d0*/  FFMA.FTZ R20, R15, R30, R20 ;  /* 0x0000001e0f147223 */ /* 0x000fe20000010014 */
[----:B------:R-:W-:-:S02]  /*a3e0*/  HADD2.F32 R25, -RZ, R48.H0_H0 ;  /* 0x20000030ff197230 */ /* 0x000fc40000004100 */
[----:B------:R-:W-:Y:S02]  /*a3f0*/  HADD2.F32 R27, -RZ, R47.H0_H0 ;  /* 0x2000002fff1b7230 */ /* 0x000fe40000004100 */
[----:B------:R-:W-:Y:S02]  /*a400*/  HADD2.F32 R13, -RZ, R50.H0_H0 ;  /* 0x20000032ff0d7230 */ /* 0x000fe40000004100 */
[----:B------:R-:W-:Y:S01]  /*a410*/  FMUL.FTZ R15, R24, R25 ;  /* 0x00000019180f7220 */ /* 0x000fe20000410000 */
[----:B------:R-:W-:Y:S02]  /*a420*/  HADD2.F32 R21, -RZ, R49.H0_H0 ;  /* 0x20000031ff157230 */ /* 0x000fe40000004100 */
[----:B------:R-:W-:Y:S01]  /*a430*/  FMUL.FTZ R33, R26, R27 ;  /* 0x0000001b1a217220 */ /* 0x000fe20000410000 */
[----:B------:R-:W-:Y:S02]  /*a440*/  HADD2.F32 R12, -RZ, R12.H1_H1 ;  /* 0x3000000cff0c7230 */ /* 0x000fe40000004100 */
        /* <DEDUP_REMOVED lines=17> */
.L_x_2668:
[----:B------:R-:W-:Y:S05]  /*a560*/  BSYNC B1 ;  /* 0x0000000000017941 */ /* 0x000fea0003800000 */
.L_x_2667:
[----:B------:R-:W-:Y:S01]  /*a570*/  PRMT R33, R54, 0x5410, R55 ;  /* 0x0000541036217816 */ /* 0x000fe20000000037 */
[----:B------:R-:W-:Y:S06]  /*a580*/  @P0 BRA `(.L_x_2659) ;  /* 0x0000000400800947 */ /* 0x000fec0003800000 */
[----:B------:R-:W2:Y:S01]  /*a590*/  LDL R20, [R1+0x5c] ;  /* 0x00005c0001147983 */ /* 0x000ea20000100800 */
[C---:B-1----:R-:W-:Y:S02]  /*a5a0*/  VIADD R12, R189.reuse, 0x20 ;  /* 0x00000020bd0c7836 */ /* 0x042fe40000000000 */
[----:B0-----:R-:W-:Y:S01]  /*a5b0*/  VIADD R13, R189, 0x20 ;  /* 0x00000020bd0d7836 */ /* 0x001fe20000000000 */
[----:B------:R-:W3:Y:S01]  /*a5c0*/  LDL R42, [R1+0x58] ;  /* 0x00005800012a7983 */ /* 0x000ee20000100800 */
[----:B------:R-:W-:Y:S02]  /*a5d0*/  IMAD.SHL.U32 R12, R12, 0x40, RZ ;  /* 0x000000400c0c7824 */ /* 0x000fe400078e00ff */
[----:B------:R-:W-:-:S03]  /*a5e0*/  IMAD.SHL.U32 R13, R13, 0x40, RZ ;  /* 0x000000400d0d7824 */ /* 0x000fc600078e00ff */
[----:B------:R-:W-:Y:S02]  /*a5f0*/  LOP3.LUT R12, R12, 0x1c0, RZ, 0xc0, !PT ;  /* 0x000001c00c0c7812 */ /* 0x000fe400078ec0ff */
[----:B------:R-:W-:Y:S02]  /*a600*/  LOP3.LUT R13, R13, 0x1c0, RZ, 0xc0, !PT ;  /* 0x000001c00d0d7812 */ /* 0x000fe400078ec0ff */
[----:B------:R-:W-:-:S04]  /*a610*/  SHF.R.U32.HI R12, RZ, 0x3, R12 ;  /* 0x00000003ff0c7819 */ /* 0x000fc8000001160c */
[----:B------:R-:W-:Y:S01]  /*a620*/  LOP3.LUT R3, R12, R3, R13, 0x1e, !PT ;  /* 0x000000030c037212 */ /* 0x000fe200078e1e0d */
[----:B------:R-:W-:Y:S01]  /*a630*/  HADD2.F32 R28, -RZ, R52.H0_H0 ;  /* 0x20000034ff1c7230 */ /* 0x000fe20000004100 */
[--C-:B------:R-:W-:Y:S02]  /*a640*/  SHF.R.U64 R41, R8, 0x10, R9.reuse ;  /* 0x0000001008297819 */ /* 0x100fe40000001209 */
[----:B------:R-:W-:Y:S02]  /*a650*/  SHF.R.U32.HI R21, RZ, 0x10, R9 ;  /* 0x00000010ff157819 */ /* 0x000fe40000011609 */
[--C-:B------:R-:W-:Y:S02]  /*a660*/  SHF.R.U64 R38, R4, 0x10, R5.reuse ;  /* 0x0000001004267819 */ /* 0x100fe40000001205 */
[----:B------:R-:W-:-:S05]  /*a670*/  SHF.R.U32.HI R30, RZ, 0x10, R5 ;  /* 0x00000010ff1e7819 */ /* 0x000fca0000011605 */
[----:B------:R-:W-:Y:S01]  /*a680*/  HADD2.F32 R30, -RZ, R30.H0_H0 ;  /* 0x2000001eff1e7230 */ /* 0x000fe20000004100 */
[--C-:B------:R-:W-:Y:S02]  /*a690*/  SHF.R.U64 R40, R10, 0x10, R11.reuse ;  /* 0x000000100a287819 */ /* 0x100fe4000000120b */
[----:B------:R-:W-:Y:S02]  /*a6a0*/  SHF.R.U32.HI R39, RZ, 0x10, R11 ;  /* 0x00000010ff277819 */ /* 0x000fe4000001160b */
[--C-:B------:R-:W-:Y:S02]  /*a6b0*/  SHF.R.U32.HI R35, RZ, 0x10, R7.reuse ;  /* 0x00000010ff237819 */ /* 0x100fe40000011607 */
[----:B------:R-:W-:Y:S02]  /*a6c0*/  SHF.R.U64 R37, R6, 0x10, R7 ;  /* 0x0000001006257819 */ /* 0x000fe40000001207 */
[----:B--2---:R-:W-:Y:S01]  /*a6d0*/  IADD3 R3, R20, R3, RZ ;  /* 0x0000000314037210 */ /* 0x004fe20007ffe0ff */
[----:B---3--:R-:W0:Y:S04]  /*a6e0*/  LDS.128 R12, [R42+0x20400] ;  /* 0x020400002a0c7984 */ /* 0x008e280000000c00 */
[----:B------:R-:W-:-:S05]  /*a6f0*/  IMAD R3, R3, 0x2, R2 ;  /* 0x0000000203037824 */ /* 0x000fca00078e0202 */
[----:B------:R-:W1:Y:S01]  /*a700*/  LDS.128 R24, [R3+0x20400] ;  /* 0x0204000003187984 */ /* 0x000e620000000c00 */
[----:B------:R-:W-:Y:S02]  /*a710*/  HADD2.F32 R20, -RZ, R53.H1_H1 ;  /* 0x30000035ff147230 */ /* 0x000fe40000004100 */
[----:B0-----:R-:W-:Y:S02]  /*a720*/  HADD2.F32 R5, -RZ, R13.H0_H0 ;  /* 0x2000000dff057230 */ /* 0x001fe40000004100 */
[----:B-1----:R-:W-:-:S05]  /*a730*/  HADD2.F32 R9, -RZ, R25.H0_H0 ;  /* 0x20000019ff097230 */ /* 0x002fca0000004100 */
[C---:B------:R-:W-:Y:S01]  /*a740*/  FMUL.FTZ R32, R9.reuse, R28 ;  /* 0x0000001c09207220 */ /* 0x040fe20000410000 */
[-C--:B------:R-:W-:Y:S01]  /*a750*/  FMUL.FTZ R34, R9, R20.reuse ;  /* 0x0000001409227220 */ /* 0x080fe20000410000 */
[----:B------:R-:W-:Y:S02]  /*a760*/  HADD2.F32 R25, -RZ, R25.H1_H1 ;  /* 0x30000019ff197230 */ /* 0x000fe40000004100 */
[C---:B------:R-:W-:Y:S01]  /*a770*/  FFMA.FTZ R32, R5.reuse, R20, -R32 ;  /* 0x0000001405207223 */ /* 0x040fe20000010820 */
[----:B------:R-:W-:Y:S02]  /*a780*/  HADD2.F32 R20, -RZ, R21.H0_H0 ;  /* 0x20000015ff147230 */ /* 0x000fe40000004100 */
[----:B------:R-:W-:Y:S01]  /*a790*/  FFMA.FTZ R34, R5, R28, R34 ;  /* 0x0000001c05227223 */ /* 0x000fe20000010022 */
[----:B------:R-:W-:Y:S02]  /*a7a0*/  HADD2.F32 R8, -RZ, R24.H0_H0 ;  /* 0x20000018ff087230 */ /* 0x000fe40000004100 */
[----:B------:R-:W-:-:S02]  /*a7b0*/  HADD2.F32 R9, -RZ, R0.H1_H1 ;  /* 0x30000000ff097230 */ /* 0x000fc40000004100 */
[----:B------:R-:W-:Y:S02]  /*a7c0*/  HADD2.F32 R5, -RZ, R53.H0_H0 ;  /* 0x20000035ff057230 */ /* 0x000fe40000004100 */
[C---:B------:R-:W-:Y:S01]  /*a7d0*/  FMUL.FTZ R36, R25.reuse, R30 ;  /* 0x0000001e19247220 */ /* 0x040fe20000410000 */
[----:B------:R-:W-:Y:S02]  /*a7e0*/  HADD2.F32 R13, -RZ, R13.H1_H1 ;  /* 0x3000000dff0d7230 */ /* 0x000fe40000004100 */
[-C--:B------:R-:W-:Y:S01]  /*a7f0*/  FMUL.FTZ R28, R25, R20.reuse ;  /* 0x00000014191c7220 */ /* 0x080fe20000410000 */
[----:B------:R-:W-:Y:S02]  /*a800*/  HADD2.F32 R4, -RZ, R12.H0_H0 ;  /* 0x2000000cff047230 */ /* 0x000fe40000004100 */
[C---:B------:R-:W-:Y:S01]  /*a810*/  FMUL.FTZ R25, R8.reuse, R9 ;  /* 0x0000000908197220 */ /* 0x040fe20000410000 */
[-C--:B------:R-:W-:Y:S01]  /*a820*/  FMUL.FTZ R8, R8, R5.reuse ;  /* 0x0000000508087220 */ /* 0x080fe20000410000 */
[C---:B------:R-:W-:Y:S01]  /*a830*/  FFMA.FTZ R29, R13.reuse, R20, -R36 ;  /* 0x000000140d1d7223 */ /* 0x040fe20000010824 */
[----:B------:R-:W-:Y:S01]  /*a840*/  FFMA.FTZ R31, R13, R30, R28 ;  /* 0x0000001e0d1f7223 */ /* 0x000fe2000001001c */
[C---:B------:R-:W-:Y:S01]  /*a850*/  FFMA.FTZ R25, R4.reuse, R5, -R25 ;  /* 0x0000000504197223 */ /* 0x040fe20000010819 */
[----:B------:R-:W-:Y:S01]  /*a860*/  FFMA.FTZ R13, R4, R9, R8 ;  /* 0x00000009040d7223 */ /* 0x000fe20000010008 */
[----:B------:R-:W-:-:S02]  /*a870*/  HADD2.F32 R10, -RZ, R26.H0_H0 ;  /* 0x2000001aff0a7230 */ /* 0x000fc40000004100 */
[----:B------:R-:W-:Y:S02]  /*a880*/  HADD2.F32 R11, -RZ, R27.H0_H0 ;  /* 0x2000001bff0b7230 */ /* 0x000fe40000004100 */
[----:B------:R-:W-:Y:S02]  /*a890*/  HADD2.F32 R21, -RZ, R52.H1_H1 ;  /* 0x30000034ff157230 */ /* 0x000fe40000004100 */
[--C-:B------:R-:W-:Y:S02]  /*a8a0*/  HADD2.F32 R5, -RZ, R33.reuse.H0_H0 ;  /* 0x20000021ff057230 */ /* 0x100fe40000004100 */
[----:B------:R-:W-:Y:S02]  /*a8b0*/  HADD2.F32 R8, -RZ, R0.H0_H0 ;  /* 0x20000000ff087230 */ /* 0x000fe40000004100 */
[----:B------:R-:W-:Y:S02]  /*a8c0*/  HADD2.F32 R4, -RZ, R33.H1_H1 ;  /* 0x30000021ff047230 */ /* 0x000fe40000004100 */
[----:B------:R-:W-:Y:S01]  /*a8d0*/  FMUL.FTZ R9, R10, R21 ;  /* 0x000000150a097220 */ /* 0x000fe20000410000 */
[----:B------:R-:W-:-:S02]  /*a8e0*/  HADD2.F32 R6, -RZ, R14.H0_H0 ;  /* 0x2000000eff067230 */ /* 0x000fc40000004100 */
[-C--:B------:R-:W-:Y:S01]  /*a8f0*/  FMUL.FTZ R33, R10, R5.reuse ;  /* 0x000000050a217220 */ /* 0x080fe20000410000 */
[----:B------:R-:W-:Y:S02]  /*a900*/  HADD2.F32 R7, -RZ, R15.H0_H0 ;  /* 0x2000000fff077230 */ /* 0x000fe40000004100 */
[C---:B------:R-:W-:Y:S01]  /*a910*/  FMUL.FTZ R28, R11.reuse, R8 ;  /* 0x000000080b1c7220 */ /* 0x040fe20000410000 */
[----:B------:R-:W-:Y:S02]  /*a920*/  HADD2.F32 R27, -RZ, R27.H1_H1 ;  /* 0x3000001bff1b7230 */ /* 0x000fe40000004100 */
[----:B------:R-:W-:Y:S01]  /*a930*/  FMUL.FTZ R11, R11, R4 ;  /* 0x000000040b0b7220 */ /* 0x000fe20000410000 */
[----:B------:R-:W-:Y:S02]  /*a940*/  HADD2.F32 R10, -RZ, R35.H0_H0 ;  /* 0x20000023ff0a7230 */ /* 0x000fe40000004100 */
[----:B------:R-:W-:Y:S02]  /*a950*/  HADD2.F32 R0, -RZ, R39.H0_H0 ;  /* 0x20000027ff007230 */ /* 0x000fe40000004100 */
[C---:B------:R-:W-:Y:S01]  /*a960*/  FFMA.FTZ R20, R6.reuse, R5, -R9 ;  /* 0x0000000506147223 */ /* 0x040fe20000010809 */
[----:B------:R-:W-:Y:S01]  /*a970*/  FFMA.FTZ R33, R6, R21, R33 ;  /* 0x0000001506217223 */ /* 0x000fe20000010021 */
[----:B------:R-:W-:-:S02]  /*a980*/  HADD2.F32 R15, -RZ, R15.H1_H1 ;  /* 0x3000000fff0f7230 */ /* 0x000fc40000004100 */
[C---:B------:R-:W-:Y:S01]  /*a990*/  FFMA.FTZ R28, R7.reuse, R4, -R28 ;  /* 0x00000004071c7223 */ /* 0x040fe2000001081c */
[----:B------:R-:W-:Y:S01]  /*a9a0*/  FFMA.FTZ R6, R7, R8, R11 ;  /* 0x0000000807067223 */ /* 0x000fe2000001000b */
[----:B------:R-:W-:Y:S02]  /*a9b0*/  HADD2.F32 R24, -RZ, R24.H1_H1 ;  /* 0x30000018ff187230 */ /* 0x000fe40000004100 */
[C---:B------:R-:W-:Y:S01]  /*a9c0*/  FMUL.FTZ R30, R27.reuse, R10 ;  /* 0x0000000a1b1e7220 */ /* 0x040fe20000410000 */
[----:B------:R-:W-:Y:S02]  /*a9d0*/  HADD2.F32 R26, -RZ, R26.H1_H1 ;  /* 0x3000001aff1a7230 */ /* 0x000fe40000004100 */
[----:B------:R-:W-:Y:S01]  /*a9e0*/  FMUL.FTZ R4, R27, R0 ;  /* 0x000000001b047220 */ /* 0x000fe20000410000 */
[----:B------:R-:W-:Y:S02]  /*a9f0*/  HADD2.F32 R9, -RZ, R38.H0_H0 ;  /* 0x20000026ff097230 */ /* 0x000fe40000004100 */
[----:B------:R-:W-:-:S02]  /*aa00*/  HADD2.F32 R11, -RZ, R37.H0_H0 ;  /* 0x20000025ff0b7230 */ /* 0x000fc40000004100 */
[----:B------:R-:W-:Y:S02]  /*aa10*/  HADD2.F32 R5, -RZ, R41.H0_H0 ;  /* 0x20000029ff057230 */ /* 0x000fe40000004100 */
[----:B------:R-:W-:Y:S02]  /*aa20*/  HADD2.F32 R7, -RZ, R40.H0_H0 ;  /* 0x20000028ff077230 */ /* 0x000fe40000004100 */
[C---:B------:R-:W-:Y:S01]  /*aa30*/  FFMA.FTZ R27, R15.reuse, R0, -R30 ;  /* 0x000000000f1b7223 */ /* 0x040fe2000001081e */
[----:B------:R-:W-:Y:S02]  /*aa40*/  HADD2.F32 R12, -RZ, R12.H1_H1 ;  /* 0x3000000cff0c7230 */ /* 0x000fe40000004100 */
[----:B------:R-:W-:Y:S01]  /*aa50*/  FFMA.FTZ R35, R15, R10, R4 ;  /* 0x0000000a0f237223 */ /* 0x000fe20000010004 */
[----:B------:R-:W-:Y:S02]  /*aa60*/  HADD2.F32 R14, -RZ, R14.H1_H1 ;  /* 0x3000000eff0e7230 */ /* 0x000fe40000004100 */
        /* <DEDUP_REMOVED lines=18> */
.L_x_2659:
[----:B------:R-:W-:Y:S05]  /*ab90*/  BSYNC B0 ;  /* 0x0000000000007941 */ /* 0x000fea0003800000 */
.L_x_2645:
[----:B------:R-:W-:Y:S01]  /*aba0*/  @!PT LDS RZ, [RZ] ;  /* 0x00000000fffff984 */ /* 0x000fe20000000800 */
[----:B------:R-:W-:Y:S01]  /*abb0*/  @!PT LDS RZ, [RZ] ;  /* 0x00000000fffff984 */ /* 0x000fe20000000800 */
[----:B------:R-:W-:Y:S01]  /*abc0*/  @!PT LDS RZ, [RZ] ;  /* 0x00000000fffff984 */ /* 0x000fe20000000800 */
[----:B------:R-:W-:Y:S01]  /*abd0*/  @!PT LDS RZ, [RZ] ;  /* 0x00000000fffff984 */ /* 0x000fe20000000800 */
[----:B------:R4:W-:Y:S06]  /*abe0*/  MEMBAR.ALL.CTA ;  /* 0x0000000000007992 */ /* 0x0009ec0000008000 */
[----:B----4-:R-:W4:Y:S01]  /*abf0*/  FENCE.VIEW.ASYNC.S ;  /* 0x00000000000073c6 */ /* 0x010f220000000000 */
[----:B------:R-:W-:Y:S05]  /*ac00*/  WARPSYNC.ALL ;  /* 0x0000000000007948 */ /* 0x000fea0003800000 */
[----:B----4-:R-:W-:Y:S06]  /*ac10*/  BAR.SYNC.DEFER_BLOCKING 0xd, 0x80 ;  /* 0x0342000000007b1d */ /* 0x010fec0000010000 */
.L_x_2642:
[----:B---3--:R-:W-:-:S05]  /*ac20*/  IMAD.U32 R0, RZ, RZ, UR37 ;  /* 0x00000025ff007e24 */ /* 0x008fca000f8e00ff */
[----:B------:R-:W-:-:S13]  /*ac30*/  ISETP.NE.AND P0, PT, R0, 0x3, PT ;  /* 0x000000030000780c */ /* 0x000fda0003f05270 */
[----:B------:R-:W-:Y:S05]  /*ac40*/  @!P0 BRA `(.L_x_2669) ;  /* 0x0000000000048947 */ /* 0x000fea0003800000 */
[----:B------:R-:W-:Y:S01]  /*ac50*/  BPT.TRAP 0x1 ;  /* 0x000000040000795c */ /* 0x000fe20000300000 */
.L_x_2669:
[----:B-1----:R-:W-:Y:S01]  /*ac60*/  IMAD R12, R18, 0x8, R2 ;  /* 0x00000008120c7824 */ /* 0x002fe200078e0202 */
[----:B------:R-:W-:-:S04]  /*ac70*/  SHF.L.U32 R21, R19, 0x1f, RZ ;  /* 0x0000001f13157819 */ /* 0x000fc800000006ff */
[----:B------:R1:W3:Y:S01]  /*ac80*/  SYNCS.PHASECHK.TRANS64.TRYWAIT P1, [R12+URZ+0x28c30], R21 ;  /* 0x028c30150c0075a7 */ /* 0x0002e2000802017f */
[----:B------:R-:W-:Y:S05]  /*ac90*/  @!P0 BRA `(.L_x_2670) ;  /* 0x0000000000048947 */ /* 0x000fea0003800000 */
[----:B------:R-:W-:Y:S01]  /*aca0*/  BPT.TRAP 0x1 ;  /* 0x000000040000795c */ /* 0x000fe20000300000 */
.L_x_2670:
[C---:B------:R-:W-:Y:S02]  /*acb0*/  VIADD R0, R2.reuse, 0x22400 ;  /* 0x0002240002007836 */ /* 0x040fe40000000000 */
[----:B0-2---:R-:W-:-:S03]  /*acc0*/  VIADD R3, R2, 0x20400 ;  /* 0x0002040002037836 */ /* 0x005fc60000000000 */
[----:B------:R-:W-:Y:S02]  /*acd0*/  SHF.R.U32.HI R0, RZ, 0x4, R0 ;  /* 0x00000004ff007819 */ /* 0x000fe40000011600 */
[----:B------:R-:W-:Y:S02]  /*ace0*/  SHF.R.U32.HI R3, RZ, 0x4, R3 ;  /* 0x00000004ff037819 */ /* 0x000fe40000011603 */
[----:B------:R-:W-:Y:S02]  /*acf0*/  LOP3.LUT R0, R0, 0x3fff, RZ, 0xc0, !PT ;  /* 0x00003fff00007812 */ /* 0x000fe400078ec0ff */
[----:B------:R-:W-:Y:S02]  /*ad00*/  LOP3.LUT R3, R3, 0x3fff, RZ, 0xc0, !PT ;  /* 0x00003fff03037812 */ /* 0x000fe400078ec0ff */
[----:B------:R-:W-:Y:S01]  /*ad10*/  LOP3.LUT R14, R0, 0x10000, RZ, 0xfc, !PT ;  /* 0x00010000000e7812 */ /* 0x000fe200078efcff */
[----:B---3--:R-:W-:Y:S06]  /*ad20*/  @P1 BRA `(.L_x_2671) ;  /* 0x0000000000081947 */ /* 0x008fec0003800000 */
[----:B------:R-:W0:Y:S02]  /*ad30*/  SYNCS.PHASECHK.TRANS64.TRYWAIT P1, [R12+URZ+0x28c30], R21 ;  /* 0x028c30150c0075a7 */ /* 0x000e24000802017f */
[----:B0-----:R-:W-:Y:S05]  /*ad40*/  @!P1 BRA `(.L_x_2672) ;  /* 0x0000016000ac9947 */ /* 0x001fea0003800000 */
.L_x_2671:
        /* <DEDUP_REMOVED lines=13> */
[C---:B------:R-:W-:Y:S01]  /*ae20*/  IADD3 R10, R4.reuse, 0x2, RZ ;  /* 0x00000002040a7810 */ /* 0x040fe20007ffe0ff */
[----:B------:R-:W-:-:S02]  /*ae30*/  VIADD R8, R4, 0x4 ;  /* 0x0000000404087836 */ /* 0x000fc40000000000 */
[----:B------:R-:W-:Y:S02]  /*ae40*/  IMAD.MOV.U32 R9, RZ, RZ, 0x40000040 ;  /* 0x40000040ff097424 */ /* 0x000fe400078e00ff */
[----:B------:R-:W-:-:S06]  /*ae50*/  IMAD.MOV.U32 R57, RZ, RZ, 0x40000040 ;  /* 0x40000040ff397424 */ /* 0x000fcc00078e00ff */
[----:B------:R-:W-:Y:S01]  /*ae60*/  HGMMA.64x64x16.F32 R24, gdesc[UR4], RZ, !UPT, gsb0 ;  /* 0x00e00000041879f0 */ /* 0x000fe2000c0008ff */
[----:B------:R-:W-:Y:S02]  /*ae70*/  R2UR UR4, R10 ;  /* 0x000000000a0472ca */ /* 0x000fe400000e0000 */
[----:B------:R-:W-:Y:S02]  /*ae80*/  R2UR UR5, R11 ;  /* 0x000000000b0572ca */ /* 0x000fe400000e0000 */
[----:B------:R-:W-:Y:S01]  /*ae90*/  R2UR UR6, R6 ;  /* 0x00000000060672ca */ /* 0x000fe200000e0000 */
[C---:B------:R-:W-:Y:S01]  /*aea0*/  VIADD R6, R56.reuse, 0x4 ;  /* 0x0000000438067836 */ /* 0x040fe20000000000 */
[----:B------:R-:W-:Y:S01]  /*aeb0*/  R2UR UR7, R7 ;  /* 0x00000000070772ca */ /* 0x000fe200000e0000 */
[----:B------:R-:W-:Y:S01]  /*aec0*/  IMAD.MOV.U32 R7, RZ, RZ, 0x40000040 ;  /* 0x40000040ff077424 */ /* 0x000fe200078e00ff */
[----:B------:R-:W-:Y:S01]  /*aed0*/  IADD3 R56, R56, 0x6, RZ ;  /* 0x0000000638387810 */ /* 0x000fe20007ffe0ff */
[----:B------:R-:W-:-:S02]  /*aee0*/  WARPGROUP.DEPBAR.LE gsb0, 0x0 ;  /* 0x00008000000079c5 */ /* 0x000fc40000010000 */
[----:B------:R-:W-:-:S08]  /*aef0*/  WARPGROUP.ARRIVE ;  /* 0x00000000000079c5 */ /* 0x000fd00000000000 */
[----:B------:R-:W-:Y:S01]  /*af00*/  HGMMA.64x64x16.F32 R24, gdesc[UR4], R24, gsb0 ;  /* 0x00e00000041879f0 */ /* 0x000fe20008000818 */
[----:B------:R-:W-:Y:S02]  /*af10*/  R2UR UR4, R8 ;  /* 0x00000000080472ca */ /* 0x000fe400000e0000 */
[----:B------:R-:W-:Y:S02]  /*af20*/  R2UR UR5, R9 ;  /* 0x00000000090572ca */ /* 0x000fe400000e0000 */
        /* <DEDUP_REMOVED lines=17> */
.L_x_2673:
[----:B------:R-:W2:Y:S01]  /*b040*/  LDC R60, c[0x0][0x448] ;  /* 0x00011200ff3c7b82 */ /* 0x000ea20000000800 */
[----:B------:R-:W-:Y:S01]  /*b050*/  ULDC UR4, c[0x0][0x9d8] ;  /* 0x0002760000047ab9 */ /* 0x000fe20000000800 */
[----:B------:R-:W-:Y:S01]  /*b060*/  ULDC.64 UR46, c[0x0][0x9e0] ;  /* 0x00027800002e7ab9 */ /* 0x000fe20000000a00 */
        /* <DEDUP_REMOVED lines=12> */
[----:B------:R-:W-:Y:S01]  /*b130*/  UISETP.GE.AND UP0, UPT, UR47, 0x1, UPT ;  /* 0x000000012f00788c */ /* 0x000fe2000bf06270 */
[----:B------:R4:W0:Y:S01]  /*b140*/  MUFU.TANH R61, R15 ;  /* 0x0000000f003d7308 */ /* 0x0008220000002400 */
[----:B------:R-:W-:Y:S01]  /*b150*/  FMUL.FTZ R36, R36, UR4 ;  /* 0x0000000424247c20 */ /* 0x000fe20008410000 */
[----:B------:R-:W-:Y:S01]  /*b160*/  LOP3.LUT R22, R22, 0xffffff7f, RZ, 0xc0, !PT ;  /* 0xffffff7f16167812 */ /* 0x000fe200078ec0ff */
[----:B------:R-:W-:Y:S01]  /*b170*/  FMUL.FTZ R13, R24, UR4 ;  /* 0x00000004180d7c20 */ /* 0x000fe20008410000 */
[----:B------:R-:W-:Y:S01]  /*b180*/  FMUL.FTZ R0, R26, UR4 ;  /* 0x000000041a007c20 */ /* 0x000fe20008410000 */
[----:B------:R-:W-:Y:S01]  /*b190*/  FMUL.FTZ R40, R40, UR4 ;  /* 0x0000000428287c20 */ /* 0x000fe20008410000 */
[----:B------:R-:W-:Y:S01]  /*b1a0*/  FMUL.FTZ R41, R41, UR4 ;  /* 0x0000000429297c20 */ /* 0x000fe20008410000 */
[----:B------:R-:W-:Y:S01]  /*b1b0*/  FMUL.FTZ R42, R42, UR4 ;  /* 0x000000042a2a7c20 */ /* 0x000fe20008410000 */
[----:B--2---:R-:W-:Y:S01]  /*b1c0*/  ISETP.NE.AND P1, PT, R60, 0x1, PT ;  /* 0x000000013c00780c */ /* 0x004fe20003f25270 */
[----:B----4-:R-:W-:Y:S01]  /*b1d0*/  IMAD.IADD R15, R229, 0x1, R195 ;  /* 0x00000001e50f7824 */ /* 0x010fe200078e02c3 */
[----:B------:R-:W2:Y:S01]  /*b1e0*/  MUFU.TANH R35, R45 ;  /* 0x0000002d00237308 */ /* 0x000ea20000002400 */
[----:B------:R-:W-:Y:S01]  /*b1f0*/  FMUL.FTZ R43, R43, UR4 ;  /* 0x000000042b2b7c20 */ /* 0x000fe20008410000 */
[----:B------:R-:W-:Y:S01]  /*b200*/  FMUL.FTZ R44, R44, UR4 ;  /* 0x000000042c2c7c20 */ /* 0x000fe20008410000 */
[----:B------:R-:W-:-:S02]  /*b210*/  IMAD.MOV.U32 R34, RZ, RZ, R15 ;  /* 0x000000ffff227224 */ /* 0x000fc400078e000f */
[----:B------:R-:W-:Y:S01]  /*b220*/  FMUL.FTZ R46, R46, UR4 ;  /* 0x000000042e2e7c20 */ /* 0x000fe20008410000 */
[----:B------:R-:W-:Y:S01]  /*b230*/  FMUL.FTZ R26, R50, UR4 ;  /* 0x00000004321a7c20 */ /* 0x000fe20008410000 */
[----:B------:R-:W-:Y:S01]  /*b240*/  FMUL.FTZ R24, R51, UR4 ;  /* 0x0000000433187c20 */ /* 0x000fe20008410000 */
[----:B------:R-:W-:Y:S01]  /*b250*/  FMUL.FTZ R52, R52, UR4 ;  /* 0x0000000434347c20 */ /* 0x000fe20008410000 */
[----:B------:R4:W0:Y:S01]  /*b260*/  MUFU.TANH R56, R25 ;  /* 0x0000001900387308 */ /* 0x0008220000002400 */
[----:B------:R-:W-:Y:S01]  /*b270*/  FMUL.FTZ R53, R53, UR4 ;  /* 0x0000000435357c20 */ /* 0x000fe20008410000 */
[----:B------:R-:W-:Y:S01]  /*b280*/  FMUL.FTZ R49, R49, UR4 ;  /* 0x0000000431317c20 */ /* 0x000fe20008410000 */
[----:B------:R-:W5:Y:S01]  /*b290*/  @P1 LDC R30, c[0x0][0x44c] ;  /* 0x00011300ff1e1b82 */ /* 0x000f620000000800 */
[----:B------:R-:W-:Y:S01]  /*b2a0*/  @P1 LOP3.LUT R22, R22, 0x80, RZ, 0xfc, !PT ;  /* 0x0000008016161812 */ /* 0x000fe200078efcff */
[----:B------:R-:W-:Y:S01]  /*b2b0*/  FMUL.FTZ R48, R48, UR4 ;  /* 0x0000000430307c20 */ /* 0x000fe20008410000 */
[----:B------:R-:W-:Y:S01]  /*b2c0*/  ULDC UR45, c[0x0][0x9dc] ;  /* 0x00027700002d7ab9 */ /* 0x000fe20000000800 */
[----:B------:R-:W-:Y:S01]  /*b2d0*/  UP2UR UR48, UPR, URZ, 0x1 ;  /* 0x000000013f307883 */ /* 0x000fe20008000000 */
[----:B------:R1:W0:Y:S01]  /*b2e0*/  MUFU.TANH R67, R28 ;  /* 0x0000001c00437308 */ /* 0x0002220000002400 */
[----:B----4-:R-:W-:Y:S01]  /*b2f0*/  FMUL.FTZ R25, R31, UR4 ;  /* 0x000000041f197c20 */ /* 0x010fe20008410000 */
[----:B------:R-:W-:Y:S01]  /*b300*/  FMUL.FTZ R31, R38, UR4 ;  /* 0x00000004261f7c20 */ /* 0x000fe20008410000 */
[----:B------:R-:W4:Y:S01]  /*b310*/  @P1 LDC R37, c[0x0][0x450] ;  /* 0x00011400ff251b82 */ /* 0x000f220000000800 */
[----:B------:R-:W-:-:S04]  /*b320*/  ULOP3.LUT UR45, URZ, UR45, URZ, 0x33, !UPT ;  /* 0x0000002d3f2d7292 */ /* 0x000fc8000f8e333f */
[----:B------:R3:W0:Y:S01]  /*b330*/  MUFU.TANH R65, R29 ;  /* 0x0000001d00417308 */ /* 0x0006220000002400 */
[----:B-1----:R-:W-:-:S07]  /*b340*/  FMUL.FTZ R28, R47, UR4 ;  /* 0x000000042f1c7c20 */ /* 0x002fce0008410000 */
[----:B------:R1:W0:Y:S01]  /*b350*/  MUFU.TANH R63, R32 ;  /* 0x00000020003f7308 */ /* 0x0002220000002400 */
[----:B---3--:R-:W-:Y:S01]  /*b360*/  FMUL.FTZ R29, R39, UR4 ;  /* 0x00000004271d7c20 */ /* 0x008fe20008410000 */
[----:B-----5:R-:W-:-:S04]  /*b370*/  @P1 IMAD.HI.U32 R30, R15, R30, RZ ;  /* 0x0000001e0f1e1227 */ /* 0x020fc800078e00ff */
[----:B------:R-:W-:Y:S02]  /*b380*/  IMAD.MOV.U32 R15, RZ, RZ, -0x40 ;  /* 0xffffffc0ff0f7424 */ /* 0x000fe400078e00ff */
[----:B------:R3:W0:Y:S01]  /*b390*/  MUFU.TANH R59, R36 ;  /* 0x00000024003b7308 */ /* 0x0006220000002400 */
[----:B-1----:R-:W-:Y:S01]  /*b3a0*/  FMUL.FTZ R32, R54, UR4 ;  /* 0x0000000436207c20 */ /* 0x002fe20008410000 */
[----:B----4-:R-:W-:Y:S01]  /*b3b0*/  @P1 SHF.R.U32.HI R34, RZ, R37, R30 ;  /* 0x00000025ff221219 */ /* 0x010fe2000001161e */
[----:B------:R-:W-:Y:S01]  /*b3c0*/  VIADD R30, R12, 0x28c40 ;  /* 0x00028c400c1e7836 */ /* 0x000fe20000000000 */
[----:B------:R-:W-:Y:S01]  /*b3d0*/  PLOP3.LUT P1, PT, PT, PT, UP0, 0x40, 0x0 ;  /* 0x000000000000781c */ /* 0x000fe20003f2e808 */
[----:B------:R-:W-:Y:S02]  /*b3e0*/  IMAD R15, R168, R15, 0x41 ;  /* 0x00000041a80f7424 */ /* 0x000fe400078e020f */
[----:B------:R-:W1:Y:S01]  /*b3f0*/  SHFL.IDX PT, R45, R34, RZ, 0x1c1f ;  /* 0x001c1fff222d7589 */ /* 0x000e6200000e0000 */
[----:B------:R-:W-:Y:S01]  /*b400*/  PRMT R30, R187, 0x654, R30 ;  /* 0x00000654bb1e7816 */ /* 0x000fe2000000001e */
[----:B------:R-:W4:Y:S01]  /*b410*/  MUFU.TANH R58, R43 ;  /* 0x0000002b003a7308 */ /* 0x000f220000002400 */
[----:B---3--:R-:W-:-:S02]  /*b420*/  IADD3 R36, -R185, R15, R184 ;  /* 0x0000000fb9247210 */ /* 0x008fc40007ffe1b8 */
[----:B------:R3:W-:Y:S03]  /*b430*/  SYNCS.ARRIVE.TRANS64.RED.A1T0 RZ, [R30+URZ], RZ ;  /* 0x000000ff1eff79a7 */ /* 0x0007e6000810043f */
[----:B------:R-:W-:Y:S02]  /*b440*/  IMAD.IADD R36, R36, 0x1, -R23 ;  /* 0x0000000124247824 */ /* 0x000fe400078e0a17 */
[----:B------:R-:W0:Y:S02]  /*b450*/  MUFU.TANH R13, R13 ;  /* 0x0000000d000d7308 */ /* 0x000e240000002400 */
[C---:B------:R-:W-:Y:S02]  /*b460*/  VIADD R50, R36.reuse, UR46 ;  /* 0x0000002e24327c36 */ /* 0x040fe40008000000 */
[----:B---3--:R-:W-:Y:S01]  /*b470*/  FMUL.FTZ R30, R55, UR4 ;  /* 0x00000004371e7c20 */ /* 0x008fe20008410000 */
[----:B------:R-:W-:Y:S01]  /*b480*/  IADD3 R54, R36, UR45, RZ ;  /* 0x0000002d24367c10 */ /* 0x000fe2000fffe0ff */
[----:B------:R-:W-:-:S02]  /*b490*/  VIADD R55, R15, 0xffffffff ;  /* 0xffffffff0f377836 */ /* 0x000fc40000000000 */
[----:B------:R-:W3:Y:S02]  /*b4a0*/  MUFU.TANH R0, R0 ;  /* 0x0000000000007308 */ /* 0x000ee40000002400 */
[----:B-1----:R-:W-:-:S06]  /*b4b0*/  IMAD.IADD R37, R54, 0x1, R45 ;  /* 0x0000000136257824 */ /* 0x002fcc00078e022d */
[----:B------:R-:W1:Y:S08]  /*b4c0*/  MUFU.TANH R3, R3 ;  /* 0x0000000300037308 */ /* 0x000e700000002400 */
        /* <DEDUP_REMOVED lines=19> */
[----:B------:R5:W0:Y:S02]  /*b600*/  MUFU.TANH R39, R48 ;  /* 0x0000003000277308 */ /* 0x000a240000002400 */
[----:B-----5:R-:W-:-:S04]  /*b610*/  LEA R48, R168, 0xffffffc0, 0x6 ;  /* 0xffffffc0a8307811 */ /* 0x020fc800078e30ff */
[----:B------:R-:W-:-:S04]  /*b620*/  IADD3 R47, -R185, R184, -R48 ;  /* 0x000000b8b92f7210 */ /* 0x000fc80007ffe930 */
[----:B------:R-:W-:Y:S01]  /*b630*/  VIADDMNMX R36, R45, R50, R47, PT ;  /* 0x000000322d247246 */ /* 0x000fe2000380012f */
[----:B01234-:R-:W-:Y:S06]  /*b640*/  @P1 BRA `(.L_x_2674) ;  /* 0x0000000000581947 */ /* 0x01ffec0003800000 */
[----:B------:R-:W-:Y:S01]  /*b650*/  IADD3 R15, -R23, R184, R45 ;  /* 0x000000b8170f7210 */ /* 0x000fe20007ffe12d */
[----:B------:R-:W-:Y:S03]  /*b660*/  BSSY B0, `(.L_x_2675) ;  /* 0x0000010000007945 */ /* 0x000fe60003800000 */
[----:B------:R-:W-:-:S13]  /*b670*/  ISETP.GT.AND P1, PT, R15, -0x1, PT ;  /* 0xffffffff0f00780c */ /* 0x000fda0003f24270 */
[----:B------:R-:W-:Y:S05]  /*b680*/  @P1 BRA `(.L_x_2676) ;  /* 0x0000000000201947 */ /* 0x000fea0003800000 */
[----:B------:R-:W-:Y:S01]  /*b690*/  UISETP.NE.AND UP0, UPT, UR47, 0x1, UPT ;  /* 0x000000012f00788c */ /* 0x000fe2000bf05270 */
[----:B------:R-:W-:-:S05]  /*b6a0*/  LOP3.LUT R15, RZ, R15, RZ, 0x33, !PT ;  /* 0x0000000fff0f7212 */ /* 0x000fca00078e33ff */
[----:B------:R-:W-:-:S05]  /*b6b0*/  PLOP3.LUT P1, PT, PT, PT, UP0, 0x80, 0x0 ;  /* 0x000000000000781c */ /* 0x000fca0003f2f008 */
[----:B------:R-:W-:-:S08]  /*b6c0*/  @UP0 ULDC.64 UR4, c[0x0][0x9e8] ;  /* 0x00027a0000040ab9 */ /* 0x000fd00000000a00 */
[----:B------:R-:W-:-:S05]  /*b6d0*/  @P1 IMAD.HI.U32 R38, R15, UR4, RZ ;  /* 0x000000040f261c27 */ /* 0x000fca000f8e00ff */
[----:B------:R-:W-:-:S04]  /*b6e0*/  @P1 SHF.R.U32.HI R15, RZ, UR5, R38 ;  /* 0x00000005ff0f1c19 */ /* 0x000fc80008011626 */
[----:B------:R-:W-:Y:S01]  /*b6f0*/  LOP3.LUT R15, RZ, R15, RZ, 0x33, !PT ;  /* 0x0000000fff0f7212 */ /* 0x000fe200078e33ff */
[----:B------:R-:W-:Y:S06]  /*b700*/  BRA `(.L_x_2677) ;  /* 0x0000000000147947 */ /* 0x000fec0003800000 */
.L_x_2676:
[----:B------:R-:W-:-:S06]  /*b710*/  UISETP.NE.AND UP0, UPT, UR47, 0x1, UPT ;  /* 0x000000012f00788c */ /* 0x000fcc000bf05270 */
[----:B------:R-:W-:-:S05]  /*b720*/  PLOP3.LUT P1, PT, PT, PT, UP0, 0x80, 0x0 ;  /* 0x000000000000781c */ /* 0x000fca0003f2f008 */
[----:B------:R-:W-:-:S08]  /*b730*/  @UP0 ULDC.64 UR4, c[0x0][0x9e8] ;  /* 0x00027a0000040ab9 */ /* 0x000fd00000000a00 */
[----:B------:R-:W-:-:S05]  /*b740*/  @P1 IMAD.HI.U32 R38, R15, UR4, RZ ;  /* 0x000000040f261c27 */ /* 0x000fca000f8e00ff */
[----:B------:R-:W-:-:S07]  /*b750*/  @P1 SHF.R.U32.HI R15, RZ, UR5, R38 ;  /* 0x00000005ff0f1c19 */ /* 0x000fce0008011626 */
.L_x_2677:
[----:B------:R-:W-:Y:S05]  /*b760*/  BSYNC B0 ;  /* 0x0000000000007941 */ /* 0x000fea0003800000 */
.L_x_2675:
[----:B------:R-:W-:-:S04]  /*b770*/  IMAD R38, R15, UR47, -R48 ;  /* 0x0000002f0f267c24 */ /* 0x000fc8000f8e0a30 */
[----:B------:R-:W-:-:S05]  /*b780*/  IMAD.IADD R38, R38, 0x1, -R185 ;  /* 0x0000000126267824 */ /* 0x000fca00078e0ab9 */
[----:B------:R-:W-:Y:S02]  /*b790*/  VIMNMX R37, R37, R38, !PT ;  /* 0x0000002625257248 */ /* 0x000fe40007fe0100 */
[----:B------:R-:W-:-:S07]  /*b7a0*/  VIADDMNMX R36, R38, UR47, R36, PT ;  /* 0x0000002f26247c46 */ /* 0x000fce000b800124 */
.L_x_2674:
[C---:B------:R-:W-:Y:S01]  /*b7b0*/  ISETP.GE.AND P1, PT, R55.reuse, 0x2, PT ;  /* 0x000000023700780c */ /* 0x040fe20003f26270 */
[----:B------:R-:W-:Y:S01]  /*b7c0*/  UISETP.NE.AND UP0, UPT, UR48, URZ, UPT ;  /* 0x0000003f3000728c */ /* 0x000fe2000bf05270 */
[----:B------:R-:W-:Y:S02]  /*b7d0*/  ISETP.GE.AND P5, PT, R55, 0xa, PT ;  /* 0x0000000a3700780c */ /* 0x000fe40003fa6270 */
[----:B------:R-:W-:Y:S02]  /*b7e0*/  ISETP.GT.AND P3, PT, R37, 0x1, !P1 ;  /* 0x000000012500780c */ /* 0x000fe40004f64270 */
[----:B------:R-:W-:Y:S02]  /*b7f0*/  ISETP.GE.AND P2, PT, R55, 0x9, PT ;  /* 0x000000093700780c */ /* 0x000fe40003f46270 */
[----:B------:R-:W-:Y:S02]  /*b800*/  ISETP.LT.OR P3, PT, R36, 0x2, P3 ;  /* 0x000000022400780c */ /* 0x000fe40001f61670 */
[----:B------:R-:W-:-:S02]  /*b810*/  ISETP.GT.AND P4, PT, R37, 0x8, !P2 ;  /* 0x000000082500780c */ /* 0x000fc40005784270 */
[----:B------:R-:W-:Y:S02]  /*b820*/  FSEL R75, R56, -INF , !P3 ;  /* 0xff800000384b7808 */ /* 0x000fe40005800000 */
[----:B------:R-:W-:Y:S02]  /*b830*/  ISETP.GT.AND P3, PT, R37, 0x9, !P5 ;  /* 0x000000092500780c */ /* 0x000fe40006f64270 */
[----:B------:R-:W-:Y:S02]  /*b840*/  P2R R56, PR, RZ, 0x20 ;  /* 0x00000020ff387803 */ /* 0x000fe40000000000 */
[----:B------:R-:W-:Y:S02]  /*b850*/  ISETP.LT.OR P3, PT, R36, 0xa, P3 ;  /* 0x0000000a2400780c */ /* 0x000fe40001f61670 */
[----:B------:R-:W-:Y:S02]  /*b860*/  ISETP.GE.AND P5, PT, R55, 0x11, PT ;  /* 0x000000113700780c */ /* 0x000fe40003fa6270 */
[----:B------:R-:W-:-:S02]  /*b870*/  FSEL R65, R65, -INF , !P3 ;  /* 0xff80000041417808 */ /* 0x000fc40005800000 */
[C---:B------:R-:W-:Y:S02]  /*b880*/  ISETP.LT.OR P4, PT, R36.reuse, 0x9, P4 ;  /* 0x000000092400780c */ /* 0x040fe40002781670 */
[----:B------:R-:W-:Y:S02]  /*b890*/  ISETP.GT.AND P3, PT, R37, 0x10, !P5 ;  /* 0x000000102500780c */ /* 0x000fe40006f64270 */
[----:B------:R-:W-:Y:S02]  /*b8a0*/  FSEL R67, R67, -INF , !P4 ;  /* 0xff80000043437808 */ /* 0x000fe40006000000 */
        /* <DEDUP_REMOVED lines=11> */
[----:B------:R-:W-:Y:S02]  /*b960*/  ISETP.GE.AND P4, PT, R55, 0x1a, PT ;  /* 0x0000001a3700780c */ /* 0x000fe40003f86270 */
[----:B------:R-:W-:Y:S02]  /*b970*/  FSEL R59, R59, -INF , !P3 ;  /* 0xff8000003b3b7808 */ /* 0x000fe40005800000 */
[----:B------:R-:W-:Y:S02]  /*b980*/  ISETP.GT.AND P3, PT, R37, 0x19, !P4 ;  /* 0x000000192500780c */ /* 0x000fe40006764270 */
[----:B------:R-:W-:-:S02]  /*b990*/  P2R R66, PR, RZ, 0x10 ;  /* 0x00000010ff427803 */ /* 0x000fc40000000000 */
[C---:B------:R-:W-:Y:S02]  /*b9a0*/  ISETP.LT.OR P3, PT, R36.reuse, 0x1a, P3 ;  /* 0x0000001a2400780c */ /* 0x040fe40001f61670 */
        /* <DEDUP_REMOVED lines=27> */
[C---:B------:R-:W-:Y:S02]  /*bb60*/  ISETP.GE.AND P3, PT, R55.reuse, 0x32, PT ;  /* 0x000000323700780c */ /* 0x040fe40003f66270 */
[----:B------:R-:W-:-:S02]  /*bb70*/  ISETP.GE.AND P6, PT, R55, 0x1, PT ;  /* 0x000000013700780c */ /* 0x000fc40003fc6270 */
[----:B------:R-:W-:Y:S02]  /*bb80*/  ISETP.GT.AND P4, PT, R37, 0x31, !P3 ;  /* 0x000000312500780c */ /* 0x000fe40005f84270 */
[----:B------:R-:W-:Y:S02]  /*bb90*/  P2R R40, PR, RZ, 0x40 ;  /* 0x00000040ff287803 */ /* 0x000fe40000000000 */
[----:B------:R-:W-:-:S04]  /*bba0*/  ISETP.LT.OR P4, PT, R36, 0x32, P4 ;  /* 0x000000322400780c */ /* 0x000fc80002781670 */
[----:B------:R-:W-:Y:S02]  /*bbb0*/  FSEL R15, R43, -INF , !P4 ;  /* 0xff8000002b0f7808 */ /* 0x000fe40006000000 */
[----:B------:R-:W-:-:S04]  /*bbc0*/  ISETP.GE.AND P4, PT, R55, 0x39, PT ;  /* 0x000000393700780c */ /* 0x000fc80003f86270 */
[----:B------:R-:W-:-:S04]  /*bbd0*/  ISETP.GT.AND P5, PT, R37, 0x38, !P4 ;  /* 0x000000382500780c */ /* 0x000fc800067a4270 */
[----:B------:R-:W-:-:S04]  /*bbe0*/  ISETP.LT.OR P5, PT, R36, 0x39, P5 ;  /* 0x000000392400780c */ /* 0x000fc80002fa1670 */
[----:B------:R-:W-:Y:S02]  /*bbf0*/  FSEL R35, R52, -INF , !P5 ;  /* 0xff80000034237808 */ /* 0x000fe40006800000 */
[----:B------:R-:W-:Y:S02]  /*bc00*/  ISETP.GT.AND P5, PT, R37, RZ, !P6 ;  /* 0x000000ff2500720c */ /* 0x000fe400077a4270 */
[----:B------:R-:W-:Y:S02]  /*bc10*/  ISETP.GE.AND P6, PT, R55, 0x3a, PT ;  /* 0x0000003a3700780c */ /* 0x000fe40003fc6270 */
[----:B------:R-:W-:-:S04]  /*bc20*/  ISETP.LT.OR P5, PT, R36, 0x1, P5 ;  /* 0x000000012400780c */ /* 0x000fc80002fa1670 */
[----:B------:R-:W-:Y:S02]  /*bc30*/  FSEL R71, R13, -INF , !P5 ;  /* 0xff8000000d477808 */ /* 0x000fe40006800000 */
[----:B------:R-:W-:Y:S01]  /*bc40*/  ISETP.GT.AND P5, PT, R37, 0x39, !P6 ;  /* 0x000000392500780c */ /* 0x000fe200077a4270 */
[----:B------:R-:W0:Y:S03]  /*bc50*/  SHFL.IDX PT, R13, R34, 0x1, 0x1c1f ;  /* 0x003c1f00220d7f89 */ /* 0x000e2600000e0000 */
[----:B------:R-:W-:-:S04]  /*bc60*/  ISETP.LT.OR P5, PT, R36, 0x3a, P5 ;  /* 0x0000003a2400780c */ /* 0x000fc80002fa1670 */
[----:B------:R-:W-:Y:S02]  /*bc70*/  FSEL R37, R53, -INF , !P5 ;  /* 0xff80000035257808 */ /* 0x000fe40006800000 */
[----:B------:R-:W-:Y:S02]  /*bc80*/  PLOP3.LUT P5, PT, PT, PT, UP0, 0x40, 0x0 ;  /* 0x000000000000781c */ /* 0x000fe40003fae808 */
[----:B0-----:R-:W-:Y:S01]  /*bc90*/  VIADDMNMX R36, R13, R50, R47, PT ;  /* 0x000000320d247246 */ /* 0x001fe2000380012f */
[----:B------:R-:W-:-:S10]  /*bca0*/  IMAD.IADD R38, R54, 0x1, R13 ;  /* 0x0000000136267824 */ /* 0x000fd400078e020d */
[----:B------:R-:W-:Y:S05]  /*bcb0*/  @P5 BRA `(.L_x_2678) ;  /* 0x0000000000605947 */ /* 0x000fea0003800000 */
        /* <DEDUP_REMOVED lines=8> */
[----:B------:R-:W-:Y:S01]  /*bd40*/  @P5 IMAD.HI.U32 R34, R13, UR4, RZ ;  /* 0x000000040d225c27 */ /* 0x000fe2000f8e00ff */
[----:B------:R-:W-:-:S13]  /*bd50*/  PLOP3.LUT P5, PT, PT, PT, UP0, 0x80, 0x0 ;  /* 0x000000000000781c */ /* 0x000fda0003faf008 */
[----:B------:R-:W-:-:S04]  /*bd60*/  @P5 SHF.R.U32.HI R13, RZ, UR5, R34 ;  /* 0x00000005ff0d5c19 */ /* 0x000fc80008011622 */
[----:B------:R-:W-:Y:S01]  /*bd70*/  LOP3.LUT R13, RZ, R13, RZ, 0x33, !PT ;  /* 0x0000000dff0d7212 */ /* 0x000fe200078e33ff */
[----:B------:R-:W-:Y:S06]  /*bd80*/  BRA `(.L_x_2681) ;  /* 0x0000000000187947 */ /* 0x000fec0003800000 */
.L_x_2680:
[----:B------:R-:W-:-:S06]  /*bd90*/  UISETP.NE.AND UP0, UPT, UR47, 0x1, UPT ;  /* 0x000000012f00788c */ /* 0x000fcc000bf05270 */
[----:B------:R-:W-:-:S05]  /*bda0*/  PLOP3.LUT P5, PT, PT, PT, UP0, 0x80, 0x0 ;  /* 0x000000000000781c */ /* 0x000fca0003faf008 */
[----:B------:R-:W-:-:S08]  /*bdb0*/  @UP0 ULDC.64 UR4, c[0x0][0x9e8] ;  /* 0x00027a0000040ab9 */ /* 0x000fd00000000a00 */
[----:B------:R-:W-:Y:S01]  /*bdc0*/  @P5 IMAD.HI.U32 R34, R13, UR4, RZ ;  /* 0x000000040d225c27 */ /* 0x000fe2000f8e00ff */
[----:B------:R-:W-:-:S13]  /*bdd0*/  PLOP3.LUT P5, PT, PT, PT, UP0, 0x80, 0x0 ;  /* 0x000000000000781c */ /* 0x000fda0003faf008 */
[----:B------:R-:W-:-:S07]  /*bde0*/  @P5 SHF.R.U32.HI R13, RZ, UR5, R34 ;  /* 0x00000005ff0d5c19 */ /* 0x000fce0008011622 */
.L_x_2681:
[----:B------:R-:W-:Y:S05]  /*bdf0*/  BSYNC B0 ;  /* 0x0000000000007941 */ /* 0x000fea0003800000 */
.L_x_2679:
[----:B------:R-:W-:-:S04]  /*be00*/  IMAD R34, R13, UR47, -R48 ;  /* 0x0000002f0d227c24 */ /* 0x000fc8000f8e0a30 */
[----:B------:R-:W-:-:S05]  /*be10*/  IMAD.IADD R13, R34, 0x1, -R185 ;  /* 0x00000001220d7824 */ /* 0x000fca00078e0ab9 */
[----:B------:R-:W-:Y:S02]  /*be20*/  VIMNMX R38, R38, R13, !PT ;  /* 0x0000000d26267248 */ /* 0x000fe40007fe0100 */
[----:B------:R-:W-:-:S07]  /*be30*/  VIADDMNMX R36, R13, UR47, R36, PT ;  /* 0x0000002f0d247c46 */ /* 0x000fce000b800124 */
.L_x_2678:
[----:B------:R-:W-:Y:S01]  /*be40*/  BAR.SYNC.DEFER_BLOCKING 0xf, 0x100 ;  /* 0x03c4000000007b1d */ /* 0x000fe20000010000 */
[C---:B------:R-:W-:Y:S02]  /*be50*/  ISETP.GT.AND P1, PT, R38.reuse, 0x1, !P1 ;  /* 0x000000012600780c */ /* 0x040fe40004f24270 */
[----:B------:R-:W-:Y:S02]  /*be60*/  ISETP.GT.AND P2, PT, R38, 0x8, !P2 ;  /* 0x000000082600780c */ /* 0x000fe40005744270 */
[C---:B------:R-:W-:Y:S01]  /*be70*/  ISETP.LT.OR P1, PT, R36.reuse, 0x2, P1 ;  /* 0x000000022400780c */ /* 0x040fe20000f21670 */
[----:B------:R-:W-:Y:S01]  /*be80*/  ULDC UR4, c[0x0][0x988] ;  /* 0x0002620000047ab9 */ /* 0x000fe20000000800 */
[----:B------:R-:W-:Y:S02]  /*be90*/  ISETP.LT.OR P2, PT, R36, 0x9, P2 ;  /* 0x000000092400780c */ /* 0x000fe40001741670 */
[----:B------:R-:W-:Y:S02]  /*bea0*/  FSEL R53, R3, -INF , !P1 ;  /* 0xff80000003357808 */ /* 0x000fe40004800000 */
[----:B------:R-:W-:-:S02]  /*beb0*/  ISETP.NE.AND P1, PT, R56, RZ, PT ;  /* 0x000000ff3800720c */ /* 0x000fc40003f25270 */
[----:B------:R-:W-:Y:S02]  /*bec0*/  FSEL R55, R20, -INF , !P2 ;  /* 0xff80000014377808 */ /* 0x000fe40005000000 */
        /* <DEDUP_REMOVED lines=25> */
[----:B------:R-:W-:Y:S02]  /*c060*/  FSEL R31, R31, -INF , !P1 ;  /* 0xff8000001f1f7808 */ /* 0x000fe40004800000 */
[----:B------:R-:W-:Y:S02]  /*c070*/  ISETP.NE.AND P1, PT, R66, RZ, PT ;  /* 0x000000ff4200720c */ /* 0x000fe40003f25270 */
[----:B------:R-:W-:Y:S02]  /*c080*/  FMNMX.FTZ R20, R39, R20, !PT ;  /* 0x0000001427147209 */ /* 0x000fe40007810000 */
[----:B------:R-:W-:-:S02]  /*c090*/  ISETP.GT.AND P1, PT, R38, 0x19, !P1 ;  /* 0x000000192600780c */ /* 0x000fc40004f24270 */
[----:B------:R-:W-:Y:S02]  /*c0a0*/  FMNMX.FTZ R20, R15, R20, !PT ;  /* 0x000000140f147209 */ /* 0x000fe40007810000 */
[----:B------:R-:W-:Y:S02]  /*c0b0*/  ISETP.LT.OR P1, PT, R36, 0x1a, P1 ;  /* 0x0000001a2400780c */ /* 0x000fe40000f21670 */
[----:B------:R-:W-:Y:S02]  /*c0c0*/  ISETP.NE.AND P2, PT, R69, RZ, PT ;  /* 0x000000ff4500720c */ /* 0x000fe40003f45270 */
[----:B------:R-:W-:Y:S02]  /*c0d0*/  FSEL R29, R29, -INF , !P1 ;  /* 0xff8000001d1d7808 */ /* 0x000fe40004800000 */
[----:B------:R-:W-:Y:S02]  /*c0e0*/  ISETP.NE.AND P1, PT, R68, RZ, PT ;  /* 0x000000ff4400720c */ /* 0x000fe40003f25270 */
[----:B------:R-:W-:-:S02]  /*c0f0*/  FMNMX.FTZ R20, R35, R20, !PT ;  /* 0x0000001423147209 */ /* 0x000fc40007810000 */
[----:B------:R-:W-:Y:S02]  /*c100*/  ISETP.GT.AND P1, PT, R38, 0x20, !P1 ;  /* 0x000000202600780c */ /* 0x000fe40004f24270 */
[----:B------:R-:W-:Y:S02]  /*c110*/  ISETP.NE.AND P5, PT, R40, RZ, PT ;  /* 0x000000ff2800720c */ /* 0x000fe40003fa5270 */
[----:B------:R-:W-:Y:S02]  /*c120*/  ISETP.LT.OR P1, PT, R36, 0x21, P1 ;  /* 0x000000212400780c */ /* 0x000fe40000f21670 */
[----:B------:R-:W-:Y:S02]  /*c130*/  FMNMX.FTZ R40, R37, R20, !PT ;  /* 0x0000001425287209 */ /* 0x000fe40007810000 */
[----:B------:R-:W-:Y:S02]  /*c140*/  FSEL R3, R42, -INF , !P1 ;  /* 0xff8000002a037808 */ /* 0x000fe40004800000 */
[----:B------:R-:W-:Y:S01]  /*c150*/  ISETP.GT.AND P1, PT, R38, 0x21, !P2 ;  /* 0x000000212600780c */ /* 0x000fe20005724270 */
[----:B------:R-:W0:Y:S01]  /*c160*/  SHFL.BFLY PT, R13, R40, 0x2, 0x1f ;  /* 0x0c401f00280d7f89 */ /* 0x000e2200000e0000 */
[----:B------:R-:W-:-:S02]  /*c170*/  ISETP.NE.AND P2, PT, R44, RZ, PT ;  /* 0x000000ff2c00720c */ /* 0x000fc40003f45270 */
[----:B------:R-:W-:Y:S02]  /*c180*/  ISETP.LT.OR P1, PT, R36, 0x22, P1 ;  /* 0x000000222400780c */ /* 0x000fe40000f21670 */
[----:B------:R-:W-:Y:S02]  /*c190*/  ISETP.GT.AND P3, PT, R38, 0x31, !P3 ;  /* 0x000000312600780c */ /* 0x000fe40005f64270 */
[----:B------:R-:W-:Y:S02]  /*c1a0*/  FSEL R27, R58, -INF , !P1 ;  /* 0xff8000003a1b7808 */ /* 0x000fe40004800000 */
[----:B------:R-:W-:Y:S02]  /*c1b0*/  ISETP.NE.AND P1, PT, R70, RZ, PT ;  /* 0x000000ff4600720c */ /* 0x000fe40003f25270 */
[C---:B------:R-:W-:Y:S02]  /*c1c0*/  ISETP.GT.AND P4, PT, R38.reuse, 0x38, !P4 ;  /* 0x000000382600780c */ /* 0x040fe40006784270 */
[----:B------:R-:W-:-:S02]  /*c1d0*/  ISETP.GT.AND P1, PT, R38, 0x28, !P1 ;  /* 0x000000282600780c */ /* 0x000fc40004f24270 */
[----:B------:R-:W-:Y:S02]  /*c1e0*/  ISETP.GT.AND P6, PT, R38, 0x39, !P6 ;  /* 0x000000392600780c */ /* 0x000fe400077c4270 */
[C---:B------:R-:W-:Y:S02]  /*c1f0*/  ISETP.LT.OR P1, PT, R36.reuse, 0x29, P1 ;  /* 0x000000292400780c */ /* 0x040fe40000f21670 */
[----:B------:R-:W-:Y:S02]  /*c200*/  ISETP.LT.OR P3, PT, R36, 0x32, P3 ;  /* 0x000000322400780c */ /* 0x000fe40001f61670 */
[----:B------:R-:W-:Y:S02]  /*c210*/  FSEL R25, R46, -INF , !P1 ;  /* 0xff8000002e197808 */ /* 0x000fe40004800000 */
[----:B------:R-:W-:Y:S02]  /*c220*/  ISETP.GT.AND P1, PT, R38, RZ, !P5 ;  /* 0x000000ff2600720c */ /* 0x000fe40006f24270 */
[----:B0-----:R-:W-:-:S02]  /*c230*/  FMNMX.FTZ R42, R40, R13, !PT ;  /* 0x0000000d282a7209 */ /* 0x001fc40007810000 */
[----:B------:R-:W-:Y:S02]  /*c240*/  ISETP.LT.OR P1, PT, R36, 0x1, P1 ;  /* 0x000000012400780c */ /* 0x000fe40000f21670 */
[----:B------:R-:W-:Y:S01]  /*c250*/  ISETP.NE.AND P5, PT, R72, RZ, PT ;  /* 0x000000ff4800720c */ /* 0x000fe20003fa5270 */
[----:B------:R-:W0:Y:S01]  /*c260*/  SHFL.BFLY PT, R13, R42, 0x1, 0x1f ;  /* 0x0c201f002a0d7f89 */ /* 0x000e2200000e0000 */
[----:B------:R-:W-:Y:S02]  /*c270*/  FSEL R0, R0, -INF , !P1 ;  /* 0xff80000000007808 */ /* 0x000fe40004800000 */
[----:B------:R-:W-:Y:S02]  /*c280*/  ISETP.GT.AND P1, PT, R38, 0x29, !P2 ;  /* 0x000000292600780c */ /* 0x000fe40005724270 */
[----:B------:R-:W-:Y:S02]  /*c290*/  FMNMX.FTZ R20, R0, R53, !PT ;  /* 0x0000003500147209 */ /* 0x000fe40007810000 */
[----:B------:R-:W-:-:S02]  /*c2a0*/  ISETP.LT.OR P1, PT, R36, 0x2a, P1 ;  /* 0x0000002a2400780c */ /* 0x000fc40000f21670 */
[----:B------:R-:W-:Y:S02]  /*c2b0*/  FMNMX.FTZ R20, R55, R20, !PT ;  /* 0x0000001437147209 */ /* 0x000fe40007810000 */
[----:B------:R-:W-:Y:S02]  /*c2c0*/  FSEL R69, R28, -INF , !P1 ;  /* 0xff8000001c457808 */ /* 0x000fe40004800000 */
[----:B------:R-:W-:Y:S02]  /*c2d0*/  FMNMX.FTZ R20, R47, R20, !PT ;  /* 0x000000142f147209 */ /* 0x000fe40007810000 */
[----:B------:R-:W-:Y:S02]  /*c2e0*/  ISETP.GT.AND P2, PT, R38, 0x30, !P5 ;  /* 0x000000302600780c */ /* 0x000fe40006f44270 */
[----:B------:R-:W-:Y:S02]  /*c2f0*/  FMNMX.FTZ R20, R43, R20, !PT ;  /* 0x000000142b147209 */ /* 0x000fe40007810000 */
[----:B------:R-:W-:-:S02]  /*c300*/  ISETP.LT.OR P2, PT, R36, 0x31, P2 ;  /* 0x000000312400780c */ /* 0x000fc40001741670 */
[----:B------:R-:W-:Y:S01]  /*c310*/  FMNMX.FTZ R34, R33, R20, !PT ;  /* 0x0000001421227209 */ /* 0x000fe20007810000 */
[----:B------:R-:W-:Y:S01]  /*c320*/  IMAD.U32 R20, RZ, RZ, UR4 ;  /* 0x00000004ff147e24 */ /* 0x000fe2000f8e00ff */
[----:B------:R-:W-:Y:S02]  /*c330*/  ISETP.LT.OR P4, PT, R36, 0x39, P4 ;  /* 0x000000392400780c */ /* 0x000fe40002781670 */
[----:B------:R-:W-:Y:S02]  /*c340*/  FMNMX.FTZ R34, R31, R34, !PT ;  /* 0x000000221f227209 */ /* 0x000fe40007810000 */
[----:B0-----:R-:W-:Y:S02]  /*c350*/  FMNMX.FTZ R13, R42, R13, !PT ;  /* 0x0000000d2a0d7209 */ /* 0x001fe40007810000 */
[----:B------:R-:W-:Y:S02]  /*c360*/  FMNMX.FTZ R34, R29, R34, !PT ;  /* 0x000000221d227209 */ /* 0x000fe40007810000 */
[C---:B------:R-:W-:Y:S01]  /*c370*/  FSETP.NEU.FTZ.AND P1, PT, R13.reuse, -INF , PT ;  /* 0xff8000000d00780b */ /* 0x040fe20003f3d000 */
[----:B------:R-:W-:Y:S01]  /*c380*/  FMUL.FTZ R28, R13, R20 ;  /* 0x000000140d1c7220 */ /* 0x000fe20000410000 */
[----:B------:R-:W-:-:S02]  /*c390*/  FMNMX.FTZ R34, R3, R34, !PT ;  /* 0x0000002203227209 */ /* 0x000fc40007810000 */
[----:B------:R-:W-:Y:S02]  /*c3a0*/  FSEL R73, R24, -INF , !P3 ;  /* 0xff80000018497808 */ /* 0x000fe40005800000 */
[----:B------:R-:W-:Y:S02]  /*c3b0*/  FMNMX.FTZ R34, R27, R34, !PT ;  /* 0x000000221b227209 */ /* 0x000fe40007810000 */
[----:B------:R-:W-:Y:S02]  /*c3c0*/  FSEL R28, R28, RZ, P1 ;  /* 0x000000ff1c1c7208 */ /* 0x000fe40000800000 */
[----:B------:R-:W-:Y:S02]  /*c3d0*/  FMNMX.FTZ R34, R25, R34, !PT ;  /* 0x0000002219227209 */ /* 0x000fe40007810000 */
[----:B------:R-:W-:Y:S01]  /*c3e0*/  ISETP.LT.OR P6, PT, R36, 0x3a, P6 ;  /* 0x0000003a2400780c */ /* 0x000fe200037c1670 */
[-CC-:B------:R-:W-:Y:S01]  /*c3f0*/  FFMA.FTZ R38, R71, R20.reuse, -R28.reuse ;  /* 0x0000001447267223 */ /* 0x180fe2000001081c */
[----:B------:R-:W-:Y:S01]  /*c400*/  FSEL R71, R26, -INF , !P2 ;  /* 0xff8000001a477808 */ /* 0x000fe20005000000 */
[--C-:B------:R-:W-:Y:S01]  /*c410*/  FFMA.FTZ R24, R75, R20, -R28.reuse ;  /* 0x000000144b187223 */ /* 0x100fe2000001081c */
[----:B------:R-:W-:Y:S01]  /*c420*/  FMNMX.FTZ R34, R69, R34, !PT ;  /* 0x0000002245227209 */ /* 0x000fe20007810000 */
[--C-:B------:R-:W-:Y:S01]  /*c430*/  FFMA.FTZ R26, R65, R20, -R28.reuse ;  /* 0x00000014411a7223 */ /* 0x100fe2000001081c */
[----:B------:R-:W-:Y:S01]  /*c440*/  FSEL R75, R32, -INF , !P4 ;  /* 0xff800000204b7808 */ /* 0x000fe20006000000 */
[----:B------:R-:W-:Y:S01]  /*c450*/  MUFU.EX2 R79, R24 ;  /* 0x00000018004f7308 */ /* 0x000fe20000000800 */
[----:B------:R-:W-:Y:S01]  /*c460*/  FMNMX.FTZ R34, R71, R34, !PT ;  /* 0x0000002247227209 */ /* 0x000fe20007810000 */
[-CC-:B------:R-:W-:Y:S01]  /*c470*/  FFMA.FTZ R32, R15, R20.reuse, -R28.reuse ;  /* 0x000000140f207223 */ /* 0x180fe2000001081c */
[----:B------:R-:W-:Y:S01]  /*c480*/  FSEL R77, R30, -INF , !P6 ;  /* 0xff8000001e4d7808 */ /* 0x000fe20007000000 */
[--C-:B------:R-:W-:Y:S01]  /*c490*/  FFMA.FTZ R67, R67, R20, -R28.reuse ;  /* 0x0000001443437223 */ /* 0x100fe2000001081c */
[----:B------:R-:W-:Y:S01]  /*c4a0*/  FMNMX.FTZ R34, R73, R34, !PT ;  /* 0x0000002249227209 */ /* 0x000fe20007810000 */
[-CC-:B------:R-:W-:Y:S01]  /*c4b0*/  FFMA.FTZ R63, R63, R20.reuse, -R28.reuse ;  /* 0x000000143f3f7223 */ /* 0x180fe2000001081c */
[--C-:B------:R-:W-:Y:S01]  /*c4c0*/  FFMA.FTZ R61, R61, R20, -R28.reuse ;  /* 0x000000143d3d7223 */ /* 0x100fe2000001081c */
[----:B------:R-:W0:Y:S01]  /*c4d0*/  MUFU.EX2 R38, R38 ;  /* 0x0000002600267308 */ /* 0x000e220000000800 */
[----:B------:R-:W-:Y:S01]  /*c4e0*/  FMNMX.FTZ R34, R75, R34, !PT ;  /* 0x000000224b227209 */ /* 0x000fe20007810000 */
[-CC-:B------:R-:W-:Y:S01]  /*c4f0*/  FFMA.FTZ R59, R59, R20.reuse, -R28.reuse ;  /* 0x000000143b3b7223 */ /* 0x180fe2000001081c */
[-CC-:B------:R-:W-:Y:S01]  /*c500*/  FFMA.FTZ R57, R57, R20.reuse, -R28.reuse ;  /* 0x0000001439397223 */ /* 0x180fe2000001081c */
[--C-:B------:R-:W-:Y:S01]  /*c510*/  FFMA.FTZ R51, R51, R20, -R28.reuse ;  /* 0x0000001433337223 */ /* 0x100fe2000001081c */
[----:B------:R-:W-:Y:S01]  /*c520*/  FMNMX.FTZ R34, R77, R34, !PT ;  /* 0x000000224d227209 */ /* 0x000fe20007810000 */
[-CC-:B------:R-:W-:Y:S01]  /*c530*/  FFMA.FTZ R49, R49, R20.reuse, -R28.reuse ;  /* 0x0000001431317223 */ /* 0x180fe2000001081c */
[-CC-:B------:R-:W-:Y:S01]  /*c540*/  FFMA.FTZ R45, R45, R20.reuse, -R28.reuse ;  /* 0x000000142d2d7223 */ /* 0x180fe2000001081c */
[----:B------:R-:W-:Y:S01]  /*c550*/  MUFU.EX2 R67, R67 ;  /* 0x0000004300437308 */ /* 0x000fe20000000800 */
[-CC-:B------:R-:W-:Y:S01]  /*c560*/  FFMA.FTZ R41, R41, R20.reuse, -R28.reuse ;  /* 0x0000001429297223 */ /* 0x180fe2000001081c */
[----:B------:R-:W1:Y:S01]  /*c570*/  SHFL.BFLY PT, R65, R34, 0x2, 0x1f ;  /* 0x0c401f0022417f89 */ /* 0x000e6200000e0000 */
[-CC-:B------:R-:W-:Y:S01]  /*c580*/  FFMA.FTZ R39, R39, R20.reuse, -R28.reuse ;  /* 0x0000001427277223 */ /* 0x180fe2000001081c */
[-CC-:B------:R-:W-:Y:S01]  /*c590*/  FFMA.FTZ R35, R35, R20.reuse, -R28.reuse ;  /* 0x0000001423237223 */ /* 0x180fe2000001081c */
[----:B------:R-:W-:-:S03]  /*c5a0*/  FFMA.FTZ R28, R37, R20, -R28 ;  /* 0x00000014251c7223 */ /* 0x000fc6000001081c */
[----:B------:R-:W2:Y:S01]  /*c5b0*/  MUFU.EX2 R26, R26 ;  /* 0x0000001a001a7308 */ /* 0x000ea20000000800 */
[----:B0-----:R-:W-:Y:S01]  /*c5c0*/  FADD.FTZ R46, R38, R79 ;  /* 0x0000004f262e7221 */ /* 0x001fe20000010000 */
[----:B------:R-:W-:-:S06]  /*c5d0*/  F2FP.F16.F32.PACK_AB R164, R79, R38 ;  /* 0x000000264fa4723e */ /* 0x000fcc00000000ff */
[----:B------:R-:W-:Y:S08]  /*c5e0*/  MUFU.EX2 R63, R63 ;  /* 0x0000003f003f7308 */ /* 0x000ff00000000800 */
[----:B------:R-:W-:Y:S01]  /*c5f0*/  MUFU.EX2 R160, R61 ;  /* 0x0000003d00a07308 */ /* 0x000fe20000000800 */
[----:B--2---:R-:W-:Y:S02]  /*c600*/  F2FP.F16.F32.PACK_AB R166, R26, R67 ;  /* 0x000000431aa6723e */ /* 0x004fe400000000ff */
[----:B-1----:R-:W-:-:S05]  /*c610*/  FMNMX.FTZ R65, R34, R65, !PT ;  /* 0x0000004122417209 */ /* 0x002fca0007810000 */
[----:B------:R-:W0:Y:S01]  /*c620*/  SHFL.BFLY PT, R24, R65, 0x1, 0x1f ;  /* 0x0c201f0041187f89 */ /* 0x000e2200000e0000 */
[----:B------:R-:W-:Y:S08]  /*c630*/  MUFU.EX2 R59, R59 ;  /* 0x0000003b003b7308 */ /* 0x000ff00000000800 */
[----:B------:R-:W-:Y:S08]  /*c640*/  MUFU.EX2 R162, R57 ;  /* 0x0000003900a27308 */ /* 0x000ff00000000800 */
[----:B------:R-:W-:Y:S01]  /*c650*/  MUFU.EX2 R51, R51 ;  /* 0x0000003300337308 */ /* 0x000fe20000000800 */
[----:B0-----:R-:W-:-:S07]  /*c660*/  FMNMX.FTZ R15, R65, R24, !PT ;  /* 0x00000018410f7209 */ /* 0x001fce0007810000 */
[----:B------:R-:W-:Y:S01]  /*c670*/  MUFU.EX2 R156, R49 ;  /* 0x00000031009c7308 */ /* 0x000fe20000000800 */
[C---:B------:R-:W-:Y:S01]  /*c680*/  FSETP.NEU.FTZ.AND P1, PT, R15.reuse, -INF , PT ;  /* 0xff8000000f00780b */ /* 0x040fe20003f3d000 */
[----:B------:R-:W-:-:S06]  /*c690*/  FMUL.FTZ R24, R15, R20 ;  /* 0x000000140f187220 */ /* 0x000fcc0000410000 */
[----:B------:R-:W-:Y:S01]  /*c6a0*/  MUFU.EX2 R45, R45 ;  /* 0x0000002d002d7308 */ /* 0x000fe20000000800 */
[----:B------:R-:W-:-:S05]  /*c6b0*/  FSEL R24, R24, RZ, P1 ;  /* 0x000000ff18187208 */ /* 0x000fca0000800000 */
        /* <DEDUP_REMOVED lines=17> */
[----:B------:R-:W-:-:S05]  /*c7d0*/  FFMA.FTZ R24, R77, R20, -R24 ;  /* 0x000000144d187223 */ /* 0x000fca0000010818 */
[----:B------:R-:W-:Y:S08]  /*c7e0*/  MUFU.EX2 R55, R55 ;  /* 0x0000003700377308 */ /* 0x000ff00000000800 */
[----:B------:R-:W1:Y:S01]  /*c7f0*/  MUFU.EX2 R34, R47 ;  /* 0x0000002f00227308 */ /* 0x000e620000000800 */
[----:B0-----:R-:W-:-:S07]  /*c800*/  F2FP.F16.F32.PACK_AB R165, R53, R0 ;  /* 0x0000000035a5723e */ /* 0x001fce00000000ff */
[----:B------:R-:W-:Y:S08]  /*c810*/  MUFU.EX2 R43, R43 ;  /* 0x0000002b002b7308 */ /* 0x000ff00000000800 */
[----:B------:R0:W-:Y:S01]  /*c820*/  MUFU.EX2 R40, R29 ;  /* 0x0000001d00287308 */ /* 0x0001e20000000800 */
[----:B-1----:R-:W-:-:S05]  /*c830*/  F2FP.F16.F32.PACK_AB R167, R34, R55 ;  /* 0x0000003722a7723e */ /* 0x002fca00000000ff */
[----:B------:R1:W-:Y:S02]  /*c840*/  STSM.16.M88.4 [R198+0x26800], R164 ;  /* 0x026800a4c6007844 */ /* 0x0003e40000000200 */
[----:B------:R-:W2:Y:S01]  /*c850*/  MUFU.EX2 R36, R33 ;  /* 0x0000002100247308 */ /* 0x000ea20000000800 */
[----:B0-----:R-:W-:Y:S01]  /*c860*/  FADD.FTZ R29, R67, R46 ;  /* 0x0000002e431d7221 */ /* 0x001fe20000010000 */
[----:B------:R-:W-:-:S03]  /*c870*/  FADD.FTZ R46, R0, R53 ;  /* 0x00000035002e7221 */ /* 0x000fc60000010000 */
[----:B------:R-:W-:-:S03]  /*c880*/  FADD.FTZ R48, R26, R29 ;  /* 0x0000001d1a307221 */ /* 0x000fc60000010000 */
[----:B------:R-:W0:Y:S01]  /*c890*/  MUFU.EX2 R31, R31 ;  /* 0x0000001f001f7308 */ /* 0x000e220000000800 */
[----:B------:R-:W-:-:S04]  /*c8a0*/  FADD.FTZ R29, R63, R48 ;  /* 0x000000303f1d7221 */ /* 0x000fc80000010000 */
[C---:B------:R-:W-:Y:S01]  /*c8b0*/  FADD.FTZ R50, R160.reuse, R29 ;  /* 0x0000001da0327221 */ /* 0x040fe20000010000 */
[----:B------:R-:W-:Y:S02]  /*c8c0*/  F2FP.F16.F32.PACK_AB R160, R160, R63 ;  /* 0x0000003fa0a0723e */ /* 0x000fe400000000ff */
[----:B------:R3:W-:Y:S01]  /*c8d0*/  MUFU.EX2 R42, R27 ;  /* 0x0000001b002a7308 */ /* 0x0007e20000000800 */
[----:B------:R-:W-:Y:S01]  /*c8e0*/  FADD.FTZ R29, R59, R50 ;  /* 0x000000323b1d7221 */ /* 0x000fe20000010000 */
[----:B--2---:R-:W-:-:S06]  /*c8f0*/  F2FP.F16.F32.PACK_AB R161, R36, R43 ;  /* 0x0000002b24a1723e */ /* 0x004fcc00000000ff */
[----:B------:R-:W2:Y:S01]  /*c900*/  MUFU.EX2 R3, R3 ;  /* 0x0000000300037308 */ /* 0x000ea20000000800 */
[----:B---3--:R-:W-:Y:S01]  /*c910*/  FADD.FTZ R27, R55, R46 ;  /* 0x0000002e371b7221 */ /* 0x008fe20000010000 */
[----:B0-----:R-:W-:-:S03]  /*c920*/  F2FP.F16.F32.PACK_AB R163, R40, R31 ;  /* 0x0000001f28a3723e */ /* 0x001fc600000000ff */
[----:B------:R-:W-:-:S03]  /*c930*/  FADD.FTZ R48, R34, R27 ;  /* 0x0000001b22307221 */ /* 0x000fc60000010000 */
[----:B------:R-:W0:Y:S01]  /*c940*/  MUFU.EX2 R25, R25 ;  /* 0x0000001900197308 */ /* 0x000e220000000800 */
[----:B------:R-:W-:Y:S01]  /*c950*/  FADD.FTZ R27, R43, R48 ;  /* 0x000000302b1b7221 */ /* 0x000fe20000010000 */
[C---:B------:R-:W-:Y:S01]  /*c960*/  FADD.FTZ R48, R162.reuse, R29 ;  /* 0x0000001da2307221 */ /* 0x040fe20000010000 */
[----:B------:R-:W-:Y:S02]  /*c970*/  F2FP.F16.F32.PACK_AB R162, R162, R59 ;  /* 0x0000003ba2a2723e */ /* 0x000fe400000000ff */
[----:B------:R-:W-:Y:S01]  /*c980*/  FADD.FTZ R38, R36, R27 ;  /* 0x0000001b24267221 */ /* 0x000fe20000010000 */
[----:B------:R-:W-:Y:S02]  /*c990*/  FADD.FTZ R29, R51, R48 ;  /* 0x00000030331d7221 */ /* 0x000fe40000010000 */
[----:B------:R-:W3:Y:S01]  /*c9a0*/  MUFU.EX2 R30, R41 ;  /* 0x00000029001e7308 */ /* 0x000ee20000000800 */
[----:B------:R-:W-:Y:S01]  /*c9b0*/  FADD.FTZ R27, R31, R38 ;  /* 0x000000261f1b7221 */ /* 0x000fe20000010000 */
[----:B------:R-:W-:Y:S01]  /*c9c0*/  FADD.FTZ R38, R156, R29 ;  /* 0x0000001d9c267221 */ /* 0x000fe20000010000 */
[----:B--2---:R-:W-:Y:S01]  /*c9d0*/  F2FP.F16.F32.PACK_AB R157, R42, R3 ;  /* 0x000000032a9d723e */ /* 0x004fe200000000ff */
[----:B------:R1:W-:Y:S01]  /*c9e0*/  STSM.16.M88.4 [R199], R160 ;  /* 0x000000a0c7007844 */ /* 0x0003e20000000200 */
[----:B------:R-:W-:Y:S01]  /*c9f0*/  FADD.FTZ R26, R40, R27 ;  /* 0x0000001b281a7221 */ /* 0x000fe20000010000 */
[----:B------:R-:W-:-:S02]  /*ca00*/  F2FP.F16.F32.PACK_AB R156, R156, R51 ;  /* 0x000000339c9c723e */ /* 0x000fc400000000ff */
[----:B------:R-:W2:Y:S01]  /*ca10*/  MUFU.EX2 R44, R69 ;  /* 0x00000045002c7308 */ /* 0x000ea20000000800 */
[----:B------:R-:W-:Y:S01]  /*ca20*/  FADD.FTZ R27, R3, R26 ;  /* 0x0000001a031b7221 */ /* 0x000fe20000010000 */
[----:B------:R-:W-:-:S03]  /*ca30*/  FADD.FTZ R3, R45, R38 ;  /* 0x000000262d037221 */ /* 0x000fc60000010000 */
[----:B------:R-:W-:-:S03]  /*ca40*/  FADD.FTZ R0, R42, R27 ;  /* 0x0000001b2a007221 */ /* 0x000fc60000010000 */
[----:B------:R-:W-:Y:S01]  /*ca50*/  MUFU.EX2 R39, R39 ;  /* 0x0000002700277308 */ /* 0x000fe20000000800 */
[----:B0-----:R-:W-:Y:S01]  /*ca60*/  FADD.FTZ R27, R25, R0 ;  /* 0x00000000191b7221 */ /* 0x001fe20000010000 */
[C---:B---3--:R-:W-:Y:S01]  /*ca70*/  F2FP.F16.F32.PACK_AB R158, R30.reuse, R45 ;  /* 0x0000002d1e9e723e */ /* 0x048fe200000000ff */
[----:B------:R-:W-:-:S05]  /*ca80*/  FADD.FTZ R30, R30, R3 ;  /* 0x000000031e1e7221 */ /* 0x000fca0000010000 */
        /* <DEDUP_REMOVED lines=10> */
[----:B------:R-:W3:Y:S01]  /*cb30*/  MUFU.EX2 R28, R28 ;  /* 0x0000001c001c7308 */ /* 0x000ee20000000800 */
[----:B--2---:R-:W-:Y:S01]  /*cb40*/  F2FP.F16.F32.PACK_AB R153, R46, R71 ;  /* 0x000000472e99723e */ /* 0x004fe200000000ff */
[----:B------:R-:W-:-:S04]  /*cb50*/  FADD.FTZ R71, R71, R44 ;  /* 0x0000002c47477221 */ /* 0x000fc80000010000 */
[----:B------:R-:W-:Y:S02]  /*cb60*/  FADD.FTZ R46, R46, R71 ;  /* 0x000000472e2e7221 */ /* 0x000fe40000010000 */
[----:B------:R-:W-:Y:S01]  /*cb70*/  MUFU.EX2 R75, R75 ;  /* 0x0000004b004b7308 */ /* 0x000fe20000000800 */
[----:B0-----:R-:W-:-:S07]  /*cb80*/  FADD.FTZ R3, R35, R32 ;  /* 0x0000002023037221 */ /* 0x001fce0000010000 */
[----:B------:R-:W0:Y:S01]  /*cb90*/  MUFU.EX2 R24, R24 ;  /* 0x0000001800187308 */ /* 0x000e220000000800 */
[C---:B---3--:R-:W-:Y:S01]  /*cba0*/  F2FP.F16.F32.PACK_AB R154, R28.reuse, R35 ;  /* 0x000000231c9a723e */ /* 0x048fe200000000ff */
[----:B------:R-:W-:Y:S01]  /*cbb0*/  FADD.FTZ R3, R28, R3 ;  /* 0x000000031c037221 */ /* 0x000fe20000010000 */
[----:B0-----:R-:W-:Y:S01]  /*cbc0*/  F2FP.F16.F32.PACK_AB R155, R24, R75 ;  /* 0x0000004b189b723e */ /* 0x001fe200000000ff */
[----:B------:R-:W-:-:S04]  /*cbd0*/  FADD.FTZ R75, R75, R46 ;  /* 0x0000002e4b4b7221 */ /* 0x000fc80000010000 */
[----:B------:R1:W-:Y:S01]  /*cbe0*/  STSM.16.M88.4 [R200], R152 ;  /* 0x00000098c8007844 */ /* 0x0003e20000000200 */
[----:B------:R-:W-:Y:S01]  /*cbf0*/  FADD.FTZ R0, R24, R75 ;  /* 0x0000004b18007221 */ /* 0x000fe20000010000 */
[----:B------:R-:W-:Y:S06]  /*cc00*/  @!P0 BRA `(.L_x_2682) ;  /* 0x0000000000048947 */ /* 0x000fec0003800000 */
[----:B------:R-:W-:Y:S01]  /*cc10*/  BPT.TRAP 0x1 ;  /* 0x000000040000795c */ /* 0x000fe20000300000 */
.L_x_2682:
[----:B------:R0:W2:Y:S01]  /*cc20*/  SYNCS.PHASECHK.TRANS64.TRYWAIT P1, [R12+URZ+0x28c50], R21 ;  /* 0x028c50150c0075a7 */ /* 0x0000a2000802017f */
[----:B------:R-:W-:Y:S05]  /*cc30*/  @!P0 BRA `(.L_x_2683) ;  /* 0x0000000000048947 */ /* 0x000fea0003800000 */
[----:B------:R-:W-:Y:S01]  /*cc40*/  BPT.TRAP 0x1 ;  /* 0x000000040000795c */ /* 0x000fe20000300000 */
.L_x_2683:
[----:B------:R-:W-:Y:S01]  /*cc50*/  ULDC UR42, c[0x0][0x9e4] ;  /* 0x00027900002a7ab9 */ /* 0x000fe20000000800 */
[----:B------:R-:W-:Y:S01]  /*cc60*/  ULDC UR44, c[0x0][0x9d8] ;  /* 0x00027600002c7ab9 */ /* 0x000fe20000000800 */
[----:B------:R-:W-:Y:S01]  /*cc70*/  ULDC UR38, c[0x0][0x988] ;  /* 0x0002620000267ab9 */ /* 0x000fe20000000800 */
[----:B------:R-:W-:Y:S01]  /*cc80*/  ULDC UR43, c[0x0][0x9e0] ;  /* 0x00027800002b7ab9 */ /* 0x000fe20000000800 */
[----:B------:R-:W-:Y:S01]  /*cc90*/  BSSY B0, `(.L_x_2684) ;  /* 0x0000006000007945 */ /* 0x000fe20003800000 */
[----:B------:R-:W-:Y:S02]  /*cca0*/  IMAD R24, R18, 0x1000, R193 ;  /* 0x0000100012187824 */ /* 0x000fe400078e02c1 */
[----:B------:R-:W-:Y:S01]  /*ccb0*/  IMAD.MOV.U32 R25, RZ, RZ, 0x40000040 ;  /* 0x40000040ff197424 */ /* 0x000fe200078e00ff */
[----:B--2---:R-:W-:Y:S06]  /*ccc0*/  @P1 BRA `(.L_x_2685) ;  /* 0x0000000000081947 */ /* 0x004fec0003800000 */
[----:B------:R-:W2:Y:S02]  /*ccd0*/  SYNCS.PHASECHK.TRANS64.TRYWAIT P1, [R12+URZ+0x28c50], R21 ;  /* 0x028c50150c0075a7 */ /* 0x000ea4000802017f */
[----:B--2---:R-:W-:Y:S05]  /*cce0*/  @!P1 BRA `(.L_x_2686) ;  /* 0x0000014000d89947 */ /* 0x004fea0003800000 */
.L_x_2685:
[----:B------:R-:W-:Y:S05]  /*ccf0*/  BSYNC B0 ;  /* 0x0000000000007941 */ /* 0x000fea0003800000 */
.L_x_2684:
[C---:B------:R-:W-:Y:S01]  /*cd00*/  R2UR UR6, R24.reuse ;  /* 0x00000000180672ca */ /* 0x040fe200000e0000 */
[C---:B------:R-:W-:Y:S01]  /*cd10*/  VIADD R28, R24.reuse, 0x100 ;  /* 0x00000100181c7836 */ /* 0x040fe20000000000 */
[----:B------:R-:W-:Y:S01]  /*cd20*/  R2UR UR7, R25 ;  /* 0x00000000190772ca */ /* 0x000fe200000e0000 */
[----:B------:R-:W-:Y:S01]  /*cd30*/  IMAD.MOV.U32 R27, RZ, RZ, 0x40000040 ;  /* 0x40000040ff1b7424 */ /* 0x000fe200078e00ff */
[C---:B------:R-:W-:Y:S01]  /*cd40*/  IADD3 R26, R24.reuse, 0x80, RZ ;  /* 0x00000080181a7810 */ /* 0x040fe20007ffe0ff */
        /* <DEDUP_REMOVED lines=34> */
.L_x_2687:
[----:B0-2---:R-:W0:Y:S01]  /*cf70*/  LDC R21, c[0x0][0x448] ;  /* 0x00011200ff157b82 */ /* 0x005e220000000800 */
[----:B------:R-:W-:Y:S01]  /*cf80*/  VIADD R12, R12, 0x28c60 ;  /* 0x00028c600c0c7836 */ /* 0x000fe20000000000 */
[----:B------:R-:W-:Y:S01]  /*cf90*/  UISETP.NE.AND UP0, UPT, UR48, URZ, UPT ;  /* 0x0000003f3000728c */ /* 0x000fe2000bf05270 */
[----:B-1----:R-:W-:-:S03]  /*cfa0*/  IMAD.MOV.U32 R152, RZ, RZ, R195 ;  /* 0x000000ffff987224 */ /* 0x002fc600078e00c3 */
[----:B------:R-:W-:-:S04]  /*cfb0*/  PRMT R12, R187, 0x654, R12 ;  /* 0x00000654bb0c7816 */ /* 0x000fc8000000000c */
[----:B------:R1:W-:Y:S01]  /*cfc0*/  SYNCS.ARRIVE.TRANS64.RED.A1T0 RZ, [R12+URZ], RZ ;  /* 0x000000ff0cff79a7 */ /* 0x0003e2000810043f */
[----:B0-----:R-:W-:-:S13]  /*cfd0*/  ISETP.NE.AND P1, PT, R21, 0x1, PT ;  /* 0x000000011500780c */ /* 0x001fda0003f25270 */
[----:B------:R-:W0:Y:S08]  /*cfe0*/  @P1 LDC R21, c[0x0][0x44c] ;  /* 0x00011300ff151b82 */ /* 0x000e300000000800 */
[----:B-1----:R-:W1:Y:S01]  /*cff0*/  @P1 LDC R12, c[0x0][0x450] ;  /* 0x00011400ff0c1b82 */ /* 0x002e620000000800 */
[----:B0-----:R-:W-:-:S05]  /*d000*/  @P1 IMAD.HI.U32 R21, R195, R21, RZ ;  /* 0x00000015c3151227 */ /* 0x001fca00078e00ff */
[----:B-1----:R-:W-:Y:S01]  /*d010*/  @P1 SHF.R.U32.HI R152, RZ, R12, R21 ;  /* 0x0000000cff981219 */ /* 0x002fe20000011615 */
[----:B------:R-:W-:Y:S01]  /*d020*/  VIADD R12, R168, 0xfffffffe ;  /* 0xfffffffea80c7836 */ /* 0x000fe20000000000 */
[----:B------:R-:W-:Y:S02]  /*d030*/  PLOP3.LUT P1, PT, PT, PT, UP0, 0x40, 0x0 ;  /* 0x000000000000781c */ /* 0x000fe40003f2e808 */
[----:B------:R-:W-:-:S04]  /*d040*/  IADD3 R21, R152, R184, -R23 ;  /* 0x000000b898157210 */ /* 0x000fc80007ffe817 */
[----:B------:R-:W-:-:S07]  /*d050*/  IADD3 R152, R21, UR46, RZ ;  /* 0x0000002e15987c10 */ /* 0x000fce000fffe0ff */
[----:B------:R-:W-:Y:S05]  /*d060*/  @P1 BRA `(.L_x_2688) ;  /* 0x0000000000541947 */ /* 0x000fea0003800000 */
[C---:B------:R-:W-:Y:S01]  /*d070*/  ISETP.GT.AND P1, PT, R21.reuse, RZ, PT ;  /* 0x000000ff1500720c */ /* 0x040fe20003f24270 */
[----:B------:R-:W-:Y:S01]  /*d080*/  BSSY B0, `(.L_x_2689) ;  /* 0x0000010000007945 */ /* 0x000fe20003800000 */
[----:B------:R-:W-:-:S11]  /*d090*/  VIADD R153, R21, 0xffffffff ;  /* 0xffffffff15997836 */ /* 0x000fd60000000000 */
[----:B------:R-:W-:Y:S05]  /*d0a0*/  @P1 BRA `(.L_x_2690) ;  /* 0x0000000000201947 */ /* 0x000fea0003800000 */
[----:B------:R-:W-:Y:S01]  /*d0b0*/  UISETP.NE.AND UP0, UPT, UR47, 0x1, UPT ;  /* 0x000000012f00788c */ /* 0x000fe2000bf05270 */
[----:B------:R-:W-:-:S05]  /*d0c0*/  IMAD.MOV R21, RZ, RZ, -R21 ;  /* 0x000000ffff157224 */ /* 0x000fca00078e0a15 */
[----:B------:R-:W-:-:S05]  /*d0d0*/  PLOP3.LUT P1, PT, PT, PT, UP0, 0x80, 0x0 ;  /* 0x000000000000781c */ /* 0x000fca0003f2f008 */
[----:B------:R-:W-:-:S08]  /*d0e0*/  @UP0 ULDC.64 UR4, c[0x0][0x9e8] ;  /* 0x00027a0000040ab9 */ /* 0x000fd00000000a00 */
[----:B------:R-:W-:-:S05]  /*d0f0*/  @P1 IMAD.HI.U32 R153, R21, UR4, RZ ;  /* 0x0000000415991c27 */ /* 0x000fca000f8e00ff */
[----:B------:R-:W-:-:S04]  /*d100*/  @P1 SHF.R.U32.HI R21, RZ, UR5, R153 ;  /* 0x00000005ff151c19 */ /* 0x000fc80008011699 */
[----:B------:R-:W-:Y:S01]  /*d110*/  LOP3.LUT R153, RZ, R21, RZ, 0x33, !PT ;  /* 0x00000015ff997212 */ /* 0x000fe200078e33ff */
[----:B------:R-:W-:Y:S06]  /*d120*/  BRA `(.L_x_2691) ;  /* 0x0000000000147947 */ /* 0x000fec0003800000 */
.L_x_2690:
[----:B------:R-:W-:-:S06]  /*d130*/  UISETP.NE.AND UP0, UPT, UR47, 0x1, UPT ;  /* 0x000000012f00788c */ /* 0x000fcc000bf05270 */
[----:B------:R-:W-:-:S05]  /*d140*/  PLOP3.LUT P1, PT, PT, PT, UP0, 0x80, 0x0 ;  /* 0x000000000000781c */ /* 0x000fca0003f2f008 */
[----:B------:R-:W-:-:S08]  /*d150*/  @UP0 ULDC.64 UR4, c[0x0][0x9e8] ;  /* 0x00027a0000040ab9 */ /* 0x000fd00000000a00 */
[----:B------:R-:W-:-:S05]  /*d160*/  @P1 IMAD.HI.U32 R21, R153, UR4, RZ ;  /* 0x0000000499151c27 */ /* 0x000fca000f8e00ff */
[----:B------:R-:W-:-:S07]  /*d170*/  @P1 SHF.R.U32.HI R153, RZ, UR5, R21 ;  /* 0x00000005ff991c19 */ /* 0x000fce0008011615 */
.L_x_2691:
[----:B------:R-:W-:Y:S05]  /*d180*/  BSYNC B0 ;  /* 0x0000000000007941 */ /* 0x000fea0003800000 */
.L_x_2689:
[----:B------:R-:W-:-:S04]  /*d190*/  IMAD.U32 R21, RZ, RZ, UR47 ;  /* 0x0000002fff157e24 */ /* 0x000fc8000f8e00ff */
[----:B------:R-:W-:-:S05]  /*d1a0*/  IMAD R21, R153, R21, UR47 ;  /* 0x0000002f99157e24 */ /* 0x000fca000f8e0215 */
[----:B------:R-:W-:-:S07]  /*d1b0*/  VIMNMX R152, R152, R21, PT ;  /* 0x0000001598987248 */ /* 0x000fce0003fe0100 */
.L_x_2688:
[----:B------:R-:W2:Y:S01]  /*d1c0*/  LDL R153, [R1+0x8] ;  /* 0x0000080001997983 */ /* 0x000ea20000100800 */
[----:B------:R-:W-:Y:S01]  /*d1d0*/  SHF.R.S32.HI R21, RZ, 0x1f, R152 ;  /* 0x0000001fff157819 */ /* 0x000fe20000011498 */
[----:B------:R-:W-:Y:S03]  /*d1e0*/  BSSY B1, `(.L_x_2692) ;  /* 0x00002b5000017945 */ /* 0x000fe60003800000 */
[----:B------:R-:W-:-:S04]  /*d1f0*/  LEA.HI R21, R21, R152, RZ, 0x6 ;  /* 0x0000009815157211 */ /* 0x000fc800078f30ff */
[----:B------:R-:W-:-:S04]  /*d200*/  SHF.R.S32.HI R21, RZ, 0x6, R21 ;  /* 0x00000006ff157819 */ /* 0x000fc80000011415 */
[----:B--2---:R-:W-:-:S04]  /*d210*/  VIMNMX R226, R153, R21, !PT ;  /* 0x0000001599e27248 */ /* 0x004fc80007fe0100 */
[----:B------:R-:W-:-:S13]  /*d220*/  ISETP.GE.AND P1, PT, R12, R226, PT ;  /* 0x000000e20c00720c */ /* 0x000fda0003f26270 */
[----:B------:R-:W-:Y:S05]  /*d230*/  @!P1 BRA `(.L_x_2693) ;  /* 0x0000002800bc9947 */ /* 0x000fea0003800000 */
[----:B------:R-:W-:Y:S01]  /*d240*/  BSSY B0, `(.L_x_2694) ;  /* 0x00002ab000007945 */ /* 0x000fe20003800000 */
.L_x_2715:
[----:B------:R-:W-:-:S05]  /*d250*/  VIADD R209, R18, 0x1 ;  /* 0x0000000112d17836 */ /* 0x000fca0000000000 */
[----:B------:R-:W-:-:S04]  /*d260*/  ISETP.NE.AND P1, PT, R209, 0x2, PT ;  /* 0x00000002d100780c */ /* 0x000fc80003f25270 */
[----:B------:R-:W-:Y:S02]  /*d270*/  SEL R20, RZ, 0x1, P1 ;  /* 0x00000001ff147807 */ /* 0x000fe40000800000 */
[----:B------:R-:W-:Y:S02]  /*d280*/  SEL R209, R209, RZ, P1 ;  /* 0x000000ffd1d17207 */ /* 0x000fe40000800000 */
[----:B------:R-:W-:Y:S01]  /*d290*/  LOP3.LUT R19, R19, R20, RZ, 0x3c, !PT ;  /* 0x0000001413137212 */ /* 0x000fe200078e3cff */
[----:B0-----:R-:W-:Y:S06]  /*d2a0*/  @!P0 BRA `(.L_x_2695) ;  /* 0x0000000000048947 */ /* 0x001fec0003800000 */
[----:B------:R-:W-:Y:S01]  /*d2b0*/  BPT.TRAP 0x1 ;  /* 0x000000040000795c */ /* 0x000fe20000300000 */
.L_x_2695:
[----:B------:R-:W-:Y:S01]  /*d2c0*/  IMAD R21, R209, 0x8, R2 ;  /* 0x00000008d1157824 */ /* 0x000fe200078e0202 */
[----:B------:R-:W-:-:S04]  /*d2d0*/  SHF.L.U32 R212, R19, 0x1f, RZ ;  /* 0x0000001f13d47819 */ /* 0x000fc800000006ff */
[----:B------:R0:W1:Y:S01]  /*d2e0*/  SYNCS.PHASECHK.TRANS64.TRYWAIT P1, [R21+URZ+0x28c30], R212 ;  /* 0x028c30d4150075a7 */ /* 0x000062000802017f */
[----:B------:R-:W-:Y:S05]  /*d2f0*/  @!P0 BRA `(.L_x_2696) ;  /* 0x0000000000048947 */ /* 0x000fea0003800000 */
[----:B------:R-:W-:Y:S01]  /*d300*/  BPT.TRAP 0x1 ;  /* 0x000000040000795c */ /* 0x000fe20000300000 */
.L_x_2696:
[----:B------:R-:W-:Y:S01]  /*d310*/  BSSY B2, `(.L_x_2697) ;  /* 0x0000006000027945 */ /* 0x000fe20003800000 */
[----:B------:R-:W-:Y:S02]  /*d320*/  IMAD R156, R209, 0x200, R14 ;  /* 0x00000200d19c7824 */ /* 0x000fe400078e020e */
[----:B------:R-:W-:Y:S01]  /*d330*/  IMAD.MOV.U32 R157, RZ, RZ, 0x40000040 ;  /* 0x40000040ff9d7424 */ /* 0x000fe200078e00ff */
[----:B-1----:R-:W-:Y:S06]  /*d340*/  @P1 BRA `(.L_x_2698) ;  /* 0x0000000000081947 */ /* 0x002fec0003800000 */
[----:B------:R-:W1:Y:S02]  /*d350*/  SYNCS.PHASECHK.TRANS64.TRYWAIT P1, [R21+URZ+0x28c30], R212 ;  /* 0x028c30d4150075a7 */ /* 0x000e64000802017f */
[----:B-1----:R-:W-:Y:S05]  /*d360*/  @!P1 BRA `(.L_x_2699) ;  /* 0x0000013c004c9947 */ /* 0x002fea0003800000 */
.L_x_2698:
[----:B------:R-:W-:Y:S05]  /*d370*/  BSYNC B2 ;  /* 0x0000000000027941 */ /* 0x000fea0003800000 */
.L_x_2697:
[C---:B------:R-:W-:Y:S01]  /*d380*/  R2UR UR6, R156.reuse ;  /* 0x000000009c0672ca */ /* 0x040fe200000e0000 */
[----:B------:R-:W-:Y:S01]  /*d390*/  VIADD R154, R156, 0x2 ;  /* 0x000000029c9a7836 */ /* 0x000fe20000000000 */
[----:B------:R-:W-:Y:S01]  /*d3a0*/  R2UR UR7, R157 ;  /* 0x000000009d0772ca */ /* 0x000fe200000e0000 */
[----:B------:R-:W-:Y:S01]  /*d3b0*/  IMAD.MOV.U32 R155, RZ, RZ, 0x40000040 ;  /* 0x40000040ff9b7424 */ /* 0x000fe200078e00ff */
[----:B------:R-:W-:Y:S01]  /*d3c0*/  R2UR UR4, R4 ;  /* 0x00000000040472ca */ /* 0x000fe200000e0000 */
[----:B------:R-:W-:Y:S01]  /*d3d0*/  IMAD.MOV.U32 R153, RZ, RZ, 0x40000040 ;  /* 0x40000040ff997424 */ /* 0x000fe200078e00ff */
[----:B------:R-:W-:Y:S01]  /*d3e0*/  R2UR UR5, R5 ;  /* 0x00000000050572ca */ /* 0x000fe200000e0000 */
[----:B------:R-:W-:Y:S01]  /*d3f0*/  IMAD.MOV.U32 R157, RZ, RZ, 0x40000040 ;  /* 0x40000040ff9d7424 */ /* 0x000fe200078e00ff */
[C---:B------:R-:W-:Y:S01]  /*d400*/  IADD3 R152, R156.reuse, 0x4, RZ ;  /* 0x000000049c987810 */ /* 0x040fe20007ffe0ff */
[----:B------:R-:W-:Y:S01]  /*d410*/  VIADD R156, R156, 0x6 ;  /* 0x000000069c9c7836 */ /* 0x000fe20000000000 */
[----:B------:R-:W-:-:S02]  /*d420*/  R2UR UR10, R154 ;  /* 0x000000009a0a72ca */ /* 0x000fc400000e0000 */
[----:B------:R-:W-:Y:S02]  /*d430*/  R2UR UR11, R155 ;  /* 0x000000009b0b72ca */ /* 0x000fe400000e0000 */
[----:B------:R-:W-:Y:S02]  /*d440*/  R2UR UR14, R152 ;  /* 0x00000000980e72ca */ /* 0x000fe400000e0000 */
[----:B------:R-:W-:Y:S02]  /*d450*/  R2UR UR15, R153 ;  /* 0x00000000990f72ca */ /* 0x000fe400000e0000 */
[----:B------:R-:W-:Y:S02]  /*d460*/  R2UR UR18, R156 ;  /* 0x000000009c1272ca */ /* 0x000fe400000e0000 */
[----:B------:R-:W-:Y:S02]  /*d470*/  R2UR UR19, R157 ;  /* 0x000000009d1372ca */ /* 0x000fe400000e0000 */
[----:B------:R-:W-:Y:S01]  /*d480*/  WARPGROUP.ARRIVE ;  /* 0x00000000000079c5 */ /* 0x000fe20000000000 */
[----:B------:R-:W-:-:S02]  /*d490*/  R2UR UR8, R10 ;  /* 0x000000000a0872ca */ /* 0x000fc400000e0000 */
[----:B------:R-:W-:Y:S02]  /*d4a0*/  R2UR UR9, R11 ;  /* 0x000000000b0972ca */ /* 0x000fe400000e0000 */
        /* <DEDUP_REMOVED lines=17> */
.L_x_2700:
[----:B------:R-:W2:Y:S01]  /*d5c0*/  LDC R20, c[0x0][0x448] ;  /* 0x00011200ff147b82 */ /* 0x000ea20000000800 */
[----:B------:R-:W-:Y:S02]  /*d5d0*/  IMAD.IADD R216, R229, 0x1, R195 ;  /* 0x00000001e5d87824 */ /* 0x000fe400078e02c3 */
[----:B------:R-:W-:Y:S01]  /*d5e0*/  FMUL.FTZ R221, R156, UR44 ;  /* 0x0000002c9cdd7c20 */ /* 0x000fe20008410000 */
[----:B------:R-:W-:Y:S01]  /*d5f0*/  FMUL.FTZ R156, R159, UR44 ;  /* 0x0000002c9f9c7c20 */ /* 0x000fe20008410000 */
[----:B------:R-:W-:Y:S01]  /*d600*/  FMUL.FTZ R159, R163, UR44 ;  /* 0x0000002ca39f7c20 */ /* 0x000fe20008410000 */
[----:B------:R-:W-:Y:S01]  /*d610*/  FMUL.FTZ R163, R167, UR44 ;  /* 0x0000002ca7a37c20 */ /* 0x000fe20008410000 */
[----:B------:R-:W-:Y:S01]  /*d620*/  FMUL.FTZ R167, R168, UR44 ;  /* 0x0000002ca8a77c20 */ /* 0x000fe20008410000 */
[----:B------:R-:W-:Y:S01]  /*d630*/  FMUL.FTZ R222, R165, UR44 ;  /* 0x0000002ca5de7c20 */ /* 0x000fe20008410000 */
[----:B------:R-:W-:Y:S01]  /*d640*/  FMUL.FTZ R168, R174, UR44 ;  /* 0x0000002caea87c20 */ /* 0x000fe20008410000 */
[----:B------:R-:W-:Y:S01]  /*d650*/  UISETP.NE.AND UP0, UPT, UR48, URZ, UPT ;  /* 0x0000003f3000728c */ /* 0x000fe2000bf05270 */
[----:B------:R-:W-:Y:S01]  /*d660*/  FMUL.FTZ R165, R170, UR44 ;  /* 0x0000002caaa57c20 */ /* 0x000fe20008410000 */
[----:B------:R-:W-:Y:S01]  /*d670*/  FMUL.FTZ R174, R179, UR44 ;  /* 0x0000002cb3ae7c20 */ /* 0x000fe20008410000 */
[----:B------:R-:W-:Y:S01]  /*d680*/  FMUL.FTZ R170, R175, UR44 ;  /* 0x0000002cafaa7c20 */ /* 0x000fe20008410000 */
[----:B------:R-:W-:-:S02]  /*d690*/  IMAD.SHL.U32 R179, R12, 0x40, RZ ;  /* 0x000000400cb37824 */ /* 0x000fc400078e00ff */
        /* <DEDUP_REMOVED lines=10> */
[----:B--2---:R-:W-:Y:S01]  /*d740*/  ISETP.NE.AND P1, PT, R20, 0x1, PT ;  /* 0x000000011400780c */ /* 0x004fe20003f25270 */
[----:B------:R-:W-:Y:S01]  /*d750*/  FMUL.FTZ R180, R180, UR44 ;  /* 0x0000002cb4b47c20 */ /* 0x000fe20008410000 */
[----:B------:R-:W-:Y:S01]  /*d760*/  FMUL.FTZ R181, R181, UR44 ;  /* 0x0000002cb5b57c20 */ /* 0x000fe20008410000 */
[----:B------:R-:W-:Y:S01]  /*d770*/  FMUL.FTZ R176, R182, UR44 ;  /* 0x0000002cb6b07c20 */ /* 0x000fe20008410000 */
[----:B------:R-:W-:Y:S01]  /*d780*/  IADD3 R223, -R185, 0x1, -R179 ;  /* 0x00000001b9df7810 */ /* 0x000fe20007ffe9b3 */
[----:B------:R-:W2:Y:S03]  /*d790*/  MUFU.TANH R219, R219 ;  /* 0x000000db00db7308 */ /* 0x000ea60000002400 */
[----:B------:R-:W-:-:S05]  /*d7a0*/  IADD3 R223, -R23, R223, R184 ;  /* 0x000000df17df7210 */ /* 0x000fca0007ffe1b8 */
[----:B------:R-:W3:Y:S01]  /*d7b0*/  @P1 LDC R217, c[0x0][0x44c] ;  /* 0x00011300ffd91b82 */ /* 0x000ee20000000800 */
[----:B------:R-:W4:Y:S01]  /*d7c0*/  MUFU.TANH R154, R154 ;  /* 0x0000009a009a7308 */ /* 0x000f220000002400 */
[C---:B------:R-:W-:Y:S01]  /*d7d0*/  VIADD R224, R223.reuse, UR43 ;  /* 0x0000002bdfe07c36 */ /* 0x040fe20008000000 */
[----:B------:R-:W-:-:S05]  /*d7e0*/  IADD3 R223, R223, UR45, RZ ;  /* 0x0000002ddfdf7c10 */ /* 0x000fca000fffe0ff */
[----:B------:R-:W5:Y:S01]  /*d7f0*/  @P1 LDC R20, c[0x0][0x450] ;  /* 0x00011400ff141b82 */ /* 0x000f620000000800 */
[----:B------:R-:W0:Y:S08]  /*d800*/  MUFU.TANH R221, R221 ;  /* 0x000000dd00dd7308 */ /* 0x000e300000002400 */
[----:B------:R-:W0:Y:S01]  /*d810*/  MUFU.TANH R157, R157 ;  /* 0x0000009d009d7308 */ /* 0x000e220000002400 */
[----:B---3--:R-:W-:-:S07]  /*d820*/  @P1 IMAD.HI.U32 R217, R216, R217, RZ ;  /* 0x000000d9d8d91227 */ /* 0x008fce00078e00ff */
[----:B------:R-:W3:Y:S01]  /*d830*/  MUFU.TANH R156, R156 ;  /* 0x0000009c009c7308 */ /* 0x000ee20000002400 */
[----:B-----5:R-:W-:Y:S01]  /*d840*/  @P1 SHF.R.U32.HI R216, RZ, R20, R217 ;  /* 0x00000014ffd81219 */ /* 0x020fe200000116d9 */
[----:B------:R-:W-:Y:S01]  /*d850*/  FMUL.FTZ R20, R155, UR44 ;  /* 0x0000002c9b147c20 */ /* 0x000fe20008410000 */
[----:B------:R-:W-:Y:S01]  /*d860*/  FMUL.FTZ R155, R158, UR44 ;  /* 0x0000002c9e9b7c20 */ /* 0x000fe20008410000 */
[----:B------:R-:W-:Y:S01]  /*d870*/  FMUL.FTZ R158, R162, UR44 ;  /* 0x0000002ca29e7c20 */ /* 0x000fe20008410000 */
[----:B------:R-:W-:Y:S01]  /*d880*/  FMUL.FTZ R162, R166, UR44 ;  /* 0x0000002ca6a27c20 */ /* 0x000fe20008410000 */
[----:B------:R-:W5:Y:S01]  /*d890*/  SHFL.IDX PT, R225, R216, RZ, 0x1c1f ;  /* 0x001c1fffd8e17589 */ /* 0x000f6200000e0000 */
[----:B------:R-:W-:Y:S01]  /*d8a0*/  FMUL.FTZ R166, R171, UR44 ;  /* 0x0000002caba67c20 */ /* 0x000fe20008410000 */
[----:B------:R-:W-:Y:S01]  /*d8b0*/  FMUL.FTZ R171, R172, UR44 ;  /* 0x0000002cacab7c20 */ /* 0x000fe20008410000 */
[----:B------:R-:W-:Y:S01]  /*d8c0*/  FMUL.FTZ R172, R178, UR44 ;  /* 0x0000002cb2ac7c20 */ /* 0x000fe20008410000 */
[----:B------:R-:W-:Y:S01]  /*d8d0*/  FMUL.FTZ R217, R152, UR44 ;  /* 0x0000002c98d97c20 */ /* 0x000fe20008410000 */
[----:B------:R-:W-:Y:S01]  /*d8e0*/  FMUL.FTZ R178, R183, UR44 ;  /* 0x0000002cb7b27c20 */ /* 0x000fe20008410000 */
[----:B------:R-:W-:Y:S01]  /*d8f0*/  PLOP3.LUT P1, PT, PT, PT, UP0, 0x40, 0x0 ;  /* 0x000000000000781c */ /* 0x000fe20003f2e808 */
[----:B------:R-:W0:Y:S01]  /*d900*/  MUFU.TANH R20, R20 ;  /* 0x0000001400147308 */ /* 0x000e220000002400 */
[----:B------:R-:W-:-:S05]  /*d910*/  VIADD R152, R21, 0x28c40 ;  /* 0x00028c4015987836 */ /* 0x000fca0000000000 */
[----:B------:R-:W-:Y:S02]  /*d920*/  PRMT R152, R187, 0x654, R152 ;  /* 0x00000654bb987816 */ /* 0x000fe40000000098 */
[----:B------:R-:W0:Y:S02]  /*d930*/  MUFU.TANH R217, R217 ;  /* 0x000000d900d97308 */ /* 0x000e240000002400 */
[----:B------:R0:W-:Y:S06]  /*d940*/  SYNCS.ARRIVE.TRANS64.RED.A1T0 RZ, [R152+URZ], RZ ;  /* 0x000000ff98ff79a7 */ /* 0x0001ec000810043f */
[----:B------:R-:W0:Y:S01]  /*d950*/  MUFU.TANH R155, R155 ;  /* 0x0000009b009b7308 */ /* 0x000e220000002400 */
[----:B-----5:R-:W-:-:S02]  /*d960*/  IMAD.IADD R183, R225, 0x1, R224 ;  /* 0x00000001e1b77824 */ /* 0x020fc400078e02e0 */
[----:B------:R-:W-:-:S05]  /*d970*/  IMAD.IADD R182, R225, 0x1, R223 ;  /* 0x00000001e1b67824 */ /* 0x000fca00078e02df */
        /* <DEDUP_REMOVED lines=25> */
[----:B------:R-:W-:Y:S01]  /*db10*/  IADD3 R225, -R23, R184, R225 ;  /* 0x000000b817e17210 */ /* 0x000fe20007ffe1e1 */
[----:B------:R-:W-:Y:S03]  /*db20*/  BSSY B2, `(.L_x_2702) ;  /* 0x0000010000027945 */ /* 0x000fe60003800000 */
[----:B------:R-:W-:-:S13]  /*db30*/  ISETP.GT.AND P1, PT, R225, -0x1, PT ;  /* 0xffffffffe100780c */ /* 0x000fda0003f24270 */
[----:B------:R-:W-:Y:S05]  /*db40*/  @P1 BRA `(.L_x_2703) ;  /* 0x0000000000201947 */ /* 0x000fea0003800000 */
[----:B------:R-:W-:Y:S01]  /*db50*/  IMAD.U32 R227, RZ, RZ, UR42 ;  /* 0x0000002affe37e24 */ /* 0x000fe2000f8e00ff */
[----:B------:R-:W-:-:S04]  /*db60*/  LOP3.LUT R225, RZ, R225, RZ, 0x33, !PT ;  /* 0x000000e1ffe17212 */ /* 0x000fc800078e33ff */
[----:B------:R-:W-:-:S13]  /*db70*/  ISETP.NE.AND P1, PT, R227, 0x1, PT ;  /* 0x00000001e300780c */ /* 0x000fda0003f25270 */
[----:B0-----:R-:W0:Y:S02]  /*db80*/  @P1 LDC.64 R152, c[0x0][0x9e8] ;  /* 0x00027a00ff981b82 */ /* 0x001e240000000a00 */
[----:B0-----:R-:W-:-:S05]  /*db90*/  @P1 IMAD.HI.U32 R152, R225, R152, RZ ;  /* 0x00000098e1981227 */ /* 0x001fca00078e00ff */
[----:B------:R-:W-:-:S04]  /*dba0*/  @P1 SHF.R.U32.HI R225, RZ, R153, R152 ;  /* 0x00000099ffe11219 */ /* 0x000fc80000011698 */
[----:B------:R-:W-:Y:S01]  /*dbb0*/  LOP3.LUT R225, RZ, R225, RZ, 0x33, !PT ;  /* 0x000000e1ffe17212 */ /* 0x000fe200078e33ff */
[----:B------:R-:W-:Y:S06]  /*dbc0*/  BRA `(.L_x_2704) ;  /* 0x0000000000147947 */ /* 0x000fec0003800000 */
.L_x_2703:
[----:B------:R-:W-:-:S05]  /*dbd0*/  IMAD.U32 R227, RZ, RZ, UR42 ;  /* 0x0000002affe37e24 */ /* 0x000fca000f8e00ff */
[----:B------:R-:W-:-:S13]  /*dbe0*/  ISETP.NE.AND P1, PT, R227, 0x1, PT ;  /* 0x00000001e300780c */ /* 0x000fda0003f25270 */
[----:B0-----:R-:W0:Y:S02]  /*dbf0*/  @P1 LDC.64 R152, c[0x0][0x9e8] ;  /* 0x00027a00ff981b82 */ /* 0x001e240000000a00 */
[----:B0-----:R-:W-:-:S05]  /*dc00*/  @P1 IMAD.HI.U32 R152, R225, R152, RZ ;  /* 0x00000098e1981227 */ /* 0x001fca00078e00ff */
[----:B------:R-:W-:-:S07]  /*dc10*/  @P1 SHF.R.U32.HI R225, RZ, R153, R152 ;  /* 0x00000099ffe11219 */ /* 0x000fce0000011698 */
.L_x_2704:
[----:B------:R-:W-:Y:S05]  /*dc20*/  BSYNC B2 ;  /* 0x0000000000027941 */ /* 0x000fea0003800000 */
.L_x_2702:
[----:B------:R-:W-:-:S04]  /*dc30*/  IMAD R225, R225, R227, -R179 ;  /* 0x000000e3e1e17224 */ /* 0x000fc800078e0ab3 */
[----:B------:R-:W-:-:S05]  /*dc40*/  IMAD.IADD R225, R225, 0x1, -R185 ;  /* 0x00000001e1e17824 */ /* 0x000fca00078e0ab9 */
[----:B------:R-:W-:Y:S02]  /*dc50*/  VIMNMX R182, R182, R225, !PT ;  /* 0x000000e1b6b67248 */ /* 0x000fe40007fe0100 */
[----:B------:R-:W-:-:S07]  /*dc60*/  VIADDMNMX R183, R225, R227, R183, PT ;  /* 0x000000e3e1b77246 */ /* 0x000fce00038001b7 */
.L_x_2701:
[----:B------:R-:W-:Y:S01]  /*dc70*/  ISETP.GT.AND P1, PT, R12, -0x1, PT ;  /* 0xffffffff0c00780c */ /* 0x000fe20003f24270 */
[----:B------:R-:W2:Y:S01]  /*dc80*/  SHFL.IDX PT, R216, R216, 0x1, 0x1c1f ;  /* 0x003c1f00d8d87f89 */ /* 0x000ea200000e0000 */
[----:B------:R-:W-:Y:S02]  /*dc90*/  UISETP.NE.AND UP0, UPT, UR48, URZ, UPT ;  /* 0x0000003f3000728c */ /* 0x000fe4000bf05270 */
[C---:B------:R-:W-:Y:S02]  /*dca0*/  ISETP.GT.AND P4, PT, R182.reuse, RZ, P1 ;  /* 0x000000ffb600720c */ /* 0x040fe40000f84270 */
[C---:B------:R-:W-:Y:S02]  /*dcb0*/  ISETP.GT.AND P3, PT, R182.reuse, 0x1, P1 ;  /* 0x00000001b600780c */ /* 0x040fe40000f64270 */
[----:B------:R-:W-:Y:S02]  /*dcc0*/  ISETP.LT.OR P4, PT, R183, 0x1, P4 ;  /* 0x00000001b700780c */ /* 0x000fe40002781670 */
[----:B------:R-:W-:-:S02]  /*dcd0*/  ISETP.GT.AND P5, PT, R182, 0x8, P1 ;  /* 0x00000008b600780c */ /* 0x000fc40000fa4270 */
[----:B0-----:R-:W-:Y:S02]  /*dce0*/  FSEL R217, R217, -INF , !P4 ;  /* 0xff800000d9d97808 */ /* 0x001fe40006000000 */
[C---:B------:R-:W-:Y:S02]  /*dcf0*/  ISETP.GT.AND P4, PT, R182.reuse, 0x10, P1 ;  /* 0x00000010b600780c */ /* 0x040fe40000f84270 */
[----:B------:R-:W-:Y:S02]  /*dd00*/  ISETP.GT.AND P2, PT, R182, 0x9, P1 ;  /* 0x00000009b600780c */ /* 0x000fe40000f44270 */
[C---:B------:R-:W-:Y:S02]  /*dd10*/  ISETP.LT.OR P4, PT, R183.reuse, 0x11, P4 ;  /* 0x00000011b700780c */ /* 0x040fe40002781670 */
[----:B------:R-:W-:Y:S02]  /*dd20*/  ISETP.LT.OR P3, PT, R183, 0x2, P3 ;  /* 0x00000002b700780c */ /* 0x000fe40001f61670 */
[----:B------:R-:W-:-:S02]  /*dd30*/  FSEL R160, R160, -INF , !P4 ;  /* 0xff800000a0a07808 */ /* 0x000fc40006000000 */
[----:B------:R-:W-:Y:S01]  /*dd40*/  ISETP.GT.AND P4, PT, R182, 0x20, P1 ;  /* 0x00000020b600780c */ /* 0x000fe20000f84270 */
[--C-:B--2---:R-:W-:Y:S01]  /*dd50*/  IMAD.IADD R224, R224, 0x1, R216.reuse ;  /* 0x00000001e0e07824 */ /* 0x104fe200078e02d8 */
[----:B------:R-:W-:Y:S01]  /*dd60*/  ISETP.LT.OR P5, PT, R183, 0x9, P5 ;  /* 0x00000009b700780c */ /* 0x000fe20002fa1670 */
[----:B------:R-:W-:Y:S01]  /*dd70*/  IMAD.IADD R223, R223, 0x1, R216 ;  /* 0x00000001dfdf7824 */ /* 0x000fe200078e02d8 */
[C---:B------:R-:W-:Y:S02]  /*dd80*/  ISETP.LT.OR P2, PT, R183.reuse, 0xa, P2 ;  /* 0x0000000ab700780c */ /* 0x040fe40001741670 */
[----:B------:R-:W-:Y:S02]  /*dd90*/  ISETP.LT.OR P4, PT, R183, 0x21, P4 ;  /* 0x00000021b700780c */ /* 0x000fe40002781670 */
[----:B------:R-:W-:Y:S02]  /*dda0*/  FSEL R219, R219, -INF , !P3 ;  /* 0xff800000dbdb7808 */ /* 0x000fe40005800000 */
[----:B------:R-:W-:-:S02]  /*ddb0*/  FSEL R221, R221, -INF , !P5 ;  /* 0xff800000dddd7808 */ /* 0x000fc40006800000 */
[----:B------:R-:W-:Y:S02]  /*ddc0*/  FSEL R157, R157, -INF , !P2 ;  /* 0xff8000009d9d7808 */ /* 0x000fe40005000000 */
[C---:B------:R-:W-:Y:S02]  /*ddd0*/  ISETP.GT.AND P3, PT, R182.reuse, 0x11, P1 ;  /* 0x00000011b600780c */ /* 0x040fe40000f64270 */
[C---:B------:R-:W-:Y:S02]  /*dde0*/  ISETP.GT.AND P5, PT, R182.reuse, 0x18, P1 ;  /* 0x00000018b600780c */ /* 0x040fe40000fa4270 */
[C---:B------:R-:W-:Y:S02]  /*ddf0*/  ISETP.GT.AND P2, PT, R182.reuse, 0x19, P1 ;  /* 0x00000019b600780c */ /* 0x040fe40000f44270 */
[----:B------:R-:W-:Y:S02]  /*de00*/  FSEL R167, R167, -INF , !P4 ;  /* 0xff800000a7a77808 */ /* 0x000fe40006000000 */
[----:B------:R-:W-:-:S02]  /*de10*/  ISETP.GT.AND P4, PT, R182, 0x30, P1 ;  /* 0x00000030b600780c */ /* 0x000fc40000f84270 */
[C---:B------:R-:W-:Y:S02]  /*de20*/  ISETP.LT.OR P3, PT, R183.reuse, 0x12, P3 ;  /* 0x00000012b700780c */ /* 0x040fe40001f61670 */
[C---:B------:R-:W-:Y:S02]  /*de30*/  ISETP.LT.OR P5, PT, R183.reuse, 0x19, P5 ;  /* 0x00000019b700780c */ /* 0x040fe40002fa1670 */
[C---:B------:R-:W-:Y:S02]  /*de40*/  ISETP.LT.OR P2, PT, R183.reuse, 0x1a, P2 ;  /* 0x0000001ab700780c */ /* 0x040fe40001741670 */
[----:B------:R-:W-:Y:S02]  /*de50*/  ISETP.LT.OR P4, PT, R183, 0x31, P4 ;  /* 0x00000031b700780c */ /* 0x000fe40002781670 */
[----:B------:R-:W-:Y:S02]  /*de60*/  FSEL R161, R161, -INF , !P3 ;  /* 0xff800000a1a17808 */ /* 0x000fe40005800000 */
[----:B------:R-:W-:-:S02]  /*de70*/  FSEL R164, R164, -INF , !P5 ;  /* 0xff800000a4a47808 */ /* 0x000fc40006800000 */
[----:B------:R-:W-:Y:S02]  /*de80*/  FSEL R222, R222, -INF , !P2 ;  /* 0xff800000dede7808 */ /* 0x000fe40005000000 */
[C---:B------:R-:W-:Y:S02]  /*de90*/  ISETP.GT.AND P3, PT, R182.reuse, 0x21, P1 ;  /* 0x00000021b600780c */ /* 0x040fe40000f64270 */
[C---:B------:R-:W-:Y:S02]  /*dea0*/  ISETP.GT.AND P5, PT, R182.reuse, 0x28, P1 ;  /* 0x00000028b600780c */ /* 0x040fe40000fa4270 */
[----:B------:R-:W-:Y:S02]  /*deb0*/  ISETP.GT.AND P2, PT, R182, 0x29, P1 ;  /* 0x00000029b600780c */ /* 0x000fe40000f44270 */
[----:B------:R-:W-:Y:S02]  /*dec0*/  FSEL R175, R175, -INF , !P4 ;  /* 0xff800000afaf7808 */ /* 0x000fe40006000000 */
[----:B------:R-:W-:-:S02]  /*ded0*/  PLOP3.LUT P4, PT, PT, PT, UP0, 0x40, 0x0 ;  /* 0x000000000000781c */ /* 0x000fc40003f8e808 */
[C---:B------:R-:W-:Y:S02]  /*dee0*/  ISETP.LT.OR P3, PT, R183.reuse, 0x22, P3 ;  /* 0x00000022b700780c */ /* 0x040fe40001f61670 */
[C---:B------:R-:W-:Y:S02]  /*def0*/  ISETP.LT.OR P5, PT, R183.reuse, 0x29, P5 ;  /* 0x00000029b700780c */ /* 0x040fe40002fa1670 */
[----:B------:R-:W-:Y:S02]  /*df00*/  ISETP.LT.OR P2, PT, R183, 0x2a, P2 ;  /* 0x0000002ab700780c */ /* 0x000fe40001741670 */
[----:B------:R-:W-:Y:S02]  /*df10*/  FSEL R169, R169, -INF , !P3 ;  /* 0xff800000a9a97808 */ /* 0x000fe40005800000 */
[----:B------:R-:W-:Y:S02]  /*df20*/  FSEL R225, R171, -INF , !P5 ;  /* 0xff800000abe17808 */ /* 0x000fe40006800000 */
[----:B------:R-:W-:-:S02]  /*df30*/  FSEL R173, R173, -INF , !P2 ;  /* 0xff800000adad7808 */ /* 0x000fc40005000000 */
[C---:B------:R-:W-:Y:S02]  /*df40*/  ISETP.GT.AND P3, PT, R182.reuse, 0x31, P1 ;  /* 0x00000031b600780c */ /* 0x040fe40000f64270 */
[C---:B------:R-:W-:Y:S02]  /*df50*/  ISETP.GT.AND P5, PT, R182.reuse, 0x38, P1 ;  /* 0x00000038b600780c */ /* 0x040fe40000fa4270 */
[----:B------:R-:W-:Y:S02]  /*df60*/  ISETP.GT.AND P2, PT, R182, 0x39, P1 ;  /* 0x00000039b600780c */ /* 0x000fe40000f44270 */
[C---:B------:R-:W-:Y:S02]  /*df70*/  ISETP.LT.OR P3, PT, R183.reuse, 0x32, P3 ;  /* 0x00000032b700780c */ /* 0x040fe40001f61670 */
[C---:B------:R-:W-:Y:S02]  /*df80*/  ISETP.LT.OR P5, PT, R183.reuse, 0x39, P5 ;  /* 0x00000039b700780c */ /* 0x040fe40002fa1670 */
[----:B------:R-:W-:-:S02]  /*df90*/  ISETP.LT.OR P2, PT, R183, 0x3a, P2 ;  /* 0x0000003ab700780c */ /* 0x000fc40001741670 */
[----:B------:R-:W-:Y:S02]  /*dfa0*/  FSEL R177, R177, -INF , !P3 ;  /* 0xff800000b1b17808 */ /* 0x000fe40005800000 */
[----:B------:R-:W-:Y:S02]  /*dfb0*/  FSEL R180, R180, -INF , !P5 ;  /* 0xff800000b4b47808 */ /* 0x000fe40006800000 */
[----:B------:R-:W-:Y:S01]  /*dfc0*/  FSEL R181, R181, -INF , !P2 ;  /* 0xff800000b5b57808 */ /* 0x000fe20005000000 */
[----:B------:R-:W-:Y:S06]  /*dfd0*/  @P4 BRA `(.L_x_2705) ;  /* 0x0000000000584947 */ /* 0x000fec0003800000 */
[----:B------:R-:W-:Y:S01]  /*dfe0*/  IADD3 R216, -R23, R184, R216 ;  /* 0x000000b817d87210 */ /* 0x000fe20007ffe1d8 */
[----:B------:R-:W-:Y:S03]  /*dff0*/  BSSY B2, `(.L_x_2706) ;  /* 0x0000010000027945 */ /* 0x000fe60003800000 */
        /* <DEDUP_REMOVED lines=10> */
.L_x_2707:
[----:B------:R-:W-:-:S04]  /*e0a0*/  MOV R171, UR42 ;  /* 0x0000002a00ab7c02 */ /* 0x000fc80008000f00 */
[----:B------:R-:W-:-:S13]  /*e0b0*/  ISETP.NE.AND P2, PT, R171, 0x1, PT ;  /* 0x00000001ab00780c */ /* 0x000fda0003f45270 */
[----:B------:R-:W0:Y:S02]  /*e0c0*/  @P2 LDC.64 R152, c[0x0][0x9e8] ;  /* 0x00027a00ff982b82 */ /* 0x000e240000000a00 */
[----:B0-----:R-:W-:-:S05]  /*e0d0*/  @P2 IMAD.HI.U32 R152, R216, R152, RZ ;  /* 0x00000098d8982227 */ /* 0x001fca00078e00ff */
[----:B------:R-:W-:-:S07]  /*e0e0*/  @P2 SHF.R.U32.HI R216, RZ, R153, R152 ;  /* 0x00000099ffd82219 */ /* 0x000fce0000011698 */
.L_x_2708:
[----:B------:R-:W-:Y:S05]  /*e0f0*/  BSYNC B2 ;  /* 0x0000000000027941 */ /* 0x000fea0003800000 */
.L_x_2706:
[----:B------:R-:W-:-:S04]  /*e100*/  IMAD R179, R216, R171, -R179 ;  /* 0x000000abd8b37224 */ /* 0x000fc800078e0ab3 */
[----:B------:R-:W-:-:S05]  /*e110*/  IMAD.IADD R179, R179, 0x1, -R185 ;  /* 0x00000001b3b37824 */ /* 0x000fca00078e0ab9 */
[----:B------:R-:W-:Y:S02]  /*e120*/  VIMNMX R223, R223, R179, !PT ;  /* 0x000000b3dfdf7248 */ /* 0x000fe40007fe0100 */
[----:B------:R-:W-:-:S07]  /*e130*/  VIADDMNMX R224, R179, R171, R224, PT ;  /* 0x000000abb3e07246 */ /* 0x000fce00038001e0 */
.L_x_2705:
[----:B------:R-:W-:Y:S02]  /*e140*/  ISETP.GT.AND P2, PT, R223, 0x1, P1 ;  /* 0x00000001df00780c */ /* 0x000fe40000f44270 */
[----:B------:R-:W-:Y:S02]  /*e150*/  LOP3.LUT R22, R22, 0xffffdfff, RZ, 0xc0, !PT ;  /* 0xffffdfff16167812 */ /* 0x000fe400078ec0ff */
[----:B------:R-:W-:Y:S02]  /*e160*/  ISETP.LT.OR P2, PT, R224, 0x2, P2 ;  /* 0x00000002e000780c */ /* 0x000fe40001741670 */
[----:B------:R-:W-:Y:S02]  /*e170*/  @P0 LOP3.LUT R22, R22, 0x2000, RZ, 0xfc, !PT ;  /* 0x0000200016160812 */ /* 0x000fe400078efcff */
[----:B------:R-:W-:Y:S02]  /*e180*/  FSEL R152, R20, -INF , !P2 ;  /* 0xff80000014987808 */ /* 0x000fe40005000000 */
[----:B------:R-:W-:-:S02]  /*e190*/  FMNMX.FTZ R20, R217, R13, !PT ;  /* 0x0000000dd9147209 */ /* 0x000fc40007810000 */
[----:B------:R-:W-:Y:S02]  /*e1a0*/  ISETP.GT.AND P0, PT, R223, 0x20, P1 ;  /* 0x00000020df00780c */ /* 0x000fe40000f04270 */
[----:B------:R-:W-:Y:S02]  /*e1b0*/  FMNMX.FTZ R20, R219, R20, !PT ;  /* 0x00000014db147209 */ /* 0x000fe40007810000 */
[----:B------:R-:W-:Y:S02]  /*e1c0*/  LOP3.LUT R22, R22, 0xfffeffff, RZ, 0xc0, !PT ;  /* 0xfffeffff16167812 */ /* 0x000fe400078ec0ff */
[----:B------:R-:W-:Y:S02]  /*e1d0*/  FMNMX.FTZ R20, R221, R20, !PT ;  /* 0x00000014dd147209 */ /* 0x000fe40007810000 */
[----:B------:R-:W-:Y:S02]  /*e1e0*/  ISETP.GT.AND P3, PT, R223, 0x8, P1 ;  /* 0x00000008df00780c */ /* 0x000fe40000f64270 */
[----:B------:R-:W-:-:S02]  /*e1f0*/  FMNMX.FTZ R20, R157, R20, !PT ;  /* 0x000000149d147209 */ /* 0x000fc40007810000 */
[----:B------:R-:W-:Y:S02]  /*e200*/  ISETP.GT.AND P4, PT, R223, 0x9, P1 ;  /* 0x00000009df00780c */ /* 0x000fe40000f84270 */
[----:B------:R-:W-:Y:S02]  /*e210*/  FMNMX.FTZ R20, R160, R20, !PT ;  /* 0x00000014a0147209 */ /* 0x000fe40007810000 */
[----:B------:R-:W-:Y:S02]  /*e220*/  @P0 LOP3.LUT R22, R22, 0x10000, RZ, 0xfc, !PT ;  /* 0x0001000016160812 */ /* 0x000fe400078efcff */
[----:B------:R-:W-:Y:S02]  /*e230*/  FMNMX.FTZ R20, R161, R20, !PT ;  /* 0x00000014a1147209 */ /* 0x000fe40007810000 */
[----:B------:R-:W-:Y:S02]  /*e240*/  ISETP.GT.AND P0, PT, R223, 0x38, P1 ;  /* 0x00000038df00780c */ /* 0x000fe40000f04270 */
[----:B------:R-:W-:-:S02]  /*e250*/  FMNMX.FTZ R20, R164, R20, !PT ;  /* 0x00000014a4147209 */ /* 0x000fc40007810000 */
[----:B------:R-:W-:Y:S02]  /*e260*/  LOP3.LUT R22, R22, 0xfffffffd, RZ, 0xc0, !PT ;  /* 0xfffffffd16167812 */ /* 0x000fe400078ec0ff */
[----:B------:R-:W-:Y:S02]  /*e270*/  FMNMX.FTZ R20, R222, R20, !PT ;  /* 0x00000014de147209 */ /* 0x000fe40007810000 */
[C---:B------:R-:W-:Y:S02]  /*e280*/  ISETP.LT.OR P3, PT, R224.reuse, 0x9, P3 ;  /* 0x00000009e000780c */ /* 0x040fe40001f61670 */
[----:B------:R-:W-:Y:S02]  /*e290*/  FMNMX.FTZ R20, R167, R20, !PT ;  /* 0x00000014a7147209 */ /* 0x000fe40007810000 */
[----:B------:R-:W-:Y:S02]  /*e2a0*/  ISETP.LT.OR P4, PT, R224, 0xa, P4 ;  /* 0x0000000ae000780c */ /* 0x000fe40002781670 */
[----:B------:R-:W-:-:S02]  /*e2b0*/  FMNMX.FTZ R20, R169, R20, !PT ;  /* 0x00000014a9147209 */ /* 0x000fc40007810000 */
[----:B------:R-:W-:Y:S02]  /*e2c0*/  @P0 LOP3.LUT R22, R22, 0x2, RZ, 0xfc, !PT ;  /* 0x0000000216160812 */ /* 0x000fe400078efcff */
[----:B------:R-:W-:Y:S02]  /*e2d0*/  FMNMX.FTZ R20, R225, R20, !PT ;  /* 0x00000014e1147209 */ /* 0x000fe40007810000 */
[----:B------:R-:W-:Y:S02]  /*e2e0*/  ISETP.GT.AND P0, PT, R223, RZ, P1 ;  /* 0x000000ffdf00720c */ /* 0x000fe40000f04270 */
[----:B------:R-:W-:Y:S02]  /*e2f0*/  FMNMX.FTZ R20, R173, R20, !PT ;  /* 0x00000014ad147209 */ /* 0x000fe40007810000 */
[----:B------:R-:W-:Y:S02]  /*e300*/  FSEL R155, R155, -INF , !P3 ;  /* 0xff8000009b9b7808 */ /* 0x000fe40005800000 */
[----:B------:R-:W-:-:S02]  /*e310*/  FMNMX.FTZ R20, R175, R20, !PT ;  /* 0x00000014af147209 */ /* 0x000fc40007810000 */
[----:B------:R-:W-:Y:S02]  /*e320*/  FSEL R156, R156, -INF , !P4 ;  /* 0xff8000009c9c7808 */ /* 0x000fe40006000000 */
[C---:B------:R-:W-:Y:S02]  /*e330*/  ISETP.GT.AND P5, PT, R223.reuse, 0x10, P1 ;  /* 0x00000010df00780c */ /* 0x040fe40000fa4270 */
[C---:B------:R-:W-:Y:S02]  /*e340*/  ISETP.GT.AND P2, PT, R223.reuse, 0x11, P1 ;  /* 0x00000011df00780c */ /* 0x040fe40000f44270 */
[C---:B------:R-:W-:Y:S02]  /*e350*/  ISETP.GT.AND P3, PT, R223.reuse, 0x18, P1 ;  /* 0x00000018df00780c */ /* 0x040fe40000f64270 */
[----:B------:R-:W-:Y:S02]  /*e360*/  ISETP.GT.AND P4, PT, R223, 0x19, P1 ;  /* 0x00000019df00780c */ /* 0x000fe40000f84270 */
[----:B------:R-:W-:-:S02]  /*e370*/  FMNMX.FTZ R20, R177, R20, !PT ;  /* 0x00000014b1147209 */ /* 0x000fc40007810000 */
[C---:B------:R-:W-:Y:S02]  /*e380*/  ISETP.LT.OR P5, PT, R224.reuse, 0x11, P5 ;  /* 0x00000011e000780c */ /* 0x040fe40002fa1670 */
[C---:B------:R-:W-:Y:S02]  /*e390*/  ISETP.LT.OR P2, PT, R224.reuse, 0x12, P2 ;  /* 0x00000012e000780c */ /* 0x040fe40001741670 */
[C---:B------:R-:W-:Y:S02]  /*e3a0*/  ISETP.LT.OR P3, PT, R224.reuse, 0x19, P3 ;  /* 0x00000019e000780c */ /* 0x040fe40001f61670 */
[----:B------:R-:W-:Y:S02]  /*e3b0*/  ISETP.LT.OR P4, PT, R224, 0x1a, P4 ;  /* 0x0000001ae000780c */ /* 0x000fe40002781670 */
[----:B------:R-:W-:Y:S02]  /*e3c0*/  FMNMX.FTZ R20, R180, R20, !PT ;  /* 0x00000014b4147209 */ /* 0x000fe40007810000 */
[----:B------:R-:W-:-:S02]  /*e3d0*/  LOP3.LUT R22, R22, 0xffffffdf, RZ, 0xc0, !PT ;  /* 0xffffffdf16167812 */ /* 0x000fc400078ec0ff */
[----:B------:R-:W-:Y:S02]  /*e3e0*/  FSEL R158, R158, -INF , !P5 ;  /* 0xff8000009e9e7808 */ /* 0x000fe40006800000 */
[----:B------:R-:W-:Y:S02]  /*e3f0*/  FSEL R159, R159, -INF , !P2 ;  /* 0xff8000009f9f7808 */ /* 0x000fe40005000000 */
[----:B------:R-:W-:Y:S02]  /*e400*/  FSEL R162, R162, -INF , !P3 ;  /* 0xff800000a2a27808 */ /* 0x000fe40005800000 */
[----:B------:R-:W-:Y:S02]  /*e410*/  FSEL R163, R163, -INF , !P4 ;  /* 0xff800000a3a37808 */ /* 0x000fe40006000000 */
[C---:B------:R-:W-:Y:S02]  /*e420*/  ISETP.GT.AND P2, PT, R223.reuse, 0x21, P1 ;  /* 0x00000021df00780c */ /* 0x040fe40000f44270 */
[----:B------:R-:W-:-:S02]  /*e430*/  ISETP.GT.AND P3, PT, R223, 0x28, P1 ;  /* 0x00000028df00780c */ /* 0x000fc40000f64270 */
[C---:B------:R-:W-:Y:S02]  /*e440*/  ISETP.GT.AND P4, PT, R223.reuse, 0x29, P1 ;  /* 0x00000029df00780c */ /* 0x040fe40000f84270 */
[C---:B------:R-:W-:Y:S02]  /*e450*/  ISETP.GT.AND P5, PT, R223.reuse, 0x30, P1 ;  /* 0x00000030df00780c */ /* 0x040fe40000fa4270 */
[C---:B------:R-:W-:Y:S02]  /*e460*/  ISETP.GT.AND P6, PT, R223.reuse, 0x31, P1 ;  /* 0x00000031df00780c */ /* 0x040fe40000fc4270 */
[----:B------:R-:W-:Y:S02]  /*e470*/  ISETP.GT.AND P1, PT, R223, 0x39, P1 ;  /* 0x00000039df00780c */ /* 0x000fe40000f24270 */
[----:B------:R-:W-:Y:S02]  /*e480*/  FMNMX.FTZ R20, R181, R20, !PT ;  /* 0x00000014b5147209 */ /* 0x000fe40007810000 */
[----:B------:R-:W-:-:S02]  /*e490*/  @P0 LOP3.LUT R22, R22, 0x20, RZ, 0xfc, !PT ;  /* 0x0000002016160812 */ /* 0x000fc400078efcff */
[----:B------:R-:W-:Y:S01]  /*e4a0*/  ISETP.LT.OR P5, PT, R224, 0x31, P5 ;  /* 0x00000031e000780c */ /* 0x000fe20002fa1670 */
[----:B------:R-:W0:Y:S01]  /*e4b0*/  SHFL.BFLY PT, R153, R20, 0x2, 0x1f ;  /* 0x0c401f0014997f89 */ /* 0x000e2200000e0000 */
[C---:B------:R-:W-:Y:S02]  /*e4c0*/  LOP3.LUT P0, RZ, R22.reuse, 0x10000, RZ, 0xc0, !PT ;  /* 0x0001000016ff7812 */ /* 0x040fe4000780c0ff */
[----:B------:R-:W-:Y:S02]  /*e4d0*/  LOP3.LUT R22, R22, 0xfffffff7, RZ, 0xc0, !PT ;  /* 0xfffffff716167812 */ /* 0x000fe400078ec0ff */
[----:B------:R-:W-:Y:S02]  /*e4e0*/  ISETP.LT.OR P0, PT, R224, 0x21, P0 ;  /* 0x00000021e000780c */ /* 0x000fe40000701670 */
[----:B------:R-:W-:Y:S02]  /*e4f0*/  @P1 LOP3.LUT R22, R22, 0x8, RZ, 0xfc, !PT ;  /* 0x0000000816161812 */ /* 0x000fe400078efcff */
[----:B------:R-:W-:-:S02]  /*e500*/  ISETP.LT.OR P6, PT, R224, 0x32, P6 ;  /* 0x00000032e000780c */ /* 0x000fc400037c1670 */
[C---:B------:R-:W-:Y:S02]  /*e510*/  LOP3.LUT P1, RZ, R22.reuse, 0x2, RZ, 0xc0, !PT ;  /* 0x0000000216ff7812 */ /* 0x040fe4000782c0ff */
[----:B------:R-:W-:Y:S02]  /*e520*/  LOP3.LUT R22, R22, 0xffffffbf, RZ, 0xc0, !PT ;  /* 0xffffffbf16167812 */ /* 0x000fe400078ec0ff */
[----:B------:R-:W-:Y:S02]  /*e530*/  ISETP.LT.OR P1, PT, R224, 0x39, P1 ;  /* 0x00000039e000780c */ /* 0x000fe40000f21670 */
[----:B------:R-:W-:Y:S02]  /*e540*/  FSEL R174, R174, -INF , !P6 ;  /* 0xff800000aeae7808 */ /* 0x000fe40007000000 */
[----:B------:R-:W-:Y:S02]  /*e550*/  @P0 LOP3.LUT R22, R22, 0x40, RZ, 0xfc, !PT ;  /* 0x0000004016160812 */ /* 0x000fe400078efcff */
[----:B------:R-:W-:-:S02]  /*e560*/  ISETP.LT.OR P0, PT, R224, 0x22, P2 ;  /* 0x00000022e000780c */ /* 0x000fc40001701670 */
[----:B------:R-:W-:Y:S02]  /*e570*/  LOP3.LUT P2, RZ, R22, 0x20, RZ, 0xc0, !PT ;  /* 0x0000002016ff7812 */ /* 0x000fe4000784c0ff */
[----:B0-----:R-:W-:Y:S02]  /*e580*/  FMNMX.FTZ R153, R20, R153, !PT ;  /* 0x0000009914997209 */ /* 0x001fe40007810000 */
[----:B------:R-:W-:Y:S02]  /*e590*/  LOP3.LUT R22, R22, 0xffffffef, RZ, 0xc0, !PT ;  /* 0xffffffef16167812 */ /* 0x000fe400078ec0ff */
[----:B------:R-:W-:Y:S01]  /*e5a0*/  ISETP.LT.OR P2, PT, R224, 0x1, P2 ;  /* 0x00000001e000780c */ /* 0x000fe20001741670 */
[----:B------:R-:W0:Y:S01]  /*e5b0*/  SHFL.BFLY PT, R171, R153, 0x1, 0x1f ;  /* 0x0c201f0099ab7f89 */ /* 0x000e2200000e0000 */
[----:B------:R-:W-:Y:S02]  /*e5c0*/  FSEL R176, R176, -INF , !P1 ;  /* 0xff800000b0b07808 */ /* 0x000fe40004800000 */
[----:B------:R-:W-:-:S02]  /*e5d0*/  FSEL R154, R154, -INF , !P2 ;  /* 0xff8000009a9a7808 */ /* 0x000fc40005000000 */
[----:B------:R-:W-:Y:S02]  /*e5e0*/  @P0 LOP3.LUT R22, R22, 0x10, RZ, 0xfc, !PT ;  /* 0x0000001016160812 */ /* 0x000fe400078efcff */
[----:B------:R-:W-:Y:S02]  /*e5f0*/  ISETP.LT.OR P0, PT, R224, 0x29, P3 ;  /* 0x00000029e000780c */ /* 0x000fe40001f01670 */
[C---:B------:R-:W-:Y:S02]  /*e600*/  LOP3.LUT P3, RZ, R22.reuse, 0x8, RZ, 0xc0, !PT ;  /* 0x0000000816ff7812 */ /* 0x040fe4000786c0ff */
[----:B------:R-:W-:Y:S02]  /*e610*/  LOP3.LUT R22, R22, 0xfffffffb, RZ, 0xc0, !PT ;  /* 0xfffffffb16167812 */ /* 0x000fe400078ec0ff */
[----:B------:R-:W-:Y:S02]  /*e620*/  FMNMX.FTZ R179, R154, R15, !PT ;  /* 0x0000000f9ab37209 */ /* 0x000fe40007810000 */
[----:B------:R-:W-:-:S02]  /*e630*/  ISETP.LT.OR P3, PT, R224, 0x3a, P3 ;  /* 0x0000003ae000780c */ /* 0x000fc40001f61670 */
[----:B------:R-:W-:Y:S02]  /*e640*/  FMNMX.FTZ R179, R152, R179, !PT ;  /* 0x000000b398b37209 */ /* 0x000fe40007810000 */
[----:B------:R-:W-:Y:S02]  /*e650*/  FSEL R178, R178, -INF , !P3 ;  /* 0xff800000b2b27808 */ /* 0x000fe40005800000 */
[----:B------:R-:W-:Y:S02]  /*e660*/  @P0 LOP3.LUT R22, R22, 0x4, RZ, 0xfc, !PT ;  /* 0x0000000416160812 */ /* 0x000fe400078efcff */
[----:B------:R-:W-:Y:S02]  /*e670*/  ISETP.LT.OR P0, PT, R224, 0x2a, P4 ;  /* 0x0000002ae000780c */ /* 0x000fe40002701670 */
[----:B0-----:R-:W-:Y:S02]  /*e680*/  FMNMX.FTZ R171, R153, R171, !PT ;  /* 0x000000ab99ab7209 */ /* 0x001fe40007810000 */
[----:B------:R-:W-:-:S02]  /*e690*/  LOP3.LUT R22, R22, 0xffffbfff, RZ, 0xc0, !PT ;  /* 0xffffbfff16167812 */ /* 0x000fc400078ec0ff */
[----:B------:R-:W-:Y:S02]  /*e6a0*/  FMNMX.FTZ R179, R155, R179, !PT ;  /* 0x000000b39bb37209 */ /* 0x000fe40007810000 */
[C---:B------:R-:W-:Y:S02]  /*e6b0*/  FSETP.NEU.FTZ.AND P4, PT, R171.reuse, -INF , PT ;  /* 0xff800000ab00780b */ /* 0x040fe40003f9d000 */
[----:B------:R-:W-:Y:S02]  /*e6c0*/  FMNMX.FTZ R179, R156, R179, !PT ;  /* 0x000000b39cb37209 */ /* 0x000fe40007810000 */
[----:B------:R-:W-:Y:S02]  /*e6d0*/  FSEL R20, R171, RZ, P4 ;  /* 0x000000ffab147208 */ /* 0x000fe40002000000 */
[----:B------:R-:W-:Y:S02]  /*e6e0*/  @P0 LOP3.LUT R22, R22, 0x4000, RZ, 0xfc, !PT ;  /* 0x0000400016160812 */ /* 0x000fe400078efcff */
[----:B------:R-:W-:Y:S01]  /*e6f0*/  FMNMX.FTZ R179, R158, R179, !PT ;  /* 0x000000b39eb37209 */ /* 0x000fe20007810000 */
[----:B------:R-:W-:Y:S01]  /*e700*/  FADD.FTZ R13, -R20, R13 ;  /* 0x0000000d140d7221 */ /* 0x000fe20000010100 */
[----:B------:R-:W-:Y:S01]  /*e710*/  LOP3.LUT R22, R22, 0xffff7fff, RZ, 0xc0, !PT ;  /* 0xffff7fff16167812 */ /* 0x000fe200078ec0ff */
[----:B------:R-:W-:Y:S01]  /*e720*/  IMAD.U32 R20, RZ, RZ, UR38 ;  /* 0x00000026ff147e24 */ /* 0x000fe2000f8e00ff */
[----:B------:R-:W-:-:S02]  /*e730*/  FMNMX.FTZ R179, R159, R179, !PT ;  /* 0x000000b39fb37209 */ /* 0x000fc40007810000 */
[----:B------:R-:W-:Y:S01]  /*e740*/  @P5 LOP3.LUT R22, R22, 0x8000, RZ, 0xfc, !PT ;  /* 0x0000800016165812 */ /* 0x000fe200078efcff */
[-C--:B------:R-:W-:Y:S01]  /*e750*/  FMUL.FTZ R153, R171, R20.reuse ;  /* 0x00000014ab997220 */ /* 0x080fe20000410000 */
[----:B------:R-:W-:Y:S01]  /*e760*/  FMNMX.FTZ R179, R162, R179, !PT ;  /* 0x000000b3a2b37209 */ /* 0x000fe20007810000 */
[----:B------:R-:W-:Y:S01]  /*e770*/  FMUL.FTZ R13, R13, R20 ;  /* 0x000000140d0d7220 */ /* 0x000fe20000410000 */
[C---:B------:R-:W-:Y:S02]  /*e780*/  LOP3.LUT P5, RZ, R22.reuse, 0x40, RZ, 0xc0, !PT ;  /* 0x0000004016ff7812 */ /* 0x040fe400078ac0ff */
[----:B------:R-:W-:Y:S02]  /*e790*/  LOP3.LUT P0, RZ, R22, 0x10, RZ, 0xc0, !PT ;  /* 0x0000001016ff7812 */ /* 0x000fe4000780c0ff */
[----:B------:R-:W-:Y:S02]  /*e7a0*/  FSEL R165, R165, -INF , !P5 ;  /* 0xff800000a5a57808 */ /* 0x000fe40006800000 */
[----:B------:R-:W-:-:S02]  /*e7b0*/  FMNMX.FTZ R179, R163, R179, !PT ;  /* 0x000000b3a3b37209 */ /* 0x000fc40007810000 */
[----:B------:R-:W-:Y:S02]  /*e7c0*/  FSEL R153, R153, RZ, P4 ;  /* 0x000000ff99997208 */ /* 0x000fe40002000000 */
[----:B------:R-:W-:Y:S02]  /*e7d0*/  LOP3.LUT P4, RZ, R22, 0x4, RZ, 0xc0, !PT ;  /* 0x0000000416ff7812 */ /* 0x000fe4000788c0ff */
[----:B------:R-:W-:Y:S01]  /*e7e0*/  FSEL R166, R166, -INF , !P0 ;  /* 0xff800000a6a67808 */ /* 0x000fe20004000000 */
[-CC-:B------:R-:W-:Y:S01]  /*e7f0*/  FFMA.FTZ R217, R217, R20.reuse, -R153.reuse ;  /* 0x00000014d9d97223 */ /* 0x180fe20000010899 */
[----:B------:R-:W-:Y:S01]  /*e800*/  FMNMX.FTZ R179, R165, R179, !PT ;  /* 0x000000b3a5b37209 */ /* 0x000fe20007810000 */
        /* <DEDUP_REMOVED lines=15> */
[----:B------:R-:W-:Y:S01]  /*e900*/  LOP3.LUT P0, RZ, R22, 0x4000, RZ, 0xc0, !PT ;  /* 0x0000400016ff7812 */ /* 0x000fe2000780c0ff */
[----:B------:R-:W-:Y:S01]  /*e910*/  MUFU.EX2 R217, R217 ;  /* 0x000000d900d97308 */ /* 0x000fe20000000800 */
[----:B------:R-:W-:-:S02]  /*e920*/  FSEL R168, R168, -INF , !P4 ;  /* 0xff800000a8a87808 */ /* 0x000fc40006000000 */
[----:B------:R-:W-:Y:S02]  /*e930*/  FMNMX.FTZ R181, R166, R179, !PT ;  /* 0x000000b3a6b57209 */ /* 0x000fe40007810000 */
[----:B------:R-:W-:Y:S02]  /*e940*/  LOP3.LUT P5, RZ, R22, 0x8000, RZ, 0xc0, !PT ;  /* 0x0000800016ff7812 */ /* 0x000fe400078ac0ff */
[----:B------:R-:W-:Y:S01]  /*e950*/  FSEL R179, R170, -INF , !P0 ;  /* 0xff800000aab37808 */ /* 0x000fe20004000000 */
[----:B------:R-:W-:Y:S01]  /*e960*/  MUFU.EX2 R219, R219 ;  /* 0x000000db00db7308 */ /* 0x000fe20000000800 */
[----:B------:R-:W-:Y:S02]  /*e970*/  FMNMX.FTZ R181, R168, R181, !PT ;  /* 0x000000b5a8b57209 */ /* 0x000fe40007810000 */
[----:B------:R-:W-:Y:S02]  /*e980*/  FSEL R172, R172, -INF , !P5 ;  /* 0xff800000acac7808 */ /* 0x000fe40006800000 */
[----:B------:R-:W-:-:S02]  /*e990*/  FMNMX.FTZ R181, R179, R181, !PT ;  /* 0x000000b5b3b57209 */ /* 0x000fc40007810000 */
[----:B------:R-:W-:Y:S01]  /*e9a0*/  LOP3.LUT P0, RZ, R22, 0x2000, RZ, 0xc0, !PT ;  /* 0x0000200016ff7812 */ /* 0x000fe2000780c0ff */
[----:B------:R-:W-:Y:S01]  /*e9b0*/  MUFU.EX2 R221, R221 ;  /* 0x000000dd00dd7308 */ /* 0x000fe20000000800 */
[----:B------:R-:W-:-:S04]  /*e9c0*/  FMNMX.FTZ R181, R172, R181, !PT ;  /* 0x000000b5acb57209 */ /* 0x000fc80007810000 */
[----:B------:R-:W-:-:S03]  /*e9d0*/  FMNMX.FTZ R181, R174, R181, !PT ;  /* 0x000000b5aeb57209 */ /* 0x000fc60007810000 */
[----:B------:R-:W-:Y:S01]  /*e9e0*/  MUFU.EX2 R157, R157 ;  /* 0x0000009d009d7308 */ /* 0x000fe20000000800 */
[----:B------:R-:W-:-:S04]  /*e9f0*/  FMNMX.FTZ R170, R176, R181, !PT ;  /* 0x000000b5b0aa7209 */ /* 0x000fc80007810000 */
[----:B------:R-:W-:-:S03]  /*ea00*/  FMNMX.FTZ R170, R178, R170, !PT ;  /* 0x000000aab2aa7209 */ /* 0x000fc60007810000 */
[----:B------:R-:W-:Y:S02]  /*ea10*/  MUFU.EX2 R160, R160 ;  /* 0x000000a000a07308 */ /* 0x000fe40000000800 */
[----:B------:R-:W0:Y:S06]  /*ea20*/  SHFL.BFLY PT, R181, R170, 0x2, 0x1f ;  /* 0x0c401f00aab57f89 */ /* 0x000e2c00000e0000 */
[----:B------:R-:W2:Y:S08]  /*ea30*/  MUFU.EX2 R161, R161 ;  /* 0x000000a100a17308 */ /* 0x000eb00000000800 */
[----:B------:R-:W-:Y:S08]  /*ea40*/  MUFU.EX2 R164, R164 ;  /* 0x000000a400a47308 */ /* 0x000ff00000000800 */
[----:B------:R-:W-:Y:S01]  /*ea50*/  MUFU.EX2 R222, R222 ;  /* 0x000000de00de7308 */ /* 0x000fe20000000800 */
[----:B0-----:R-:W-:-:S05]  /*ea60*/  FMNMX.FTZ R170, R170, R181, !PT ;  /* 0x000000b5aaaa7209 */ /* 0x001fca0007810000 */
[----:B------:R-:W0:Y:S02]  /*ea70*/  SHFL.BFLY PT, R181, R170, 0x1, 0x1f ;  /* 0x0c201f00aab57f89 */ /* 0x000e2400000e0000 */
[----:B------:R-:W-:Y:S08]  /*ea80*/  MUFU.EX2 R167, R167 ;  /* 0x000000a700a77308 */ /* 0x000ff00000000800 */
[----:B------:R-:W-:Y:S08]  /*ea90*/  MUFU.EX2 R169, R169 ;  /* 0x000000a900a97308 */ /* 0x000ff00000000800 */
[----:B------:R-:W-:Y:S01]  /*eaa0*/  MUFU.EX2 R173, R173 ;  /* 0x000000ad00ad7308 */ /* 0x000fe20000000800 */
[----:B0-----:R-:W-:Y:S01]  /*eab0*/  FMNMX.FTZ R170, R170, R181, !PT ;  /* 0x000000b5aaaa7209 */ /* 0x001fe20007810000 */
[----:B------:R-:W-:-:S06]  /*eac0*/  IMAD.MOV R181, RZ, RZ, -R197 ;  /* 0x000000ffffb57224 */ /* 0x000fcc00078e0ac5 */
[----:B------:R-:W-:Y:S01]  /*ead0*/  MUFU.EX2 R175, R175 ;  /* 0x000000af00af7308 */ /* 0x000fe20000000800 */
[C---:B------:R-:W-:Y:S01]  /*eae0*/  FSETP.NEU.FTZ.AND P2, PT, R170.reuse, -INF , PT ;  /* 0xff800000aa00780b */ /* 0x040fe20003f5d000 */
[C---:B------:R-:W-:Y:S01]  /*eaf0*/  FMUL.FTZ R223, R170.reuse, R20 ;  /* 0x00000014aadf7220 */ /* 0x040fe20000410000 */
[----:B------:R-:W-:Y:S02]  /*eb00*/  ISETP.NE.AND P1, PT, R185, R181, PT ;  /* 0x000000b5b900720c */ /* 0x000fe40003f25270 */
[----:B------:R-:W-:Y:S02]  /*eb10*/  FSEL R181, R170, RZ, P2 ;  /* 0x000000ffaab57208 */ /* 0x000fe40001000000 */
[----:B------:R-:W-:Y:S01]  /*eb20*/  FSEL R223, R223, RZ, P2 ;  /* 0x000000ffdfdf7208 */ /* 0x000fe20001000000 */
[----:B------:R-:W-:Y:S02]  /*eb30*/  MUFU.EX2 R177, R177 ;  /* 0x000000b100b17308 */ /* 0x000fe40000000800 */
[----:B------:R-:W-:-:S02]  /*eb40*/  FADD.FTZ R181, -R181, R15 ;  /* 0x0000000fb5b57221 */ /* 0x000fc40000010100 */
[-CC-:B------:R-:W-:Y:S01]  /*eb50*/  FFMA.FTZ R155, R155, R20.reuse, -R223.reuse ;  /* 0x000000149b9b7223 */ /* 0x180fe200000108df */
[-CC-:B------:R-:W-:Y:S01]  /*eb60*/  FFMA.FTZ R182, R156, R20.reuse, -R223.reuse ;  /* 0x000000149cb67223 */ /* 0x180fe200000108df */
[-CC-:B------:R-:W-:Y:S01]  /*eb70*/  FFMA.FTZ R183, R158, R20.reuse, -R223.reuse ;  /* 0x000000149eb77223 */ /* 0x180fe200000108df */
[-CC-:B------:R-:W-:Y:S01]  /*eb80*/  FFMA.FTZ R159, R159, R20.reuse, -R223.reuse ;  /* 0x000000149f9f7223 */ /* 0x180fe200000108df */
[----:B------:R0:W3:Y:S01]  /*eb90*/  MUFU.EX2 R15, R13 ;  /* 0x0000000d000f7308 */ /* 0x0000e20000000800 */
[----:B------:R-:W-:Y:S02]  /*eba0*/  @!P1 IMAD R18, R18, 0x40, R194 ;  /* 0x0000004012129824 */ /* 0x000fe400078e02c2 */
[-CC-:B------:R-:W-:Y:S01]  /*ebb0*/  FFMA.FTZ R216, R162, R20.reuse, -R223.reuse ;  /* 0x00000014a2d87223 */ /* 0x180fe200000108df */
[-CC-:B------:R-:W-:Y:S01]  /*ebc0*/  FFMA.FTZ R163, R163, R20.reuse, -R223.reuse ;  /* 0x00000014a3a37223 */ /* 0x180fe200000108df */
[----:B------:R-:W-:Y:S01]  /*ebd0*/  FFMA.FTZ R165, R165, R20, -R223 ;  /* 0x00000014a5a57223 */ /* 0x000fe200000108df */
[----:B------:R-:W-:-:S02]  /*ebe0*/  @!P1 IMAD R18, R18, 0x4, R2 ;  /* 0x0000000412129824 */ /* 0x000fc400078e0202 */
[--C-:B------:R-:W-:Y:S01]  /*ebf0*/  FFMA.FTZ R224, R166, R20, -R223.reuse ;  /* 0x00000014a6e07223 */ /* 0x100fe200000108df */
[----:B--2---:R-:W-:Y:S01]  /*ec00*/  F2FP.F16.F32.PACK_AB R156, R161, R160 ;  /* 0x000000a0a19c723e */ /* 0x004fe200000000ff */
[----:B------:R-:W-:Y:S01]  /*ec10*/  MUFU.EX2 R155, R155 ;  /* 0x0000009b009b7308 */ /* 0x000fe20000000800 */
[-C--:B0-----:R-:W-:Y:S01]  /*ec20*/  FMUL.FTZ R13, R181, R20.reuse ;  /* 0x00000014b50d7220 */ /* 0x081fe20000410000 */
[-CC-:B------:R-:W-:Y:S01]  /*ec30*/  FFMA.FTZ R181, R152, R20.reuse, -R223.reuse ;  /* 0x0000001498b57223 */ /* 0x180fe200000108df */
[-CC-:B------:R-:W-:Y:S01]  /*ec40*/  FFMA.FTZ R168, R168, R20.reuse, -R223.reuse ;  /* 0x00000014a8a87223 */ /* 0x180fe200000108df */
[-CC-:B------:R-:W-:Y:S01]  /*ec50*/  FFMA.FTZ R179, R179, R20.reuse, -R223.reuse ;  /* 0x00000014b3b37223 */ /* 0x180fe200000108df */
[-CC-:B------:R-:W-:Y:S01]  /*ec60*/  FFMA.FTZ R172, R172, R20.reuse, -R223.reuse ;  /* 0x00000014acac7223 */ /* 0x180fe200000108df */
[-CC-:B------:R-:W-:Y:S01]  /*ec70*/  FFMA.FTZ R174, R174, R20.reuse, -R223.reuse ;  /* 0x00000014aeae7223 */ /* 0x180fe200000108df */
[-C--:B------:R-:W-:Y:S01]  /*ec80*/  FFMA.FTZ R178, R178, R20.reuse, -R223 ;  /* 0x00000014b2b27223 */ /* 0x080fe200000108df */
[----:B------:R-:W0:Y:S01]  /*ec90*/  MUFU.EX2 R13, R13 ;  /* 0x0000000d000d7308 */ /* 0x000e220000000800 */
[----:B---3--:R-:W-:Y:S01]  /*eca0*/  @!P1 STS [R18+0x28800], R15 ;  /* 0x0288000f12009388 */ /* 0x008fe20000000800 */
[----:B------:R-:W-:Y:S01]  /*ecb0*/  FFMA.FTZ R3, R15, R3, R217 ;  /* 0x000000030f037223 */ /* 0x000fe200000100d9 */
[----:B------:R-:W-:Y:S01]  /*ecc0*/  FFMA.FTZ R176, R176, R20, -R223 ;  /* 0x00000014b0b07223 */ /* 0x000fe200000108df */
[C---:B------:R-:W-:Y:S01]  /*ecd0*/  F2FP.F16.F32.PACK_AB R152, R219.reuse, R217 ;  /* 0x000000d9db98723e */ /* 0x040fe200000000ff */
[-C--:B------:R-:W-:Y:S01]  /*ece0*/  FMUL.FTZ R24, R24, R15.reuse ;  /* 0x0000000f18187220 */ /* 0x080fe20000410000 */
[----:B------:R-:W-:Y:S01]  /*ecf0*/  FADD.FTZ R3, R219, R3 ;  /* 0x00000003db037221 */ /* 0x000fe20000010000 */
[----:B------:R-:W-:Y:S01]  /*ed00*/  F2FP.F16.F32.PACK_AB R158, R222, R164 ;  /* 0x000000a4de9e723e */ /* 0x000fe200000000ff */
[----:B------:R-:W-:Y:S01]  /*ed10*/  MUFU.EX2 R181, R181 ;  /* 0x000000b500b57308 */ /* 0x000fe20000000800 */
[-C--:B------:R-:W-:Y:S01]  /*ed20*/  FMUL.FTZ R25, R25, R15.reuse ;  /* 0x0000000f19197220 */ /* 0x080fe20000410000 */
[----:B------:R-:W-:Y:S01]  /*ed30*/  FADD.FTZ R3, R221, R3 ;  /* 0x00000003dd037221 */ /* 0x000fe20000010000 */
[-C--:B------:R-:W-:Y:S01]  /*ed40*/  FMUL.FTZ R28, R28, R15.reuse ;  /* 0x0000000f1c1c7220 */ /* 0x080fe20000410000 */
[-C--:B------:R-:W-:Y:S01]  /*ed50*/  FMUL.FTZ R29, R29, R15.reuse ;  /* 0x0000000f1d1d7220 */ /* 0x080fe20000410000 */
[-C--:B------:R-:W-:Y:S01]  /*ed60*/  FMUL.FTZ R32, R32, R15.reuse ;  /* 0x0000000f20207220 */ /* 0x080fe20000410000 */
[----:B------:R-:W-:Y:S01]  /*ed70*/  FADD.FTZ R3, R157, R3 ;  /* 0x000000039d037221 */ /* 0x000fe20000010000 */
[----:B------:R-:W-:Y:S01]  /*ed80*/  FMUL.FTZ R33, R33, R15 ;  /* 0x0000000f21217220 */ /* 0x000fe20000410000 */
[----:B------:R-:W-:Y:S01]  /*ed90*/  MUFU.EX2 R182, R182 ;  /* 0x000000b600b67308 */ /* 0x000fe20000000800 */
[----:B0-----:R0:W-:Y:S01]  /*eda0*/  @!P1 STS [R18+0x28820], R13 ;  /* 0x0288200d12009388 */ /* 0x0011e20000000800 */
[----:B------:R-:W-:Y:S01]  /*edb0*/  FADD.FTZ R3, R160, R3 ;  /* 0x00000003a0037221 */ /* 0x000fe20000010000 */
[----:B------:R-:W-:Y:S01]  /*edc0*/  F2FP.F16.F32.PACK_AB R160, R169, R167 ;  /* 0x000000a7a9a0723e */ /* 0x000fe200000000ff */
[-C--:B------:R-:W-:Y:S01]  /*edd0*/  FMUL.FTZ R36, R36, R15.reuse ;  /* 0x0000000f24247220 */ /* 0x080fe20000410000 */
[-C--:B------:R-:W-:Y:S01]  /*ede0*/  FMUL.FTZ R37, R37, R15.reuse ;  /* 0x0000000f25257220 */ /* 0x080fe20000410000 */
[----:B------:R-:W-:Y:S01]  /*edf0*/  FADD.FTZ R3, R161, R3 ;  /* 0x00000003a1037221 */ /* 0x000fe20000010000 */
[-C--:B------:R-:W-:Y:S01]  /*ee00*/  FMUL.FTZ R40, R40, R15.reuse ;  /* 0x0000000f28287220 */ /* 0x080fe20000410000 */
[----:B------:R-:W-:Y:S01]  /*ee10*/  MUFU.EX2 R159, R159 ;  /* 0x0000009f009f7308 */ /* 0x000fe20000000800 */
[----:B------:R-:W-:Y:S01]  /*ee20*/  FMUL.FTZ R41, R41, R15 ;  /* 0x0000000f29297220 */ /* 0x000fe20000410000 */
[----:B------:R-:W-:Y:S01]  /*ee30*/  FADD.FTZ R3, R164, R3 ;  /* 0x00000003a4037221 */ /* 0x000fe20000010000 */
[----:B0-----:R-:W-:Y:S01]  /*ee40*/  FFMA.FTZ R18, R154, R20, -R223 ;  /* 0x000000149a127223 */ /* 0x001fe200000108df */
[----:B------:R-:W-:Y:S01]  /*ee50*/  F2FP.F16.F32.PACK_AB R154, R157, R221 ;  /* 0x000000dd9d9a723e */ /* 0x000fe200000000ff */
[----:B------:R-:W-:Y:S01]  /*ee60*/  FMUL.FTZ R44, R44, R15 ;  /* 0x0000000f2c2c7220 */ /* 0x000fe20000410000 */
        /* <DEDUP_REMOVED lines=26> */
[----:B------:R-:W2:Y:S01]  /*f010*/  MUFU.EX2 R163, R163 ;  /* 0x000000a300a37308 */ /* 0x000ea20000000800 */
[----:B0-----:R-:W-:Y:S01]  /*f020*/  FFMA.FTZ R0, R13, R0, R18 ;  /* 0x000000000d007223 */ /* 0x001fe20000010012 */
[-C--:B------:R-:W-:Y:S01]  /*f030*/  FMUL.FTZ R84, R84, R15.reuse ;  /* 0x0000000f54547220 */ /* 0x080fe20000410000 */
[-C--:B------:R-:W-:Y:S01]  /*f040*/  FMUL.FTZ R85, R85, R15.reuse ;  /* 0x0000000f55557220 */ /* 0x080fe20000410000 */
[-C--:B------:R-:W-:Y:S01]  /*f050*/  FMUL.FTZ R88, R88, R15.reuse ;  /* 0x0000000f58587220 */ /* 0x080fe20000410000 */
[----:B------:R-:W-:Y:S01]  /*f060*/  FADD.FTZ R0, R181, R0 ;  /* 0x00000000b5007221 */ /* 0x000fe20000010000 */
[-C--:B------:R-:W-:Y:S01]  /*f070*/  FMUL.FTZ R89, R89, R15.reuse ;  /* 0x0000000f59597220 */ /* 0x080fe20000410000 */
[----:B------:R-:W-:Y:S01]  /*f080*/  FMUL.FTZ R92, R92, R15 ;  /* 0x0000000f5c5c7220 */ /* 0x000fe20000410000 */
[----:B------:R-:W0:Y:S01]  /*f090*/  MUFU.EX2 R161, R165 ;  /* 0x000000a500a17308 */ /* 0x000e220000000800 */
[----:B------:R-:W-:Y:S01]  /*f0a0*/  FADD.FTZ R0, R155, R0 ;  /* 0x000000009b007221 */ /* 0x000fe20000010000 */
[----:B------:R-:W-:Y:S01]  /*f0b0*/  F2FP.F16.F32.PACK_AB R155, R182, R155 ;  /* 0x0000009bb69b723e */ /* 0x000fe200000000ff */
[-C--:B------:R-:W-:Y:S01]  /*f0c0*/  FMUL.FTZ R93, R93, R15.reuse ;  /* 0x0000000f5d5d7220 */ /* 0x080fe20000410000 */
[-C--:B------:R-:W-:Y:S01]  /*f0d0*/  FMUL.FTZ R96, R96, R15.reuse ;  /* 0x0000000f60607220 */ /* 0x080fe20000410000 */
[----:B------:R-:W-:Y:S01]  /*f0e0*/  FADD.FTZ R0, R182, R0 ;  /* 0x00000000b6007221 */ /* 0x000fe20000010000 */
[-C--:B------:R-:W-:Y:S01]  /*f0f0*/  FMUL.FTZ R97, R97, R15.reuse ;  /* 0x0000000f61617220 */ /* 0x080fe20000410000 */
[----:B------:R-:W-:Y:S01]  /*f100*/  FMUL.FTZ R100, R100, R15 ;  /* 0x0000000f64647220 */ /* 0x000fe20000410000 */
[----:B------:R-:W3:Y:S01]  /*f110*/  MUFU.EX2 R162, R225 ;  /* 0x000000e100a27308 */ /* 0x000ee20000000800 */
[----:B------:R-:W-:Y:S01]  /*f120*/  FADD.FTZ R0, R157, R0 ;  /* 0x000000009d007221 */ /* 0x000fe20000010000 */
[----:B------:R-:W-:Y:S01]  /*f130*/  F2FP.F16.F32.PACK_AB R157, R159, R157 ;  /* 0x0000009d9f9d723e */ /* 0x000fe200000000ff */
[-C--:B------:R-:W-:Y:S01]  /*f140*/  FMUL.FTZ R101, R101, R15.reuse ;  /* 0x0000000f65657220 */ /* 0x080fe20000410000 */
[-C--:B------:R-:W-:Y:S01]  /*f150*/  FMUL.FTZ R104, R104, R15.reuse ;  /* 0x0000000f68687220 */ /* 0x080fe20000410000 */
[----:B------:R-:W-:Y:S01]  /*f160*/  FADD.FTZ R0, R159, R0 ;  /* 0x000000009f007221 */ /* 0x000fe20000010000 */
[----:B--2---:R-:W-:Y:S01]  /*f170*/  F2FP.F16.F32.PACK_AB R159, R163, R216 ;  /* 0x000000d8a39f723e */ /* 0x004fe200000000ff */
[-C--:B------:R-:W-:Y:S01]  /*f180*/  FMUL.FTZ R105, R105, R15.reuse ;  /* 0x0000000f69697220 */ /* 0x080fe20000410000 */
[----:B------:R-:W2:Y:S01]  /*f190*/  MUFU.EX2 R224, R224 ;  /* 0x000000e000e07308 */ /* 0x000ea20000000800 */
        /* <DEDUP_REMOVED lines=9> */
[----:B---3--:R-:W-:Y:S01]  /*f230*/  FADD.FTZ R3, R162, R3 ;  /* 0x00000003a2037221 */ /* 0x008fe20000010000 */
[----:B------:R-:W-:Y:S01]  /*f240*/  F2FP.F16.F32.PACK_AB R162, R173, R162 ;  /* 0x000000a2ada2723e */ /* 0x000fe200000000ff */
[-C--:B------:R-:W-:Y:S01]  /*f250*/  FMUL.FTZ R117, R117, R15.reuse ;  /* 0x0000000f75757220 */ /* 0x080fe20000410000 */
[-C--:B------:R-:W-:Y:S01]  /*f260*/  FMUL.FTZ R120, R120, R15.reuse ;  /* 0x0000000f78787220 */ /* 0x080fe20000410000 */
[----:B------:R-:W-:Y:S01]  /*f270*/  FADD.FTZ R3, R173, R3 ;  /* 0x00000003ad037221 */ /* 0x000fe20000010000 */
[----:B------:R-:W-:Y:S01]  /*f280*/  FMUL.FTZ R121, R121, R15 ;  /* 0x0000000f79797220 */ /* 0x000fe20000410000 */
[----:B------:R-:W0:Y:S01]  /*f290*/  MUFU.EX2 R179, R179 ;  /* 0x000000b300b37308 */ /* 0x000e220000000800 */
[C---:B--2---:R-:W-:Y:S01]  /*f2a0*/  FADD.FTZ R0, R224.reuse, R0 ;  /* 0x00000000e0007221 */ /* 0x044fe20000010000 */
[----:B------:R-:W-:Y:S01]  /*f2b0*/  FADD.FTZ R3, R175, R3 ;  /* 0x00000003af037221 */ /* 0x000fe20000010000 */
[----:B------:R-:W-:Y:S01]  /*f2c0*/  F2FP.F16.F32.PACK_AB R161, R224, R161 ;  /* 0x000000a1e0a1723e */ /* 0x000fe200000000ff */
[-C--:B------:R-:W-:Y:S01]  /*f2d0*/  FMUL.FTZ R124, R124, R15.reuse ;  /* 0x0000000f7c7c7220 */ /* 0x080fe20000410000 */
[-C--:B------:R-:W-:Y:S01]  /*f2e0*/  FMUL.FTZ R125, R125, R15.reuse ;  /* 0x0000000f7d7d7220 */ /* 0x080fe20000410000 */
[----:B------:R-:W-:Y:S01]  /*f2f0*/  FADD.FTZ R3, R177, R3 ;  /* 0x00000003b1037221 */ /* 0x000fe20000010000 */
        /* <DEDUP_REMOVED lines=32> */
[----:B------:R-:W-:Y:S01]  /*f500*/  FMUL.FTZ R47, R47, R13 ;  /* 0x0000000d2f2f7220 */ /* 0x000fe20000410000 */
[----:B------:R-:W3:Y:S01]  /*f510*/  MUFU.EX2 R167, R176 ;  /* 0x000000b000a77308 */ /* 0x000ee20000000800 */
        /* <DEDUP_REMOVED lines=8> */
[C---:B--2---:R-:W-:Y:S01]  /*f5a0*/  FADD.FTZ R3, R153.reuse, R3 ;  /* 0x0000000399037221 */ /* 0x044fe20000010000 */
[----:B------:R-:W-:Y:S01]  /*f5b0*/  F2FP.F16.F32.PACK_AB R166, R153, R166 ;  /* 0x000000a699a6723e */ /* 0x000fe200000000ff */
[-C--:B------:R-:W-:Y:S01]  /*f5c0*/  FMUL.FTZ R59, R59, R13.reuse ;  /* 0x0000000d3b3b7220 */ /* 0x080fe20000410000 */
[----:B------:R-:W-:Y:S01]  /*f5d0*/  F2FP.F16.F32.PACK_AB R153, R181, R18 ;  /* 0x00000012b599723e */ /* 0x000fe200000000ff */
[----:B------:R-:W-:Y:S01]  /*f5e0*/  BAR.SYNC.DEFER_BLOCKING 0xf, 0x100 ;  /* 0x03c4000000007b1d */ /* 0x000fe20000010000 */
[-C--:B------:R-:W-:Y:S01]  /*f5f0*/  FMUL.FTZ R62, R62, R13.reuse ;  /* 0x0000000d3e3e7220 */ /* 0x080fe20000410000 */
[-C--:B------:R-:W-:Y:S01]  /*f600*/  FMUL.FTZ R63, R63, R13.reuse ;  /* 0x0000000d3f3f7220 */ /* 0x080fe20000410000 */
[-C--:B------:R-:W-:Y:S01]  /*f610*/  FMUL.FTZ R66, R66, R13.reuse ;  /* 0x0000000d42427220 */ /* 0x080fe20000410000 */
[----:B---3--:R-:W-:Y:S01]  /*f620*/  FADD.FTZ R0, R167, R0 ;  /* 0x00000000a7007221 */ /* 0x008fe20000010000 */
[-C--:B------:R-:W-:Y:S01]  /*f630*/  FMUL.FTZ R67, R67, R13.reuse ;  /* 0x0000000d43437220 */ /* 0x080fe20000410000 */
[-C--:B------:R-:W-:Y:S01]  /*f640*/  FMUL.FTZ R70, R70, R13.reuse ;  /* 0x0000000d46467220 */ /* 0x080fe20000410000 */
[-C--:B------:R-:W-:Y:S01]  /*f650*/  FMUL.FTZ R71, R71, R13.reuse ;  /* 0x0000000d47477220 */ /* 0x080fe20000410000 */
[-C--:B------:R-:W-:Y:S01]  /*f660*/  FMUL.FTZ R74, R74, R13.reuse ;  /* 0x0000000d4a4a7220 */ /* 0x080fe20000410000 */
[-C--:B------:R-:W-:Y:S01]  /*f670*/  FMUL.FTZ R75, R75, R13.reuse ;  /* 0x0000000d4b4b7220 */ /* 0x080fe20000410000 */
[-C--:B------:R-:W-:Y:S01]  /*f680*/  FMUL.FTZ R78, R78, R13.reuse ;  /* 0x0000000d4e4e7220 */ /* 0x080fe20000410000 */
[----:B------:R-:W-:Y:S01]  /*f690*/  FMUL.FTZ R79, R79, R13 ;  /* 0x0000000d4f4f7220 */ /* 0x000fe20000410000 */
[C---:B0-----:R-:W-:Y:S01]  /*f6a0*/  F2FP.F16.F32.PACK_AB R167, R178.reuse, R167 ;  /* 0x000000a7b2a7723e */ /* 0x041fe200000000ff */
[----:B------:R-:W-:Y:S01]  /*f6b0*/  FADD.FTZ R0, R178, R0 ;  /* 0x00000000b2007221 */ /* 0x000fe20000010000 */
        /* <DEDUP_REMOVED lines=10> */
[----:B------:R0:W-:Y:S01]  /*f760*/  STSM.16.M88.4 [R198+0x26800], R152 ;  /* 0x02680098c6007844 */ /* 0x0001e20000000200 */
[-C--:B------:R-:W-:Y:S01]  /*f770*/  FMUL.FTZ R102, R102, R13.reuse ;  /* 0x0000000d66667220 */ /* 0x080fe20000410000 */
[-C--:B------:R-:W-:Y:S01]  /*f780*/  FMUL.FTZ R103, R103, R13.reuse ;  /* 0x0000000d67677220 */ /* 0x080fe20000410000 */
[-C--:B------:R-:W-:Y:S01]  /*f790*/  FMUL.FTZ R106, R106, R13.reuse ;  /* 0x0000000d6a6a7220 */ /* 0x080fe20000410000 */
[----:B------:R0:W-:Y:S01]  /*f7a0*/  STSM.16.M88.4 [R199], R156 ;  /* 0x0000009cc7007844 */ /* 0x0001e20000000200 */
        /* <DEDUP_REMOVED lines=25> */
[----:B0-----:R-:W-:Y:S06]  /*f940*/  @!P0 BRA `(.L_x_2709) ;  /* 0x0000000000048947 */ /* 0x001fec0003800000 */
[----:B------:R-:W-:Y:S01]  /*f950*/  BPT.TRAP 0x1 ;  /* 0x000000040000795c */ /* 0x000fe20000300000 */
.L_x_2709:
[----:B------:R0:W2:Y:S01]  /*f960*/  SYNCS.PHASECHK.TRANS64.TRYWAIT P1, [R21+URZ+0x28c50], R212 ;  /* 0x028c50d4150075a7 */ /* 0x0000a2000802017f */
[----:B------:R-:W-:Y:S05]  /*f970*/  @!P0 BRA `(.L_x_2710) ;  /* 0x0000000000048947 */ /* 0x000fea0003800000 */
[----:B------:R-:W-:Y:S01]  /*f980*/  BPT.TRAP 0x1 ;  /* 0x000000040000795c */ /* 0x000fe20000300000 */
.L_x_2710:
[----:B------:R-:W-:Y:S04]  /*f990*/  BSSY B2, `(.L_x_2711) ;  /* 0x0000004000027945 */ /* 0x000fe80003800000 */
[----:B--2---:R-:W-:Y:S05]  /*f9a0*/  @P1 BRA `(.L_x_2712) ;  /* 0x0000000000081947 */ /* 0x004fea0003800000 */
[----:B------:R-:W2:Y:S02]  /*f9b0*/  SYNCS.PHASECHK.TRANS64.TRYWAIT P1, [R21+URZ+0x28c50], R212 ;  /* 0x028c50d4150075a7 */ /* 0x000ea4000802017f */
[----:B--2---:R-:W-:Y:S05]  /*f9c0*/  @!P1 BRA `(.L_x_2713) ;  /* 0x0000011400c89947 */ /* 0x004fea0003800000 */
.L_x_2712:
[----:B------:R-:W-:Y:S05]  /*f9d0*/  BSYNC B2 ;  /* 0x0000000000027941 */ /* 0x000fea0003800000 */
.L_x_2711:
[----:B------:R-:W-:Y:S01]  /*f9e0*/  IMAD R168, R209, 0x1000, R193 ;  /* 0x00001000d1a87824 */ /* 0x000fe200078e02c1 */
[----:B------:R-:W-:Y:S01]  /*f9f0*/  WARPGROUP.ARRIVE ;  /* 0x00000000000079c5 */ /* 0x000fe20000000000 */
[----:B------:R-:W-:-:S03]  /*fa00*/  IMAD.MOV.U32 R169, RZ, RZ, 0x40000040 ;  /* 0x40000040ffa97424 */ /* 0x000fc600078e00ff */
[----:B------:R-:W-:Y:S02]  /*fa10*/  R2UR UR6, R168 ;  /* 0x00000000a80672ca */ /* 0x000fe400000e0000 */
[----:B------:R-:W-:Y:S01]  /*fa20*/  R2UR UR7, R169 ;  /* 0x00000000a90772ca */ /* 0x000fe200000e0000 */
[----:B------:R-:W-:-:S12]  /*fa30*/  IMAD.MOV.U32 R169, RZ, RZ, 0x40000040 ;  /* 0x40000040ffa97424 */ /* 0x000fd800078e00ff */
[----:B------:R-:W-:Y:S03]  /*fa40*/  HGMMA.64x256x16.F32 R24, R152, gdesc[UR4].tnspB, R24, gsb0 ;  /* 0x43e0000498187df0 */ /* 0x000fe60008000818 */
[----:B------:R-:W-:Y:S02]  /*fa50*/  WARPGROUP.DEPBAR.LE gsb0, 0x0 ;  /* 0x00008000000079c5 */ /* 0x000fe40000010000 */
[----:B------:R-:W-:Y:S01]  /*fa60*/  VIADD R152, R168, 0x80 ;  /* 0x00000080a8987836 */ /* 0x000fe20000000000 */
[----:B------:R-:W-:Y:S01]  /*fa70*/  MOV R153, 0x40000040 ;  /* 0x4000004000997802 */ /* 0x000fe20000000f00 */
[----:B------:R-:W-:-:S03]  /*fa80*/  WARPGROUP.ARRIVE ;  /* 0x00000000000079c5 */ /* 0x000fc60000000000 */
        /* <DEDUP_REMOVED lines=29> */
.L_x_2714:
[C---:B------:R-:W-:Y:S01]  /*fc60*/  ISETP.GT.AND P1, PT, R12.reuse, R226, PT ;  /* 0x000000e20c00720c */ /* 0x040fe20003f24270 */
[----:B012---:R-:W-:Y:S01]  /*fc70*/  VIADD R21, R21, 0x28c60 ;  /* 0x00028c6015157836 */ /* 0x007fe20000000000 */
[----:B------:R-:W-:Y:S01]  /*fc80*/  MOV R18, R209 ;  /* 0x000000d100127202 */ /* 0x000fe20000000f00 */
[----:B------:R-:W-:Y:S02]  /*fc90*/  VIADD R12, R12, 0xffffffff ;  /* 0xffffffff0c0c7836 */ /* 0x000fe40000000000 */
[----:B------:R-:W-:Y:S01]  /*fca0*/  IMAD.MOV.U32 R15, RZ, RZ, R170 ;  /* 0x000000ffff0f7224 */ /* 0x000fe200078e00aa */
[----:B------:R-:W-:Y:S01]  /*fcb0*/  PRMT R21, R187, 0x654, R21 ;  /* 0x00000654bb157816 */ /* 0x000fe20000000015 */
[----:B------:R-:W-:-:S03]  /*fcc0*/  IMAD.MOV.U32 R13, RZ, RZ, R171 ;  /* 0x000000ffff0d7224 */ /* 0x000fc600078e00ab */
[----:B------:R0:W-:Y:S03]  /*fcd0*/  SYNCS.ARRIVE.TRANS64.RED.A1T0 RZ, [R21+URZ], RZ ;  /* 0x000000ff15ff79a7 */ /* 0x0001e6000810043f */
[----:B------:R-:W-:Y:S05]  /*fce0*/  @P1 BRA `(.L_x_2715) ;  /* 0xffffffd400581947 */ /* 0x000fea000383ffff */
[----:B------:R-:W-:Y:S05]  /*fcf0*/  BSYNC B0 ;  /* 0x0000000000007941 */ /* 0x000fea0003800000 */
.L_x_2694:
[----:B------:R-:W-:Y:S02]  /*fd00*/  IMAD.MOV.U32 R15, RZ, RZ, R170 ;  /* 0x000000ffff0f7224 */ /* 0x000fe400078e00aa */
[----:B------:R-:W-:Y:S02]  /*fd10*/  IMAD.MOV.U32 R13, RZ, RZ, R171 ;  /* 0x000000ffff0d7224 */ /* 0x000fe400078e00ab */
[----:B------:R-:W-:-:S07]  /*fd20*/  IMAD.MOV.U32 R18, RZ, RZ, R209 ;  /* 0x000000ffff127224 */ /* 0x000fce00078e00d1 */
.L_x_2693:
[----:B------:R-:W-:Y:S05]  /*fd30*/  BSYNC B1 ;  /* 0x0000000000017941 */ /* 0x000fea0003800000 */
.L_x_2692:
[----:B0-----:R-:W0:Y:S01]  /*fd40*/  LDC R21, c[0x0][0x448] ;  /* 0x00011200ff157b82 */ /* 0x001e220000000800 */
[----:B------:R-:W-:Y:S01]  /*fd50*/  VIADD R152, R195, 0x3f ;  /* 0x0000003fc3987836 */ /* 0x000fe20000000000 */
[----:B------:R-:W-:-:S03]  /*fd60*/  ULDC UR4, c[0x0][0x9dc] ;  /* 0x0002770000047ab9 */ /* 0x000fc60000000800 */
[----:B------:R-:W-:Y:S01]  /*fd70*/  IMAD.MOV.U32 R155, RZ, RZ, R152 ;  /* 0x000000ffff9b7224 */ /* 0x000fe200078e0098 */
[----:B0-----:R-:W-:-:S13]  /*fd80*/  ISETP.NE.AND P4, PT, R21, 0x1, PT ;  /* 0x000000011500780c */ /* 0x001fda0003f85270 */
[----:B------:R-:W0:Y:S08]  /*fd90*/  @P4 LDC R153, c[0x0][0x44c] ;  /* 0x00011300ff994b82 */ /* 0x000e300000000800 */
[----:B------:R-:W1:Y:S01]  /*fda0*/  @P4 LDC R21, c[0x0][0x450] ;  /* 0x00011400ff154b82 */ /* 0x000e620000000800 */
[----:B0-----:R-:W-:-:S05]  /*fdb0*/  @P4 IMAD.HI.U32 R153, R152, R153, RZ ;  /* 0x0000009998994227 */ /* 0x001fca00078e00ff */
[----:B-1----:R-:W-:Y:S02]  /*fdc0*/  @P4 SHF.R.U32.HI R155, RZ, R21, R153 ;  /* 0x00000015ff9b4219 */ /* 0x002fe40000011699 */
[----:B------:R-:W-:-:S05]  /*fdd0*/  IADD3 R21, R184, 0x1, -R23 ;  /* 0x00000001b8157810 */ /* 0x000fca0007ffe817 */
[----:B------:R-:W-:Y:S02]  /*fde0*/  IMAD.IADD R155, R21, 0x1, R155 ;  /* 0x00000001159b7824 */ /* 0x000fe400078e029b */
[----:B------:R-:W0:Y:S02]  /*fdf0*/  LDC R21, c[0x0][0x9e4] ;  /* 0x00027900ff157b82 */ /* 0x000e240000000800 */
[----:B------:R-:W-:Y:S01]  /*fe00*/  VIADD R154, R155, -UR4 ;  /* 0x800000049b9a7c36 */ /* 0x000fe20008000000 */
[----:B0-----:R-:W-:-:S13]  /*fe10*/  ISETP.GE.AND P5, PT, R21, 0x1, PT ;  /* 0x000000011500780c */ /* 0x001fda0003fa6270 */
[----:B------:R-:W-:Y:S05]  /*fe20*/  @!P5 BRA `(.L_x_2716) ;  /* 0x000000000044d947 */ /* 0x000fea0003800000 */
        /* <DEDUP_REMOVED lines=10> */
.L_x_2718:
[----:B------:R-:W-:-:S13]  /*fed0*/  ISETP.NE.AND P1, PT, R21, 0x1, PT ;  /* 0x000000011500780c */ /* 0x000fda0003f25270 */
[----:B------:R-:W0:Y:S02]  /*fee0*/  @P1 LDC.64 R152, c[0x0][0x9e8] ;  /* 0x00027a00ff981b82 */ /* 0x000e240000000a00 */
[----:B0-----:R-:W-:-:S05]  /*fef0*/  @P1 IMAD.HI.U32 R152, R155, R152, RZ ;  /* 0x000000989b981227 */ /* 0x001fca00078e00ff */
[----:B------:R-:W-:-:S07]  /*ff00*/  @P1 SHF.R.U32.HI R155, RZ, R153, R152 ;  /* 0x00000099ff9b1219 */ /* 0x000fce0000011698 */
.L_x_2719:
[----:B------:R-:W-:Y:S05]  /*ff10*/  BSYNC B0 ;  /* 0x0000000000007941 */ /* 0x000fea0003800000 */
.L_x_2717:
[----:B------:R-:W-:-:S05]  /*ff20*/  IMAD R21, R155, R21, RZ ;  /* 0x000000159b157224 */ /* 0x000fca00078e02ff */
[----:B------:R-:W-:-:S07]  /*ff30*/  VIMNMX R154, R154, R21, !PT ;  /* 0x000000159a9a7248 */ /* 0x000fce0007fe0100 */
.L_x_2716:
[----:B------:R-:W2:Y:S01]  /*ff40*/  LDL R152, [R1+0x8] ;  /* 0x0000080001987983 */ /* 0x000ea20000100800 */
[----:B------:R-:W-:Y:S01]  /*ff50*/  VIADD R154, R154, 0x3f ;  /* 0x0000003f9a9a7836 */ /* 0x000fe20000000000 */
[----:B------:R-:W-:Y:S04]  /*ff60*/  BSSY B1, `(.L_x_2720) ;  /* 0x00001f2000017945 */ /* 0x000fe80003800000 */
[----:B------:R-:W-:-:S04]  /*ff70*/  SHF.R.S32.HI R21, RZ, 0x1f, R154 ;  /* 0x0000001fff157819 */ /* 0x000fc8000001149a */
[----:B------:R-:W-:-:S04]  /*ff80*/  LEA.HI R21, R21, R154, RZ, 0x6 ;  /* 0x0000009a15157211 */ /* 0x000fc800078f30ff */
[----:B------:R-:W-:-:S04]  /*ff90*/  SHF.R.S32.HI R21, RZ, 0x6, R21 ;  /* 0x00000006ff157819 */ /* 0x000fc80000011415 */
[----:B--2---:R-:W-:-:S04]  /*ffa0*/  VIMNMX R21, R152, R21, !PT ;  /* 0x0000001598157248 */ /* 0x004fc80007fe0100 */
[----:B------:R-:W-:-:S13]  /*ffb0*/  ISETP.GE.AND P1, PT, R12, R21, PT ;  /* 0x000000150c00720c */ /* 0x000fda0003f26270 */
[----:B------:R-:W-:Y:S05]  /*ffc0*/  @!P1 BRA `(.L_x_2721) ;  /* 0x0000001c00ac9947 */ /* 0x000fea0003800000 */
[----:B------:R-:W-:Y:S01]  /*ffd0*/  BSSY B0, `(.L_x_2722) ;  /* 0x00001e9000007945 */ /* 0x000fe20003800000 */
[----:B------:R-:W-:Y:S01]  /*ffe0*/  MOV R216, R15 ;  /* 0x0000000f00d87202 */ /* 0x000fe20000000f00 */
[----:B------:R-:W-:Y:S02]  /*fff0*/  IMAD.MOV.U32 R219, RZ, RZ, R13 ;  /* 0x000000ffffdb7224 */ /* 0x000fe400078e000d */
[----:B------:R-:W-:Y:S02]  /*10000*/  IMAD.MOV.U32 R209, RZ, RZ, R12 ;  /* 0x000000ffffd17224 */ /* 0x000fe400078e000c */
[----:B------:R-:W-:-:S07]  /*10010*/  IMAD.MOV.U32 R217, RZ, RZ, R18 ;  /* 0x000000ffffd97224 */ /* 0x000fce00078e0012 */
.L_x_2735:
[----:B------:R-:W-:Y:S02]  /*10020*/  VIADD R18, R217, 0x1 ;  /* 0x00000001d9127836 */ /* 0x000fe40000000000 */
[----:B0-----:R-:W-:Y:S02]  /*10030*/  IMAD.MOV.U32 R12, RZ, RZ, R209 ;  /* 0x000000ffff0c7224 */ /* 0x001fe400078e00d1 */
[----:B------:R-:W-:Y:S01]  /*10040*/  VIADD R209, R209, 0xffffffff ;  /* 0xffffffffd1d17836 */ /* 0x000fe20000000000 */
[----:B------:R-:W-:Y:S02]  /*10050*/  ISETP.NE.AND P2, PT, R18, 0x2, PT ;  /* 0x000000021200780c */ /* 0x000fe40003f45270 */
[----:B------:R-:W-:Y:S02]  /*10060*/  ISETP.GT.AND P1, PT, R12, R21, PT ;  /* 0x000000150c00720c */ /* 0x000fe40003f24270 */
[----:B------:R-:W-:Y:S02]  /*10070*/  SEL R12, RZ, 0x1, P2 ;  /* 0x00000001ff0c7807 */ /* 0x000fe40001000000 */
[----:B------:R-:W-:-:S02]  /*10080*/  SEL R18, R18, RZ, P2 ;  /* 0x000000ff12127207 */ /* 0x000fc40001000000 */
[----:B------:R-:W-:Y:S01]  /*10090*/  LOP3.LUT R19, R19, R12, RZ, 0x3c, !PT ;  /* 0x0000000c13137212 */ /* 0x000fe200078e3cff */
[----:B------:R-:W-:Y:S06]  /*100a0*/  @!P0 BRA `(.L_x_2723) ;  /* 0x0000000000048947 */ /* 0x000fec0003800000 */
[----:B------:R-:W-:Y:S01]  /*100b0*/  BPT.TRAP 0x1 ;  /* 0x000000040000795c */ /* 0x000fe20000300000 */
.L_x_2723:
[----:B------:R-:W-:Y:S01]  /*100c0*/  IMAD R12, R18, 0x8, R2 ;  /* 0x00000008120c7824 */ /* 0x000fe200078e0202 */
[----:B------:R-:W-:-:S04]  /*100d0*/  SHF.L.U32 R212, R19, 0x1f, RZ ;  /* 0x0000001f13d47819 */ /* 0x000fc800000006ff */
[----:B------:R0:W1:Y:S01]  /*100e0*/  SYNCS.PHASECHK.TRANS64.TRYWAIT P2, [R12+URZ+0x28c30], R212 ;  /* 0x028c30d40c0075a7 */ /* 0x000062000804017f */
[----:B------:R-:W-:Y:S05]  /*100f0*/  @!P0 BRA `(.L_x_2724) ;  /* 0x0000000000048947 */ /* 0x000fea0003800000 */
[----:B------:R-:W-:Y:S01]  /*10100*/  BPT.TRAP 0x1 ;  /* 0x000000040000795c */ /* 0x000fe20000300000 */
.L_x_2724:
[----:B------:R-:W-:Y:S01]  /*10110*/  BSSY B2, `(.L_x_2725) ;  /* 0x0000006000027945 */ /* 0x000fe20003800000 */
[----:B------:R-:W-:Y:S01]  /*10120*/  IMAD R156, R18, 0x200, R14 ;  /* 0x00000200129c7824 */ /* 0x000fe200078e020e */
[----:B------:R-:W-:Y:S02]  /*10130*/  MOV R157, 0x40000040 ;  /* 0x40000040009d7802 */ /* 0x000fe40000000f00 */
[----:B-1----:R-:W-:Y:S05]  /*10140*/  @P2 BRA `(.L_x_2726) ;  /* 0x0000000000082947 */ /* 0x002fea0003800000 */
[----:B------:R-:W1:Y:S02]  /*10150*/  SYNCS.PHASECHK.TRANS64.TRYWAIT P2, [R12+URZ+0x28c30], R212 ;  /* 0x028c30d40c0075a7 */ /* 0x000e64000804017f */
[----:B-1----:R-:W-:Y:S05]  /*10160*/  @!P2 BRA `(.L_x_2727) ;  /* 0x0000010c00f4a947 */ /* 0x002fea0003800000 */
.L_x_2726:
[----:B------:R-:W-:Y:S05]  /*10170*/  BSYNC B2 ;  /* 0x0000000000027941 */ /* 0x000fea0003800000 */
.L_x_2725:
[C---:B------:R-:W-:Y:S01]  /*10180*/  R2UR UR6, R156.reuse ;  /* 0x000000009c0672ca */ /* 0x040fe200000e0000 */
[C---:B------:R-:W-:Y:S01]  /*10190*/  VIADD R154, R156.reuse, 0x2 ;  /* 0x000000029c9a7836 */ /* 0x040fe20000000000 */
[----:B------:R-:W-:Y:S01]  /*101a0*/  R2UR UR7, R157 ;  /* 0x000000009d0772ca */ /* 0x000fe200000e0000 */
[----:B------:R-:W-:Y:S01]  /*101b0*/  VIADD R152, R156, 0x4 ;  /* 0x000000049c987836 */ /* 0x000fe20000000000 */
[----:B------:R-:W-:Y:S01]  /*101c0*/  R2UR UR4, R4 ;  /* 0x00000000040472ca */ /* 0x000fe200000e0000 */
[----:B------:R-:W-:Y:S01]  /*101d0*/  VIADD R156, R156, 0x6 ;  /* 0x000000069c9c7836 */ /* 0x000fe20000000000 */
[----:B------:R-:W-:Y:S01]  /*101e0*/  R2UR UR5, R5 ;  /* 0x00000000050572ca */ /* 0x000fe200000e0000 */
[----:B------:R-:W-:Y:S01]  /*101f0*/  IMAD.MOV.U32 R155, RZ, RZ, 0x40000040 ;  /* 0x40000040ff9b7424 */ /* 0x000fe200078e00ff */
        /* <DEDUP_REMOVED lines=28> */
.L_x_2728:
        /* <DEDUP_REMOVED lines=26> */
[----:B------:R-:W-:-:S06]  /*10560*/  FMUL.FTZ R162, R162, UR4 ;  /* 0x00000004a2a27c20 */ /* 0x000fcc0008410000 */
        /* <DEDUP_REMOVED lines=58> */
[----:B------:R-:W-:-:S04]  /*10910*/  FFMA.FTZ R181, R181, R20, -R154 ;  /* 0x00000014b5b57223 */ /* 0x000fc8000001089a */
        /* <DEDUP_REMOVED lines=8> */
[----:B------:R-:W-:Y:S01]  /*109a0*/  MUFU.EX2 R219, R156 ;  /* 0x0000009c00db7308 */ /* 0x000fe20000000800 */
[----:B---3--:R-:W-:Y:S01]  /*109b0*/  FFMA.FTZ R154, R173, R3, R15 ;  /* 0x00000003ad9a7223 */ /* 0x008fe2000001000f */
[----:B------:R-:W-:Y:S01]  /*109c0*/  FMUL.FTZ R3, R163, UR4 ;  /* 0x00000004a3037c20 */ /* 0x000fe20008410000 */
[----:B------:R-:W-:Y:S01]  /*109d0*/  FMUL.FTZ R163, R170, UR4 ;  /* 0x00000004aaa37c20 */ /* 0x000fe20008410000 */
[----:B------:R-:W-:Y:S01]  /*109e0*/  FMUL.FTZ R170, R175, UR4 ;  /* 0x00000004afaa7c20 */ /* 0x000fe20008410000 */
[----:B------:R-:W-:Y:S01]  /*109f0*/  FMUL.FTZ R175, R182, UR4 ;  /* 0x00000004b6af7c20 */ /* 0x000fe20008410000 */
[-C--:B------:R-:W-:Y:S01]  /*10a00*/  FMUL.FTZ R37, R37, R173.reuse ;  /* 0x000000ad25257220 */ /* 0x080fe20000410000 */
[----:B------:R-:W-:Y:S01]  /*10a10*/  FMUL.FTZ R40, R40, R173 ;  /* 0x000000ad28287220 */ /* 0x000fe20000410000 */
[----:B------:R-:W-:Y:S01]  /*10a20*/  MUFU.TANH R3, R3 ;  /* 0x0000000300037308 */ /* 0x000fe20000002400 */
[C---:B----4-:R-:W-:Y:S01]  /*10a30*/  FADD.FTZ R154, R152.reuse, R154 ;  /* 0x0000009a989a7221 */ /* 0x050fe20000010000 */
[----:B------:R-:W-:Y:S01]  /*10a40*/  F2FP.F16.F32.PACK_AB R152, R152, R15 ;  /* 0x0000000f9898723e */ /* 0x000fe200000000ff */
        /* <DEDUP_REMOVED lines=12> */
[-C--:B------:R-:W-:Y:S01]  /*10b10*/  FMUL.FTZ R64, R64, R173.reuse ;  /* 0x000000ad40407220 */ /* 0x080fe20000410000 */
[----:B------:R-:W-:Y:S01]  /*10b20*/  MUFU.TANH R163, R163 ;  /* 0x000000a300a37308 */ /* 0x000fe20000002400 */
[----:B--2---:R-:W-:Y:S01]  /*10b30*/  FMUL.FTZ R153, R166, UR4 ;  /* 0x00000004a6997c20 */ /* 0x004fe20008410000 */
[----:B------:R-:W-:Y:S01]  /*10b40*/  FMUL.FTZ R166, R171, UR4 ;  /* 0x00000004aba67c20 */ /* 0x000fe20008410000 */
[----:B------:R-:W-:Y:S01]  /*10b50*/  FMUL.FTZ R171, R178, UR4 ;  /* 0x00000004b2ab7c20 */ /* 0x000fe20008410000 */
[-C--:B------:R-:W-:Y:S01]  /*10b60*/  FMUL.FTZ R65, R65, R173.reuse ;  /* 0x000000ad41417220 */ /* 0x080fe20000410000 */
[-C--:B------:R-:W-:Y:S01]  /*10b70*/  FMUL.FTZ R68, R68, R173.reuse ;  /* 0x000000ad44447220 */ /* 0x080fe20000410000 */
[-C--:B------:R-:W-:Y:S01]  /*10b80*/  FMUL.FTZ R69, R69, R173.reuse ;  /* 0x000000ad45457220 */ /* 0x080fe20000410000 */
[-C--:B------:R-:W-:Y:S01]  /*10b90*/  FMUL.FTZ R72, R72, R173.reuse ;  /* 0x000000ad48487220 */ /* 0x080fe20000410000 */
[----:B------:R-:W-:Y:S01]  /*10ba0*/  MUFU.TANH R153, R153 ;  /* 0x0000009900997308 */ /* 0x000fe20000002400 */
[----:B---3--:R-:W-:Y:S01]  /*10bb0*/  FADD.FTZ R154, R15, R154 ;  /* 0x0000009a0f9a7221 */ /* 0x008fe20000010000 */
[-C--:B------:R-:W-:Y:S01]  /*10bc0*/  FMUL.FTZ R73, R73, R173.reuse ;  /* 0x000000ad49497220 */ /* 0x080fe20000410000 */
[-C--:B------:R-:W-:Y:S01]  /*10bd0*/  FMUL.FTZ R76, R76, R173.reuse ;  /* 0x000000ad4c4c7220 */ /* 0x080fe20000410000 */
[----:B------:R-:W-:Y:S01]  /*10be0*/  FMUL.FTZ R77, R77, R173 ;  /* 0x000000ad4d4d7220 */ /* 0x000fe20000410000 */
[C---:B------:R-:W-:Y:S01]  /*10bf0*/  FADD.FTZ R156, R219.reuse, R154 ;  /* 0x0000009adb9c7221 */ /* 0x040fe20000010000 */
[----:B------:R-:W-:Y:S01]  /*10c00*/  F2FP.F16.F32.PACK_AB R154, R219, R15 ;  /* 0x0000000fdb9a723e */ /* 0x000fe200000000ff */
        /* <DEDUP_REMOVED lines=9> */
[----:B------:R4:W5:Y:S01]  /*10ca0*/  MUFU.EX2 R219, R160 ;  /* 0x000000a000db7308 */ /* 0x0009620000000800 */
[----:B--2---:R-:W-:Y:S01]  /*10cb0*/  FMUL.FTZ R157, R167, UR4 ;  /* 0x00000004a79d7c20 */ /* 0x004fe20008410000 */
[----:B------:R-:W-:Y:S01]  /*10cc0*/  FMUL.FTZ R167, R174, UR4 ;  /* 0x00000004aea77c20 */ /* 0x000fe20008410000 */
[----:B------:R-:W-:Y:S01]  /*10cd0*/  FMUL.FTZ R174, R179, UR4 ;  /* 0x00000004b3ae7c20 */ /* 0x000fe20008410000 */
[----:B------:R-:W-:Y:S01]  /*10ce0*/  FMUL.FTZ R179, R183, UR4 ;  /* 0x00000004b7b37c20 */ /* 0x000fe20008410000 */
[-C--:B------:R-:W-:Y:S01]  /*10cf0*/  FMUL.FTZ R96, R96, R173.reuse ;  /* 0x000000ad60607220 */ /* 0x080fe20000410000 */
[-C--:B------:R-:W-:Y:S01]  /*10d00*/  FMUL.FTZ R97, R97, R173.reuse ;  /* 0x000000ad61617220 */ /* 0x080fe20000410000 */
[----:B------:R-:W-:Y:S01]  /*10d10*/  FMUL.FTZ R100, R100, R173 ;  /* 0x000000ad64647220 */ /* 0x000fe20000410000 */
[----:B------:R-:W2:Y:S01]  /*10d20*/  MUFU.TANH R157, R157 ;  /* 0x0000009d009d7308 */ /* 0x000ea20000002400 */
[----:B----4-:R-:W-:-:S02]  /*10d30*/  IMAD.MOV R160, RZ, RZ, -R197 ;  /* 0x000000ffffa07224 */ /* 0x010fc400078e0ac5 */
[----:B---3--:R-:W-:Y:S01]  /*10d40*/  FADD.FTZ R156, R15, R156 ;  /* 0x0000009c0f9c7221 */ /* 0x008fe20000010000 */
[-C--:B------:R-:W-:Y:S01]  /*10d50*/  FMUL.FTZ R101, R101, R173.reuse ;  /* 0x000000ad65657220 */ /* 0x080fe20000410000 */
[-C--:B------:R-:W-:Y:S01]  /*10d60*/  FMUL.FTZ R104, R104, R173.reuse ;  /* 0x000000ad68687220 */ /* 0x080fe20000410000 */
[-C--:B------:R-:W-:Y:S01]  /*10d70*/  FMUL.FTZ R105, R105, R173.reuse ;  /* 0x000000ad69697220 */ /* 0x080fe20000410000 */
[----:B------:R-:W-:Y:S01]  /*10d80*/  ISETP.NE.AND P2, PT, R185, R160, PT ;  /* 0x000000a0b900720c */ /* 0x000fe20003f45270 */
[-C--:B------:R-:W-:Y:S01]  /*10d90*/  FMUL.FTZ R108, R108, R173.reuse ;  /* 0x000000ad6c6c7220 */ /* 0x080fe20000410000 */
[----:B------:R-:W-:Y:S01]  /*10da0*/  IADD3 R160, R12, 0x28c40, RZ ;  /* 0x00028c400ca07810 */ /* 0x000fe20007ffe0ff */
[----:B------:R-:W3:Y:S01]  /*10db0*/  MUFU.TANH R166, R166 ;  /* 0x000000a600a67308 */ /* 0x000ee20000002400 */
[-C--:B------:R-:W-:Y:S01]  /*10dc0*/  FMUL.FTZ R109, R109, R173.reuse ;  /* 0x000000ad6d6d7220 */ /* 0x080fe20000410000 */
[-C--:B------:R-:W-:Y:S01]  /*10dd0*/  FMUL.FTZ R112, R112, R173.reuse ;  /* 0x000000ad70707220 */ /* 0x080fe20000410000 */
[----:B------:R-:W-:Y:S01]  /*10de0*/  PRMT R160, R187, 0x654, R160 ;  /* 0x00000654bba07816 */ /* 0x000fe200000000a0 */
[-C--:B------:R-:W-:Y:S01]  /*10df0*/  FMUL.FTZ R113, R113, R173.reuse ;  /* 0x000000ad71717220 */ /* 0x080fe20000410000 */
[-C--:B------:R-:W-:Y:S01]  /*10e00*/  FMUL.FTZ R116, R116, R173.reuse ;  /* 0x000000ad74747220 */ /* 0x080fe20000410000 */
[-C--:B------:R-:W-:Y:S01]  /*10e10*/  FMUL.FTZ R117, R117, R173.reuse ;  /* 0x000000ad75757220 */ /* 0x080fe20000410000 */
[----:B------:R5:W-:Y:S01]  /*10e20*/  SYNCS.ARRIVE.TRANS64.RED.A1T0 RZ, [R160+URZ], RZ ;  /* 0x000000ffa0ff79a7 */ /* 0x000be2000810043f */
[----:B------:R-:W4:Y:S01]  /*10e30*/  MUFU.TANH R167, R167 ;  /* 0x000000a700a77308 */ /* 0x000f220000002400 */
[-C--:B------:R-:W-:Y:S01]  /*10e40*/  FMUL.FTZ R120, R120, R173.reuse ;  /* 0x000000ad78787220 */ /* 0x080fe20000410000 */
[-C--:B------:R-:W-:Y:S01]  /*10e50*/  FMUL.FTZ R121, R121, R173.reuse ;  /* 0x000000ad79797220 */ /* 0x080fe20000410000 */
[-C--:B------:R-:W-:Y:S01]  /*10e60*/  FMUL.FTZ R124, R124, R173.reuse ;  /* 0x000000ad7c7c7220 */ /* 0x080fe20000410000 */
[-C--:B------:R-:W-:Y:S01]  /*10e70*/  FMUL.FTZ R125, R125, R173.reuse ;  /* 0x000000ad7d7d7220 */ /* 0x080fe20000410000 */
[-C--:B------:R-:W-:Y:S01]  /*10e80*/  FMUL.FTZ R128, R128, R173.reuse ;  /* 0x000000ad80807220 */ /* 0x080fe20000410000 */
[----:B------:R-:W-:Y:S01]  /*10e90*/  FMUL.FTZ R129, R129, R173 ;  /* 0x000000ad81817220 */ /* 0x000fe20000410000 */
[C---:B-----5:R-:W-:Y:S01]  /*10ea0*/  FADD.FTZ R160, R219.reuse, R156 ;  /* 0x0000009cdba07221 */ /* 0x060fe20000010000 */
[----:B------:R-:W-:Y:S01]  /*10eb0*/  F2FP.F16.F32.PACK_AB R156, R219, R15 ;  /* 0x0000000fdb9c723e */ /* 0x000fe200000000ff */
[----:B------:R-:W5:Y:S01]  /*10ec0*/  MUFU.TANH R170, R170 ;  /* 0x000000aa00aa7308 */ /* 0x000f620000002400 */
[----:B------:R-:W-:Y:S01]  /*10ed0*/  FMNMX.FTZ R15, R177, R216, !PT ;  /* 0x000000d8b10f7209 */ /* 0x000fe20007810000 */
[-C--:B------:R-:W-:Y:S01]  /*10ee0*/  FMUL.FTZ R132, R132, R173.reuse ;  /* 0x000000ad84847220 */ /* 0x080fe20000410000 */
[-C--:B------:R-:W-:Y:S01]  /*10ef0*/  FMUL.FTZ R133, R133, R173.reuse ;  /* 0x000000ad85857220 */ /* 0x080fe20000410000 */
[----:B------:R-:W-:Y:S01]  /*10f00*/  FMUL.FTZ R136, R136, R173 ;  /* 0x000000ad88887220 */ /* 0x000fe20000410000 */
[----:B------:R-:W-:Y:S01]  /*10f10*/  FMNMX.FTZ R15, R155, R15, !PT ;  /* 0x0000000f9b0f7209 */ /* 0x000fe20007810000 */
[-C--:B------:R-:W-:Y:S01]  /*10f20*/  FMUL.FTZ R137, R137, R173.reuse ;  /* 0x000000ad89897220 */ /* 0x080fe20000410000 */
[----:B------:R-:W-:Y:S01]  /*10f30*/  FMUL.FTZ R140, R140, R173 ;  /* 0x000000ad8c8c7220 */ /* 0x000fe20000410000 */
[----:B------:R-:W0:Y:S01]  /*10f40*/  MUFU.TANH R171, R171 ;  /* 0x000000ab00ab7308 */ /* 0x000e220000002400 */
[----:B------:R-:W-:Y:S01]  /*10f50*/  FMNMX.FTZ R15, R158, R15, !PT ;  /* 0x0000000f9e0f7209 */ /* 0x000fe20007810000 */
[-C--:B------:R-:W-:Y:S01]  /*10f60*/  FMUL.FTZ R141, R141, R173.reuse ;  /* 0x000000ad8d8d7220 */ /* 0x080fe20000410000 */
[-C--:B------:R-:W-:Y:S01]  /*10f70*/  FMUL.FTZ R144, R144, R173.reuse ;  /* 0x000000ad90907220 */ /* 0x080fe20000410000 */
[----:B------:R-:W-:Y:S01]  /*10f80*/  FMUL.FTZ R145, R145, R173 ;  /* 0x000000ad91917220 */ /* 0x000fe20000410000 */
[----:B------:R-:W-:Y:S01]  /*10f90*/  FMNMX.FTZ R15, R159, R15, !PT ;  /* 0x0000000f9f0f7209 */ /* 0x000fe20007810000 */
[-C--:B------:R-:W-:Y:S01]  /*10fa0*/  FMUL.FTZ R148, R148, R173.reuse ;  /* 0x000000ad94947220 */ /* 0x080fe20000410000 */
[----:B------:R-:W-:Y:S01]  /*10fb0*/  FMUL.FTZ R149, R149, R173 ;  /* 0x000000ad95957220 */ /* 0x000fe20000410000 */
[----:B------:R-:W1:Y:S01]  /*10fc0*/  MUFU.TANH R174, R174 ;  /* 0x000000ae00ae7308 */ /* 0x000e620000002400 */
[----:B------:R-:W-:-:S04]  /*10fd0*/  FMNMX.FTZ R15, R162, R15, !PT ;  /* 0x0000000fa20f7209 */ /* 0x000fc80007810000 */
[----:B------:R-:W-:-:S03]  /*10fe0*/  FMNMX.FTZ R15, R3, R15, !PT ;  /* 0x0000000f030f7209 */ /* 0x000fc60007810000 */
[----:B------:R-:W1:Y:S01]  /*10ff0*/  MUFU.TANH R175, R175 ;  /* 0x000000af00af7308 */ /* 0x000e620000002400 */
[----:B------:R-:W-:-:S04]  /*11000*/  FMNMX.FTZ R15, R153, R15, !PT ;  /* 0x0000000f990f7209 */ /* 0x000fc80007810000 */
[----:B--2---:R-:W-:-:S03]  /*11010*/  FMNMX.FTZ R15, R157, R15, !PT ;  /* 0x0000000f9d0f7209 */ /* 0x004fc60007810000 */
[----:B------:R-:W-:Y:S01]  /*11020*/  MUFU.TANH R179, R179 ;  /* 0x000000b300b37308 */ /* 0x000fe20000002400 */
[----:B------:R-:W-:-:S04]  /*11030*/  FMNMX.FTZ R15, R163, R15, !PT ;  /* 0x0000000fa30f7209 */ /* 0x000fc80007810000 */
[----:B---3--:R-:W-:-:S03]  /*11040*/  FMNMX.FTZ R15, R166, R15, !PT ;  /* 0x0000000fa60f7209 */ /* 0x008fc60007810000 */
[----:B------:R-:W2:Y:S01]  /*11050*/  MUFU.EX2 R161, R161 ;  /* 0x000000a100a17308 */ /* 0x000ea20000000800 */
[----:B----4-:R-:W-:-:S04]  /*11060*/  FMNMX.FTZ R15, R167, R15, !PT ;  /* 0x0000000fa70f7209 */ /* 0x010fc80007810000 */
[----:B-----5:R-:W-:-:S03]  /*11070*/  FMNMX.FTZ R15, R170, R15, !PT ;  /* 0x0000000faa0f7209 */ /* 0x020fc60007810000 */
[----:B------:R-:W3:Y:S01]  /*11080*/  MUFU.EX2 R164, R164 ;  /* 0x000000a400a47308 */ /* 0x000ee20000000800 */
[----:B0-----:R-:W-:-:S04]  /*11090*/  FMNMX.FTZ R15, R171, R15, !PT ;  /* 0x0000000fab0f7209 */ /* 0x001fc80007810000 */
[----:B-1----:R-:W-:-:S03]  /*110a0*/  FMNMX.FTZ R15, R174, R15, !PT ;  /* 0x0000000fae0f7209 */ /* 0x002fc60007810000 */
[----:B------:R-:W-:Y:S01]  /*110b0*/  MUFU.EX2 R165, R165 ;  /* 0x000000a500a57308 */ /* 0x000fe20000000800 */
[----:B------:R-:W-:Y:S01]  /*110c0*/  FMNMX.FTZ R15, R175, R15, !PT ;  /* 0x0000000faf0f7209 */ /* 0x000fe20007810000 */
[----:B--2---:R-:W-:-:S03]  /*110d0*/  FADD.FTZ R160, R161, R160 ;  /* 0x000000a0a1a07221 */ /* 0x004fc60000010000 */
[----:B------:R-:W-:-:S03]  /*110e0*/  FMNMX.FTZ R15, R179, R15, !PT ;  /* 0x0000000fb30f7209 */ /* 0x000fc60007810000 */
[----:B------:R-:W-:Y:S01]  /*110f0*/  MUFU.EX2 R169, R169 ;  /* 0x000000a900a97308 */ /* 0x000fe20000000800 */
[----:B---3--:R-:W-:Y:S01]  /*11100*/  FADD.FTZ R160, R164, R160 ;  /* 0x000000a0a4a07221 */ /* 0x008fe20000010000 */
[----:B------:R-:W0:Y:S06]  /*11110*/  SHFL.BFLY PT, R178, R15, 0x2, 0x1f ;  /* 0x0c401f000fb27f89 */ /* 0x000e2c00000e0000 */
[----:B------:R-:W-:Y:S08]  /*11120*/  MUFU.EX2 R172, R172 ;  /* 0x000000ac00ac7308 */ /* 0x000ff00000000800 */
[----:B------:R-:W-:Y:S08]  /*11130*/  MUFU.EX2 R176, R176 ;  /* 0x000000b000b07308 */ /* 0x000ff00000000800 */
[----:B------:R-:W-:Y:S01]  /*11140*/  MUFU.EX2 R221, R221 ;  /* 0x000000dd00dd7308 */ /* 0x000fe20000000800 */
[----:B0-----:R-:W-:-:S05]  /*11150*/  FMNMX.FTZ R15, R15, R178, !PT ;  /* 0x000000b20f0f7209 */ /* 0x001fca0007810000 */
[----:B------:R-:W0:Y:S02]  /*11160*/  SHFL.BFLY PT, R182, R15, 0x1, 0x1f ;  /* 0x0c201f000fb67f89 */ /* 0x000e2400000e0000 */
[----:B------:R1:W-:Y:S08]  /*11170*/  MUFU.EX2 R178, R168 ;  /* 0x000000a800b27308 */ /* 0x0003f00000000800 */
[----:B------:R-:W-:Y:S08]  /*11180*/  MUFU.EX2 R180, R180 ;  /* 0x000000b400b47308 */ /* 0x000ff00000000800 */
[----:B------:R-:W-:Y:S01]  /*11190*/  MUFU.EX2 R181, R181 ;  /* 0x000000b500b57308 */ /* 0x000fe20000000800 */
[----:B0-----:R-:W-:Y:S01]  /*111a0*/  FMNMX.FTZ R15, R15, R182, !PT ;  /* 0x000000b60f0f7209 */ /* 0x001fe20007810000 */
[----:B------:R-:W-:-:S04]  /*111b0*/  @!P2 IMAD R182, R217, 0x40, R194 ;  /* 0x00000040d9b6a824 */ /* 0x000fc800078e02c2 */
[----:B-1----:R-:W-:Y:S01]  /*111c0*/  FADD.FTZ R168, -R15, R216 ;  /* 0x000000d80fa87221 */ /* 0x002fe20000010100 */
[----:B------:R-:W-:-:S03]  /*111d0*/  @!P2 IMAD R182, R182, 0x4, R2 ;  /* 0x00000004b6b6a824 */ /* 0x000fc600078e0202 */
[----:B------:R-:W-:Y:S02]  /*111e0*/  FMUL.FTZ R168, R168, R20 ;  /* 0x00000014a8a87220 */ /* 0x000fe40000410000 */
[----:B------:R-:W-:Y:S04]  /*111f0*/  @!P2 STS [R182+0x28800], R173 ;  /* 0x028800adb600a388 */ /* 0x000fe80000000800 */
        /* <DEDUP_REMOVED lines=108> */
[-C--:B------:R-:W-:Y:S01]  /*118c0*/  FMUL.FTZ R139, R139, R168.reuse ;  /* 0x000000a88b8b7220 */ /* 0x080fe20000410000 */
[----:B------:R-:W-:Y:S01]  /*118d0*/  FADD.FTZ R3, R172, R3 ;  /* 0x00000003ac037221 */ /* 0x000fe20000010000 */
[----:B------:R-:W2:Y:S01]  /*118e0*/  MUFU.EX2 R170, R170 ;  /* 0x000000aa00aa7308 */ /* 0x000ea20000000800 */
        /* <DEDUP_REMOVED lines=8> */
[----:B-1----:R-:W-:Y:S01]  /*11970*/  FADD.FTZ R163, R0, R162 ;  /* 0x000000a200a37221 */ /* 0x002fe20000010000 */
[----:B------:R-:W-:Y:S01]  /*11980*/  F2FP.F16.F32.PACK_AB R162, R172, R169 ;  /* 0x000000a9aca2723e */ /* 0x000fe200000000ff */
[----:B------:R-:W-:-:S05]  /*11990*/  FMUL.FTZ R151, R151, R168 ;  /* 0x000000a897977220 */ /* 0x000fca0000410000 */
[----:B------:R-:W1:Y:S01]  /*119a0*/  MUFU.EX2 R174, R174 ;  /* 0x000000ae00ae7308 */ /* 0x000e620000000800 */
[C---:B--2---:R-:W-:Y:S01]  /*119b0*/  FADD.FTZ R164, R170.reuse, R163 ;  /* 0x000000a3aaa47221 */ /* 0x044fe20000010000 */
[----:B------:R-:W-:Y:S01]  /*119c0*/  F2FP.F16.F32.PACK_AB R163, R170, R0 ;  /* 0x00000000aaa3723e */ /* 0x000fe200000000ff */
[----:B------:R-:W-:-:S04]  /*119d0*/  FADD.FTZ R0, R176, R3 ;  /* 0x00000003b0007221 */ /* 0x000fc80000010000 */
[----:B------:R-:W-:Y:S01]  /*119e0*/  FADD.FTZ R0, R221, R0 ;  /* 0x00000000dd007221 */ /* 0x000fe20000010000 */
[----:B------:R-:W2:Y:S01]  /*119f0*/  MUFU.EX2 R167, R175 ;  /* 0x000000af00a77308 */ /* 0x000ea20000000800 */
[----:B---3--:R-:W-:Y:S01]  /*11a00*/  FADD.FTZ R3, R171, R164 ;  /* 0x000000a4ab037221 */ /* 0x008fe20000010000 */
[----:B------:R-:W-:Y:S01]  /*11a10*/  F2FP.F16.F32.PACK_AB R164, R221, R176 ;  /* 0x000000b0dda4723e */ /* 0x000fe200000000ff */
[----:B------:R-:W-:Y:S01]  /*11a20*/  FADD.FTZ R166, R180, R0 ;  /* 0x00000000b4a67221 */ /* 0x000fe20000010000 */
[----:B------:R0:W-:Y:S04]  /*11a30*/  STSM.16.M88.4 [R201], R160 ;  /* 0x000000a0c9007844 */ /* 0x0001e80000000200 */
[----:B------:R-:W3:Y:S01]  /*11a40*/  MUFU.EX2 R179, R179 ;  /* 0x000000b300b37308 */ /* 0x000ee20000000800 */
[C---:B-1----:R-:W-:Y:S01]  /*11a50*/  FADD.FTZ R3, R174.reuse, R3 ;  /* 0x00000003ae037221 */ /* 0x042fe20000010000 */
[----:B------:R-:W-:-:S03]  /*11a60*/  F2FP.F16.F32.PACK_AB R165, R174, R171 ;  /* 0x000000abaea5723e */ /* 0x000fc600000000ff */
[----:B--2---:R-:W-:Y:S01]  /*11a70*/  FADD.FTZ R0, R167, R3 ;  /* 0x00000003a7007221 */ /* 0x004fe20000010000 */
[C---:B------:R-:W-:Y:S01]  /*11a80*/  FADD.FTZ R3, R181.reuse, R166 ;  /* 0x000000a6b5037221 */ /* 0x040fe20000010000 */
[----:B------:R-:W-:Y:S02]  /*11a90*/  F2FP.F16.F32.PACK_AB R166, R181, R180 ;  /* 0x000000b4b5a6723e */ /* 0x000fe400000000ff */
[C---:B---3--:R-:W-:Y:S01]  /*11aa0*/  F2FP.F16.F32.PACK_AB R167, R179.reuse, R167 ;  /* 0x000000a7b3a7723e */ /* 0x048fe200000000ff */
[----:B------:R-:W-:-:S04]  /*11ab0*/  FADD.FTZ R0, R179, R0 ;  /* 0x00000000b3007221 */ /* 0x000fc80000010000 */
[----:B------:R0:W-:Y:S01]  /*11ac0*/  STSM.16.M88.4 [R200], R164 ;  /* 0x000000a4c8007844 */ /* 0x0001e20000000200 */
[----:B------:R-:W-:Y:S05]  /*11ad0*/  @!P0 BRA `(.L_x_2729) ;  /* 0x0000000000048947 */ /* 0x000fea0003800000 */
[----:B------:R-:W-:Y:S01]  /*11ae0*/  BPT.TRAP 0x1 ;  /* 0x000000040000795c */ /* 0x000fe20000300000 */
.L_x_2729:
[----:B------:R1:W2:Y:S01]  /*11af0*/  SYNCS.PHASECHK.TRANS64.TRYWAIT P2, [R12+URZ+0x28c50], R212 ;  /* 0x028c50d40c0075a7 */ /* 0x0002a2000804017f */
[----:B------:R-:W-:Y:S05]  /*11b00*/  @!P0 BRA `(.L_x_2730) ;  /* 0x0000000000048947 */ /* 0x000fea0003800000 */
[----:B------:R-:W-:Y:S01]  /*11b10*/  BPT.TRAP 0x1 ;  /* 0x000000040000795c */ /* 0x000fe20000300000 */
.L_x_2730:
[----:B------:R-:W-:Y:S04]  /*11b20*/  BSSY B2, `(.L_x_2731) ;  /* 0x0000004000027945 */ /* 0x000fe80003800000 */
[----:B--2---:R-:W-:Y:S05]  /*11b30*/  @P2 BRA `(.L_x_2732) ;  /* 0x0000000000082947 */ /* 0x004fea0003800000 */
[----:B------:R-:W2:Y:S02]  /*11b40*/  SYNCS.PHASECHK.TRANS64.TRYWAIT P2, [R12+URZ+0x28c50], R212 ;  /* 0x028c50d40c0075a7 */ /* 0x000ea4000804017f */
[----:B--2---:R-:W-:Y:S05]  /*11b50*/  @!P2 BRA `(.L_x_2733) ;  /* 0x000000f4008ca947 */ /* 0x004fea0003800000 */
.L_x_2732:
[----:B------:R-:W-:Y:S05]  /*11b60*/  BSYNC B2 ;  /* 0x0000000000027941 */ /* 0x000fea0003800000 */
.L_x_2731:
        /* <DEDUP_REMOVED lines=14> */
[----:B------:R-:W-:Y:S01]  /*11c50*/  IMAD.MOV.U32 R153, RZ, RZ, 0x40000040 ;  /* 0x40000040ff997424 */ /* 0x000fe200078e00ff */
[----:B------:R-:W-:-:S14]  /*11c60*/  IADD3 R168, R168, 0x180, RZ ;  /* 0x00000180a8a87810 */ /* 0x000fdc0007ffe0ff */
        /* <DEDUP_REMOVED lines=22> */
[----:B------:R-:W-:Y:S05]  /*11dd0*/  @!P0 BRA `(.L_x_2734) ;  /* 0x0000000000048947 */ /* 0x000fea0003800000 */
[----:B------:R-:W-:Y:S01]  /*11de0*/  BPT.TRAP 0x1 ;  /* 0x000000040000795c */ /* 0x000fe20000300000 */
.L_x_2734:
[----:B-12---:R-:W-:Y:S02]  /*11df0*/  VIADD R12, R12, 0x28c60 ;  /* 0x00028c600c0c7836 */ /* 0x006fe40000000000 */
[----:B------:R-:W-:Y:S02]  /*11e00*/  IMAD.MOV.U32 R216, RZ, RZ, R15 ;  /* 0x000000ffffd87224 */ /* 0x000fe400078e000f */
[----:B------:R-:W-:Y:S01]  /*11e10*/  IMAD.MOV.U32 R219, RZ, RZ, R13 ;  /* 0x000000ffffdb7224 */ /* 0x000fe200078e000d */
[----:B------:R-:W-:Y:S01]  /*11e20*/  PRMT R12, R187, 0x654, R12 ;  /* 0x00000654bb0c7816 */ /* 0x000fe2000000000c */
[----:B------:R-:W-:-:S03]  /*11e30*/  IMAD.MOV.U32 R217, RZ, RZ, R18 ;  /* 0x000000ffffd97224 */ /* 0x000fc600078e0012 */
[----:B------:R0:W-:Y:S01]  /*11e40*/  SYNCS.ARRIVE.TRANS64.RED.A1T0 RZ, [R12+URZ], RZ ;  /* 0x000000ff0cff79a7 */ /* 0x0001e2000810043f */
[----:B------:R-:W-:Y:S05]  /*11e50*/  @P1 BRA `(.L_x_2735) ;  /* 0xffffffe000701947 */ /* 0x000fea000383ffff */
[----:B------:R-:W-:Y:S05]  /*11e60*/  BSYNC B0 ;  /* 0x0000000000007941 */ /* 0x000fea0003800000 */
.L_x_2722:
[----:B0-----:R-:W-:-:S07]  /*11e70*/  IMAD.MOV.U32 R12, RZ, RZ, R209 ;  /* 0x000000ffff0c7224 */ /* 0x001fce00078e00d1 */
.L_x_2721:
[----:B------:R-:W-:Y:S05]  /*11e80*/  BSYNC B1 ;  /* 0x0000000000017941 */ /* 0x000fea0003800000 */
.L_x_2720:
[----:B------:R-:W2:Y:S01]  /*11e90*/  LDL R21, [R1+0x8] ;  /* 0x0000080001157983 */ /* 0x000ea20000100800 */
[----:B------:R-:W-:Y:S01]  /*11ea0*/  BSSY B0, `(.L_x_2736) ;  /* 0x0000294000007945 */ /* 0x000fe20003800000 */
[----:B--2---:R-:W-:-:S13]  /*11eb0*/  ISETP.GE.AND P1, PT, R12, R21, PT ;  /* 0x000000150c00720c */ /* 0x004fda0003f26270 */
[----:B------:R-:W-:Y:S05]  /*11ec0*/  @!P1 BRA `(.L_x_2737) ;  /* 0x0000002800449947 */ /* 0x000fea0003800000 */
[----:B------:R-:W-:Y:S01]  /*11ed0*/  IMAD.MOV.U32 R212, RZ, RZ, R15 ;  /* 0x000000ffffd47224 */ /* 0x000fe200078e000f */
[----:B------:R-:W-:Y:S01]  /*11ee0*/  MOV R216, R18 ;  /* 0x0000001200d87202 */ /* 0x000fe20000000f00 */
[----:B------:R-:W-:-:S07]  /*11ef0*/  IMAD.MOV.U32 R217, RZ, RZ, R13 ;  /* 0x000000ffffd97224 */ /* 0x000fce00078e000d */
.L_x_2758:
[----:B------:R-:W-:-:S05]  /*11f00*/  VIADD R18, R216, 0x1 ;  /* 0x00000001d8127836 */ /* 0x000fca0000000000 */
[----:B------:R-:W-:-:S04]  /*11f10*/  ISETP.NE.AND P1, PT, R18, 0x2, PT ;  /* 0x000000021200780c */ /* 0x000fc80003f25270 */
[----:B------:R-:W-:Y:S02]  /*11f20*/  SEL R13, RZ, 0x1, P1 ;  /* 0x00000001ff0d7807 */ /* 0x000fe40000800000 */
[----:B------:R-:W-:Y:S02]  /*11f30*/  SEL R18, R18, RZ, P1 ;  /* 0x000000ff12127207 */ /* 0x000fe40000800000 */
[----:B------:R-:W-:Y:S01]  /*11f40*/  LOP3.LUT R19, R19, R13, RZ, 0x3c, !PT ;  /* 0x0000000d13137212 */ /* 0x000fe200078e3cff */
[----:B------:R-:W-:Y:S06]  /*11f50*/  @!P0 BRA `(.L_x_2738) ;  /* 0x0000000000048947 */ /* 0x000fec0003800000 */
[----:B------:R-:W-:Y:S01]  /*11f60*/  BPT.TRAP 0x1 ;  /* 0x000000040000795c */ /* 0x000fe20000300000 */
.L_x_2738:
[----:B------:R-:W-:Y:S01]  /*11f70*/  IMAD R21, R18, 0x8, R2 ;  /* 0x0000000812157824 */ /* 0x000fe200078e0202 */
[----:B------:R-:W-:-:S04]  /*11f80*/  SHF.L.U32 R209, R19, 0x1f, RZ ;  /* 0x0000001f13d17819 */ /* 0x000fc800000006ff */
[----:B------:R0:W1:Y:S01]  /*11f90*/  SYNCS.PHASECHK.TRANS64.TRYWAIT P1, [R21+URZ+0x28c30], R209 ;  /* 0x028c30d1150075a7 */ /* 0x000062000802017f */
[----:B------:R-:W-:Y:S05]  /*11fa0*/  @!P0 BRA `(.L_x_2739) ;  /* 0x0000000000048947 */ /* 0x000fea0003800000 */
[----:B------:R-:W-:Y:S01]  /*11fb0*/  BPT.TRAP 0x1 ;  /* 0x000000040000795c */ /* 0x000fe20000300000 */
.L_x_2739:
[----:B------:R-:W-:Y:S01]  /*11fc0*/  BSSY B1, `(.L_x_2740) ;  /* 0x0000006000017945 */ /* 0x000fe20003800000 */
[----:B------:R-:W-:Y:S02]  /*11fd0*/  IMAD R156, R18, 0x200, R14 ;  /* 0x00000200129c7824 */ /* 0x000fe400078e020e */
[----:B------:R-:W-:Y:S01]  /*11fe0*/  IMAD.MOV.U32 R157, RZ, RZ, 0x40000040 ;  /* 0x40000040ff9d7424 */ /* 0x000fe200078e00ff */
[----:B-1----:R-:W-:Y:S06]  /*11ff0*/  @P1 BRA `(.L_x_2741) ;  /* 0x0000000000081947 */ /* 0x002fec0003800000 */
[----:B------:R-:W1:Y:S02]  /*12000*/  SYNCS.PHASECHK.TRANS64.TRYWAIT P1, [R21+URZ+0x28c30], R209 ;  /* 0x028c30d1150075a7 */ /* 0x000e64000802017f */
[----:B-1----:R-:W-:Y:S05]  /*12010*/  @!P1 BRA `(.L_x_2742) ;  /* 0x000000f000709947 */ /* 0x002fea0003800000 */
.L_x_2741:
[----:B------:R-:W-:Y:S05]  /*12020*/  BSYNC B1 ;  /* 0x0000000000017941 */ /* 0x000fea0003800000 */
.L_x_2740:
        /* <DEDUP_REMOVED lines=8> */
[----:B------:R-:W-:Y:S01]  /*120b0*/  MOV R153, 0x40000040 ;  /* 0x4000004000997802 */ /* 0x000fe20000000f00 */
[----:B------:R-:W-:Y:S01]  /*120c0*/  IMAD.MOV.U32 R157, RZ, RZ, 0x40000040 ;  /* 0x40000040ff9d7424 */ /* 0x000fe200078e00ff */
        /* <DEDUP_REMOVED lines=26> */
.L_x_2743:
[----:B------:R-:W2:Y:S01]  /*12270*/  @P4 LDC R20, c[0x0][0x44c] ;  /* 0x00011300ff144b82 */ /* 0x000ea20000000800 */
[----:B------:R-:W-:Y:S01]  /*12280*/  IMAD.IADD R13, R229, 0x1, R195 ;  /* 0x00000001e50d7824 */ /* 0x000fe200078e02c3 */
[----:B------:R-:W-:Y:S02]  /*12290*/  ULDC UR4, c[0x0][0x9d8] ;  /* 0x0002760000047ab9 */ /* 0x000fe40000000800 */
[----:B------:R-:W-:Y:S01]  /*122a0*/  FMUL.FTZ R222, R157, UR4 ;  /* 0x000000049dde7c20 */ /* 0x000fe20008410000 */
[----:B------:R-:W-:Y:S01]  /*122b0*/  FMUL.FTZ R223, R161, UR4 ;  /* 0x00000004a1df7c20 */ /* 0x000fe20008410000 */
[----:B------:R-:W-:Y:S01]  /*122c0*/  FMUL.FTZ R221, R156, UR4 ;  /* 0x000000049cdd7c20 */ /* 0x000fe20008410000 */
[----:B------:R-:W-:Y:S01]  /*122d0*/  FMUL.FTZ R157, R162, UR4 ;  /* 0x00000004a29d7c20 */ /* 0x000fe20008410000 */
[----:B------:R-:W3:Y:S01]  /*122e0*/  @P4 LDC R15, c[0x0][0x450] ;  /* 0x00011400ff0f4b82 */ /* 0x000ee20000000800 */
        /* <DEDUP_REMOVED lines=15> */
[----:B--2---:R-:W-:-:S04]  /*123e0*/  @P4 IMAD.HI.U32 R20, R13, R20, RZ ;  /* 0x000000140d144227 */ /* 0x004fc800078e00ff */
[----:B------:R-:W-:Y:S01]  /*123f0*/  FMUL.FTZ R172, R172, UR4 ;  /* 0x00000004acac7c20 */ /* 0x000fe20008410000 */
[----:B------:R-:W-:Y:S01]  /*12400*/  FMUL.FTZ R173, R173, UR4 ;  /* 0x00000004adad7c20 */ /* 0x000fe20008410000 */
[----:B------:R-:W-:Y:S01]  /*12410*/  FMUL.FTZ R177, R177, UR4 ;  /* 0x00000004b1b17c20 */ /* 0x000fe20008410000 */
[----:B------:R-:W-:Y:S01]  /*12420*/  FMUL.FTZ R174, R182, UR4 ;  /* 0x00000004b6ae7c20 */ /* 0x000fe20008410000 */
[----:B------:R-:W-:Y:S01]  /*12430*/  FMUL.FTZ R176, R183, UR4 ;  /* 0x00000004b7b07c20 */ /* 0x000fe20008410000 */
[----:B------:R-:W-:Y:S01]  /*12440*/  IADD3 R224, -R185, 0x1, -R178 ;  /* 0x00000001b9e07810 */ /* 0x000fe20007ffe9b2 */
[----:B------:R-:W2:Y:S01]  /*12450*/  MUFU.TANH R219, R219 ;  /* 0x000000db00db7308 */ /* 0x000ea20000002400 */
[----:B---3--:R-:W-:Y:S01]  /*12460*/  @P4 SHF.R.U32.HI R13, RZ, R15, R20 ;  /* 0x0000000fff0d4219 */ /* 0x008fe20000011614 */
        /* <DEDUP_REMOVED lines=9> */
[----:B------:R-:W3:Y:S01]  /*12500*/  SHFL.IDX PT, R181, R13, RZ, 0x1c1f ;  /* 0x001c1fff0db57589 */ /* 0x000ee200000e0000 */
[----:B------:R-:W4:Y:S01]  /*12510*/  MUFU.TANH R15, R15 ;  /* 0x0000000f000f7308 */ /* 0x000f220000002400 */
[----:B------:R-:W-:Y:S01]  /*12520*/  VIADD R152, R21, 0x28c40 ;  /* 0x00028c4015987836 */ /* 0x000fe20000000000 */
[----:B------:R-:W-:Y:S01]  /*12530*/  IADD3 R224, -R23, R224, R184 ;  /* 0x000000e017e07210 */ /* 0x000fe20007ffe1b8 */
[----:B------:R-:W-:-:S03]  /*12540*/  ULDC UR4, c[0x0][0x9e0] ;  /* 0x0002780000047ab9 */ /* 0x000fc60000000800 */
[----:B------:R-:W-:Y:S01]  /*12550*/  PRMT R152, R187, 0x654, R152 ;  /* 0x00000654bb987816 */ /* 0x000fe20000000098 */
[C---:B------:R-:W-:Y:S01]  /*12560*/  VIADD R225, R224.reuse, UR4 ;  /* 0x00000004e0e17c36 */ /* 0x040fe20008000000 */
[----:B------:R-:W0:Y:S01]  /*12570*/  MUFU.TANH R20, R20 ;  /* 0x0000001400147308 */ /* 0x000e220000002400 */
[----:B------:R-:W-:Y:S01]  /*12580*/  VIADD R224, R224, UR45 ;  /* 0x0000002de0e07c36 */ /* 0x000fe20008000000 */
[----:B------:R0:W-:Y:S06]  /*12590*/  SYNCS.ARRIVE.TRANS64.RED.A1T0 RZ, [R152+URZ], RZ ;  /* 0x000000ff98ff79a7 */ /* 0x0001ec000810043f */
[----:B------:R-:W0:Y:S01]  /*125a0*/  MUFU.TANH R154, R154 ;  /* 0x0000009a009a7308 */ /* 0x000e220000002400 */
[----:B---3--:R-:W-:-:S07]  /*125b0*/  IMAD.IADD R183, R225, 0x1, R181 ;  /* 0x00000001e1b77824 */ /* 0x008fce00078e02b5 */
[----:B------:R-:W3:Y:S01]  /*125c0*/  MUFU.TANH R221, R221 ;  /* 0x000000dd00dd7308 */ /* 0x000ee20000002400 */
        /* <DEDUP_REMOVED lines=28> */
[----:B--234-:R-:W-:Y:S05]  /*12790*/  @!P5 BRA `(.L_x_2744) ;  /* 0x000000000060d947 */ /* 0x01cfea0003800000 */
[----:B------:R-:W-:Y:S01]  /*127a0*/  IADD3 R181, -R23, R184, R181 ;  /* 0x000000b817b57210 */ /* 0x000fe20007ffe1b5 */
[----:B------:R-:W-:Y:S03]  /*127b0*/  BSSY B1, `(.L_x_2745) ;  /* 0x0000012000017945 */ /* 0x000fe60003800000 */
[----:B------:R-:W-:-:S13]  /*127c0*/  ISETP.GT.AND P1, PT, R181, -0x1, PT ;  /* 0xffffffffb500780c */ /* 0x000fda0003f24270 */
[----:B------:R-:W-:Y:S05]  /*127d0*/  @P1 BRA `(.L_x_2746) ;  /* 0x0000000000241947 */ /* 0x000fea0003800000 */
[----:B------:R-:W-:Y:S01]  /*127e0*/  ULDC UR4, c[0x0][0x9e4] ;  /* 0x0002790000047ab9 */ /* 0x000fe20000000800 */
[----:B------:R-:W-:Y:S02]  /*127f0*/  LOP3.LUT R181, RZ, R181, RZ, 0x33, !PT ;  /* 0x000000b5ffb57212 */ /* 0x000fe400078e33ff */
[----:B------:R-:W-:-:S04]  /*12800*/  MOV R226, UR4 ;  /* 0x0000000400e27c02 */ /* 0x000fc80008000f00 */
[----:B------:R-:W-:-:S13]  /*12810*/  ISETP.NE.AND P1, PT, R226, 0x1, PT ;  /* 0x00000001e200780c */ /* 0x000fda0003f25270 */
[----:B0-----:R-:W0:Y:S02]  /*12820*/  @P1 LDC.64 R152, c[0x0][0x9e8] ;  /* 0x00027a00ff981b82 */ /* 0x001e240000000a00 */
[----:B0-----:R-:W-:-:S05]  /*12830*/  @P1 IMAD.HI.U32 R152, R181, R152, RZ ;  /* 0x00000098b5981227 */ /* 0x001fca00078e00ff */
[----:B------:R-:W-:-:S04]  /*12840*/  @P1 SHF.R.U32.HI R181, RZ, R153, R152 ;  /* 0x00000099ffb51219 */ /* 0x000fc80000011698 */
[----:B------:R-:W-:Y:S01]  /*12850*/  LOP3.LUT R181, RZ, R181, RZ, 0x33, !PT ;  /* 0x000000b5ffb57212 */ /* 0x000fe200078e33ff */
[----:B------:R-:W-:Y:S06]  /*12860*/  BRA `(.L_x_2747) ;  /* 0x0000000000187947 */ /* 0x000fec0003800000 */
.L_x_2746:
[----:B------:R-:W-:Y:S02]  /*12870*/  ULDC UR4, c[0x0][0x9e4] ;  /* 0x0002790000047ab9 */ /* 0x000fe40000000800 */
[----:B------:R-:W-:-:S05]  /*12880*/  IMAD.U32 R226, RZ, RZ, UR4 ;  /* 0x00000004ffe27e24 */ /* 0x000fca000f8e00ff */
[----:B------:R-:W-:-:S13]  /*12890*/  ISETP.NE.AND P1, PT, R226, 0x1, PT ;  /* 0x00000001e200780c */ /* 0x000fda0003f25270 */
[----:B0-----:R-:W0:Y:S02]  /*128a0*/  @P1 LDC.64 R152, c[0x0][0x9e8] ;  /* 0x00027a00ff981b82 */ /* 0x001e240000000a00 */
[----:B0-----:R-:W-:-:S05]  /*128b0*/  @P1 IMAD.HI.U32 R152, R181, R152, RZ ;  /* 0x00000098b5981227 */ /* 0x001fca00078e00ff */
[----:B------:R-:W-:-:S07]  /*128c0*/  @P1 SHF.R.U32.HI R181, RZ, R153, R152 ;  /* 0x00000099ffb51219 */ /* 0x000fce0000011698 */
.L_x_2747:
[----:B------:R-:W-:Y:S05]  /*128d0*/  BSYNC B1 ;  /* 0x0000000000017941 */ /* 0x000fea0003800000 */
.L_x_2745:
[----:B------:R-:W-:-:S04]  /*128e0*/  IMAD R181, R181, R226, -R178 ;  /* 0x000000e2b5b57224 */ /* 0x000fc800078e0ab2 */
[----:B------:R-:W-:-:S05]  /*128f0*/  IMAD.IADD R181, R181, 0x1, -R185 ;  /* 0x00000001b5b57824 */ /* 0x000fca00078e0ab9 */
[----:B------:R-:W-:Y:S02]  /*12900*/  VIMNMX R182, R182, R181, !PT ;  /* 0x000000b5b6b67248 */ /* 0x000fe40007fe0100 */
[----:B------:R-:W-:-:S07]  /*12910*/  VIADDMNMX R183, R181, R226, R183, PT ;  /* 0x000000e2b5b77246 */ /* 0x000fce00038001b7 */
.L_x_2744:
[----:B------:R-:W-:Y:S01]  /*12920*/  ISETP.GT.AND P1, PT, R12, -0x1, PT ;  /* 0xffffffff0c00780c */ /* 0x000fe20003f24270 */
[----:B------:R-:W2:Y:S03]  /*12930*/  SHFL.IDX PT, R13, R13, 0x1, 0x1c1f ;  /* 0x003c1f000d0d7f89 */ /* 0x000ea600000e0000 */
[C---:B------:R-:W-:Y:S02]  /*12940*/  ISETP.GT.AND P2, PT, R182.reuse, RZ, P1 ;  /* 0x000000ffb600720c */ /* 0x040fe40000f44270 */
[C---:B------:R-:W-:Y:S02]  /*12950*/  ISETP.GT.AND P6, PT, R182.reuse, 0x1, P1 ;  /* 0x00000001b600780c */ /* 0x040fe40000fc4270 */
[----:B------:R-:W-:Y:S02]  /*12960*/  ISETP.LT.OR P3, PT, R183, 0x1, P2 ;  /* 0x00000001b700780c */ /* 0x000fe40001761670 */
[----:B------:R-:W-:-:S02]  /*12970*/  ISETP.GT.AND P2, PT, R182, 0x8, P1 ;  /* 0x00000008b600780c */ /* 0x000fc40000f44270 */
[----:B0-----:R-:W-:Y:S02]  /*12980*/  FSEL R181, R20, -INF , !P3 ;  /* 0xff80000014b57808 */ /* 0x001fe40005800000 */
[----:B------:R-:W-:Y:S02]  /*12990*/  ISETP.GT.AND P3, PT, R182, 0x9, P1 ;  /* 0x00000009b600780c */ /* 0x000fe40000f64270 */
[C---:B------:R-:W-:Y:S02]  /*129a0*/  ISETP.LT.OR P6, PT, R183.reuse, 0x2, P6 ;  /* 0x00000002b700780c */ /* 0x040fe400037c1670 */
[C---:B------:R-:W-:Y:S02]  /*129b0*/  ISETP.LT.OR P2, PT, R183.reuse, 0x9, P2 ;  /* 0x00000009b700780c */ /* 0x040fe40001741670 */
[----:B------:R-:W-:Y:S02]  /*129c0*/  ISETP.LT.OR P3, PT, R183, 0xa, P3 ;  /* 0x0000000ab700780c */ /* 0x000fe40001f61670 */
[----:B------:R-:W-:-:S02]  /*129d0*/  FSEL R219, R219, -INF , !P6 ;  /* 0xff800000dbdb7808 */ /* 0x000fc40007000000 */
[----:B------:R-:W-:Y:S01]  /*129e0*/  FSEL R221, R221, -INF , !P2 ;  /* 0xff800000dddd7808 */ /* 0x000fe20005000000 */
[--C-:B--2---:R-:W-:Y:S01]  /*129f0*/  IMAD.IADD R225, R225, 0x1, R13.reuse ;  /* 0x00000001e1e17824 */ /* 0x104fe200078e020d */
[----:B------:R-:W-:Y:S01]  /*12a00*/  FSEL R222, R222, -INF , !P3 ;  /* 0xff800000dede7808 */ /* 0x000fe20005800000 */
[----:B------:R-:W-:Y:S01]  /*12a10*/  IMAD.IADD R224, R224, 0x1, R13 ;  /* 0x00000001e0e07824 */ /* 0x000fe200078e020d */
[C---:B------:R-:W-:Y:S02]  /*12a20*/  ISETP.GT.AND P6, PT, R182.reuse, 0x10, P1 ;  /* 0x00000010b600780c */ /* 0x040fe40000fc4270 */
[C---:B------:R-:W-:Y:S02]  /*12a30*/  ISETP.GT.AND P2, PT, R182.reuse, 0x11, P1 ;  /* 0x00000011b600780c */ /* 0x040fe40000f44270 */
[----:B------:R-:W-:Y:S02]  /*12a40*/  ISETP.GT.AND P3, PT, R182, 0x18, P1 ;  /* 0x00000018b600780c */ /* 0x000fe40000f64270 */
[----:B------:R-:W-:-:S02]  /*12a50*/  ISETP.LT.OR P6, PT, R183, 0x11, P6 ;  /* 0x00000011b700780c */ /* 0x000fc400037c1670 */
[C---:B------:R-:W-:Y:S02]  /*12a60*/  ISETP.LT.OR P2, PT, R183.reuse, 0x12, P2 ;  /* 0x00000012b700780c */ /* 0x040fe40001741670 */
[----:B------:R-:W-:Y:S02]  /*12a70*/  ISETP.LT.OR P3, PT, R183, 0x19, P3 ;  /* 0x00000019b700780c */ /* 0x000fe40001f61670 */
[----:B------:R-:W-:Y:S02]  /*12a80*/  FSEL R160, R160, -INF , !P6 ;  /* 0xff800000a0a07808 */ /* 0x000fe40007000000 */
[----:B------:R-:W-:Y:S02]  /*12a90*/  FSEL R223, R223, -INF , !P2 ;  /* 0xff800000dfdf7808 */ /* 0x000fe40005000000 */
[----:B------:R-:W-:Y:S02]  /*12aa0*/  FSEL R164, R164, -INF , !P3 ;  /* 0xff800000a4a47808 */ /* 0x000fe40005800000 */
[----:B------:R-:W-:-:S02]  /*12ab0*/  ISETP.GT.AND P6, PT, R182, 0x19, P1 ;  /* 0x00000019b600780c */ /* 0x000fc40000fc4270 */
[C---:B------:R-:W-:Y:S02]  /*12ac0*/  ISETP.GT.AND P2, PT, R182.reuse, 0x20, P1 ;  /* 0x00000020b600780c */ /* 0x040fe40000f44270 */
[----:B------:R-:W-:Y:S02]  /*12ad0*/  ISETP.GT.AND P3, PT, R182, 0x21, P1 ;  /* 0x00000021b600780c */ /* 0x000fe40000f64270 */
[C---:B------:R-:W-:Y:S02]  /*12ae0*/  ISETP.LT.OR P6, PT, R183.reuse, 0x1a, P6 ;  /* 0x0000001ab700780c */ /* 0x040fe400037c1670 */
[C---:B------:R-:W-:Y:S02]  /*12af0*/  ISETP.LT.OR P2, PT, R183.reuse, 0x21, P2 ;  /* 0x00000021b700780c */ /* 0x040fe40001741670 */
[----:B------:R-:W-:Y:S02]  /*12b00*/  ISETP.LT.OR P3, PT, R183, 0x22, P3 ;  /* 0x00000022b700780c */ /* 0x000fe40001f61670 */
[----:B------:R-:W-:-:S02]  /*12b10*/  FSEL R165, R165, -INF , !P6 ;  /* 0xff800000a5a57808 */ /* 0x000fc40007000000 */
[----:B------:R-:W-:Y:S02]  /*12b20*/  FSEL R167, R167, -INF , !P2 ;  /* 0xff800000a7a77808 */ /* 0x000fe40005000000 */
[----:B------:R-:W-:Y:S02]  /*12b30*/  FSEL R169, R169, -INF , !P3 ;  /* 0xff800000a9a97808 */ /* 0x000fe40005800000 */
        /* <DEDUP_REMOVED lines=17> */
[----:B------:R-:W-:Y:S01]  /*12c50*/  FSEL R180, R180, -INF , !P3 ;  /* 0xff800000b4b47808 */ /* 0x000fe20005800000 */
[----:B------:R-:W-:Y:S06]  /*12c60*/  @!P5 BRA `(.L_x_2748) ;  /* 0x000000000060d947 */ /* 0x000fec0003800000 */
[----:B------:R-:W-:Y:S01]  /*12c70*/  IADD3 R13, -R23, R184, R13 ;  /* 0x000000b8170d7210 */ /* 0x000fe20007ffe10d */
[----:B------:R-:W-:Y:S03]  /*12c80*/  BSSY B1, `(.L_x_2749) ;  /* 0x0000012000017945 */ /* 0x000fe60003800000 */
        /* <DEDUP_REMOVED lines=11> */
.L_x_2750:
[----:B------:R-:W-:Y:S02]  /*12d40*/  ULDC UR4, c[0x0][0x9e4] ;  /* 0x0002790000047ab9 */ /* 0x000fe40000000800 */
[----:B------:R-:W-:-:S05]  /*12d50*/  IMAD.U32 R20, RZ, RZ, UR4 ;  /* 0x00000004ff147e24 */ /* 0x000fca000f8e00ff */
[----:B------:R-:W-:-:S13]  /*12d60*/  ISETP.NE.AND P2, PT, R20, 0x1, PT ;  /* 0x000000011400780c */ /* 0x000fda0003f45270 */
[----:B------:R-:W0:Y:S02]  /*12d70*/  @P2 LDC.64 R152, c[0x0][0x9e8] ;  /* 0x00027a00ff982b82 */ /* 0x000e240000000a00 */
[----:B0-----:R-:W-:-:S05]  /*12d80*/  @P2 IMAD.HI.U32 R152, R13, R152, RZ ;  /* 0x000000980d982227 */ /* 0x001fca00078e00ff */
[----:B------:R-:W-:-:S07]  /*12d90*/  @P2 SHF.R.U32.HI R13, RZ, R153, R152 ;  /* 0x00000099ff0d2219 */ /* 0x000fce0000011698 */
.L_x_2751:
[----:B------:R-:W-:Y:S05]  /*12da0*/  BSYNC B1 ;  /* 0x0000000000017941 */ /* 0x000fea0003800000 */
.L_x_2749:
[----:B------:R-:W-:-:S04]  /*12db0*/  IMAD R13, R13, R20, -R178 ;  /* 0x000000140d0d7224 */ /* 0x000fc800078e0ab2 */
[----:B------:R-:W-:-:S05]  /*12dc0*/  IMAD.IADD R13, R13, 0x1, -R185 ;  /* 0x000000010d0d7824 */ /* 0x000fca00078e0ab9 */
[----:B------:R-:W-:Y:S02]  /*12dd0*/  VIMNMX R224, R224, R13, !PT ;  /* 0x0000000de0e07248 */ /* 0x000fe40007fe0100 */
[----:B------:R-:W-:-:S07]  /*12de0*/  VIADDMNMX R225, R13, R20, R225, PT ;  /* 0x000000140de17246 */ /* 0x000fce00038001e1 */
.L_x_2748:
[----:B------:R-:W-:Y:S01]  /*12df0*/  FMNMX.FTZ R13, R181, R217, !PT ;  /* 0x000000d9b50d7209 */ /* 0x000fe20007810000 */
[----:B------:R-:W-:Y:S01]  /*12e00*/  ULDC UR4, c[0x0][0x988] ;  /* 0x0002620000047ab9 */ /* 0x000fe20000000800 */
[----:B------:R-:W-:Y:S02]  /*12e10*/  ISETP.GT.AND P6, PT, R224, 0x9, P1 ;  /* 0x00000009e000780c */ /* 0x000fe40000fc4270 */
[----:B------:R-:W-:Y:S02]  /*12e20*/  FMNMX.FTZ R13, R219, R13, !PT ;  /* 0x0000000ddb0d7209 */ /* 0x000fe40007810000 */
[----:B------:R-:W-:Y:S02]  /*12e30*/  ISETP.LT.OR P6, PT, R225, 0xa, P6 ;  /* 0x0000000ae100780c */ /* 0x000fe400037c1670 */
[----:B------:R-:W-:Y:S02]  /*12e40*/  FMNMX.FTZ R13, R221, R13, !PT ;  /* 0x0000000ddd0d7209 */ /* 0x000fe40007810000 */
[----:B------:R-:W-:-:S02]  /*12e50*/  FSEL R156, R156, -INF , !P6 ;  /* 0xff8000009c9c7808 */ /* 0x000fc40007000000 */
[----:B------:R-:W-:Y:S02]  /*12e60*/  FMNMX.FTZ R13, R222, R13, !PT ;  /* 0x0000000dde0d7209 */ /* 0x000fe40007810000 */
        /* <DEDUP_REMOVED lines=12> */
[----:B------:R-:W-:Y:S02]  /*12f30*/  ISETP.GT.AND P6, PT, R224, RZ, P1 ;  /* 0x000000ffe000720c */ /* 0x000fe40000fc4270 */
[----:B------:R-:W-:Y:S02]  /*12f40*/  FMNMX.FTZ R13, R172, R13, !PT ;  /* 0x0000000dac0d7209 */ /* 0x000fe40007810000 */
[----:B------:R-:W-:Y:S02]  /*12f50*/  ISETP.GT.AND P3, PT, R224, 0x1, P1 ;  /* 0x00000001e000780c */ /* 0x000fe40000f64270 */
[----:B------:R-:W-:Y:S02]  /*12f60*/  FMNMX.FTZ R13, R173, R13, !PT ;  /* 0x0000000dad0d7209 */ /* 0x000fe40007810000 */
[----:B------:R-:W-:-:S02]  /*12f70*/  ISETP.LT.OR P6, PT, R225, 0x1, P6 ;  /* 0x00000001e100780c */ /* 0x000fc400037c1670 */
[----:B------:R-:W-:Y:S02]  /*12f80*/  FMNMX.FTZ R13, R175, R13, !PT ;  /* 0x0000000daf0d7209 */ /* 0x000fe40007810000 */
[----:B------:R-:W-:Y:S02]  /*12f90*/  ISETP.LT.OR P3, PT, R225, 0x2, P3 ;  /* 0x00000002e100780c */ /* 0x000fe40001f61670 */
[----:B------:R-:W-:Y:S02]  /*12fa0*/  FMNMX.FTZ R13, R177, R13, !PT ;  /* 0x0000000db10d7209 */ /* 0x000fe40007810000 */
[----:B------:R-:W-:Y:S02]  /*12fb0*/  FSEL R154, R154, -INF , !P3 ;  /* 0xff8000009a9a7808 */ /* 0x000fe40005800000 */
[----:B------:R-:W-:Y:S02]  /*12fc0*/  FMNMX.FTZ R13, R179, R13, !PT ;  /* 0x0000000db30d7209 */ /* 0x000fe40007810000 */
[----:B------:R-:W-:-:S02]  /*12fd0*/  ISETP.GT.AND P3, PT, R224, 0x10, P1 ;  /* 0x00000010e000780c */ /* 0x000fc40000f64270 */
[----:B------:R-:W-:Y:S02]  /*12fe0*/  FMNMX.FTZ R13, R180, R13, !PT ;  /* 0x0000000db40d7209 */ /* 0x000fe40007810000 */
[----:B------:R-:W-:-:S03]  /*12ff0*/  ISETP.LT.OR P3, PT, R225, 0x11, P3 ;  /* 0x00000011e100780c */ /* 0x000fc60001f61670 */
[----:B------:R-:W0:Y:S01]  /*13000*/  SHFL.BFLY PT, R20, R13, 0x2, 0x1f ;  /* 0x0c401f000d147f89 */ /* 0x000e2200000e0000 */
[----:B------:R-:W-:Y:S02]  /*13010*/  FSEL R157, R157, -INF , !P3 ;  /* 0xff8000009d9d7808 */ /* 0x000fe40005800000 */
[----:B------:R-:W-:-:S04]  /*13020*/  ISETP.GT.AND P3, PT, R224, 0x19, P1 ;  /* 0x00000019e000780c */ /* 0x000fc80000f64270 */
[----:B------:R-:W-:-:S04]  /*13030*/  ISETP.LT.OR P3, PT, R225, 0x1a, P3 ;  /* 0x0000001ae100780c */ /* 0x000fc80001f61670 */
[----:B------:R-:W-:Y:S02]  /*13040*/  FSEL R161, R161, -INF , !P3 ;  /* 0xff800000a1a17808 */ /* 0x000fe40005800000 */
[----:B------:R-:W-:-:S04]  /*13050*/  ISETP.GT.AND P3, PT, R224, 0x28, P1 ;  /* 0x00000028e000780c */ /* 0x000fc80000f64270 */
[----:B------:R-:W-:-:S04]  /*13060*/  ISETP.LT.OR P3, PT, R225, 0x29, P3 ;  /* 0x00000029e100780c */ /* 0x000fc80001f61670 */
[----:B------:R-:W-:Y:S02]  /*13070*/  FSEL R166, R166, -INF , !P3 ;  /* 0xff800000a6a67808 */ /* 0x000fe40005800000 */
[----:B------:R-:W-:Y:S02]  /*13080*/  ISETP.GT.AND P3, PT, R224, 0x30, P1 ;  /* 0x00000030e000780c */ /* 0x000fe40000f64270 */
[----:B0-----:R-:W-:Y:S02]  /*13090*/  FMNMX.FTZ R13, R13, R20, !PT ;  /* 0x000000140d0d7209 */ /* 0x001fe40007810000 */
[----:B------:R-:W-:-:S03]  /*130a0*/  ISETP.LT.OR P3, PT, R225, 0x31, P3 ;  /* 0x00000031e100780c */ /* 0x000fc60001f61670 */
[----:B------:R-:W0:Y:S01]  /*130b0*/  SHFL.BFLY PT, R20, R13, 0x1, 0x1f ;  /* 0x0c201f000d147f89 */ /* 0x000e2200000e0000 */
[----:B------:R-:W-:Y:S02]  /*130c0*/  FSEL R170, R170, -INF , !P3 ;  /* 0xff800000aaaa7808 */ /* 0x000fe40005800000 */
[----:B0-----:R-:W-:Y:S01]  /*130d0*/  FMNMX.FTZ R13, R13, R20, !PT ;  /* 0x000000140d0d7209 */ /* 0x001fe20007810000 */
[----:B------:R-:W-:-:S03]  /*130e0*/  IMAD.U32 R20, RZ, RZ, UR4 ;  /* 0x00000004ff147e24 */ /* 0x000fc6000f8e00ff */
[C---:B------:R-:W-:Y:S01]  /*130f0*/  FSETP.NEU.FTZ.AND P2, PT, R13.reuse, -INF , PT ;  /* 0xff8000000d00780b */ /* 0x040fe20003f5d000 */
[----:B------:R-:W-:-:S03]  /*13100*/  FMUL.FTZ R152, R13, R20 ;  /* 0x000000140d987220 */ /* 0x000fc60000410000 */
[----:B------:R-:W-:Y:S02]  /*13110*/  FSEL R153, R13, RZ, P2 ;  /* 0x000000ff0d997208 */ /* 0x000fe40001000000 */
[----:B------:R-:W-:Y:S02]  /*13120*/  FSEL R152, R152, RZ, P2 ;  /* 0x000000ff98987208 */ /* 0x000fe40001000000 */
[----:B------:R-:W-:Y:S01]  /*13130*/  ISETP.GT.AND P2, PT, R224, 0x8, P1 ;  /* 0x00000008e000780c */ /* 0x000fe20000f44270 */
[----:B------:R-:W-:Y:S02]  /*13140*/  FADD.FTZ R153, -R153, R217 ;  /* 0x000000d999997221 */ /* 0x000fe40000010100 */
        /* <DEDUP_REMOVED lines=16> */
[----:B------:R-:W-:Y:S01]  /*13250*/  ISETP.LT.OR P2, PT, R225, 0x9, P2 ;  /* 0x00000009e100780c */ /* 0x000fe20001741670 */
[----:B------:R0:W-:Y:S01]  /*13260*/  MUFU.EX2 R152, R181 ;  /* 0x000000b500987308 */ /* 0x0001e20000000800 */
[----:B------:R-:W-:-:S02]  /*13270*/  FMUL.FTZ R153, R153, R20 ;  /* 0x0000001499997220 */ /* 0x000fc40000410000 */
[----:B------:R-:W-:Y:S02]  /*13280*/  FSEL R155, R155, -INF , !P2 ;  /* 0xff8000009b9b7808 */ /* 0x000fe40005000000 */
[----:B------:R-:W-:-:S03]  /*13290*/  ISETP.GT.AND P2, PT, R224, 0x11, P1 ;  /* 0x00000011e000780c */ /* 0x000fc60000f44270 */
[----:B------:R-:W2:Y:S01]  /*132a0*/  MUFU.EX2 R153, R153 ;  /* 0x0000009900997308 */ /* 0x000ea20000000800 */
[----:B0-----:R-:W-:Y:S02]  /*132b0*/  FSEL R181, R15, -INF , !P6 ;  /* 0xff8000000fb57808 */ /* 0x001fe40007000000 */
[----:B------:R-:W-:Y:S02]  /*132c0*/  ISETP.LT.OR P2, PT, R225, 0x12, P2 ;  /* 0x00000012e100780c */ /* 0x000fe40001741670 */
[----:B------:R-:W-:Y:S02]  /*132d0*/  FMNMX.FTZ R15, R181, R212, !PT ;  /* 0x000000d4b50f7209 */ /* 0x000fe40007810000 */
[----:B------:R-:W-:Y:S01]  /*132e0*/  FSEL R158, R158, -INF , !P2 ;  /* 0xff8000009e9e7808 */ /* 0x000fe20005000000 */
[----:B------:R-:W0:Y:S01]  /*132f0*/  MUFU.EX2 R219, R219 ;  /* 0x000000db00db7308 */ /* 0x000e220000000800 */
[----:B------:R-:W-:Y:S02]  /*13300*/  FMNMX.FTZ R15, R154, R15, !PT ;  /* 0x0000000f9a0f7209 */ /* 0x000fe40007810000 */
[----:B------:R-:W-:-:S02]  /*13310*/  ISETP.GT.AND P2, PT, R224, 0x20, P1 ;  /* 0x00000020e000780c */ /* 0x000fc40000f44270 */
[----:B------:R-:W-:Y:S02]  /*13320*/  FMNMX.FTZ R15, R155, R15, !PT ;  /* 0x0000000f9b0f7209 */ /* 0x000fe40007810000 */
[----:B------:R-:W-:Y:S01]  /*13330*/  ISETP.LT.OR P2, PT, R225, 0x21, P2 ;  /* 0x00000021e100780c */ /* 0x000fe20001741670 */
[----:B------:R-:W3:Y:S01]  /*13340*/  MUFU.EX2 R221, R221 ;  /* 0x000000dd00dd7308 */ /* 0x000ee20000000800 */
[----:B------:R-:W-:Y:S01]  /*13350*/  FMNMX.FTZ R15, R156, R15, !PT ;  /* 0x0000000f9c0f7209 */ /* 0x000fe20007810000 */
[----:B--2---:R-:W-:Y:S01]  /*13360*/  FFMA.FTZ R3, R153, R3, R152 ;  /* 0x0000000399037223 */ /* 0x004fe20000010098 */
[----:B------:R-:W-:Y:S01]  /*13370*/  FSEL R162, R162, -INF , !P2 ;  /* 0xff800000a2a27808 */ /* 0x000fe20005000000 */
[----:B------:R-:W-:Y:S01]  /*13380*/  FMUL.FTZ R24, R24, R153 ;  /* 0x0000009918187220 */ /* 0x000fe20000410000 */
[----:B------:R-:W-:Y:S01]  /*13390*/  FMNMX.FTZ R15, R157, R15, !PT ;  /* 0x0000000f9d0f7209 */ /* 0x000fe20007810000 */
[----:B------:R-:W-:Y:S01]  /*133a0*/  FMUL.FTZ R25, R25, R153 ;  /* 0x0000009919197220 */ /* 0x000fe20000410000 */
[----:B------:R-:W-:Y:S01]  /*133b0*/  ISETP.GT.AND P2, PT, R224, 0x29, P1 ;  /* 0x00000029e000780c */ /* 0x000fe20000f44270 */
[----:B------:R-:W2:Y:S01]  /*133c0*/  MUFU.EX2 R222, R222 ;  /* 0x000000de00de7308 */ /* 0x000ea20000000800 */
[----:B------:R-:W-:Y:S01]  /*133d0*/  FMNMX.FTZ R15, R158, R15, !PT ;  /* 0x0000000f9e0f7209 */ /* 0x000fe20007810000 */
[----:B0-----:R-:W-:Y:S01]  /*133e0*/  FADD.FTZ R3, R219, R3 ;  /* 0x00000003db037221 */ /* 0x001fe20000010000 */
[----:B------:R-:W-:Y:S01]  /*133f0*/  ISETP.LT.OR P2, PT, R225, 0x2a, P2 ;  /* 0x0000002ae100780c */ /* 0x000fe20001741670 */
[----:B------:R-:W-:Y:S01]  /*13400*/  FMUL.FTZ R28, R28, R153 ;  /* 0x000000991c1c7220 */ /* 0x000fe20000410000 */
[----:B------:R-:W-:Y:S01]  /*13410*/  FMNMX.FTZ R15, R159, R15, !PT ;  /* 0x0000000f9f0f7209 */ /* 0x000fe20007810000 */
[----:B------:R-:W-:Y:S01]  /*13420*/  FMUL.FTZ R29, R29, R153 ;  /* 0x000000991d1d7220 */ /* 0x000fe20000410000 */
[----:B------:R-:W-:Y:S01]  /*13430*/  FSEL R178, R168, -INF , !P2 ;  /* 0xff800000a8b27808 */ /* 0x000fe20005000000 */
[----:B------:R-:W0:Y:S01]  /*13440*/  MUFU.EX2 R160, R160 ;  /* 0x000000a000a07308 */ /* 0x000e220000000800 */
[----:B------:R-:W-:Y:S01]  /*13450*/  FMNMX.FTZ R15, R161, R15, !PT ;  /* 0x0000000fa10f7209 */ /* 0x000fe20007810000 */
[----:B---3--:R-:W-:Y:S01]  /*13460*/  FADD.FTZ R3, R221, R3 ;  /* 0x00000003dd037221 */ /* 0x008fe20000010000 */
[----:B------:R-:W-:Y:S01]  /*13470*/  ISETP.GT.AND P2, PT, R224, 0x31, P1 ;  /* 0x00000031e000780c */ /* 0x000fe20000f44270 */
[----:B------:R-:W-:Y:S01]  /*13480*/  FMUL.FTZ R32, R32, R153 ;  /* 0x0000009920207220 */ /* 0x000fe20000410000 */
[----:B------:R-:W-:Y:S01]  /*13490*/  FMNMX.FTZ R15, R162, R15, !PT ;  /* 0x0000000fa20f7209 */ /* 0x000fe20007810000 */
[----:B------:R-:W-:Y:S01]  /*134a0*/  FMUL.FTZ R33, R33, R153 ;  /* 0x0000009921217220 */ /* 0x000fe20000410000 */
[----:B------:R-:W-:Y:S01]  /*134b0*/  ISETP.GT.AND P6, PT, R224, 0x38, P1 ;  /* 0x00000038e000780c */ /* 0x000fe20000fc4270 */
[----:B------:R-:W3:Y:S01]  /*134c0*/  MUFU.EX2 R223, R223 ;  /* 0x000000df00df7308 */ /* 0x000ee20000000800 */
[----:B------:R-:W-:Y:S01]  /*134d0*/  FMNMX.FTZ R15, R163, R15, !PT ;  /* 0x0000000fa30f7209 */ /* 0x000fe20007810000 */
[----:B--2---:R-:W-:Y:S01]  /*134e0*/  FADD.FTZ R3, R222, R3 ;  /* 0x00000003de037221 */ /* 0x004fe20000010000 */
[----:B------:R-:W-:Y:S01]  /*134f0*/  ISETP.LT.OR P2, PT, R225, 0x32, P2 ;  /* 0x00000032e100780c */ /* 0x000fe20001741670 */
        /* <DEDUP_REMOVED lines=8> */
[-C--:B------:R-:W-:Y:S01]  /*13580*/  FMUL.FTZ R40, R40, R153.reuse ;  /* 0x0000009928287220 */ /* 0x080fe20000410000 */
[----:B------:R-:W-:Y:S01]  /*13590*/  FSEL R171, R171, -INF , !P2 ;  /* 0xff800000abab7808 */ /* 0x000fe20005000000 */
[----:B------:R-:W-:Y:S01]  /*135a0*/  FMUL.FTZ R41, R41, R153 ;  /* 0x0000009929297220 */ /* 0x000fe20000410000 */
[----:B------:R-:W-:Y:S01]  /*135b0*/  FMNMX.FTZ R15, R170, R15, !PT ;  /* 0x0000000faa0f7209 */ /* 0x000fe20007810000 */
[----:B------:R-:W0:Y:S01]  /*135c0*/  MUFU.EX2 R165, R165 ;  /* 0x000000a500a57308 */ /* 0x000e220000000800 */
[----:B------:R-:W-:Y:S01]  /*135d0*/  ISETP.LT.OR P1, PT, R225, 0x3a, P1 ;  /* 0x0000003ae100780c */ /* 0x000fe20000f21670 */
[----:B---3--:R-:W-:Y:S01]  /*135e0*/  FADD.FTZ R3, R223, R3 ;  /* 0x00000003df037221 */ /* 0x008fe20000010000 */
[----:B------:R-:W-:Y:S01]  /*135f0*/  FSEL R174, R174, -INF , !P6 ;  /* 0xff800000aeae7808 */ /* 0x000fe20007000000 */
[----:B------:R-:W-:Y:S01]  /*13600*/  FMUL.FTZ R44, R44, R153 ;  /* 0x000000992c2c7220 */ /* 0x000fe20000410000 */
[----:B------:R-:W-:Y:S01]  /*13610*/  FMNMX.FTZ R15, R171, R15, !PT ;  /* 0x0000000fab0f7209 */ /* 0x000fe20007810000 */
[----:B------:R-:W-:Y:S01]  /*13620*/  FMUL.FTZ R45, R45, R153 ;  /* 0x000000992d2d7220 */ /* 0x000fe20000410000 */
[----:B------:R-:W-:Y:S01]  /*13630*/  FSEL R176, R176, -INF , !P1 ;  /* 0xff800000b0b07808 */ /* 0x000fe20004800000 */
[----:B------:R-:W3:Y:S01]  /*13640*/  MUFU.EX2 R167, R167 ;  /* 0x000000a700a77308 */ /* 0x000ee20000000800 */
[----:B------:R-:W-:Y:S01]  /*13650*/  FMNMX.FTZ R15, R174, R15, !PT ;  /* 0x0000000fae0f7209 */ /* 0x000fe20007810000 */
[----:B--2---:R-:W-:Y:S01]  /*13660*/  FADD.FTZ R3, R164, R3 ;  /* 0x00000003a4037221 */ /* 0x004fe20000010000 */
[----:B------:R-:W-:Y:S01]  /*13670*/  F2FP.F16.F32.PACK_AB R152, R219, R152 ;  /* 0x00000098db98723e */ /* 0x000fe200000000ff */
[----:B------:R-:W-:Y:S01]  /*13680*/  FMUL.FTZ R48, R48, R153 ;  /* 0x0000009930307220 */ /* 0x000fe20000410000 */
[----:B------:R-:W-:Y:S01]  /*13690*/  FMNMX.FTZ R15, R176, R15, !PT ;  /* 0x0000000fb00f7209 */ /* 0x000fe20007810000 */
[-C--:B------:R-:W-:Y:S01]  /*136a0*/  FMUL.FTZ R49, R49, R153.reuse ;  /* 0x0000009931317220 */ /* 0x080fe20000410000 */
[-C--:B------:R-:W-:Y:S01]  /*136b0*/  FMUL.FTZ R52, R52, R153.reuse ;  /* 0x0000009934347220 */ /* 0x080fe20000410000 */
[----:B------:R-:W2:Y:S01]  /*136c0*/  MUFU.EX2 R169, R169 ;  /* 0x000000a900a97308 */ /* 0x000ea20000000800 */
[----:B0-----:R-:W-:Y:S01]  /*136d0*/  FADD.FTZ R3, R165, R3 ;  /* 0x00000003a5037221 */ /* 0x001fe20000010000 */
[----:B------:R-:W0:Y:S01]  /*136e0*/  SHFL.BFLY PT, R168, R15, 0x2, 0x1f ;  /* 0x0c401f000fa87f89 */ /* 0x000e2200000e0000 */
[-C--:B------:R-:W-:Y:S01]  /*136f0*/  FMUL.FTZ R53, R53, R153.reuse ;  /* 0x0000009935357220 */ /* 0x080fe20000410000 */
[-C--:B------:R-:W-:Y:S01]  /*13700*/  FMUL.FTZ R56, R56, R153.reuse ;  /* 0x0000009938387220 */ /* 0x080fe20000410000 */
[-C--:B------:R-:W-:Y:S01]  /*13710*/  FMUL.FTZ R57, R57, R153.reuse ;  /* 0x0000009939397220 */ /* 0x080fe20000410000 */
[-C--:B------:R-:W-:Y:S01]  /*13720*/  FMUL.FTZ R60, R60, R153.reuse ;  /* 0x000000993c3c7220 */ /* 0x080fe20000410000 */
[-C--:B------:R-:W-:Y:S01]  /*13730*/  FMUL.FTZ R61, R61, R153.reuse ;  /* 0x000000993d3d7220 */ /* 0x080fe20000410000 */
[----:B------:R-:W4:Y:S01]  /*13740*/  MUFU.EX2 R172, R172 ;  /* 0x000000ac00ac7308 */ /* 0x000f220000000800 */
[----:B---3--:R-:W-:Y:S01]  /*13750*/  FADD.FTZ R3, R167, R3 ;  /* 0x00000003a7037221 */ /* 0x008fe20000010000 */
[-C--:B------:R-:W-:Y:S01]  /*13760*/  FMUL.FTZ R64, R64, R153.reuse ;  /* 0x0000009940407220 */ /* 0x080fe20000410000 */
[-C--:B------:R-:W-:Y:S01]  /*13770*/  FMUL.FTZ R65, R65, R153.reuse ;  /* 0x0000009941417220 */ /* 0x080fe20000410000 */
[-C--:B------:R-:W-:Y:S01]  /*13780*/  FMUL.FTZ R68, R68, R153.reuse ;  /* 0x0000009944447220 */ /* 0x080fe20000410000 */
[-C--:B------:R-:W-:Y:S01]  /*13790*/  FMUL.FTZ R69, R69, R153.reuse ;  /* 0x0000009945457220 */ /* 0x080fe20000410000 */
[-C--:B------:R-:W-:Y:S01]  /*137a0*/  FMUL.FTZ R72, R72, R153.reuse ;  /* 0x0000009948487220 */ /* 0x080fe20000410000 */
[-C--:B------:R-:W-:Y:S01]  /*137b0*/  FMUL.FTZ R73, R73, R153.reuse ;  /* 0x0000009949497220 */ /* 0x080fe20000410000 */
[----:B------:R-:W-:Y:S01]  /*137c0*/  MUFU.EX2 R175, R175 ;  /* 0x000000af00af7308 */ /* 0x000fe20000000800 */
[----:B--2---:R-:W-:Y:S01]  /*137d0*/  FADD.FTZ R3, R169, R3 ;  /* 0x00000003a9037221 */ /* 0x004fe20000010000 */
        /* <DEDUP_REMOVED lines=8> */
[----:B0-----:R-:W-:Y:S01]  /*13860*/  FMNMX.FTZ R15, R15, R168, !PT ;  /* 0x000000a80f0f7209 */ /* 0x001fe20007810000 */
[-C--:B------:R-:W-:Y:S01]  /*13870*/  FMUL.FTZ R88, R88, R153.reuse ;  /* 0x0000009958587220 */ /* 0x080fe20000410000 */
[-C--:B------:R-:W-:Y:S01]  /*13880*/  FMUL.FTZ R89, R89, R153.reuse ;  /* 0x0000009959597220 */ /* 0x080fe20000410000 */
[-C--:B------:R-:W-:Y:S01]  /*13890*/  FMUL.FTZ R92, R92, R153.reuse ;  /* 0x000000995c5c7220 */ /* 0x080fe20000410000 */
[-C--:B------:R-:W-:Y:S01]  /*138a0*/  FMUL.FTZ R93, R93, R153.reuse ;  /* 0x000000995d5d7220 */ /* 0x080fe20000410000 */
        /* <DEDUP_REMOVED lines=24> */
[----:B0-----:R-:W-:Y:S01]  /*13a30*/  FMNMX.FTZ R15, R15, R168, !PT ;  /* 0x000000a80f0f7209 */ /* 0x001fe20007810000 */
[-C--:B------:R-:W-:Y:S01]  /*13a40*/  FMUL.FTZ R140, R140, R153.reuse ;  /* 0x000000998c8c7220 */ /* 0x080fe20000410000 */
[----:B------:R-:W-:Y:S01]  /*13a50*/  IADD3 R168, -R197, RZ, RZ ;  /* 0x000000ffc5a87210 */ /* 0x000fe20007ffe1ff */
[-C--:B------:R-:W-:Y:S01]  /*13a60*/  FMUL.FTZ R141, R141, R153.reuse ;  /* 0x000000998d8d7220 */ /* 0x080fe20000410000 */
[----:B------:R-:W-:Y:S01]  /*13a70*/  FSETP.NEU.FTZ.AND P1, PT, R15, -INF , PT ;  /* 0xff8000000f00780b */ /* 0x000fe20003f3d000 */
[-C--:B------:R-:W-:Y:S01]  /*13a80*/  FMUL.FTZ R144, R144, R153.reuse ;  /* 0x0000009990907220 */ /* 0x080fe20000410000 */
[----:B------:R-:W-:Y:S01]  /*13a90*/  ISETP.NE.AND P2, PT, R185, R168, PT ;  /* 0x000000a8b900720c */ /* 0x000fe20003f45270 */
[-C--:B------:R-:W-:Y:S01]  /*13aa0*/  FMUL.FTZ R145, R145, R153.reuse ;  /* 0x0000009991917220 */ /* 0x080fe20000410000 */
[----:B------:R-:W-:Y:S01]  /*13ab0*/  FSEL R168, R15, RZ, P1 ;  /* 0x000000ff0fa87208 */ /* 0x000fe20000800000 */
[-C--:B------:R-:W-:Y:S01]  /*13ac0*/  FMUL.FTZ R148, R148, R153.reuse ;  /* 0x0000009994947220 */ /* 0x080fe20000410000 */
[----:B------:R-:W-:-:S03]  /*13ad0*/  FMUL.FTZ R149, R149, R153 ;  /* 0x0000009995957220 */ /* 0x000fc60000410000 */
[----:B------:R-:W-:-:S04]  /*13ae0*/  FADD.FTZ R168, -R168, R212 ;  /* 0x000000d4a8a87221 */ /* 0x000fc80000010100 */
[-C--:B------:R-:W-:Y:S02]  /*13af0*/  FMUL.FTZ R168, R168, R20.reuse ;  /* 0x00000014a8a87220 */ /* 0x080fe40000410000 */
[----:B------:R-:W-:Y:S02]  /*13b00*/  @!P2 IMAD R182, R216, 0x40, R194 ;  /* 0x00000040d8b6a824 */ /* 0x000fe400078e02c2 */
[----:B------:R-:W-:Y:S02]  /*13b10*/  FMUL.FTZ R216, R15, R20 ;  /* 0x000000140fd87220 */ /* 0x000fe40000410000 */
[----:B------:R-:W0:Y:S01]  /*13b20*/  MUFU.EX2 R168, R168 ;  /* 0x000000a800a87308 */ /* 0x000e220000000800 */
[----:B------:R-:W-:Y:S02]  /*13b30*/  @!P2 IMAD R182, R182, 0x4, R2 ;  /* 0x00000004b6b6a824 */ /* 0x000fe400078e0202 */
[----:B------:R-:W-:-:S03]  /*13b40*/  FSEL R216, R216, RZ, P1 ;  /* 0x000000ffd8d87208 */ /* 0x000fc60000800000 */
[----:B------:R-:W-:Y:S02]  /*13b50*/  @!P2 STS [R182+0x28800], R153 ;  /* 0x02880099b600a388 */ /* 0x000fe40000000800 */
[-CC-:B------:R-:W-:Y:S01]  /*13b60*/  FFMA.FTZ R181, R181, R20.reuse, -R216.reuse ;  /* 0x00000014b5b57223 */ /* 0x180fe200000108d8 */
        /* <DEDUP_REMOVED lines=9> */
[----:B0-----:R0:W-:Y:S01]  /*13c00*/  @!P2 STS [R182+0x28820], R168 ;  /* 0x028820a8b600a388 */ /* 0x0011e20000000800 */
[-CC-:B------:R-:W-:Y:S01]  /*13c10*/  FFMA.FTZ R219, R166, R20.reuse, -R216.reuse ;  /* 0x00000014a6db7223 */ /* 0x180fe200000108d8 */
[-CC-:B------:R-:W-:Y:S01]  /*13c20*/  FFMA.FTZ R178, R178, R20.reuse, -R216.reuse ;  /* 0x00000014b2b27223 */ /* 0x180fe200000108d8 */
[-CC-:B------:R-:W-:Y:S01]  /*13c30*/  FFMA.FTZ R170, R170, R20.reuse, -R216.reuse ;  /* 0x00000014aaaa7223 */ /* 0x180fe200000108d8 */
[----:B------:R-:W3:Y:S01]  /*13c40*/  MUFU.EX2 R183, R183 ;  /* 0x000000b700b77308 */ /* 0x000ee20000000800 */
[--C-:B------:R-:W-:Y:S01]  /*13c50*/  FFMA.FTZ R171, R171, R20, -R216.reuse ;  /* 0x00000014abab7223 */ /* 0x100fe200000108d8 */
[----:B------:R-:W-:Y:S01]  /*13c60*/  F2FP.F16.F32.PACK_AB R158, R165, R164 ;  /* 0x000000a4a59e723e */ /* 0x000fe200000000ff */
[-CC-:B------:R-:W-:Y:S01]  /*13c70*/  FFMA.FTZ R176, R176, R20.reuse, -R216.reuse ;  /* 0x00000014b0b07223 */ /* 0x180fe200000108d8 */
[--C-:B------:R-:W-:Y:S01]  /*13c80*/  FFMA.FTZ R174, R174, R20, -R216.reuse ;  /* 0x00000014aeae7223 */ /* 0x100fe200000108d8 */
[----:B------:R-:W-:Y:S01]  /*13c90*/  F2FP.F16.F32.PACK_AB R154, R222, R221 ;  /* 0x000000ddde9a723e */ /* 0x000fe200000000ff */
[----:B------:R-:W-:Y:S01]  /*13ca0*/  FMUL.FTZ R26, R26, R168 ;  /* 0x000000a81a1a7220 */ /* 0x000fe20000410000 */
[----:B------:R-:W-:Y:S01]  /*13cb0*/  F2FP.F16.F32.PACK_AB R164, R177, R175 ;  /* 0x000000afb1a4723e */ /* 0x000fe200000000ff */
[----:B0-----:R0:W4:Y:S01]  /*13cc0*/  MUFU.EX2 R182, R173 ;  /* 0x000000ad00b67308 */ /* 0x0011220000000800 */
[----:B--2---:R-:W-:Y:S01]  /*13cd0*/  FFMA.FTZ R0, R168, R0, R181 ;  /* 0x00000000a8007223 */ /* 0x004fe200000100b5 */
[-C--:B------:R-:W-:Y:S01]  /*13ce0*/  FMUL.FTZ R27, R27, R168.reuse ;  /* 0x000000a81b1b7220 */ /* 0x080fe20000410000 */
[-C--:B------:R-:W-:Y:S01]  /*13cf0*/  FMUL.FTZ R30, R30, R168.reuse ;  /* 0x000000a81e1e7220 */ /* 0x080fe20000410000 */
[-C--:B------:R-:W-:Y:S01]  /*13d00*/  FMUL.FTZ R31, R31, R168.reuse ;  /* 0x000000a81f1f7220 */ /* 0x080fe20000410000 */
[-C--:B------:R-:W-:Y:S01]  /*13d10*/  FMUL.FTZ R34, R34, R168.reuse ;  /* 0x000000a822227220 */ /* 0x080fe20000410000 */
[-C--:B------:R-:W-:Y:S01]  /*13d20*/  FMUL.FTZ R35, R35, R168.reuse ;  /* 0x000000a823237220 */ /* 0x080fe20000410000 */
[----:B------:R-:W-:Y:S01]  /*13d30*/  FMUL.FTZ R38, R38, R168 ;  /* 0x000000a826267220 */ /* 0x000fe20000410000 */
[----:B------:R-:W2:Y:S01]  /*13d40*/  MUFU.EX2 R155, R155 ;  /* 0x0000009b009b7308 */ /* 0x000ea20000000800 */
[----:B0-----:R-:W-:Y:S01]  /*13d50*/  FFMA.FTZ R173, R156, R20, -R216 ;  /* 0x000000149cad7223 */ /* 0x001fe200000108d8 */
[----:B---3--:R-:W-:Y:S01]  /*13d60*/  FADD.FTZ R0, R183, R0 ;  /* 0x00000000b7007221 */ /* 0x008fe20000010000 */
[----:B------:R-:W-:Y:S01]  /*13d70*/  F2FP.F16.F32.PACK_AB R156, R223, R160 ;  /* 0x000000a0df9c723e */ /* 0x000fe200000000ff */
[-C--:B------:R-:W-:Y:S01]  /*13d80*/  FMUL.FTZ R39, R39, R168.reuse ;  /* 0x000000a827277220 */ /* 0x080fe20000410000 */
[----:B------:R-:W-:Y:S01]  /*13d90*/  F2FP.F16.F32.PACK_AB R160, R169, R167 ;  /* 0x000000a7a9a0723e */ /* 0x000fe200000000ff */
[----:B------:R-:W-:Y:S01]  /*13da0*/  FMUL.FTZ R42, R42, R168 ;  /* 0x000000a82a2a7220 */ /* 0x000fe20000410000 */
[----:B------:R-:W-:Y:S01]  /*13db0*/  F2FP.F16.F32.PACK_AB R153, R183, R181 ;  /* 0x000000b5b799723e */ /* 0x000fe200000000ff */
[----:B------:R-:W0:Y:S01]  /*13dc0*/  MUFU.EX2 R173, R173 ;  /* 0x000000ad00ad7308 */ /* 0x000e220000000800 */
[C---:B----4-:R-:W-:Y:S01]  /*13dd0*/  FADD.FTZ R3, R182.reuse, R3 ;  /* 0x00000003b6037221 */ /* 0x050fe20000010000 */
[----:B------:R-:W-:Y:S01]  /*13de0*/  F2FP.F16.F32.PACK_AB R162, R182, R172 ;  /* 0x000000acb6a2723e */ /* 0x000fe200000000ff */
[-C--:B------:R-:W-:Y:S01]  /*13df0*/  FMUL.FTZ R43, R43, R168.reuse ;  /* 0x000000a82b2b7220 */ /* 0x080fe20000410000 */
[-C--:B------:R-:W-:Y:S01]  /*13e00*/  FMUL.FTZ R46, R46, R168.reuse ;  /* 0x000000a82e2e7220 */ /* 0x080fe20000410000 */
[----:B------:R-:W-:Y:S01]  /*13e10*/  FADD.FTZ R3, R175, R3 ;  /* 0x00000003af037221 */ /* 0x000fe20000010000 */
[-C--:B------:R-:W-:Y:S01]  /*13e20*/  FMUL.FTZ R47, R47, R168.reuse ;  /* 0x000000a82f2f7220 */ /* 0x080fe20000410000 */
[-C--:B------:R-:W-:Y:S01]  /*13e30*/  FMUL.FTZ R50, R50, R168.reuse ;  /* 0x000000a832327220 */ /* 0x080fe20000410000 */
[----:B------:R-:W3:Y:S01]  /*13e40*/  MUFU.EX2 R157, R157 ;  /* 0x0000009d009d7308 */ /* 0x000ee20000000800 */
[----:B--2---:R-:W-:Y:S01]  /*13e50*/  FADD.FTZ R0, R155, R0 ;  /* 0x000000009b007221 */ /* 0x004fe20000010000 */
[----:B------:R-:W-:Y:S01]  /*13e60*/  FADD.FTZ R3, R177, R3 ;  /* 0x00000003b1037221 */ /* 0x000fe20000010000 */
        /* <DEDUP_REMOVED lines=32> */
[----:B------:R0:W-:Y:S01]  /*14070*/  STSM.16.M88.4 [R198+0x26800], R152 ;  /* 0x02680098c6007844 */ /* 0x0001e20000000200 */
[-C--:B------:R-:W-:Y:S01]  /*14080*/  FMUL.FTZ R94, R94, R168.reuse ;  /* 0x000000a85e5e7220 */ /* 0x080fe20000410000 */
[-C--:B------:R-:W-:Y:S01]  /*14090*/  FMUL.FTZ R95, R95, R168.reuse ;  /* 0x000000a85f5f7220 */ /* 0x080fe20000410000 */
[-C--:B------:R-:W-:Y:S01]  /*140a0*/  FMUL.FTZ R98, R98, R168.reuse ;  /* 0x000000a862627220 */ /* 0x080fe20000410000 */
[-C--:B------:R-:W-:Y:S01]  /*140b0*/  FMUL.FTZ R99, R99, R168.reuse ;  /* 0x000000a863637220 */ /* 0x080fe20000410000 */
[-C--:B------:R-:W-:Y:S01]  /*140c0*/  FMUL.FTZ R102, R102, R168.reuse ;  /* 0x000000a866667220 */ /* 0x080fe20000410000 */
[----:B------:R-:W4:Y:S01]  /*140d0*/  MUFU.EX2 R163, R163 ;  /* 0x000000a300a37308 */ /* 0x000f220000000800 */
[C---:B---3--:R-:W-:Y:S01]  /*140e0*/  FADD.FTZ R0, R161.reuse, R0 ;  /* 0x00000000a1007221 */ /* 0x048fe20000010000 */
[----:B------:R-:W-:Y:S01]  /*140f0*/  F2FP.F16.F32.PACK_AB R159, R161, R159 ;  /* 0x0000009fa19f723e */ /* 0x000fe200000000ff */
[-C--:B------:R-:W-:Y:S01]  /*14100*/  FMUL.FTZ R103, R103, R168.reuse ;  /* 0x000000a867677220 */ /* 0x080fe20000410000 */
[-C--:B------:R-:W-:Y:S01]  /*14110*/  FMUL.FTZ R106, R106, R168.reuse ;  /* 0x000000a86a6a7220 */ /* 0x080fe20000410000 */
[-C--:B------:R-:W-:Y:S01]  /*14120*/  FMUL.FTZ R107, R107, R168.reuse ;  /* 0x000000a86b6b7220 */ /* 0x080fe20000410000 */
[-C--:B------:R-:W-:Y:S01]  /*14130*/  FMUL.FTZ R110, R110, R168.reuse ;  /* 0x000000a86e6e7220 */ /* 0x080fe20000410000 */
[----:B------:R0:W-:Y:S01]  /*14140*/  STSM.16.M88.4 [R199], R156 ;  /* 0x0000009cc7007844 */ /* 0x0001e20000000200 */
        /* <DEDUP_REMOVED lines=9> */
[C---:B----4-:R-:W-:Y:S01]  /*141e0*/  FADD.FTZ R0, R163.reuse, R0 ;  /* 0x00000000a3007221 */ /* 0x050fe20000010000 */
[----:B------:R-:W-:Y:S01]  /*141f0*/  F2FP.F16.F32.PACK_AB R161, R163, R217 ;  /* 0x000000d9a3a1723e */ /* 0x000fe200000000ff */
        /* <DEDUP_REMOVED lines=22> */
[----:B----4-:R-:W-:-:S07]  /*14360*/  FADD.FTZ R0, R165, R0 ;  /* 0x00000000a5007221 */ /* 0x010fce0000010000 */
[----:B------:R-:W4:Y:S01]  /*14370*/  MUFU.EX2 R167, R174 ;  /* 0x000000ae00a77308 */ /* 0x000f220000000800 */
[C---:B---3--:R-:W-:Y:S01]  /*14380*/  FADD.FTZ R0, R171.reuse, R0 ;  /* 0x00000000ab007221 */ /* 0x048fe20000010000 */
[----:B------:R-:W-:-:S06]  /*14390*/  F2FP.F16.F32.PACK_AB R165, R171, R165 ;  /* 0x000000a5aba5723e */ /* 0x000fcc00000000ff */
[----:B------:R-:W3:Y:S01]  /*143a0*/  MUFU.EX2 R176, R176 ;  /* 0x000000b000b07308 */ /* 0x000ee20000000800 */
[----:B--2---:R-:W-:Y:S01]  /*143b0*/  FADD.FTZ R3, R166, R3 ;  /* 0x00000003a6037221 */ /* 0x004fe20000010000 */
[----:B------:R-:W-:-:S03]  /*143c0*/  F2FP.F16.F32.PACK_AB R166, R180, R166 ;  /* 0x000000a6b4a6723e */ /* 0x000fc600000000ff */
[----:B------:R-:W-:Y:S01]  /*143d0*/  FADD.FTZ R3, R180, R3 ;  /* 0x00000003b4037221 */ /* 0x000fe20000010000 */
[----:B----4-:R-:W-:Y:S01]  /*143e0*/  FADD.FTZ R0, R167, R0 ;  /* 0x00000000a7007221 */ /* 0x010fe20000010000 */
[----:B---3--:R-:W-:-:S03]  /*143f0*/  F2FP.F16.F32.PACK_AB R167, R176, R167 ;  /* 0x000000a7b0a7723e */ /* 0x008fc600000000ff */
[----:B------:R-:W-:Y:S02]  /*14400*/  FADD.FTZ R0, R176, R0 ;  /* 0x00000000b0007221 */ /* 0x000fe40000010000 */
[----:B------:R0:W-:Y:S01]  /*14410*/  STSM.16.M88.4 [R200], R164 ;  /* 0x000000a4c8007844 */ /* 0x0001e20000000200 */
[----:B------:R-:W-:Y:S05]  /*14420*/  @!P0 BRA `(.L_x_2752) ;  /* 0x0000000000048947 */ /* 0x000fea0003800000 */
[----:B------:R-:W-:Y:S01]  /*14430*/  BPT.TRAP 0x1 ;  /* 0x000000040000795c */ /* 0x000fe20000300000 */
.L_x_2752:
[----:B------:R2:W3:Y:S01]  /*14440*/  SYNCS.PHASECHK.TRANS64.TRYWAIT P1, [R21+URZ+0x28c50], R209 ;  /* 0x028c50d1150075a7 */ /* 0x0004e2000802017f */
[----:B------:R-:W-:Y:S05]  /*14450*/  @!P0 BRA `(.L_x_2753) ;  /* 0x0000000000048947 */ /* 0x000fea0003800000 */
[----:B------:R-:W-:Y:S01]  /*14460*/  BPT.TRAP 0x1 ;  /* 0x000000040000795c */ /* 0x000fe20000300000 */
.L_x_2753:
[----:B------:R-:W-:Y:S04]  /*14470*/  BSSY B1, `(.L_x_2754) ;  /* 0x0000004000017945 */ /* 0x000fe80003800000 */
[----:B---3--:R-:W-:Y:S05]  /*14480*/  @P1 BRA `(.L_x_2755) ;  /* 0x0000000000081947 */ /* 0x008fea0003800000 */
[----:B------:R-:W3:Y:S02]  /*14490*/  SYNCS.PHASECHK.TRANS64.TRYWAIT P1, [R21+URZ+0x28c50], R209 ;  /* 0x028c50d1150075a7 */ /* 0x000ee4000802017f */
[----:B---3--:R-:W-:Y:S05]  /*144a0*/  @!P1 BRA `(.L_x_2756) ;  /* 0x000000cc00609947 */ /* 0x008fea0003800000 */
.L_x_2755:
[----:B------:R-:W-:Y:S05]  /*144b0*/  BSYNC B1 ;  /* 0x0000000000017941 */ /* 0x000fea0003800000 */
.L_x_2754:
        /* <DEDUP_REMOVED lines=40> */
.L_x_2757:
[----:B------:R-:W4:Y:S01]  /*14740*/  LDL R152, [R1+0x8] ;  /* 0x0000080001987983 */ /* 0x000f220000100800 */
[----:B-123--:R-:W-:Y:S02]  /*14750*/  VIADD R21, R21, 0x28c60 ;  /* 0x00028c6015157836 */ /* 0x00efe40000000000 */
[----:B------:R-:W-:Y:S02]  /*14760*/  IMAD.MOV.U32 R212, RZ, RZ, R15 ;  /* 0x000000ffffd47224 */ /* 0x000fe400078e000f */
[----:B------:R-:W-:Y:S01]  /*14770*/  IMAD.MOV.U32 R217, RZ, RZ, R13 ;  /* 0x000000ffffd97224 */ /* 0x000fe200078e000d */
[----:B------:R-:W-:Y:S01]  /*14780*/  PRMT R21, R187, 0x654, R21 ;  /* 0x00000654bb157816 */ /* 0x000fe20000000015 */
[----:B------:R-:W-:-:S03]  /*14790*/  IMAD.MOV.U32 R216, RZ, RZ, R18 ;  /* 0x000000ffffd87224 */ /* 0x000fc600078e0012 */
[----:B------:R0:W-:Y:S01]  /*147a0*/  SYNCS.ARRIVE.TRANS64.RED.A1T0 RZ, [R21+URZ], RZ ;  /* 0x000000ff15ff79a7 */ /* 0x0001e2000810043f */
[C---:B----4-:R-:W-:Y:S01]  /*147b0*/  ISETP.GT.AND P1, PT, R12.reuse, R152, PT ;  /* 0x000000980c00720c */ /* 0x050fe20003f24270 */
[----:B------:R-:W-:-:S12]  /*147c0*/  VIADD R12, R12, 0xffffffff ;  /* 0xffffffff0c0c7836 */ /* 0x000fd80000000000 */
[----:B0-----:R-:W-:Y:S05]  /*147d0*/  @P1 BRA `(.L_x_2758) ;  /* 0xffffffd400c81947 */ /* 0x001fea000383ffff */
.L_x_2737:
[----:B------:R-:W-:Y:S05]  /*147e0*/  BSYNC B0 ;  /* 0x0000000000007941 */ /* 0x000fea0003800000 */
.L_x_2736:
[----:B------:R-:W2:Y:S04]  /*147f0*/  LDL.LU R21, [R1+0x50] ;  /* 0x0000500001157983 */ /* 0x000ea80000300800 */
[----:B------:R-:W0:Y:S04]  /*14800*/  SHFL.BFLY PT, R4, R3, 0x2, 0x1f ;  /* 0x0c401f0003047f89 */ /* 0x000e2800000e0000 */
[----:B------:R-:W1:Y:S01]  /*14810*/  SHFL.BFLY PT, R5, R0, 0x2, 0x1f ;  /* 0x0c401f0000057f89 */ /* 0x000e6200000e0000 */
[----:B0-----:R-:W-:Y:S01]  /*14820*/  FADD.FTZ R4, R4, R3 ;  /* 0x0000000304047221 */ /* 0x001fe20000010000 */
[----:B-1----:R-:W-:Y:S01]  /*14830*/  FADD.FTZ R6, R5, R0 ;  /* 0x0000000005067221 */ /* 0x002fe20000010000 */
[----:B------:R-:W-:-:S03]  /*14840*/  IMAD.MOV.U32 R0, RZ, RZ, -0x800000 ;  /* 0xff800000ff007424 */ /* 0x000fc600078e00ff */
[----:B------:R-:W0:Y:S04]  /*14850*/  SHFL.BFLY PT, R5, R4, 0x1, 0x1f ;  /* 0x0c201f0004057f89 */ /* 0x000e2800000e0000 */
[----:B------:R-:W1:Y:S01]  /*14860*/  SHFL.BFLY PT, R7, R6, 0x1, 0x1f ;  /* 0x0c201f0006077f89 */ /* 0x000e6200000e0000 */
[----:B0-----:R-:W-:Y:S01]  /*14870*/  FADD.FTZ R9, R4, R5 ;  /* 0x0000000504097221 */ /* 0x001fe20000010000 */
[----:B-1----:R-:W-:Y:S01]  /*14880*/  FADD.FTZ R11, R6, R7 ;  /* 0x00000007060b7221 */ /* 0x002fe20000010000 */
[----:B------:R-:W-:Y:S08]  /*14890*/  BAR.ARV 0x8, 0x100 ;  /* 0x0204000000007b1d */ /* 0x000ff00000002000 */
[----:B------:R-:W-:Y:S01]  /*148a0*/  BAR.SYNC.DEFER_BLOCKING 0xf, 0x100 ;  /* 0x03c4000000007b1d */ /* 0x000fe20000010000 */
[----:B------:R-:W-:-:S02]  /*148b0*/  FSETP.NE.FTZ.AND P0, PT, R9, RZ, PT ;  /* 0x000000ff0900720b */ /* 0x000fc40003f15000 */
[----:B------:R-:W-:-:S11]  /*148c0*/  FSETP.NE.FTZ.AND P1, PT, R11, RZ, PT ;  /* 0x000000ff0b00720b */ /* 0x000fd60003f35000 */
[----:B------:R-:W0:Y:S01]  /*148d0*/  @P0 MUFU.LG2 R5, R9 ;  /* 0x0000000900050308 */ /* 0x000e220000000c00 */
[----:B------:R-:W-:-:S07]  /*148e0*/  @P0 FMUL.FTZ R8, R20, 0.69314718246459960938 ;  /* 0x3f31721814080820 */ /* 0x000fce0000410000 */
[----:B------:R-:W1:Y:S01]  /*148f0*/  @P1 MUFU.LG2 R3, R11 ;  /* 0x0000000b00031308 */ /* 0x000e620000000c00 */
[----:B0-----:R-:W-:-:S04]  /*14900*/  @P0 FMUL.FTZ R5, R5, 0.69314718246459960938 ;  /* 0x3f31721805050820 */ /* 0x001fc80000410000 */
[----:B------:R-:W-:Y:S01]  /*14910*/  @P0 FFMA.FTZ R0, R8, R13, R5 ;  /* 0x0000000d08000223 */ /* 0x000fe20000010005 */
[----:B------:R-:W-:Y:S01]  /*14920*/  @P1 FMUL.FTZ R5, R20, 0.69314718246459960938 ;  /* 0x3f31721814051820 */ /* 0x000fe20000410000 */
[----:B-1----:R-:W-:Y:S01]  /*14930*/  @P1 FMUL.FTZ R4, R3, 0.69314718246459960938 ;  /* 0x3f31721803041820 */ /* 0x002fe20000410000 */
[----:B------:R-:W-:-:S03]  /*14940*/  IMAD.MOV.U32 R3, RZ, RZ, -0x800000 ;  /* 0xff800000ff037424 */ /* 0x000fc600078e00ff */
[----:B------:R-:W-:Y:S01]  /*14950*/  @P1 FFMA.FTZ R3, R5, R15, R4 ;  /* 0x0000000f05031223 */ /* 0x000fe20000010004 */
[----:B------:R-:W-:-:S04]  /*14960*/  IADD3 R4, -R197, RZ, RZ ;  /* 0x000000ffc5047210 */ /* 0x000fc80007ffe1ff */
[----:B------:R-:W-:Y:S02]  /*14970*/  ISETP.NE.AND P2, PT, R185, R4, PT ;  /* 0x00000004b900720c */ /* 0x000fe40003f45270 */
[----:B------:R-:W-:-:S06]  /*14980*/  CS2R R4, SRZ ;  /* 0x0000000000047805 */ /* 0x000fcc000001ff00 */
[----:B------:R-:W0:Y:S01]  /*14990*/  @P0 MUFU.RCP R5, R9 ;  /* 0x0000000900050308 */ /* 0x000e220000001000 */
[----:B------:R-:W-:-:S04]  /*149a0*/  PLOP3.LUT P0, PT, PT, PT, PT, 0x8, 0x0 ;  /* 0x000000000000781c */ /* 0x000fc80003f0e170 */
[----:B------:R-:W-:-:S03]  /*149b0*/  @!P2 IMAD R7, R18, 0x40, R194 ;  /* 0x000000401207a824 */ /* 0x000fc600078e02c2 */
[----:B------:R-:W1:Y:S01]  /*149c0*/  @P1 MUFU.RCP R4, R11 ;  /* 0x0000000b00041308 */ /* 0x000e620000001000 */
[----:B------:R-:W-:Y:S02]  /*149d0*/  VIADD R18, R18, 0x1 ;  /* 0x0000000112127836 */ /* 0x000fe40000000000 */
[----:B------:R-:W-:-:S03]  /*149e0*/  @!P2 IMAD R7, R7, 0x4, R2 ;  /* 0x000000040707a824 */ /* 0x000fc600078e0202 */
[----:B------:R-:W-:Y:S02]  /*149f0*/  ISETP.NE.AND P1, PT, R18, 0x2, PT ;  /* 0x000000021200780c */ /* 0x000fe40003f25270 */
[----:B0-----:R0:W-:Y:S02]  /*14a00*/  @!P2 STS [R7+0x28800], R5 ;  /* 0x028800050700a388 */ /* 0x0011e40000000800 */
[----:B------:R-:W-:Y:S01]  /*14a10*/  SEL R2, RZ, 0x1, P1 ;  /* 0x00000001ff027807 */ /* 0x000fe20000800000 */
[-C--:B------:R-:W-:Y:S01]  /*14a20*/  FMUL.FTZ R153, R28, R5.reuse ;  /* 0x000000051c997220 */ /* 0x080fe20000410000 */
[-C--:B------:R-:W-:Y:S01]  /*14a30*/  FMUL.FTZ R152, R36, R5.reuse ;  /* 0x0000000524987220 */ /* 0x080fe20000410000 */
[-C--:B------:R-:W-:Y:S01]  /*14a40*/  FMUL.FTZ R172, R40, R5.reuse ;  /* 0x0000000528ac7220 */ /* 0x080fe20000410000 */
[-C--:B------:R-:W-:Y:S01]  /*14a50*/  FMUL.FTZ R10, R24, R5.reuse ;  /* 0x00000005180a7220 */ /* 0x080fe20000410000 */
[-C--:B------:R-:W-:Y:S01]  /*14a60*/  FMUL.FTZ R8, R25, R5.reuse ;  /* 0x0000000519087220 */ /* 0x080fe20000410000 */
[-C--:B------:R-:W-:Y:S01]  /*14a70*/  FMUL.FTZ R28, R29, R5.reuse ;  /* 0x000000051d1c7220 */ /* 0x080fe20000410000 */
        /* <DEDUP_REMOVED lines=125> */
[----:B--2---:R-:W-:-:S05]  /*15250*/  VIADD R21, R21, 0x1 ;  /* 0x0000000115157836 */ /* 0x004fca0000000000 */
[----:B------:R0:W-:Y:S01]  /*15260*/  STL [R1+0x50], R21 ;  /* 0x0000501501007387 */ /* 0x0001e20000100800 */
[----:B------:R-:W-:Y:S06]  /*15270*/  BAR.ARV 0xe, 0x100 ;  /* 0x0384000000007b1d */ /* 0x000fec0000002000 */
.L_x_2614:
[----:B------:R-:W-:Y:S05]  /*15280*/  BSYNC B7 ;  /* 0x0000000000077941 */ /* 0x000fea0003800000 */
.L_x_2604:
        /* <DEDUP_REMOVED lines=10> */
[----:B------:R-:W-:Y:S01]  /*15330*/  F2FP.F16.F32.PACK_AB R4, R8, R10 ;  /* 0x0000000a0804723e */ /* 0x000fe200000000ff */
[----:B------:R-:W-:Y:S02]  /*15340*/  ULDC.64 UR4, c[0x0][0xc00] ;  /* 0x0003000000047ab9 */ /* 0x000fe40000000a00 */
[----:B------:R-:W4:Y:S01]  /*15350*/  LDL R50, [R1+0x4c] ;  /* 0x00004c0001327983 */ /* 0x000f220000100800 */
[----:B------:R-:W0:Y:S01]  /*15360*/  S2R R23, SR_SWINHI ;  /* 0x0000000000177919 */ /* 0x000e220000002f00 */
[----:B------:R-:W-:Y:S02]  /*15370*/  F2FP.F16.F32.PACK_AB R7, R31, R7 ;  /* 0x000000071f07723e */ /* 0x000fe400000000ff */
[----:B------:R-:W-:Y:S02]  /*15380*/  F2FP.F16.F32.PACK_AB R5, R6, R5 ;  /* 0x000000050605723e */ /* 0x000fe400000000ff */
[----:B------:R-:W-:-:S02]  /*15390*/  F2FP.F16.F32.PACK_AB R6, R28, R153 ;  /* 0x000000991c06723e */ /* 0x000fc400000000ff */
[----:B------:R-:W-:Y:S02]  /*153a0*/  MOV R20, R2 ;  /* 0x0000000200147202 */ /* 0x000fe40000000f00 */
[----:B0-----:R-:W-:Y:S02]  /*153b0*/  MOV R21, R23 ;  /* 0x0000001700157202 */ /* 0x001fe40000000f00 */
        /* <DEDUP_REMOVED lines=27> */
[----:B------:R-:W-:Y:S01]  /*15570*/  BAR.SYNC.DEFER_BLOCKING 0x1, 0x100 ;  /* 0x0044000000007b1d */ /* 0x000fe20000010000 */
[----:B---3--:R-:W-:-:S03]  /*15580*/  IMAD.WIDE R44, R30, 0x2, R20 ;  /* 0x000000021e2c7825 */ /* 0x008fc600078e0214 */
[----:B------:R-:W-:-:S04]  /*15590*/  LOP3.LUT R23, R44, 0x380, RZ, 0xc0, !PT ;  /* 0x000003802c177812 */ /* 0x000fc800078ec0ff */
[----:B------:R-:W-:Y:S01]  /*155a0*/  SHF.R.U64 R23, R23, 0x3, RZ ;  /* 0x0000000317177819 */ /* 0x000fe200000012ff */
[----:B------:R-:W-:-:S03]  /*155b0*/  IMAD.MOV.U32 R31, RZ, RZ, R45 ;  /* 0x000000ffff1f7224 */ /* 0x000fc600078e002d */
[----:B------:R-:W-:Y:S02]  /*155c0*/  LOP3.LUT R30, R23, R44, RZ, 0x3c, !PT ;  /* 0x0000002c171e7212 */ /* 0x000fe400078e3cff */
[----:B------:R-:W-:Y:S02]  /*155d0*/  IADD3 R23, P0, R44, 0x20, RZ ;  /* 0x000000202c177810 */ /* 0x000fe40007f1e0ff */
[----:B------:R-:W-:Y:S02]  /*155e0*/  MOV R30, R30 ;  /* 0x0000001e001e7202 */ /* 0x000fe40000000f00 */
[----:B------:R-:W-:-:S04]  /*155f0*/  LOP3.LUT R10, R23, 0x380, RZ, 0xc0, !PT ;  /* 0x00000380170a7812 */ /* 0x000fc800078ec0ff */
[----:B------:R-:W-:Y:S01]  /*15600*/  SHF.R.U64 R10, R10, 0x3, RZ ;  /* 0x000000030a0a7819 */ /* 0x000fe200000012ff */
[----:B------:R0:W-:Y:S01]  /*15610*/  STSM.16.M88.4 [R30], R4 ;  /* 0x000000041e007844 */ /* 0x0001e20000000200 */
[----:B------:R-:W-:-:S04]  /*15620*/  IADD3 R49, P1, R44, 0x2060, RZ ;  /* 0x000020602c317810 */ /* 0x000fc80007f3e0ff */
[----:B------:R-:W-:Y:S01]  /*15630*/  LOP3.LUT R48, R49, 0x380, RZ, 0xc0, !PT ;  /* 0x0000038031307812 */ /* 0x000fe200078ec0ff */
[----:B0-----:R-:W-:Y:S01]  /*15640*/  IMAD.X R5, RZ, RZ, R45, P0 ;  /* 0x000000ffff057224 */ /* 0x001fe200000e062d */
[----:B------:R-:W-:-:S04]  /*15650*/  LOP3.LUT R4, R10, R23, RZ, 0x3c, !PT ;  /* 0x000000170a047212 */ /* 0x000fc800078e3cff */
[----:B------:R-:W-:Y:S02]  /*15660*/  MOV R12, R4 ;  /* 0x00000004000c7202 */ /* 0x000fe40000000f00 */
[----:B------:R-:W-:Y:S02]  /*15670*/  IADD3 R5, P3, R44, 0x40, RZ ;  /* 0x000000402c057810 */ /* 0x000fe40007f7e0ff */
[----:B------:R-:W-:Y:S02]  /*15680*/  F2FP.F16.F32.PACK_AB R10, R14, R152 ;  /* 0x000000980e0a723e */ /* 0x000fe400000000ff */
[----:B------:R-:W-:Y:S02]  /*15690*/  LOP3.LUT R4, R5, 0x380, RZ, 0xc0, !PT ;  /* 0x0000038005047812 */ /* 0x000fe400078ec0ff */
[----:B------:R-:W-:Y:S02]  /*156a0*/  IADD3 R39, P0, R44, 0x2040, RZ ;  /* 0x000020402c277810 */ /* 0x000fe40007f1e0ff */
[----:B------:R-:W-:-:S02]  /*156b0*/  SHF.R.U64 R48, R48, 0x3, RZ ;  /* 0x0000000330307819 */ /* 0x000fc400000012ff */
[----:B------:R-:W-:Y:S02]  /*156c0*/  SHF.R.U64 R4, R4, 0x3, RZ ;  /* 0x0000000304047819 */ /* 0x000fe400000012ff */
[C---:B------:R-:W-:Y:S02]  /*156d0*/  IADD3 R53, P2, R44.reuse, 0x4000, RZ ;  /* 0x000040002c357810 */ /* 0x040fe40007f5e0ff */
[----:B------:R-:W-:Y:S01]  /*156e0*/  IADD3 R7, P4, R44, 0x60, RZ ;  /* 0x000000602c077810 */ /* 0x000fe20007f9e0ff */
[----:B------:R0:W-:Y:S01]  /*156f0*/  STSM.16.M88.4 [R12], R8 ;  /* 0x000000080c007844 */ /* 0x0001e20000000200 */
[----:B------:R-:W-:Y:S02]  /*15700*/  LOP3.LUT R38, R39, 0x380, RZ, 0xc0, !PT ;  /* 0x0000038027267812 */ /* 0x000fe400078ec0ff */
[----:B------:R-:W-:Y:S01]  /*15710*/  LOP3.LUT R48, R48, R49, RZ, 0x3c, !PT ;  /* 0x0000003130307212 */ /* 0x000fe200078e3cff */
[----:B------:R-:W-:Y:S01]  /*15720*/  IMAD.X R49, RZ, RZ, R45, P1 ;  /* 0x000000ffff317224 */ /* 0x000fe200008e062d */
[----:B------:R-:W-:-:S02]  /*15730*/  IADD3 R31, P5, R44, 0x2000, RZ ;  /* 0x000020002c1f7810 */ /* 0x000fc40007fbe0ff */
[----:B------:R-:W-:Y:S02]  /*15740*/  IADD3 R35, P6, R44, 0x2020, RZ ;  /* 0x000020202c237810 */ /* 0x000fe40007fde0ff */
[----:B------:R-:W-:Y:S02]  /*15750*/  LOP3.LUT R52, R53, 0x380, RZ, 0xc0, !PT ;  /* 0x0000038035347812 */ /* 0x000fe400078ec0ff */
[----:B------:R-:W-:Y:S02]  /*15760*/  LOP3.LUT R6, R7, 0x380, RZ, 0xc0, !PT ;  /* 0x0000038007067812 */ /* 0x000fe400078ec0ff */
[----:B------:R-:W-:Y:S02]  /*15770*/  SHF.R.U64 R38, R38, 0x3, RZ ;  /* 0x0000000326267819 */ /* 0x000fe400000012ff */
[----:B0-----:R-:W-:Y:S02]  /*15780*/  LOP3.LUT R8, R4, R5, RZ, 0x3c, !PT ;  /* 0x0000000504087212 */ /* 0x001fe400078e3cff */
[----:B------:R-:W-:-:S02]  /*15790*/  IADD3 R4, P1, R44, 0x6040, RZ ;  /* 0x000060402c047810 */ /* 0x000fc40007f3e0ff */
[----:B------:R-:W-:Y:S02]  /*157a0*/  LOP3.LUT R30, R31, 0x380, RZ, 0xc0, !PT ;  /* 0x000003801f1e7812 */ /* 0x000fe400078ec0ff */
[----:B------:R-:W-:Y:S02]  /*157b0*/  LOP3.LUT R34, R35, 0x380, RZ, 0xc0, !PT ;  /* 0x0000038023227812 */ /* 0x000fe400078ec0ff */
[----:B------:R-:W-:Y:S02]  /*157c0*/  SHF.R.U64 R52, R52, 0x3, RZ ;  /* 0x0000000334347819 */ /* 0x000fe400000012ff */
[----:B------:R-:W-:Y:S02]  /*157d0*/  SHF.R.U64 R6, R6, 0x3, RZ ;  /* 0x0000000306067819 */ /* 0x000fe400000012ff */
[----:B------:R-:W-:Y:S02]  /*157e0*/  LOP3.LUT R5, R4, 0x380, RZ, 0xc0, !PT ;  /* 0x0000038004057812 */ /* 0x000fe400078ec0ff */
[----:B------:R-:W-:Y:S01]  /*157f0*/  LOP3.LUT R38, R38, R39, RZ, 0x3c, !PT ;  /* 0x0000002726267212 */ /* 0x000fe200078e3cff */
[----:B------:R-:W-:Y:S01]  /*15800*/  IMAD.X R39, RZ, RZ, R45, P0 ;  /* 0x000000ffff277224 */ /* 0x000fe200000e062d */
[----:B------:R-:W-:-:S02]  /*15810*/  SHF.R.U64 R30, R30, 0x3, RZ ;  /* 0x000000031e1e7819 */ /* 0x000fc400000012ff */
[----:B------:R-:W-:Y:S02]  /*15820*/  SHF.R.U64 R34, R34, 0x3, RZ ;  /* 0x0000000322227819 */ /* 0x000fe400000012ff */
[----:B------:R-:W-:Y:S01]  /*15830*/  LOP3.LUT R52, R52, R53, RZ, 0x3c, !PT ;  /* 0x0000003534347212 */ /* 0x000fe200078e3cff */
[--C-:B------:R-:W-:Y:S01]  /*15840*/  IMAD.X R53, RZ, RZ, R45.reuse, P2 ;  /* 0x000000ffff357224 */ /* 0x100fe200010e062d */
[----:B------:R-:W-:Y:S02]  /*15850*/  IADD3 R72, P0, R44, 0x6020, RZ ;  /* 0x000060202c487810 */ /* 0x000fe40007f1e0ff */
[----:B------:R-:W-:Y:S02]  /*15860*/  LOP3.LUT R10, R6, R7, RZ, 0x3c, !PT ;  /* 0x00000007060a7212 */ /* 0x000fe400078e3cff */
[----:B------:R-:W-:Y:S02]  /*15870*/  SHF.R.U64 R5, R5, 0x3, RZ ;  /* 0x0000000305057819 */ /* 0x000fe400000012ff */
[----:B------:R-:W-:Y:S01]  /*15880*/  IADD3 R6, P2, R44, 0x6060, RZ ;  /* 0x000060602c067810 */ /* 0x000fe20007f5e0ff */
[--C-:B------:R-:W-:Y:S01]  /*15890*/  IMAD.X R9, RZ, RZ, R45.reuse, P3 ;  /* 0x000000ffff097224 */ /* 0x100fe200018e062d */
[----:B------:R-:W-:Y:S01]  /*158a0*/  LOP3.LUT R30, R30, R31, RZ, 0x3c, !PT ;  /* 0x0000001f1e1e7212 */ /* 0x000fe200078e3cff */
[--C-:B------:R-:W-:Y:S01]  /*158b0*/  IMAD.X R31, RZ, RZ, R45.reuse, P5 ;  /* 0x000000ffff1f7224 */ /* 0x100fe200028e062d */
[----:B------:R-:W-:Y:S01]  /*158c0*/  LOP3.LUT R34, R34, R35, RZ, 0x3c, !PT ;  /* 0x0000002322227212 */ /* 0x000fe200078e3cff */
[----:B------:R-:W-:Y:S01]  /*158d0*/  IMAD.X R35, RZ, RZ, R45, P6 ;  /* 0x000000ffff237224 */ /* 0x000fe200030e062d */
[----:B------:R-:W-:-:S02]  /*158e0*/  LOP3.LUT R73, R72, 0x380, RZ, 0xc0, !PT ;  /* 0x0000038048497812 */ /* 0x000fc400078ec0ff */
[----:B------:R-:W-:Y:S02]  /*158f0*/  IADD3.X R11, RZ, R45, RZ, P4, !PT ;  /* 0x0000002dff0b7210 */ /* 0x000fe400027fe4ff */
[----:B------:R-:W-:Y:S02]  /*15900*/  LOP3.LUT R4, R5, R4, RZ, 0x3c, !PT ;  /* 0x0000000405047212 */ /* 0x000fe400078e3cff */
[C---:B------:R-:W-:Y:S02]  /*15910*/  IADD3 R57, P3, R44.reuse, 0x4020, RZ ;  /* 0x000040202c397810 */ /* 0x040fe40007f7e0ff */
[C---:B------:R-:W-:Y:S02]  /*15920*/  IADD3 R61, P4, R44.reuse, 0x4040, RZ ;  /* 0x000040402c3d7810 */ /* 0x040fe40007f9e0ff */
[C---:B------:R-:W-:Y:S02]  /*15930*/  IADD3 R64, P5, R44.reuse, 0x4060, RZ ;  /* 0x000040602c407810 */ /* 0x040fe40007fbe0ff */
[----:B------:R-:W-:-:S02]  /*15940*/  IADD3 R68, P6, R44, 0x6000, RZ ;  /* 0x000060002c447810 */ /* 0x000fc40007fde0ff */
[----:B------:R-:W-:Y:S02]  /*15950*/  LOP3.LUT R5, R6, 0x380, RZ, 0xc0, !PT ;  /* 0x0000038006057812 */ /* 0x000fe400078ec0ff */
[----:B------:R-:W-:Y:S02]  /*15960*/  SHF.R.U64 R73, R73, 0x3, RZ ;  /* 0x0000000349497819 */ /* 0x000fe400000012ff */
[----:B------:R-:W-:Y:S02]  /*15970*/  LOP3.LUT R56, R57, 0x380, RZ, 0xc0, !PT ;  /* 0x0000038039387812 */ /* 0x000fe400078ec0ff */
[----:B------:R-:W-:Y:S02]  /*15980*/  LOP3.LUT R60, R61, 0x380, RZ, 0xc0, !PT ;  /* 0x000003803d3c7812 */ /* 0x000fe400078ec0ff */
[----:B------:R-:W-:Y:S02]  /*15990*/  LOP3.LUT R65, R64, 0x380, RZ, 0xc0, !PT ;  /* 0x0000038040417812 */ /* 0x000fe400078ec0ff */
[----:B------:R-:W-:-:S02]  /*159a0*/  LOP3.LUT R69, R68, 0x380, RZ, 0xc0, !PT ;  /* 0x0000038044457812 */ /* 0x000fc400078ec0ff */
[----:B------:R-:W-:Y:S02]  /*159b0*/  SHF.R.U64 R5, R5, 0x3, RZ ;  /* 0x0000000305057819 */ /* 0x000fe400000012ff */
[----:B------:R-:W-:Y:S01]  /*159c0*/  LOP3.LUT R72, R73, R72, RZ, 0x3c, !PT ;  /* 0x0000004849487212 */ /* 0x000fe200078e3cff */
[--C-:B------:R-:W-:Y:S01]  /*159d0*/  IMAD.X R73, RZ, RZ, R45.reuse, P0 ;  /* 0x000000ffff497224 */ /* 0x100fe200000e062d */
[----:B------:R-:W-:Y:S01]  /*159e0*/  SHF.R.U64 R56, R56, 0x3, RZ ;  /* 0x0000000338387819 */ /* 0x000fe200000012ff */
[----:B------:R-:W-:Y:S01]  /*159f0*/  IMAD.X R7, RZ, RZ, R45, P2 ;  /* 0x000000ffff077224 */ /* 0x000fe200010e062d */
[----:B------:R-:W-:Y:S02]  /*15a00*/  SHF.R.U64 R60, R60, 0x3, RZ ;  /* 0x000000033c3c7819 */ /* 0x000fe400000012ff */
[----:B------:R-:W-:Y:S02]  /*15a10*/  SHF.R.U64 R65, R65, 0x3, RZ ;  /* 0x0000000341417819 */ /* 0x000fe400000012ff */
[----:B------:R-:W-:-:S02]  /*15a20*/  SHF.R.U64 R69, R69, 0x3, RZ ;  /* 0x0000000345457819 */ /* 0x000fc400000012ff */
[----:B------:R-:W-:Y:S01]  /*15a30*/  LOP3.LUT R6, R5, R6, RZ, 0x3c, !PT ;  /* 0x0000000605067212 */ /* 0x000fe200078e3cff */
[----:B------:R-:W-:Y:S01]  /*15a40*/  IMAD.X R5, RZ, RZ, R45, P1 ;  /* 0x000000ffff057224 */ /* 0x000fe200008e062d */
[----:B------:R-:W-:Y:S02]  /*15a50*/  MOV R23, R30 ;  /* 0x0000001e00177202 */ /* 0x000fe40000000f00 */
[----:B------:R-:W-:Y:S02]  /*15a60*/  ISETP.NE.U32.AND P0, PT, RZ, UR4, PT ;  /* 0x00000004ff007c0c */ /* 0x000fe4000bf05070 */
[----:B------:R-:W-:Y:S02]  /*15a70*/  MOV R8, R8 ;  /* 0x0000000800087202 */ /* 0x000fe40000000f00 */
[----:B--2---:R-:W-:Y:S02]  /*15a80*/  MOV R24, R34 ;  /* 0x0000002200187202 */ /* 0x004fe40000000f00 */
[----:B------:R-:W-:-:S02]  /*15a90*/  F2FP.F16.F32.PACK_AB R30, R167, R171 ;  /* 0x000000aba71e723e */ /* 0x000fc400000000ff */
[----:B------:R-:W-:Y:S02]  /*15aa0*/  F2FP.F16.F32.PACK_AB R31, R47, R46 ;  /* 0x0000002e2f1f723e */ /* 0x000fe400000000ff */
[----:B------:R-:W-:Y:S02]  /*15ab0*/  MOV R10, R10 ;  /* 0x0000000a000a7202 */ /* 0x000fe40000000f00 */
[----:B------:R-:W-:Y:S02]  /*15ac0*/  F2FP.F16.F32.PACK_AB R34, R163, R166 ;  /* 0x000000a6a322723e */ /* 0x000fe400000000ff */
[----:B------:R-:W-:Y:S02]  /*15ad0*/  F2FP.F16.F32.PACK_AB R35, R55, R54 ;  /* 0x000000363723723e */ /* 0x000fe400000000ff */
[----:B------:R-:W-:Y:S01]  /*15ae0*/  LOP3.LUT R56, R56, R57, RZ, 0x3c, !PT ;  /* 0x0000003938387212 */ /* 0x000fe200078e3cff */
[--C-:B------:R-:W-:Y:S01]  /*15af0*/  IMAD.X R57, RZ, RZ, R45.reuse, P3 ;  /* 0x000000ffff397224 */ /* 0x100fe200018e062d */
[----:B------:R-:W-:Y:S01]  /*15b00*/  LOP3.LUT R60, R60, R61, RZ, 0x3c, !PT ;  /* 0x0000003d3c3c7212 */ /* 0x000fe200078e3cff */
[--C-:B------:R-:W-:Y:S01]  /*15b10*/  IMAD.X R61, RZ, RZ, R45.reuse, P4 ;  /* 0x000000ffff3d7224 */ /* 0x100fe200020e062d */
[----:B------:R-:W-:Y:S01]  /*15b20*/  LOP3.LUT R64, R65, R64, RZ, 0x3c, !PT ;  /* 0x0000004041407212 */ /* 0x000fe200078e3cff */
[----:B------:R-:W-:Y:S01]  /*15b30*/  IMAD.X R65, RZ, RZ, R45, P5 ;  /* 0x000000ffff417224 */ /* 0x000fe200028e062d */
[----:B------:R-:W-:-:S02]  /*15b40*/  LOP3.LUT R68, R69, R68, RZ, 0x3c, !PT ;  /* 0x0000004445447212 */ /* 0x000fc400078e3cff */
[----:B------:R-:W-:Y:S01]  /*15b50*/  ISETP.NE.AND.EX P0, PT, RZ, UR5, PT, P0 ;  /* 0x00000005ff007c0c */ /* 0x000fe2000bf05300 */
[----:B------:R-:W-:Y:S01]  /*15b60*/  ULDC.64 UR4, c[0x0][0xc08] ;  /* 0x0003020000047ab9 */ /* 0x000fe20000000a00 */
[----:B------:R-:W-:Y:S01]  /*15b70*/  IADD3.X R69, RZ, R45, RZ, P6, !PT ;  /* 0x0000002dff457210 */ /* 0x000fe200037fe4ff */
[----:B------:R0:W-:Y:S01]  /*15b80*/  STSM.16.M88.4 [R8], R28 ;  /* 0x0000001c08007844 */ /* 0x0001e20000000200 */
[----:B------:R-:W-:Y:S02]  /*15b90*/  MOV R44, R4 ;  /* 0x00000004002c7202 */ /* 0x000fe40000000f00 */
[----:B------:R-:W-:Y:S01]  /*15ba0*/  MOV R45, R6 ;  /* 0x00000006002d7202 */ /* 0x000fe20000000f00 */
[----:B------:R2:W-:Y:S01]  /*15bb0*/  STSM.16.M88.4 [R10], R32 ;  /* 0x000000200a007844 */ /* 0x0005e20000000200 */
[----:B------:R-:W-:Y:S02]  /*15bc0*/  F2FP.F16.F32.PACK_AB R4, R161, R164 ;  /* 0x000000a4a104723e */ /* 0x000fe400000000ff */
[----:B------:R-:W-:-:S02]  /*15bd0*/  F2FP.F16.F32.PACK_AB R5, R59, R58 ;  /* 0x0000003a3b05723e */ /* 0x000fc400000000ff */
[----:B------:R-:W-:Y:S02]  /*15be0*/  F2FP.F16.F32.PACK_AB R6, R159, R162 ;  /* 0x000000a29f06723e */ /* 0x000fe400000000ff */
[----:B------:R-:W-:Y:S02]  /*15bf0*/  F2FP.F16.F32.PACK_AB R7, R63, R62 ;  /* 0x0000003e3f07723e */ /* 0x000fe400000000ff */
[----:B------:R-:W-:Y:S02]  /*15c00*/  ISETP.NE.U32.AND P6, PT, RZ, UR4, PT ;  /* 0x00000004ff007c0c */ /* 0x000fe4000bfc5070 */
[----:B------:R-:W-:Y:S02]  /*15c10*/  F2FP.F16.F32.PACK_AB R9, R67, R66 ;  /* 0x000000424309723e */ /* 0x000fe400000000ff */
[----:B0-----:R-:W-:Y:S02]  /*15c20*/  F2FP.F16.F32.PACK_AB R8, R157, R160 ;  /* 0x000000a09d08723e */ /* 0x001fe400000000ff */
[----:B------:R-:W-:-:S02]  /*15c30*/  F2FP.F16.F32.PACK_AB R11, R71, R70 ;  /* 0x00000046470b723e */ /* 0x000fc400000000ff */
[----:B--2---:R-:W-:Y:S02]  /*15c40*/  F2FP.F16.F32.PACK_AB R10, R155, R158 ;  /* 0x0000009e9b0a723e */ /* 0x004fe400000000ff */
[----:B------:R-:W-:Y:S02]  /*15c50*/  MOV R38, R38 ;  /* 0x0000002600267202 */ /* 0x000fe40000000f00 */
[----:B------:R-:W-:Y:S02]  /*15c60*/  F2FP.F16.F32.PACK_AB R12, R154, R156 ;  /* 0x0000009c9a0c723e */ /* 0x000fe400000000ff */
[----:B------:R-:W-:Y:S01]  /*15c70*/  F2FP.F16.F32.PACK_AB R14, R77, R76 ;  /* 0x0000004c4d0e723e */ /* 0x000fe200000000ff */
[----:B------:R-:W-:Y:S01]  /*15c80*/  STSM.16.M88.4 [R23], R4 ;  /* 0x0000000417007844 */ /* 0x000fe20000000200 */
[----:B------:R-:W-:Y:S02]  /*15c90*/  ISETP.NE.AND.EX P6, PT, RZ, UR5, PT, P6 ;  /* 0x00000005ff007c0c */ /* 0x000fe4000bfc5360 */
[----:B------:R-:W-:Y:S01]  /*15ca0*/  MOV R48, R48 ;  /* 0x0000003000307202 */ /* 0x000fe20000000f00 */
[----:B------:R-:W-:Y:S01]  /*15cb0*/  STSM.16.M88.4 [R24], R8 ;  /* 0x0000000818007844 */ /* 0x000fe20000000200 */
[----:B------:R-:W-:-:S02]  /*15cc0*/  F2FP.F16.F32.PACK_AB R28, R81, R80 ;  /* 0x00000050511c723e */ /* 0x000fc400000000ff */
[----:B------:R-:W-:Y:S01]  /*15cd0*/  F2FP.F16.F32.PACK_AB R29, R83, R82 ;  /* 0x00000052531d723e */ /* 0x000fe200000000ff */
[----:B------:R0:W-:Y:S01]  /*15ce0*/  STSM.16.M88.4 [R38], R12 ;  /* 0x0000000c26007844 */ /* 0x0001e20000000200 */
[----:B------:R-:W-:Y:S02]  /*15cf0*/  F2FP.F16.F32.PACK_AB R30, R85, R84 ;  /* 0x00000054551e723e */ /* 0x000fe400000000ff */
[----:B------:R-:W-:Y:S02]  /*15d00*/  F2FP.F16.F32.PACK_AB R31, R87, R86 ;  /* 0x00000056571f723e */ /* 0x000fe400000000ff */
[----:B------:R-:W-:Y:S02]  /*15d10*/  MOV R52, R52 ;  /* 0x0000003400347202 */ /* 0x000fe40000000f00 */
[----:B------:R-:W-:Y:S02]  /*15d20*/  F2FP.F16.F32.PACK_AB R32, R89, R88 ;  /* 0x000000585920723e */ /* 0x000fe400000000ff */
[----:B------:R-:W-:-:S02]  /*15d30*/  F2FP.F16.F32.PACK_AB R33, R91, R90 ;  /* 0x0000005a5b21723e */ /* 0x000fc400000000ff */
[----:B------:R-:W-:Y:S02]  /*15d40*/  F2FP.F16.F32.PACK_AB R34, R93, R92 ;  /* 0x0000005c5d22723e */ /* 0x000fe400000000ff */
[----:B------:R-:W-:Y:S02]  /*15d50*/  F2FP.F16.F32.PACK_AB R35, R95, R94 ;  /* 0x0000005e5f23723e */ /* 0x000fe400000000ff */
[----:B------:R-:W-:Y:S01]  /*15d60*/  MOV R56, R56 ;  /* 0x0000003800387202 */ /* 0x000fe20000000f00 */
[----:B0-----:R-:W4:Y:S01]  /*15d70*/  LDC.64 R12, c[0x0][0xc00] ;  /* 0x00030000ff0c7b82 */ /* 0x001f220000000a00 */
[----:B------:R-:W-:Y:S02]  /*15d80*/  F2FP.F16.F32.PACK_AB R38, R101, R100 ;  /* 0x000000646526723e */ /* 0x000fe400000000ff */
[----:B------:R-:W-:Y:S02]  /*15d90*/  F2FP.F16.F32.PACK_AB R39, R103, R102 ;  /* 0x000000666727723e */ /* 0x000fe400000000ff */
[----:B------:R-:W-:Y:S01]  /*15da0*/  MOV R60, R60 ;  /* 0x0000003c003c7202 */ /* 0x000fe20000000f00 */
[----:B------:R-:W-:Y:S01]  /*15db0*/  STSM.16.M88.4 [R48], R28 ;  /* 0x0000001c30007844 */ /* 0x000fe20000000200 */
[----:B------:R-:W-:-:S02]  /*15dc0*/  MOV R64, R64 ;  /* 0x0000004000407202 */ /* 0x000fc40000000f00 */
[----:B------:R-:W-:Y:S02]  /*15dd0*/  F2FP.F16.F32.PACK_AB R4, R113, R112 ;  /* 0x000000707104723e */ /* 0x000fe400000000ff */
[----:B------:R-:W-:Y:S02]  /*15de0*/  F2FP.F16.F32.PACK_AB R5, R115, R114 ;  /* 0x000000727305723e */ /* 0x000fe400000000ff */
[----:B------:R-:W-:Y:S02]  /*15df0*/  F2FP.F16.F32.PACK_AB R6, R117, R116 ;  /* 0x000000747506723e */ /* 0x000fe400000000ff */
[----:B------:R-:W-:Y:S01]  /*15e00*/  F2FP.F16.F32.PACK_AB R7, R119, R118 ;  /* 0x000000767707723e */ /* 0x000fe200000000ff */
[----:B------:R-:W-:Y:S01]  /*15e10*/  STSM.16.M88.4 [R52], R32 ;  /* 0x0000002034007844 */ /* 0x000fe20000000200 */
[----:B------:R-:W-:Y:S02]  /*15e20*/  MOV R68, R68 ;  /* 0x0000004400447202 */ /* 0x000fe40000000f00 */
[----:B------:R-:W-:-:S02]  /*15e30*/  F2FP.F16.F32.PACK_AB R8, R121, R120 ;  /* 0x000000787908723e */ /* 0x000fc400000000ff */
[----:B------:R-:W-:Y:S02]  /*15e40*/  F2FP.F16.F32.PACK_AB R9, R123, R122 ;  /* 0x0000007a7b09723e */ /* 0x000fe400000000ff */
[----:B------:R-:W-:Y:S02]  /*15e50*/  F2FP.F16.F32.PACK_AB R10, R125, R124 ;  /* 0x0000007c7d0a723e */ /* 0x000fe400000000ff */
[----:B------:R-:W-:Y:S01]  /*15e60*/  F2FP.F16.F32.PACK_AB R11, R127, R126 ;  /* 0x0000007e7f0b723e */ /* 0x000fe200000000ff */
[----:B------:R-:W-:Y:S01]  /*15e70*/  STSM.16.M88.4 [R56], R36 ;  /* 0x0000002438007844 */ /* 0x000fe20000000200 */
[----:B------:R-:W-:-:S03]  /*15e80*/  MOV R72, R72 ;  /* 0x0000004800487202 */ /* 0x000fc60000000f00 */
[----:B------:R-:W-:Y:S04]  /*15e90*/  STSM.16.M88.4 [R60], R40 ;  /* 0x000000283c007844 */ /* 0x000fe80000000200 */
[----:B------:R-:W-:Y:S04]  /*15ea0*/  STSM.16.M88.4 [R64], R4 ;  /* 0x0000000440007844 */ /* 0x000fe80000000200 */
[----:B------:R0:W-:Y:S04]  /*15eb0*/  STSM.16.M88.4 [R68], R8 ;  /* 0x0000000844007844 */ /* 0x0001e80000000200 */
[----:B------:R-:W-:Y:S04]  /*15ec0*/  STSM.16.M88.4 [R72], R128 ;  /* 0x0000008048007844 */ /* 0x000fe80000000200 */
[----:B------:R-:W-:Y:S04]  /*15ed0*/  STSM.16.M88.4 [R44], R136 ;  /* 0x000000882c007844 */ /* 0x000fe80000000200 */
[----:B------:R2:W-:Y:S01]  /*15ee0*/  STSM.16.M88.4 [R45], R144 ;  /* 0x000000902d007844 */ /* 0x0005e20000000200 */
[----:B0-----:R-:W0:Y:S01]  /*15ef0*/  @P6 LDC.64 R10, c[0x0][0xc08] ;  /* 0x00030200ff0a6b82 */ /* 0x001e220000000a00 */
[----:B------:R-:W-:Y:S01]  /*15f00*/  ULDC UR4, c[0x0][0xa88] ;  /* 0x0002a20000047ab9 */ /* 0x000fe20000000800 */
[----:B------:R-:W-:-:S02]  /*15f10*/  IMAD.MOV.U32 R24, RZ, RZ, RZ ;  /* 0x000000ffff187224 */ /* 0x000fc400078e00ff */
[----:B------:R-:W-:Y:S02]  /*15f20*/  IMAD.U32 R23, RZ, RZ, UR4 ;  /* 0x00000004ff177e24 */ /* 0x000fe4000f8e00ff */
[C---:B----4-:R-:W-:Y:S02]  /*15f30*/  IMAD.WIDE R6, R50.reuse, 0x4, R12 ;  /* 0x0000000432067825 */ /* 0x050fe400078e020c */
[----:B------:R-:W-:Y:S02]  /*15f40*/  BAR.SYNC.DEFER_BLOCKING 0x1, 0x100 ;  /* 0x0044000000007b1d */ /* 0x000fe40000010000 */
[----:B0-----:R-:W-:-:S04]  /*15f50*/  @P6 IMAD.WIDE R10, R50, 0x4, R10 ;  /* 0x00000004320a6825 */ /* 0x001fc800078e020a */
        /* <DEDUP_REMOVED lines=21> */
[----:B------:R-:W-:Y:S01]  /*160b0*/  LOP3.LUT R8, R8, R9, RZ, 0x3c, !PT ;  /* 0x0000000908087212 */ /* 0x000fe200078e3cff */
[--C-:B------:R-:W-:Y:S01]  /*160c0*/  IMAD.X R9, RZ, RZ, R5.reuse, P1 ;  /* 0x000000ffff097224 */ /* 0x100fe200008e0605 */
[----:B------:R-:W-:Y:S01]  /*160d0*/  LOP3.LUT R12, R12, R13, RZ, 0x3c, !PT ;  /* 0x0000000d0c0c7212 */ /* 0x000fe200078e3cff */
[--C-:B------:R-:W-:Y:S01]  /*160e0*/  IMAD.X R13, RZ, RZ, R5.reuse, P2 ;  /* 0x000000ffff0d7224 */ /* 0x100fe200010e0605 */
[----:B------:R-:W-:Y:S02]  /*160f0*/  LOP3.LUT R28, R28, R29, RZ, 0x3c, !PT ;  /* 0x0000001d1c1c7212 */ /* 0x000fe400078e3cff */
[----:B------:R-:W-:Y:S01]  /*16100*/  LOP3.LUT R32, R32, R33, RZ, 0x3c, !PT ;  /* 0x0000002120207212 */ /* 0x000fe200078e3cff */
[----:B------:R-:W-:Y:S01]  /*16110*/  IMAD.X R33, RZ, RZ, R5, P4 ;  /* 0x000000ffff217224 */ /* 0x000fe200020e0605 */
[----:B------:R-:W-:Y:S02]  /*16120*/  IADD3 R37, P5, R4, 0x5000, RZ ;  /* 0x0000500004257810 */ /* 0x000fe40007fbe0ff */
[----:B------:R-:W-:-:S02]  /*16130*/  IADD3.X R29, RZ, R5, RZ, P3, !PT ;  /* 0x00000005ff1d7210 */ /* 0x000fc40001ffe4ff */
[C---:B------:R-:W-:Y:S02]  /*16140*/  IADD3 R41, P1, R4.reuse, 0x6000, RZ ;  /* 0x0000600004297810 */ /* 0x040fe40007f3e0ff */
[C---:B--2---:R-:W-:Y:S02]  /*16150*/  IADD3 R45, P2, R4.reuse, 0x7000, RZ ;  /* 0x00007000042d7810 */ /* 0x044fe40007f5e0ff */
[C---:B------:R-:W-:Y:S02]  /*16160*/  IADD3 R49, P3, R4.reuse, 0x8000, RZ ;  /* 0x0000800004317810 */ /* 0x040fe40007f7e0ff */
[----:B------:R-:W-:Y:S02]  /*16170*/  IADD3 R53, P4, R4, 0x9000, RZ ;  /* 0x0000900004357810 */ /* 0x000fe40007f9e0ff */
[----:B------:R-:W-:Y:S02]  /*16180*/  P2R R14, PR, RZ, 0x20 ;  /* 0x00000020ff0e7803 */ /* 0x000fe40000000000 */
[----:B------:R-:W-:-:S02]  /*16190*/  LOP3.LUT R36, R37, 0x380, RZ, 0xc0, !PT ;  /* 0x0000038025247812 */ /* 0x000fc400078ec0ff */
[----:B------:R-:W-:Y:S02]  /*161a0*/  LOP3.LUT R40, R41, 0x380, RZ, 0xc0, !PT ;  /* 0x0000038029287812 */ /* 0x000fe400078ec0ff */
[----:B------:R-:W-:Y:S02]  /*161b0*/  LOP3.LUT R44, R45, 0x380, RZ, 0xc0, !PT ;  /* 0x000003802d2c7812 */ /* 0x000fe400078ec0ff */
[----:B------:R-:W-:Y:S02]  /*161c0*/  LOP3.LUT R48, R49, 0x380, RZ, 0xc0, !PT ;  /* 0x0000038031307812 */ /* 0x000fe400078ec0ff */
[----:B------:R-:W-:Y:S02]  /*161d0*/  LOP3.LUT R52, R53, 0x380, RZ, 0xc0, !PT ;  /* 0x0000038035347812 */ /* 0x000fe400078ec0ff */
[----:B------:R-:W-:Y:S02]  /*161e0*/  IADD3 R57, P5, R4, 0xa000, RZ ;  /* 0x0000a00004397810 */ /* 0x000fe40007fbe0ff */
[----:B------:R-:W-:-:S02]  /*161f0*/  SHF.R.U64 R36, R36, 0x3, RZ ;  /* 0x0000000324247819 */ /* 0x000fc400000012ff */
[----:B------:R-:W-:Y:S02]  /*16200*/  SHF.R.U64 R40, R40, 0x3, RZ ;  /* 0x0000000328287819 */ /* 0x000fe400000012ff */
[----:B------:R-:W-:Y:S02]  /*16210*/  LOP3.LUT R56, R57, 0x380, RZ, 0xc0, !PT ;  /* 0x0000038039387812 */ /* 0x000fe400078ec0ff */
        /* <DEDUP_REMOVED lines=8> */
[----:B------:R-:W-:Y:S01]  /*162a0*/  SHF.R.U64 R56, R56, 0x3, RZ ;  /* 0x0000000338387819 */ /* 0x000fe200000012ff */
[----:B0-----:R-:W-:Y:S06]  /*162b0*/  @P6 BRA `(.L_x_2761) ;  /* 0x0000000000106947 */ /* 0x001fec0003800000 */
[----:B------:R-:W-:Y:S05]  /*162c0*/  @!P0 BRA `(.L_x_2761) ;  /* 0x00000000000c8947 */ /* 0x000fea0003800000 */
[----:B------:R-:W2:Y:S04]  /*162d0*/  LDG.E R10, desc[UR40][R6.64] ;  /* 0x00000028060a7981 */ /* 0x000ea8000c1e1900 */
[----:B-----5:R-:W2:Y:S02]  /*162e0*/  LDG.E R23, desc[UR40][R6.64+0x4] ;  /* 0x0000042806177981 */ /* 0x020ea4000c1e1900 */
[----:B--2---:R-:W-:-:S07]  /*162f0*/  IMAD.IADD R23, R23, 0x1, -R10 ;  /* 0x0000000117177824 */ /* 0x004fce00078e0a0a */
.L_x_2761:
[----:B------:R-:W2:Y:S01]  /*16300*/  LDL R86, [R1+0x48] ;  /* 0x0000480001567983 */ /* 0x000ea20000100800 */
[----:B------:R-:W-:Y:S01]  /*16310*/  ISETP.NE.AND P6, PT, R14, RZ, PT ;  /* 0x000000ff0e00720c */ /* 0x000fe20003fc5270 */
[----:B------:R-:W0:Y:S02]  /*16320*/  S2R R7, SR_TID.X ;  /* 0x0000000000077919 */ /* 0x000e240000002100 */
[----:B0-----:R-:W-:-:S05]  /*16330*/  VIADD R7, R7, 0xffffff80 ;  /* 0xffffff8007077836 */ /* 0x001fca0000000000 */
[----:B------:R-:W-:-:S04]  /*16340*/  SHF.R.S32.HI R6, RZ, 0x1f, R7 ;  /* 0x0000001fff067819 */ /* 0x000fc80000011407 */
[----:B------:R-:W-:-:S04]  /*16350*/  LEA.HI R6, R6, R7, RZ, 0x7 ;  /* 0x0000000706067211 */ /* 0x000fc800078f38ff */
[----:B------:R-:W-:-:S06]  /*16360*/  SHF.R.S32.HI R6, RZ, 0x7, R6 ;  /* 0x00000007ff067819 */ /* 0x000fcc0000011406 */
[----:B------:R-:W0:Y:S01]  /*16370*/  SHFL.IDX PT, R6, R6, RZ, 0x1f ;  /* 0x00001fff06067589 */ /* 0x000e2200000e0000 */
[----:B------:R-:W-:Y:S01]  /*16380*/  IADD3.X R53, RZ, R5, RZ, P4, !PT ;  /* 0x00000005ff357210 */ /* 0x000fe200027fe4ff */
[--C-:B------:R-:W-:Y:S01]  /*16390*/  IMAD.X R37, RZ, RZ, R5.reuse, P6 ;  /* 0x000000ffff257224 */ /* 0x100fe200030e0605 */
[----:B------:R-:W-:Y:S01]  /*163a0*/  LOP3.LUT R56, R56, R57, RZ, 0x3c, !PT ;  /* 0x0000003938387212 */ /* 0x000fe200078e3cff */
        /* <DEDUP_REMOVED lines=8> */
[----:B------:R-:W-:Y:S02]  /*16430*/  IADD3 R7, P5, R4, 0xf000, RZ ;  /* 0x0000f00004077810 */ /* 0x000fe40007fbe0ff */
[----:B------:R-:W-:Y:S02]  /*16440*/  LOP3.LUT R60, R61, 0x380, RZ, 0xc0, !PT ;  /* 0x000003803d3c7812 */ /* 0x000fe400078ec0ff */
[----:B------:R-:W-:Y:S02]  /*16450*/  LOP3.LUT R64, R65, 0x380, RZ, 0xc0, !PT ;  /* 0x0000038041407812 */ /* 0x000fe400078ec0ff */
[----:B0-----:R-:W-:Y:S02]  /*16460*/  ISETP.NE.AND P4, PT, R6, RZ, PT ;  /* 0x000000ff0600720c */ /* 0x001fe40003f85270 */
        /* <DEDUP_REMOVED lines=8> */
[----:B------:R-:W-:Y:S02]  /*164f0*/  SHF.R.U64 R11, R11, 0x3, RZ ;  /* 0x000000030b0b7819 */ /* 0x000fe400000012ff */
[----:B------:R-:W-:Y:S02]  /*16500*/  SHF.R.U64 R6, R6, 0x3, RZ ;  /* 0x0000000306067819 */ /* 0x000fe400000012ff */
[----:B------:R-:W-:Y:S01]  /*16510*/  SHF.R.S32.HI R80, RZ, 0x1f, R50 ;  /* 0x0000001fff507819 */ /* 0x000fe20000011432 */
        /* <DEDUP_REMOVED lines=11> */
[----:B------:R-:W-:Y:S02]  /*165d0*/  SEL R81, R50, RZ, !P0 ;  /* 0x000000ff32517207 */ /* 0x000fe40004000000 */
[----:B------:R-:W-:Y:S02]  /*165e0*/  SEL R80, R80, RZ, !P0 ;  /* 0x000000ff50507207 */ /* 0x000fe40004000000 */
[----:B-----5:R-:W-:Y:S02]  /*165f0*/  SHF.R.S32.HI R21, RZ, 0x1f, R24 ;  /* 0x0000001fff157819 */ /* 0x020fe40000011418 */
[----:B--2---:R-:W-:Y:S01]  /*16600*/  SHF.R.S32.HI R82, RZ, 0x1f, R86 ;  /* 0x0000001fff527819 */ /* 0x004fe20000011456 */
[----:B------:R-:W-:Y:S06]  /*16610*/  @P4 BRA `(.L_x_2762) ;  /* 0x0000000000b44947 */ /* 0x000fec0003800000 */
[----:B------:R-:W0:Y:S01]  /*16620*/  LDC R30, c[0x0][0xbe8] ;  /* 0x0002fa00ff1e7b82 */ /* 0x000e220000000800 */
[----:B------:R-:W-:Y:S01]  /*16630*/  ULDC.64 UR4, c[0x0][0xb90] ;  /* 0x0002e40000047ab9 */ /* 0x000fe20000000a00 */
[----:B------:R-:W-:Y:S02]  /*16640*/  IMAD.IADD R14, R229, 0x1, R195 ;  /* 0x00000001e50e7824 */ /* 0x000fe400078e02c3 */
[----:B------:R-:W-:Y:S02]  /*16650*/  IMAD R10, R82, UR4, RZ ;  /* 0x00000004520a7c24 */ /* 0x000fe4000f8e02ff */
[----:B------:R-:W-:Y:S02]  /*16660*/  IMAD.MOV.U32 R20, RZ, RZ, R24 ;  /* 0x000000ffff147224 */ /* 0x000fe400078e0018 */
[C---:B------:R-:W-:Y:S02]  /*16670*/  IMAD R15, R86.reuse, UR5, R10 ;  /* 0x00000005560f7c24 */ /* 0x040fe4000f8e020a */
[----:B------:R-:W-:Y:S01]  /*16680*/  IMAD.WIDE.U32 R6, R86, UR4, R20 ;  /* 0x0000000456067c25 */ /* 0x000fe2000f8e0014 */
[----:B------:R-:W-:-:S03]  /*16690*/  ULDC.64 UR4, c[0x0][0xb98] ;  /* 0x0002e60000047ab9 */ /* 0x000fc60000000a00 */
[----:B------:R-:W-:Y:S02]  /*166a0*/  IMAD.IADD R7, R7, 0x1, R15 ;  /* 0x0000000107077824 */ /* 0x000fe400078e020f */
[----:B------:R-:W-:Y:S02]  /*166b0*/  IMAD.IADD R34, R194, 0x1, R195 ;  /* 0x00000001c2227824 */ /* 0x000fe400078e02c3 */
[----:B------:R-:W-:Y:S01]  /*166c0*/  IMAD.WIDE.U32 R6, R81, UR4, R6 ;  /* 0x0000000451067c25 */ /* 0x000fe2000f8e0006 */
[----:B0-----:R-:W-:-:S13]  /*166d0*/  ISETP.NE.AND P0, PT, R30, 0x1, PT ;  /* 0x000000011e00780c */ /* 0x001fda0003f05270 */
[----:B------:R-:W0:Y:S08]  /*166e0*/  @P0 LDC R11, c[0x0][0xbec] ;  /* 0x0002fb00ff0b0b82 */ /* 0x000e300000000800 */
[----:B------:R-:W2:Y:S01]  /*166f0*/  @P0 LDC R31, c[0x0][0xbf0] ;  /* 0x0002fc00ff1f0b82 */ /* 0x000ea20000000800 */
[----:B0-----:R-:W-:Y:S01]  /*16700*/  @P0 IMAD.HI.U32 R10, R14, R11, RZ ;  /* 0x0000000b0e0a0227 */ /* 0x001fe200078e00ff */
[----:B------:R-:W-:-:S04]  /*16710*/  MOV R11, R14 ;  /* 0x0000000e000b7202 */ /* 0x000fc80000000f00 */
[----:B--2---:R-:W-:Y:S01]  /*16720*/  @P0 SHF.R.U32.HI R11, RZ, R31, R10 ;  /* 0x0000001fff0b0219 */ /* 0x004fe2000001160a */
        /* <DEDUP_REMOVED lines=9> */
[----:B------:R-:W-:Y:S02]  /*167c0*/  IMAD.MOV R14, RZ, RZ, -R197 ;  /* 0x000000ffff0e7224 */ /* 0x000fe400078e0ac5 */
[----:B------:R-:W-:-:S02]  /*167d0*/  IMAD R10, R10, UR4, RZ ;  /* 0x000000040a0a7c24 */ /* 0x000fc4000f8e02ff */
[----:B------:R-:W-:-:S04]  /*167e0*/  IMAD.WIDE.U32 R6, R15, UR4, R6 ;  /* 0x000000040f067c25 */ /* 0x000fc8000f8e0006 */
[----:B------:R-:W-:Y:S01]  /*167f0*/  IMAD R15, R15, UR5, R10 ;  /* 0x000000050f0f7c24 */ /* 0x000fe2000f8e020a */
[----:B------:R-:W-:Y:S01]  /*16800*/  ULDC.64 UR4, c[0x0][0xb50] ;  /* 0x0002d40000047ab9 */ /* 0x000fe20000000a00 */
[----:B------:R-:W-:Y:S02]  /*16810*/  IMAD R31, R23, R30, RZ ;  /* 0x0000001e171f7224 */ /* 0x000fe400078e02ff */
[----:B------:R-:W-:Y:S01]  /*16820*/  IMAD.IADD R7, R7, 0x1, R15 ;  /* 0x0000000107077824 */ /* 0x000fe200078e020f */
[----:B------:R-:W-:-:S04]  /*16830*/  LEA R15, P0, R6, UR4, 0x2 ;  /* 0x00000004060f7c11 */ /* 0x000fc8000f8010ff */
[----:B------:R-:W-:Y:S01]  /*16840*/  LEA.HI.X R20, R6, UR5, R7, 0x2, P0 ;  /* 0x0000000506147c11 */ /* 0x000fe200080f1407 */
[----:B------:R-:W-:Y:S01]  /*16850*/  SHFL.IDX PT, R10, R15, 0x1, 0x1c1f ;  /* 0x003c1f000f0a7f89 */ /* 0x000fe200000e0000 */
[----:B------:R-:W-:Y:S01]  /*16860*/  ISETP.NE.AND P0, PT, R185, R14, PT ;  /* 0x0000000eb900720c */ /* 0x000fe20003f05270 */
[C---:B------:R-:W-:Y:S02]  /*16870*/  VIADD R14, R34.reuse, 0x8 ;  /* 0x00000008220e7836 */ /* 0x040fe40000000000 */
[----:B------:R-:W-:Y:S01]  /*16880*/  SHFL.IDX PT, R6, R15, RZ, 0x1c1f ;  /* 0x001c1fff0f067589 */ /* 0x000fe200000e0000 */
[-C--:B------:R-:W-:Y:S02]  /*16890*/  ISETP.GE.OR P1, PT, R34, R31.reuse, P0 ;  /* 0x0000001f2200720c */ /* 0x080fe40000726670 */
[----:B------:R-:W-:Y:S01]  /*168a0*/  ISETP.GE.OR P0, PT, R14, R31, P0 ;  /* 0x0000001f0e00720c */ /* 0x000fe20000706670 */
[----:B------:R-:W0:Y:S04]  /*168b0*/  SHFL.IDX PT, R7, R20, RZ, 0x1c1f ;  /* 0x001c1fff14077589 */ /* 0x000e2800000e0000 */
[----:B------:R-:W2:Y:S06]  /*168c0*/  SHFL.IDX PT, R11, R20, 0x1, 0x1c1f ;  /* 0x003c1f00140b7f89 */ /* 0x000eac00000e0000 */
[----:B0-----:R0:W-:Y:S04]  /*168d0*/  @!P1 ST.E desc[UR40][R6.64], R0 ;  /* 0x0000000006009985 */ /* 0x0011e8000c101928 */
[----:B--2---:R0:W-:Y:S02]  /*168e0*/  @!P0 ST.E desc[UR40][R10.64], R3 ;  /* 0x000000030a008985 */ /* 0x0041e4000c101928 */
.L_x_2762:
        /* <DEDUP_REMOVED lines=33> */
[----:B------:R-:W-:Y:S01]  /*16b00*/  IMAD R0, R0, 0x20, R98 ;  /* 0x0000002000007824 */ /* 0x000fe200078e0262 */
[----:B------:R-:W-:Y:S01]  /*16b10*/  IADD3 R21, R21, R83, RZ ;  /* 0x0000005315157210 */ /* 0x000fe20007ffe0ff */
[----:B------:R-:W-:Y:S01]  /*16b20*/  IMAD R83, R81, UR5, R80 ;  /* 0x0000000551537c24 */ /* 0x000fe2000f8e0250 */
[----:B------:R-:W5:Y:S01]  /*16b30*/  LD.E.128 R68, desc[UR40][R68.64] ;  /* 0x0000002844447980 */ /* 0x000f62000c101d00 */
[----:B------:R-:W-:Y:S02]  /*16b40*/  IMAD.IADD R80, R195, 0x1, R0 ;  /* 0x00000001c3507824 */ /* 0x000fe400078e0200 */
[----:B------:R-:W-:Y:S01]  /*16b50*/  VIADD R103, R204, 0x40 ;  /* 0x00000040cc677836 */ /* 0x000fe20000000000 */
[----:B------:R-:W5:Y:S01]  /*16b60*/  LD.E.128 R72, desc[UR40][R72.64] ;  /* 0x0000002848487980 */ /* 0x000f62000c101d00 */
[----:B--2---:R-:W-:-:S03]  /*16b70*/  @P1 IMAD.HI.U32 R0, R80, R85, RZ ;  /* 0x0000005550001227 */ /* 0x004fc600078e00ff */
[-C--:B0-----:R-:W-:Y:S01]  /*16b80*/  ISETP.GE.AND P0, PT, R103, R3.reuse, PT ;  /* 0x000000036700720c */ /* 0x081fe20003f06270 */
[C---:B------:R-:W-:Y:S01]  /*16b90*/  VIADD R101, R204.reuse, 0x80 ;  /* 0x00000080cc657836 */ /* 0x040fe20000000000 */
[----:B------:R-:W5:Y:S01]  /*16ba0*/  LD.E.128 R76, desc[UR40][R76.64] ;  /* 0x000000284c4c7980 */ /* 0x000f62000c101d00 */
[----:B------:R-:W-:Y:S01]  /*16bb0*/  IMAD.WIDE.U32 R20, R81, UR4, R20 ;  /* 0x0000000451147c25 */ /* 0x000fe2000f8e0014 */
[----:B------:R-:W-:Y:S01]  /*16bc0*/  SEL R24, RZ, 0xffffffff, P0 ;  /* 0xffffffffff187807 */ /* 0x000fe20000000000 */
[----:B------:R-:W-:Y:S01]  /*16bd0*/  ULDC.64 UR4, c[0x0][0xae0] ;  /* 0x0002b80000047ab9 */ /* 0x000fe20000000a00 */
[----:B------:R-:W-:Y:S01]  /*16be0*/  ISETP.GE.AND P0, PT, R101, R3, PT ;  /* 0x000000036500720c */ /* 0x000fe20003f06270 */
[----:B------:R-:W-:Y:S01]  /*16bf0*/  IMAD.MOV.U32 R81, RZ, RZ, R80 ;  /* 0x000000ffff517224 */ /* 0x000fe200078e0050 */
[----:B---3--:R-:W-:Y:S01]  /*16c00*/  @P1 SHF.R.U32.HI R81, RZ, R87, R0 ;  /* 0x00000057ff511219 */ /* 0x008fe20000011600 */
[C---:B------:R-:W-:Y:S01]  /*16c10*/  VIADD R99, R204.reuse, 0xc0 ;  /* 0x000000c0cc637836 */ /* 0x040fe20000000000 */
[CC--:B------:R-:W-:Y:S01]  /*16c20*/  ISETP.GE.AND P1, PT, R204.reuse, R3.reuse, PT ;  /* 0x00000003cc00720c */ /* 0x0c0fe20003f26270 */
[----:B------:R-:W-:Y:S01]  /*16c30*/  VIADD R97, R204, 0x100 ;  /* 0x00000100cc617836 */ /* 0x000fe20000000000 */
[----:B------:R-:W-:Y:S01]  /*16c40*/  SHF.L.U32 R85, R24, 0x1, RZ ;  /* 0x0000000118557819 */ /* 0x000fe200000006ff */
[----:B------:R-:W-:Y:S01]  /*16c50*/  IMAD.IADD R21, R21, 0x1, R83 ;  /* 0x0000000115157824 */ /* 0x000fe200078e0253 */
[----:B------:R-:W-:Y:S01]  /*16c60*/  SEL R0, RZ, 0x1, P1 ;  /* 0x00000001ff007807 */ /* 0x000fe20000800000 */
[--C-:B------:R-:W-:Y:S01]  /*16c70*/  IMAD.MOV R83, RZ, RZ, -R81.reuse ;  /* 0x000000ffff537224 */ /* 0x100fe200078e0a51 */
[----:B------:R-:W-:Y:S01]  /*16c80*/  SEL R24, RZ, 0xffffffff, P0 ;  /* 0xffffffffff187807 */ /* 0x000fe20000000000 */
[----:B------:R-:W-:Y:S01]  /*16c90*/  VIADD R95, R204, 0x140 ;  /* 0x00000140cc5f7836 */ /* 0x000fe20000000000 */
[----:B------:R-:W-:Y:S01]  /*16ca0*/  ISETP.GE.AND P0, PT, R99, R3, PT ;  /* 0x000000036300720c */ /* 0x000fe20003f06270 */
[----:B------:R-:W-:Y:S01]  /*16cb0*/  IMAD R83, R84, R83, R80 ;  /* 0x0000005354537224 */ /* 0x000fe200078e0250 */
[----:B------:R-:W-:Y:S01]  /*16cc0*/  LOP3.LUT R0, R85, 0x2, R0, 0xe2, !PT ;  /* 0x0000000255007812 */ /* 0x000fe200078ee200 */
[----:B------:R-:W-:Y:S01]  /*16cd0*/  IMAD.SHL.U32 R85, R24, 0x4, RZ ;  /* 0x0000000418557824 */ /* 0x000fe200078e00ff */
[----:B------:R-:W-:Y:S01]  /*16ce0*/  SEL R24, RZ, 0xffffffff, P0 ;  /* 0xffffffffff187807 */ /* 0x000fe20000000000 */
[----:B------:R-:W-:Y:S01]  /*16cf0*/  @!PT LDS RZ, [RZ] ;  /* 0x00000000fffff984 */ /* 0x000fe20000000800 */
[----:B------:R-:W-:Y:S01]  /*16d00*/  @!PT LDS RZ, [RZ] ;  /* 0x00000000fffff984 */ /* 0x000fe20000000800 */
[----:B------:R-:W-:Y:S01]  /*16d10*/  @!PT LDS RZ, [RZ] ;  /* 0x00000000fffff984 */ /* 0x000fe20000000800 */
[----:B------:R-:W-:Y:S01]  /*16d20*/  @!PT LDS RZ, [RZ] ;  /* 0x00000000fffff984 */ /* 0x000fe20000000800 */
[----:B------:R0:W-:Y:S06]  /*16d30*/  MEMBAR.ALL.CTA ;  /* 0x0000000000007992 */ /* 0x0001ec0000008000 */
[----:B0-----:R-:W0:Y:S01]  /*16d40*/  FENCE.VIEW.ASYNC.S ;  /* 0x00000000000073c6 */ /* 0x001e220000000000 */
[-C--:B------:R-:W-:Y:S01]  /*16d50*/  ISETP.GE.AND P0, PT, R97, R3.reuse, PT ;  /* 0x000000036100720c */ /* 0x080fe20003f06270 */
[C---:B------:R-:W-:Y:S01]  /*16d60*/  VIADD R93, R204.reuse, 0x180 ;  /* 0x00000180cc5d7836 */ /* 0x040fe20000000000 */
[----:B------:R-:W-:Y:S01]  /*16d70*/  SHF.R.S32.HI R80, RZ, 0x1f, R81 ;  /* 0x0000001fff507819 */ /* 0x000fe20000011451 */
[----:B------:R-:W-:Y:S01]  /*16d80*/  IMAD.WIDE.U32 R20, R81, UR4, R20 ;  /* 0x0000000451147c25 */ /* 0x000fe2000f8e0014 */
[----:B------:R-:W-:Y:S01]  /*16d90*/  LOP3.LUT R0, R85, 0x4, R0, 0xe2, !PT ;  /* 0x0000000455007812 */ /* 0x000fe200078ee200 */
[----:B------:R-:W-:Y:S01]  /*16da0*/  BSSY B1, `(.L_x_2763) ;  /* 0x0000053000017945 */ /* 0x000fe20003800000 */
[----:B------:R-:W-:Y:S01]  /*16db0*/  IADD3 R91, R204, 0x1c0, RZ ;  /* 0x000001c0cc5b7810 */ /* 0x000fe20007ffe0ff */
[----:B------:R-:W-:Y:S01]  /*16dc0*/  IMAD.SHL.U32 R85, R24, 0x8, RZ ;  /* 0x0000000818557824 */ /* 0x000fe200078e00ff */
[----:B------:R-:W-:Y:S01]  /*16dd0*/  SEL R24, RZ, 0xffffffff, P0 ;  /* 0xffffffffff187807 */ /* 0x000fe20000000000 */
[----:B------:R-:W-:Y:S01]  /*16de0*/  IMAD R80, R80, UR4, RZ ;  /* 0x0000000450507c24 */ /* 0x000fe2000f8e02ff */
[-C--:B------:R-:W-:Y:S01]  /*16df0*/  ISETP.GE.AND P0, PT, R95, R3.reuse, PT ;  /* 0x000000035f00720c */ /* 0x080fe20003f06270 */
[----:B------:R-:W-:Y:S01]  /*16e00*/  IMAD R90, R23, R84, RZ ;  /* 0x00000054175a7224 */ /* 0x000fe200078e02ff */
[----:B------:R-:W-:Y:S01]  /*16e10*/  LOP3.LUT R0, R85, 0x8, R0, 0xe2, !PT ;  /* 0x0000000855007812 */ /* 0x000fe200078ee200 */
[----:B------:R-:W-:Y:S01]  /*16e20*/  IMAD.SHL.U32 R87, R24, 0x10, RZ ;  /* 0x0000001018577824 */ /* 0x000fe200078e00ff */
[----:B------:R-:W-:Y:S01]  /*16e30*/  SEL R24, RZ, 0xffffffff, P0 ;  /* 0xffffffffff187807 */ /* 0x000fe20000000000 */
[----:B------:R-:W-:Y:S01]  /*16e40*/  IMAD R85, R81, UR5, R80 ;  /* 0x0000000551557c24 */ /* 0x000fe2000f8e0250 */
[----:B------:R-:W-:Y:S01]  /*16e50*/  SHF.R.S32.HI R80, RZ, 0x1f, R83 ;  /* 0x0000001fff507819 */ /* 0x000fe20000011453 */
[----:B------:R-:W-:Y:S01]  /*16e60*/  ULDC.64 UR4, c[0x0][0xad8] ;  /* 0x0002b60000047ab9 */ /* 0x000fe20000000a00 */
[----:B------:R-:W-:Y:S01]  /*16e70*/  LOP3.LUT R0, R87, 0x10, R0, 0xe2, !PT ;  /* 0x0000001057007812 */ /* 0x000fe200078ee200 */
[----:B------:R-:W-:Y:S01]  /*16e80*/  IMAD.SHL.U32 R81, R24, 0x20, RZ ;  /* 0x0000002018517824 */ /* 0x000fe200078e00ff */
[-C--:B------:R-:W-:Y:S01]  /*16e90*/  ISETP.GE.AND P0, PT, R93, R3.reuse, PT ;  /* 0x000000035d00720c */ /* 0x080fe20003f06270 */
[----:B------:R-:W-:Y:S01]  /*16ea0*/  IMAD.IADD R21, R21, 0x1, R85 ;  /* 0x0000000115157824 */ /* 0x000fe200078e0255 */
[----:B------:R-:W-:Y:S01]  /*16eb0*/  IADD3 R102, R204, 0x80, RZ ;  /* 0x00000080cc667810 */ /* 0x000fe20007ffe0ff */
[----:B------:R-:W-:Y:S01]  /*16ec0*/  IMAD R80, R80, UR4, RZ ;  /* 0x0000000450507c24 */ /* 0x000fe2000f8e02ff */
[----:B------:R-:W-:Y:S01]  /*16ed0*/  LOP3.LUT R0, R81, 0x20, R0, 0xe2, !PT ;  /* 0x0000002051007812 */ /* 0x000fe200078ee200 */
[----:B------:R-:W-:Y:S01]  /*16ee0*/  IMAD.IADD R195, R98, 0x1, R195 ;  /* 0x0000000162c37824 */ /* 0x000fe200078e02c3 */
[----:B------:R-:W-:Y:S01]  /*16ef0*/  SEL R23, RZ, 0x40, P0 ;  /* 0x00000040ff177807 */ /* 0x000fe20000000000 */
[----:B------:R-:W-:Y:S01]  /*16f00*/  IMAD R81, R83, UR5, R80 ;  /* 0x0000000553517c24 */ /* 0x000fe2000f8e0250 */
[----:B------:R-:W-:Y:S01]  /*16f10*/  ISETP.GE.AND P0, PT, R91, R3, PT ;  /* 0x000000035b00720c */ /* 0x000fe20003f06270 */
[----:B------:R-:W-:Y:S01]  /*16f20*/  IMAD.WIDE.U32 R20, R83, UR4, R20 ;  /* 0x0000000453147c25 */ /* 0x000fe2000f8e0014 */
[----:B------:R-:W-:Y:S01]  /*16f30*/  ISETP.GE.AND P1, PT, R195, R90, PT ;  /* 0x0000005ac300720c */ /* 0x000fe20003f26270 */
[----:B------:R-:W-:Y:S01]  /*16f40*/  ULDC.64 UR4, c[0x0][0xa80] ;  /* 0x0002a00000047ab9 */ /* 0x000fe20000000a00 */
[----:B------:R-:W-:Y:S01]  /*16f50*/  LOP3.LUT R23, R0, R23, RZ, 0xfc, !PT ;  /* 0x0000001700177212 */ /* 0x000fe200078efcff */
[----:B------:R-:W-:Y:S01]  /*16f60*/  IMAD.IADD R21, R21, 0x1, R81 ;  /* 0x0000000115157824 */ /* 0x000fe200078e0251 */
[----:B------:R-:W-:Y:S01]  /*16f70*/  LEA R88, P2, R20, UR4, 0x1 ;  /* 0x0000000414587c11 */ /* 0x000fe2000f8408ff */
[----:B------:R-:W-:Y:S01]  /*16f80*/  VIADD R0, R2, 0x28c20 ;  /* 0x00028c2002007836 */ /* 0x000fe20000000000 */
[----:B------:R-:W-:Y:S01]  /*16f90*/  SEL R24, RZ, 0x80, P0 ;  /* 0x00000080ff187807 */ /* 0x000fe20000000000 */
[----:B------:R-:W-:Y:S01]  /*16fa0*/  VIADD R92, R204, 0x1c0 ;  /* 0x000001c0cc5c7836 */ /* 0x000fe20000000000 */
[----:B------:R-:W-:Y:S01]  /*16fb0*/  LEA.HI.X R89, R20, UR5, R21, 0x1, P2 ;  /* 0x0000000514597c11 */ /* 0x000fe200090f0c15 */
[C---:B------:R-:W-:Y:S01]  /*16fc0*/  VIADD R94, R204.reuse, 0x180 ;  /* 0x00000180cc5e7836 */ /* 0x040fe20000000000 */
[----:B------:R-:W-:Y:S01]  /*16fd0*/  PRMT R0, RZ, 0x654, R0 ;  /* 0x00000654ff007816 */ /* 0x000fe20000000000 */
[C---:B------:R-:W-:Y:S01]  /*16fe0*/  VIADD R96, R204.reuse, 0x140 ;  /* 0x00000140cc607836 */ /* 0x040fe20000000000 */
[----:B0-----:R0:W2:Y:S01]  /*16ff0*/  SHFL.IDX PT, R20, R88, RZ, 0x181f ;  /* 0x00181fff58147589 */ /* 0x0010a200000e0000 */
[C---:B------:R-:W-:Y:S01]  /*17000*/  VIADD R98, R204.reuse, 0x100 ;  /* 0x00000100cc627836 */ /* 0x040fe20000000000 */
[----:B------:R0:W-:Y:S01]  /*17010*/  SYNCS.ARRIVE.TRANS64.RED.A1T0 RZ, [R0+URZ], RZ ;  /* 0x000000ff00ff79a7 */ /* 0x0001e2000810043f */
[C---:B------:R-:W-:Y:S01]  /*17020*/  VIADD R100, R204.reuse, 0xc0 ;  /* 0x000000c0cc647836 */ /* 0x040fe20000000000 */
[----:B------:R0:W3:Y:S01]  /*17030*/  SHFL.IDX PT, R21, R89, RZ, 0x181f ;  /* 0x00181fff59157589 */ /* 0x0000e200000e0000 */
[----:B------:R-:W-:Y:S01]  /*17040*/  VIADD R104, R204, 0x40 ;  /* 0x00000040cc687836 */ /* 0x000fe20000000000 */
[----:B------:R-:W-:-:S02]  /*17050*/  LOP3.LUT R24, R23, R24, RZ, 0xfc, !PT ;  /* 0x0000001817187212 */ /* 0x000fc400078efcff */
        /* <DEDUP_REMOVED lines=15> */
[-C--:B------:R-:W-:Y:S01]  /*17150*/  ISETP.GE.AND P2, PT, R97, R3.reuse, PT ;  /* 0x000000036100720c */ /* 0x080fe20003f46270 */
[----:B-----5:R0:W-:Y:S01]  /*17160*/  @!P0 ST.E.128 desc[UR40][R82.64], R4 ;  /* 0x0000000452008985 */ /* 0x0201e2000c101d28 */
[----:B------:R-:W-:Y:S02]  /*17170*/  @!P5 LEA R86, P4, R101, R20, 0x1 ;  /* 0x000000146556d211 */ /* 0x000fe400078808ff */
[----:B------:R-:W-:Y:S01]  /*17180*/  LOP3.LUT P0, RZ, R23, 0x40, RZ, 0xc0, !PT ;  /* 0x0000004017ff7812 */ /* 0x000fe2000780c0ff */
[----:B------:R2:W-:Y:S01]  /*17190*/  @!P1 ST.E.128 desc[UR40][R80.64], R12 ;  /* 0x0000000c50009985 */ /* 0x0005e2000c101d28 */
[----:B------:R-:W-:-:S02]  /*171a0*/  ISETP.GE.AND P1, PT, R95, R3, PT ;  /* 0x000000035f00720c */ /* 0x000fc40003f26270 */
[-C--:B------:R-:W-:Y:S02]  /*171b0*/  @!P5 LEA.HI.X R87, R101, R21.reuse, R102, 0x1, P4 ;  /* 0x000000156557d211 */ /* 0x080fe400020f0c66 */
[----:B------:R-:W-:Y:S02]  /*171c0*/  LOP3.LUT P4, RZ, R24, 0x80, RZ, 0xc0, !PT ;  /* 0x0000008018ff7812 */ /* 0x000fe4000788c0ff */
[CC--:B------:R-:W-:Y:S01]  /*171d0*/  @!P3 LEA R84, P6, R99.reuse, R20.reuse, 0x1 ;  /* 0x000000146354b211 */ /* 0x0c0fe200078c08ff */
[----:B------:R4:W-:Y:S03]  /*171e0*/  @!P5 ST.E.128 desc[UR40][R86.64], R32 ;  /* 0x000000205600d985 */ /* 0x0009e6000c101d28 */
[----:B------:R-:W-:Y:S02]  /*171f0*/  @!P3 LEA.HI.X R85, R99, R21, R100, 0x1, P6 ;  /* 0x000000156355b211 */ /* 0x000fe400030f0c64 */
[----:B0-----:R-:W-:-:S03]  /*17200*/  @!P2 LEA R4, P5, R97, R20, 0x1 ;  /* 0x000000146104a211 */ /* 0x001fc600078a08ff */
        /* <DEDUP_REMOVED lines=12> */
.L_x_2764:
[----:B------:R-:W-:Y:S05]  /*172d0*/  BSYNC B1 ;  /* 0x0000000000017941 */ /* 0x000fea0003800000 */
.L_x_2763:
[----:B------:R-:W-:Y:S01]  /*172e0*/  VIADD R0, R195, 0x20 ;  /* 0x00000020c3007836 */ /* 0x000fe20000000000 */
[----:B----45:R0:W4:Y:S04]  /*172f0*/  SHFL.IDX PT, R7, R89, 0x1, 0x181f ;  /* 0x00381f0059077f89 */ /* 0x03012800000e0000 */
        /* <DEDUP_REMOVED lines=36> */
.L_x_2760:
[----:B------:R-:W3:Y:S01]  /*17540*/  LDL R9, [R1+0x4c] ;  /* 0x00004c0001097983 */ /* 0x000ee20000100800 */
[----:B------:R-:W-:Y:S01]  /*17550*/  ULDC.64 UR4, c[0x0][0xc00] ;  /* 0x0003000000047ab9 */ /* 0x000fe20000000a00 */
[----:B------:R-:W3:Y:S01]  /*17560*/  LDC.64 R4, c[0x0][0xc00] ;  /* 0x00030000ff047b82 */ /* 0x000ee20000000a00 */
[----:B------:R-:W-:Y:S01]  /*17570*/  ISETP.NE.U32.AND P0, PT, RZ, UR4, PT ;  /* 0x00000004ff007c0c */ /* 0x000fe2000bf05070 */
[----:B------:R-:W-:-:S03]  /*17580*/  IMAD.MOV.U32 R3, RZ, RZ, RZ ;  /* 0x000000ffff037224 */ /* 0x000fc600078e00ff */
[----:B------:R-:W-:Y:S01]  /*17590*/  ISETP.NE.AND.EX P0, PT, RZ, UR5, PT, P0 ;  /* 0x00000005ff007c0c */ /* 0x000fe2000bf05300 */
[----:B------:R-:W-:Y:S02]  /*175a0*/  ULDC.64 UR4, c[0x0][0xc08] ;  /* 0x0003020000047ab9 */ /* 0x000fe40000000a00 */
[----:B------:R-:W-:Y:S01]  /*175b0*/  ISETP.NE.U32.AND P1, PT, RZ, UR4, PT ;  /* 0x00000004ff007c0c */ /* 0x000fe2000bf25070 */
[----:B--2---:R-:W2:Y:S01]  /*175c0*/  S2R R24, SR_TID.X ;  /* 0x0000000000187919 */ /* 0x004ea20000002100 */
[----:B0-----:R-:W0:Y:S02]  /*175d0*/  LDC R21, c[0x0][0xbe8] ;  /* 0x0002fa00ff157b82 */ /* 0x001e240000000800 */
[----:B------:R-:W-:-:S13]  /*175e0*/  ISETP.NE.AND.EX P1, PT, RZ, UR5, PT, P1 ;  /* 0x00000005ff007c0c */ /* 0x000fda000bf25310 */
[----:B------:R-:W4:Y:S01]  /*175f0*/  @P1 LDC.64 R6, c[0x0][0xc08] ;  /* 0x00030200ff061b82 */ /* 0x000f220000000a00 */
[----:B------:R-:W-:Y:S02]  /*17600*/  ULDC UR4, c[0x0][0xa88] ;  /* 0x0002a20000047ab9 */ /* 0x000fe40000000800 */
[----:B------:R-:W-:Y:S02]  /*17610*/  IMAD.U32 R0, RZ, RZ, UR4 ;  /* 0x00000004ff007e24 */ /* 0x000fe4000f8e00ff */
[----:B---3--:R-:W-:-:S04]  /*17620*/  IMAD.WIDE R4, R9, 0x4, R4 ;  /* 0x0000000409047825 */ /* 0x008fc800078e0204 */
[----:B----4-:R-:W-:Y:S01]  /*17630*/  @P1 IMAD.WIDE R6, R9, 0x4, R6 ;  /* 0x0000000409061825 */ /* 0x010fe200078e0206 */
[----:B------:R3:W5:Y:S03]  /*17640*/  @P0 LDG.E R3, desc[UR40][R4.64] ;  /* 0x0000002804030981 */ /* 0x000766000c1e1900 */
[----:B--2---:R-:W-:Y:S01]  /*17650*/  VIADD R24, R24, 0xffffff80 ;  /* 0xffffff8018187836 */ /* 0x004fe20000000000 */
[----:B------:R3:W5:Y:S01]  /*17660*/  @P1 LDG.E R0, desc[UR40][R6.64] ;  /* 0x0000002806001981 */ /* 0x000762000c1e1900 */
[----:B------:R-:W-:-:S03]  /*17670*/  SHF.R.S32.HI R8, RZ, 0x1f, R9 ;  /* 0x0000001fff087819 */ /* 0x000fc60000011409 */
[----:B------:R-:W-:Y:S01]  /*17680*/  ISETP.GE.AND P2, PT, R24, 0x40, PT ;  /* 0x000000401800780c */ /* 0x000fe20003f46270 */
[----:B0-----:R-:W-:-:S12]  /*17690*/  @P1 BRA `(.L_x_2766) ;  /* 0x0000000000101947 */ /* 0x001fd80003800000 */
[----:B------:R-:W-:Y:S05]  /*176a0*/  @!P0 BRA `(.L_x_2766) ;  /* 0x00000000000c8947 */ /* 0x000fea0003800000 */
[----:B---3--:R-:W2:Y:S04]  /*176b0*/  LDG.E R7, desc[UR40][R4.64] ;  /* 0x0000002804077981 */ /* 0x008ea8000c1e1900 */
[----:B-----5:R-:W2:Y:S02]  /*176c0*/  LDG.E R0, desc[UR40][R4.64+0x4] ;  /* 0x0000042804007981 */ /* 0x020ea4000c1e1900 */
[----:B--2---:R-:W-:-:S07]  /*176d0*/  IMAD.IADD R0, R0, 0x1, -R7 ;  /* 0x0000000100007824 */ /* 0x004fce00078e0a07 */
.L_x_2766:
[----:B------:R-:W2:Y:S01]  /*176e0*/  LDL R28, [R1+0x48] ;  /* 0x00004800011c7983 */ /* 0x000ea20000100800 */
[----:B------:R-:W-:Y:S01]  /*176f0*/  BSSY B1, `(.L_x_2767) ;  /* 0x000002d000017945 */ /* 0x000fe20003800000 */
[----:B------:R-:W-:Y:S02]  /*17700*/  SEL R13, R9, RZ, !P0 ;  /* 0x000000ff090d7207 */ /* 0x000fe40004000000 */
[----:B------:R-:W-:Y:S02]  /*17710*/  SEL R14, R8, RZ, !P0 ;  /* 0x000000ff080e7207 */ /* 0x000fe40004000000 */
[----:B-----5:R-:W-:Y:S02]  /*17720*/  SHF.R.S32.HI R10, RZ, 0x1f, R3 ;  /* 0x0000001fff0a7819 */ /* 0x020fe40000011403 */
[----:B--2---:R-:W-:Y:S01]  /*17730*/  SHF.R.S32.HI R12, RZ, 0x1f, R28 ;  /* 0x0000001fff0c7819 */ /* 0x004fe2000001141c */
[----:B------:R-:W-:Y:S06]  /*17740*/  @P2 BRA `(.L_x_2768) ;  /* 0x00000000009c2947 */ /* 0x000fec0003800000 */
[----:B---3--:R-:W0:Y:S01]  /*17750*/  S2R R6, SR_TID.X ;  /* 0x0000000000067919 */ /* 0x008e220000002100 */
[----:B------:R-:W2:Y:S02]  /*17760*/  LDC R20, c[0x0][0xbe8] ;  /* 0x0002fa00ff147b82 */ /* 0x000ea40000000800 */
[----:B--2---:R-:W-:Y:S01]  /*17770*/  IMAD R4, R0, R20, RZ ;  /* 0x0000001400047224 */ /* 0x004fe200078e02ff */
[----:B0-----:R-:W-:-:S04]  /*17780*/  IADD3 R11, R195, -0x80, R6 ;  /* 0xffffff80c30b7810 */ /* 0x001fc80007ffe006 */
        /* <DEDUP_REMOVED lines=9> */
[----:B------:R-:W0:Y:S01]  /*17820*/  @P0 LDC R6, c[0x0][0xbec] ;  /* 0x0002fb00ff060b82 */ /* 0x000e220000000800 */
[----:B------:R-:W-:Y:S01]  /*17830*/  IMAD R9, R28, UR5, R8 ;  /* 0x000000051c097c24 */ /* 0x000fe2000f8e0208 */
[----:B------:R-:W-:-:S03]  /*17840*/  ULDC.64 UR4, c[0x0][0xb98] ;  /* 0x0002e60000047ab9 */ /* 0x000fc60000000a00 */
[----:B------:R-:W-:-:S03]  /*17850*/  IMAD.IADD R5, R5, 0x1, R9 ;  /* 0x0000000105057824 */ /* 0x000fc600078e0209 */
[----:B------:R-:W2:Y:S01]  /*17860*/  @P0 LDC R15, c[0x0][0xbf0] ;  /* 0x0002fc00ff0f0b82 */ /* 0x000ea20000000800 */
[----:B------:R-:W-:-:S04]  /*17870*/  IMAD.WIDE.U32 R4, R13, UR4, R4 ;  /* 0x000000040d047c25 */ /* 0x000fc8000f8e0004 */
[----:B0-----:R-:W-:-:S05]  /*17880*/  @P0 IMAD.HI.U32 R6, R11, R6, RZ ;  /* 0x000000060b060227 */ /* 0x001fca00078e00ff */
[----:B--2---:R-:W-:Y:S01]  /*17890*/  @P0 SHF.R.U32.HI R7, RZ, R15, R6 ;  /* 0x0000000fff070219 */ /* 0x004fe20000011606 */
[----:B------:R-:W-:-:S03]  /*178a0*/  IMAD R6, R14, UR4, RZ ;  /* 0x000000040e067c24 */ /* 0x000fc6000f8e02ff */
[----:B------:R-:W-:Y:S01]  /*178b0*/  IADD3 R4, P0, R7, R4, RZ ;  /* 0x0000000407047210 */ /* 0x000fe20007f1e0ff */
[----:B------:R-:W-:Y:S02]  /*178c0*/  IMAD.MOV R9, RZ, RZ, -R7 ;  /* 0x000000ffff097224 */ /* 0x000fe400078e0a07 */
[----:B------:R-:W-:Y:S01]  /*178d0*/  IMAD R8, R13, UR5, R6 ;  /* 0x000000050d087c24 */ /* 0x000fe2000f8e0206 */
[----:B------:R-:W-:Y:S01]  /*178e0*/  ULDC.64 UR4, c[0x0][0xb88] ;  /* 0x0002e20000047ab9 */ /* 0x000fe20000000a00 */
[----:B------:R-:W-:Y:S01]  /*178f0*/  IMAD R9, R20, R9, R11 ;  /* 0x0000000914097224 */ /* 0x000fe200078e020b */
[----:B------:R-:W-:-:S04]  /*17900*/  SHF.R.S32.HI R11, RZ, 0x1f, R7 ;  /* 0x0000001fff0b7819 */ /* 0x000fc80000011407 */
        /* <DEDUP_REMOVED lines=11> */
.L_x_2768:
[----:B------:R-:W-:Y:S05]  /*179c0*/  BSYNC B1 ;  /* 0x0000000000017941 */ /* 0x000fea0003800000 */
.L_x_2767:
[----:B------:R-:W-:Y:S01]  /*179d0*/  ISETP.NE.AND P0, PT, R21, 0x1, PT ;  /* 0x000000011500780c */ /* 0x000fe20003f05270 */
[----:B------:R-:W2:Y:S01]  /*179e0*/  LDC R23, c[0x0][0xac8] ;  /* 0x0002b200ff177b82 */ /* 0x000ea20000000800 */
[--C-:B------:R-:W-:Y:S01]  /*179f0*/  SHF.R.S32.HI R8, RZ, 0x1f, R24.reuse ;  /* 0x0000001fff087819 */ /* 0x100fe20000011418 */
[----:B------:R-:W-:Y:S01]  /*17a00*/  ULDC.64 UR4, c[0x0][0xaa0] ;  /* 0x0002a80000047ab9 */ /* 0x000fe20000000a00 */
[----:B------:R-:W-:Y:S01]  /*17a10*/  SHF.R.S32.HI R15, RZ, 0x1f, R24 ;  /* 0x0000001fff0f7819 */ /* 0x000fe20000011418 */
[----:B0--3--:R-:W-:Y:S01]  /*17a20*/  IMAD R6, R10, UR4, RZ ;  /* 0x000000040a067c24 */ /* 0x009fe2000f8e02ff */
[-C--:B------:R-:W-:Y:S01]  /*17a30*/  LEA.HI R8, R8, R24.reuse, RZ, 0x3 ;  /* 0x0000001808087211 */ /* 0x080fe200078f18ff */
[----:B------:R-:W-:Y:S01]  /*17a40*/  IMAD.WIDE.U32 R4, R3, UR4, RZ ;  /* 0x0000000403047c25 */ /* 0x000fe2000f8e00ff */
[----:B------:R-:W-:Y:S01]  /*17a50*/  LEA.HI R15, R15, R24, RZ, 0x3 ;  /* 0x000000180f0f7211 */ /* 0x000fe200078f18ff */
[----:B------:R-:W-:Y:S01]  /*17a60*/  BSSY B1, `(.L_x_2769) ;  /* 0x000007e000017945 */ /* 0x000fe20003800000 */
[----:B------:R-:W-:Y:S01]  /*17a70*/  LOP3.LUT R8, R8, 0xfffffff8, RZ, 0xc0, !PT ;  /* 0xfffffff808087812 */ /* 0x000fe200078ec0ff */
[----:B------:R-:W-:Y:S01]  /*17a80*/  IMAD R3, R3, UR5, R6 ;  /* 0x0000000503037c24 */ /* 0x000fe2000f8e0206 */
[----:B------:R-:W-:Y:S01]  /*17a90*/  ULDC.64 UR4, c[0x0][0xae8] ;  /* 0x0002ba0000047ab9 */ /* 0x000fe20000000a00 */
[----:B------:R-:W0:Y:S01]  /*17aa0*/  @P0 LDC R7, c[0x0][0xbec] ;  /* 0x0002fb00ff070b82 */ /* 0x000e220000000800 */
[----:B------:R-:W-:Y:S01]  /*17ab0*/  SHF.R.S32.HI R15, RZ, 0x3, R15 ;  /* 0x00000003ff0f7819 */ /* 0x000fe2000001140f */
[----:B------:R-:W-:Y:S01]  /*17ac0*/  IMAD.IADD R5, R5, 0x1, R3 ;  /* 0x0000000105057824 */ /* 0x000fe200078e0203 */
[----:B------:R-:W-:Y:S01]  /*17ad0*/  IADD3 R36, R204, 0x100, RZ ;  /* 0x00000100cc247810 */ /* 0x000fe20007ffe0ff */
[----:B------:R-:W-:-:S02]  /*17ae0*/  IMAD R3, R12, UR4, RZ ;  /* 0x000000040c037c24 */ /* 0x000fc4000f8e02ff */
[----:B------:R-:W-:Y:S02]  /*17af0*/  IMAD.IADD R8, R24, 0x1, -R8 ;  /* 0x0000000118087824 */ /* 0x000fe400078e0a08 */
[----:B------:R-:W3:Y:S01]  /*17b00*/  @P0 LDC R9, c[0x0][0xbf0] ;  /* 0x0002fc00ff090b82 */ /* 0x000ee20000000800 */
[----:B------:R-:W-:Y:S02]  /*17b10*/  VIADD R42, R204, 0x40 ;  /* 0x00000040cc2a7836 */ /* 0x000fe40000000000 */
[----:B------:R-:W-:Y:S01]  /*17b20*/  IMAD R3, R28, UR5, R3 ;  /* 0x000000051c037c24 */ /* 0x000fe2000f8e0203 */
[----:B------:R-:W-:Y:S01]  /*17b30*/  LEA R6, R8, R15, 0x5 ;  /* 0x0000000f08067211 */ /* 0x000fe200078e28ff */
[----:B------:R-:W-:Y:S01]  /*17b40*/  IMAD.WIDE.U32 R4, R28, UR4, R4 ;  /* 0x000000041c047c25 */ /* 0x000fe2000f8e0004 */
[-C--:B--2---:R-:W-:Y:S01]  /*17b50*/  ISETP.GE.AND P1, PT, R42, R23.reuse, PT ;  /* 0x000000172a00720c */ /* 0x084fe20003f26270 */
[----:B------:R-:W-:Y:S01]  /*17b60*/  ULDC.64 UR4, c[0x0][0xaf0] ;  /* 0x0002bc0000047ab9 */ /* 0x000fe20000000a00 */
[----:B------:R-:W-:Y:S01]  /*17b70*/  ISETP.GE.AND P2, PT, R204, R23, PT ;  /* 0x00000017cc00720c */ /* 0x000fe20003f46270 */
[----:B------:R-:W-:Y:S01]  /*17b80*/  IMAD.IADD R5, R5, 0x1, R3 ;  /* 0x0000000105057824 */ /* 0x000fe200078e0203 */
[----:B------:R-:W-:Y:S01]  /*17b90*/  SEL R10, RZ, 0xffffffff, P1 ;  /* 0xffffffffff0a7807 */ /* 0x000fe20000800000 */
[----:B------:R-:W-:-:S02]  /*17ba0*/  IMAD R3, R14, UR4, RZ ;  /* 0x000000040e037c24 */ /* 0x000fc4000f8e02ff */
[----:B------:R-:W-:Y:S02]  /*17bb0*/  IMAD.IADD R8, R195, 0x1, R6 ;  /* 0x00000001c3087824 */ /* 0x000fe400078e0206 */
[----:B------:R-:W-:Y:S02]  /*17bc0*/  VIADD R40, R204, 0x80 ;  /* 0x00000080cc287836 */ /* 0x000fe40000000000 */
[C---:B------:R-:W-:Y:S02]  /*17bd0*/  IMAD R3, R13.reuse, UR5, R3 ;  /* 0x000000050d037c24 */ /* 0x040fe4000f8e0203 */
[----:B------:R-:W-:Y:S01]  /*17be0*/  IMAD.WIDE.U32 R4, R13, UR4, R4 ;  /* 0x000000040d047c25 */ /* 0x000fe2000f8e0004 */
[----:B------:R-:W-:-:S03]  /*17bf0*/  ULDC.64 UR4, c[0x0][0xae0] ;  /* 0x0002b80000047ab9 */ /* 0x000fc60000000a00 */
[----:B0-----:R-:W-:Y:S01]  /*17c00*/  @P0 IMAD.HI.U32 R6, R8, R7, RZ ;  /* 0x0000000708060227 */ /* 0x001fe200078e00ff */
[----:B------:R-:W-:Y:S02]  /*17c10*/  SEL R7, RZ, 0x1, P2 ;  /* 0x00000001ff077807 */ /* 0x000fe40001000000 */
[----:B------:R-:W-:Y:S01]  /*17c20*/  ISETP.GE.AND P2, PT, R40, R23, PT ;  /* 0x000000172800720c */ /* 0x000fe20003f46270 */
[----:B------:R-:W-:Y:S02]  /*17c30*/  IMAD.SHL.U32 R10, R10, 0x2, RZ ;  /* 0x000000020a0a7824 */ /* 0x000fe400078e00ff */
[----:B------:R-:W-:Y:S02]  /*17c40*/  VIADD R38, R204, 0xc0 ;  /* 0x000000c0cc267836 */ /* 0x000fe40000000000 */
[----:B------:R-:W-:Y:S02]  /*17c50*/  IMAD.IADD R5, R5, 0x1, R3 ;  /* 0x0000000105057824 */ /* 0x000fe400078e0203 */
[----:B------:R-:W-:Y:S01]  /*17c60*/  IMAD.MOV.U32 R3, RZ, RZ, R8 ;  /* 0x000000ffff037224 */ /* 0x000fe200078e0008 */
[----:B---3--:R-:W-:Y:S01]  /*17c70*/  @P0 SHF.R.U32.HI R3, RZ, R9, R6 ;  /* 0x00000009ff030219 */ /* 0x008fe20000011606 */
[----:B------:R-:W-:Y:S01]  /*17c80*/  IMAD R29, R0, R21, RZ ;  /* 0x00000015001d7224 */ /* 0x000fe200078e02ff */
[----:B------:R-:W-:Y:S01]  /*17c90*/  LOP3.LUT R9, R10, 0x2, R7, 0xe2, !PT ;  /* 0x000000020a097812 */ /* 0x000fe200078ee207 */
[----:B------:R-:W-:Y:S01]  /*17ca0*/  VIADD R34, R204, 0x140 ;  /* 0x00000140cc227836 */ /* 0x000fe20000000000 */
        /* <DEDUP_REMOVED lines=20> */
[----:B------:R-:W-:-:S02]  /*17df0*/  IMAD.IADD R5, R5, 0x1, R9 ;  /* 0x0000000105057824 */ /* 0x000fc400078e0209 */
[----:B------:R-:W-:Y:S01]  /*17e00*/  IMAD R0, R0, UR4, RZ ;  /* 0x0000000400007c24 */ /* 0x000fe2000f8e02ff */
[----:B------:R-:W-:Y:S01]  /*17e10*/  SEL R8, RZ, 0xffffffff, P0 ;  /* 0xffffffffff087807 */ /* 0x000fe20000000000 */
[----:B------:R-:W-:Y:S01]  /*17e20*/  IMAD.IADD R28, R15, 0x1, R195 ;  /* 0x000000010f1c7824 */ /* 0x000fe200078e02c3 */
[----:B------:R-:W-:Y:S01]  /*17e30*/  ISETP.GE.AND P0, PT, R32, R23, PT ;  /* 0x000000172000720c */ /* 0x000fe20003f06270 */
[----:B------:R-:W-:Y:S01]  /*17e40*/  IMAD.WIDE.U32 R4, R7, UR4, R4 ;  /* 0x0000000407047c25 */ /* 0x000fe2000f8e0004 */
[----:B------:R-:W-:-:S03]  /*17e50*/  LOP3.LUT R6, R6, 0x10, R3, 0xe2, !PT ;  /* 0x0000001006067812 */ /* 0x000fc600078ee203 */
[----:B------:R-:W-:Y:S01]  /*17e60*/  IMAD R3, R7, UR5, R0 ;  /* 0x0000000507037c24 */ /* 0x000fe2000f8e0200 */
[----:B------:R-:W-:Y:S01]  /*17e70*/  SEL R7, RZ, 0x40, P0 ;  /* 0x00000040ff077807 */ /* 0x000fe20000000000 */
[----:B------:R-:W-:Y:S01]  /*17e80*/  IMAD.SHL.U32 R9, R8, 0x20, RZ ;  /* 0x0000002008097824 */ /* 0x000fe200078e00ff */
[----:B------:R-:W-:Y:S01]  /*17e90*/  ISETP.GE.AND P0, PT, R28, R29, PT ;  /* 0x0000001d1c00720c */ /* 0x000fe20003f06270 */
[----:B------:R-:W-:Y:S01]  /*17ea0*/  ULDC.64 UR4, c[0x0][0xa80] ;  /* 0x0002a00000047ab9 */ /* 0x000fe20000000a00 */
[C---:B------:R-:W-:Y:S01]  /*17eb0*/  VIADD R30, R204.reuse, 0x1c0 ;  /* 0x000001c0cc1e7836 */ /* 0x040fe20000000000 */
        /* <DEDUP_REMOVED lines=13> */
[----:B------:R-:W-:Y:S01]  /*17f90*/  VIADD R43, R204, 0x40 ;  /* 0x00000040cc2b7836 */ /* 0x000fe20000000000 */
[----:B------:R0:W2:Y:S01]  /*17fa0*/  SHFL.IDX PT, R6, R20, RZ, 0x181f ;  /* 0x00181fff14067589 */ /* 0x0000a200000e0000 */
[----:B------:R-:W-:-:S02]  /*17fb0*/  SHF.R.S32.HI R31, RZ, 0x1f, R31 ;  /* 0x0000001fff1f7819 */ /* 0x000fc4000001141f */
[----:B------:R-:W-:Y:S01]  /*17fc0*/  LOP3.LUT R24, R21, R0, RZ, 0xfc, !PT ;  /* 0x0000000015187212 */ /* 0x000fe200078efcff */
        /* <DEDUP_REMOVED lines=12> */
[-C--:B--2---:R-:W-:Y:S02]  /*18090*/  @!P2 LEA R8, P0, R42, R6.reuse, 0x1 ;  /* 0x000000062a08a211 */ /* 0x084fe400078008ff */
        /* <DEDUP_REMOVED lines=26> */
.L_x_2770:
[----:B------:R-:W-:Y:S05]  /*18240*/  BSYNC B1 ;  /* 0x0000000000017941 */ /* 0x000fea0003800000 */
.L_x_2769:
        /* <DEDUP_REMOVED lines=36> */
.L_x_2765:
[----:B------:R-:W-:Y:S05]  /*18490*/  BSYNC B0 ;  /* 0x0000000000007941 */ /* 0x000fea0003800000 */
.L_x_2759:
[----:B------:R-:W-:Y:S02]  /*184a0*/  ULDC UR4, c[0x0][0xc3c] ;  /* 0x00030f0000047ab9 */ /* 0x000fe40000000800 */
[----:B------:R-:W-:-:S13]  /*184b0*/  ISETP.GE.AND P0, PT, R27, UR4, PT ;  /* 0x000000041b007c0c */ /* 0x000fda000bf06270 */
[----:B------:R-:W-:Y:S05]  /*184c0*/  @!P0 BRA `(.L_x_2771) ;  /* 0xfffffe90002c8947 */ /* 0x000fea000383ffff */
[----:B------:R-:W-:Y:S05]  /*184d0*/  BRA `(.L_x_2552) ;  /* 0x0000007c00007947 */ /* 0x000fea0003800000 */
.L_x_2550:
[----:B------:R-:W-:-:S08]  /*184e0*/  NOP ;  /* 0x0000000000007918 */ /* 0x000fd00000000000 */
[----:B------:R-:W0:-:S00]  /*184f0*/  USETMAXREG.DEALLOC.CTAPOOL 0x28 ;  /* 0x00000028000079c8 */ /* 0x000e0000080e0500 */
[----:B0-----:R-:W-:Y:S02]  /*18500*/  LOP3.LUT R2, R2, 0x3, RZ, 0xc0, !PT ;  /* 0x0000000302027812 */ /* 0x001fe400078ec0ff */
[----:B------:R-:W-:Y:S02]  /*18510*/  LOP3.LUT R22, R22, 0xffffefff, RZ, 0xc0, !PT ;  /* 0xffffefff16167812 */ /* 0x000fe400078ec0ff */
[----:B------:R-:W-:Y:S02]  /*18520*/  MOV R4, RZ ;  /* 0x000000ff00047202 */ /* 0x000fe40000000f00 */
        /* <DEDUP_REMOVED lines=11> */
.L_x_2772:
        /* <DEDUP_REMOVED lines=41> */
.L_x_2778:
[----:B------:R-:W-:Y:S01]  /*18870*/  UIADD3 UR4, UR4, 0x1f, URZ ;  /* 0x0000001f04047890 */ /* 0x000fe2000fffe03f */
[----:B------:R-:W-:-:S05]  /*18880*/  MOV R19, UR7 ;  /* 0x0000000700137c02 */ /* 0x000fca0008000f00 */
        /* <DEDUP_REMOVED lines=10> */
.L_x_2777:
[----:B------:R-:W-:Y:S05]  /*18930*/  BSYNC B0 ;  /* 0x0000000000007941 */ /* 0x000fea0003800000 */
.L_x_2776:
        /* <DEDUP_REMOVED lines=20> */
.L_x_2774:
[----:B------:R-:W-:-:S05]  /*18a80*/  IADD3 R13, -R3, R6, RZ ;  /* 0x00000006030d7210 */ /* 0x000fca0007ffe1ff */
        /* <DEDUP_REMOVED lines=17> */
[----:B------:R-:W-:-:S05]  /*18ba0*/  VIADD R9, R15, 0xffffffff ;  /* 0xffffffff0f097836 */ /* 0x000fca0000000000 */
[----:B------:R2:W3:Y:S02]  /*18bb0*/  SHFL.IDX PT, R16, R8, R9, 0x1f ;  /* 0x00001f0908107589 */ /* 0x0004e400000e0000 */
.L_x_2779:
[----:B---3--:R-:W-:Y:S01]  /*18bc0*/  IMAD R16, R16, UR5, R13 ;  /* 0x0000000510107c24 */ /* 0x008fe2000f8e020d */
[----:B------:R-:W-:Y:S01]  /*18bd0*/  IABS R2, R6 ;  /* 0x0000000600027213 */ /* 0x000fe20000000000 */
[----:B01----:R-:W-:-:S03]  /*18be0*/  IMAD.MOV R11, RZ, RZ, -R3 ;  /* 0x000000ffff0b7224 */ /* 0x003fc600078e0a03 */
[----:B--2---:R-:W-:Y:S01]  /*18bf0*/  IADD3 R9, -R16, UR6, RZ ;  /* 0x0000000610097c10 */ /* 0x004fe2000fffe1ff */
        /* <DEDUP_REMOVED lines=19> */
[----:B------:R-:W-:Y:S02]  /*18d30*/  IMAD R13, R7, R2, RZ ;  /* 0x00000002070d7224 */ /* 0x000fe400078e02ff */
[----:B------:R-:W-:Y:S02]  /*18d40*/  IMAD.MOV R2, RZ, RZ, -R2 ;  /* 0x000000ffff027224 */ /* 0x000fe400078e0a02 */
[----:B------:R-:W-:Y:S02]  /*18d50*/  IMAD.MOV R8, RZ, RZ, -R13 ;  /* 0x000000ffff087224 */ /* 0x000fe400078e0a0d */
[----:B------:R-:W-:Y:S01]  /*18d60*/  IMAD R6, R6, R2, R9 ;  /* 0x0000000206067224 */ /* 0x000fe200078e0209 */
[----:B------:R-:W-:Y:S02]  /*18d70*/  MOV R2, RZ ;  /* 0x000000ff00027202 */ /* 0x000fe40000000f00 */
[----:B------:R-:W-:Y:S02]  /*18d80*/  VIADDMNMX R15, R8, UR5, R7, PT ;  /* 0x00000005080f7c46 */ /* 0x000fe4000b800107 */
[----:B------:R-:W-:-:S02]  /*18d90*/  IABS R11, R6 ;  /* 0x00000006000b7213 */ /* 0x000fc40000000000 */
[----:B------:R-:W-:Y:S01]  /*18da0*/  IABS R8, R15 ;  /* 0x0000000f00087213 */ /* 0x000fe20000000000 */
[----:B------:R-:W-:-:S03]  /*18db0*/  IMAD.MOV R18, RZ, RZ, -R15 ;  /* 0x000000ffff127224 */ /* 0x000fc600078e0a0f */
[----:B------:R-:W0:Y:S08]  /*18dc0*/  I2F.RP R7, R8 ;  /* 0x0000000800077306 */ /* 0x000e300000209400 */
[----:B0-----:R-:W0:Y:S02]  /*18dd0*/  MUFU.RCP R7, R7 ;  /* 0x0000000700077308 */ /* 0x001e240000001000 */
[----:B0-----:R-:W-:-:S06]  /*18de0*/  VIADD R3, R7, 0xffffffe ;  /* 0x0ffffffe07037836 */ /* 0x001fcc0000000000 */
[----:B------:R-:W0:Y:S02]  /*18df0*/  F2I.FTZ.U32.TRUNC.NTZ R3, R3 ;  /* 0x0000000300037305 */ /* 0x000e24000021f000 */
[----:B0-----:R-:W-:-:S04]  /*18e00*/  IMAD.MOV R10, RZ, RZ, -R3 ;  /* 0x000000ffff0a7224 */ /* 0x001fc800078e0a03 */
[----:B------:R-:W-:Y:S01]  /*18e10*/  IMAD.MOV.U32 R9, RZ, RZ, R10 ;  /* 0x000000ffff097224 */ /* 0x000fe200078e000a */
[----:B------:R-:W-:-:S03]  /*18e20*/  IABS R10, R15 ;  /* 0x0000000f000a7213 */ /* 0x000fc60000000000 */
[----:B------:R-:W-:-:S04]  /*18e30*/  IMAD R9, R9, R8, RZ ;  /* 0x0000000809097224 */ /* 0x000fc800078e02ff */
[----:B------:R-:W-:-:S04]  /*18e40*/  IMAD.HI.U32 R2, R3, R9, R2 ;  /* 0x0000000903027227 */ /* 0x000fc800078e0002 */
[----:B------:R-:W-:Y:S02]  /*18e50*/  IMAD.MOV R3, RZ, RZ, -R10 ;  /* 0x000000ffff037224 */ /* 0x000fe400078e0a0a */
        /* <DEDUP_REMOVED lines=17> */
.L_x_2775:
[----:B------:R-:W-:Y:S01]  /*18f70*/  MOV R17, RZ ;  /* 0x000000ff00117202 */ /* 0x000fe20000000f00 */
[----:B------:R-:W-:Y:S02]  /*18f80*/  IMAD.U32 R16, RZ, RZ, UR6 ;  /* 0x00000006ff107e24 */ /* 0x000fe4000f8e00ff */
[----:B------:R-:W-:-:S07]  /*18f90*/  IMAD.MOV.U32 R18, RZ, RZ, RZ ;  /* 0x000000ffff127224 */ /* 0x000fce00078e00ff */
.L_x_2780:
[----:B------:R-:W-:-:S13]  /*18fa0*/  ISETP.NE.AND P0, PT, R5, RZ, PT ;  /* 0x000000ff0500720c */ /* 0x000fda0003f05270 */
[----:B------:R-:W0:Y:S01]  /*18fb0*/  @!P0 S2R R3, SR_CgaCtaId ;  /* 0x0000000000038919 */ /* 0x000e220000008800 */
[----:B------:R-:W-:-:S04]  /*18fc0*/  @!P0 MOV R2, 0x400 ;  /* 0x0000040000028802 */ /* 0x000fc80000000f00 */
[----:B0-----:R-:W-:-:S05]  /*18fd0*/  @!P0 LEA R2, R3, R2, 0x18 ;  /* 0x0000000203028211 */ /* 0x001fca00078ec0ff */
[----:B------:R0:W-:Y:S01]  /*18fe0*/  @!P0 STS.128 [R2+0x28cd0], R16 ;  /* 0x028cd01002008388 */ /* 0x0001e20000000c00 */
[----:B------:R-:W-:Y:S06]  /*18ff0*/  BAR.ARV 0x5, 0x180 ;  /* 0x0146000000007b1d */ /* 0x000fec0000002000 */
.L_x_2773:
        /* <DEDUP_REMOVED lines=8> */
[----:B------:R-:W-:Y:S01]  /*19080*/  LOP3.LUT R4, R0, 0x7f, RZ, 0xc0, !PT ;  /* 0x0000007f00047812 */ /* 0x000fe200078ec0ff */
[----:B------:R-:W-:Y:S01]  /*19090*/  UMOV UR4, 0x400 ;  /* 0x0000040000047882 */ /* 0x000fe20000000000 */
[----:B------:R0:W-:Y:S01]  /*190a0*/  STL [R1+0x1c], RZ ;  /* 0x00001cff01007387 */ /* 0x0001e20000100800 */
[----:B------:R-:W-:Y:S01]  /*190b0*/  BSSY B8, `(.L_x_2781) ;  /* 0x00006cb000087945 */ /* 0x000fe20003800000 */
[----:B------:R-:W-:Y:S01]  /*190c0*/  LOP3.LUT R3, R2, 0x1f8, RZ, 0xc0, !PT ;  /* 0x000001f802037812 */ /* 0x000fe200078ec0ff */
[----:B------:R-:W-:Y:S01]  /*190d0*/  IMAD.SHL.U32 R36, R4, 0x8, RZ ;  /* 0x0000000804247824 */ /* 0x000fe200078e00ff */
[----:B------:R-:W-:Y:S01]  /*190e0*/  LOP3.LUT R2, R2, 0x38, RZ, 0xc0, !PT ;  /* 0x0000003802027812 */ /* 0x000fe200078ec0ff */
[----:B------:R-:W-:Y:S01]  /*190f0*/  IMAD.MOV.U32 R28, RZ, RZ, 0x1 ;  /* 0x00000001ff1c7424 */ /* 0x000fe200078e00ff */
[----:B------:R-:W-:Y:S01]  /*19100*/  LOP3.LUT R3, R3, 0x38, R0, 0x78, !PT ;  /* 0x0000003803037812 */ /* 0x000fe200078e7800 */
[----:B------:R-:W-:Y:S01]  /*19110*/  IMAD.SHL.U32 R0, R0, 0x10, RZ ;  /* 0x0000001000007824 */ /* 0x000fe200078e00ff */
[----:B------:R-:W-:-:S02]  /*19120*/  CS2R R24, SRZ ;  /* 0x0000000000187805 */ /* 0x000fc4000001ff00 */
[----:B------:R-:W-:Y:S01]  /*19130*/  MOV R26, 0x1 ;  /* 0x00000001001a7802 */ /* 0x000fe20000000f00 */
[----:B------:R-:W-:Y:S01]  /*19140*/  ULDC.64 UR42, c[0x0][0x198] ;  /* 0x00006600002a7ab9 */ /* 0x000fe20000000a00 */
[----:B------:R-:W-:Y:S01]  /*19150*/  LOP3.LUT R36, R3, 0x200, R36, 0xf8, !PT ;  /* 0x0000020003247812 */ /* 0x000fe200078ef824 */
[----:B------:R-:W-:Y:S01]  /*19160*/  ULOP3.LUT UR38, UR36, 0x2, URZ, 0xfc, !UPT ;  /* 0x0000000224267892 */ /* 0x000fe2000f8efc3f */
[----:B------:R-:W-:Y:S01]  /*19170*/  SHF.R.U32.HI R3, RZ, 0x3, R4 ;  /* 0x00000003ff037819 */ /* 0x000fe20000011604 */
[----:B------:R-:W-:Y:S01]  /*19180*/  ULDC UR37, c[0x0][0xc] ;  /* 0x0000030000257ab9 */ /* 0x000fe20000000800 */
[C---:B------:R-:W-:Y:S02]  /*19190*/  LOP3.LUT R4, R2.reuse, 0x80, RZ, 0xfc, !PT ;  /* 0x0000008002047812 */ /* 0x040fe400078efcff */
[----:B------:R-:W-:Y:S02]  /*191a0*/  LOP3.LUT R0, R3, 0x70, R0, 0xf8, !PT ;  /* 0x0000007003007812 */ /* 0x000fe400078ef800 */
[C---:B------:R-:W-:Y:S01]  /*191b0*/  LOP3.LUT R0, R2.reuse, 0xc0, RZ, 0xfc, !PT ;  /* 0x000000c002007812 */ /* 0x040fe200078efcff */
[----:B-1----:R-:W-:Y:S01]  /*191c0*/  ULEA UR4, UR5, UR4, 0x18 ;  /* 0x0000000405047291 */ /* 0x002fe2000f8ec03f */
[----:B------:R-:W-:-:S02]  /*191d0*/  LOP3.LUT R0, R2, 0x140, RZ, 0xfc, !PT ;  /* 0x0000014002007812 */ /* 0x000fc400078efcff */
[C---:B------:R-:W-:Y:S02]  /*191e0*/  LOP3.LUT R3, R2.reuse, 0x40, RZ, 0xfc, !PT ;  /* 0x0000004002037812 */ /* 0x040fe400078efcff */
[C---:B------:R-:W-:Y:S01]  /*191f0*/  LOP3.LUT R3, R2.reuse, 0x100, RZ, 0xfc, !PT ;  /* 0x0000010002037812 */ /* 0x040fe200078efcff */
[----:B------:R-:W-:Y:S01]  /*19200*/  IMAD.U32 R23, RZ, RZ, UR4 ;  /* 0x00000004ff177e24 */ /* 0x000fe2000f8e00ff */
[C---:B------:R-:W-:Y:S02]  /*19210*/  LOP3.LUT R3, R2.reuse, 0x180, RZ, 0xfc, !PT ;  /* 0x0000018002037812 */ /* 0x040fe400078efcff */
[----:B------:R-:W-:Y:S01]  /*19220*/  LOP3.LUT R2, R2, 0x1c0, RZ, 0xfc, !PT ;  /* 0x000001c002027812 */ /* 0x000fe200078efcff */
[----:B------:R-:W-:-:S05]  /*19230*/  IMAD R0, R36, 0x2, R23 ;  /* 0x0000000224007824 */ /* 0x000fca00078e0217 */
[----:B------:R0:W-:Y:S02]  /*19240*/  STL [R1+0x34], R0 ;  /* 0x0000340001007387 */ /* 0x0001e40000100800 */
.L_x_2904:
[----:B------:R-:W-:Y:S05]  /*19250*/  YIELD ;  /* 0x0000000000007946 */ /* 0x000fea0003800000 */
[----:B------:R-:W-:Y:S01]  /*19260*/  ULDC.64 UR4, c[0x0][0xa28] ;  /* 0x00028a0000047ab9 */ /* 0x000fe20000000a00 */
[----:B------:R-:W-:Y:S01]  /*19270*/  IMAD.MOV.U32 R33, RZ, RZ, RZ ;  /* 0x000000ffff217224 */ /* 0x000fe200078e00ff */
[----:B------:R-:W-:Y:S01]  /*19280*/  ISETP.NE.U32.AND P0, PT, RZ, UR4, PT ;  /* 0x00000004ff007c0c */ /* 0x000fe2000bf05070 */
[----:B-1----:R-:W1:Y:S01]  /*19290*/  LDC.64 R4, c[0x0][0xa00] ;  /* 0x00028000ff047b82 */ /* 0x002e620000000a00 */
[----:B------:R-:W-:Y:S02]  /*192a0*/  ULDC.64 UR6, c[0x0][0xa10] ;  /* 0x0002840000067ab9 */ /* 0x000fe40000000a00 */
[----:B------:R-:W-:Y:S01]  /*192b0*/  ISETP.NE.AND.EX P0, PT, RZ, UR5, PT, P0 ;  /* 0x00000005ff007c0c */ /* 0x000fe2000bf05300 */
[----:B------:R-:W-:-:S12]  /*192c0*/  ULDC.64 UR4, c[0x0][0xa18] ;  /* 0x0002860000047ab9 */ /* 0x000fd80000000a00 */
[----:B--2---:R-:W2:Y:S02]  /*192d0*/  @P0 LDC.64 R2, c[0x0][0xa28] ;  /* 0x00028a00ff020b82 */ /* 0x004ea40000000a00 */
[----:B--2---:R-:W-:-:S05]  /*192e0*/  @P0 IMAD.WIDE R2, R19, 0x4, R2 ;  /* 0x0000000413020825 */ /* 0x004fca00078e0202 */
[----:B------:R2:W5:Y:S01]  /*192f0*/  @P0 LDG.E R33, desc[UR40][R2.64] ;  /* 0x0000002802210981 */ /* 0x000562000c1e1900 */
[----:B------:R-:W-:Y:S01]  /*19300*/  ISETP.NE.U32.AND P0, PT, RZ, UR4, PT ;  /* 0x00000004ff007c0c */ /* 0x000fe2000bf05070 */
[----:B------:R-:W-:Y:S01]  /*19310*/  IMAD.MOV.U32 R31, RZ, RZ, RZ ;  /* 0x000000ffff1f7224 */ /* 0x000fe200078e00ff */
[----:B------:R-:W-:Y:S01]  /*19320*/  ISETP.NE.U32.AND P1, PT, RZ, UR6, PT ;  /* 0x00000006ff007c0c */ /* 0x000fe2000bf25070 */
[----:B0-----:R-:W-:Y:S01]  /*19330*/  IMAD.MOV.U32 R0, RZ, RZ, RZ ;  /* 0x000000ffff007224 */ /* 0x001fe200078e00ff */
[----:B------:R-:W-:Y:S01]  /*19340*/  ISETP.NE.AND.EX P2, PT, RZ, UR5, PT, P0 ;  /* 0x00000005ff007c0c */ /* 0x000fe2000bf45300 */
[----:B------:R-:W-:Y:S01]  /*19350*/  ULDC.64 UR4, c[0x0][0xa00] ;  /* 0x0002800000047ab9 */ /* 0x000fe20000000a00 */
[----:B------:R-:W-:Y:S01]  /*19360*/  ISETP.NE.AND.EX P1, PT, RZ, UR7, PT, P1 ;  /* 0x00000007ff007c0c */ /* 0x000fe2000bf25310 */
[----:B-1----:R-:W-:Y:S01]  /*19370*/  IMAD.WIDE R4, R19, 0x4, R4 ;  /* 0x0000000413047825 */ /* 0x002fe200078e0204 */
[----:B------:R-:W-:Y:S01]  /*19380*/  ISETP.NE.U32.AND P0, PT, RZ, UR4, PT ;  /* 0x00000004ff007c0c */ /* 0x000fe2000bf05070 */
[----:B--2---:R-:W0:Y:S08]  /*19390*/  LDC.64 R2, c[0x0][0xa10] ;  /* 0x00028400ff027b82 */ /* 0x004e300000000a00 */
[----:B---3--:R-:W1:Y:S01]  /*193a0*/  @P2 LDC.64 R6, c[0x0][0xa18] ;  /* 0x00028600ff062b82 */ /* 0x008e620000000a00 */
[----:B------:R-:W-:Y:S01]  /*193b0*/  ULDC UR4, c[0x0][0x288] ;  /* 0x0000a20000047ab9 */ /* 0x000fe20000000800 */
[----:B------:R-:W-:Y:S01]  /*193c0*/  ISETP.NE.AND.EX P0, PT, RZ, UR5, PT, P0 ;  /* 0x00000005ff007c0c */ /* 0x000fe2000bf05300 */
[----:B------:R-:W-:Y:S01]  /*193d0*/  IMAD.U32 R8, RZ, RZ, UR4 ;  /* 0x00000004ff087e24 */ /* 0x000fe2000f8e00ff */
[----:B------:R-:W-:-:S11]  /*193e0*/  ULDC.64 UR4, c[0x0][0x418] ;  /* 0x0001060000047ab9 */ /* 0x000fd60000000a00 */
[----:B------:R-:W5:Y:S01]  /*193f0*/  @P0 LDG.E R31, desc[UR40][R4.64] ;  /* 0x00000028041f0981 */ /* 0x000f62000c1e1900 */
[----:B0-----:R-:W-:-:S05]  /*19400*/  IMAD.WIDE R2, R19, 0x4, R2 ;  /* 0x0000000413027825 */ /* 0x001fca00078e0202 */
[----:B------:R-:W5:Y:S01]  /*19410*/  @P1 LDG.E R0, desc[UR40][R2.64] ;  /* 0x0000002802001981 */ /* 0x000f62000c1e1900 */
[----:B-1----:R-:W-:-:S05]  /*19420*/  @P2 IMAD.WIDE R6, R19, 0x4, R6 ;  /* 0x0000000413062825 */ /* 0x002fca00078e0206 */
        /* <DEDUP_REMOVED lines=8> */
[----:B0-----:R-:W-:Y:S01]  /*194b0*/  IMAD.U32 R7, RZ, RZ, UR5 ;  /* 0x00000005ff077e24 */ /* 0x001fe2000f8e00ff */
[----:B------:R-:W-:Y:S01]  /*194c0*/  MOV R10, UR4 ;  /* 0x00000004000a7c02 */ /* 0x000fe20008000f00 */
[----:B--2---:R0:W-:Y:S01]  /*194d0*/  STL [R1+0x4], R8 ;  /* 0x0000040801007387 */ /* 0x0041e20000100800 */
[----:B------:R-:W-:Y:S01]  /*194e0*/  IMAD.MOV.U32 R12, RZ, RZ, R8 ;  /* 0x000000ffff0c7224 */ /* 0x000fe200078e0008 */
[----:B----4-:R-:W-:Y:S06]  /*194f0*/  @P2 BRA `(.L_x_2782) ;  /* 0x0000000000142947 */ /* 0x010fec0003800000 */
[----:B------:R-:W-:Y:S05]  /*19500*/  @!P0 BRA `(.L_x_2782) ;  /* 0x0000000000108947 */ /* 0x000fea0003800000 */
[----:B------:R-:W2:Y:S04]  /*19510*/  LDG.E R9, desc[UR40][R4.64] ;  /* 0x0000002804097981 */ /* 0x000ea8000c1e1900 */
[----:B------:R-:W2:Y:S02]  /*19520*/  LDG.E R6, desc[UR40][R4.64+0x4] ;  /* 0x0000042804067981 */ /* 0x000ea4000c1e1900 */
[----:B--2---:R-:W-:-:S05]  /*19530*/  IMAD.IADD R12, R6, 0x1, -R9 ;  /* 0x00000001060c7824 */ /* 0x004fca00078e0a09 */
[----:B------:R1:W-:Y:S02]  /*19540*/  STL [R1+0x4], R12 ;  /* 0x0000040c01007387 */ /* 0x0003e40000100800 */
.L_x_2782:
[----:B------:R-:W-:Y:S02]  /*19550*/  ULDC.64 UR4, c[0x0][0xa20] ;  /* 0x0002880000047ab9 */ /* 0x000fe40000000a00 */
[----:B------:R-:W-:-:S04]  /*19560*/  ISETP.NE.U32.AND P0, PT, RZ, UR4, PT ;  /* 0x00000004ff007c0c */ /* 0x000fc8000bf05070 */
[----:B------:R-:W-:-:S13]  /*19570*/  ISETP.NE.AND.EX P0, PT, RZ, UR5, PT, P0 ;  /* 0x00000005ff007c0c */ /* 0x000fda000bf05300 */
[----:B------:R-:W-:Y:S05]  /*19580*/  @!P0 BRA `(.L_x_2783) ;  /* 0x0000000000108947 */ /* 0x000fea0003800000 */
[----:B------:R-:W2:Y:S02]  /*19590*/  LDC.64 R4, c[0x0][0xa20] ;  /* 0x00028800ff047b82 */ /* 0x000ea40000000a00 */
[----:B--2---:R-:W-:-:S05]  /*195a0*/  IMAD.WIDE R4, R19, 0x4, R4 ;  /* 0x0000000413047825 */ /* 0x004fca00078e0204 */
[----:B------:R2:W5:Y:S01]  /*195b0*/  LDG.E R10, desc[UR40][R4.64] ;  /* 0x00000028040a7981 */ /* 0x000562000c1e1900 */
[----:B------:R-:W-:Y:S05]  /*195c0*/  BRA `(.L_x_2784) ;  /* 0x0000000000247947 */ /* 0x000fea0003800000 */
.L_x_2783:
[----:B------:R-:W-:Y:S02]  /*195d0*/  ULDC.64 UR4, c[0x0][0xa08] ;  /* 0x0002820000047ab9 */ /* 0x000fe40000000a00 */
[----:B------:R-:W-:-:S04]  /*195e0*/  ISETP.NE.U32.AND P0, PT, RZ, UR4, PT ;  /* 0x00000004ff007c0c */ /* 0x000fc8000bf05070 */
[----:B------:R-:W-:-:S13]  /*195f0*/  ISETP.NE.AND.EX P0, PT, RZ, UR5, PT, P0 ;  /* 0x00000005ff007c0c */ /* 0x000fda000bf05300 */
[----:B------:R-:W-:Y:S05]  /*19600*/  @!P0 BRA `(.L_x_2784) ;  /* 0x0000000000148947 */ /* 0x000fea0003800000 */
[----:B------:R-:W2:Y:S02]  /*19610*/  LDC.64 R4, c[0x0][0xa08] ;  /* 0x00028200ff047b82 */ /* 0x000ea40000000a00 */
[----:B--2---:R-:W-:-:S05]  /*19620*/  IMAD.WIDE R4, R19, 0x4, R4 ;  /* 0x0000000413047825 */ /* 0x004fca00078e0204 */
[----:B------:R-:W2:Y:S04]  /*19630*/  LDG.E R10, desc[UR40][R4.64] ;  /* 0x00000028040a7981 */ /* 0x000ea8000c1e1900 */
[----:B------:R-:W2:Y:S02]  /*19640*/  LDG.E R9, desc[UR40][R4.64+0x4] ;  /* 0x0000042804097981 */ /* 0x000ea4000c1e1900 */
[----:B--2---:R-:W-:-:S07]  /*19650*/  IMAD.IADD R10, R9, 0x1, -R10 ;  /* 0x00000001090a7824 */ /* 0x004fce00078e0a0a */
.L_x_2784:
[----:B--2---:R-:W2:Y:S01]  /*19660*/  @P1 LDG.E R4, desc[UR40][R2.64] ;  /* 0x0000002802041981 */ /* 0x004ea2000c1e1900 */
[----:B------:R-:W3:Y:S03]  /*19670*/  LDC R5, c[0x0][0x448] ;  /* 0x00011200ff057b82 */ /* 0x000ee60000000800 */
[----:B------:R-:W2:Y:S01]  /*19680*/  @P1 LDG.E R9, desc[UR40][R2.64+0x4] ;  /* 0x0000042802091981 */ /* 0x000ea2000c1e1900 */
[----:B-----5:R-:W-:Y:S02]  /*19690*/  IMAD.IADD R10, R10, 0x1, -R33 ;  /* 0x000000010a0a7824 */ /* 0x020fe400078e0a21 */
[----:B------:R-:W-:-:S04]  /*196a0*/  IMAD.SHL.U32 R32, R17, 0x40, RZ ;  /* 0x0000004011207824 */ /* 0x000fc800078e00ff */
[----:B0-----:R-:W-:Y:S01]  /*196b0*/  VIADD R8, R32, 0x3f ;  /* 0x0000003f20087836 */ /* 0x001fe20000000000 */
[----:B---3--:R-:W-:-:S13]  /*196c0*/  ISETP.NE.AND P2, PT, R5, 0x1, PT ;  /* 0x000000010500780c */ /* 0x008fda0003f45270 */
[----:B------:R-:W0:Y:S08]  /*196d0*/  @P2 LDC R6, c[0x0][0x44c] ;  /* 0x00011300ff062b82 */ /* 0x000e300000000800 */
[----:B------:R-:W3:Y:S01]  /*196e0*/  @P2 LDC R5, c[0x0][0x450] ;  /* 0x00011400ff052b82 */ /* 0x000ee20000000800 */
[----:B0-----:R-:W-:-:S05]  /*196f0*/  @P2 IMAD.HI.U32 R6, R8, R6, RZ ;  /* 0x0000000608062227 */ /* 0x001fca00078e00ff */
[----:B---3--:R-:W-:Y:S01]  /*19700*/  @P2 SHF.R.U32.HI R8, RZ, R5, R6 ;  /* 0x00000005ff082219 */ /* 0x008fe20000011606 */
[----:B--2---:R-:W-:-:S04]  /*19710*/  @P1 IMAD.IADD R7, R9, 0x1, -R4 ;  /* 0x0000000109071824 */ /* 0x004fc800078e0a04 */
[----:B------:R-:W-:-:S04]  /*19720*/  IMAD.IADD R17, R10, 0x1, R7 ;  /* 0x000000010a117824 */ /* 0x000fc800078e0207 */
[C---:B------:R-:W-:Y:S01]  /*19730*/  VIADD R9, R17.reuse, 0x3f ;  /* 0x0000003f11097836 */ /* 0x040fe20000000000 */
[----:B------:R-:W-:-:S04]  /*19740*/  IADD3 R6, R17, 0x1, -R12 ;  /* 0x0000000111067810 */ /* 0x000fc80007ffe80c */
[----:B------:R-:W-:Y:S02]  /*19750*/  SHF.R.S32.HI R2, RZ, 0x1f, R9 ;  /* 0x0000001fff027819 */ /* 0x000fe40000011409 */
[----:B------:R-:W-:Y:S02]  /*19760*/  IADD3 R8, R6, R8, RZ ;  /* 0x0000000806087210 */ /* 0x000fe40007ffe0ff */
[----:B------:R-:W-:Y:S02]  /*19770*/  LEA.HI R9, R2, R9, RZ, 0x6 ;  /* 0x0000000902097211 */ /* 0x000fe400078f30ff */
[----:B------:R-:W0:Y:S02]  /*19780*/  LDC.64 R2, c[0x0][0x9e0] ;  /* 0x00027800ff027b82 */ /* 0x000e240000000a00 */
[----:B------:R-:W-:Y:S02]  /*19790*/  SHF.R.S32.HI R9, RZ, 0x6, R9 ;  /* 0x00000006ff097819 */ /* 0x000fe40000011409 */
[----:B0-----:R-:W-:Y:S01]  /*197a0*/  ISETP.GE.AND P3, PT, R3, 0x1, PT ;  /* 0x000000010300780c */ /* 0x001fe20003f66270 */
[----:B------:R-:W-:-:S12]  /*197b0*/  IMAD.IADD R2, R8, 0x1, R2 ;  /* 0x0000000108027824 */ /* 0x000fd800078e0202 */
[----:B------:R-:W-:Y:S05]  /*197c0*/  @!P3 BRA `(.L_x_2785) ;  /* 0x000000000048b947 */ /* 0x000fea0003800000 */
        /* <DEDUP_REMOVED lines=11> */
.L_x_2787:
[----:B------:R-:W-:-:S13]  /*19880*/  ISETP.NE.AND P0, PT, R3, 0x1, PT ;  /* 0x000000010300780c */ /* 0x000fda0003f05270 */
[----:B------:R-:W0:Y:S02]  /*19890*/  @P0 LDC.64 R4, c[0x0][0x9e8] ;  /* 0x00027a00ff040b82 */ /* 0x000e240000000a00 */
[----:B0-----:R-:W-:-:S05]  /*198a0*/  @P0 IMAD.HI.U32 R4, R11, R4, RZ ;  /* 0x000000040b040227 */ /* 0x001fca00078e00ff */
[----:B------:R-:W-:-:S07]  /*198b0*/  @P0 SHF.R.U32.HI R11, RZ, R5, R4 ;  /* 0x00000005ff0b0219 */ /* 0x000fce0000011604 */
.L_x_2788:
[----:B------:R-:W-:Y:S05]  /*198c0*/  BSYNC B0 ;  /* 0x0000000000007941 */ /* 0x000fea0003800000 */
.L_x_2786:
[----:B------:R-:W-:-:S05]  /*198d0*/  IMAD R11, R11, R3, R3 ;  /* 0x000000030b0b7224 */ /* 0x000fca00078e0203 */
[----:B------:R-:W-:-:S07]  /*198e0*/  VIMNMX R2, R2, R11, PT ;  /* 0x0000000b02027248 */ /* 0x000fce0003fe0100 */
.L_x_2785:
[----:B------:R-:W0:Y:S01]  /*198f0*/  @P2 LDC R8, c[0x0][0x44c] ;  /* 0x00011300ff082b82 */ /* 0x000e220000000800 */
[----:B------:R-:W-:Y:S01]  /*19900*/  IMAD.MOV.U32 R4, RZ, RZ, R32 ;  /* 0x000000ffff047224 */ /* 0x000fe200078e0020 */
[----:B------:R-:W-:-:S06]  /*19910*/  ULDC UR4, c[0x0][0x9dc] ;  /* 0x0002770000047ab9 */ /* 0x000fcc0000000800 */
[----:B------:R-:W2:Y:S01]  /*19920*/  @P2 LDC R5, c[0x0][0x450] ;  /* 0x00011400ff052b82 */ /* 0x000ea20000000800 */
[----:B0-----:R-:W-:-:S05]  /*19930*/  @P2 IMAD.HI.U32 R8, R32, R8, RZ ;  /* 0x0000000820082227 */ /* 0x001fca00078e00ff */
[----:B--2---:R-:W-:Y:S01]  /*19940*/  @P2 SHF.R.U32.HI R4, RZ, R5, R8 ;  /* 0x00000005ff042219 */ /* 0x004fe20000011608 */
[----:B------:R-:W-:-:S04]  /*19950*/  IMAD.IADD R8, R17, 0x1, -R12 ;  /* 0x0000000111087824 */ /* 0x000fc800078e0a0c */
[----:B-1----:R-:W-:-:S04]  /*19960*/  IMAD.IADD R12, R8, 0x1, R4 ;  /* 0x00000001080c7824 */ /* 0x002fc800078e0204 */
        /* <DEDUP_REMOVED lines=12> */
.L_x_2791:
[----:B------:R-:W-:-:S13]  /*19a30*/  ISETP.NE.AND P0, PT, R3, 0x1, PT ;  /* 0x000000010300780c */ /* 0x000fda0003f05270 */
[----:B------:R-:W0:Y:S02]  /*19a40*/  @P0 LDC.64 R4, c[0x0][0x9e8] ;  /* 0x00027a00ff040b82 */ /* 0x000e240000000a00 */
[----:B0-----:R-:W-:-:S05]  /*19a50*/  @P0 IMAD.HI.U32 R4, R12, R4, RZ ;  /* 0x000000040c040227 */ /* 0x001fca00078e00ff */
[----:B------:R-:W-:-:S07]  /*19a60*/  @P0 SHF.R.U32.HI R12, RZ, R5, R4 ;  /* 0x00000005ff0c0219 */ /* 0x000fce0000011604 */
.L_x_2792:
[----:B------:R-:W-:Y:S05]  /*19a70*/  BSYNC B0 ;  /* 0x0000000000007941 */ /* 0x000fea0003800000 */
.L_x_2790:
[----:B------:R-:W-:-:S05]  /*19a80*/  IMAD R3, R12, R3, RZ ;  /* 0x000000030c037224 */ /* 0x000fca00078e02ff */
[----:B------:R-:W-:-:S07]  /*19a90*/  VIMNMX R11, R11, R3, !PT ;  /* 0x000000030b0b7248 */ /* 0x000fce0007fe0100 */
.L_x_2789:
[----:B------:R-:W-:Y:S01]  /*19aa0*/  VIADD R2, R2, 0x3f ;  /* 0x0000003f02027836 */ /* 0x000fe20000000000 */
[----:B------:R-:W-:Y:S04]  /*19ab0*/  BSSY B0, `(.L_x_2793) ;  /* 0x00001af000007945 */ /* 0x000fe80003800000 */
[----:B------:R-:W-:-:S04]  /*19ac0*/  SHF.R.S32.HI R3, RZ, 0x1f, R2 ;  /* 0x0000001fff037819 */ /* 0x000fc80000011402 */
[----:B------:R-:W-:Y:S02]  /*19ad0*/  LEA.HI R3, R3, R2, RZ, 0x6 ;  /* 0x0000000203037211 */ /* 0x000fe400078f30ff */
[----:B------:R-:W-:Y:S02]  /*19ae0*/  SHF.R.S32.HI R2, RZ, 0x1f, R11 ;  /* 0x0000001fff027819 */ /* 0x000fe4000001140b */
[----:B------:R-:W-:Y:S02]  /*19af0*/  SHF.R.S32.HI R3, RZ, 0x6, R3 ;  /* 0x00000006ff037819 */ /* 0x000fe40000011403 */
[----:B------:R-:W-:Y:S02]  /*19b00*/  LEA.HI R2, R2, R11, RZ, 0x6 ;  /* 0x0000000b02027211 */ /* 0x000fe400078f30ff */
[----:B------:R-:W-:Y:S02]  /*19b10*/  VIMNMX R3, R9, R3, PT ;  /* 0x0000000309037248 */ /* 0x000fe40003fe0100 */
[----:B------:R-:W-:-:S04]  /*19b20*/  SHF.R.S32.HI R2, RZ, 0x6, R2 ;  /* 0x00000006ff027819 */ /* 0x000fc80000011402 */
[----:B------:R-:W-:-:S04]  /*19b30*/  VIMNMX R2, RZ, R2, !PT ;  /* 0x00000002ff027248 */ /* 0x000fc80007fe0100 */
[----:B------:R-:W-:Y:S01]  /*19b40*/  LEA R2, R2, -R10, 0x6 ;  /* 0x8000000a02027211 */ /* 0x000fe200078e30ff */
[----:B------:R-:W-:-:S03]  /*19b50*/  IMAD R10, R3, 0x40, -R10 ;  /* 0x00000040030a7824 */ /* 0x000fc600078e0a0a */
[----:B------:R-:W-:Y:S02]  /*19b60*/  VIMNMX R4, RZ, R2, !PT ;  /* 0x00000002ff047248 */ /* 0x000fe40007fe0100 */
[----:B------:R-:W-:-:S04]  /*19b70*/  VIMNMX R7, R10, R7, PT ;  /* 0x000000070a077248 */ /* 0x000fc80003fe0100 */
[----:B------:R-:W-:Y:S02]  /*19b80*/  ISETP.GT.AND P0, PT, R7, R4, PT ;  /* 0x000000040700720c */ /* 0x000fe40003f04270 */
[----:B------:R-:W-:-:S11]  /*19b90*/  SHF.R.U32.HI R4, RZ, 0x6, R4 ;  /* 0x00000006ff047819 */ /* 0x000fd60000011604 */
[----:B------:R-:W-:Y:S02]  /*19ba0*/  @P0 VIADD R2, R7, 0x3f ;  /* 0x0000003f07020836 */ /* 0x000fe40000000000 */
[----:B------:R-:W-:-:S03]  /*19bb0*/  IMAD.MOV.U32 R7, RZ, RZ, R4 ;  /* 0x000000ffff077224 */ /* 0x000fc600078e0004 */
[----:B------:R-:W-:-:S04]  /*19bc0*/  @P0 SHF.R.S32.HI R3, RZ, 0x1f, R2 ;  /* 0x0000001fff030819 */ /* 0x000fc80000011402 */
[----:B------:R-:W-:-:S04]  /*19bd0*/  @P0 LEA.HI R3, R3, R2, RZ, 0x6 ;  /* 0x0000000203030211 */ /* 0x000fc800078f30ff */
[----:B------:R-:W-:Y:S02]  /*19be0*/  @P0 SHF.R.S32.HI R7, RZ, 0x6, R3 ;  /* 0x00000006ff070819 */ /* 0x000fe40000011403 */
[----:B------:R-:W-:Y:S02]  /*19bf0*/  PLOP3.LUT P0, PT, PT, PT, PT, 0x80, 0x0 ;  /* 0x000000000000781c */ /* 0x000fe40003f0f070 */
[----:B------:R-:W-:-:S13]  /*19c00*/  ISETP.GT.AND P2, PT, R7, R4, PT ;  /* 0x000000040700720c */ /* 0x000fda0003f44270 */
[----:B------:R-:W-:Y:S05]  /*19c10*/  @!P2 BRA `(.L_x_2794) ;  /* 0x000000180060a947 */ /* 0x000fea0003800000 */
[----:B------:R-:W-:Y:S01]  /*19c20*/  UMOV UR4, 0xffffffff ;  /* 0xffffffff00047882 */ /* 0x000fe20000000000 */
[----:B------:R-:W-:Y:S02]  /*19c30*/  SEL R5, R19, RZ, !P1 ;  /* 0x000000ff13057207 */ /* 0x000fe40004800000 */
[----:B------:R-:W-:Y:S05]  /*19c40*/  BRA.DIV UR4, `(.L_x_2795) ;  /* 0x00000076048c7947 */ /* 0x000fea000b800000 */
[----:B------:R-:W0:Y:S02]  /*19c50*/  S2R R2, SR_TID.X ;  /* 0x0000000000027919 */ /* 0x000e240000002100 */
[----:B0-----:R-:W-:-:S04]  /*19c60*/  SHF.R.U32.HI R2, RZ, 0x5, R2 ;  /* 0x00000005ff027819 */ /* 0x001fc80000011602 */
[----:B------:R-:W-:-:S05]  /*19c70*/  LOP3.LUT R2, R2, 0x3, RZ, 0xc0, !PT ;  /* 0x0000000302027812 */ /* 0x000fca00078ec0ff */
[----:B------:R0:W1:Y:S02]  /*19c80*/  SHFL.IDX PT, R14, R2, RZ, 0x1f ;  /* 0x00001fff020e7589 */ /* 0x00006400000e0000 */
.L_x_2959:
[----:B-1----:R-:W-:Y:S02]  /*19c90*/  ISETP.NE.AND P0, PT, R14, RZ, PT ;  /* 0x000000ff0e00720c */ /* 0x002fe40003f05270 */
[----:B------:R-:W-:-:S11]  /*19ca0*/  PLOP3.LUT P6, PT, PT, PT, PT, 0x8, 0x0 ;  /* 0x000000000000781c */ /* 0x000fd60003fce170 */
[----:B------:R-:W-:Y:S05]  /*19cb0*/  @P0 BRA `(.L_x_2796) ;  /* 0x00000000000c0947 */ /* 0x000fea0003800000 */
[----:B------:R-:W-:-:S03]  /*19cc0*/  UMOV UR4, 0xffffffff ;  /* 0xffffffff00047882 */ /* 0x000fc60000000000 */
[----:B------:R-:W-:Y:S05]  /*19cd0*/  BRA.DIV UR4, `(.L_x_2797) ;  /* 0x00000076049c7947 */ /* 0x000fea000b800000 */
[----:B------:R-:W-:-:S13]  /*19ce0*/  ELECT P6, URZ, PT ;  /* 0x00000000003f782f */ /* 0x000fda00038c0000 */
.L_x_2796:
[----:B0-----:R-:W2:Y:S01]  /*19cf0*/  LDL R2, [R1+0x1c] ;  /* 0x00001c0001027983 */ /* 0x001ea20000100800 */
[----:B------:R-:W-:Y:S01]  /*19d00*/  BSSY B1, `(.L_x_2798) ;  /* 0x0000008000017945 */ /* 0x000fe20003800000 */
[----:B--2---:R-:W-:-:S05]  /*19d10*/  VIADD R2, R2, 0x1 ;  /* 0x0000000102027836 */ /* 0x004fca0000000000 */
[----:B------:R-:W-:-:S04]  /*19d20*/  LEA.HI R3, R2, R2, RZ, 0x1 ;  /* 0x0000000202037211 */ /* 0x000fc800078f08ff */
[----:B------:R-:W-:-:S05]  /*19d30*/  LOP3.LUT R3, R3, 0xfffffffe, RZ, 0xc0, !PT ;  /* 0xfffffffe03037812 */ /* 0x000fca00078ec0ff */
[----:B------:R-:W-:-:S05]  /*19d40*/  IMAD.IADD R2, R2, 0x1, -R3 ;  /* 0x0000000102027824 */ /* 0x000fca00078e0a03 */
[----:B------:R-:W-:-:S04]  /*19d50*/  SHF.L.U32 R2, R2, 0x1f, RZ ;  /* 0x0000001f02027819 */ /* 0x000fc800000006ff */
[----:B------:R-:W0:Y:S02]  /*19d60*/  SYNCS.PHASECHK.TRANS64.TRYWAIT P0, [R23+URZ+0x28c20], R2 ;  /* 0x028c2002170075a7 */ /* 0x000e24000800017f */
[----:B0-----:R-:W-:Y:S05]  /*19d70*/  @!P0 BRA `(.L_x_2799) ;  /* 0x0000007400948947 */ /* 0x001fea0003800000 */
.L_x_2962:
[----:B------:R-:W-:Y:S05]  /*19d80*/  BSYNC B1 ;  /* 0x0000000000017941 */ /* 0x000fea0003800000 */
.L_x_2798:
[----:B------:R-:W-:Y:S04]  /*19d90*/  BSSY B1, `(.L_x_2800) ;  /* 0x00000b7000017945 */ /* 0x000fe80003800000 */
[----:B------:R-:W-:Y:S05]  /*19da0*/  @!P6 BRA `(.L_x_2801) ;  /* 0x0000000800d4e947 */ /* 0x000fea0003800000 */
[----:B------:R-:W-:Y:S01]  /*19db0*/  IMAD R12, R24, 0x8, R23 ;  /* 0x00000008180c7824 */ /* 0x000fe200078e0217 */
[----:B0-----:R-:W-:Y:S01]  /*19dc0*/  SHF.L.U32 R2, R28, 0x1f, RZ ;  /* 0x0000001f1c027819 */ /* 0x001fe200000006ff */
[----:B------:R-:W0:Y:S01]  /*19dd0*/  S2R R3, SR_TID.X ;  /* 0x0000000000037919 */ /* 0x000e220000002100 */
[----:B------:R-:W-:Y:S02]  /*19de0*/  BSSY B2, `(.L_x_2802) ;  /* 0x0000005000027945 */ /* 0x000fe40003800000 */
[----:B------:R-:W1:Y:S01]  /*19df0*/  SYNCS.PHASECHK.TRANS64.TRYWAIT P0, [R12+URZ+0x28ca0], R2 ;  /* 0x028ca0020c0075a7 */ /* 0x000e62000800017f */
[----:B0-----:R-:W-:-:S04]  /*19e00*/  LOP3.LUT R3, R3, 0x7f, RZ, 0xc0, !PT ;  /* 0x0000007f03037812 */ /* 0x001fc800078ec0ff */
[----:B------:R-:W-:Y:S01]  /*19e10*/  ISETP.NE.AND P1, PT, R3, RZ, PT ;  /* 0x000000ff0300720c */ /* 0x000fe20003f25270 */
[----:B-1----:R-:W-:-:S12]  /*19e20*/  @!P0 BRA `(.L_x_2803) ;  /* 0x00000074007c8947 */ /* 0x002fd80003800000 */
.L_x_2963:
[----:B------:R-:W-:Y:S05]  /*19e30*/  BSYNC B2 ;  /* 0x0000000000027941 */ /* 0x000fea0003800000 */
.L_x_2802:
[----:B------:R-:W-:Y:S04]  /*19e40*/  BSSY B2, `(.L_x_2804) ;  /* 0x0000009000027945 */ /* 0x000fe80003800000 */
[----:B------:R-:W-:Y:S05]  /*19e50*/  @P1 BRA `(.L_x_2805) ;  /* 0x00000000001c1947 */ /* 0x000fea0003800000 */
[----:B------:R-:W1:Y:S01]  /*19e60*/  S2R R10, SR_TID.X ;  /* 0x00000000000a7919 */ /* 0x000e620000002100 */
[----:B------:R-:W-:-:S04]  /*19e70*/  IMAD.MOV.U32 R3, RZ, RZ, 0x2000 ;  /* 0x00002000ff037424 */ /* 0x000fc800078e00ff */
[----:B------:R2:W-:Y:S01]  /*19e80*/  SYNCS.ARRIVE.TRANS64 RZ, [R12+URZ+0x28c90], R3 ;  /* 0x028c90030cff79a7 */ /* 0x0005e2000800003f */
[----:B-1----:R-:W-:-:S04]  /*19e90*/  LOP3.LUT R10, R10, 0x1f, RZ, 0xc0, !PT ;  /* 0x0000001f0a0a7812 */ /* 0x002fc800078ec0ff */
[----:B------:R-:W-:-:S13]  /*19ea0*/  ISETP.NE.AND P0, PT, R10, RZ, PT ;  /* 0x000000ff0a00720c */ /* 0x000fda0003f05270 */
[----:B--2---:R-:W-:Y:S05]  /*19eb0*/  @!P0 BRA `(.L_x_2805) ;  /* 0x0000000000048947 */ /* 0x004fea0003800000 */
[----:B------:R-:W-:Y:S01]  /*19ec0*/  BPT.TRAP 0x1 ;  /* 0x000000040000795c */ /* 0x000fe20000300000 */
.L_x_2805:
[----:B------:R-:W-:Y:S05]  /*19ed0*/  BSYNC B2 ;  /* 0x0000000000027941 */ /* 0x000fea0003800000 */
.L_x_2804:
[----:B------:R-:W-:Y:S01]  /*19ee0*/  IMAD.MOV.U32 R11, RZ, RZ, RZ ;  /* 0x000000ffff0b7224 */ /* 0x000fe200078e00ff */
[----:B------:R-:W-:Y:S01]  /*19ef0*/  LEA R10, R7, R0, 0x6 ;  /* 0x00000000070a7211 */ /* 0x000fe200078e30ff */
        /* <DEDUP_REMOVED lines=10> */
.L_x_2806:
        /* <DEDUP_REMOVED lines=9> */
[----:B-1----:R-:W-:Y:S05]  /*1a030*/  @P0 BRA.U.ANY `(.L_x_2806) ;  /* 0xfffffffd00d80947 */ /* 0x002fea000393ffff */
[----:B------:R-:W1:Y:S01]  /*1a040*/  SYNCS.PHASECHK.TRANS64.TRYWAIT P0, [R12+URZ+0x28cc0], R2 ;  /* 0x028cc0020c0075a7 */ /* 0x000e62000800017f */
[----:B------:R-:W-:Y:S04]  /*1a050*/  BSSY B2, `(.L_x_2807) ;  /* 0x0000002000027945 */ /* 0x000fe80003800000 */
[----:B-1----:R-:W-:Y:S05]  /*1a060*/  @!P0 BRA `(.L_x_2808) ;  /* 0x0000007400008947 */ /* 0x002fea0003800000 */
.L_x_2964:
[----:B------:R-:W-:Y:S05]  /*1a070*/  BSYNC B2 ;  /* 0x0000000000027941 */ /* 0x000fea0003800000 */
.L_x_2807:
        /* <DEDUP_REMOVED lines=11> */
.L_x_2810:
[----:B------:R-:W-:Y:S05]  /*1a130*/  BSYNC B2 ;  /* 0x0000000000027941 */ /* 0x000fea0003800000 */
.L_x_2809:
[----:B------:R-:W-:Y:S01]  /*1a140*/  R2UR UR6, R2 ;  /* 0x00000000020672ca */ /* 0x000fe200000e0000 */
[----:B------:R-:W-:Y:S01]  /*1a150*/  UIADD3 UR4, UP0, UR42, 0x670, URZ ;  /* 0x000006702a047890 */ /* 0x000fe2000ff1e03f */
[----:B------:R-:W-:Y:S02]  /*1a160*/  R2UR UR7, R3 ;  /* 0x00000000030772ca */ /* 0x000fe400000e0000 */
[----:B------:R-:W-:Y:S01]  /*1a170*/  R2UR UR10, R11 ;  /* 0x000000000b0a72ca */ /* 0x000fe200000e0000 */
[----:B------:R-:W-:Y:S01]  /*1a180*/  IMAD R11, R24, 0x10000, R23 ;  /* 0x00010000180b7824 */ /* 0x000fe200078e0217 */
[----:B------:R-:W-:Y:S01]  /*1a190*/  PLOP3.LUT P0, PT, PT, PT, PT, 0x80, 0x0 ;  /* 0x000000000000781c */ /* 0x000fe20003f0f070 */
[----:B------:R-:W-:Y:S01]  /*1a1a0*/  UIADD3.X UR5, URZ, UR43, URZ, UP0, !UPT ;  /* 0x0000002b3f057290 */ /* 0x000fe200087fe43f */
[----:B------:R-:W-:Y:S01]  /*1a1b0*/  IADD3 R12, R12, 0x28cb0, RZ ;  /* 0x00028cb00c0c7810 */ /* 0x000fe20007ffe0ff */
[----:B------:R-:W-:-:S10]  /*1a1c0*/  VIADD R13, R11, 0x400 ;  /* 0x000004000b0d7836 */ /* 0x000fd40000000000 */
.L_x_2811:
        /* <DEDUP_REMOVED lines=15> */
.L_x_2812:
        /* <DEDUP_REMOVED lines=15> */
.L_x_2813:
        /* <DEDUP_REMOVED lines=15> */
.L_x_2814:
        /* <DEDUP_REMOVED lines=15> */
.L_x_2815:
        /* <DEDUP_REMOVED lines=15> */
.L_x_2816:
        /* <DEDUP_REMOVED lines=15> */
.L_x_2817:
        /* <DEDUP_REMOVED lines=15> */
.L_x_2818:
        /* <DEDUP_REMOVED lines=10> */
.L_x_2801:
[----:B------:R-:W-:Y:S05]  /*1a900*/  BSYNC B1 ;  /* 0x0000000000017941 */ /* 0x000fea0003800000 */
.L_x_2800:
[----:B------:R-:W-:Y:S01]  /*1a910*/  VIADD R11, R7, 0xfffffffe ;  /* 0xfffffffe070b7836 */ /* 0x000fe20000000000 */
[----:B------:R-:W-:Y:S02]  /*1a920*/  IADD3 R24, R24, 0x1, RZ ;  /* 0x0000000118187810 */ /* 0x000fe40007ffe0ff */
[----:B------:R-:W-:Y:S02]  /*1a930*/  PLOP3.LUT P0, PT, PT, PT, PT, 0x8, 0x0 ;  /* 0x000000000000781c */ /* 0x000fe40003f0e170 */
[----:B------:R-:W-:Y:S02]  /*1a940*/  ISETP.GE.AND P2, PT, R11, R4, PT ;  /* 0x000000040b00720c */ /* 0x000fe40003f46270 */
[----:B------:R-:W-:-:S04]  /*1a950*/  ISETP.NE.AND P1, PT, R24, 0x2, PT ;  /* 0x000000021800780c */ /* 0x000fc80003f25270 */
[----:B0-----:R-:W-:Y:S02]  /*1a960*/  SEL R2, RZ, 0x1, P1 ;  /* 0x00000001ff027807 */ /* 0x001fe40000800000 */
[----:B------:R-:W-:Y:S02]  /*1a970*/  SEL R24, R24, RZ, P1 ;  /* 0x000000ff18187207 */ /* 0x000fe40000800000 */
[----:B------:R-:W-:-:S03]  /*1a980*/  LOP3.LUT R28, R28, R2, RZ, 0x3c, !PT ;  /* 0x000000021c1c7212 */ /* 0x000fc600078e3cff */
[----:B------:R-:W-:Y:S05]  /*1a990*/  @!P2 BRA `(.L_x_2794) ;  /* 0x0000000c0000a947 */ /* 0x000fea0003800000 */
.L_x_2838:
[----:B------:R-:W-:Y:S05]  /*1a9a0*/  YIELD ;  /* 0x0000000000007946 */ /* 0x000fea0003800000 */
[----:B------:R-:W-:Y:S04]  /*1a9b0*/  BSSY B1, `(.L_x_2819) ;  /* 0x00000b6000017945 */ /* 0x000fe80003800000 */
[----:B------:R-:W-:Y:S05]  /*1a9c0*/  @!P6 BRA `(.L_x_2820) ;  /* 0x0000000800d0e947 */ /* 0x000fea0003800000 */
[----:B------:R-:W-:Y:S01]  /*1a9d0*/  IMAD R10, R24, 0x8, R23 ;  /* 0x00000008180a7824 */ /* 0x000fe200078e0217 */
[----:B------:R-:W-:Y:S01]  /*1a9e0*/  SHF.L.U32 R2, R28, 0x1f, RZ ;  /* 0x0000001f1c027819 */ /* 0x000fe200000006ff */
[----:B------:R-:W0:Y:S01]  /*1a9f0*/  S2R R3, SR_TID.X ;  /* 0x0000000000037919 */ /* 0x000e220000002100 */
[----:B------:R-:W-:Y:S02]  /*1aa00*/  BSSY B2, `(.L_x_2821) ;  /* 0x0000005000027945 */ /* 0x000fe40003800000 */
[----:B------:R-:W1:Y:S01]  /*1aa10*/  SYNCS.PHASECHK.TRANS64.TRYWAIT P1, [R10+URZ+0x28ca0], R2 ;  /* 0x028ca0020a0075a7 */ /* 0x000e62000802017f */
[----:B0-----:R-:W-:-:S04]  /*1aa20*/  LOP3.LUT R3, R3, 0x7f, RZ, 0xc0, !PT ;  /* 0x0000007f03037812 */ /* 0x001fc800078ec0ff */
[----:B------:R-:W-:Y:S01]  /*1aa30*/  ISETP.NE.AND P2, PT, R3, RZ, PT ;  /* 0x000000ff0300720c */ /* 0x000fe20003f45270 */
[----:B-1----:R-:W-:-:S12]  /*1aa40*/  @!P1 BRA `(.L_x_2822) ;  /* 0x00000068009c9947 */ /* 0x002fd80003800000 */
.L_x_2965:
[----:B------:R-:W-:Y:S05]  /*1aa50*/  BSYNC B2 ;  /* 0x0000000000027941 */ /* 0x000fea0003800000 */
.L_x_2821:
        /* <DEDUP_REMOVED lines=9> */
.L_x_2824:
[----:B------:R-:W-:Y:S05]  /*1aaf0*/  BSYNC B2 ;  /* 0x0000000000027941 */ /* 0x000fea0003800000 */
.L_x_2823:
[----:B------:R-:W-:Y:S01]  /*1ab00*/  IMAD.MOV.U32 R7, RZ, RZ, RZ ;  /* 0x000000ffff077224 */ /* 0x000fe200078e00ff */
[----:B------:R-:W-:Y:S01]  /*1ab10*/  UIADD3 UR4, UP0, UR42, 0x570, URZ ;  /* 0x000005702a047890 */ /* 0x000fe2000ff1e03f */
[----:B------:R-:W-:Y:S01]  /*1ab20*/  IMAD R3, R24, 0x2000, R23 ;  /* 0x0000200018037824 */ /* 0x000fe200078e0217 */
[----:B------:R-:W-:Y:S01]  /*1ab30*/  PLOP3.LUT P1, PT, PT, PT, PT, 0x80, 0x0 ;  /* 0x000000000000781c */ /* 0x000fe20003f2f070 */
[----:B------:R-:W-:Y:S01]  /*1ab40*/  IMAD R12, R11, 0x40, R0 ;  /* 0x000000400b0c7824 */ /* 0x000fe200078e0200 */
[----:B------:R-:W-:Y:S01]  /*1ab50*/  R2UR UR10, R7 ;  /* 0x00000000070a72ca */ /* 0x000fe200000e0000 */
[----:B------:R-:W-:Y:S01]  /*1ab60*/  VIADD R3, R3, 0x22400 ;  /* 0x0002240003037836 */ /* 0x000fe20000000000 */
[----:B------:R-:W-:Y:S01]  /*1ab70*/  UIADD3.X UR5, URZ, UR43, URZ, UP0, !UPT ;  /* 0x0000002b3f057290 */ /* 0x000fe200087fe43f */
[----:B------:R-:W-:Y:S01]  /*1ab80*/  VIADD R13, R10, 0x28c90 ;  /* 0x00028c900a0d7836 */ /* 0x000fe20000000000 */
[----:B------:R-:W-:Y:S01]  /*1ab90*/  UMOV UR6, 0x0 ;  /* 0x0000000000067882 */ /* 0x000fe20000000000 */
[----:B------:R-:W-:-:S10]  /*1aba0*/  UMOV UR7, 0x12f00000 ;  /* 0x12f0000000077882 */ /* 0x000fd40000000000 */
.L_x_2825:
        /* <DEDUP_REMOVED lines=13> */
.L_x_2966:
[----:B------:R-:W-:Y:S05]  /*1ac80*/  BSYNC B2 ;  /* 0x0000000000027941 */ /* 0x000fea0003800000 */
.L_x_2826:
[----:B------:R-:W-:Y:S01]  /*1ac90*/  BSSY B2, `(.L_x_2828) ;  /* 0x000000b000027945 */ /* 0x000fe20003800000 */
[----:B01----:R-:W-:Y:S01]  /*1aca0*/  MOV R2, 0x0 ;  /* 0x0000000000027802 */ /* 0x003fe20000000f00 */
[----:B------:R-:W-:Y:S02]  /*1acb0*/  IMAD.MOV.U32 R3, RZ, RZ, 0x12f00000 ;  /* 0x12f00000ff037424 */ /* 0x000fe400078e00ff */
[----:B------:R-:W-:Y:S05]  /*1acc0*/  @P2 BRA `(.L_x_2829) ;  /* 0x00000000001c2947 */ /* 0x000fea0003800000 */
[----:B------:R-:W0:Y:S01]  /*1acd0*/  S2R R14, SR_TID.X ;  /* 0x00000000000e7919 */ /* 0x000e220000002100 */
[----:B------:R-:W-:-:S04]  /*1ace0*/  IMAD.MOV.U32 R13, RZ, RZ, 0x10000 ;  /* 0x00010000ff0d7424 */ /* 0x000fc800078e00ff */
[----:B------:R1:W-:Y:S01]  /*1acf0*/  SYNCS.ARRIVE.TRANS64 RZ, [R10+URZ+0x28cb0], R13 ;  /* 0x028cb00d0aff79a7 */ /* 0x0003e2000800003f */
[----:B0-----:R-:W-:-:S04]  /*1ad00*/  LOP3.LUT R14, R14, 0x1f, RZ, 0xc0, !PT ;  /* 0x0000001f0e0e7812 */ /* 0x001fc800078ec0ff */
[----:B------:R-:W-:-:S13]  /*1ad10*/  ISETP.NE.AND P1, PT, R14, RZ, PT ;  /* 0x000000ff0e00720c */ /* 0x000fda0003f25270 */
[----:B-1----:R-:W-:Y:S05]  /*1ad20*/  @!P1 BRA `(.L_x_2829) ;  /* 0x0000000000049947 */ /* 0x002fea0003800000 */
[----:B------:R-:W-:Y:S01]  /*1ad30*/  BPT.TRAP 0x1 ;  /* 0x000000040000795c */ /* 0x000fe20000300000 */
.L_x_2829:
[----:B------:R-:W-:Y:S05]  /*1ad40*/  BSYNC B2 ;  /* 0x0000000000027941 */ /* 0x000fea0003800000 */
.L_x_2828:
[----:B------:R-:W-:Y:S01]  /*1ad50*/  R2UR UR6, R2 ;  /* 0x00000000020672ca */ /* 0x000fe200000e0000 */
[----:B------:R-:W-:Y:S01]  /*1ad60*/  UIADD3 UR4, UP0, UR42, 0x670, URZ ;  /* 0x000006702a047890 */ /* 0x000fe2000ff1e03f */
[----:B------:R-:W-:Y:S01]  /*1ad70*/  R2UR UR7, R3 ;  /* 0x00000000030772ca */ /* 0x000fe200000e0000 */
[----:B------:R-:W-:Y:S01]  /*1ad80*/  VIADD R10, R10, 0x28cb0 ;  /* 0x00028cb00a0a7836 */ /* 0x000fe20000000000 */
[----:B------:R-:W-:Y:S01]  /*1ad90*/  R2UR UR10, R7 ;  /* 0x00000000070a72ca */ /* 0x000fe200000e0000 */
[----:B------:R-:W-:Y:S01]  /*1ada0*/  IMAD R7, R24, 0x10000, R23 ;  /* 0x0001000018077824 */ /* 0x000fe200078e0217 */
[----:B------:R-:W-:Y:S01]  /*1adb0*/  PLOP3.LUT P1, PT, PT, PT, PT, 0x80, 0x0 ;  /* 0x000000000000781c */ /* 0x000fe20003f2f070 */
[----:B------:R-:W-:Y:S02]  /*1adc0*/  UIADD3.X UR5, URZ, UR43, URZ, UP0, !UPT ;  /* 0x0000002b3f057290 */ /* 0x000fe400087fe43f */
[----:B------:R-:W-:-:S10]  /*1add0*/  VIADD R13, R7, 0x400 ;  /* 0x00000400070d7836 */ /* 0x000fd40000000000 */
.L_x_2830:
        /* <DEDUP_REMOVED lines=15> */
.L_x_2831:
        /* <DEDUP_REMOVED lines=15> */
.L_x_2832:
        /* <DEDUP_REMOVED lines=15> */
.L_x_2833:
        /* <DEDUP_REMOVED lines=15> */
.L_x_2834:
        /* <DEDUP_REMOVED lines=15> */
.L_x_2835:
        /* <DEDUP_REMOVED lines=15> */
.L_x_2836:
        /* <DEDUP_REMOVED lines=15> */
.L_x_2837:
        /* <DEDUP_REMOVED lines=10> */
.L_x_2820:
[----:B------:R-:W-:Y:S05]  /*1b510*/  BSYNC B1 ;  /* 0x0000000000017941 */ /* 0x000fea0003800000 */
.L_x_2819:
        /* <DEDUP_REMOVED lines=8> */
.L_x_2794:
[----:B------:R-:W-:Y:S05]  /*1b5a0*/  BSYNC B0 ;  /* 0x0000000000007941 */ /* 0x000fea0003800000 */
.L_x_2793:
[----:B------:R-:W0:Y:S01]  /*1b5b0*/  LDC R0, c[0x0][0x448] ;  /* 0x00011200ff007b82 */ /* 0x000e220000000800 */
[----:B------:R-:W-:Y:S01]  /*1b5c0*/  VIADD R3, R32, 0x3f ;  /* 0x0000003f20037836 */ /* 0x000fe20000000000 */
[----:B------:R-:W-:Y:S06]  /*1b5d0*/  @!P0 WARPSYNC.ALL ;  /* 0x0000000000008948 */ /* 0x000fec0003800000 */
[----:B------:R-:W-:Y:S01]  /*1b5e0*/  @!P0 BAR.SYNC.DEFER_BLOCKING 0xc, 0x180 ;  /* 0x0306000000008b1d */ /* 0x000fe20000010000 */
[----:B0-----:R-:W-:-:S13]  /*1b5f0*/  ISETP.NE.AND P1, PT, R0, 0x1, PT ;  /* 0x000000010000780c */ /* 0x001fda0003f25270 */
[----:B------:R-:W0:Y:S08]  /*1b600*/  @P1 LDC R2, c[0x0][0x44c] ;  /* 0x00011300ff021b82 */ /* 0x000e300000000800 */
[----:B------:R-:W1:Y:S01]  /*1b610*/  @P1 LDC R0, c[0x0][0x450] ;  /* 0x00011400ff001b82 */ /* 0x000e620000000800 */
[----:B0-----:R-:W-:-:S05]  /*1b620*/  @P1 IMAD.HI.U32 R5, R3, R2, RZ ;  /* 0x0000000203051227 */ /* 0x001fca00078e00ff */
[----:B-1----:R-:W-:-:S05]  /*1b630*/  @P1 SHF.R.U32.HI R3, RZ, R0, R5 ;  /* 0x00000000ff031219 */ /* 0x002fca0000011605 */
[----:B------:R-:W-:Y:S02]  /*1b640*/  IMAD.IADD R6, R6, 0x1, R3 ;  /* 0x0000000106067824 */ /* 0x000fe400078e0203 */
[----:B------:R-:W0:Y:S02]  /*1b650*/  LDC.64 R2, c[0x0][0x9e0] ;  /* 0x00027800ff027b82 */ /* 0x000e240000000a00 */
[----:B0-----:R-:W-:Y:S01]  /*1b660*/  ISETP.GE.AND P2, PT, R3, 0x1, PT ;  /* 0x000000010300780c */ /* 0x001fe20003f46270 */
[----:B------:R-:W-:-:S12]  /*1b670*/  IMAD.IADD R2, R6, 0x1, R2 ;  /* 0x0000000106027824 */ /* 0x000fd800078e0202 */
[----:B------:R-:W-:Y:S05]  /*1b680*/  @!P2 BRA `(.L_x_2839) ;  /* 0x000000000048a947 */ /* 0x000fea0003800000 */
[C---:B------:R-:W-:Y:S01]  /*1b690*/  ISETP.GT.AND P0, PT, R6.reuse, RZ, PT ;  /* 0x000000ff0600720c */ /* 0x040fe20003f04270 */
[----:B------:R-:W-:Y:S01]  /*1b6a0*/  BSSY B0, `(.L_x_2840) ;  /* 0x000000e000007945 */ /* 0x000fe20003800000 */
[----:B------:R-:W-:-:S11]  /*1b6b0*/  IADD3 R0, R6, -0x1, RZ ;  /* 0xffffffff06007810 */ /* 0x000fd60007ffe0ff */
        /* <DEDUP_REMOVED lines=8> */
.L_x_2841:
[----:B------:R-:W-:-:S13]  /*1b740*/  ISETP.NE.AND P0, PT, R3, 0x1, PT ;  /* 0x000000010300780c */ /* 0x000fda0003f05270 */
[----:B------:R-:W0:Y:S02]  /*1b750*/  @P0 LDC.64 R4, c[0x0][0x9e8] ;  /* 0x00027a00ff040b82 */ /* 0x000e240000000a00 */
[----:B0-----:R-:W-:-:S05]  /*1b760*/  @P0 IMAD.HI.U32 R4, R0, R4, RZ ;  /* 0x0000000400040227 */ /* 0x001fca00078e00ff */
[----:B------:R-:W-:-:S07]  /*1b770*/  @P0 SHF.R.U32.HI R0, RZ, R5, R4 ;  /* 0x00000005ff000219 */ /* 0x000fce0000011604 */
.L_x_2842:
[----:B------:R-:W-:Y:S05]  /*1b780*/  BSYNC B0 ;  /* 0x0000000000007941 */ /* 0x000fea0003800000 */
.L_x_2840:
[----:B------:R-:W-:-:S05]  /*1b790*/  IMAD R5, R0, R3, R3 ;  /* 0x0000000300057224 */ /* 0x000fca00078e0203 */
[----:B------:R-:W-:-:S07]  /*1b7a0*/  VIMNMX R2, R2, R5, PT ;  /* 0x0000000502027248 */ /* 0x000fce0003fe0100 */
.L_x_2839:
[----:B------:R-:W-:Y:S01]  /*1b7b0*/  VIADD R2, R2, 0x3f ;  /* 0x0000003f02027836 */ /* 0x000fe20000000000 */
[----:B------:R-:W0:Y:S01]  /*1b7c0*/  @P1 LDC R7, c[0x0][0x450] ;  /* 0x00011400ff071b82 */ /* 0x000e220000000800 */
[----:B------:R-:W-:-:S03]  /*1b7d0*/  ULDC UR4, c[0x0][0x9dc] ;  /* 0x0002770000047ab9 */ /* 0x000fc60000000800 */
[----:B------:R-:W-:-:S04]  /*1b7e0*/  SHF.R.S32.HI R5, RZ, 0x1f, R2 ;  /* 0x0000001fff057819 */ /* 0x000fc80000011402 */
[----:B------:R-:W-:-:S04]  /*1b7f0*/  LEA.HI R5, R5, R2, RZ, 0x6 ;  /* 0x0000000205057211 */ /* 0x000fc800078f30ff */
[----:B------:R-:W-:Y:S02]  /*1b800*/  SHF.R.S32.HI R0, RZ, 0x6, R5 ;  /* 0x00000006ff007819 */ /* 0x000fe40000011405 */
[----:B------:R-:W1:Y:S02]  /*1b810*/  @P1 LDC R5, c[0x0][0x44c] ;  /* 0x00011300ff051b82 */ /* 0x000e640000000800 */
[----:B------:R-:W-:-:S05]  /*1b820*/  VIMNMX R29, R9, R0, PT ;  /* 0x00000000091d7248 */ /* 0x000fca0003fe0100 */
[----:B------:R2:W-:Y:S01]  /*1b830*/  STL [R1+0x18], R29 ;  /* 0x0000181d01007387 */ /* 0x0005e20000100800 */
[----:B-1----:R-:W-:-:S04]  /*1b840*/  @P1 IMAD.HI.U32 R0, R32, R5, RZ ;  /* 0x0000000520001227 */ /* 0x002fc800078e00ff */
[----:B------:R-:W-:Y:S01]  /*1b850*/  IMAD.MOV.U32 R5, RZ, RZ, R32 ;  /* 0x000000ffff057224 */ /* 0x000fe200078e0020 */
[----:B0-----:R-:W-:-:S05]  /*1b860*/  @P1 SHF.R.U32.HI R5, RZ, R7, R0 ;  /* 0x00000007ff051219 */ /* 0x001fca0000011600 */
[----:B------:R-:W-:-:S04]  /*1b870*/  IMAD.IADD R2, R8, 0x1, R5 ;  /* 0x0000000108027824 */ /* 0x000fc800078e0205 */
[----:B------:R-:W-:Y:S01]  /*1b880*/  VIADD R0, R2, -UR4 ;  /* 0x8000000402007c36 */ /* 0x000fe20008000000 */
[----:B--2---:R-:W-:Y:S06]  /*1b890*/  @!P2 BRA `(.L_x_2843) ;  /* 0x000000000044a947 */ /* 0x004fec0003800000 */
        /* <DEDUP_REMOVED lines=10> */
.L_x_2845:
[----:B------:R-:W-:-:S13]  /*1b940*/  ISETP.NE.AND P0, PT, R3, 0x1, PT ;  /* 0x000000010300780c */ /* 0x000fda0003f05270 */
[----:B------:R-:W0:Y:S02]  /*1b950*/  @P0 LDC.64 R4, c[0x0][0x9e8] ;  /* 0x00027a00ff040b82 */ /* 0x000e240000000a00 */
[----:B0-----:R-:W-:-:S05]  /*1b960*/  @P0 IMAD.HI.U32 R4, R2, R4, RZ ;  /* 0x0000000402040227 */ /* 0x001fca00078e00ff */
[----:B------:R-:W-:-:S07]  /*1b970*/  @P0 SHF.R.U32.HI R2, RZ, R5, R4 ;  /* 0x00000005ff020219 */ /* 0x000fce0000011604 */
.L_x_2846:
[----:B------:R-:W-:Y:S05]  /*1b980*/  BSYNC B0 ;  /* 0x0000000000007941 */ /* 0x000fea0003800000 */
.L_x_2844:
[----:B------:R-:W-:-:S05]  /*1b990*/  IMAD R3, R2, R3, RZ ;  /* 0x0000000302037224 */ /* 0x000fca00078e02ff */
[----:B------:R-:W-:-:S07]  /*1b9a0*/  VIMNMX R0, R0, R3, !PT ;  /* 0x0000000300007248 */ /* 0x000fce0007fe0100 */
.L_x_2843:
[----:B------:R-:W-:Y:S01]  /*1b9b0*/  SHF.R.S32.HI R3, RZ, 0x1f, R0 ;  /* 0x0000001fff037819 */ /* 0x000fe20000011400 */
[----:B------:R-:W-:Y:S03]  /*1b9c0*/  BSSY B7, `(.L_x_2847) ;  /* 0x0000378000077945 */ /* 0x000fe60003800000 */
[----:B------:R-:W-:-:S04]  /*1b9d0*/  LEA.HI R3, R3, R0, RZ, 0x6 ;  /* 0x0000000003037211 */ /* 0x000fc800078f30ff */
[----:B------:R-:W-:-:S04]  /*1b9e0*/  SHF.R.S32.HI R3, RZ, 0x6, R3 ;  /* 0x00000006ff037819 */ /* 0x000fc80000011403 */
[----:B------:R-:W-:-:S04]  /*1b9f0*/  VIMNMX R34, RZ, R3, !PT ;  /* 0x00000003ff227248 */ /* 0x000fc80007fe0100 */
[----:B------:R-:W-:-:S13]  /*1ba00*/  ISETP.GT.AND P0, PT, R29, R34, PT ;  /* 0x000000221d00720c */ /* 0x000fda0003f04270 */
        /* <DEDUP_REMOVED lines=8> */
[----:B------:R-:W0:Y:S02]  /*1ba90*/  FLO.U32 R0, UR4 ;  /* 0x0000000400007d00 */ /* 0x000e2400080e0000 */
[----:B0-----:R-:W-:-:S06]  /*1baa0*/  ISETP.EQ.U32.AND P0, PT, R0, R5, PT ;  /* 0x000000050000720c */ /* 0x001fcc0003f02070 */
[----:B------:R-:W1:Y:S07]  /*1bab0*/  POPC R5, UR4 ;  /* 0x0000000400057d09 */ /* 0x000e6e0008000000 */
[----:B-1----:R-:W2:Y:S01]  /*1bac0*/  @P0 ATOMG.E.ADD.STRONG.GPU PT, R3, desc[UR40][R2.64], R5 ;  /* 0x00000005020309a8 */ /* 0x002ea200081ee1e8 */
[----:B------:R-:W0:Y:S02]  /*1bad0*/  S2R R4, SR_LTMASK ;  /* 0x0000000000047919 */ /* 0x000e240000003900 */
[----:B0-----:R-:W-:-:S04]  /*1bae0*/  LOP3.LUT R4, R4, UR4, RZ, 0xc0, !PT ;  /* 0x0000000404047c12 */ /* 0x001fc8000f8ec0ff */
[----:B------:R-:W0:Y:S01]  /*1baf0*/  POPC R7, R4 ;  /* 0x0000000400077309 */ /* 0x000e220000000000 */
[----:B--2---:R-:W0:Y:S02]  /*1bb00*/  SHFL.IDX PT, R0, R3, R0, 0x1f ;  /* 0x00001f0003007589 */ /* 0x004e2400000e0000 */
[----:B0-----:R-:W-:Y:S01]  /*1bb10*/  IADD3 R16, R0, UR37, R7 ;  /* 0x0000002500107c10 */ /* 0x001fe2000fffe007 */
[----:B------:R-:W-:Y:S06]  /*1bb20*/  BRA `(.L_x_2849) ;  /* 0x0000003400847947 */ /* 0x000fec0003800000 */
.L_x_2848:
        /* <DEDUP_REMOVED lines=20> */
.L_x_2851:
[----:B------:R-:W-:Y:S05]  /*1bc70*/  BSYNC B6 ;  /* 0x0000000000067941 */ /* 0x000fea0003800000 */
.L_x_2850:
        /* <DEDUP_REMOVED lines=20> */
.L_x_2854:
        /* <DEDUP_REMOVED lines=15> */
.L_x_2853:
[----:B------:R-:W-:Y:S05]  /*1beb0*/  BSYNC B6 ;  /* 0x0000000000067941 */ /* 0x000fea0003800000 */
.L_x_2852:
[----:B------:R-:W-:Y:S01]  /*1bec0*/  ULDC.64 UR4, c[0x0][0x9f8] ;  /* 0x00027e0000047ab9 */ /* 0x000fe20000000a00 */
[----:B------:R-:W-:Y:S01]  /*1bed0*/  IMAD.MOV.U32 R30, RZ, RZ, R19 ;  /* 0x000000ffff1e7224 */ /* 0x000fe200078e0013 */
[----:B------:R-:W-:Y:S01]  /*1bee0*/  ISETP.NE.U32.AND P0, PT, RZ, UR4, PT ;  /* 0x00000004ff007c0c */ /* 0x000fe2000bf05070 */
[----:B------:R-:W0:Y:S01]  /*1bef0*/  S2R R20, SR_TID.X ;  /* 0x0000000000147919 */ /* 0x000e220000002100 */
[----:B------:R-:W1:Y:S01]  /*1bf00*/  LDC R11, c[0x0][0x430] ;  /* 0x00010c00ff0b7b82 */ /* 0x000e620000000800 */
[----:B------:R-:W-:Y:S01]  /*1bf10*/  ULDC UR4, c[0x0][0x320] ;  /* 0x0000c80000047ab9 */ /* 0x000fe20000000800 */
[----:B------:R-:W-:-:S13]  /*1bf20*/  ISETP.NE.AND.EX P0, PT, RZ, UR5, PT, P0 ;  /* 0x00000005ff007c0c */ /* 0x000fda000bf05300 */
[----:B------:R-:W2:Y:S01]  /*1bf30*/  @P0 LDC.64 R2, c[0x0][0x9f8] ;  /* 0x00027e00ff020b82 */ /* 0x000ea20000000a00 */
[----:B0-----:R-:W-:Y:S01]  /*1bf40*/  LOP3.LUT R20, R20, 0x7f, RZ, 0xc0, !PT ;  /* 0x0000007f14147812 */ /* 0x001fe200078ec0ff */
[----:B--2---:R-:W-:-:S05]  /*1bf50*/  @P0 IMAD.WIDE R2, R19, 0x4, R2 ;  /* 0x0000000413020825 */ /* 0x004fca00078e0202 */
[----:B------:R0:W2:Y:S01]  /*1bf60*/  @P0 LDG.E R30, desc[UR40][R2.64] ;  /* 0x00000028021e0981 */ /* 0x0000a2000c1e1900 */
[----:B------:R-:W-:Y:S01]  /*1bf70*/  SHF.R.U32.HI R21, RZ, 0x3, R20 ;  /* 0x00000003ff157819 */ /* 0x000fe20000011614 */
[----:B------:R-:W-:Y:S01]  /*1bf80*/  IMAD.MOV.U32 R37, RZ, RZ, RZ ;  /* 0x000000ffff257224 */ /* 0x000fe200078e00ff */
[----:B-1----:R-:W-:Y:S01]  /*1bf90*/  ISETP.NE.AND P1, PT, R11, 0x1, PT ;  /* 0x000000010b00780c */ /* 0x002fe20003f25270 */
[----:B------:R-:W1:Y:S01]  /*1bfa0*/  S2R R20, SR_TID.X ;  /* 0x0000000000147919 */ /* 0x000e620000002100 */
[----:B------:R-:W-:Y:S02]  /*1bfb0*/  LEA R0, R29, 0xffffffc0, 0x6 ;  /* 0xffffffc01d007811 */ /* 0x000fe400078e30ff */
[----:B------:R-:W-:Y:S01]  /*1bfc0*/  LOP3.LUT R22, R22, 0xffffffbf, RZ, 0xc0, !PT ;  /* 0xffffffbf16167812 */ /* 0x000fe200078ec0ff */
[----:B------:R-:W3:Y:S08]  /*1bfd0*/  S2R R12, SR_TID.X ;  /* 0x00000000000c7919 */ /* 0x000ef00000002100 */
[----:B0-----:R-:W0:Y:S08]  /*1bfe0*/  @P1 LDC R3, c[0x0][0x434] ;  /* 0x00010d00ff031b82 */ /* 0x001e300000000800 */
[----:B------:R-:W4:Y:S01]  /*1bff0*/  @P1 LDC R2, c[0x0][0x438] ;  /* 0x00010e00ff021b82 */ /* 0x000f220000000800 */
[----:B-1----:R-:W-:-:S04]  /*1c000*/  SHF.L.U32 R20, R20, 0x4, RZ ;  /* 0x0000000414147819 */ /* 0x002fc800000006ff */
[----:B------:R-:W-:Y:S01]  /*1c010*/  LOP3.LUT R20, R21, 0x70, R20, 0xf8, !PT ;  /* 0x0000007015147812 */ /* 0x000fe200078ef814 */
[----:B---3--:R-:W-:Y:S01]  /*1c020*/  IMAD.SHL.U32 R12, R12, 0x8, RZ ;  /* 0x000000080c0c7824 */ /* 0x008fe200078e00ff */
[----:B------:R-:W1:Y:S03]  /*1c030*/  S2R R21, SR_TID.X ;  /* 0x0000000000157919 */ /* 0x000e660000002100 */
[----:B------:R-:W-:Y:S01]  /*1c040*/  IMAD.IADD R4, R20, 0x1, R0 ;  /* 0x0000000114047824 */ /* 0x000fe200078e0200 */
[----:B------:R-:W-:-:S03]  /*1c050*/  LOP3.LUT R12, R12, 0x38, RZ, 0xc0, !PT ;  /* 0x000000380c0c7812 */ /* 0x000fc600078ec0ff */
[C---:B------:R-:W-:Y:S01]  /*1c060*/  IMAD.IADD R9, R4.reuse, 0x1, R33 ;  /* 0x0000000104097824 */ /* 0x040fe200078e0221 */
[----:B------:R-:W-:-:S03]  /*1c070*/  ISETP.GE.AND P0, PT, R4, R17, PT ;  /* 0x000000110400720c */ /* 0x000fc60003f06270 */
[----:B0-----:R-:W-:Y:S01]  /*1c080*/  @P1 IMAD.HI.U32 R3, R9, R3, RZ ;  /* 0x0000000309031227 */ /* 0x001fe200078e00ff */
[----:B------:R-:W-:-:S03]  /*1c090*/  ISETP.GT.U32.OR P0, PT, R20, 0x3f, P0 ;  /* 0x0000003f1400780c */ /* 0x000fc60000704470 */
[----:B------:R-:W-:Y:S01]  /*1c0a0*/  IMAD.MOV.U32 R8, RZ, RZ, R9 ;  /* 0x000000ffff087224 */ /* 0x000fe200078e0009 */
[----:B----4-:R-:W-:Y:S02]  /*1c0b0*/  @P1 SHF.R.U32.HI R8, RZ, R2, R3 ;  /* 0x00000002ff081219 */ /* 0x010fe40000011603 */
[----:B------:R-:W-:-:S04]  /*1c0c0*/  ISETP.GE.AND P1, PT, R12, UR4, PT ;  /* 0x000000040c007c0c */ /* 0x000fc8000bf26270 */
[----:B------:R-:W-:-:S03]  /*1c0d0*/  SEL R4, RZ, 0x1, P1 ;  /* 0x00000001ff047807 */ /* 0x000fc60000800000 */
[----:B------:R-:W0:Y:S01]  /*1c0e0*/  @!P0 LDC.64 R2, c[0x0][0x428] ;  /* 0x00010a00ff028b82 */ /* 0x000e220000000a00 */
[----:B-1----:R-:W-:-:S05]  /*1c0f0*/  IMAD.SHL.U32 R21, R21, 0x8, RZ ;  /* 0x0000000815157824 */ /* 0x002fca00078e00ff */
[----:B------:R-:W-:-:S04]  /*1c100*/  LOP3.LUT R21, R21, 0x38, RZ, 0xc0, !PT ;  /* 0x0000003815157812 */ /* 0x000fc800078ec0ff */
[----:B------:R-:W-:-:S04]  /*1c110*/  LOP3.LUT R21, R21, 0x40, RZ, 0xfc, !PT ;  /* 0x0000004015157812 */ /* 0x000fc800078efcff */
[----:B------:R-:W-:Y:S02]  /*1c120*/  ISETP.GE.AND P2, PT, R21, UR4, PT ;  /* 0x0000000415007c0c */ /* 0x000fe4000bf46270 */
[----:B------:R-:W1:Y:S02]  /*1c130*/  S2R R21, SR_TID.X ;  /* 0x0000000000157919 */ /* 0x000e640000002100 */
[----:B------:R-:W-:-:S05]  /*1c140*/  SEL R10, RZ, 0xffffffff, P2 ;  /* 0xffffffffff0a7807 */ /* 0x000fca0001000000 */
[----:B------:R-:W-:-:S04]  /*1c150*/  IMAD.SHL.U32 R10, R10, 0x2, RZ ;  /* 0x000000020a0a7824 */ /* 0x000fc800078e00ff */
[----:B------:R-:W-:Y:S02]  /*1c160*/  @P2 LOP3.LUT R22, R22, 0x40, RZ, 0xfc, !PT ;  /* 0x0000004016162812 */ /* 0x000fe400078efcff */
[----:B------:R-:W-:Y:S02]  /*1c170*/  LOP3.LUT R10, R10, 0x2, R4, 0xe2, !PT ;  /* 0x000000020a0a7812 */ /* 0x000fe400078ee204 */
[----:B------:R-:W-:Y:S01]  /*1c180*/  LOP3.LUT R22, R22, 0xffffff7f, RZ, 0xc0, !PT ;  /* 0xffffff7f16167812 */ /* 0x000fe200078ec0ff */
[----:B------:R-:W3:Y:S03]  /*1c190*/  @!P0 LDC.64 R4, c[0x0][0x418] ;  /* 0x00010600ff048b82 */ /* 0x000ee60000000a00 */
[----:B------:R-:W-:-:S04]  /*1c1a0*/  @P1 LOP3.LUT R22, R22, 0x80, RZ, 0xfc, !PT ;  /* 0x0000008016161812 */ /* 0x000fc800078efcff */
[----:B------:R-:W-:Y:S01]  /*1c1b0*/  LOP3.LUT R22, R22, 0xffffffdf, RZ, 0xc0, !PT ;  /* 0xffffffdf16167812 */ /* 0x000fe200078ec0ff */
[----:B-1----:R-:W-:-:S05]  /*1c1c0*/  IMAD.SHL.U32 R21, R21, 0x8, RZ ;  /* 0x0000000815157824 */ /* 0x002fca00078e00ff */
[----:B------:R-:W-:-:S04]  /*1c1d0*/  LOP3.LUT R21, R21, 0x38, RZ, 0xc0, !PT ;  /* 0x0000003815157812 */ /* 0x000fc800078ec0ff */
[C---:B------:R-:W-:Y:S02]  /*1c1e0*/  LOP3.LUT R27, R21.reuse, 0x80, RZ, 0xfc, !PT ;  /* 0x00000080151b7812 */ /* 0x040fe400078efcff */
[----:B------:R-:W-:Y:S02]  /*1c1f0*/  LOP3.LUT R21, R21, 0xc0, RZ, 0xfc, !PT ;  /* 0x000000c015157812 */ /* 0x000fe400078efcff */
[----:B------:R-:W-:Y:S02]  /*1c200*/  ISETP.GE.AND P2, PT, R27, UR4, PT ;  /* 0x000000041b007c0c */ /* 0x000fe4000bf46270 */
[----:B------:R-:W-:Y:S02]  /*1c210*/  ISETP.GE.AND P1, PT, R21, UR4, PT ;  /* 0x0000000415007c0c */ /* 0x000fe4000bf26270 */
[----:B------:R-:W1:Y:S01]  /*1c220*/  S2R R21, SR_TID.X ;  /* 0x0000000000157919 */ /* 0x000e620000002100 */
[----:B------:R-:W-:Y:S02]  /*1c230*/  SEL R6, RZ, 0x4, P2 ;  /* 0x00000004ff067807 */ /* 0x000fe40001000000 */
[----:B------:R-:W-:-:S04]  /*1c240*/  SEL R7, RZ, 0x8, P1 ;  /* 0x00000008ff077807 */ /* 0x000fc80000800000 */
[----:B------:R-:W-:Y:S01]  /*1c250*/  LOP3.LUT R10, R7, R10, R6, 0xfe, !PT ;  /* 0x0000000a070a7212 */ /* 0x000fe200078efe06 */
[--C-:B------:R-:W-:Y:S01]  /*1c260*/  @!P0 IMAD.MOV.U32 R6, RZ, RZ, R8.reuse ;  /* 0x000000ffff068224 */ /* 0x100fe200078e0008 */
[----:B------:R-:W-:Y:S02]  /*1c270*/  @!P0 SHF.R.S32.HI R7, RZ, 0x1f, R8 ;  /* 0x0000001fff078819 */ /* 0x000fe40000011408 */
[----:B------:R-:W-:-:S04]  /*1c280*/  @P2 LOP3.LUT R22, R22, 0x20, RZ, 0xfc, !PT ;  /* 0x0000002016162812 */ /* 0x000fc800078efcff */
[----:B------:R-:W-:-:S04]  /*1c290*/  LOP3.LUT R22, R22, 0xffffffef, RZ, 0xc0, !PT ;  /* 0xffffffef16167812 */ /* 0x000fc800078ec0ff */
[----:B------:R-:W-:Y:S02]  /*1c2a0*/  @P1 LOP3.LUT R22, R22, 0x10, RZ, 0xfc, !PT ;  /* 0x0000001016161812 */ /* 0x000fe400078efcff */
[----:B-1----:R-:W-:-:S04]  /*1c2b0*/  SHF.L.U32 R21, R21, 0x3, RZ ;  /* 0x0000000315157819 */ /* 0x002fc800000006ff */
[----:B------:R-:W-:-:S04]  /*1c2c0*/  LOP3.LUT R21, R21, 0x38, RZ, 0xc0, !PT ;  /* 0x0000003815157812 */ /* 0x000fc800078ec0ff */
[----:B------:R-:W-:Y:S02]  /*1c2d0*/  LOP3.LUT R13, R21, 0x180, RZ, 0xfc, !PT ;  /* 0x00000180150d7812 */ /* 0x000fe400078efcff */
[----:B------:R-:W-:Y:S02]  /*1c2e0*/  LOP3.LUT R14, R12, 0x1c0, RZ, 0xfc, !PT ;  /* 0x000001c00c0e7812 */ /* 0x000fe400078efcff */
[----:B------:R-:W-:Y:S02]  /*1c2f0*/  LOP3.LUT R22, R22, 0xfffffff7, RZ, 0xc0, !PT ;  /* 0xfffffff716167812 */ /* 0x000fe400078ec0ff */
[----:B--2---:R-:W-:Y:S01]  /*1c300*/  SHF.R.S32.HI R35, RZ, 0x1f, R30 ;  /* 0x0000001fff237819 */ /* 0x004fe2000001141e */
[----:B0-----:R-:W-:-:S04]  /*1c310*/  @!P0 IMAD.WIDE.U32 R6, R30, R2, R6 ;  /* 0x000000021e068225 */ /* 0x001fc800078e0006 */
[----:B------:R-:W-:Y:S01]  /*1c320*/  @!P0 IMAD R2, R35, R2, RZ ;  /* 0x0000000223028224 */ /* 0x000fe200078e02ff */
[----:B---3--:R-:W-:-:S03]  /*1c330*/  @!P0 LEA R4, P1, R6, R4, 0x2 ;  /* 0x0000000406048211 */ /* 0x008fc600078210ff */
[----:B------:R-:W-:-:S04]  /*1c340*/  @!P0 IMAD R3, R30, R3, R2 ;  /* 0x000000031e038224 */ /* 0x000fc800078e0202 */
[----:B------:R-:W-:-:S05]  /*1c350*/  @!P0 IMAD.IADD R3, R7, 0x1, R3 ;  /* 0x0000000107038824 */ /* 0x000fca00078e0203 */
[----:B------:R-:W-:-:S05]  /*1c360*/  @!P0 LEA.HI.X R5, R6, R5, R3, 0x2, P1 ;  /* 0x0000000506058211 */ /* 0x000fca00008f1403 */
[----:B------:R0:W5:Y:S01]  /*1c370*/  @!P0 LDG.E R37, desc[UR40][R4.64] ;  /* 0x0000002804258981 */ /* 0x000162000c1e1900 */
[----:B------:R-:W-:Y:S02]  /*1c380*/  ISETP.GE.AND P0, PT, R13, UR4, PT ;  /* 0x000000040d007c0c */ /* 0x000fe4000bf06270 */
[C---:B------:R-:W-:Y:S02]  /*1c390*/  LOP3.LUT R13, R12.reuse, 0x100, RZ, 0xfc, !PT ;  /* 0x000001000c0d7812 */ /* 0x040fe400078efcff */
[----:B------:R-:W-:Y:S02]  /*1c3a0*/  LOP3.LUT R12, R12, 0x140, RZ, 0xfc, !PT ;  /* 0x000001400c0c7812 */ /* 0x000fe400078efcff */
[----:B------:R-:W-:Y:S02]  /*1c3b0*/  ISETP.GE.AND P3, PT, R13, UR4, PT ;  /* 0x000000040d007c0c */ /* 0x000fe4000bf66270 */
[----:B------:R-:W-:Y:S02]  /*1c3c0*/  ISETP.GE.AND P2, PT, R12, UR4, PT ;  /* 0x000000040c007c0c */ /* 0x000fe4000bf46270 */
[----:B0-----:R-:W-:-:S02]  /*1c3d0*/  SEL R4, RZ, 0x10, P3 ;  /* 0x00000010ff047807 */ /* 0x001fc40001800000 */
[----:B------:R-:W-:Y:S02]  /*1c3e0*/  SEL R5, RZ, 0x20, P2 ;  /* 0x00000020ff057807 */ /* 0x000fe40001000000 */
[----:B------:R-:W-:Y:S02]  /*1c3f0*/  SEL R3, RZ, 0x40, P0 ;  /* 0x00000040ff037807 */ /* 0x000fe40000000000 */
[----:B------:R-:W-:Y:S02]  /*1c400*/  LOP3.LUT R4, R5, R10, R4, 0xfe, !PT ;  /* 0x0000000a05047212 */ /* 0x000fe400078efe04 */
[----:B------:R-:W-:Y:S01]  /*1c410*/  ISETP.GE.AND P0, PT, R14, UR4, PT ;  /* 0x000000040e007c0c */ /* 0x000fe2000bf06270 */
[----:B------:R-:W-:Y:S01]  /*1c420*/  UMOV UR4, 0xffffffff ;  /* 0xffffffff00047882 */ /* 0x000fe20000000000 */
[----:B------:R-:W-:Y:S01]  /*1c430*/  LOP3.LUT R6, R4, R3, RZ, 0xfc, !PT ;  /* 0x0000000304067212 */ /* 0x000fe200078efcff */
[----:B------:R-:W-:Y:S01]  /*1c440*/  IMAD.MOV R3, RZ, RZ, -R8 ;  /* 0x000000ffff037224 */ /* 0x000fe200078e0a08 */
[----:B------:R-:W-:-:S02]  /*1c450*/  @P3 LOP3.LUT R22, R22, 0x8, RZ, 0xfc, !PT ;  /* 0x0000000816163812 */ /* 0x000fc400078efcff */
[----:B------:R-:W-:Y:S01]  /*1c460*/  SEL R2, RZ, 0x80, P0 ;  /* 0x00000080ff027807 */ /* 0x000fe20000000000 */
[----:B------:R-:W-:Y:S01]  /*1c470*/  IMAD R3, R11, R3, R9 ;  /* 0x000000030b037224 */ /* 0x000fe200078e0209 */
[----:B------:R0:W-:Y:S01]  /*1c480*/  STL [R1+0x2c], R6 ;  /* 0x00002c0601007387 */ /* 0x0001e20000100800 */
[----:B------:R-:W-:-:S03]  /*1c490*/  LOP3.LUT R22, R22, 0xfffffffb, RZ, 0xc0, !PT ;  /* 0xfffffffb16167812 */ /* 0x000fc600078ec0ff */
[----:B------:R0:W-:Y:S01]  /*1c4a0*/  STL [R1], R3 ;  /* 0x0000000301007387 */ /* 0x0001e20000100800 */
[----:B------:R-:W-:Y:S01]  /*1c4b0*/  @P2 LOP3.LUT R22, R22, 0x4, RZ, 0xfc, !PT ;  /* 0x0000000416162812 */ /* 0x000fe200078efcff */
[----:B------:R-:W-:Y:S06]  /*1c4c0*/  BRA.DIV UR4, `(.L_x_2855) ;  /* 0x0000005204247947 */ /* 0x000fec000b800000 */
.L_x_2969:
[----:B0-----:R-:W-:Y:S01]  /*1c4d0*/  IMAD.U32 R3, RZ, RZ, UR38 ;  /* 0x00000026ff037e24 */ /* 0x001fe2000f8e00ff */
[----:B------:R-:W-:Y:S02]  /*1c4e0*/  LOP3.LUT R2, R6, R2, RZ, 0xfc, !PT ;  /* 0x0000000206027212 */ /* 0x000fe400078efcff */
[----:B------:R-:W-:Y:S02]  /*1c4f0*/  ISETP.GT.U32.AND P1, PT, R20, 0x3f, PT ;  /* 0x0000003f1400780c */ /* 0x000fe40003f24070 */
[----:B------:R-:W-:Y:S01]  /*1c500*/  ISETP.NE.AND P0, PT, R3, 0x3, PT ;  /* 0x000000030300780c */ /* 0x000fe20003f05270 */
[----:B------:R0:W-:Y:S01]  /*1c510*/  STL [R1+0xc], R2 ;  /* 0x00000c0201007387 */ /* 0x0001e20000100800 */
[----:B------:R-:W-:Y:S02]  /*1c520*/  LOP3.LUT R22, R22, 0xfffffbff, RZ, 0xc0, !PT ;  /* 0xfffffbff16167812 */ /* 0x000fe400078ec0ff */
[----:B------:R-:W-:-:S09]  /*1c530*/  SHF.R.S32.HI R29, RZ, 0x1f, R18 ;  /* 0x0000001fff1d7819 */ /* 0x000fd20000011412 */
[----:B------:R-:W-:-:S04]  /*1c540*/  @P0 LOP3.LUT R22, R22, 0x400, RZ, 0xfc, !PT ;  /* 0x0000040016160812 */ /* 0x000fc800078efcff */
[----:B------:R-:W-:-:S04]  /*1c550*/  LOP3.LUT R22, R22, 0xfffffffe, RZ, 0xc0, !PT ;  /* 0xfffffffe16167812 */ /* 0x000fc800078ec0ff */
[----:B------:R-:W-:Y:S01]  /*1c560*/  @P1 LOP3.LUT R22, R22, 0x1, RZ, 0xfc, !PT ;  /* 0x0000000116161812 */ /* 0x000fe200078efcff */
[----:B0-----:R-:W-:Y:S06]  /*1c570*/  @!P0 BRA `(.L_x_2856) ;  /* 0x0000000000048947 */ /* 0x001fec0003800000 */
[----:B------:R-:W-:Y:S01]  /*1c580*/  BPT.TRAP 0x1 ;  /* 0x000000040000795c */ /* 0x000fe20000300000 */
.L_x_2856:
        /* <DEDUP_REMOVED lines=9> */
.L_x_2970:
[----:B------:R-:W-:Y:S05]  /*1c620*/  BSYNC B0 ;  /* 0x0000000000007941 */ /* 0x000fea0003800000 */
.L_x_2857:
[----:B------:R-:W0:Y:S01]  /*1c630*/  LDL R2, [R1] ;  /* 0x0000000001027983 */ /* 0x000e220000100800 */
[----:B------:R-:W-:Y:S01]  /*1c640*/  ULDC.64 UR4, c[0x0][0x300] ;  /* 0x0000c00000047ab9 */ /* 0x000fe20000000a00 */
[----:B-----5:R-:W-:Y:S01]  /*1c650*/  SHF.R.S32.HI R4, RZ, 0x1f, R37 ;  /* 0x0000001fff047819 */ /* 0x020fe20000011425 */
[----:B------:R-:W-:Y:S01]  /*1c660*/  IMAD R5, R25, 0x1000, R36 ;  /* 0x0000100019057824 */ /* 0x000fe200078e0224 */
[----:B------:R-:W1:Y:S01]  /*1c670*/  S2R R7, SR_TID.X ;  /* 0x0000000000077919 */ /* 0x000e620000002100 */
[----:B------:R-:W-:Y:S02]  /*1c680*/  LOP3.LUT R22, R22, 0xfffffffd, RZ, 0xc0, !PT ;  /* 0xfffffffd16167812 */ /* 0x000fe400078ec0ff */
[----:B-1----:R-:W-:-:S04]  /*1c690*/  SHF.L.U32 R7, R7, 0x3, RZ ;  /* 0x0000000307077819 */ /* 0x002fc800000006ff */
        /* <DEDUP_REMOVED lines=18> */
[----:B-1----:R-:W-:Y:S01]  /*1c7c0*/  IMAD.IADD R4, R3, 0x1, R0 ;  /* 0x0000000103047824 */ /* 0x002fe200078e0200 */
        /* <DEDUP_REMOVED lines=40> */
.L_x_2980:
        /* <DEDUP_REMOVED lines=10> */
.L_x_2860:
        /* <DEDUP_REMOVED lines=11> */
.L_x_2861:
[----:B------:R1:W5:Y:S01]  /*1cba0*/  LDL R4, [R1+0xc] ;  /* 0x00000c0001047983 */ /* 0x0003620000100800 */
[----:B------:R1:W-:Y:S02]  /*1cbb0*/  SYNCS.ARRIVE.TRANS64.A1T0 RZ, [R27+URZ+0x28c30], RZ ;  /* 0x028c30ff1bff79a7 */ /* 0x0003e4000810003f */
[----:B------:R-:W-:Y:S05]  /*1cbc0*/  WARPSYNC.ALL ;  /* 0x0000000000007948 */ /* 0x000fea0003800000 */
[----:B------:R-:W-:Y:S01]  /*1cbd0*/  ULDC.64 UR4, c[0x0][0xa00] ;  /* 0x0002800000047ab9 */ /* 0x000fe20000000a00 */
[----:B------:R-:W-:Y:S01]  /*1cbe0*/  VIADD R0, R23, 0x20400 ;  /* 0x0002040017007836 */ /* 0x000fe20000000000 */
[----:B------:R-:W-:Y:S01]  /*1cbf0*/  BAR.SYNC.DEFER_BLOCKING 0x8, 0x100 ;  /* 0x0204000000007b1d */ /* 0x000fe20000010000 */
[----:B------:R-:W-:Y:S02]  /*1cc00*/  ISETP.NE.U32.AND P0, PT, RZ, UR4, PT ;  /* 0x00000004ff007c0c */ /* 0x000fe4000bf05070 */
[----:B0-----:R-:W-:-:S02]  /*1cc10*/  SHF.R.S32.HI R2, RZ, 0x1f, R19 ;  /* 0x0000001fff027819 */ /* 0x001fc40000011413 */
[----:B------:R-:W-:Y:S01]  /*1cc20*/  ISETP.NE.AND.EX P0, PT, RZ, UR5, PT, P0 ;  /* 0x00000005ff007c0c */ /* 0x000fe2000bf05300 */
[----:B------:R-:W-:Y:S01]  /*1cc30*/  ULDC.64 UR4, c[0x0][0x298] ;  /* 0x0000a60000047ab9 */ /* 0x000fe20000000a00 */
[----:B------:R-:W-:Y:S01]  /*1cc40*/  LOP3.LUT P1, RZ, R0, 0x3ff, RZ, 0xc0, !PT ;  /* 0x000003ff00ff7812 */ /* 0x000fe2000782c0ff */
[----:B------:R-:W-:Y:S01]  /*1cc50*/  BSSY B6, `(.L_x_2862) ;  /* 0x000001f000067945 */ /* 0x000fe20003800000 */
[----:B------:R-:W-:Y:S02]  /*1cc60*/  SHF.R.S32.HI R0, RZ, 0x1f, R31 ;  /* 0x0000001fff007819 */ /* 0x000fe4000001141f */
[----:B------:R-:W-:Y:S02]  /*1cc70*/  SEL R3, R2, RZ, !P0 ;  /* 0x000000ff02037207 */ /* 0x000fe40004000000 */
[----:B------:R-:W-:Y:S01]  /*1cc80*/  SEL R2, R19, RZ, !P0 ;  /* 0x000000ff13027207 */ /* 0x000fe20004000000 */
[----:B------:R-:W-:Y:S02]  /*1cc90*/  IMAD R0, R0, UR4, RZ ;  /* 0x0000000400007c24 */ /* 0x000fe4000f8e02ff */
[----:B------:R-:W-:Y:S02]  /*1cca0*/  STL [R1+0x3c], R3 ;  /* 0x00003c0301007387 */ /* 0x000fe40000100800 */
[----:B------:R-:W-:-:S02]  /*1ccb0*/  IMAD R0, R31, UR5, R0 ;  /* 0x000000051f007c24 */ /* 0x000fc4000f8e0200 */
[----:B------:R0:W-:Y:S02]  /*1ccc0*/  STL [R1+0x20], R2 ;  /* 0x0000200201007387 */ /* 0x0001e40000100800 */
[----:B0-----:R-:W-:-:S04]  /*1ccd0*/  IMAD.WIDE.U32 R2, R31, UR4, RZ ;  /* 0x000000041f027c25 */ /* 0x001fc8000f8e00ff */
[----:B------:R-:W-:Y:S01]  /*1cce0*/  IMAD.IADD R0, R3, 0x1, R0 ;  /* 0x0000000103007824 */ /* 0x000fe200078e0200 */
[----:B------:R0:W-:Y:S04]  /*1ccf0*/  STL.64 [R1+0x10], R2 ;  /* 0x0000100201007387 */ /* 0x0001e80000100a00 */
[----:B------:R0:W-:Y:S01]  /*1cd00*/  STL [R1+0x38], R0 ;  /* 0x0000380001007387 */ /* 0x0001e20000100800 */
[----:B-----5:R-:W-:-:S04]  /*1cd10*/  PRMT R31, R4, 0x8880, RZ ;  /* 0x00008880041f7816 */ /* 0x020fc800000000ff */
[----:B------:R-:W-:Y:S01]  /*1cd20*/  PRMT R31, R31, 0x7710, RZ ;  /* 0x000077101f1f7816 */ /* 0x000fe200000000ff */
[----:B------:R-:W-:Y:S06]  /*1cd30*/  @!P1 BRA `(.L_x_2863) ;  /* 0x0000000000409947 */ /* 0x000fec0003800000 */
        /* <DEDUP_REMOVED lines=16> */
.L_x_2863:
[----:B------:R-:W-:Y:S05]  /*1ce40*/  BSYNC B6 ;  /* 0x0000000000067941 */ /* 0x000fea0003800000 */
.L_x_2862:
[----:B0-----:R-:W2:Y:S01]  /*1ce50*/  LDL.LU R0, [R1+0x38] ;  /* 0x0000380001007983 */ /* 0x001ea20000300800 */
        /* <DEDUP_REMOVED lines=25> */
[----:B--2---:R-:W-:-:S05]  /*1cff0*/  IMAD.SHL.U32 R20, R20, 0x10, RZ ;  /* 0x0000001014147824 */ /* 0x004fca00078e00ff */
[----:B------:R-:W-:-:S05]  /*1d000*/  LOP3.LUT R20, R21, 0x70, R20, 0xf8, !PT ;  /* 0x0000007015147812 */ /* 0x000fca00078ef814 */
[----:B------:R-:W-:Y:S02]  /*1d010*/  IMAD.IADD R0, R20, 0x1, R32 ;  /* 0x0000000114007824 */ /* 0x000fe400078e0220 */
[----:B------:R2:W5:Y:S02]  /*1d020*/  LDL R20, [R1+0x4] ;  /* 0x0000040001147983 */ /* 0x0005640000100800 */
[----:B0-----:R-:W-:Y:S01]  /*1d030*/  @P0 IMAD.HI.U32 R5, R0, R5, RZ ;  /* 0x0000000500050227 */ /* 0x001fe200078e00ff */
[----:B------:R-:W-:-:S04]  /*1d040*/  MOV R4, R0 ;  /* 0x0000000000047202 */ /* 0x000fc80000000f00 */
        /* <DEDUP_REMOVED lines=27> */
[----:B-----5:R-:W-:Y:S02]  /*1d200*/  IMAD R3, R20, R7, RZ ;  /* 0x0000000714037224 */ /* 0x020fe400078e02ff */
[----:B------:R-:W-:Y:S01]  /*1d210*/  IMAD.IADD R32, R10, 0x1, R32 ;  /* 0x000000010a207824 */ /* 0x000fe200078e0220 */
        /* <DEDUP_REMOVED lines=19> */
[----:B0-----:R-:W-:Y:S02]  /*1d350*/  IADD3 R4, R32, 0x20, RZ ;  /* 0x0000002020047810 */ /* 0x001fe40007ffe0ff */
[----:B------:R-:W0:Y:S02]  /*1d360*/  SHFL.IDX PT, R5, R0, 0x2, 0x181f ;  /* 0x00581f0000057f89 */ /* 0x000e2400000e0000 */
[----:B------:R-:W-:Y:S02]  /*1d370*/  ISETP.GE.AND P0, PT, R4, R3, PT ;  /* 0x000000030400720c */ /* 0x000fe40003f06270 */
[----:B------:R-:W-:Y:S04]  /*1d380*/  SHFL.IDX PT, R0, R0, 0x3, 0x181f ;  /* 0x00781f0000007f89 */ /* 0x000fe800000e0000 */
[----:B------:R-:W1:Y:S07]  /*1d390*/  SHFL.IDX PT, R4, R2, 0x2, 0x181f ;  /* 0x00581f0002047f89 */ /* 0x000e6e00000e0000 */
[----:B0-----:R-:W-:-:S05]  /*1d3a0*/  @!P0 LEA R5, P2, R9, R5, 0x1 ;  /* 0x0000000509058211 */ /* 0x001fca00078408ff */
[----:B-1----:R-:W-:-:S05]  /*1d3b0*/  @!P0 IMAD.X R4, RZ, RZ, R4, P2 ;  /* 0x000000ffff048224 */ /* 0x002fca00010e0604 */
[----:B------:R-:W-:-:S04]  /*1d3c0*/  @!P0 LOP3.LUT R5, R5, R4, RZ, 0x3c, !PT ;  /* 0x0000000405058212 */ /* 0x000fc800078e3cff */
[----:B------:R-:W-:-:S04]  /*1d3d0*/  @!P0 LOP3.LUT R4, R5, R4, RZ, 0x3c, !PT ;  /* 0x0000000405048212 */ /* 0x000fc800078e3cff */
[----:B------:R-:W-:-:S05]  /*1d3e0*/  @!P0 LOP3.LUT R5, R5, R4, RZ, 0x3c, !PT ;  /* 0x0000000405058212 */ /* 0x000fca00078e3cff */
[----:B------:R0:W-:Y:S04]  /*1d3f0*/  @!P0 LDGSTS.E.BYPASS.LTC128B.128 [R8+0x21400], desc[UR40][R4.64], !P1 ;  /* 0x2140000004088fae */ /* 0x0001e8000c901d68 */
[----:B0-----:R0:W1:Y:S02]  /*1d400*/  SHFL.IDX PT, R4, R2, 0x3, 0x181f ;  /* 0x00781f0002047f89 */ /* 0x00106400000e0000 */
.L_x_2989:
[----:B------:R-:W-:-:S05]  /*1d410*/  VIADD R32, R32, 0x30 ;  /* 0x0000003020207836 */ /* 0x000fca0000000000 */
[----:B------:R-:W-:-:S13]  /*1d420*/  ISETP.GE.AND P0, PT, R32, R3, PT ;  /* 0x000000032000720c */ /* 0x000fda0003f06270 */
[----:B0-----:R-:W-:-:S05]  /*1d430*/  @!P0 LEA R2, P2, R9, R0, 0x1 ;  /* 0x0000000009028211 */ /* 0x001fca00078408ff */
[----:B-1----:R-:W-:-:S05]  /*1d440*/  @!P0 IMAD.X R3, RZ, RZ, R4, P2 ;  /* 0x000000ffff038224 */ /* 0x002fca00010e0604 */
[----:B------:R-:W-:Y:S01]  /*1d450*/  @!PT LDS RZ, [RZ] ;  /* 0x00000000fffff984 */ /* 0x000fe20000000800 */
[----:B------:R-:W-:Y:S01]  /*1d460*/  @!PT LDS RZ, [RZ] ;  /* 0x00000000fffff984 */ /* 0x000fe20000000800 */
[----:B------:R-:W-:Y:S01]  /*1d470*/  @!PT LDS RZ, [RZ] ;  /* 0x00000000fffff984 */ /* 0x000fe20000000800 */
[----:B------:R0:W-:Y:S01]  /*1d480*/  @!P0 LDGSTS.E.BYPASS.LTC128B.128 [R8+0x21c00], desc[UR40][R2.64], !P1 ;  /* 0x21c0000002088fae */ /* 0x0001e2000c901d68 */
[----:B------:R-:W-:Y:S01]  /*1d490*/  PLOP3.LUT P0, PT, PT, PT, PT, 0x80, 0x0 ;  /* 0x000000000000781c */ /* 0x000fe20003f0f070 */
[----:B------:R-:W-:-:S12]  /*1d4a0*/  NOP ;  /* 0x0000000000007918 */ /* 0x000fd80000000000 */
.L_x_2865:
        /* <DEDUP_REMOVED lines=18> */
.L_x_2990:
[----:B------:R-:W-:Y:S05]  /*1d5d0*/  BSYNC B0 ;  /* 0x0000000000007941 */ /* 0x000fea0003800000 */
.L_x_2866:
[----:B------:R-:W-:-:S05]  /*1d5e0*/  IMAD.U32 R2, RZ, RZ, UR38 ;  /* 0x00000026ff027e24 */ /* 0x000fca000f8e00ff */
[----:B------:R-:W-:-:S13]  /*1d5f0*/  ISETP.NE.AND P0, PT, R2, 0x3, PT ;  /* 0x000000030200780c */ /* 0x000fda0003f05270 */
[----:B------:R-:W-:Y:S05]  /*1d600*/  @!P0 BRA `(.L_x_2868) ;  /* 0x0000000000048947 */ /* 0x000fea0003800000 */
[----:B------:R-:W-:Y:S01]  /*1d610*/  BPT.TRAP 0x1 ;  /* 0x000000040000795c */ /* 0x000fe20000300000 */
.L_x_2868:
[----:B0-----:R-:W-:Y:S01]  /*1d620*/  SHF.L.U32 R0, R26, 0x1f, RZ ;  /* 0x0000001f1a007819 */ /* 0x001fe200000006ff */
[----:B------:R-:W-:Y:S03]  /*1d630*/  BSSY B0, `(.L_x_2869) ;  /* 0x0000003000007945 */ /* 0x000fe60003800000 */
[----:B------:R-:W0:Y:S02]  /*1d640*/  SYNCS.PHASECHK.TRANS64.TRYWAIT P0, [R27+URZ+0x28c60], R0 ;  /* 0x028c60001b0075a7 */ /* 0x000e24000800017f */
[----:B0-----:R-:W-:Y:S05]  /*1d650*/  @!P0 BRA `(.L_x_2870) ;  /* 0x0000004800b08947 */ /* 0x001fea0003800000 */
.L_x_2991:
[----:B------:R-:W-:Y:S05]  /*1d660*/  BSYNC B0 ;  /* 0x0000000000007941 */ /* 0x000fea0003800000 */
.L_x_2869:
        /* <DEDUP_REMOVED lines=24> */
[----:B------:R-:W2:Y:S01]  /*1d7f0*/  LDL R3, [R1+0xc] ;  /* 0x00000c0001037983 */ /* 0x000ea20000100800 */
[----:B------:R-:W-:Y:S01]  /*1d800*/  IMAD R4, R4, 0x2, R23 ;  /* 0x0000000204047824 */ /* 0x000fe200078e0217 */
[C---:B------:R-:W-:Y:S01]  /*1d810*/  LOP3.LUT P5, RZ, R31.reuse, 0x2, RZ, 0xc0, !PT ;  /* 0x000000021fff7812 */ /* 0x040fe200078ac0ff */
[----:B------:R-:W0:Y:S01]  /*1d820*/  S2R R7, SR_TID.X ;  /* 0x0000000000077919 */ /* 0x000e220000002100 */
[C---:B------:R-:W-:Y:S02]  /*1d830*/  LOP3.LUT P4, RZ, R31.reuse, 0x4, RZ, 0xc0, !PT ;  /* 0x000000041fff7812 */ /* 0x040fe4000788c0ff */
[C---:B------:R-:W-:Y:S01]  /*1d840*/  LOP3.LUT P3, RZ, R31.reuse, 0x8, RZ, 0xc0, !PT ;  /* 0x000000081fff7812 */ /* 0x040fe2000786c0ff */
        /* <DEDUP_REMOVED lines=82> */
.L_x_3001:
        /* <DEDUP_REMOVED lines=34> */
.L_x_2872:
        /* <DEDUP_REMOVED lines=11> */
.L_x_2873:
[----:B------:R-:W2:Y:S01]  /*1e040*/  LDL.LU R2, [R1+0x18] ;  /* 0x0000180001027983 */ /* 0x000ea20000300800 */
[----:B------:R1:W-:Y:S01]  /*1e050*/  SYNCS.ARRIVE.TRANS64.A1T0 RZ, [R27+URZ+0x28c50], RZ ;  /* 0x028c50ff1bff79a7 */ /* 0x0003e2000810003f */
[----:B------:R-:W-:Y:S01]  /*1e060*/  BSSY B0, `(.L_x_2874) ;  /* 0x00000f6000007945 */ /* 0x000fe20003800000 */
[----:B--2---:R-:W-:-:S05]  /*1e070*/  VIADD R7, R2, 0xfffffffe ;  /* 0xfffffffe02077836 */ /* 0x004fca0000000000 */
[----:B------:R-:W-:-:S13]  /*1e080*/  ISETP.GE.AND P0, PT, R7, R34, PT ;  /* 0x000000220700720c */ /* 0x000fda0003f06270 */
[----:B-1----:R-:W-:Y:S05]  /*1e090*/  @!P0 BRA `(.L_x_2875) ;  /* 0x0000000c00c88947 */ /* 0x002fea0003800000 */
[----:B------:R-:W2:Y:S04]  /*1e0a0*/  LDL.LU R3, [R1+0x2c] ;  /* 0x00002c0001037983 */ /* 0x000ea80000300800 */
[----:B------:R-:W3:Y:S01]  /*1e0b0*/  LDL.LU R2, [R1+0xc] ;  /* 0x00000c0001027983 */ /* 0x000ee20000300800 */
[----:B--2---:R-:W-:Y:S02]  /*1e0c0*/  LOP3.LUT R32, R3, 0x40, RZ, 0xc0, !PT ;  /* 0x0000004003207812 */ /* 0x004fe400078ec0ff */
[----:B---3--:R-:W-:Y:S02]  /*1e0d0*/  LOP3.LUT R31, R2, 0x80, RZ, 0xc0, !PT ;  /* 0x00000080021f7812 */ /* 0x008fe400078ec0ff */
[----:B------:R-:W-:Y:S02]  /*1e0e0*/  SHF.R.U32.HI R32, RZ, 0x2, R32 ;  /* 0x00000002ff207819 */ /* 0x000fe40000011620 */
[----:B------:R-:W-:-:S07]  /*1e0f0*/  SHF.R.U32.HI R31, RZ, 0x3, R31 ;  /* 0x00000003ff1f7819 */ /* 0x000fce000001161f */
.L_x_2888:
[----:B-1----:R-:W1:Y:S01]  /*1e100*/  S2R R2, SR_TID.X ;  /* 0x0000000000027919 */ /* 0x002e620000002100 */
[----:B0-----:R-:W0:Y:S01]  /*1e110*/  LDC R5, c[0x0][0x430] ;  /* 0x00010c00ff057b82 */ /* 0x001e220000000800 */
[----:B------:R-:W-:Y:S01]  /*1e120*/  IMAD R4, R7, 0x40, R33 ;  /* 0x0000004007047824 */ /* 0x000fe200078e0221 */
[----:B------:R-:W-:Y:S01]  /*1e130*/  IADD3 R25, R25, 0x1, RZ ;  /* 0x0000000119197810 */ /* 0x000fe20007ffe0ff */
[----:B--2---:R-:W2:Y:S01]  /*1e140*/  S2R R8, SR_TID.X ;  /* 0x0000000000087919 */ /* 0x004ea20000002100 */
[----:B------:R-:W-:Y:S01]  /*1e150*/  IMAD.U32 R10, RZ, RZ, UR38 ;  /* 0x00000026ff0a7e24 */ /* 0x000fe2000f8e00ff */
        /* <DEDUP_REMOVED lines=33> */
[----:B------:R-:W-:Y:S01]  /*1e370*/  ISETP.GT.AND P3, PT, R2, R34, PT ;  /* 0x000000220200720c */ /* 0x000fe20003f64270 */
[----:B0-----:R-:W-:-:S12]  /*1e380*/  @!P1 BRA `(.L_x_2876) ;  /* 0x0000000000049947 */ /* 0x001fd80003800000 */
[----:B------:R-:W-:Y:S01]  /*1e390*/  BPT.TRAP 0x1 ;  /* 0x000000040000795c */ /* 0x000fe20000300000 */
.L_x_2876:
[----:B------:R-:W-:Y:S01]  /*1e3a0*/  IMAD R6, R25, 0x8, R23 ;  /* 0x0000000819067824 */ /* 0x000fe200078e0217 */
[----:B------:R-:W-:Y:S01]  /*1e3b0*/  SHF.L.U32 R17, R26, 0x1f, RZ ;  /* 0x0000001f1a117819 */ /* 0x000fe200000006ff */
[----:B------:R-:W-:Y:S01]  /*1e3c0*/  BSSY B1, `(.L_x_2877) ;  /* 0x0000004000017945 */ /* 0x000fe20003800000 */
[----:B------:R-:W-:Y:S02]  /*1e3d0*/  SHF.R.S32.HI R9, RZ, 0x1f, R5 ;  /* 0x0000001fff097819 */ /* 0x000fe40000011405 */
[----:B------:R-:W0:Y:S02]  /*1e3e0*/  SYNCS.PHASECHK.TRANS64.TRYWAIT P0, [R6+URZ+0x28c40], R17 ;  /* 0x028c4011060075a7 */ /* 0x000e24000800017f */
[----:B0-----:R-:W-:Y:S05]  /*1e3f0*/  @!P0 BRA `(.L_x_2878) ;  /* 0x0000004400888947 */ /* 0x001fea0003800000 */
.L_x_3002:
[----:B------:R-:W-:Y:S05]  /*1e400*/  BSYNC B1 ;  /* 0x0000000000017941 */ /* 0x000fea0003800000 */
.L_x_2877:
        /* <DEDUP_REMOVED lines=42> */
.L_x_3012:
        /* <DEDUP_REMOVED lines=8> */
.L_x_2880:
        /* <DEDUP_REMOVED lines=11> */
.L_x_2881:
[----:B------:R2:W-:Y:S01]  /*1e7e0*/  SYNCS.ARRIVE.TRANS64.A1T0 RZ, [R6+URZ+0x28c30], RZ ;  /* 0x028c30ff06ff79a7 */ /* 0x0005e2000810003f */
[----:B------:R-:W-:Y:S05]  /*1e7f0*/  @!P2 BRA `(.L_x_2882) ;  /* 0x000000000004a947 */ /* 0x000fea0003800000 */
[----:B------:R-:W-:Y:S01]  /*1e800*/  BPT.TRAP 0x1 ;  /* 0x000000040000795c */ /* 0x000fe20000300000 */
.L_x_2882:
[----:B------:R-:W3:Y:S01]  /*1e810*/  SYNCS.PHASECHK.TRANS64.TRYWAIT P0, [R6+URZ+0x28c60], R17 ;  /* 0x028c6011060075a7 */ /* 0x000ee2000800017f */
[----:B------:R-:W-:Y:S04]  /*1e820*/  BSSY B1, `(.L_x_2883) ;  /* 0x0000002000017945 */ /* 0x000fe80003800000 */
[----:B---3--:R-:W-:Y:S05]  /*1e830*/  @!P0 BRA `(.L_x_2884) ;  /* 0x0000004400a88947 */ /* 0x008fea0003800000 */
.L_x_3013:
[----:B------:R-:W-:Y:S05]  /*1e840*/  BSYNC B1 ;  /* 0x0000000000017941 */ /* 0x000fea0003800000 */
.L_x_2883:
        /* <DEDUP_REMOVED lines=81> */
.L_x_3023:
        /* <DEDUP_REMOVED lines=25> */
.L_x_2886:
        /* <DEDUP_REMOVED lines=11> */
.L_x_2887:
[----:B------:R3:W-:Y:S01]  /*1efa0*/  SYNCS.ARRIVE.TRANS64.A1T0 RZ, [R6+URZ+0x28c50], RZ ;  /* 0x028c50ff06ff79a7 */ /* 0x0007e2000810003f */
[----:B------:R-:W-:Y:S05]  /*1efb0*/  @P3 BRA `(.L_x_2888) ;  /* 0xfffffff000503947 */ /* 0x000fea000383ffff */
.L_x_2875:
[----:B------:R-:W-:Y:S05]  /*1efc0*/  BSYNC B0 ;  /* 0x0000000000007941 */ /* 0x000fea0003800000 */
.L_x_2874:
        /* <DEDUP_REMOVED lines=21> */
.L_x_2890:
[----:B------:R-:W-:Y:S05]  /*1f120*/  BSYNC B0 ;  /* 0x0000000000007941 */ /* 0x000fea0003800000 */
.L_x_2889:
[----:B------:R-:W-:-:S07]  /*1f130*/  SEL R25, R25, RZ, P0 ;  /* 0x000000ff19197207 */ /* 0x000fce0000000000 */
.L_x_2849:
[----:B------:R-:W-:Y:S05]  /*1f140*/  BSYNC B7 ;  /* 0x0000000000077941 */ /* 0x000fea0003800000 */
.L_x_2847:
        /* <DEDUP_REMOVED lines=11> */
.L_x_2891:
[----:B------:R-:W4:Y:S01]  /*1f200*/  S2R R8, SR_TID.X ;  /* 0x0000000000087919 */ /* 0x000f220000002100 */
[----:B------:R-:W-:Y:S01]  /*1f210*/  UMOV UR4, 0xffffffff ;  /* 0xffffffff00047882 */ /* 0x000fe20000000000 */
[----:B----4-:R-:W-:-:S04]  /*1f220*/  LOP3.LUT R8, R8, 0x1f, RZ, 0xc0, !PT ;  /* 0x0000001f08087812 */ /* 0x010fc800078ec0ff */
[----:B------:R-:W-:Y:S01]  /*1f230*/  ISETP.NE.AND P0, PT, R8, 0x1f, PT ;  /* 0x0000001f0800780c */ /* 0x000fe20003f05270 */
[----:B------:R-:W-:-:S12]  /*1f240*/  BRA.DIV UR4, `(.L_x_2893) ;  /* 0x0000004604147947 */ /* 0x000fd8000b800000 */
[----:B0-----:R-:W-:Y:S01]  /*1f250*/  IADD3 R5, R19, R8, RZ ;  /* 0x0000000813057210 */ /* 0x001fe20007ffe0ff */
[----:B------:R-:W-:-:S03]  /*1f260*/  ULDC UR4, c[0x0][0xc3c] ;  /* 0x00030f0000047ab9 */ /* 0x000fc60000000800 */
        /* <DEDUP_REMOVED lines=29> */
.L_x_3033:
[----:B------:R-:W-:Y:S02]  /*1f440*/  ULDC UR4, c[0x0][0xc38] ;  /* 0x00030e0000047ab9 */ /* 0x000fe40000000800 */
[----:B------:R-:W-:-:S04]  /*1f450*/  IMAD.U32 R4, RZ, RZ, UR4 ;  /* 0x00000004ff047e24 */ /* 0x000fc8000f8e00ff */
[----:B--2---:R-:W-:-:S05]  /*1f460*/  IMAD R14, R14, R4, RZ ;  /* 0x000000040e0e7224 */ /* 0x004fca00078e02ff */
[----:B------:R-:W-:-:S04]  /*1f470*/  IADD3 R5, R5, R14, RZ ;  /* 0x0000000e05057210 */ /* 0x000fc80007ffe0ff */
[----:B------:R-:W-:-:S13]  /*1f480*/  ISETP.GT.AND P6, PT, R5, R0, PT ;  /* 0x000000000500720c */ /* 0x000fda0003fc4270 */
[----:B------:R-:W-:Y:S05]  /*1f490*/  @P6 BRA `(.L_x_2894) ;  /* 0x00000000009c6947 */ /* 0x000fea0003800000 */
.L_x_2899:
[----:B------:R-:W2:Y:S01]  /*1f4a0*/  LDC R2, c[0x0][0xc3c] ;  /* 0x00030f00ff027b82 */ /* 0x000ea20000000800 */
[----:B------:R-:W-:-:S05]  /*1f4b0*/  VIADD R19, R19, 0x1f ;  /* 0x0000001f13137836 */ /* 0x000fca0000000000 */
[----:B--2---:R-:W-:-:S13]  /*1f4c0*/  ISETP.GE.AND P6, PT, R19, R2, PT ;  /* 0x000000021300720c */ /* 0x004fda0003fc6270 */
[----:B------:R-:W-:Y:S05]  /*1f4d0*/  @P6 BRA `(.L_x_2895) ;  /* 0x0000000400d06947 */ /* 0x000fea0003800000 */
[----:B0-----:R-:W0:Y:S01]  /*1f4e0*/  S2R R3, SR_TID.X ;  /* 0x0000000000037919 */ /* 0x001e220000002100 */
        /* <DEDUP_REMOVED lines=9> */
.L_x_2897:
[----:B------:R-:W-:Y:S05]  /*1f580*/  BSYNC B0 ;  /* 0x0000000000007941 */ /* 0x000fea0003800000 */
.L_x_2896:
        /* <DEDUP_REMOVED lines=18> */
.L_x_3041:
[----:B------:R-:W-:Y:S02]  /*1f6b0*/  ULDC UR4, c[0x0][0xc38] ;  /* 0x00030e0000047ab9 */ /* 0x000fe40000000800 */
[----:B------:R-:W-:-:S05]  /*1f6c0*/  MOV R4, UR4 ;  /* 0x0000000400047c02 */ /* 0x000fca0008000f00 */
[----:B--2---:R-:W-:-:S04]  /*1f6d0*/  IMAD R14, R14, R4, RZ ;  /* 0x000000040e0e7224 */ /* 0x004fc800078e02ff */
[----:B------:R-:W-:-:S05]  /*1f6e0*/  IMAD.IADD R5, R14, 0x1, R5 ;  /* 0x000000010e057824 */ /* 0x000fca00078e0205 */
[----:B------:R-:W-:-:S13]  /*1f6f0*/  ISETP.GT.AND P6, PT, R5, R0, PT ;  /* 0x000000000500720c */ /* 0x000fda0003fc4270 */
[----:B------:R-:W-:Y:S05]  /*1f700*/  @!P6 BRA `(.L_x_2899) ;  /* 0xfffffffc0064e947 */ /* 0x000fea000383ffff */
.L_x_2894:
        /* <DEDUP_REMOVED lines=8> */
.L_x_3045:
[----:B------:R-:W-:Y:S01]  /*1f790*/  ISETP.NE.AND P0, PT, R2, RZ, PT ;  /* 0x000000ff0200720c */ /* 0x000fe20003f05270 */
[----:B------:R-:W-:-:S12]  /*1f7a0*/  IMAD.MOV.U32 R14, RZ, RZ, RZ ;  /* 0x000000ffff0e7224 */ /* 0x000fd800078e00ff */
[----:B------:R-:W-:Y:S05]  /*1f7b0*/  @!P0 BRA `(.L_x_2901) ;  /* 0x0000000000108947 */ /* 0x000fea0003800000 */
[----:B------:R-:W-:Y:S01]  /*1f7c0*/  UMOV UR4, 0xffffffff ;  /* 0xffffffff00047882 */ /* 0x000fe20000000000 */
[----:B------:R-:W-:Y:S02]  /*1f7d0*/  VIADD R12, R6, 0xffffffff ;  /* 0xffffffff060c7836 */ /* 0x000fe40000000000 */
[----:B------:R-:W-:Y:S05]  /*1f7e0*/  BRA.DIV UR4, `(.L_x_2902) ;  /* 0x0000004604d47947 */ /* 0x000fea000b800000 */
[----:B------:R4:W0:Y:S02]  /*1f7f0*/  SHFL.IDX PT, R14, R3, R12, 0x1f ;  /* 0x00001f0c030e7589 */ /* 0x00082400000e0000 */
.L_x_2901:
[----:B0---4-:R-:W0:Y:S01]  /*1f800*/  LDC.64 R2, c[0x0][0xc90] ;  /* 0x00032400ff027b82 */ /* 0x011e220000000a00 */
[----:B------:R-:W-:-:S04]  /*1f810*/  IMAD.IADD R19, R6, 0x1, R19 ;  /* 0x0000000106137824 */ /* 0x000fc800078e0213 */
[----:B0-----:R-:W-:-:S05]  /*1f820*/  IMAD.WIDE R2, R19, 0x4, R2 ;  /* 0x0000000413027825 */ /* 0x001fca00078e0202 */
[----:B--2---:R0:W3:Y:S01]  /*1f830*/  LDG.E R6, desc[UR40][R2.64] ;  /* 0x0000002802067981 */ /* 0x0040e2000c1e1900 */
[----:B------:R-:W-:-:S05]  /*1f840*/  IMAD R16, R14, R4, R16 ;  /* 0x000000040e107224 */ /* 0x000fca00078e0210 */
[----:B------:R-:W-:Y:S01]  /*1f850*/  IADD3 R0, R0, -R16, RZ ;  /* 0x8000001000007210 */ /* 0x000fe20007ffe0ff */
[----:B0-----:R-:W-:Y:S02]  /*1f860*/  IMAD.MOV.U32 R2, RZ, RZ, RZ ;  /* 0x000000ffff027224 */ /* 0x001fe400078e00ff */
[----:B---3--:R-:W-:-:S05]  /*1f870*/  IMAD R5, R17, R6, RZ ;  /* 0x0000000611057224 */ /* 0x008fca00078e02ff */
[----:B------:R-:W-:-:S04]  /*1f880*/  IABS R7, R5 ;  /* 0x0000000500077213 */ /* 0x000fc80000000000 */
[----:B------:R-:W0:Y:S08]  /*1f890*/  I2F.RP R8, R7 ;  /* 0x0000000700087306 */ /* 0x000e300000209400 */
[----:B0-----:R-:W0:Y:S02]  /*1f8a0*/  MUFU.RCP R8, R8 ;  /* 0x0000000800087308 */ /* 0x001e240000001000 */
[----:B0-----:R-:W-:Y:S01]  /*1f8b0*/  VIADD R9, R8, 0xffffffe ;  /* 0x0ffffffe08097836 */ /* 0x001fe20000000000 */
[----:B------:R-:W-:-:S05]  /*1f8c0*/  IABS R8, R5 ;  /* 0x0000000500087213 */ /* 0x000fca0000000000 */
[----:B------:R-:W0:Y:S01]  /*1f8d0*/  F2I.FTZ.U32.TRUNC.NTZ R3, R9 ;  /* 0x0000000900037305 */ /* 0x000e22000021f000 */
[----:B------:R-:W-:Y:S02]  /*1f8e0*/  IMAD.MOV R8, RZ, RZ, -R8 ;  /* 0x000000ffff087224 */ /* 0x000fe400078e0a08 */
[----:B0-----:R-:W-:-:S04]  /*1f8f0*/  IMAD.MOV R10, RZ, RZ, -R3 ;  /* 0x000000ffff0a7224 */ /* 0x001fc800078e0a03 */
[----:B------:R-:W-:-:S04]  /*1f900*/  IMAD R11, R10, R7, RZ ;  /* 0x000000070a0b7224 */ /* 0x000fc800078e02ff */
[----:B------:R-:W-:Y:S01]  /*1f910*/  IMAD.HI.U32 R2, R3, R11, R2 ;  /* 0x0000000b03027227 */ /* 0x000fe200078e0002 */
[----:B------:R-:W-:-:S05]  /*1f920*/  IABS R3, R0 ;  /* 0x0000000000037213 */ /* 0x000fca0000000000 */
        /* <DEDUP_REMOVED lines=15> */
[----:B------:R-:W-:-:S03]  /*1fa20*/  IMAD R0, R5, R9, R0 ;  /* 0x0000000905007224 */ /* 0x000fc600078e0200 */
[----:B------:R-:W-:-:S04]  /*1fa30*/  VIADDMNMX R4, R3, R4, R6, PT ;  /* 0x0000000403047246 */ /* 0x000fc80003800106 */
[----:B------:R-:W-:-:S04]  /*1fa40*/  IABS R6, R4 ;  /* 0x0000000400067213 */ /* 0x000fc80000000000 */
[----:B------:R-:W0:Y:S08]  /*1fa50*/  I2F.RP R8, R6 ;  /* 0x0000000600087306 */ /* 0x000e300000209400 */
[----:B0-----:R-:W0:Y:S02]  /*1fa60*/  MUFU.RCP R8, R8 ;  /* 0x0000000800087308 */ /* 0x001e240000001000 */
[----:B0-----:R-:W-:Y:S01]  /*1fa70*/  VIADD R2, R8, 0xffffffe ;  /* 0x0ffffffe08027836 */ /* 0x001fe20000000000 */
[----:B------:R-:W-:-:S05]  /*1fa80*/  IABS R8, R0 ;  /* 0x0000000000087213 */ /* 0x000fca0000000000 */
[----:B------:R0:W2:Y:S02]  /*1fa90*/  F2I.FTZ.U32.TRUNC.NTZ R3, R2 ;  /* 0x0000000200037305 */ /* 0x0000a4000021f000 */
[----:B0-----:R-:W-:Y:S01]  /*1faa0*/  IMAD.MOV.U32 R2, RZ, RZ, RZ ;  /* 0x000000ffff027224 */ /* 0x001fe200078e00ff */
[----:B--2---:R-:W-:-:S05]  /*1fab0*/  IADD3 R5, RZ, -R3, RZ ;  /* 0x80000003ff057210 */ /* 0x004fca0007ffe0ff */
[----:B------:R-:W-:-:S04]  /*1fac0*/  IMAD R5, R5, R6, RZ ;  /* 0x0000000605057224 */ /* 0x000fc800078e02ff */
[----:B------:R-:W-:Y:S01]  /*1fad0*/  IMAD.HI.U32 R3, R3, R5, R2 ;  /* 0x0000000503037227 */ /* 0x000fe200078e0002 */
[-C--:B------:R-:W-:Y:S02]  /*1fae0*/  IABS R5, R4.reuse ;  /* 0x0000000400057213 */ /* 0x080fe40000000000 */
[C---:B------:R-:W-:Y:S01]  /*1faf0*/  LOP3.LUT R2, R0.reuse, R4, RZ, 0x3c, !PT ;  /* 0x0000000400027212 */ /* 0x040fe200078e3cff */
[----:B------:R-:W-:Y:S02]  /*1fb00*/  IMAD.IADD R0, R0, 0x1, R7 ;  /* 0x0000000100007824 */ /* 0x000fe400078e0207 */
[----:B------:R-:W-:Y:S01]  /*1fb10*/  IMAD.MOV R5, RZ, RZ, -R5 ;  /* 0x000000ffff057224 */ /* 0x000fe200078e0a05 */
[----:B------:R-:W-:Y:S01]  /*1fb20*/  ISETP.GE.AND P2, PT, R2, RZ, PT ;  /* 0x000000ff0200720c */ /* 0x000fe20003f46270 */
[----:B------:R-:W-:-:S04]  /*1fb30*/  IMAD.HI.U32 R3, R3, R8, RZ ;  /* 0x0000000803037227 */ /* 0x000fc800078e00ff */
[----:B------:R-:W-:-:S05]  /*1fb40*/  IMAD R5, R3, R5, R8 ;  /* 0x0000000503057224 */ /* 0x000fca00078e0208 */
[----:B------:R-:W-:-:S13]  /*1fb50*/  ISETP.GT.U32.AND P1, PT, R6, R5, PT ;  /* 0x000000050600720c */ /* 0x000fda0003f24070 */
[----:B------:R-:W-:Y:S02]  /*1fb60*/  @!P1 IMAD.IADD R5, R5, 0x1, -R6 ;  /* 0x0000000105059824 */ /* 0x000fe400078e0a06 */
[----:B------:R-:W-:Y:S01]  /*1fb70*/  @!P1 VIADD R3, R3, 0x1 ;  /* 0x0000000103039836 */ /* 0x000fe20000000000 */
[----:B------:R-:W-:Y:S02]  /*1fb80*/  ISETP.NE.AND P1, PT, R4, RZ, PT ;  /* 0x000000ff0400720c */ /* 0x000fe40003f25270 */
[----:B------:R-:W-:-:S13]  /*1fb90*/  ISETP.GE.U32.AND P0, PT, R5, R6, PT ;  /* 0x000000060500720c */ /* 0x000fda0003f06070 */
[----:B------:R-:W-:-:S04]  /*1fba0*/  @P0 VIADD R3, R3, 0x1 ;  /* 0x0000000103030836 */ /* 0x000fc80000000000 */
[----:B------:R-:W-:Y:S01]  /*1fbb0*/  @!P2 IMAD.MOV R3, RZ, RZ, -R3 ;  /* 0x000000ffff03a224 */ /* 0x000fe200078e0a03 */
[----:B------:R-:W-:Y:S01]  /*1fbc0*/  @!P1 LOP3.LUT R3, RZ, R4, RZ, 0x33, !PT ;  /* 0x00000004ff039212 */ /* 0x000fe200078e33ff */
[----:B------:R-:W-:-:S04]  /*1fbd0*/  IMAD.MOV R4, RZ, RZ, -R4 ;  /* 0x000000ffff047224 */ /* 0x000fc800078e0a04 */
[----:B------:R-:W-:Y:S01]  /*1fbe0*/  IMAD R18, R3, R4, R0 ;  /* 0x0000000403127224 */ /* 0x000fe200078e0200 */
[----:B------:R-:W-:-:S04]  /*1fbf0*/  LOP3.LUT R0, RZ, R3, RZ, 0x33, !PT ;  /* 0x00000003ff007212 */ /* 0x000fc800078e33ff */
[----:B------:R-:W-:Y:S01]  /*1fc00*/  IADD3 R17, R17, R0, RZ ;  /* 0x0000000011117210 */ /* 0x000fe20007ffe0ff */
[----:B------:R-:W-:Y:S06]  /*1fc10*/  BRA `(.L_x_2903) ;  /* 0x00000000001c7947 */ /* 0x000fec0003800000 */
.L_x_2895:
[----:B------:R-:W-:Y:S01]  /*1fc20*/  UMOV UR4, URZ ;  /* 0x0000003f00047c82 */ /* 0x000fe20008000000 */
[----:B------:R-:W-:Y:S01]  /*1fc30*/  UMOV UR5, URZ ;  /* 0x0000003f00057c82 */ /* 0x000fe20008000000 */
[----:B------:R-:W-:Y:S01]  /*1fc40*/  ULDC UR6, c[0x0][0xc3c] ;  /* 0x00030f0000067ab9 */ /* 0x000fe20000000800 */
[----:B------:R-:W-:Y:S02]  /*1fc50*/  IMAD.MOV.U32 R16, RZ, RZ, R0 ;  /* 0x000000ffff107224 */ /* 0x000fe400078e0000 */
[----:B------:R-:W-:Y:S02]  /*1fc60*/  IMAD.U32 R17, RZ, RZ, UR4 ;  /* 0x00000004ff117e24 */ /* 0x000fe4000f8e00ff */
[----:B------:R-:W-:Y:S02]  /*1fc70*/  IMAD.U32 R18, RZ, RZ, UR5 ;  /* 0x00000005ff127e24 */ /* 0x000fe4000f8e00ff */
[----:B------:R-:W-:-:S07]  /*1fc80*/  IMAD.U32 R19, RZ, RZ, UR6 ;  /* 0x00000006ff137e24 */ /* 0x000fce000f8e00ff */
.L_x_2903:
[----:B------:R-:W2:Y:S01]  /*1fc90*/  S2R R0, SR_TID.X ;  /* 0x0000000000007919 */ /* 0x000ea20000002100 */
[----:B------:R-:W-:Y:S05]  /*1fca0*/  WARPSYNC.ALL ;  /* 0x0000000000007948 */ /* 0x000fea0003800000 */
[----:B------:R-:W-:Y:S01]  /*1fcb0*/  BAR.SYNC.DEFER_BLOCKING 0x4, 0x180 ;  /* 0x0106000000007b1d */ /* 0x000fe20000010000 */
[----:B--2---:R-:W-:-:S04]  /*1fcc0*/  LOP3.LUT R0, R0, 0x1f, RZ, 0xc0, !PT ;  /* 0x0000001f00007812 */ /* 0x004fc800078ec0ff */
[----:B------:R-:W-:-:S13]  /*1fcd0*/  ISETP.NE.AND P0, PT, R0, RZ, PT ;  /* 0x000000ff0000720c */ /* 0x000fda0003f05270 */
[----:B0-----:R-:W0:Y:S01]  /*1fce0*/  @!P0 S2R R3, SR_CgaCtaId ;  /* 0x0000000000038919 */ /* 0x001e220000008800 */
[----:B------:R-:W-:-:S04]  /*1fcf0*/  @!P0 MOV R0, 0x400 ;  /* 0x0000040000008802 */ /* 0x000fc80000000f00 */
[----:B0-----:R-:W-:-:S05]  /*1fd00*/  @!P0 LEA R23, R3, R0, 0x18 ;  /* 0x0000000003178211 */ /* 0x001fca00078ec0ff */
[----:B------:R0:W-:Y:S01]  /*1fd10*/  @!P0 STS.128 [R23+0x28cd0], R16 ;  /* 0x028cd01017008388 */ /* 0x0001e20000000c00 */
[----:B------:R-:W-:Y:S06]  /*1fd20*/  BAR.ARV 0x5, 0x180 ;  /* 0x0146000000007b1d */ /* 0x000fec0000002000 */
.L_x_2892:
[----:B------:R-:W-:Y:S02]  /*1fd30*/  ULDC UR4, c[0x0][0xc3c] ;  /* 0x00030f0000047ab9 */ /* 0x000fe40000000800 */
[----:B0-----:R-:W-:-:S13]  /*1fd40*/  ISETP.GE.AND P0, PT, R19, UR4, PT ;  /* 0x0000000413007c0c */ /* 0x001fda000bf06270 */
[----:B------:R-:W-:Y:S05]  /*1fd50*/  @!P0 BRA `(.L_x_2904) ;  /* 0xffffff94003c8947 */ /* 0x000fea000383ffff */
[----:B------:R-:W-:Y:S05]  /*1fd60*/  BSYNC B8 ;  /* 0x0000000000087941 */ /* 0x000fea0003800000 */
.L_x_2781:
[----:B------:R-:W5:Y:S01]  /*1fd70*/  LDL.LU R0, [R1+0x1c] ;  /* 0x00001c0001007983 */ /* 0x000f620000300800 */
[----:B------:R-:W-:Y:S01]  /*1fd80*/  BSSY B0, `(.L_x_2905) ;  /* 0x000000b000007945 */ /* 0x000fe20003800000 */
[----:B------:R-:W1:Y:S01]  /*1fd90*/  S2R R5, SR_CgaCtaId ;  /* 0x0000000000057919 */ /* 0x000e620000008800 */
[----:B-----5:R-:W-:-:S05]  /*1fda0*/  VIADD R0, R0, 0x1 ;  /* 0x0000000100007836 */ /* 0x020fca0000000000 */
        /* <DEDUP_REMOVED lines=8> */
.L_x_3048:
[----:B------:R-:W-:Y:S05]  /*1fe30*/  BSYNC B0 ;  /* 0x0000000000007941 */ /* 0x000fea0003800000 */
.L_x_2905:
[----:B------:R-:W-:-:S03]  /*1fe40*/  UMOV UR4, 0xffffffff ;  /* 0xffffffff00047882 */ /* 0x000fc60000000000 */
[----:B------:R-:W-:Y:S05]  /*1fe50*/  BRA.DIV UR4, `(.L_x_2907) ;  /* 0x0000004204707947 */ /* 0x000fea000b800000 */
[----:B0-----:R-:W0:Y:S02]  /*1fe60*/  S2R R0, SR_TID.X ;  /* 0x0000000000007919 */ /* 0x001e240000002100 */
[----:B0-----:R-:W-:-:S04]  /*1fe70*/  SHF.R.U32.HI R0, RZ, 0x5, R0 ;  /* 0x00000005ff007819 */ /* 0x001fc80000011600 */
[----:B------:R-:W-:-:S05]  /*1fe80*/  LOP3.LUT R0, R0, 0x3, RZ, 0xc0, !PT ;  /* 0x0000000300007812 */ /* 0x000fca00078ec0ff */
[----:B------:R0:W1:Y:S02]  /*1fe90*/  SHFL.IDX PT, R14, R0, RZ, 0x1f ;  /* 0x00001fff000e7589 */ /* 0x00006400000e0000 */
.L_x_3051:
[----:B-1----:R-:W-:-:S13]  /*1fea0*/  ISETP.NE.AND P0, PT, R14, RZ, PT ;  /* 0x000000ff0e00720c */ /* 0x002fda0003f05270 */
[----:B------:R-:W-:Y:S05]  /*1feb0*/  @P0 BRA `(.L_x_2552) ;  /* 0x0000000000880947 */ /* 0x000fea0003800000 */
[----:B------:R-:W-:-:S03]  /*1fec0*/  UMOV UR4, 0xffffffff ;  /* 0xffffffff00047882 */ /* 0x000fc60000000000 */
[----:B------:R-:W-:Y:S05]  /*1fed0*/  BRA.DIV UR4, `(.L_x_2908) ;  /* 0x0000004204847947 */ /* 0x000fea000b800000 */
[----:B------:R-:W-:-:S13]  /*1fee0*/  ELECT P6, URZ, PT ;  /* 0x00000000003f782f */ /* 0x000fda00038c0000 */
.L_x_3054:
[----:B------:R-:W-:Y:S05]  /*1fef0*/  @!P6 BRA `(.L_x_2552) ;  /* 0x000000000078e947 */ /* 0x000fea0003800000 */
[----:B------:R-:W-:-:S06]  /*1ff00*/  ULOP3.LUT UR4, UR36, 0x2, URZ, 0xfc, !UPT ;  /* 0x0000000224047892 */ /* 0x000fcc000f8efc3f */
[----:B0-----:R-:W-:-:S05]  /*1ff10*/  IMAD.U32 R0, RZ, RZ, UR4 ;  /* 0x00000004ff007e24 */ /* 0x001fca000f8e00ff */
[----:B------:R-:W-:-:S13]  /*1ff20*/  ISETP.NE.AND P0, PT, R0, 0x3, PT ;  /* 0x000000030000780c */ /* 0x000fda0003f05270 */
[----:B------:R-:W-:Y:S05]  /*1ff30*/  @!P0 BRA `(.L_x_2909) ;  /* 0x0000000000048947 */ /* 0x000fea0003800000 */
[----:B------:R-:W-:Y:S01]  /*1ff40*/  BPT.TRAP 0x1 ;  /* 0x000000040000795c */ /* 0x000fe20000300000 */
.L_x_2909:
[C---:B------:R-:W-:Y:S01]  /*1ff50*/  IMAD R5, R25.reuse, 0x8, R4 ;  /* 0x0000000819057824 */ /* 0x040fe200078e0204 */
[----:B------:R-:W-:Y:S02]  /*1ff60*/  SHF.L.U32 R0, R26, 0x1f, RZ ;  /* 0x0000001f1a007819 */ /* 0x000fe400000006ff */
[----:B------:R-:W-:Y:S02]  /*1ff70*/  IADD3 R25, R25, 0x1, RZ ;  /* 0x0000000119197810 */ /* 0x000fe40007ffe0ff */
[----:B------:R-:W0:Y:S02]  /*1ff80*/  SYNCS.PHASECHK.TRANS64.TRYWAIT P1, [R5+URZ+0x28c40], R0 ;  /* 0x028c4000050075a7 */ /* 0x000e24000802017f */
[----:B------:R-:W-:-:S04]  /*1ff90*/  ISETP.NE.AND P2, PT, R25, 0x2, PT ;  /* 0x000000021900780c */ /* 0x000fc80003f45270 */
[----:B------:R-:W-:Y:S01]  /*1ffa0*/  SEL R3, RZ, 0x1, P2 ;  /* 0x00000001ff037807 */ /* 0x000fe20001000000 */
[----:B0-----:R-:W-:Y:S08]  /*1ffb0*/  @!P1 BRA `(.L_x_2910) ;  /* 0x00000040006c9947 */ /* 0x001ff00003800000 */
.L_x_3055:
[----:B------:R-:W-:Y:S02]  /*1ffc0*/  SEL R25, R25, RZ, P2 ;  /* 0x000000ff19197207 */ /* 0x000fe40001000000 */
[----:B------:R-:W-:Y:S01]  /*1ffd0*/  LOP3.LUT R2, R26, R3, RZ, 0x3c, !PT ;  /* 0x000000031a027212 */ /* 0x000fe200078e3cff */
[----:B------:R-:W-:Y:S06]  /*1ffe0*/  @!P0 BRA `(.L_x_2911) ;  /* 0x0000000000048947 */ /* 0x000fec0003800000 */
[----:B------:R-:W-:Y:S01]  /*1fff0*/  BPT.TRAP 0x1 ;  /* 0x000000040000795c */ /* 0x000fe20000300000 */
.L_x_2911:
[----:B------:R-:W-:Y:S01]  /*20000*/  IMAD R25, R25, 0x8, R4 ;  /* 0x0000000819197824 */ /* 0x000fe200078e0204 */
[----:B------:R-:W-:-:S04]  /*20010*/  SHF.L.U32 R2, R2, 0x1f, RZ ;  /* 0x0000001f02027819 */ /* 0x000fc800000006ff */
[----:B------:R-:W1:Y:S02]  /*20020*/  SYNCS.PHASECHK.TRANS64.TRYWAIT P1, [R25+URZ+0x28c40], R2 ;  /* 0x028c4002190075a7 */ /* 0x000e64000802017f */
[----:B-1----:R-:W-:Y:S05]  /*20030*/  @!P1 BRA `(.L_x_2912) ;  /* 0x0000004000609947 */ /* 0x002fea0003800000 */
.L_x_3056:
[----:B------:R-:W-:Y:S05]  /*20040*/  @!P0 BRA `(.L_x_2913) ;  /* 0x0000000000048947 */ /* 0x000fea0003800000 */
[----:B------:R-:W-:Y:S01]  /*20050*/  BPT.TRAP 0x1 ;  /* 0x000000040000795c */ /* 0x000fe20000300000 */
.L_x_2913:
[----:B------:R-:W5:Y:S02]  /*20060*/  SYNCS.PHASECHK.TRANS64.TRYWAIT P1, [R5+URZ+0x28c60], R0 ;  /* 0x028c6000050075a7 */ /* 0x000f64000802017f */
[----:B-----5:R-:W-:Y:S05]  /*20070*/  @!P1 BRA `(.L_x_2914) ;  /* 0x0000004000649947 */ /* 0x020fea0003800000 */
.L_x_3057:
[----:B------:R-:W-:Y:S05]  /*20080*/  @!P0 BRA `(.L_x_2915) ;  /* 0x0000000000048947 */ /* 0x000fea0003800000 */
[----:B------:R-:W-:Y:S01]  /*20090*/  BPT.TRAP 0x1 ;  /* 0x000000040000795c */ /* 0x000fe20000300000 */
.L_x_2915:
[----:B------:R0:W0:Y:S02]  /*200a0*/  SYNCS.PHASECHK.TRANS64.TRYWAIT P0, [R25+URZ+0x28c60], R2 ;  /* 0x028c6002190075a7 */ /* 0x000024000800017f */
[----:B0-----:R-:W-:Y:S05]  /*200b0*/  @!P0 NANOSLEEP.SYNCS 0x989680 ;  /* 0x009896800000895d */ /* 0x001fea0003900000 */
[----:B------:R-:W0:Y:S02]  /*200c0*/  @!P0 SYNCS.PHASECHK.TRANS64 P0, [R25+URZ+0x28c60], R2 ;  /* 0x028c6002190085a7 */ /* 0x000e24000800007f */
[----:B0-----:R-:W-:Y:S05]  /*200d0*/  @!P0 BRA `(.L_x_2915) ;  /* 0xfffffffc00f08947 */ /* 0x001fea000383ffff */
.L_x_2552:
[----:B------:R-:W-:Y:S05]  /*200e0*/  BSYNC B9 ;  /* 0x0000000000097941 */ /* 0x000fea0003800000 */
.L_x_2549:
[----:B------:R-:W-:Y:S05]  /*200f0*/  EXIT ;  /* 0x000000000000794d */ /* 0x000fea0003800000 */
.L_x_2576:
[----:B0-----:R0:W1:Y:S02]  /*20100*/  SYNCS.PHASECHK.TRANS64.TRYWAIT P6, [R62+URZ+0x28c90], R69 ;  /* 0x028c90453e0075a7 */ /* 0x00106400080c017f */
[----:B-1----:R-:W-:Y:S05]  /*20110*/  @!P6 NANOSLEEP.SYNCS 0x989680 ;  /* 0x009896800000e95d */ /* 0x002fea0003900000 */
[----:B------:R-:W1:Y:S02]  /*20120*/  @!P6 SYNCS.PHASECHK.TRANS64 P6, [R62+URZ+0x28c90], R69 ;  /* 0x028c90453e00e5a7 */ /* 0x000e6400080c007f */
[----:B-1----:R-:W-:Y:S05]  /*20130*/  @!P6 BRA `(.L_x_2576) ;  /* 0xfffffffc00f0e947 */ /* 0x002fea000383ffff */
[----:B------:R-:W-:Y:S05]  /*20140*/  BRA `(.L_x_2916) ;  /* 0xfffffe2c00387947 */ /* 0x000fea000383ffff */
.L_x_2577:
        /* <DEDUP_REMOVED lines=8> */
.L_x_2918:
[----:B------:R-:W-:Y:S05]  /*201d0*/  BSYNC B1 ;  /* 0x0000000000017941 */ /* 0x000fea0003800000 */
.L_x_2917:
[----:B------:R-:W-:Y:S01]  /*201e0*/  IMAD.MOV.U32 R13, RZ, RZ, R68 ;  /* 0x000000ffff0d7224 */ /* 0x000fe200078e0044 */
[----:B------:R-:W-:Y:S01]  /*201f0*/  MOV R12, RZ ;  /* 0x000000ff000c7202 */ /* 0x000fe20000000f00 */
[----:B------:R-:W-:Y:S02]  /*20200*/  IMAD.MOV.U32 R11, RZ, RZ, 0x1c1f ;  /* 0x00001c1fff0b7424 */ /* 0x000fe400078e00ff */
[----:B------:R-:W-:Y:S02]  /*20210*/  IMAD.MOV.U32 R15, RZ, RZ, -0x1 ;  /* 0xffffffffff0f7424 */ /* 0x000fe400078e00ff */
[----:B------:R-:W-:-:S07]  /*20220*/  IMAD.MOV.U32 R67, RZ, RZ, R14 ;  /* 0x000000ffff437224 */ /* 0x000fce00078e000e */
[----:B------:R-:W-:Y:S05]  /*20230*/  WARPSYNC.COLLECTIVE R15, `(.L_x_2919) ;  /* 0x000000000f087348 */ /* 0x000fea0003c00000 */
[----:B------:R0:W1:Y:S02]  /*20240*/  SHFL.IDX P6, R14, R13, R12, R11 ;  /* 0x0000000c0d0e7389 */ /* 0x00006400000c000b */
[----:B01----:R-:W-:Y:S01]  /*20250*/  ENDCOLLECTIVE ;  /* 0x000000000000791b */ /* 0x003fe20003800000 */
.L_x_2919:
[----:B------:R-:W-:Y:S05]  /*20260*/  BRA `(.L_x_2920) ;  /* 0xfffffe2c00047947 */ /* 0x000fea000383ffff */
.L_x_2587:
[----:B0-----:R0:W1:Y:S02]  /*20270*/  SYNCS.PHASECHK.TRANS64.TRYWAIT P6, [R62+URZ+0x28c90], R69 ;  /* 0x028c90453e0075a7 */ /* 0x00106400080c017f */
[----:B-1----:R-:W-:Y:S05]  /*20280*/  @!P6 NANOSLEEP.SYNCS 0x989680 ;  /* 0x009896800000e95d */ /* 0x002fea0003900000 */
[----:B------:R-:W1:Y:S02]  /*20290*/  @!P6 SYNCS.PHASECHK.TRANS64 P6, [R62+URZ+0x28c90], R69 ;  /* 0x028c90453e00e5a7 */ /* 0x000e6400080c007f */
[----:B-1----:R-:W-:Y:S05]  /*202a0*/  @!P6 BRA `(.L_x_2587) ;  /* 0xfffffffc00f0e947 */ /* 0x002fea000383ffff */
[----:B------:R-:W-:Y:S05]  /*202b0*/  BRA `(.L_x_2921) ;  /* 0xfffffe3400607947 */ /* 0x000fea000383ffff */
.L_x_2588:
        /* <DEDUP_REMOVED lines=8> */
.L_x_2923:
[----:B------:R-:W-:Y:S05]  /*20340*/  BSYNC B1 ;  /* 0x0000000000017941 */ /* 0x000fea0003800000 */
.L_x_2922:
        /* <DEDUP_REMOVED lines=8> */
.L_x_2924:
[----:B------:R-:W-:Y:S01]  /*203d0*/  IMAD.MOV.U32 R68, RZ, RZ, R14 ;  /* 0x000000ffff447224 */ /* 0x000fe200078e000e */
[----:B------:R-:W-:Y:S06]  /*203e0*/  BRA `(.L_x_2925) ;  /* 0xfffffe3400287947 */ /* 0x000fec000383ffff */
.L_x_2593:
[----:B0-----:R0:W1:Y:S02]  /*203f0*/  SYNCS.PHASECHK.TRANS64.TRYWAIT P0, [R62+URZ+0x28c90], R69 ;  /* 0x028c90453e0075a7 */ /* 0x001064000800017f */
[----:B-1----:R-:W-:Y:S05]  /*20400*/  @!P0 NANOSLEEP.SYNCS 0x989680 ;  /* 0x009896800000895d */ /* 0x002fea0003900000 */
[----:B------:R-:W1:Y:S02]  /*20410*/  @!P0 SYNCS.PHASECHK.TRANS64 P0, [R62+URZ+0x28c90], R69 ;  /* 0x028c90453e0085a7 */ /* 0x000e64000800007f */
[----:B-1----:R-:W-:Y:S05]  /*20420*/  @!P0 BRA `(.L_x_2593) ;  /* 0xfffffffc00f08947 */ /* 0x002fea000383ffff */
[----:B------:R-:W-:Y:S05]  /*20430*/  BRA `(.L_x_2926) ;  /* 0xfffffe3c00247947 */ /* 0x000fea000383ffff */
.L_x_2594:
[----:B------:R-:W-:Y:S01]  /*20440*/  BSSY B1, `(.L_x_2927) ;  /* 0x0000007000017945 */ /* 0x000fe20003800000 */
[----:B------:R-:W-:Y:S02]  /*20450*/  IMAD.MOV.U32 R12, RZ, RZ, RZ ;  /* 0x000000ffff0c7224 */ /* 0x000fe400078e00ff */
[----:B------:R-:W-:Y:S02]  /*20460*/  IMAD.MOV.U32 R11, RZ, RZ, 0x1c1f ;  /* 0x00001c1fff0b7424 */ /* 0x000fe400078e00ff */
[----:B------:R-:W-:-:S07]  /*20470*/  IMAD.MOV.U32 R15, RZ, RZ, -0x1 ;  /* 0xffffffffff0f7424 */ /* 0x000fce00078e00ff */
[----:B0-----:R-:W-:Y:S05]  /*20480*/  WARPSYNC.COLLECTIVE R15, `(.L_x_2928) ;  /* 0x000000000f087348 */ /* 0x001fea0003c00000 */
[----:B------:R1:W2:Y:S02]  /*20490*/  SHFL.IDX P6, R14, R13, R12, R11 ;  /* 0x0000000c0d0e7389 */ /* 0x0002a400000c000b */
[----:B012---:R-:W-:Y:S01]  /*204a0*/  ENDCOLLECTIVE ;  /* 0x000000000000791b */ /* 0x007fe20003800000 */
.L_x_2928:
[----:B------:R-:W-:Y:S05]  /*204b0*/  BSYNC B1 ;  /* 0x0000000000017941 */ /* 0x000fea0003800000 */
.L_x_2927:
        /* <DEDUP_REMOVED lines=8> */
.L_x_2929:
[----:B------:R-:W-:Y:S05]  /*20540*/  BRA `(.L_x_2930) ;  /* 0xfffffe3c004c7947 */ /* 0x000fea000383ffff */
.L_x_2598:
[----:B--2---:R2:W4:Y:S02]  /*20550*/  SYNCS.PHASECHK.TRANS64.TRYWAIT P5, [R62+URZ+0x28cb0], R69 ;  /* 0x028cb0453e0075a7 */ /* 0x00452400080a017f */
[----:B----4-:R-:W-:Y:S05]  /*20560*/  @!P5 NANOSLEEP.SYNCS 0x989680 ;  /* 0x009896800000d95d */ /* 0x010fea0003900000 */
[----:B------:R-:W4:Y:S02]  /*20570*/  @!P5 SYNCS.PHASECHK.TRANS64 P5, [R62+URZ+0x28cb0], R69 ;  /* 0x028cb0453e00d5a7 */ /* 0x000f2400080a007f */
[----:B----4-:R-:W-:Y:S05]  /*20580*/  @!P5 BRA `(.L_x_2598) ;  /* 0xfffffffc00f0d947 */ /* 0x010fea000383ffff */
[----:B------:R-:W-:Y:S05]  /*20590*/  BRA `(.L_x_2931) ;  /* 0xfffffe3c00d87947 */ /* 0x000fea000383ffff */
.L_x_2617:
[----:B0-----:R0:W1:Y:S02]  /*205a0*/  SYNCS.PHASECHK.TRANS64.TRYWAIT P1, [R3+URZ+0x28c50], R6 ;  /* 0x028c5006030075a7 */ /* 0x001064000802017f */
[----:B-1----:R-:W-:Y:S05]  /*205b0*/  @!P1 NANOSLEEP.SYNCS 0x989680 ;  /* 0x009896800000995d */ /* 0x002fea0003900000 */
[----:B------:R-:W1:Y:S02]  /*205c0*/  @!P1 SYNCS.PHASECHK.TRANS64 P1, [R3+URZ+0x28c50], R6 ;  /* 0x028c5006030095a7 */ /* 0x000e64000802007f */
[----:B-1----:R-:W-:Y:S05]  /*205d0*/  @!P1 BRA `(.L_x_2617) ;  /* 0xfffffffc00f09947 */ /* 0x002fea000383ffff */
[----:B------:R-:W-:Y:S05]  /*205e0*/  BRA `(.L_x_2932) ;  /* 0xfffffe5000d87947 */ /* 0x000fea000383ffff */
.L_x_2625:
[----:B-1----:R1:W2:Y:S02]  /*205f0*/  SYNCS.PHASECHK.TRANS64.TRYWAIT P1, [R5+URZ+0x28c50], R14 ;  /* 0x028c500e050075a7 */ /* 0x0022a4000802017f */
[----:B--2---:R-:W-:Y:S05]  /*20600*/  @!P1 NANOSLEEP.SYNCS 0x989680 ;  /* 0x009896800000995d */ /* 0x004fea0003900000 */
[----:B------:R-:W2:Y:S02]  /*20610*/  @!P1 SYNCS.PHASECHK.TRANS64 P1, [R5+URZ+0x28c50], R14 ;  /* 0x028c500e050095a7 */ /* 0x000ea4000802007f */
[----:B--2---:R-:W-:Y:S05]  /*20620*/  @!P1 BRA `(.L_x_2625) ;  /* 0xfffffffc00f09947 */ /* 0x004fea000383ffff */
[----:B------:R-:W-:Y:S05]  /*20630*/  BRA `(.L_x_2624) ;  /* 0xfffffe6000047947 */ /* 0x000fea000383ffff */
.L_x_2647:
        /* <DEDUP_REMOVED lines=8> */
.L_x_2934:
[----:B------:R-:W-:Y:S05]  /*206c0*/  BSYNC B1 ;  /* 0x0000000000017941 */ /* 0x000fea0003800000 */
.L_x_2933:
        /* <DEDUP_REMOVED lines=8> */
.L_x_2935:
[----:B------:R-:W-:Y:S02]  /*20750*/  IMAD.MOV.U32 R13, RZ, RZ, R8 ;  /* 0x000000ffff0d7224 */ /* 0x000fe400078e0008 */
[----:B------:R-:W-:-:S07]  /*20760*/  IMAD.MOV.U32 R0, RZ, RZ, R14 ;  /* 0x000000ffff007224 */ /* 0x000fce00078e000e */
[----:B------:R-:W-:Y:S05]  /*20770*/  WARPSYNC.COLLECTIVE R15, `(.L_x_2936) ;  /* 0x000000000f087348 */ /* 0x000fea0003c00000 */
[----:B------:R0:W1:Y:S02]  /*20780*/  SHFL.IDX P6, R14, R13, R12, R11 ;  /* 0x0000000c0d0e7389 */ /* 0x00006400000c000b */
[----:B01----:R-:W-:Y:S01]  /*20790*/  ENDCOLLECTIVE ;  /* 0x000000000000791b */ /* 0x003fe20003800000 */
.L_x_2936:
[----:B------:R-:W-:Y:S01]  /*207a0*/  IMAD.MOV.U32 R13, RZ, RZ, R7 ;  /* 0x000000ffff0d7224 */ /* 0x000fe200078e0007 */
[----:B------:R-:W-:-:S07]  /*207b0*/  MOV R5, R14 ;  /* 0x0000000e00057202 */ /* 0x000fce0000000f00 */
[----:B------:R-:W-:Y:S05]  /*207c0*/  WARPSYNC.COLLECTIVE R15, `(.L_x_2937) ;  /* 0x000000000f087348 */ /* 0x000fea0003c00000 */
[----:B------:R0:W1:Y:S02]  /*207d0*/  SHFL.IDX P6, R14, R13, R12, R11 ;  /* 0x0000000c0d0e7389 */ /* 0x00006400000c000b */
[----:B01----:R-:W-:Y:S01]  /*207e0*/  ENDCOLLECTIVE ;  /* 0x000000000000791b */ /* 0x003fe20003800000 */
.L_x_2937:
[----:B------:R-:W-:Y:S05]  /*207f0*/  BRA `(.L_x_2938) ;  /* 0xfffffe7800d87947 */ /* 0x000fea000383ffff */
.L_x_2650:
[----:B------:R-:W-:Y:S01]  /*20800*/  BSSY B1, `(.L_x_2939) ;  /* 0x0000008000017945 */ /* 0x000fe20003800000 */
[----:B------:R-:W-:Y:S02]  /*20810*/  IMAD.MOV.U32 R13, RZ, RZ, R6 ;  /* 0x000000ffff0d7224 */ /* 0x000fe400078e0006 */
[----:B------:R-:W-:Y:S02]  /*20820*/  IMAD.MOV.U32 R12, RZ, RZ, 0x1 ;  /* 0x00000001ff0c7424 */ /* 0x000fe400078e00ff */
[----:B------:R-:W-:Y:S02]  /*20830*/  IMAD.MOV.U32 R11, RZ, RZ, 0x1c1f ;  /* 0x00001c1fff0b7424 */ /* 0x000fe400078e00ff */
[----:B------:R-:W-:-:S07]  /*20840*/  IMAD.MOV.U32 R15, RZ, RZ, -0x1 ;  /* 0xffffffffff0f7424 */ /* 0x000fce00078e00ff */
[----:B0---4-:R-:W-:Y:S05]  /*20850*/  WARPSYNC.COLLECTIVE R15, `(.L_x_2940) ;  /* 0x000000000f087348 */ /* 0x011fea0003c00000 */
[----:B----4-:R1:W2:Y:S02]  /*20860*/  SHFL.IDX P6, R14, R13, R12, R11 ;  /* 0x0000000c0d0e7389 */ /* 0x0102a400000c000b */
[----:B012---:R-:W-:Y:S01]  /*20870*/  ENDCOLLECTIVE ;  /* 0x000000000000791b */ /* 0x007fe20003800000 */
.L_x_2940:
[----:B------:R-:W-:Y:S05]  /*20880*/  BSYNC B1 ;  /* 0x0000000000017941 */ /* 0x000fea0003800000 */
.L_x_2939:
[----:B------:R-:W-:Y:S01]  /*20890*/  IMAD.MOV.U32 R13, RZ, RZ, R4 ;  /* 0x000000ffff0d7224 */ /* 0x000fe200078e0004 */
[----:B------:R-:W-:Y:S01]  /*208a0*/  MOV R12, 0x1 ;  /* 0x00000001000c7802 */ /* 0x000fe20000000f00 */
[----:B------:R-:W-:Y:S02]  /*208b0*/  IMAD.MOV.U32 R11, RZ, RZ, 0x1c1f ;  /* 0x00001c1fff0b7424 */ /* 0x000fe400078e00ff */
[----:B------:R-:W-:Y:S02]  /*208c0*/  IMAD.MOV.U32 R15, RZ, RZ, -0x1 ;  /* 0xffffffffff0f7424 */ /* 0x000fe400078e00ff */
[----:B------:R-:W-:-:S07]  /*208d0*/  IMAD.MOV.U32 R3, RZ, RZ, R14 ;  /* 0x000000ffff037224 */ /* 0x000fce00078e000e */
[----:B------:R-:W-:Y:S05]  /*208e0*/  WARPSYNC.COLLECTIVE R15, `(.L_x_2941) ;  /* 0x000000000f087348 */ /* 0x000fea0003c00000 */
[----:B------:R0:W1:Y:S02]  /*208f0*/  SHFL.IDX P6, R14, R13, R12, R11 ;  /* 0x0000000c0d0e7389 */ /* 0x00006400000c000b */
[----:B01----:R-:W-:Y:S01]  /*20900*/  ENDCOLLECTIVE ;  /* 0x000000000000791b */ /* 0x003fe20003800000 */
.L_x_2941:
[----:B------:R-:W-:Y:S02]  /*20910*/  IMAD.MOV.U32 R13, RZ, RZ, R8 ;  /* 0x000000ffff0d7224 */ /* 0x000fe400078e0008 */
[----:B------:R-:W-:-:S07]  /*20920*/  IMAD.MOV.U32 R0, RZ, RZ, R14 ;  /* 0x000000ffff007224 */ /* 0x000fce00078e000e */
[----:B------:R-:W-:Y:S05]  /*20930*/  WARPSYNC.COLLECTIVE R15, `(.L_x_2942) ;  /* 0x000000000f087348 */ /* 0x000fea0003c00000 */
[----:B------:R0:W1:Y:S02]  /*20940*/  SHFL.IDX P6, R14, R13, R12, R11 ;  /* 0x0000000c0d0e7389 */ /* 0x00006400000c000b */
[----:B01----:R-:W-:Y:S01]  /*20950*/  ENDCOLLECTIVE ;  /* 0x000000000000791b */ /* 0x003fe20003800000 */
.L_x_2942:
[----:B------:R-:W-:Y:S02]  /*20960*/  IMAD.MOV.U32 R13, RZ, RZ, R7 ;  /* 0x000000ffff0d7224 */ /* 0x000fe400078e0007 */
[----:B------:R-:W-:-:S07]  /*20970*/  IMAD.MOV.U32 R5, RZ, RZ, R14 ;  /* 0x000000ffff057224 */ /* 0x000fce00078e000e */
[----:B------:R-:W-:Y:S05]  /*20980*/  WARPSYNC.COLLECTIVE R15, `(.L_x_2943) ;  /* 0x000000000f087348 */ /* 0x000fea0003c00000 */
[----:B------:R0:W1:Y:S02]  /*20990*/  SHFL.IDX P6, R14, R13, R12, R11 ;  /* 0x0000000c0d0e7389 */ /* 0x00006400000c000b */
[----:B01----:R-:W-:Y:S01]  /*209a0*/  ENDCOLLECTIVE ;  /* 0x000000000000791b */ /* 0x003fe20003800000 */
.L_x_2943:
[----:B------:R-:W-:Y:S05]  /*209b0*/  BRA `(.L_x_2944) ;  /* 0xfffffe7c00347947 */ /* 0x000fea000383ffff */
.L_x_2654:
[----:B0-----:R0:W1:Y:S02]  /*209c0*/  SYNCS.PHASECHK.TRANS64.TRYWAIT P0, [R2+URZ+0x28c00], R35 ;  /* 0x028c0023020075a7 */ /* 0x001064000800017f */
[----:B-1----:R-:W-:Y:S05]  /*209d0*/  @!P0 NANOSLEEP.SYNCS 0x989680 ;  /* 0x009896800000895d */ /* 0x002fea0003900000 */
[----:B------:R-:W1:Y:S02]  /*209e0*/  @!P0 SYNCS.PHASECHK.TRANS64 P0, [R2+URZ+0x28c00], R35 ;  /* 0x028c0023020085a7 */ /* 0x000e64000800007f */
[----:B-1----:R-:W-:Y:S05]  /*209f0*/  @!P0 BRA `(.L_x_2654) ;  /* 0xfffffffc00f08947 */ /* 0x002fea000383ffff */
[----:B------:R-:W-:Y:S05]  /*20a00*/  BRA `(.L_x_2945) ;  /* 0xfffffe8000347947 */ /* 0x000fea000383ffff */
.L_x_2662:
[----:B------:R-:W0:Y:S01]  /*20a10*/  LDC R39, c[0x0][0x3f4] ;  /* 0x0000fd00ff277b82 */ /* 0x000e220000000800 */
[----:B------:R-:W-:Y:S01]  /*20a20*/  BSSY B1, `(.L_x_2946) ;  /* 0x0000008000017945 */ /* 0x000fe20003800000 */
[----:B------:R-:W-:Y:S01]  /*20a30*/  IMAD.MOV.U32 R13, RZ, RZ, R26 ;  /* 0x000000ffff0d7224 */ /* 0x000fe200078e001a */
[----:B------:R-:W-:Y:S01]  /*20a40*/  MOV R12, RZ ;  /* 0x000000ff000c7202 */ /* 0x000fe20000000f00 */
[----:B------:R-:W-:Y:S02]  /*20a50*/  IMAD.MOV.U32 R11, RZ, RZ, 0x1c1f ;  /* 0x00001c1fff0b7424 */ /* 0x000fe400078e00ff */
[----:B------:R-:W-:-:S07]  /*20a60*/  IMAD.MOV.U32 R15, RZ, RZ, -0x1 ;  /* 0xffffffffff0f7424 */ /* 0x000fce00078e00ff */
[----:B0-----:R-:W-:Y:S05]  /*20a70*/  WARPSYNC.COLLECTIVE R15, `(.L_x_2947) ;  /* 0x000000000f087348 */ /* 0x001fea0003c00000 */
[----:B------:R1:W2:Y:S02]  /*20a80*/  SHFL.IDX P6, R14, R13, R12, R11 ;  /* 0x0000000c0d0e7389 */ /* 0x0002a400000c000b */
[----:B012---:R-:W-:Y:S01]  /*20a90*/  ENDCOLLECTIVE ;  /* 0x000000000000791b */ /* 0x007fe20003800000 */
.L_x_2947:
[----:B------:R-:W-:Y:S05]  /*20aa0*/  BSYNC B1 ;  /* 0x0000000000017941 */ /* 0x000fea0003800000 */
.L_x_2946:
[----:B------:R-:W-:Y:S01]  /*20ab0*/  IMAD.MOV.U32 R13, RZ, RZ, R25 ;  /* 0x000000ffff0d7224 */ /* 0x000fe200078e0019 */
[----:B------:R-:W-:Y:S01]  /*20ac0*/  ISETP.GE.AND P0, PT, R16, R39, PT ;  /* 0x000000271000720c */ /* 0x000fe20003f06270 */
[----:B------:R-:W-:Y:S02]  /*20ad0*/  IMAD.MOV.U32 R12, RZ, RZ, RZ ;  /* 0x000000ffff0c7224 */ /* 0x000fe400078e00ff */
[----:B------:R-:W-:Y:S02]  /*20ae0*/  IMAD.MOV.U32 R11, RZ, RZ, 0x1c1f ;  /* 0x00001c1fff0b7424 */ /* 0x000fe400078e00ff */
[----:B------:R-:W-:Y:S02]  /*20af0*/  IMAD.MOV.U32 R15, RZ, RZ, -0x1 ;  /* 0xffffffffff0f7424 */ /* 0x000fe400078e00ff */
[----:B------:R-:W-:Y:S02]  /*20b00*/  IMAD.MOV.U32 R0, RZ, RZ, R14 ;  /* 0x000000ffff007224 */ /* 0x000fe400078e000e */
[----:B------:R-:W-:-:S07]  /*20b10*/  IMAD R34, R23, R34, RZ ;  /* 0x0000002217227224 */ /* 0x000fce00078e02ff */
[----:B------:R-:W-:Y:S05]  /*20b20*/  WARPSYNC.COLLECTIVE R15, `(.L_x_2948) ;  /* 0x000000000f087348 */ /* 0x000fea0003c00000 */
[----:B------:R0:W1:Y:S02]  /*20b30*/  SHFL.IDX P6, R14, R13, R12, R11 ;  /* 0x0000000c0d0e7389 */ /* 0x00006400000c000b */
[----:B01----:R-:W-:Y:S01]  /*20b40*/  ENDCOLLECTIVE ;  /* 0x000000000000791b */ /* 0x003fe20003800000 */
.L_x_2948:
[----:B------:R-:W-:Y:S01]  /*20b50*/  ISETP.GE.OR P1, PT, R37, R34, P0 ;  /* 0x000000222500720c */ /* 0x000fe20000726670 */
[----:B------:R-:W-:-:S12]  /*20b60*/  IMAD.MOV.U32 R13, RZ, RZ, R24 ;  /* 0x000000ffff0d7224 */ /* 0x000fd800078e0018 */
[C---:B------:R-:W-:Y:S01]  /*20b70*/  @!P1 IMAD.SHL.U32 R5, R16.reuse, 0x2, RZ ;  /* 0x0000000210059824 */ /* 0x040fe200078e00ff */
[----:B------:R-:W-:Y:S02]  /*20b80*/  @!P1 SHF.L.U64.HI R21, R16, 0x1, R17 ;  /* 0x0000000110159819 */ /* 0x000fe40000010211 */
[----:B------:R-:W-:-:S07]  /*20b90*/  MOV R3, R14 ;  /* 0x0000000e00037202 */ /* 0x000fce0000000f00 */
[----:B------:R-:W-:Y:S05]  /*20ba0*/  WARPSYNC.COLLECTIVE R15, `(.L_x_2949) ;  /* 0x000000000f087348 */ /* 0x000fea0003c00000 */
[----:B------:R0:W1:Y:S02]  /*20bb0*/  SHFL.IDX P6, R14, R13, R12, R11 ;  /* 0x0000000c0d0e7389 */ /* 0x00006400000c000b */
[----:B01----:R-:W-:Y:S01]  /*20bc0*/  ENDCOLLECTIVE ;  /* 0x000000000000791b */ /* 0x003fe20003800000 */
.L_x_2949:
[----:B------:R-:W-:-:S05]  /*20bd0*/  @!P1 IADD3 R6, P2, R3, R5, RZ ;  /* 0x0000000503069210 */ /* 0x000fca0007f5e0ff */
[----:B------:R-:W-:Y:S02]  /*20be0*/  @!P1 IMAD.X R7, R0, 0x1, R21, P2 ;  /* 0x0000000100079824 */ /* 0x000fe400010e0615 */
[----:B------:R-:W-:Y:S02]  /*20bf0*/  IMAD.MOV.U32 R13, RZ, RZ, R27 ;  /* 0x000000ffff0d7224 */ /* 0x000fe400078e001b */
[----:B------:R-:W-:-:S07]  /*20c00*/  IMAD.MOV.U32 R4, RZ, RZ, R14 ;  /* 0x000000ffff047224 */ /* 0x000fce00078e000e */
[----:B------:R-:W-:Y:S05]  /*20c10*/  WARPSYNC.COLLECTIVE R15, `(.L_x_2950) ;  /* 0x000000000f087348 */ /* 0x000fea0003c00000 */
[----:B------:R0:W1:Y:S02]  /*20c20*/  SHFL.IDX P6, R14, R13, R12, R11 ;  /* 0x0000000c0d0e7389 */ /* 0x00006400000c000b */
[----:B01----:R-:W-:Y:S01]  /*20c30*/  ENDCOLLECTIVE ;  /* 0x000000000000791b */ /* 0x003fe20003800000 */
.L_x_2950:
[----:B------:R-:W2:Y:S01]  /*20c40*/  @!P1 LD.E.128 R8, desc[UR40][R6.64] ;  /* 0x0000002806089980 */ /* 0x000ea2000c101d00 */
[----:B------:R-:W-:-:S05]  /*20c50*/  @!P1 IADD3 R14, P2, R14, R5, RZ ;  /* 0x000000050e0e9210 */ /* 0x000fca0007f5e0ff */
[----:B------:R-:W-:-:S04]  /*20c60*/  @!P1 IMAD.X R3, R4, 0x1, R21, P2 ;  /* 0x0000000104039824 */ /* 0x000fc800010e0615 */
[----:B------:R-:W-:-:S05]  /*20c70*/  @!P1 IMAD.MOV.U32 R15, RZ, RZ, R3 ;  /* 0x000000ffff0f9224 */ /* 0x000fca00078e0003 */
[----:B------:R0:W5:Y:S01]  /*20c80*/  @!P1 LD.E.128 R4, desc[UR40][R14.64] ;  /* 0x000000280e049980 */ /* 0x000162000c101d00 */
[----:B------:R-:W-:Y:S01]  /*20c90*/  CS2R R32, SRZ ;  /* 0x0000000000207805 */ /* 0x000fe2000001ff00 */
[----:B------:R-:W-:Y:S01]  /*20ca0*/  IMAD.MOV.U32 R13, RZ, RZ, R26 ;  /* 0x000000ffff0d7224 */ /* 0x000fe200078e001a */
[----:B------:R-:W-:Y:S01]  /*20cb0*/  CS2R R30, SRZ ;  /* 0x00000000001e7805 */ /* 0x000fe2000001ff00 */
[----:B------:R-:W-:Y:S01]  /*20cc0*/  IMAD.MOV.U32 R12, RZ, RZ, 0x1 ;  /* 0x00000001ff0c7424 */ /* 0x000fe200078e00ff */
[----:B------:R-:W-:Y:S02]  /*20cd0*/  CS2R R20, SRZ ;  /* 0x0000000000147805 */ /* 0x000fe4000001ff00 */
[----:B------:R-:W-:Y:S01]  /*20ce0*/  CS2R R28, SRZ ;  /* 0x00000000001c7805 */ /* 0x000fe2000001ff00 */
[----:B0-----:R-:W-:Y:S02]  /*20cf0*/  IMAD.MOV.U32 R15, RZ, RZ, -0x1 ;  /* 0xffffffffff0f7424 */ /* 0x001fe400078e00ff */
[----:B--2---:R-:W-:Y:S01]  /*20d00*/  @!P1 IMAD.MOV.U32 R33, RZ, RZ, R11 ;  /* 0x000000ffff219224 */ /* 0x004fe200078e000b */
[----:B------:R-:W-:Y:S01]  /*20d10*/  MOV R11, 0x1c1f ;  /* 0x00001c1f000b7802 */ /* 0x000fe20000000f00 */
[----:B------:R-:W-:Y:S01]  /*20d20*/  @!P1 IMAD.MOV.U32 R31, RZ, RZ, R9 ;  /* 0x000000ffff1f9224 */ /* 0x000fe200078e0009 */
[----:B------:R-:W-:Y:S01]  /*20d30*/  @!P1 MOV R30, R8 ;  /* 0x00000008001e9202 */ /* 0x000fe20000000f00 */
[----:B------:R-:W-:-:S07]  /*20d40*/  @!P1 IMAD.MOV.U32 R32, RZ, RZ, R10 ;  /* 0x000000ffff209224 */ /* 0x000fce00078e000a */
[----:B-----5:R-:W-:Y:S05]  /*20d50*/  WARPSYNC.COLLECTIVE R15, `(.L_x_2951) ;  /* 0x000000000f087348 */ /* 0x020fea0003c00000 */
[----:B------:R0:W1:Y:S02]  /*20d60*/  SHFL.IDX P6, R14, R13, R12, R11 ;  /* 0x0000000c0d0e7389 */ /* 0x00006400000c000b */
[----:B01---5:R-:W-:Y:S01]  /*20d70*/  ENDCOLLECTIVE ;  /* 0x000000000000791b */ /* 0x023fe20003800000 */
.L_x_2951:
[----:B------:R-:W-:Y:S02]  /*20d80*/  IMAD.MOV.U32 R3, RZ, RZ, R31 ;  /* 0x000000ffff037224 */ /* 0x000fe400078e001f */
[----:B------:R-:W-:Y:S01]  /*20d90*/  IMAD.MOV.U32 R0, RZ, RZ, R30 ;  /* 0x000000ffff007224 */ /* 0x000fe200078e001e */
[----:B------:R-:W-:Y:S01]  /*20da0*/  MOV R8, R32 ;  /* 0x0000002000087202 */ /* 0x000fe20000000f00 */
[----:B------:R-:W-:Y:S01]  /*20db0*/  IMAD.MOV.U32 R9, RZ, RZ, R33 ;  /* 0x000000ffff097224 */ /* 0x000fe200078e0021 */
[----:B------:R-:W-:Y:S02]  /*20dc0*/  PRMT R38, R38, 0x5410, R3 ;  /* 0x0000541026267816 */ /* 0x000fe40000000003 */
[----:B------:R-:W-:Y:S02]  /*20dd0*/  PRMT R51, R51, 0x5410, R0 ;  /* 0x0000541033337816 */ /* 0x000fe40000000000 */
[----:B------:R-:W-:Y:S01]  /*20de0*/  PRMT R35, R8, 0x5410, R9 ;  /* 0x0000541008237816 */ /* 0x000fe20000000009 */
[----:B------:R-:W-:-:S02]  /*20df0*/  IMAD.MOV.U32 R13, RZ, RZ, R25 ;  /* 0x000000ffff0d7224 */ /* 0x000fc400078e0019 */
[----:B------:R-:W-:Y:S02]  /*20e00*/  @!P1 IMAD.MOV.U32 R20, RZ, RZ, R4 ;  /* 0x000000ffff149224 */ /* 0x000fe400078e0004 */
[----:B------:R-:W-:Y:S02]  /*20e10*/  @!P1 IMAD.MOV.U32 R21, RZ, RZ, R5 ;  /* 0x000000ffff159224 */ /* 0x000fe400078e0005 */
[----:B------:R-:W-:Y:S02]  /*20e20*/  @!P1 IMAD.MOV.U32 R29, RZ, RZ, R7 ;  /* 0x000000ffff1d9224 */ /* 0x000fe400078e0007 */
[----:B------:R-:W-:-:S07]  /*20e30*/  IMAD.MOV.U32 R0, RZ, RZ, R14 ;  /* 0x000000ffff007224 */ /* 0x000fce00078e000e */
[----:B------:R-:W-:Y:S05]  /*20e40*/  WARPSYNC.COLLECTIVE R15, `(.L_x_2952) ;  /* 0x000000000f087348 */ /* 0x000fea0003c00000 */
[----:B------:R0:W1:Y:S02]  /*20e50*/  SHFL.IDX P6, R14, R13, R12, R11 ;  /* 0x0000000c0d0e7389 */ /* 0x00006400000c000b */
[----:B01----:R-:W-:Y:S01]  /*20e60*/  ENDCOLLECTIVE ;  /* 0x000000000000791b */ /* 0x003fe20003800000 */
.L_x_2952:
[----:B------:R-:W-:Y:S02]  /*20e70*/  @!P1 IMAD.MOV.U32 R28, RZ, RZ, R6 ;  /* 0x000000ffff1c9224 */ /* 0x000fe400078e0006 */
[----:B------:R-:W-:Y:S02]  /*20e80*/  IMAD.MOV.U32 R4, RZ, RZ, R20 ;  /* 0x000000ffff047224 */ /* 0x000fe400078e0014 */
[----:B------:R-:W-:Y:S01]  /*20e90*/  IMAD.MOV.U32 R5, RZ, RZ, R21 ;  /* 0x000000ffff057224 */ /* 0x000fe200078e0015 */
[----:B------:R-:W-:Y:S01]  /*20ea0*/  MOV R6, R28 ;  /* 0x0000001c00067202 */ /* 0x000fe20000000f00 */
[----:B------:R-:W-:-:S03]  /*20eb0*/  IMAD.MOV.U32 R7, RZ, RZ, R29 ;  /* 0x000000ffff077224 */ /* 0x000fc600078e001d */
[----:B------:R-:W-:Y:S02]  /*20ec0*/  PRMT R38, R5, 0x7610, R38 ;  /* 0x0000761005267816 */ /* 0x000fe40000000026 */
[----:B------:R-:W-:Y:S02]  /*20ed0*/  PRMT R44, R4, 0x5410, R7 ;  /* 0x00005410042c7816 */ /* 0x000fe40000000007 */
[----:B------:R-:W-:Y:S01]  /*20ee0*/  CS2R R4, SRZ ;  /* 0x0000000000047805 */ /* 0x000fe2000001ff00 */
[----:B------:R-:W-:Y:S01]  /*20ef0*/  IMAD.MOV.U32 R13, RZ, RZ, R24 ;  /* 0x000000ffff0d7224 */ /* 0x000fe200078e0018 */
[----:B------:R-:W-:Y:S01]  /*20f00*/  PRMT R51, R6, 0x7610, R51 ;  /* 0x0000761006337816 */ /* 0x000fe20000000033 */
[----:B------:R-:W-:-:S07]  /*20f10*/  IMAD.MOV.U32 R3, RZ, RZ, R14 ;  /* 0x000000ffff037224 */ /* 0x000fce00078e000e */
[----:B------:R-:W-:Y:S05]  /*20f20*/  WARPSYNC.COLLECTIVE R15, `(.L_x_2953) ;  /* 0x000000000f087348 */ /* 0x000fea0003c00000 */
[----:B------:R0:W1:Y:S02]  /*20f30*/  SHFL.IDX P6, R14, R13, R12, R11 ;  /* 0x0000000c0d0e7389 */ /* 0x00006400000c000b */
[----:B01----:R-:W-:Y:S01]  /*20f40*/  ENDCOLLECTIVE ;  /* 0x000000000000791b */ /* 0x003fe20003800000 */
.L_x_2953:
[----:B------:R-:W-:Y:S02]  /*20f50*/  IMAD.MOV.U32 R13, RZ, RZ, R27 ;  /* 0x000000ffff0d7224 */ /* 0x000fe400078e001b */
[----:B------:R-:W-:-:S07]  /*20f60*/  IMAD.MOV.U32 R24, RZ, RZ, R14 ;  /* 0x000000ffff187224 */ /* 0x000fce00078e000e */
[----:B------:R-:W-:Y:S05]  /*20f70*/  WARPSYNC.COLLECTIVE R15, `(.L_x_2954) ;  /* 0x000000000f087348 */ /* 0x000fea0003c00000 */
[----:B------:R0:W1:Y:S02]  /*20f80*/  SHFL.IDX P6, R14, R13, R12, R11 ;  /* 0x0000000c0d0e7389 */ /* 0x00006400000c000b */
[----:B01----:R-:W-:Y:S01]  /*20f90*/  ENDCOLLECTIVE ;  /* 0x000000000000791b */ /* 0x003fe20003800000 */
.L_x_2954:
[----:B------:R-:W-:Y:S05]  /*20fa0*/  BRA `(.L_x_2955) ;  /* 0xfffffe8c00187947 */ /* 0x000fea000383ffff */
.L_x_2666:
[----:B0-----:R0:W1:Y:S02]  /*20fb0*/  SYNCS.PHASECHK.TRANS64.TRYWAIT P1, [R2+URZ+0x28c00], R13 ;  /* 0x028c000d020075a7 */ /* 0x001064000802017f */
[----:B-1----:R-:W-:Y:S05]  /*20fc0*/  @!P1 NANOSLEEP.SYNCS 0x989680 ;  /* 0x009896800000995d */ /* 0x002fea0003900000 */
[----:B------:R-:W1:Y:S02]  /*20fd0*/  @!P1 SYNCS.PHASECHK.TRANS64 P1, [R2+URZ+0x28c00], R13 ;  /* 0x028c000d020095a7 */ /* 0x000e64000802007f */
[----:B-1----:R-:W-:Y:S05]  /*20fe0*/  @!P1 BRA `(.L_x_2666) ;  /* 0xfffffffc00f09947 */ /* 0x002fea000383ffff */
[----:B------:R-:W-:Y:S05]  /*20ff0*/  BRA `(.L_x_2956) ;  /* 0xfffffe8c00b47947 */ /* 0x000fea000383ffff */
.L_x_2672:
[----:B0-----:R0:W2:Y:S02]  /*21000*/  SYNCS.PHASECHK.TRANS64.TRYWAIT P1, [R12+URZ+0x28c30], R21 ;  /* 0x028c30150c0075a7 */ /* 0x0010a4000802017f */
[----:B--2---:R-:W-:Y:S05]  /*21010*/  @!P1 NANOSLEEP.SYNCS 0x989680 ;  /* 0x009896800000995d */ /* 0x004fea0003900000 */
[----:B------:R-:W2:Y:S02]  /*21020*/  @!P1 SYNCS.PHASECHK.TRANS64 P1, [R12+URZ+0x28c30], R21 ;  /* 0x028c30150c0095a7 */ /* 0x000ea4000802007f */
[----:B--2---:R-:W-:Y:S05]  /*21030*/  @!P1 BRA `(.L_x_2672) ;  /* 0xfffffffc00f09947 */ /* 0x004fea000383ffff */
[----:B------:R-:W-:Y:S05]  /*21040*/  BRA `(.L_x_2671) ;  /* 0xfffffe9c00407947 */ /* 0x000fea000383ffff */
.L_x_2686:
[----:B--2---:R2:W3:Y:S02]  /*21050*/  SYNCS.PHASECHK.TRANS64.TRYWAIT P1, [R12+URZ+0x28c50], R21 ;  /* 0x028c50150c0075a7 */ /* 0x0044e4000802017f */
[----:B---3--:R-:W-:Y:S05]  /*21060*/  @!P1 NANOSLEEP.SYNCS 0x989680 ;  /* 0x009896800000995d */ /* 0x008fea0003900000 */
[----:B------:R-:W3:Y:S02]  /*21070*/  @!P1 SYNCS.PHASECHK.TRANS64 P1, [R12+URZ+0x28c50], R21 ;  /* 0x028c50150c0095a7 */ /* 0x000ee4000802007f */
[----:B---3--:R-:W-:Y:S05]  /*21080*/  @!P1 BRA `(.L_x_2686) ;  /* 0xfffffffc00f09947 */ /* 0x008fea000383ffff */
[----:B------:R-:W-:Y:S05]  /*21090*/  BRA `(.L_x_2685) ;  /* 0xfffffebc00147947 */ /* 0x000fea000383ffff */
.L_x_2699:
[----:B-1----:R1:W2:Y:S02]  /*210a0*/  SYNCS.PHASECHK.TRANS64.TRYWAIT P1, [R21+URZ+0x28c30], R212 ;  /* 0x028c30d4150075a7 */ /* 0x0022a4000802017f */
[----:B--2---:R-:W-:Y:S05]  /*210b0*/  @!P1 NANOSLEEP.SYNCS 0x989680 ;  /* 0x009896800000995d */ /* 0x004fea0003900000 */
[----:B------:R-:W2:Y:S02]  /*210c0*/  @!P1 SYNCS.PHASECHK.TRANS64 P1, [R21+URZ+0x28c30], R212 ;  /* 0x028c30d4150095a7 */ /* 0x000ea4000802007f */
[----:B--2---:R-:W-:Y:S05]  /*210d0*/  @!P1 BRA `(.L_x_2699) ;  /* 0xfffffffc00f09947 */ /* 0x004fea000383ffff */
[----:B------:R-:W-:Y:S05]  /*210e0*/  BRA `(.L_x_2698) ;  /* 0xfffffec000a07947 */ /* 0x000fea000383ffff */
.L_x_2713:
[----:B--2---:R2:W3:Y:S02]  /*210f0*/  SYNCS.PHASECHK.TRANS64.TRYWAIT P1, [R21+URZ+0x28c50], R212 ;  /* 0x028c50d4150075a7 */ /* 0x0044e4000802017f */
[----:B---3--:R-:W-:Y:S05]  /*21100*/  @!P1 NANOSLEEP.SYNCS 0x989680 ;  /* 0x009896800000995d */ /* 0x008fea0003900000 */
[----:B------:R-:W3:Y:S02]  /*21110*/  @!P1 SYNCS.PHASECHK.TRANS64 P1, [R21+URZ+0x28c50], R212 ;  /* 0x028c50d4150095a7 */ /* 0x000ee4000802007f */
[----:B---3--:R-:W-:Y:S05]  /*21120*/  @!P1 BRA `(.L_x_2713) ;  /* 0xfffffffc00f09947 */ /* 0x008fea000383ffff */
[----:B------:R-:W-:Y:S05]  /*21130*/  BRA `(.L_x_2712) ;  /* 0xfffffee800247947 */ /* 0x000fea000383ffff */
.L_x_2727:
[----:B-1----:R1:W2:Y:S02]  /*21140*/  SYNCS.PHASECHK.TRANS64.TRYWAIT P2, [R12+URZ+0x28c30], R212 ;  /* 0x028c30d40c0075a7 */ /* 0x0022a4000804017f */
[----:B--2---:R-:W-:Y:S05]  /*21150*/  @!P2 NANOSLEEP.SYNCS 0x989680 ;  /* 0x009896800000a95d */ /* 0x004fea0003900000 */
[----:B------:R-:W2:Y:S02]  /*21160*/  @!P2 SYNCS.PHASECHK.TRANS64 P2, [R12+URZ+0x28c30], R212 ;  /* 0x028c30d40c00a5a7 */ /* 0x000ea4000804007f */
[----:B--2---:R-:W-:Y:S05]  /*21170*/  @!P2 BRA `(.L_x_2727) ;  /* 0xfffffffc00f0a947 */ /* 0x004fea000383ffff */
[----:B------:R-:W-:Y:S05]  /*21180*/  BRA `(.L_x_2726) ;  /* 0xfffffeec00f87947 */ /* 0x000fea000383ffff */
.L_x_2733:
[----:B--2---:R2:W3:Y:S02]  /*21190*/  SYNCS.PHASECHK.TRANS64.TRYWAIT P2, [R12+URZ+0x28c50], R212 ;  /* 0x028c50d40c0075a7 */ /* 0x0044e4000804017f */
[----:B---3--:R-:W-:Y:S05]  /*211a0*/  @!P2 NANOSLEEP.SYNCS 0x989680 ;  /* 0x009896800000a95d */ /* 0x008fea0003900000 */
[----:B------:R-:W3:Y:S02]  /*211b0*/  @!P2 SYNCS.PHASECHK.TRANS64 P2, [R12+URZ+0x28c50], R212 ;  /* 0x028c50d40c00a5a7 */ /* 0x000ee4000804007f */
[----:B---3--:R-:W-:Y:S05]  /*211c0*/  @!P2 BRA `(.L_x_2733) ;  /* 0xfffffffc00f0a947 */ /* 0x008fea000383ffff */
[----:B------:R-:W-:Y:S05]  /*211d0*/  BRA `(.L_x_2732) ;  /* 0xffffff0800607947 */ /* 0x000fea000383ffff */
.L_x_2742:
[----:B-1----:R1:W2:Y:S02]  /*211e0*/  SYNCS.PHASECHK.TRANS64.TRYWAIT P1, [R21+URZ+0x28c30], R209 ;  /* 0x028c30d1150075a7 */ /* 0x0022a4000802017f */
[----:B--2---:R-:W-:Y:S05]  /*211f0*/  @!P1 NANOSLEEP.SYNCS 0x989680 ;  /* 0x009896800000995d */ /* 0x004fea0003900000 */
[----:B------:R-:W2:Y:S02]  /*21200*/  @!P1 SYNCS.PHASECHK.TRANS64 P1, [R21+URZ+0x28c30], R209 ;  /* 0x028c30d1150095a7 */ /* 0x000ea4000802007f */
[----:B--2---:R-:W-:Y:S05]  /*21210*/  @!P1 BRA `(.L_x_2742) ;  /* 0xfffffffc00f09947 */ /* 0x004fea000383ffff */
[----:B------:R-:W-:Y:S05]  /*21220*/  BRA `(.L_x_2741) ;  /* 0xffffff0c007c7947 */ /* 0x000fea000383ffff */
.L_x_2756:
[----:B---3--:R3:W4:Y:S02]  /*21230*/  SYNCS.PHASECHK.TRANS64.TRYWAIT P1, [R21+URZ+0x28c50], R209 ;  /* 0x028c50d1150075a7 */ /* 0x008724000802017f */
[----:B----4-:R-:W-:Y:S05]  /*21240*/  @!P1 NANOSLEEP.SYNCS 0x989680 ;  /* 0x009896800000995d */ /* 0x010fea0003900000 */
[----:B------:R-:W4:Y:S02]  /*21250*/  @!P1 SYNCS.PHASECHK.TRANS64 P1, [R21+URZ+0x28c50], R209 ;  /* 0x028c50d1150095a7 */ /* 0x000f24000802007f */
[----:B----4-:R-:W-:Y:S05]  /*21260*/  @!P1 BRA `(.L_x_2756) ;  /* 0xfffffffc00f09947 */ /* 0x010fea000383ffff */
[----:B------:R-:W-:Y:S05]  /*21270*/  BRA `(.L_x_2755) ;  /* 0xffffff30008c7947 */ /* 0x000fea000383ffff */
.L_x_2795:
[----:B------:R-:W0:Y:S01]  /*21280*/  S2R R12, SR_TID.X ;  /* 0x00000000000c7919 */ /* 0x000e220000002100 */
[----:B------:R-:W-:Y:S01]  /*21290*/  BSSY B1, `(.L_x_2957) ;  /* 0x000000a000017945 */ /* 0x000fe20003800000 */
[----:B------:R-:W-:Y:S02]  /*212a0*/  IMAD.MOV.U32 R11, RZ, RZ, 0x1f ;  /* 0x0000001fff0b7424 */ /* 0x000fe400078e00ff */
[----:B------:R-:W-:Y:S01]  /*212b0*/  IMAD.MOV.U32 R15, RZ, RZ, -0x1 ;  /* 0xffffffffff0f7424 */ /* 0x000fe200078e00ff */
[----:B0-----:R-:W-:-:S04]  /*212c0*/  SHF.R.U32.HI R12, RZ, 0x5, R12 ;  /* 0x00000005ff0c7819 */ /* 0x001fc8000001160c */
[----:B------:R-:W-:-:S05]  /*212d0*/  LOP3.LUT R12, R12, 0x3, RZ, 0xc0, !PT ;  /* 0x000000030c0c7812 */ /* 0x000fca00078ec0ff */
[----:B------:R-:W-:Y:S02]  /*212e0*/  IMAD.MOV.U32 R13, RZ, RZ, R12 ;  /* 0x000000ffff0d7224 */ /* 0x000fe400078e000c */
[----:B------:R-:W-:-:S07]  /*212f0*/  IMAD.MOV.U32 R12, RZ, RZ, RZ ;  /* 0x000000ffff0c7224 */ /* 0x000fce00078e00ff */
[----:B------:R-:W-:Y:S05]  /*21300*/  WARPSYNC.COLLECTIVE R15, `(.L_x_2958) ;  /* 0x000000000f087348 */ /* 0x000fea0003c00000 */
[----:B------:R0:W1:Y:S02]  /*21310*/  SHFL.IDX P6, R14, R13, R12, R11 ;  /* 0x0000000c0d0e7389 */ /* 0x00006400000c000b */
[----:B01----:R-:W-:Y:S01]  /*21320*/  ENDCOLLECTIVE ;  /* 0x000000000000791b */ /* 0x003fe20003800000 */
.L_x_2958:
[----:B------:R-:W-:Y:S05]  /*21330*/  BSYNC B1 ;  /* 0x0000000000017941 */ /* 0x000fea0003800000 */
.L_x_2957:
[----:B------:R-:W-:Y:S05]  /*21340*/  BRA `(.L_x_2959) ;  /* 0xffffff8800507947 */ /* 0x000fea000383ffff */
.L_x_2797:
[----:B------:R-:W-:Y:S01]  /*21350*/  BSSY B1, `(.L_x_2960) ;  /* 0x0000006000017945 */ /* 0x000fe20003800000 */
[----:B------:R-:W-:-:S07]  /*21360*/  IMAD.MOV.U32 R15, RZ, RZ, -0x1 ;  /* 0xffffffffff0f7424 */ /* 0x000fce00078e00ff */
[----:B0-----:R-:W-:Y:S05]  /*21370*/  WARPSYNC.COLLECTIVE R15, `(.L_x_2961) ;  /* 0x000000000f0c7348 */ /* 0x001fea0003c00000 */
[----:B------:R-:W-:Y:S02]  /*21380*/  ELECT P6, UR62, PT ;  /* 0x00000000003e782f */ /* 0x000fe400038c0000 */
[----:B------:R-:W-:Y:S01]  /*21390*/  MOV R14, UR62 ;  /* 0x0000003e000e7c02 */ /* 0x000fe20008000f00 */
[----:B0-----:R-:W-:Y:S10]  /*213a0*/  ENDCOLLECTIVE ;  /* 0x000000000000791b */ /* 0x001ff40003800000 */
.L_x_2961:
[----:B------:R-:W-:Y:S05]  /*213b0*/  BSYNC B1 ;  /* 0x0000000000017941 */ /* 0x000fea0003800000 */
.L_x_2960:
[----:B------:R-:W-:Y:S05]  /*213c0*/  BRA `(.L_x_2796) ;  /* 0xffffff8800487947 */ /* 0x000fea000383ffff */
.L_x_2799:
[----:B0-----:R0:W1:Y:S02]  /*213d0*/  SYNCS.PHASECHK.TRANS64.TRYWAIT P0, [R23+URZ+0x28c20], R2 ;  /* 0x028c2002170075a7 */ /* 0x001064000800017f */
[----:B-1----:R-:W-:Y:S05]  /*213e0*/  @!P0 NANOSLEEP.SYNCS 0x989680 ;  /* 0x009896800000895d */ /* 0x002fea0003900000 */
[----:B------:R-:W1:Y:S02]  /*213f0*/  @!P0 SYNCS.PHASECHK.TRANS64 P0, [R23+URZ+0x28c20], R2 ;  /* 0x028c2002170085a7 */ /* 0x000e64000800007f */
[----:B-1----:R-:W-:Y:S05]  /*21400*/  @!P0 BRA `(.L_x_2799) ;  /* 0xfffffffc00f08947 */ /* 0x002fea000383ffff */
[----:B------:R-:W-:Y:S05]  /*21410*/  BRA `(.L_x_2962) ;  /* 0xffffff8800587947 */ /* 0x000fea000383ffff */
.L_x_2803:
[----:B0-----:R0:W1:Y:S02]  /*21420*/  SYNCS.PHASECHK.TRANS64.TRYWAIT P0, [R12+URZ+0x28ca0], R2 ;  /* 0x028ca0020c0075a7 */ /* 0x001064000800017f */
[----:B-1----:R-:W-:Y:S05]  /*21430*/  @!P0 NANOSLEEP.SYNCS 0x989680 ;  /* 0x009896800000895d */ /* 0x002fea0003900000 */
[----:B------:R-:W1:Y:S02]  /*21440*/  @!P0 SYNCS.PHASECHK.TRANS64 P0, [R12+URZ+0x28ca0], R2 ;  /* 0x028ca0020c0085a7 */ /* 0x000e64000800007f */
[----:B-1----:R-:W-:Y:S05]  /*21450*/  @!P0 BRA `(.L_x_2803) ;  /* 0xfffffffc00f08947 */ /* 0x002fea000383ffff */
[----:B------:R-:W-:Y:S05]  /*21460*/  BRA `(.L_x_2963) ;  /* 0xffffff8800707947 */ /* 0x000fea000383ffff */
.L_x_2808:
[----:B-1----:R1:W2:Y:S02]  /*21470*/  SYNCS.PHASECHK.TRANS64.TRYWAIT P0, [R12+URZ+0x28cc0], R2 ;  /* 0x028cc0020c0075a7 */ /* 0x0022a4000800017f */
[----:B--2---:R-:W-:Y:S05]  /*21480*/  @!P0 NANOSLEEP.SYNCS 0x989680 ;  /* 0x009896800000895d */ /* 0x004fea0003900000 */
[----:B------:R-:W2:Y:S02]  /*21490*/  @!P0 SYNCS.PHASECHK.TRANS64 P0, [R12+URZ+0x28cc0], R2 ;  /* 0x028cc0020c0085a7 */ /* 0x000ea4000800007f */
[----:B--2---:R-:W-:Y:S05]  /*214a0*/  @!P0 BRA `(.L_x_2808) ;  /* 0xfffffffc00f08947 */ /* 0x004fea000383ffff */
[----:B------:R-:W-:Y:S05]  /*214b0*/  BRA `(.L_x_2964) ;  /* 0xffffff8800ec7947 */ /* 0x000fea000383ffff */
.L_x_2822:
[----:B0-----:R0:W1:Y:S02]  /*214c0*/  SYNCS.PHASECHK.TRANS64.TRYWAIT P1, [R10+URZ+0x28ca0], R2 ;  /* 0x028ca0020a0075a7 */ /* 0x001064000802017f */
[----:B-1----:R-:W-:Y:S05]  /*214d0*/  @!P1 NANOSLEEP.SYNCS 0x989680 ;  /* 0x009896800000995d */ /* 0x002fea0003900000 */
[----:B------:R-:W1:Y:S02]  /*214e0*/  @!P1 SYNCS.PHASECHK.TRANS64 P1, [R10+URZ+0x28ca0], R2 ;  /* 0x028ca0020a0095a7 */ /* 0x000e64000802007f */
[----:B-1----:R-:W-:Y:S05]  /*214f0*/  @!P1 BRA `(.L_x_2822) ;  /* 0xfffffffc00f09947 */ /* 0x002fea000383ffff */
[----:B------:R-:W-:Y:S05]  /*21500*/  BRA `(.L_x_2965) ;  /* 0xffffff9400507947 */ /* 0x000fea000383ffff */
.L_x_2827:
[----:B-1----:R1:W2:Y:S02]  /*21510*/  SYNCS.PHASECHK.TRANS64.TRYWAIT P1, [R10+URZ+0x28cc0], R2 ;  /* 0x028cc0020a0075a7 */ /* 0x0022a4000802017f */
[----:B--2---:R-:W-:Y:S05]  /*21520*/  @!P1 NANOSLEEP.SYNCS 0x989680 ;  /* 0x009896800000995d */ /* 0x004fea0003900000 */
[----:B------:R-:W2:Y:S02]  /*21530*/  @!P1 SYNCS.PHASECHK.TRANS64 P1, [R10+URZ+0x28cc0], R2 ;  /* 0x028cc0020a0095a7 */ /* 0x000ea4000802007f */
[----:B--2---:R-:W-:Y:S05]  /*21540*/  @!P1 BRA `(.L_x_2827) ;  /* 0xfffffffc00f09947 */ /* 0x004fea000383ffff */
[----:B------:R-:W-:Y:S05]  /*21550*/  BRA `(.L_x_2966) ;  /* 0xffffff9400c87947 */ /* 0x000fea000383ffff */
.L_x_2855:
[----:B------:R-:W1:Y:S01]  /*21560*/  S2R R12, SR_TID.X ;  /* 0x00000000000c7919 */ /* 0x000e620000002100 */
[----:B------:R-:W-:Y:S01]  /*21570*/  BSSY B0, `(.L_x_2967) ;  /* 0x000000a000007945 */ /* 0x000fe20003800000 */
[----:B------:R-:W-:Y:S02]  /*21580*/  IMAD.MOV.U32 R11, RZ, RZ, 0x1f ;  /* 0x0000001fff0b7424 */ /* 0x000fe400078e00ff */
[----:B------:R-:W-:Y:S01]  /*21590*/  IMAD.MOV.U32 R15, RZ, RZ, -0x1 ;  /* 0xffffffffff0f7424 */ /* 0x000fe200078e00ff */
[----:B-1----:R-:W-:-:S04]  /*215a0*/  SHF.R.U32.HI R12, RZ, 0x5, R12 ;  /* 0x00000005ff0c7819 */ /* 0x002fc8000001160c */
[----:B------:R-:W-:-:S05]  /*215b0*/  LOP3.LUT R12, R12, 0x3, RZ, 0xc0, !PT ;  /* 0x000000030c0c7812 */ /* 0x000fca00078ec0ff */
[----:B------:R-:W-:Y:S01]  /*215c0*/  IMAD.MOV.U32 R13, RZ, RZ, R12 ;  /* 0x000000ffff0d7224 */ /* 0x000fe200078e000c */
[----:B------:R-:W-:-:S07]  /*215d0*/  MOV R12, RZ ;  /* 0x000000ff000c7202 */ /* 0x000fce0000000f00 */
[----:B0----5:R-:W-:Y:S05]  /*215e0*/  WARPSYNC.COLLECTIVE R15, `(.L_x_2968) ;  /* 0x000000000f087348 */ /* 0x021fea0003c00000 */
[----:B------:R1:W2:Y:S02]  /*215f0*/  SHFL.IDX P6, R14, R13, R12, R11 ;  /* 0x0000000c0d0e7389 */ /* 0x0002a400000c000b */
[----:B012--5:R-:W-:Y:S01]  /*21600*/  ENDCOLLECTIVE ;  /* 0x000000000000791b */ /* 0x027fe20003800000 */
.L_x_2968:
[----:B------:R-:W-:Y:S05]  /*21610*/  BSYNC B0 ;  /* 0x0000000000007941 */ /* 0x000fea0003800000 */
.L_x_2967:
[----:B------:R-:W-:Y:S05]  /*21620*/  BRA `(.L_x_2969) ;  /* 0xffffffac00a87947 */ /* 0x000fea000383ffff */
.L_x_2858:
[----:B0-----:R0:W1:Y:S02]  /*21630*/  SYNCS.PHASECHK.TRANS64.TRYWAIT P0, [R27+URZ+0x28c40], R0 ;  /* 0x028c40001b0075a7 */ /* 0x001064000800017f */
[----:B-1----:R-:W-:Y:S05]  /*21640*/  @!P0 NANOSLEEP.SYNCS 0x989680 ;  /* 0x009896800000895d */ /* 0x002fea0003900000 */
[----:B------:R-:W1:Y:S02]  /*21650*/  @!P0 SYNCS.PHASECHK.TRANS64 P0, [R27+URZ+0x28c40], R0 ;  /* 0x028c40001b0085a7 */ /* 0x000e64000800007f */
[----:B-1----:R-:W-:Y:S05]  /*21660*/  @!P0 BRA `(.L_x_2858) ;  /* 0xfffffffc00f08947 */ /* 0x002fea000383ffff */
[----:B------:R-:W-:Y:S05]  /*21670*/  BRA `(.L_x_2970) ;  /* 0xffffffac00e87947 */ /* 0x000fea000383ffff */
.L_x_2859:
        /* <DEDUP_REMOVED lines=8> */
.L_x_2972:
[----:B------:R-:W-:Y:S05]  /*21700*/  BSYNC B0 ;  /* 0x0000000000007941 */ /* 0x000fea0003800000 */
.L_x_2971:
        /* <DEDUP_REMOVED lines=9> */
.L_x_2973:
[----:B------:R-:W-:Y:S01]  /*217a0*/  IMAD.MOV.U32 R13, RZ, RZ, R4 ;  /* 0x000000ffff0d7224 */ /* 0x000fe200078e0004 */
[----:B------:R-:W-:Y:S01]  /*217b0*/  MOV R12, 0x1 ;  /* 0x00000001000c7802 */ /* 0x000fe20000000f00 */
[----:B------:R-:W-:-:S07]  /*217c0*/  IMAD.MOV.U32 R3, RZ, RZ, R14 ;  /* 0x000000ffff037224 */ /* 0x000fce00078e000e */
[----:B------:R-:W-:Y:S05]  /*217d0*/  WARPSYNC.COLLECTIVE R15, `(.L_x_2974) ;  /* 0x000000000f087348 */ /* 0x000fea0003c00000 */
[----:B------:R0:W1:Y:S02]  /*217e0*/  SHFL.IDX P6, R14, R13, R12, R11 ;  /* 0x0000000c0d0e7389 */ /* 0x00006400000c000b */
[----:B01----:R-:W-:Y:S01]  /*217f0*/  ENDCOLLECTIVE ;  /* 0x000000000000791b */ /* 0x003fe20003800000 */
.L_x_2974:
        /* <DEDUP_REMOVED lines=15> */
.L_x_2975:
[----:B------:R-:W-:Y:S02]  /*218f0*/  @P0 IMAD R6, R5, 0x2, R23 ;  /* 0x0000000205060824 */ /* 0x000fe400078e0217 */
[----:B------:R-:W-:Y:S02]  /*21900*/  IMAD.MOV.U32 R13, RZ, RZ, R4 ;  /* 0x000000ffff0d7224 */ /* 0x000fe400078e0004 */
[----:B------:R-:W-:Y:S02]  /*21910*/  IMAD.MOV.U32 R12, RZ, RZ, 0x2 ;  /* 0x00000002ff0c7424 */ /* 0x000fe400078e00ff */
[----:B------:R-:W-:-:S07]  /*21920*/  IMAD.MOV.U32 R3, RZ, RZ, R14 ;  /* 0x000000ffff037224 */ /* 0x000fce00078e000e */
[----:B------:R-:W-:Y:S05]  /*21930*/  WARPSYNC.COLLECTIVE R15, `(.L_x_2976) ;  /* 0x000000000f087348 */ /* 0x000fea0003c00000 */
[----:B------:R0:W1:Y:S02]  /*21940*/  SHFL.IDX P6, R14, R13, R12, R11 ;  /* 0x0000000c0d0e7389 */ /* 0x00006400000c000b */
[----:B01----:R-:W-:Y:S01]  /*21950*/  ENDCOLLECTIVE ;  /* 0x000000000000791b */ /* 0x003fe20003800000 */
.L_x_2976:
        /* <DEDUP_REMOVED lines=15> */
.L_x_2977:
[----:B------:R-:W-:Y:S02]  /*21a50*/  @P0 IMAD R6, R5, 0x2, R23 ;  /* 0x0000000205060824 */ /* 0x000fe400078e0217 */
[----:B------:R-:W-:Y:S02]  /*21a60*/  IMAD.MOV.U32 R13, RZ, RZ, R4 ;  /* 0x000000ffff0d7224 */ /* 0x000fe400078e0004 */
[----:B------:R-:W-:Y:S02]  /*21a70*/  IMAD.MOV.U32 R12, RZ, RZ, 0x3 ;  /* 0x00000003ff0c7424 */ /* 0x000fe400078e00ff */
[----:B------:R-:W-:-:S07]  /*21a80*/  IMAD.MOV.U32 R3, RZ, RZ, R14 ;  /* 0x000000ffff037224 */ /* 0x000fce00078e000e */
[----:B------:R-:W-:Y:S05]  /*21a90*/  WARPSYNC.COLLECTIVE R15, `(.L_x_2978) ;  /* 0x000000000f087348 */ /* 0x000fea0003c00000 */
[----:B------:R0:W1:Y:S02]  /*21aa0*/  SHFL.IDX P6, R14, R13, R12, R11 ;  /* 0x0000000c0d0e7389 */ /* 0x00006400000c000b */
[----:B01----:R-:W-:Y:S01]  /*21ab0*/  ENDCOLLECTIVE ;  /* 0x000000000000791b */ /* 0x003fe20003800000 */
.L_x_2978:
        /* <DEDUP_REMOVED lines=10> */
.L_x_2979:
[----:B------:R-:W-:Y:S01]  /*21b60*/  @!PT LDS RZ, [RZ] ;  /* 0x00000000fffff984 */ /* 0x000fe20000000800 */
[----:B------:R-:W-:Y:S01]  /*21b70*/  @!PT LDS RZ, [RZ] ;  /* 0x00000000fffff984 */ /* 0x000fe20000000800 */
[----:B------:R-:W-:Y:S01]  /*21b80*/  @!PT LDS RZ, [RZ] ;  /* 0x00000000fffff984 */ /* 0x000fe20000000800 */
[----:B------:R0:W-:Y:S01]  /*21b90*/  @P0 LDGSTS.E.BYPASS.LTC128B.128 [R6+0x23400], desc[UR40][R2.64], !P2 ;  /* 0x2340000002060fae */ /* 0x0001e2000d101d68 */
[----:B------:R-:W-:Y:S01]  /*21ba0*/  IMAD.MOV.U32 R0, RZ, RZ, R14 ;  /* 0x000000ffff007224 */ /* 0x000fe200078e000e */
[----:B------:R-:W-:Y:S06]  /*21bb0*/  BRA `(.L_x_2980) ;  /* 0xffffffac00a47947 */ /* 0x000fec000383ffff */
.L_x_2864:
[----:B------:R-:W-:Y:S02]  /*21bc0*/  IMAD.MOV.U32 R13, RZ, RZ, R2 ;  /* 0x000000ffff0d7224 */ /* 0x000fe400078e0002 */
[----:B------:R-:W-:Y:S02]  /*21bd0*/  IMAD.MOV.U32 R12, RZ, RZ, RZ ;  /* 0x000000ffff0c7224 */ /* 0x000fe400078e00ff */
[----:B------:R-:W-:Y:S02]  /*21be0*/  IMAD.MOV.U32 R11, RZ, RZ, 0x181f ;  /* 0x0000181fff0b7424 */ /* 0x000fe400078e00ff */
[----:B------:R-:W-:Y:S02]  /*21bf0*/  IMAD.MOV.U32 R15, RZ, RZ, -0x1 ;  /* 0xffffffffff0f7424 */ /* 0x000fe400078e00ff */
[----:B-----5:R-:W-:Y:S02]  /*21c00*/  IMAD R3, R20, R7, RZ ;  /* 0x0000000714037224 */ /* 0x020fe400078e02ff */
[----:B------:R-:W-:-:S07]  /*21c10*/  IMAD.IADD R32, R10, 0x1, R32 ;  /* 0x000000010a207824 */ /* 0x000fce00078e0220 */
[----:B------:R-:W-:Y:S05]  /*21c20*/  WARPSYNC.COLLECTIVE R15, `(.L_x_2981) ;  /* 0x000000000f087348 */ /* 0x000fea0003c00000 */
[----:B------:R0:W1:Y:S02]  /*21c30*/  SHFL.IDX P6, R14, R13, R12, R11 ;  /* 0x0000000c0d0e7389 */ /* 0x00006400000c000b */
[----:B01----:R-:W-:Y:S01]  /*21c40*/  ENDCOLLECTIVE ;  /* 0x000000000000791b */ /* 0x003fe20003800000 */
.L_x_2981:
[C---:B------:R-:W-:Y:S01]  /*21c50*/  VIADD R6, R32.reuse, 0x10 ;  /* 0x0000001020067836 */ /* 0x040fe20000000000 */
[----:B------:R-:W-:Y:S01]  /*21c60*/  ISETP.GE.AND P0, PT, R32, R3, PT ;  /* 0x000000032000720c */ /* 0x000fe20003f06270 */
[----:B------:R-:W-:Y:S02]  /*21c70*/  IMAD.MOV.U32 R13, RZ, RZ, R0 ;  /* 0x000000ffff0d7224 */ /* 0x000fe400078e0000 */
[----:B------:R-:W-:-:S10]  /*21c80*/  IMAD.MOV.U32 R4, RZ, RZ, R14 ;  /* 0x000000ffff047224 */ /* 0x000fd400078e000e */
[----:B------:R-:W-:Y:S05]  /*21c90*/  WARPSYNC.COLLECTIVE R15, `(.L_x_2982) ;  /* 0x000000000f087348 */ /* 0x000fea0003c00000 */
[----:B------:R0:W1:Y:S02]  /*21ca0*/  SHFL.IDX P6, R14, R13, R12, R11 ;  /* 0x0000000c0d0e7389 */ /* 0x00006400000c000b */
[----:B01----:R-:W-:Y:S01]  /*21cb0*/  ENDCOLLECTIVE ;  /* 0x000000000000791b */ /* 0x003fe20003800000 */
.L_x_2982:
[----:B------:R-:W-:Y:S02]  /*21cc0*/  IMAD.MOV.U32 R13, RZ, RZ, R2 ;  /* 0x000000ffff0d7224 */ /* 0x000fe400078e0002 */
[----:B------:R-:W-:Y:S01]  /*21cd0*/  IMAD.MOV.U32 R12, RZ, RZ, 0x1 ;  /* 0x00000001ff0c7424 */ /* 0x000fe200078e00ff */
[----:B------:R-:W-:-:S07]  /*21ce0*/  MOV R5, R14 ;  /* 0x0000000e00057202 */ /* 0x000fce0000000f00 */
[----:B------:R-:W-:Y:S05]  /*21cf0*/  WARPSYNC.COLLECTIVE R15, `(.L_x_2983) ;  /* 0x000000000f087348 */ /* 0x000fea0003c00000 */
[----:B------:R0:W1:Y:S02]  /*21d00*/  SHFL.IDX P6, R14, R13, R12, R11 ;  /* 0x0000000c0d0e7389 */ /* 0x00006400000c000b */
[----:B01----:R-:W-:Y:S01]  /*21d10*/  ENDCOLLECTIVE ;  /* 0x000000000000791b */ /* 0x003fe20003800000 */
.L_x_2983:
        /* <DEDUP_REMOVED lines=15> */
.L_x_2984:
[----:B------:R-:W-:Y:S02]  /*21e10*/  IMAD.MOV.U32 R13, RZ, RZ, R2 ;  /* 0x000000ffff0d7224 */ /* 0x000fe400078e0002 */
[----:B------:R-:W-:Y:S01]  /*21e20*/  IMAD.MOV.U32 R12, RZ, RZ, 0x2 ;  /* 0x00000002ff0c7424 */ /* 0x000fe200078e00ff */
[----:B------:R-:W-:-:S07]  /*21e30*/  MOV R5, R14 ;  /* 0x0000000e00057202 */ /* 0x000fce0000000f00 */
[----:B------:R-:W-:Y:S05]  /*21e40*/  WARPSYNC.COLLECTIVE R15, `(.L_x_2985) ;  /* 0x000000000f087348 */ /* 0x000fea0003c00000 */
[----:B------:R0:W1:Y:S02]  /*21e50*/  SHFL.IDX P6, R14, R13, R12, R11 ;  /* 0x0000000c0d0e7389 */ /* 0x00006400000c000b */
[----:B01----:R-:W-:Y:S01]  /*21e60*/  ENDCOLLECTIVE ;  /* 0x000000000000791b */ /* 0x003fe20003800000 */
.L_x_2985:
        /* <DEDUP_REMOVED lines=16> */
.L_x_2986:
[----:B------:R-:W-:Y:S02]  /*21f70*/  IMAD.MOV.U32 R13, RZ, RZ, R2 ;  /* 0x000000ffff0d7224 */ /* 0x000fe400078e0002 */
[----:B------:R-:W-:Y:S02]  /*21f80*/  IMAD.MOV.U32 R12, RZ, RZ, 0x3 ;  /* 0x00000003ff0c7424 */ /* 0x000fe400078e00ff */
[----:B------:R-:W-:-:S07]  /*21f90*/  IMAD.MOV.U32 R5, RZ, RZ, R14 ;  /* 0x000000ffff057224 */ /* 0x000fce00078e000e */
[----:B------:R-:W-:Y:S05]  /*21fa0*/  WARPSYNC.COLLECTIVE R15, `(.L_x_2987) ;  /* 0x000000000f087348 */ /* 0x000fea0003c00000 */
[----:B------:R0:W1:Y:S02]  /*21fb0*/  SHFL.IDX P6, R14, R13, R12, R11 ;  /* 0x0000000c0d0e7389 */ /* 0x00006400000c000b */
[----:B01----:R-:W-:Y:S01]  /*21fc0*/  ENDCOLLECTIVE ;  /* 0x000000000000791b */ /* 0x003fe20003800000 */
.L_x_2987:
        /* <DEDUP_REMOVED lines=14> */
.L_x_2988:
[----:B------:R-:W-:Y:S01]  /*220b0*/  IMAD.MOV.U32 R0, RZ, RZ, R14 ;  /* 0x000000ffff007224 */ /* 0x000fe200078e000e */
[----:B------:R-:W-:Y:S06]  /*220c0*/  BRA `(.L_x_2989) ;  /* 0xffffffb000d07947 */ /* 0x000fec000383ffff */
.L_x_2867:
[----:B0-----:R0:W1:Y:S02]  /*220d0*/  SYNCS.PHASECHK.TRANS64.TRYWAIT P0, [R23+URZ+0x28c20], R0 ;  /* 0x028c2000170075a7 */ /* 0x001064000800017f */
[----:B-1----:R-:W-:Y:S05]  /*220e0*/  @!P0 NANOSLEEP.SYNCS 0x989680 ;  /* 0x009896800000895d */ /* 0x002fea0003900000 */
[----:B------:R-:W1:Y:S02]  /*220f0*/  @!P0 SYNCS.PHASECHK.TRANS64 P0, [R23+URZ+0x28c20], R0 ;  /* 0x028c2000170085a7 */ /* 0x000e64000800007f */
[----:B-1----:R-:W-:Y:S05]  /*22100*/  @!P0 BRA `(.L_x_2867) ;  /* 0xfffffffc00f08947 */ /* 0x002fea000383ffff */
[----:B------:R-:W-:Y:S05]  /*22110*/  BRA `(.L_x_2990) ;  /* 0xffffffb4002c7947 */ /* 0x000fea000383ffff */
.L_x_2870:
[----:B0-----:R0:W1:Y:S02]  /*22120*/  SYNCS.PHASECHK.TRANS64.TRYWAIT P0, [R27+URZ+0x28c60], R0 ;  /* 0x028c60001b0075a7 */ /* 0x001064000800017f */
[----:B-1----:R-:W-:Y:S05]  /*22130*/  @!P0 NANOSLEEP.SYNCS 0x989680 ;  /* 0x009896800000895d */ /* 0x002fea0003900000 */
[----:B------:R-:W1:Y:S02]  /*22140*/  @!P0 SYNCS.PHASECHK.TRANS64 P0, [R27+URZ+0x28c60], R0 ;  /* 0x028c60001b0085a7 */ /* 0x000e64000800007f */
[----:B-1----:R-:W-:Y:S05]  /*22150*/  @!P0 BRA `(.L_x_2870) ;  /* 0xfffffffc00f08947 */ /* 0x002fea000383ffff */
[----:B------:R-:W-:Y:S05]  /*22160*/  BRA `(.L_x_2991) ;  /* 0xffffffb4003c7947 */ /* 0x000fea000383ffff */
.L_x_2871:
        /* <DEDUP_REMOVED lines=8> */
.L_x_2993:
[----:B------:R-:W-:Y:S05]  /*221f0*/  BSYNC B0 ;  /* 0x0000000000007941 */ /* 0x000fea0003800000 */
.L_x_2992:
[----:B------:R0:W5:Y:S01]  /*22200*/  LDL R8, [R1+0xc] ;  /* 0x00000c0001087983 */ /* 0x0001620000100800 */
[----:B------:R-:W-:Y:S01]  /*22210*/  IMAD.MOV.U32 R13, RZ, RZ, R5 ;  /* 0x000000ffff0d7224 */ /* 0x000fe200078e0005 */
[C---:B------:R-:W-:Y:S01]  /*22220*/  LOP3.LUT P5, RZ, R31.reuse, 0x2, RZ, 0xc0, !PT ;  /* 0x000000021fff7812 */ /* 0x040fe200078ac0ff */
[----:B------:R-:W-:Y:S01]  /*22230*/  IMAD.MOV.U32 R12, RZ, RZ, RZ ;  /* 0x000000ffff0c7224 */ /* 0x000fe200078e00ff */
[----:B------:R-:W1:Y:S01]  /*22240*/  S2R R7, SR_TID.X ;  /* 0x0000000000077919 */ /* 0x000e620000002100 */
[----:B------:R-:W-:Y:S01]  /*22250*/  IMAD.MOV.U32 R11, RZ, RZ, 0x181f ;  /* 0x0000181fff0b7424 */ /* 0x000fe200078e00ff */
[C---:B------:R-:W-:Y:S01]  /*22260*/  LOP3.LUT P4, RZ, R31.reuse, 0x4, RZ, 0xc0, !PT ;  /* 0x000000041fff7812 */ /* 0x040fe2000788c0ff */
[----:B------:R-:W-:Y:S01]  /*22270*/  IMAD.MOV.U32 R15, RZ, RZ, -0x1 ;  /* 0xffffffffff0f7424 */ /* 0x000fe200078e00ff */
[----:B------:R-:W-:Y:S01]  /*22280*/  LOP3.LUT P3, RZ, R31, 0x8, RZ, 0xc0, !PT ;  /* 0x000000081fff7812 */ /* 0x000fe2000786c0ff */
[----:B------:R-:W-:Y:S01]  /*22290*/  IMAD.MOV.U32 R3, RZ, RZ, R14 ;  /* 0x000000ffff037224 */ /* 0x000fe200078e000e */
[----:B------:R-:W-:Y:S01]  /*222a0*/  LOP3.LUT R22, R22, 0xfffffeff, RZ, 0xc0, !PT ;  /* 0xfffffeff16167812 */ /* 0x000fe200078ec0ff */
[----:B0-----:R-:W-:-:S10]  /*222b0*/  IMAD R4, R4, 0x2, R23 ;  /* 0x0000000204047824 */ /* 0x001fd400078e0217 */
[----:B-1---5:R-:W-:Y:S05]  /*222c0*/  WARPSYNC.COLLECTIVE R15, `(.L_x_2994) ;  /* 0x000000000f087348 */ /* 0x022fea0003c00000 */
[----:B------:R0:W2:Y:S02]  /*222d0*/  SHFL.IDX P6, R14, R13, R12, R11 ;  /* 0x0000000c0d0e7389 */ /* 0x0000a400000c000b */
[----:B012--5:R-:W-:Y:S01]  /*222e0*/  ENDCOLLECTIVE ;  /* 0x000000000000791b */ /* 0x027fe20003800000 */
.L_x_2994:
        /* <DEDUP_REMOVED lines=40> */
.L_x_2995:
[----:B------:R-:W-:Y:S02]  /*22570*/  IMAD.MOV.U32 R13, RZ, RZ, R5 ;  /* 0x000000ffff0d7224 */ /* 0x000fe400078e0005 */
[----:B------:R-:W-:-:S07]  /*22580*/  IMAD.MOV.U32 R3, RZ, RZ, R14 ;  /* 0x000000ffff037224 */ /* 0x000fce00078e000e */
[----:B------:R-:W-:Y:S05]  /*22590*/  WARPSYNC.COLLECTIVE R15, `(.L_x_2996) ;  /* 0x000000000f087348 */ /* 0x000fea0003c00000 */
[----:B------:R0:W1:Y:S02]  /*225a0*/  SHFL.IDX P6, R14, R13, R12, R11 ;  /* 0x0000000c0d0e7389 */ /* 0x00006400000c000b */
[----:B01----:R-:W-:Y:S01]  /*225b0*/  ENDCOLLECTIVE ;  /* 0x000000000000791b */ /* 0x003fe20003800000 */
.L_x_2996:
        /* <DEDUP_REMOVED lines=29> */
.L_x_2997:
[----:B------:R-:W-:Y:S02]  /*22790*/  IMAD.MOV.U32 R13, RZ, RZ, R5 ;  /* 0x000000ffff0d7224 */ /* 0x000fe400078e0005 */
[----:B------:R-:W-:-:S07]  /*227a0*/  IMAD.MOV.U32 R7, RZ, RZ, R14 ;  /* 0x000000ffff077224 */ /* 0x000fce00078e000e */
[----:B------:R-:W-:Y:S05]  /*227b0*/  WARPSYNC.COLLECTIVE R15, `(.L_x_2998) ;  /* 0x000000000f087348 */ /* 0x000fea0003c00000 */
[----:B------:R0:W1:Y:S02]  /*227c0*/  SHFL.IDX P6, R14, R13, R12, R11 ;  /* 0x0000000c0d0e7389 */ /* 0x00006400000c000b */
[----:B01----:R-:W-:Y:S01]  /*227d0*/  ENDCOLLECTIVE ;  /* 0x000000000000791b */ /* 0x003fe20003800000 */
.L_x_2998:
        /* <DEDUP_REMOVED lines=29> */
.L_x_2999:
[----:B------:R-:W-:Y:S02]  /*229b0*/  IMAD.MOV.U32 R13, RZ, RZ, R5 ;  /* 0x000000ffff0d7224 */ /* 0x000fe400078e0005 */
[----:B------:R-:W-:-:S07]  /*229c0*/  IMAD.MOV.U32 R6, RZ, RZ, R14 ;  /* 0x000000ffff067224 */ /* 0x000fce00078e000e */
[----:B------:R-:W-:Y:S05]  /*229d0*/  WARPSYNC.COLLECTIVE R15, `(.L_x_3000) ;  /* 0x000000000f087348 */ /* 0x000fea0003c00000 */
[----:B------:R0:W1:Y:S02]  /*229e0*/  SHFL.IDX P6, R14, R13, R12, R11 ;  /* 0x0000000c0d0e7389 */ /* 0x00006400000c000b */
[----:B01----:R-:W-:Y:S01]  /*229f0*/  ENDCOLLECTIVE ;  /* 0x000000000000791b */ /* 0x003fe20003800000 */
.L_x_3000:
[----:B------:R-:W-:Y:S01]  /*22a00*/  IMAD.MOV.U32 R2, RZ, RZ, R14 ;  /* 0x000000ffff027224 */ /* 0x000fe200078e000e */
[----:B------:R-:W-:Y:S06]  /*22a10*/  BRA `(.L_x_3001) ;  /* 0xffffffb000d47947 */ /* 0x000fec000383ffff */
.L_x_2878:
[----:B0-----:R0:W1:Y:S02]  /*22a20*/  SYNCS.PHASECHK.TRANS64.TRYWAIT P0, [R6+URZ+0x28c40], R17 ;  /* 0x028c4011060075a7 */ /* 0x001064000800017f */
[----:B-1----:R-:W-:Y:S05]  /*22a30*/  @!P0 NANOSLEEP.SYNCS 0x989680 ;  /* 0x009896800000895d */ /* 0x002fea0003900000 */
[----:B------:R-:W1:Y:S02]  /*22a40*/  @!P0 SYNCS.PHASECHK.TRANS64 P0, [R6+URZ+0x28c40], R17 ;  /* 0x028c4011060085a7 */ /* 0x000e64000800007f */
[----:B-1----:R-:W-:Y:S05]  /*22a50*/  @!P0 BRA `(.L_x_2878) ;  /* 0xfffffffc00f08947 */ /* 0x002fea000383ffff */
[----:B------:R-:W-:Y:S05]  /*22a60*/  BRA `(.L_x_3002) ;  /* 0xffffffb800647947 */ /* 0x000fea000383ffff */
.L_x_2879:
        /* <DEDUP_REMOVED lines=8> */
.L_x_3004:
[----:B------:R-:W-:Y:S05]  /*22af0*/  BSYNC B1 ;  /* 0x0000000000017941 */ /* 0x000fea0003800000 */
.L_x_3003:
        /* <DEDUP_REMOVED lines=9> */
.L_x_3005:
[----:B------:R-:W-:Y:S02]  /*22b90*/  IMAD.MOV.U32 R13, RZ, RZ, R27 ;  /* 0x000000ffff0d7224 */ /* 0x000fe400078e001b */
[----:B------:R-:W-:Y:S02]  /*22ba0*/  IMAD.MOV.U32 R12, RZ, RZ, 0x1 ;  /* 0x00000001ff0c7424 */ /* 0x000fe400078e00ff */
[----:B------:R-:W-:-:S07]  /*22bb0*/  IMAD.MOV.U32 R2, RZ, RZ, R14 ;  /* 0x000000ffff027224 */ /* 0x000fce00078e000e */
[----:B------:R-:W-:Y:S05]  /*22bc0*/  WARPSYNC.COLLECTIVE R15, `(.L_x_3006) ;  /* 0x000000000f087348 */ /* 0x000fea0003c00000 */
[----:B------:R0:W1:Y:S02]  /*22bd0*/  SHFL.IDX P6, R14, R13, R12, R11 ;  /* 0x0000000c0d0e7389 */ /* 0x00006400000c000b */
[----:B01----:R-:W-:Y:S01]  /*22be0*/  ENDCOLLECTIVE ;  /* 0x000000000000791b */ /* 0x003fe20003800000 */
.L_x_3006:
        /* <DEDUP_REMOVED lines=11> */
.L_x_3007:
[----:B------:R-:W-:Y:S01]  /*22ca0*/  IMAD.MOV.U32 R13, RZ, RZ, R27 ;  /* 0x000000ffff0d7224 */ /* 0x000fe200078e001b */
[----:B------:R-:W-:Y:S01]  /*22cb0*/  MOV R12, 0x2 ;  /* 0x00000002000c7802 */ /* 0x000fe20000000f00 */
[----:B------:R-:W-:-:S07]  /*22cc0*/  IMAD.MOV.U32 R2, RZ, RZ, R14 ;  /* 0x000000ffff027224 */ /* 0x000fce00078e000e */
[----:B------:R-:W-:Y:S05]  /*22cd0*/  WARPSYNC.COLLECTIVE R15, `(.L_x_3008) ;  /* 0x000000000f087348 */ /* 0x000fea0003c00000 */
[----:B------:R0:W1:Y:S02]  /*22ce0*/  SHFL.IDX P6, R14, R13, R12, R11 ;  /* 0x0000000c0d0e7389 */ /* 0x00006400000c000b */
[----:B01----:R-:W-:Y:S01]  /*22cf0*/  ENDCOLLECTIVE ;  /* 0x000000000000791b */ /* 0x003fe20003800000 */
.L_x_3008:
        /* <DEDUP_REMOVED lines=11> */
.L_x_3009:
[----:B------:R-:W-:Y:S02]  /*22db0*/  IMAD.MOV.U32 R13, RZ, RZ, R27 ;  /* 0x000000ffff0d7224 */ /* 0x000fe400078e001b */
[----:B------:R-:W-:Y:S02]  /*22dc0*/  IMAD.MOV.U32 R12, RZ, RZ, 0x3 ;  /* 0x00000003ff0c7424 */ /* 0x000fe400078e00ff */
[----:B------:R-:W-:-:S07]  /*22dd0*/  IMAD.MOV.U32 R2, RZ, RZ, R14 ;  /* 0x000000ffff027224 */ /* 0x000fce00078e000e */
[----:B------:R-:W-:Y:S05]  /*22de0*/  WARPSYNC.COLLECTIVE R15, `(.L_x_3010) ;  /* 0x000000000f087348 */ /* 0x000fea0003c00000 */
[----:B------:R0:W1:Y:S02]  /*22df0*/  SHFL.IDX P6, R14, R13, R12, R11 ;  /* 0x0000000c0d0e7389 */ /* 0x00006400000c000b */
[----:B01----:R-:W-:Y:S01]  /*22e00*/  ENDCOLLECTIVE ;  /* 0x000000000000791b */ /* 0x003fe20003800000 */
.L_x_3010:
        /* <DEDUP_REMOVED lines=11> */
.L_x_3011:
[----:B------:R-:W-:Y:S01]  /*22ec0*/  IMAD.MOV.U32 R2, RZ, RZ, R14 ;  /* 0x000000ffff027224 */ /* 0x000fe200078e000e */
[----:B------:R-:W-:Y:S06]  /*22ed0*/  BRA `(.L_x_3012) ;  /* 0xffffffb400f47947 */ /* 0x000fec000383ffff */
.L_x_2884:
[----:B---3--:R3:W4:Y:S02]  /*22ee0*/  SYNCS.PHASECHK.TRANS64.TRYWAIT P0, [R6+URZ+0x28c60], R17 ;  /* 0x028c6011060075a7 */ /* 0x008724000800017f */
[----:B----4-:R-:W-:Y:S05]  /*22ef0*/  @!P0 NANOSLEEP.SYNCS 0x989680 ;  /* 0x009896800000895d */ /* 0x010fea0003900000 */
[----:B------:R-:W4:Y:S02]  /*22f00*/  @!P0 SYNCS.PHASECHK.TRANS64 P0, [R6+URZ+0x28c60], R17 ;  /* 0x028c6011060085a7 */ /* 0x000f24000800007f */
[----:B----4-:R-:W-:Y:S05]  /*22f10*/  @!P0 BRA `(.L_x_2884) ;  /* 0xfffffffc00f08947 */ /* 0x010fea000383ffff */
[----:B------:R-:W-:Y:S05]  /*22f20*/  BRA `(.L_x_3013) ;  /* 0xffffffb800447947 */ /* 0x000fea000383ffff */
.L_x_2885:
        /* <DEDUP_REMOVED lines=8> */
.L_x_3015:
[----:B------:R-:W-:Y:S05]  /*22fb0*/  BSYNC B1 ;  /* 0x0000000000017941 */ /* 0x000fea0003800000 */
.L_x_3014:
        /* <DEDUP_REMOVED lines=12> */
.L_x_3016:
        /* <DEDUP_REMOVED lines=18> */
.L_x_3017:
        /* <DEDUP_REMOVED lines=16> */
.L_x_3018:
        /* <DEDUP_REMOVED lines=19> */
.L_x_3019:
        /* <DEDUP_REMOVED lines=14> */
.L_x_3020:
        /* <DEDUP_REMOVED lines=16> */
.L_x_3021:
        /* <DEDUP_REMOVED lines=14> */
.L_x_3022:
[----:B------:R-:W-:Y:S05]  /*23690*/  BRA `(.L_x_3023) ;  /* 0xffffffb400b07947 */ /* 0x000fea000383ffff */
.L_x_2893:
        /* <DEDUP_REMOVED lines=8> */
.L_x_3025:
[----:B------:R-:W-:Y:S05]  /*23720*/  BSYNC B0 ;  /* 0x0000000000007941 */ /* 0x000fea0003800000 */
.L_x_3024:
        /* <DEDUP_REMOVED lines=9> */
.L_x_3026:
        /* <DEDUP_REMOVED lines=18> */
.L_x_3027:
[----:B------:R-:W-:Y:S01]  /*238e0*/  IMAD.MOV.U32 R12, RZ, RZ, 0x2 ;  /* 0x00000002ff0c7424 */ /* 0x000fe200078e00ff */
[----:B------:R-:W-:-:S05]  /*238f0*/  SEL R4, R14, RZ, P1 ;  /* 0x000000ff0e047207 */ /* 0x000fca0000800000 */
[----:B------:R-:W-:-:S04]  /*23900*/  IMAD.IADD R4, R17, 0x1, R4 ;  /* 0x0000000111047824 */ /* 0x000fc800078e0204 */
[----:B------:R-:W-:-:S07]  /*23910*/  IMAD.MOV.U32 R13, RZ, RZ, R4 ;  /* 0x000000ffff0d7224 */ /* 0x000fce00078e0004 */
[----:B------:R-:W-:Y:S05]  /*23920*/  WARPSYNC.COLLECTIVE R15, `(.L_x_3028) ;  /* 0x000000000f087348 */ /* 0x000fea0003c00000 */
[----:B------:R0:W1:Y:S02]  /*23930*/  SHFL.UP P6, R14, R13, R12, R11 ;  /* 0x0400000c0d0e7389 */ /* 0x00006400000c000b */
[----:B01----:R-:W-:Y:S01]  /*23940*/  ENDCOLLECTIVE ;  /* 0x000000000000791b */ /* 0x003fe20003800000 */
.L_x_3028:
[----:B------:R-:W-:Y:S02]  /*23950*/  MOV R12, 0x4 ;  /* 0x00000004000c7802 */ /* 0x000fe40000000f00 */
[----:B------:R-:W-:-:S05]  /*23960*/  SEL R3, R14, RZ, P2 ;  /* 0x000000ff0e037207 */ /* 0x000fca0001000000 */
[----:B------:R-:W-:-:S04]  /*23970*/  IMAD.IADD R6, R4, 0x1, R3 ;  /* 0x0000000104067824 */ /* 0x000fc800078e0203 */
[----:B------:R-:W-:-:S07]  /*23980*/  IMAD.MOV.U32 R13, RZ, RZ, R6 ;  /* 0x000000ffff0d7224 */ /* 0x000fce00078e0006 */
[----:B------:R-:W-:Y:S05]  /*23990*/  WARPSYNC.COLLECTIVE R15, `(.L_x_3029) ;  /* 0x000000000f087348 */ /* 0x000fea0003c00000 */
[----:B------:R0:W1:Y:S02]  /*239a0*/  SHFL.UP P6, R14, R13, R12, R11 ;  /* 0x0400000c0d0e7389 */ /* 0x00006400000c000b */
[----:B01----:R-:W-:Y:S01]  /*239b0*/  ENDCOLLECTIVE ;  /* 0x000000000000791b */ /* 0x003fe20003800000 */
.L_x_3029:
[----:B------:R-:W-:Y:S01]  /*239c0*/  IMAD.MOV.U32 R12, RZ, RZ, 0x8 ;  /* 0x00000008ff0c7424 */ /* 0x000fe200078e00ff */
[----:B------:R-:W-:-:S05]  /*239d0*/  SEL R3, R14, RZ, P3 ;  /* 0x000000ff0e037207 */ /* 0x000fca0001800000 */
[----:B------:R-:W-:-:S04]  /*239e0*/  IMAD.IADD R2, R6, 0x1, R3 ;  /* 0x0000000106027824 */ /* 0x000fc800078e0203 */
[----:B------:R-:W-:-:S07]  /*239f0*/  IMAD.MOV.U32 R13, RZ, RZ, R2 ;  /* 0x000000ffff0d7224 */ /* 0x000fce00078e0002 */
[----:B------:R-:W-:Y:S05]  /*23a00*/  WARPSYNC.COLLECTIVE R15, `(.L_x_3030) ;  /* 0x000000000f087348 */ /* 0x000fea0003c00000 */
[----:B------:R0:W1:Y:S02]  /*23a10*/  SHFL.UP P6, R14, R13, R12, R11 ;  /* 0x0400000c0d0e7389 */ /* 0x00006400000c000b */
[----:B01----:R-:W-:Y:S01]  /*23a20*/  ENDCOLLECTIVE ;  /* 0x000000000000791b */ /* 0x003fe20003800000 */
.L_x_3030:
[----:B------:R-:W-:Y:S01]  /*23a30*/  IMAD.MOV.U32 R12, RZ, RZ, 0x10 ;  /* 0x00000010ff0c7424 */ /* 0x000fe200078e00ff */
[----:B------:R-:W-:-:S05]  /*23a40*/  SEL R3, R14, RZ, P4 ;  /* 0x000000ff0e037207 */ /* 0x000fca0002000000 */
[----:B------:R-:W-:-:S04]  /*23a50*/  IMAD.IADD R3, R2, 0x1, R3 ;  /* 0x0000000102037824 */ /* 0x000fc800078e0203 */
[----:B------:R-:W-:-:S07]  /*23a60*/  IMAD.MOV.U32 R13, RZ, RZ, R3 ;  /* 0x000000ffff0d7224 */ /* 0x000fce00078e0003 */
[----:B------:R-:W-:Y:S05]  /*23a70*/  WARPSYNC.COLLECTIVE R15, `(.L_x_3031) ;  /* 0x000000000f087348 */ /* 0x000fea0003c00000 */
[----:B------:R0:W1:Y:S02]  /*23a80*/  SHFL.UP P6, R14, R13, R12, R11 ;  /* 0x0400000c0d0e7389 */ /* 0x00006400000c000b */
[----:B01----:R-:W-:Y:S01]  /*23a90*/  ENDCOLLECTIVE ;  /* 0x000000000000791b */ /* 0x003fe20003800000 */
.L_x_3031:
        /* <DEDUP_REMOVED lines=8> */
.L_x_3032:
[----:B------:R-:W-:Y:S05]  /*23b20*/  BRA `(.L_x_3033) ;  /* 0xffffffb800447947 */ /* 0x000fea000383ffff */
.L_x_2898:
        /* <DEDUP_REMOVED lines=8> */
.L_x_3035:
[----:B------:R-:W-:Y:S05]  /*23bb0*/  BSYNC B0 ;  /* 0x0000000000007941 */ /* 0x000fea0003800000 */
.L_x_3034:
        /* <DEDUP_REMOVED lines=8> */
.L_x_3036:
[----:B------:R-:W-:Y:S01]  /*23c40*/  IMAD.MOV.U32 R12, RZ, RZ, 0x4 ;  /* 0x00000004ff0c7424 */ /* 0x000fe200078e00ff */
[----:B------:R-:W-:-:S05]  /*23c50*/  SEL R2, R14, RZ, P2 ;  /* 0x000000ff0e027207 */ /* 0x000fca0001000000 */
[----:B------:R-:W-:-:S04]  /*23c60*/  IMAD.IADD R2, R13, 0x1, R2 ;  /* 0x000000010d027824 */ /* 0x000fc800078e0202 */
[----:B------:R-:W-:-:S07]  /*23c70*/  IMAD.MOV.U32 R13, RZ, RZ, R2 ;  /* 0x000000ffff0d7224 */ /* 0x000fce00078e0002 */
[----:B------:R-:W-:Y:S05]  /*23c80*/  WARPSYNC.COLLECTIVE R15, `(.L_x_3037) ;  /* 0x000000000f087348 */ /* 0x000fea0003c00000 */
[----:B------:R0:W1:Y:S02]  /*23c90*/  SHFL.UP P6, R14, R13, R12, R11 ;  /* 0x0400000c0d0e7389 */ /* 0x00006400000c000b */
[----:B01----:R-:W-:Y:S01]  /*23ca0*/  ENDCOLLECTIVE ;  /* 0x000000000000791b */ /* 0x003fe20003800000 */
.L_x_3037:
[----:B------:R-:W-:Y:S02]  /*23cb0*/  MOV R12, 0x8 ;  /* 0x00000008000c7802 */ /* 0x000fe40000000f00 */
[----:B------:R-:W-:-:S05]  /*23cc0*/  SEL R3, R14, RZ, P3 ;  /* 0x000000ff0e037207 */ /* 0x000fca0001800000 */
[----:B------:R-:W-:-:S04]  /*23cd0*/  IMAD.IADD R3, R2, 0x1, R3 ;  /* 0x0000000102037824 */ /* 0x000fc800078e0203 */
[----:B------:R-:W-:-:S07]  /*23ce0*/  IMAD.MOV.U32 R13, RZ, RZ, R3 ;  /* 0x000000ffff0d7224 */ /* 0x000fce00078e0003 */
[----:B------:R-:W-:Y:S05]  /*23cf0*/  WARPSYNC.COLLECTIVE R15, `(.L_x_3038) ;  /* 0x000000000f087348 */ /* 0x000fea0003c00000 */
[----:B------:R0:W1:Y:S02]  /*23d00*/  SHFL.UP P6, R14, R13, R12, R11 ;  /* 0x0400000c0d0e7389 */ /* 0x00006400000c000b */
[----:B01----:R-:W-:Y:S01]  /*23d10*/  ENDCOLLECTIVE ;  /* 0x000000000000791b */ /* 0x003fe20003800000 */
.L_x_3038:
[----:B------:R-:W-:Y:S01]  /*23d20*/  IMAD.MOV.U32 R12, RZ, RZ, 0x10 ;  /* 0x00000010ff0c7424 */ /* 0x000fe200078e00ff */
[----:B------:R-:W-:-:S05]  /*23d30*/  SEL R4, R14, RZ, P4 ;  /* 0x000000ff0e047207 */ /* 0x000fca0002000000 */
[----:B------:R-:W-:-:S04]  /*23d40*/  IMAD.IADD R4, R3, 0x1, R4 ;  /* 0x0000000103047824 */ /* 0x000fc800078e0204 */
[----:B------:R-:W-:-:S07]  /*23d50*/  IMAD.MOV.U32 R13, RZ, RZ, R4 ;  /* 0x000000ffff0d7224 */ /* 0x000fce00078e0004 */
[----:B------:R-:W-:Y:S05]  /*23d60*/  WARPSYNC.COLLECTIVE R15, `(.L_x_3039) ;  /* 0x000000000f087348 */ /* 0x000fea0003c00000 */
[----:B------:R0:W1:Y:S02]  /*23d70*/  SHFL.UP P6, R14, R13, R12, R11 ;  /* 0x0400000c0d0e7389 */ /* 0x00006400000c000b */
[----:B01----:R-:W-:Y:S01]  /*23d80*/  ENDCOLLECTIVE ;  /* 0x000000000000791b */ /* 0x003fe20003800000 */
.L_x_3039:
        /* <DEDUP_REMOVED lines=8> */
.L_x_3040:
[----:B------:R-:W-:Y:S05]  /*23e10*/  BRA `(.L_x_3041) ;  /* 0xffffffb800247947 */ /* 0x000fea000383ffff */
.L_x_2900:
[----:B------:R-:W-:Y:S01]  /*23e20*/  BSSY B0, `(.L_x_3042) ;  /* 0x0000006000007945 */ /* 0x000fe20003800000 */
[----:B------:R-:W-:Y:S02]  /*23e30*/  PLOP3.LUT P6, PT, P6, PT, PT, 0x8, 0x0 ;  /* 0x000000000000781c */ /* 0x000fe400037ce170 */
[----:B------:R-:W-:-:S11]  /*23e40*/  MOV R15, 0xffffffff ;  /* 0xffffffff000f7802 */ /* 0x000fd60000000f00 */
[----:B01----:R-:W-:Y:S05]  /*23e50*/  WARPSYNC.COLLECTIVE R15, `(.L_x_3043) ;  /* 0x000000000f087348 */ /* 0x003fea0003c00000 */
[----:B------:R-:W-:Y:S01]  /*23e60*/  VOTE.ANY R14, PT, P6 ;  /* 0x00000000000e7806 */ /* 0x000fe200030e0100 */
[----:B01----:R-:W-:Y:S06]  /*23e70*/  ENDCOLLECTIVE ;  /* 0x000000000000791b */ /* 0x003fec0003800000 */
.L_x_3043:
[----:B------:R-:W-:Y:S05]  /*23e80*/  BSYNC B0 ;  /* 0x0000000000007941 */ /* 0x000fea0003800000 */
.L_x_3042:
        /* <DEDUP_REMOVED lines=9> */
.L_x_3044:
[----:B------:R-:W-:Y:S01]  /*23f20*/  IMAD.MOV.U32 R17, RZ, RZ, R14 ;  /* 0x000000ffff117224 */ /* 0x000fe200078e000e */
[----:B------:R-:W-:Y:S06]  /*23f30*/  BRA `(.L_x_3045) ;  /* 0xffffffb800147947 */ /* 0x000fec000383ffff */
.L_x_2902:
[----:B------:R-:W-:Y:S01]  /*23f40*/  BSSY B0, `(.L_x_3046) ;  /* 0x0000007000007945 */ /* 0x000fe20003800000 */
[----:B------:R-:W-:Y:S01]  /*23f50*/  IMAD.MOV.U32 R13, RZ, RZ, R3 ;  /* 0x000000ffff0d7224 */ /* 0x000fe200078e0003 */
[----:B------:R-:W-:Y:S01]  /*23f60*/  MOV R11, 0x1f ;  /* 0x0000001f000b7802 */ /* 0x000fe20000000f00 */
[----:B------:R-:W-:-:S07]  /*23f70*/  IMAD.MOV.U32 R15, RZ, RZ, -0x1 ;  /* 0xffffffffff0f7424 */ /* 0x000fce00078e00ff */
[----:B0123--:R-:W-:Y:S05]  /*23f80*/  WARPSYNC.COLLECTIVE R15, `(.L_x_3047) ;  /* 0x000000000f087348 */ /* 0x00ffea0003c00000 */
[----:B------:R4:W0:Y:S02]  /*23f90*/  SHFL.IDX P6, R14, R13, R12, R11 ;  /* 0x0000000c0d0e7389 */ /* 0x00082400000c000b */
[----:B01234-:R-:W-:Y:S01]  /*23fa0*/  ENDCOLLECTIVE ;  /* 0x000000000000791b */ /* 0x01ffe20003800000 */
.L_x_3047:
[----:B------:R-:W-:Y:S05]  /*23fb0*/  BSYNC B0 ;  /* 0x0000000000007941 */ /* 0x000fea0003800000 */
.L_x_3046:
[----:B------:R-:W-:Y:S05]  /*23fc0*/  BRA `(.L_x_2901) ;  /* 0xffffffb8000c7947 */ /* 0x000fea000383ffff */
.L_x_2906:
[----:B0-----:R0:W1:Y:S02]  /*23fd0*/  SYNCS.PHASECHK.TRANS64.TRYWAIT P0, [R4+URZ+0x28c20], R0 ;  /* 0x028c2000040075a7 */ /* 0x001064000800017f */
[----:B-1----:R-:W-:Y:S05]  /*23fe0*/  @!P0 NANOSLEEP.SYNCS 0x989680 ;  /* 0x009896800000895d */ /* 0x002fea0003900000 */
[----:B------:R-:W1:Y:S02]  /*23ff0*/  @!P0 SYNCS.PHASECHK.TRANS64 P0, [R4+URZ+0x28c20], R0 ;  /* 0x028c2000040085a7 */ /* 0x000e64000800007f */
[----:B-1----:R-:W-:Y:S05]  /*24000*/  @!P0 BRA `(.L_x_2906) ;  /* 0xfffffffc00f08947 */ /* 0x002fea000383ffff */
[----:B------:R-:W-:Y:S05]  /*24010*/  BRA `(.L_x_3048) ;  /* 0xffffffbc00847947 */ /* 0x000fea000383ffff */
.L_x_2907:
        /* <DEDUP_REMOVED lines=11> */
.L_x_3050:
[----:B------:R-:W-:Y:S05]  /*240d0*/  BSYNC B0 ;  /* 0x0000000000007941 */ /* 0x000fea0003800000 */
.L_x_3049:
[----:B------:R-:W-:Y:S05]  /*240e0*/  BRA `(.L_x_3051) ;  /* 0xffffffbc006c7947 */ /* 0x000fea000383ffff */
.L_x_2908:
[----:B------:R-:W-:Y:S01]  /*240f0*/  BSSY B0, `(.L_x_3052) ;  /* 0x0000006000007945 */ /* 0x000fe20003800000 */
[----:B------:R-:W-:-:S07]  /*24100*/  IMAD.MOV.U32 R15, RZ, RZ, -0x1 ;  /* 0xffffffffff0f7424 */ /* 0x000fce00078e00ff */
[----:B0-234-:R-:W-:Y:S05]  /*24110*/  WARPSYNC.COLLECTIVE R15, `(.L_x_3053) ;  /* 0x000000000f0c7348 */ /* 0x01dfea0003c00000 */
[----:B------:R-:W-:Y:S02]  /*24120*/  ELECT P6, UR62, PT ;  /* 0x00000000003e782f */ /* 0x000fe400038c0000 */
[----:B------:R-:W-:Y:S01]  /*24130*/  MOV R14, UR62 ;  /* 0x0000003e000e7c02 */ /* 0x000fe20008000f00 */
[----:B0-234-:R-:W-:Y:S10]  /*24140*/  ENDCOLLECTIVE ;  /* 0x000000000000791b */ /* 0x01dff40003800000 */
.L_x_3053:
[----:B------:R-:W-:Y:S05]  /*24150*/  BSYNC B0 ;  /* 0x0000000000007941 */ /* 0x000fea0003800000 */
.L_x_3052:
[----:B------:R-:W-:Y:S05]  /*24160*/  BRA `(.L_x_3054) ;  /* 0xffffffbc00607947 */ /* 0x000fea000383ffff */
.L_x_2910:
[----:B0-----:R0:W1:Y:S02]  /*24170*/  SYNCS.PHASECHK.TRANS64.TRYWAIT P1, [R5+URZ+0x28c40], R0 ;  /* 0x028c4000050075a7 */ /* 0x001064000802017f */
[----:B-1----:R-:W-:Y:S05]  /*24180*/  @!P1 NANOSLEEP.SYNCS 0x989680 ;  /* 0x009896800000995d */ /* 0x002fea0003900000 */
[----:B------:R-:W1:Y:S02]  /*24190*/  @!P1 SYNCS.PHASECHK.TRANS64 P1, [R5+URZ+0x28c40], R0 ;  /* 0x028c4000050095a7 */ /* 0x000e64000802007f */
[----:B-1----:R-:W-:Y:S05]  /*241a0*/  @!P1 BRA `(.L_x_2910) ;  /* 0xfffffffc00f09947 */ /* 0x002fea000383ffff */
[----:B------:R-:W-:Y:S05]  /*241b0*/  BRA `(.L_x_3055) ;  /* 0xffffffbc00807947 */ /* 0x000fea000383ffff */
.L_x_2912:
[----:B-1----:R1:W0:Y:S02]  /*241c0*/  SYNCS.PHASECHK.TRANS64.TRYWAIT P1, [R25+URZ+0x28c40], R2 ;  /* 0x028c4002190075a7 */ /* 0x002224000802017f */
[----:B0-----:R-:W-:Y:S05]  /*241d0*/  @!P1 NANOSLEEP.SYNCS 0x989680 ;  /* 0x009896800000995d */ /* 0x001fea0003900000 */
[----:B------:R-:W0:Y:S02]  /*241e0*/  @!P1 SYNCS.PHASECHK.TRANS64 P1, [R25+URZ+0x28c40], R2 ;  /* 0x028c4002190095a7 */ /* 0x000e24000802007f */
[----:B0-----:R-:W-:Y:S05]  /*241f0*/  @!P1 BRA `(.L_x_2912) ;  /* 0xfffffffc00f09947 */ /* 0x001fea000383ffff */
[----:B------:R-:W-:Y:S05]  /*24200*/  BRA `(.L_x_3056) ;  /* 0xffffffbc008c7947 */ /* 0x000fea000383ffff */
.L_x_2914:
[----:B------:R0:W0:Y:S02]  /*24210*/  SYNCS.PHASECHK.TRANS64.TRYWAIT P1, [R5+URZ+0x28c60], R0 ;  /* 0x028c6000050075a7 */ /* 0x000024000802017f */
[----:B0-----:R-:W-:Y:S05]  /*24220*/  @!P1 NANOSLEEP.SYNCS 0x989680 ;  /* 0x009896800000995d */ /* 0x001fea0003900000 */
[----:B------:R-:W0:Y:S02]  /*24230*/  @!P1 SYNCS.PHASECHK.TRANS64 P1, [R5+URZ+0x28c60], R0 ;  /* 0x028c6000050095a7 */ /* 0x000e24000802007f */
[----:B0-----:R-:W-:Y:S05]  /*24240*/  @!P1 BRA `(.L_x_2914) ;  /* 0xfffffffc00f09947 */ /* 0x001fea000383ffff */
[----:B------:R-:W-:Y:S05]  /*24250*/  BRA `(.L_x_3057) ;  /* 0xffffffbc00887947 */ /* 0x000fea000383ffff */
.L_x_3058:
        /* <DEDUP_REMOVED lines=10> */
.L_x_5812:


//--------------------- .text._ZN7cutlass13device_kernelIN5flash11enable_sm90INS1_16FlashAttnFwdSm90INS1_25CollectiveMainloopFwdSm90ILi2EN4cute5tupleIJNS5_1CILi1EEES8_S8_EEENS6_IJNS7_ILi64EEESA_SA_EEELi512ENS_6half_tEfNS_4arch4Sm90ELb0ELb1ELb1ELb1ELb1ELb0ELb1ELb0ELb0ELb1ELb0ELb0EEENS1_21CollectiveEpilogueFwdINS6_IJSA_NS7_ILi512EEESA_EEES9_SC_SE_Li256ELb1ELb1ELb0ELb0EEENS1_36VarlenDynamicPersistentTileSchedulerILi64ELi64ELi256ELi128ELb0ELb1ELb1ELb1ELb0ELb1EEEEEEEEEvNT_6ParamsE --------------------------
	.section	.text._ZN7cutlass13device_kernelIN5flash11enable_sm90INS1_16FlashAttnFwdSm90INS1_25CollectiveMainloopFwdSm90ILi2EN4cute5tupleIJNS5_1CILi1EEES8_S8_EEENS6_IJNS7_ILi64EEESA_SA_EEELi512ENS_6half_tEfNS_4arch4Sm90ELb0ELb1ELb1ELb1ELb1ELb0ELb1ELb0ELb0ELb1ELb0ELb0EEENS1_21CollectiveEpilogueFwdINS6_IJSA_NS7_ILi512EEESA_EEES9_SC_SE_Li256ELb1ELb1ELb0ELb0EEENS1_36VarlenDynamicPersistentTileSchedulerILi64ELi64ELi256ELi128ELb0ELb1ELb1ELb1ELb0ELb1EEEEEEEEEvNT_6ParamsE,"ax",@progbits
	.align	128
.text._ZN7cutlass13device_kernelIN5flash11enable_sm90INS1_16FlashAttnFwdSm90INS1_25CollectiveMainloopFwdSm90ILi2EN4cute5tupleIJNS5_1CILi1EEES8_S8_EEENS6_IJNS7_ILi64EEESA_SA_EEELi512ENS_6half_tEfNS_4arch4Sm90ELb0ELb1ELb1ELb1ELb1ELb0ELb1ELb0ELb0ELb1ELb0ELb0EEENS1_21CollectiveEpilogueFwdINS6_IJSA_NS7_ILi512EEESA_EEES9_SC_SE_Li256ELb1ELb1ELb0ELb0EEENS1_36VarlenDynamicPersistentTileSchedulerILi64ELi64ELi256ELi128ELb0ELb1ELb1ELb1ELb0ELb1EEEEEEEEEvNT_6ParamsE:
        .type           _ZN7cutlass13device_kernelIN5flash11enable_sm90INS1_16FlashAttnFwdSm90INS1_25CollectiveMainloopFwdSm90ILi2EN4cute5tupleIJNS5_1CILi1EEES8_S8_EEENS6_IJNS7_ILi64EEESA_SA_EEELi512ENS_6half_tEfNS_4arch4Sm90ELb0ELb1ELb1ELb1ELb1ELb0ELb1ELb0ELb0ELb1ELb0ELb0EEENS1_21CollectiveEpilogueFwdINS6_IJSA_NS7_ILi512EEESA_EEES9_SC_SE_Li256ELb1ELb1ELb0ELb0EEENS1_36VarlenDynamicPersistentTileSchedulerILi64ELi64ELi256ELi128ELb0ELb1ELb1ELb1ELb0ELb1EEEEEEEEEvNT_6ParamsE,@function
        .size           _ZN7cutlass13device_kernelIN5flash11enable_sm90INS1_16FlashAttnFwdSm90INS1_25CollectiveMainloopFwdSm90ILi2EN4cute5tupleIJNS5_1CILi1EEES8_S8_EEENS6_IJNS7_ILi64EEESA_SA_EEELi512ENS_6half_tEfNS_4arch4Sm90ELb0ELb1ELb1ELb1ELb1ELb0ELb1ELb0ELb0ELb1ELb0ELb0EEENS1_21CollectiveEpilogueFwdINS6_IJSA_NS7_ILi512EEESA_EEES9_SC_SE_Li256ELb1ELb1ELb0ELb0EEENS1_36VarlenDynamicPersistentTileSchedulerILi64ELi64ELi256ELi128ELb0ELb1ELb1ELb1ELb0ELb1EEEEEEEEEvNT_6ParamsE,(.L_x_5813 - _ZN7cutlass13device_kernelIN5flash11enable_sm90INS1_16FlashAttnFwdSm90INS1_25CollectiveMainloopFwdSm90ILi2EN4cute5tupleIJNS5_1CILi1EEES8_S8_EEENS6_IJNS7_ILi64EEESA_SA_EEELi512ENS_6half_tEfNS_4arch4Sm90ELb0ELb1ELb1ELb1ELb1ELb0ELb1ELb0ELb0ELb1ELb0ELb0EEENS1_21CollectiveEpilogueFwdINS6_IJSA_NS7_ILi512EEESA_EEES9_SC_SE_Li256ELb1ELb1ELb0ELb0EEENS1_36VarlenDynamicPersistentTileSchedulerILi64ELi64ELi256ELi128ELb0ELb1ELb1ELb1ELb0ELb1EEEEEEEEEvNT_6ParamsE)
        .other          _ZN7cutlass13device_kernelIN5flash11enable_sm90INS1_16FlashAttnFwdSm90INS1_25CollectiveMainloopFwdSm90ILi2EN4cute5tupleIJNS5_1CILi1EEES8_S8_EEENS6_IJNS7_ILi64EEESA_SA_EEELi512ENS_6half_tEfNS_4arch4Sm90ELb0ELb1ELb1ELb1ELb1ELb0ELb1ELb0ELb0ELb1ELb0ELb0EEENS1_21CollectiveEpilogueFwdINS6_IJSA_NS7_ILi512EEESA_EEES9_SC_SE_Li256ELb1ELb1ELb0ELb0EEENS1_36VarlenDynamicPersistentTileSchedulerILi64ELi64ELi256ELi128ELb0ELb1ELb1ELb1ELb0ELb1EEEEEEEEEvNT_6ParamsE,@"STO_CUDA_ENTRY STV_DEFAULT"
_ZN7cutlass13device_kernelIN5flash11enable_sm90INS1_16FlashAttnFwdSm90INS1_25CollectiveMainloopFwdSm90ILi2EN4cute5tupleIJNS5_1CILi1EEES8_S8_EEENS6_IJNS7_ILi64EEESA_SA_EEELi512ENS_6half_tEfNS_4arch4Sm90ELb0ELb1ELb1ELb1ELb1ELb0ELb1ELb0ELb0ELb1ELb0ELb0EEENS1_21CollectiveEpilogueFwdINS6_IJSA_NS7_ILi512EEESA_EEES9_SC_SE_Li256ELb1ELb1ELb0ELb0EEENS1_36VarlenDynamicPersistentTileSchedulerILi64ELi64ELi256ELi128ELb0ELb1ELb1ELb1ELb0ELb1EEEEEEEEEvNT_6ParamsE:
        /* <DEDUP_REMOVED lines=43> */
.L_x_3059:
        /* <DEDUP_REMOVED lines=22> */
.L_x_3060:
        /* <DEDUP_REMOVED lines=18> */
.L_x_3061:
        /* <DEDUP_REMOVED lines=22> */
.L_x_3062:
        /* <DEDUP_REMOVED lines=23> */
.L_x_3063:
[----:B0-----:R-:W-:Y:S01]  /*0800*/  ULDC UR4, c[0x0][0x20] ;  /* 0x0000080000047ab9 */ /* 0x001fe20000000800 */
[----:B------:R-:W-:Y:S01]  /*0810*/  UISETP.NE.AND UP0, UPT, UR61, URZ, UPT ;  /* 0x0000003f3d00728c */ /* 0x000fe2000bf05270 */
[----:B------:R-:W-:Y:S01]  /*0820*/  IADD3 R2, P0, R1, UR4, RZ ;  /* 0x0000000401027c10 */ /* 0x000fe2000ff1e0ff */
[----:B------:R-:W-:Y:S01]  /*0830*/  ULDC UR4, c[0x0][0x24] ;  /* 0x0000090000047ab9 */ /* 0x000fe20000000800 */
[----:B------:R-:W-:Y:S01]  /*0840*/  UMOV UR60, 0x1 ;  /* 0x00000001003c7882 */ /* 0x000fe20000000000 */
[----:B------:R-:W-:Y:S01]  /*0850*/  NOP ;  /* 0x0000000000007918 */ /* 0x000fe20000000000 */
[----:B-1234-:R-:W-:Y:S01]  /*0860*/  BAR.SYNC.DEFER_BLOCKING 0x0 ;  /* 0x0000000000007b1d */ /* 0x01efe20000010000 */
[----:B------:R-:W-:Y:S01]  /*0870*/  IADD3 R3, P1, R2, 0x1e0, RZ ;  /* 0x000001e002037810 */ /* 0x000fe20007f3e0ff */
[----:B------:R-:W-:Y:S01]  /*0880*/  IMAD.X R18, RZ, RZ, UR4, P0 ;  /* 0x00000004ff127e24 */ /* 0x000fe200080e06ff */
[----:B------:R-:W-:Y:S01]  /*0890*/  PLOP3.LUT P2, PT, PT, PT, UP0, 0x80, 0x0 ;  /* 0x000000000000781c */ /* 0x000fe20003f4f008 */
[----:B------:R-:W-:-:S02]  /*08a0*/  USEL UR60, UR60, 0x2, !UP0 ;  /* 0x000000023c3c7887 */ /* 0x000fc4000c000000 */
[----:B------:R-:W-:Y:S01]  /*08b0*/  ULDC.64 UR36, c[0x0][0x208] ;  /* 0x0000820000247ab9 */ /* 0x000fe20000000a00 */
[----:B------:R0:W-:Y:S02]  /*08c0*/  STL [R1+0x428], R3 ;  /* 0x0004280301007387 */ /* 0x0001e40000100800 */
[----:B0-----:R-:W-:-:S05]  /*08d0*/  IMAD.X R3, RZ, RZ, R18, P1 ;  /* 0x000000ffff037224 */ /* 0x001fca00008e0612 */
[----:B------:R0:W-:Y:S02]  /*08e0*/  STL [R1+0x424], R3 ;  /* 0x0004240301007387 */ /* 0x0001e40000100800 */
[----:B------:R-:W-:Y:S05]  /*08f0*/  @!P2 BRA `(.L_x_3064) ;  /* 0x0000024800e4a947 */ /* 0x000fea0003800000 */
.L_x_3065:
[----:B------:R-:W-:-:S08]  /*0900*/  NOP ;  /* 0x0000000000007918 */ /* 0x000fd00000000000 */
[----:B------:R-:W1:Y:S02]  /*0910*/  USETMAXREG.TRY_ALLOC.CTAPOOL UP0, 0xe8 ;  /* 0x000000e8000079c8 */ /* 0x000e640008000600 */
[----:B-1----:R-:W-:-:S13]  /*0920*/  PLOP3.LUT P0, PT, PT, PT, UP0, 0x80, 0x0 ;  /* 0x000000000000781c */ /* 0x002fda0003f0f008 */
[----:B------:R-:W-:Y:S05]  /*0930*/  @!P0 BRA `(.L_x_3065) ;  /* 0xfffffffc00f08947 */ /* 0x000fea000383ffff */
[----:B0-----:R-:W0:Y:S01]  /*0940*/  S2R R3, SR_TID.X ;  /* 0x0000000000037919 */ /* 0x001e220000002100 */
[----:B------:R-:W-:Y:S01]  /*0950*/  ULDC UR4, c[0x0][0xd3c] ;  /* 0x00034f0000047ab9 */ /* 0x000fe20000000800 */
[C---:B------:R-:W-:Y:S01]  /*0960*/  IADD3 R196, P1, R2.reuse, 0x1c8, RZ ;  /* 0x000001c802c47810 */ /* 0x040fe20007f3e0ff */
[----:B------:R-:W1:Y:S01]  /*0970*/  S2R R7, SR_CgaCtaId ;  /* 0x0000000000077919 */ /* 0x000e620000008800 */
[----:B------:R-:W-:-:S03]  /*0980*/  IADD3 R199, P2, R2, 0x1d4, RZ ;  /* 0x000001d402c77810 */ /* 0x000fc60007f5e0ff */
[--C-:B------:R-:W-:Y:S01]  /*0990*/  IMAD.X R197, RZ, RZ, R18.reuse, P1 ;  /* 0x000000ffffc57224 */ /* 0x100fe200008e0612 */
[----:B------:R-:W-:Y:S01]  /*09a0*/  STL.64 [R1+0x1c8], RZ ;  /* 0x0001c8ff01007387 */ /* 0x000fe20000100a00 */
[----:B------:R-:W-:-:S03]  /*09b0*/  IMAD.X R198, RZ, RZ, R18, P2 ;  /* 0x000000ffffc67224 */ /* 0x000fc600010e0612 */
[----:B------:R-:W-:Y:S04]  /*09c0*/  STL [R1+0x1d0], RZ ;  /* 0x0001d0ff01007387 */ /* 0x000fe80000100800 */
[----:B------:R-:W-:Y:S01]  /*09d0*/  STL [R1+0x1d4], RZ ;  /* 0x0001d4ff01007387 */ /* 0x000fe20000100800 */
[----:B0-----:R-:W-:-:S04]  /*09e0*/  LOP3.LUT R0, R3, 0xffffff80, RZ, 0xc0, !PT ;  /* 0xffffff8003007812 */ /* 0x001fc800078ec0ff */
[----:B------:R-:W-:Y:S02]  /*09f0*/  ISETP.NE.AND P0, PT, R0, 0x80, PT ;  /* 0x000000800000780c */ /* 0x000fe40003f05270 */
[----:B------:R-:W-:-:S04]  /*0a00*/  MOV R0, 0x400 ;  /* 0x0000040000007802 */ /* 0x000fc80000000f00 */
[----:B-1----:R-:W-:-:S04]  /*0a10*/  LEA R0, R7, R0, 0x18 ;  /* 0x0000000007007211 */ /* 0x002fc800078ec0ff */
[----:B------:R-:W-:-:S03]  /*0a20*/  R2UR UR46, R0 ;  /* 0x00000000002e72ca */ /* 0x000fc600000e0000 */
        /* <DEDUP_REMOVED lines=10> */
[----:B------:R-:W0:Y:S01]  /*0ad0*/  S2UR UR4, SR_SWINHI ;  /* 0x00000000000479c3 */ /* 0x000e220000002f00 */
[----:B------:R-:W-:Y:S01]  /*0ae0*/  R2UR UR5, R9 ;  /* 0x00000000090572ca */ /* 0x000fe200000e0000 */
[----:B------:R-:W-:Y:S01]  /*0af0*/  ULOP3.LUT UR8, UR60, 0x1, URZ, 0xfc, !UPT ;  /* 0x000000013c087892 */ /* 0x000fe2000f8efc3f */
[----:B------:R-:W-:Y:S02]  /*0b00*/  SHF.R.S32.HI R0, RZ, 0x1f, R191 ;  /* 0x0000001fff007819 */ /* 0x000fe400000114bf */
[----:B------:R-:W-:Y:S02]  /*0b10*/  R2UR UR6, R11 ;  /* 0x000000000b0672ca */ /* 0x000fe400000e0000 */
[CC--:B------:R-:W-:Y:S02]  /*0b20*/  LEA.HI R5, R0.reuse, R191.reuse, RZ, 0x7 ;  /* 0x000000bf00057211 */ /* 0x0c0fe400078f38ff */
[----:B------:R-:W-:-:S02]  /*0b30*/  LEA.HI R4, R0, R191, RZ, 0x5 ;  /* 0x000000bf00047211 */ /* 0x000fc400078f28ff */
[----:B------:R-:W-:Y:S02]  /*0b40*/  LOP3.LUT R6, R5, 0xffffff80, RZ, 0xc0, !PT ;  /* 0xffffff8005067812 */ /* 0x000fe400078ec0ff */
[CC--:B------:R-:W-:Y:S02]  /*0b50*/  LEA.HI R3, R0.reuse, R191.reuse, RZ, 0x4 ;  /* 0x000000bf00037211 */ /* 0x0c0fe400078f20ff */
[----:B------:R-:W-:Y:S01]  /*0b60*/  SHF.R.S32.HI R201, RZ, 0x5, R4 ;  /* 0x00000005ffc97819 */ /* 0x000fe20000011404 */
[----:B------:R-:W-:Y:S01]  /*0b70*/  IMAD.IADD R8, R191, 0x1, -R6 ;  /* 0x00000001bf087824 */ /* 0x000fe200078e0a06 */
[----:B------:R-:W-:Y:S02]  /*0b80*/  SHF.R.S32.HI R6, RZ, 0x1f, R4 ;  /* 0x0000001fff067819 */ /* 0x000fe40000011404 */
[----:B------:R-:W-:Y:S02]  /*0b90*/  LEA.HI R10, R0, R191, RZ, 0x2 ;  /* 0x000000bf000a7211 */ /* 0x000fe400078f10ff */
[----:B------:R-:W-:-:S02]  /*0ba0*/  SHF.R.S32.HI R4, RZ, 0x4, R3 ;  /* 0x00000004ff047819 */ /* 0x000fc40000011403 */
[----:B------:R-:W-:Y:S01]  /*0bb0*/  SHF.R.S32.HI R9, RZ, 0x1f, R8 ;  /* 0x0000001fff097819 */ /* 0x000fe20000011408 */
[----:B------:R-:W-:Y:S01]  /*0bc0*/  UMOV UR38, UR46 ;  /* 0x0000002e00267c82 */ /* 0x000fe20008000000 */
[----:B0-----:R-:W-:Y:S01]  /*0bd0*/  UMOV UR39, UR4 ;  /* 0x0000000400277c82 */ /* 0x001fe20008000000 */
[----:B------:R-:W-:Y:S01]  /*0be0*/  LOP3.LUT R202, R3, 0xfffffff0, RZ, 0xc0, !PT ;  /* 0xfffffff003ca7812 */ /* 0x000fe200078ec0ff */
[----:B------:R-:W-:Y:S01]  /*0bf0*/  IMAD.U32 R194, RZ, RZ, UR38 ;  /* 0x00000026ffc27e24 */ /* 0x000fe2000f8e00ff */
[----:B------:R-:W-:Y:S01]  /*0c00*/  LOP3.LUT R14, R10, 0xfffffffc, RZ, 0xc0, !PT ;  /* 0xfffffffc0a0e7812 */ /* 0x000fe200078ec0ff */
[----:B------:R-:W-:Y:S01]  /*0c10*/  IMAD.U32 R195, RZ, RZ, UR39 ;  /* 0x00000027ffc37e24 */ /* 0x000fe2000f8e00ff */
[----:B------:R-:W-:Y:S01]  /*0c20*/  LEA.HI R6, R6, R201, RZ, 0x2 ;  /* 0x000000c906067211 */ /* 0x000fe200078f10ff */
[----:B------:R-:W-:Y:S01]  /*0c30*/  IMAD.IADD R202, R191, 0x1, -R202 ;  /* 0x00000001bfca7824 */ /* 0x000fe200078e0aca */
[----:B------:R-:W-:Y:S01]  /*0c40*/  LEA.HI R3, R3, R4, RZ, 0x1 ;  /* 0x0000000403037211 */ /* 0x000fe200078f08ff */
[----:B------:R-:W-:Y:S01]  /*0c50*/  IMAD.IADD R14, R191, 0x1, -R14 ;  /* 0x00000001bf0e7824 */ /* 0x000fe200078e0a0e */
[----:B------:R-:W-:-:S02]  /*0c60*/  LEA.HI R10, R9, R8, RZ, 0x2 ;  /* 0x00000008090a7211 */ /* 0x000fc400078f10ff */
[----:B------:R-:W-:Y:S02]  /*0c70*/  SHF.R.S32.HI R192, RZ, 0x7, R5 ;  /* 0x00000007ffc07819 */ /* 0x000fe40000011405 */
[----:B------:R-:W-:Y:S02]  /*0c80*/  LOP3.LUT R6, R6, 0x3ffffc, RZ, 0xc0, !PT ;  /* 0x003ffffc06067812 */ /* 0x000fe400078ec0ff */
[----:B------:R-:W-:Y:S01]  /*0c90*/  LOP3.LUT R3, R3, 0x1ffffffe, RZ, 0xc0, !PT ;  /* 0x1ffffffe03037812 */ /* 0x000fe200078ec0ff */
[----:B------:R-:W-:Y:S01]  /*0ca0*/  IMAD R13, R192, 0x100, R202 ;  /* 0x00000100c00d7824 */ /* 0x000fe200078e02ca */
[----:B------:R-:W-:Y:S01]  /*0cb0*/  SHF.R.S32.HI R11, RZ, 0x2, R10 ;  /* 0x00000002ff0b7819 */ /* 0x000fe2000001140a */
[----:B------:R-:W-:Y:S01]  /*0cc0*/  IMAD.IADD R6, R201, 0x1, -R6 ;  /* 0x00000001c9067824 */ /* 0x000fe200078e0a06 */
[----:B------:R-:W-:Y:S01]  /*0cd0*/  SHF.R.S32.HI R12, RZ, 0x1f, R10 ;  /* 0x0000001fff0c7819 */ /* 0x000fe2000001140a */
[----:B------:R-:W-:Y:S01]  /*0ce0*/  IMAD.IADD R3, R4, 0x1, -R3 ;  /* 0x0000000104037824 */ /* 0x000fe200078e0a03 */
[----:B------:R-:W-:Y:S01]  /*0cf0*/  LEA.HI R4, R14, R14, RZ, 0x1 ;  /* 0x0000000e0e047211 */ /* 0x000fe200078f08ff */
[----:B------:R-:W-:Y:S01]  /*0d00*/  IMAD R6, R6, 0x10, R13 ;  /* 0x0000001006067824 */ /* 0x000fe200078e020d */
[----:B------:R-:W-:Y:S01]  /*0d10*/  LEA.HI R12, R12, R11, RZ, 0x3 ;  /* 0x0000000b0c0c7211 */ /* 0x000fe200078f18ff */
[----:B------:R-:W-:Y:S01]  /*0d20*/  IMAD.SHL.U32 R227, R3, 0x8, RZ ;  /* 0x0000000803e37824 */ /* 0x000fe200078e00ff */
[----:B------:R-:W-:-:S02]  /*0d30*/  LEA.HI R0, R0, R191, RZ, 0x3 ;  /* 0x000000bf00007211 */ /* 0x000fc400078f18ff */
[----:B------:R-:W-:Y:S01]  /*0d40*/  LOP3.LUT R12, R12, 0xfffffff8, RZ, 0xc0, !PT ;  /* 0xfffffff80c0c7812 */ /* 0x000fe200078ec0ff */
[----:B------:R-:W-:Y:S01]  /*0d50*/  IMAD.U32 R17, R6, 0x40, R227 ;  /* 0x0000004006117824 */ /* 0x000fe200078e00e3 */
[----:B------:R-:W-:Y:S02]  /*0d60*/  LOP3.LUT R13, R4, 0x1ffffffe, RZ, 0xc0, !PT ;  /* 0x1ffffffe040d7812 */ /* 0x000fe400078ec0ff */
[----:B------:R-:W-:Y:S01]  /*0d70*/  LOP3.LUT R4, R0, 0xfffffff8, RZ, 0xc0, !PT ;  /* 0xfffffff800047812 */ /* 0x000fe200078ec0ff */
[----:B------:R-:W-:Y:S01]  /*0d80*/  IMAD.IADD R12, R11, 0x1, -R12 ;  /* 0x000000010b0c7824 */ /* 0x000fe200078e0a0c */
[----:B------:R-:W-:Y:S01]  /*0d90*/  LEA.HI R5, R5, R192, RZ, 0x1 ;  /* 0x000000c005057211 */ /* 0x000fe200078f08ff */
[----:B------:R-:W-:Y:S01]  /*0da0*/  IMAD.IADD R13, R14, 0x1, -R13 ;  /* 0x000000010e0d7824 */ /* 0x000fe200078e0a0d */
[----:B------:R-:W-:Y:S01]  /*0db0*/  LEA.HI R9, R9, R8, RZ, 0x5 ;  /* 0x0000000809097211 */ /* 0x000fe200078f28ff */
[----:B------:R-:W-:Y:S01]  /*0dc0*/  IMAD.IADD R193, R191, 0x1, -R4 ;  /* 0x00000001bfc17824 */ /* 0x000fe200078e0a04 */
[----:B------:R-:W-:Y:S01]  /*0dd0*/  LOP3.LUT R11, R10, 0x7ffffffc, RZ, 0xc0, !PT ;  /* 0x7ffffffc0a0b7812 */ /* 0x000fe200078ec0ff */
[----:B------:R-:W-:Y:S01]  /*0de0*/  IMAD.WIDE R16, R17, 0x2, R194 ;  /* 0x0000000211107825 */ /* 0x000fe200078e02c2 */
[----:B------:R-:W-:-:S02]  /*0df0*/  LOP3.LUT R5, R5, 0xfffffe, RZ, 0xc0, !PT ;  /* 0x00fffffe05057812 */ /* 0x000fc400078ec0ff */
[----:B------:R-:W-:Y:S01]  /*0e00*/  SHF.R.S32.HI R9, RZ, 0x5, R9 ;  /* 0x00000005ff097819 */ /* 0x000fe20000011409 */
[----:B------:R-:W-:Y:S01]  /*0e10*/  IMAD.SHL.U32 R156, R193, 0x8, RZ ;  /* 0x00000008c19c7824 */ /* 0x000fe200078e00ff */
[----:B------:R-:W-:Y:S01]  /*0e20*/  SHF.R.S32.HI R159, RZ, 0x3, R0 ;  /* 0x00000003ff9f7819 */ /* 0x000fe20000011400 */
[----:B------:R-:W-:Y:S02]  /*0e30*/  IMAD.IADD R11, R8, 0x1, -R11 ;  /* 0x00000001080b7824 */ /* 0x000fe400078e0a0b */
[----:B------:R-:W-:Y:S02]  /*0e40*/  IMAD.IADD R5, R192, 0x1, -R5 ;  /* 0x00000001c0057824 */ /* 0x000fe400078e0a05 */
        /* <DEDUP_REMOVED lines=14> */
[----:B------:R-:W-:Y:S01]  /*0f30*/  IMAD.SHL.U32 R200, R5, 0x100, RZ ;  /* 0x0000010005c87824 */ /* 0x000fe200078e00ff */
[----:B------:R-:W-:Y:S01]  /*0f40*/  SHF.R.S32.HI R176, RZ, 0x1f, R157 ;  /* 0x0000001fffb07819 */ /* 0x000fe2000001149d */
[----:B------:R-:W-:-:S02]  /*0f50*/  IMAD.SHL.U32 R203, R11, 0x2, RZ ;  /* 0x000000020bcb7824 */ /* 0x000fc400078e00ff */
[----:B------:R-:W-:Y:S02]  /*0f60*/  IMAD R228, R13, 0x8, R22 ;  /* 0x000000080de47824 */ /* 0x000fe400078e0216 */
[----:B------:R-:W-:-:S07]  /*0f70*/  IMAD.IADD R23, R203, 0x1, R200 ;  /* 0x00000001cb177824 */ /* 0x000fce00078e02c8 */
.L_x_3205:
        /* <DEDUP_REMOVED lines=14> */
[----:B------:R-:W-:-:S03]  /*1060*/  @UP1 UIMAD.WIDE UR8, UR6, 0x4, UR10 ;  /* 0x00000004060818a5 */ /* 0x000fc6000f8e020a */
[----:B------:R-:W-:Y:S01]  /*1070*/  ULDC.64 UR10, c[0x0][0xb18] ;  /* 0x0002c600000a7ab9 */ /* 0x000fe20000000a00 */
[----:B------:R-:W2:Y:S02]  /*1080*/  @P0 LDG.E R4, desc[UR36][R4.64] ;  /* 0x0000002404040981 */ /* 0x000ea4000c1e1900 */
[----:B-1----:R-:W-:Y:S02]  /*1090*/  IMAD.U32 R8, RZ, RZ, UR8 ;  /* 0x00000008ff087e24 */ /* 0x002fe4000f8e00ff */
[----:B----4-:R-:W-:Y:S01]  /*10a0*/  IMAD.U32 R9, RZ, RZ, UR9 ;  /* 0x00000009ff097e24 */ /* 0x010fe2000f8e00ff */
[----:B------:R-:W-:-:S04]  /*10b0*/  ULDC.64 UR8, c[0x0][0x418] ;  /* 0x0001060000087ab9 */ /* 0x000fc80000000a00 */
[----:B------:R-:W3:Y:S01]  /*10c0*/  @P2 LDG.E R8, desc[UR36][R8.64] ;  /* 0x0000002408082981 */ /* 0x000ee2000c1e1900 */
[----:B------:R-:W-:Y:S01]  /*10d0*/  UISETP.NE.U32.AND UP0, UPT, UR8, URZ, UPT ;  /* 0x0000003f0800728c */ /* 0x000fe2000bf05070 */
[----:B------:R-:W-:Y:S01]  /*10e0*/  ISETP.NE.U32.AND P1, PT, RZ, UR10, PT ;  /* 0x0000000aff007c0c */ /* 0x000fe2000bf25070 */
[----:B------:R-:W-:Y:S01]  /*10f0*/  UMOV UR4, URZ ;  /* 0x0000003f00047c82 */ /* 0x000fe20008000000 */
[----:B------:R-:W-:Y:S01]  /*1100*/  ULDC UR8, c[0x0][0x424] ;  /* 0x0001090000087ab9 */ /* 0x000fe20000000800 */
[----:B------:R-:W-:Y:S01]  /*1110*/  UISETP.NE.AND.EX UP0, UPT, UR9, URZ, UPT, UP0 ;  /* 0x0000003f0900728c */ /* 0x000fe2000bf05300 */
[----:B------:R-:W-:Y:S01]  /*1120*/  ISETP.NE.AND.EX P1, PT, RZ, UR11, PT, P1 ;  /* 0x0000000bff007c0c */ /* 0x000fe2000bf25310 */
[----:B------:R-:W-:Y:S02]  /*1130*/  UMOV UR45, UR7 ;  /* 0x00000007002d7c82 */ /* 0x000fe40008000000 */
[----:B------:R-:W-:-:S04]  /*1140*/  USEL UR8, UR8, 0x1, UP0 ;  /* 0x0000000108087887 */ /* 0x000fc80008000000 */
[----:B------:R-:W-:Y:S01]  /*1150*/  UIMAD UR50, UR8, UR50, URZ ;  /* 0x00000032083272a4 */ /* 0x000fe2000f8e023f */
        /* <DEDUP_REMOVED lines=17> */
.L_x_3066:
[----:B------:R-:W-:Y:S01]  /*1270*/  UMOV UR58, UR5 ;  /* 0x00000005003a7c82 */ /* 0x000fe20008000000 */
        /* <DEDUP_REMOVED lines=9> */
.L_x_3067:
        /* <DEDUP_REMOVED lines=13> */
.L_x_3068:
[----:B------:R-:W0:Y:S01]  /*13e0*/  LDC R0, c[0x0][0xa80] ;  /* 0x0002a000ff007b82 */ /* 0x000e220000000800 */
[----:B------:R-:W-:Y:S01]  /*13f0*/  UISETP.NE.AND UP0, UPT, UR61, 0x1, UPT ;  /* 0x000000013d00788c */ /* 0x000fe2000bf05270 */
[----:B------:R1:W-:Y:S01]  /*1400*/  STL.128 [R1+0x3f0], RZ ;  /* 0x0003f0ff01007387 */ /* 0x0003e20000100c00 */
[----:B------:R-:W-:Y:S01]  /*1410*/  IADD3 R28, P0, R2, 0x3f0, RZ ;  /* 0x000003f0021c7810 */ /* 0x000fe20007f1e0ff */
[----:B------:R-:W-:Y:S02]  /*1420*/  UIADD3 UR50, -UR4, UR50, URZ ;  /* 0x0000003204327290 */ /* 0x000fe4000fffe13f */
[----:B------:R1:W-:Y:S01]  /*1430*/  STL.128 [R1+0x400], RZ ;  /* 0x000400ff01007387 */ /* 0x0003e20000100c00 */
[----:B------:R-:W-:Y:S01]  /*1440*/  PLOP3.LUT P1, PT, PT, PT, UP0, 0x80, 0x0 ;  /* 0x000000000000781c */ /* 0x000fe20003f2f008 */
[----:B------:R-:W-:Y:S02]  /*1450*/  IMAD.X R29, RZ, RZ, R18, P0 ;  /* 0x000000ffff1d7224 */ /* 0x000fe400000e0612 */
[----:B------:R1:W-:Y:S04]  /*1460*/  STL.128 [R1+0x1e0], RZ ;  /* 0x0001e0ff01007387 */ /* 0x0003e80000100c00 */
[----:B------:R1:W-:Y:S04]  /*1470*/  STL.128 [R1+0x1f0], RZ ;  /* 0x0001f0ff01007387 */ /* 0x0003e80000100c00 */
[----:B------:R1:W-:Y:S04]  /*1480*/  STL.128 [R1+0x200], RZ ;  /* 0x000200ff01007387 */ /* 0x0003e80000100c00 */
[----:B------:R1:W-:Y:S04]  /*1490*/  STL.128 [R1+0x210], RZ ;  /* 0x000210ff01007387 */ /* 0x0003e80000100c00 */
[----:B0-----:R1:W-:Y:S04]  /*14a0*/  STL [R1+0x410], R0 ;  /* 0x0004100001007387 */ /* 0x0013e80000100800 */
        /* <DEDUP_REMOVED lines=28> */
[----:B------:R-:W-:Y:S05]  /*1670*/  @!P1 BRA `(.L_x_3069) ;  /* 0x0000007c00dc9947 */ /* 0x000fea0003800000 */
[----:B------:R-:W0:Y:S01]  /*1680*/  LDC.64 R8, c[0x0][0xad8] ;  /* 0x0002b600ff087b82 */ /* 0x000e220000000a00 */
[----:B------:R-:W-:Y:S01]  /*1690*/  ULDC UR4, c[0x0][0x448] ;  /* 0x0001120000047ab9 */ /* 0x000fe20000000800 */
[----:B------:R-:W-:Y:S02]  /*16a0*/  USHF.L.U32 UR6, UR5, 0x6, URZ ;  /* 0x0000000605067899 */ /* 0x000fe4000800063f */
[----:B------:R-:W-:Y:S02]  /*16b0*/  UISETP.NE.AND UP0, UPT, UR4, 0x1, UPT ;  /* 0x000000010400788c */ /* 0x000fe4000bf05270 */
[----:B------:R-:W-:Y:S02]  /*16c0*/  UIADD3 UR7, UR6, 0x3f, URZ ;  /* 0x0000003f06077890 */ /* 0x000fe4000fffe03f */
[----:B------:R-:W-:-:S07]  /*16d0*/  UIADD3 UR8, UR50, 0x1, -UR49 ;  /* 0x0000000132087890 */ /* 0x000fce000fffe831 */
[----:B------:R-:W-:Y:S01]  /*16e0*/  @UP0 UIADD3 UR4, UR6, 0x3f, URZ ;  /* 0x0000003f06040890 */ /* 0x000fe2000fffe03f */
[----:B------:R-:W-:Y:S01]  /*16f0*/  @UP0 ULDC UR5, c[0x0][0x44c] ;  /* 0x0001130000050ab9 */ /* 0x000fe20000000800 */
[----:B------:R-:W-:Y:S02]  /*1700*/  @UP0 ULDC UR9, c[0x0][0x450] ;  /* 0x0001140000090ab9 */ /* 0x000fe40000000800 */
[----:B------:R-:W-:-:S04]  /*1710*/  UIMAD.WIDE.U32 UR4, UR4, UR5, URZ ;  /* 0x00000005040472a5 */ /* 0x000fc8000f8e003f */
[----:B------:R-:W-:Y:S01]  /*1720*/  @UP0 USHF.R.U32.HI UR7, URZ, UR9, UR5 ;  /* 0x000000093f070299 */ /* 0x000fe20008011605 */
[----:B0-----:R-:W-:-:S03]  /*1730*/  ISETP.GE.AND P1, PT, R9, 0x1, PT ;  /* 0x000000010900780c */ /* 0x001fc60003f26270 */
[----:B------:R-:W-:-:S06]  /*1740*/  UIADD3 UR7, UR8, UR7, URZ ;  /* 0x0000000708077290 */ /* 0x000fcc000fffe03f */
[----:B-1----:R-:W-:-:S04]  /*1750*/  VIADD R0, R8, UR7 ;  /* 0x0000000708007c36 */ /* 0x002fc80008000000 */
        /* <DEDUP_REMOVED lines=12> */
.L_x_3071:
[----:B------:R-:W-:-:S13]  /*1820*/  ISETP.NE.AND P0, PT, R9, 0x1, PT ;  /* 0x000000010900780c */ /* 0x000fda0003f05270 */
[----:B------:R-:W0:Y:S02]  /*1830*/  @P0 LDC.64 R4, c[0x0][0xae0] ;  /* 0x0002b800ff040b82 */ /* 0x000e240000000a00 */
[----:B0-----:R-:W-:-:S05]  /*1840*/  @P0 IMAD.HI.U32 R4, R3, R4, RZ ;  /* 0x0000000403040227 */ /* 0x001fca00078e00ff */
[----:B------:R-:W-:-:S07]  /*1850*/  @P0 SHF.R.U32.HI R3, RZ, R5, R4 ;  /* 0x00000005ff030219 */ /* 0x000fce0000011604 */
.L_x_3072:
[----:B------:R-:W-:-:S05]  /*1860*/  IMAD R3, R3, R9, R9 ;  /* 0x0000000903037224 */ /* 0x000fca00078e0209 */
[----:B------:R-:W-:-:S07]  /*1870*/  VIMNMX R0, R0, R3, PT ;  /* 0x0000000300007248 */ /* 0x000fce0003fe0100 */
.L_x_3070:
        /* <DEDUP_REMOVED lines=10> */
[----:B------:R-:W-:Y:S01]  /*1920*/  UIADD3 UR6, UR6, UR50, -UR49 ;  /* 0x0000003206067290 */ /* 0x000fe2000fffe831 */
        /* <DEDUP_REMOVED lines=17> */
.L_x_3074:
[----:B------:R-:W-:-:S13]  /*1a40*/  ISETP.NE.AND P0, PT, R9, 0x1, PT ;  /* 0x000000010900780c */ /* 0x000fda0003f05270 */
[----:B------:R-:W0:Y:S02]  /*1a50*/  @P0 LDC.64 R4, c[0x0][0xae0] ;  /* 0x0002b800ff040b82 */ /* 0x000e240000000a00 */
[----:B0-----:R-:W-:-:S05]  /*1a60*/  @P0 IMAD.HI.U32 R4, R0, R4, RZ ;  /* 0x0000000400040227 */ /* 0x001fca00078e00ff */
[----:B------:R-:W-:-:S07]  /*1a70*/  @P0 SHF.R.U32.HI R0, RZ, R5, R4 ;  /* 0x00000005ff000219 */ /* 0x000fce0000011604 */
.L_x_3075:
[----:B------:R-:W-:-:S05]  /*1a80*/  IMAD R0, R0, R9, RZ ;  /* 0x0000000900007224 */ /* 0x000fca00078e02ff */
[----:B------:R-:W-:-:S07]  /*1a90*/  VIMNMX R3, R3, R0, !PT ;  /* 0x0000000003037248 */ /* 0x000fce0007fe0100 */
.L_x_3073:
        /* <DEDUP_REMOVED lines=704> */
.L_x_3077:
[----:B-----5:R-:W-:-:S05]  /*46a0*/  LEA R5, R5, UR46, 0x3 ;  /* 0x0000002e05057c11 */ /* 0x020fca000f8e18ff */
[----:B------:R-:W-:-:S05]  /*46b0*/  VIADD R4, R5, 0x38860 ;  /* 0x0003886005047836 */ /* 0x000fca0000000000 */
[----:B------:R-:W-:-:S04]  /*46c0*/  PRMT R4, R7, 0x654, R4 ;  /* 0x0000065407047816 */ /* 0x000fc80000000004 */
[----:B------:R0:W-:Y:S02]  /*46d0*/  SYNCS.ARRIVE.TRANS64.RED.A1T0 RZ, [R4+URZ], RZ ;  /* 0x000000ff04ff79a7 */ /* 0x0001e4000810043f */
[----:B0-----:R-:W-:-:S05]  /*46e0*/  VIADD R4, R215, 0xfffffffe ;  /* 0xfffffffed7047836 */ /* 0x001fca0000000000 */
[----:B------:R-:W-:-:S13]  /*46f0*/  ISETP.GE.AND P0, PT, R4, R0, PT ;  /* 0x000000000400720c */ /* 0x000fda0003f06270 */
[----:B------:R-:W-:Y:S05]  /*4700*/  @!P0 BRA `(.L_x_3078) ;  /* 0x0000003c005c8947 */ /* 0x000fea0003800000 */
.L_x_3080:
        /* <DEDUP_REMOVED lines=978> */
.L_x_3079:
[----:B-----5:R-:W-:-:S05]  /*8430*/  LEA R9, R9, UR46, 0x3 ;  /* 0x0000002e09097c11 */ /* 0x020fca000f8e18ff */
[----:B0-----:R-:W-:-:S05]  /*8440*/  VIADD R6, R9, 0x38860 ;  /* 0x0003886009067836 */ /* 0x001fca0000000000 */
[----:B------:R-:W-:-:S04]  /*8450*/  PRMT R6, R7, 0x654, R6 ;  /* 0x0000065407067816 */ /* 0x000fc80000000006 */
[----:B------:R0:W-:Y:S01]  /*8460*/  SYNCS.ARRIVE.TRANS64.RED.A1T0 RZ, [R6+URZ], RZ ;  /* 0x000000ff06ff79a7 */ /* 0x0001e2000810043f */
[----:B------:R-:W-:Y:S05]  /*8470*/  @P0 BRA `(.L_x_3080) ;  /* 0xffffffc000a40947 */ /* 0x000fea000383ffff */
.L_x_3078:
        /* <DEDUP_REMOVED lines=277> */
.L_x_3082:
[----:B------:R-:W-:Y:S05]  /*95d0*/  BSYNC B0 ;  /* 0x0000000000007941 */ /* 0x000fea0003800000 */
.L_x_3081:
[----:B------:R-:W-:Y:S05]  /*95e0*/  BRA `(.L_x_3076) ;  /* 0x0000018c001c7947 */ /* 0x000fea0003800000 */
.L_x_3069:
[----:B------:R-:W-:Y:S01]  /*95f0*/  UIADD3 UR11, UP0, UR38, 0x38830, URZ ;  /* 0x00038830260b7890 */ /* 0x000fe2000ff1e03f */
[----:B------:R-:W-:Y:S01]  /*9600*/  IMAD.U32 R4, RZ, RZ, UR60 ;  /* 0x0000003cff047e24 */ /* 0x000fe2000f8e00ff */
[----:B------:R-:W-:Y:S01]  /*9610*/  UIADD3 UR9, UP1, UR38, 0x38840, URZ ;  /* 0x0003884026097890 */ /* 0x000fe2000ff3e03f */
[----:B------:R-:W-:Y:S01]  /*9620*/  IMAD.MOV.U32 R9, RZ, RZ, R7 ;  /* 0x000000ffff097224 */ /* 0x000fe200078e0007 */
[----:B------:R-:W-:Y:S01]  /*9630*/  UIADD3 UR7, UP2, UR38, 0x38850, URZ ;  /* 0x0003885026077890 */ /* 0x000fe2000ff5e03f */
[----:B------:R-:W-:Y:S01]  /*9640*/  IMAD.MOV.U32 R8, RZ, RZ, 0x100 ;  /* 0x00000100ff087424 */ /* 0x000fe200078e00ff */
[----:B------:R-:W-:Y:S01]  /*9650*/  UIADD3 UR4, UP3, UR38, 0x38860, URZ ;  /* 0x0003886026047890 */ /* 0x000fe2000ff7e03f */
[----:B------:R-:W-:Y:S01]  /*9660*/  IMAD.MOV.U32 R5, RZ, RZ, 0x80 ;  /* 0x00000080ff057424 */ /* 0x000fe200078e00ff */
[----:B------:R-:W-:Y:S01]  /*9670*/  ULDC UR13, c[0x0][0x448] ;  /* 0x00011200000d7ab9 */ /* 0x000fe20000000800 */
[----:B------:R-:W-:Y:S01]  /*9680*/  IMAD.MOV.U32 R6, RZ, RZ, 0x80 ;  /* 0x00000080ff067424 */ /* 0x000fe200078e00ff */
[----:B------:R-:W-:Y:S01]  /*9690*/  UIADD3.X UR12, URZ, UR39, URZ, UP0, !UPT ;  /* 0x000000273f0c7290 */ /* 0x000fe200087fe43f */
[----:B------:R0:W-:Y:S01]  /*96a0*/  STL.64 [R1+0x30], R8 ;  /* 0x0000300801007387 */ /* 0x0001e20000100a00 */
[----:B------:R-:W-:Y:S01]  /*96b0*/  UIADD3.X UR8, URZ, UR39, URZ, UP2, !UPT ;  /* 0x000000273f087290 */ /* 0x000fe200097fe43f */
[----:B------:R-:W-:Y:S01]  /*96c0*/  IMAD.U32 R10, RZ, RZ, UR60 ;  /* 0x0000003cff0a7e24 */ /* 0x000fe2000f8e00ff */
[----:B------:R-:W-:Y:S01]  /*96d0*/  UIADD3.X UR6, URZ, UR39, URZ, UP3, !UPT ;  /* 0x000000273f067290 */ /* 0x000fe20009ffe43f */
[----:B------:R2:W-:Y:S01]  /*96e0*/  STL.128 [R1], R4 ;  /* 0x0000000401007387 */ /* 0x0005e20000100c00 */
[----:B------:R-:W-:Y:S01]  /*96f0*/  UIADD3.X UR10, URZ, UR39, URZ, UP1, !UPT ;  /* 0x000000273f0a7290 */ /* 0x000fe20008ffe43f */
[----:B------:R-:W-:Y:S01]  /*9700*/  IMAD.MOV.U32 R11, RZ, RZ, 0x80 ;  /* 0x00000080ff0b7424 */ /* 0x000fe200078e00ff */
[----:B------:R-:W-:Y:S01]  /*9710*/  UISETP.NE.AND UP4, UPT, UR13, 0x1, UPT ;  /* 0x000000010d00788c */ /* 0x000fe2000bf85270 */
[----:B-1----:R-:W-:Y:S01]  /*9720*/  IMAD.U32 R0, RZ, RZ, UR5 ;  /* 0x00000005ff007e24 */ /* 0x002fe2000f8e00ff */
[----:B------:R1:W-:Y:S01]  /*9730*/  STL [R1+0x10], RZ ;  /* 0x000010ff01007387 */ /* 0x0003e20000100800 */
[----:B------:R-:W-:Y:S01]  /*9740*/  IMAD.U32 R12, RZ, RZ, UR7 ;  /* 0x00000007ff0c7e24 */ /* 0x000fe2000f8e00ff */
[----:B------:R-:W-:Y:S01]  /*9750*/  UIADD3 UR40, UR50, 0x1, -UR49 ;  /* 0x0000000132287890 */ /* 0x000fe2000fffe831 */
[----:B------:R-:W-:Y:S01]  /*9760*/  IMAD.U32 R14, RZ, RZ, UR4 ;  /* 0x00000004ff0e7e24 */ /* 0x000fe2000f8e00ff */
[----:B------:R1:W-:Y:S01]  /*9770*/  STL.64 [R1+0x28], R10 ;  /* 0x0000280a01007387 */ /* 0x0003e20000100a00 */
[----:B------:R-:W-:Y:S01]  /*9780*/  IMAD.U32 R13, RZ, RZ, UR8 ;  /* 0x00000008ff0d7e24 */ /* 0x000fe2000f8e00ff */
[----:B------:R-:W-:Y:S01]  /*9790*/  USHF.L.U32 UR8, UR5, 0x6, URZ ;  /* 0x0000000605087899 */ /* 0x000fe2000800063f */
[----:B------:R-:W-:Y:S01]  /*97a0*/  IMAD.U32 R15, RZ, RZ, UR6 ;  /* 0x00000006ff0f7e24 */ /* 0x000fe2000f8e00ff */
[----:B------:R1:W-:Y:S01]  /*97b0*/  STL [R1+0x50], R0 ;  /* 0x0000500001007387 */ /* 0x0003e20000100800 */
[----:B0-----:R-:W-:Y:S01]  /*97c0*/  IMAD.U32 R8, RZ, RZ, UR11 ;  /* 0x0000000bff087e24 */ /* 0x001fe2000f8e00ff */
[----:B------:R-:W-:Y:S01]  /*97d0*/  ULDC.64 UR4, c[0x0][0xad8] ;  /* 0x0002b60000047ab9 */ /* 0x000fe20000000a00 */
[----:B------:R-:W-:Y:S01]  /*97e0*/  IMAD.U32 R9, RZ, RZ, UR12 ;  /* 0x0000000cff097e24 */ /* 0x000fe2000f8e00ff */
[----:B------:R-:W-:Y:S01]  /*97f0*/  UISETP.GE.AND UP0, UPT, UR5, 0x1, UPT ;  /* 0x000000010500788c */ /* 0x000fe2000bf06270 */
[----:B--2---:R-:W-:Y:S01]  /*9800*/  IMAD.U32 R4, RZ, RZ, UR9 ;  /* 0x00000009ff047e24 */ /* 0x004fe2000f8e00ff */
[----:B------:R1:W-:Y:S01]  /*9810*/  STL.128 [R1+0x40], R12 ;  /* 0x0000400c01007387 */ /* 0x0003e20000100c00 */
[----:B------:R-:W-:Y:S01]  /*9820*/  IMAD.U32 R5, RZ, RZ, UR10 ;  /* 0x0000000aff057e24 */ /* 0x000fe2000f8e00ff */
[----:B------:R-:W-:Y:S01]  /*9830*/  @UP4 UIADD3 UR6, UR8, 0x3f, URZ ;  /* 0x0000003f08064890 */ /* 0x000fe2000fffe03f */
[----:B------:R-:W-:Y:S01]  /*9840*/  IADD3 R48, P0, R2, 0x28, RZ ;  /* 0x0000002802307810 */ /* 0x000fe20007f1e0ff */
[----:B------:R1:W-:Y:S01]  /*9850*/  STL.64 [R1+0x18], R8 ;  /* 0x0000180801007387 */ /* 0x0003e20000100a00 */
[----:B------:R-:W-:Y:S01]  /*9860*/  @UP4 ULDC UR7, c[0x0][0x44c] ;  /* 0x0001130000074ab9 */ /* 0x000fe20000000800 */
[----:B------:R-:W-:Y:S01]  /*9870*/  PLOP3.LUT P1, PT, PT, PT, UP0, 0x40, 0x0 ;  /* 0x000000000000781c */ /* 0x000fe20003f2e808 */
[----:B------:R-:W-:Y:S01]  /*9880*/  UIMAD.WIDE.U32 UR6, UR6, UR7, URZ ;  /* 0x00000007060672a5 */ /* 0x000fe2000f8e003f */
[----:B------:R1:W-:Y:S01]  /*9890*/  STL.64 [R1+0x20], R4 ;  /* 0x0000200401007387 */ /* 0x0003e20000100a00 */
[----:B------:R-:W-:Y:S01]  /*98a0*/  @UP4 ULDC UR10, c[0x0][0x450] ;  /* 0x00011400000a4ab9 */ /* 0x000fe20000000800 */
[----:B------:R-:W-:Y:S01]  /*98b0*/  UIADD3 UR9, UR8, 0x3f, URZ ;  /* 0x0000003f08097890 */ /* 0x000fe2000fffe03f */
[----:B------:R-:W-:Y:S01]  /*98c0*/  IMAD.X R57, RZ, RZ, R18, P0 ;  /* 0x000000ffff397224 */ /* 0x000fe200000e0612 */
[----:B------:R1:W-:Y:S01]  /*98d0*/  STL [R1+0x38], RZ ;  /* 0x000038ff01007387 */ /* 0x0003e20000100800 */
[----:B------:R-:W-:-:S02]  /*98e0*/  @UP4 USHF.R.U32.HI UR9, URZ, UR10, UR7 ;  /* 0x0000000a3f094299 */ /* 0x000fc40008011607 */
[----:B------:R-:W-:Y:S02]  /*98f0*/  UP2UR UR41, UPR, URZ, 0x10 ;  /* 0x000000103f297883 */ /* 0x000fe40008000000 */
[----:B------:R-:W-:Y:S02]  /*9900*/  UIADD3 UR6, UR40, UR9, URZ ;  /* 0x0000000928067290 */ /* 0x000fe4000fffe03f */
[----:B------:R-:W-:Y:S02]  /*9910*/  UP2UR UR44, UPR, URZ, 0x1 ;  /* 0x000000013f2c7883 */ /* 0x000fe40008000000 */
[----:B------:R-:W-:Y:S01]  /*9920*/  UIADD3 UR4, UR6, UR4, URZ ;  /* 0x0000000406047290 */ /* 0x000fe2000fffe03f */
[----:B-1----:R-:W-:Y:S11]  /*9930*/  @P1 BRA `(.L_x_3083) ;  /* 0x0000000000441947 */ /* 0x002ff60003800000 */
        /* <DEDUP_REMOVED lines=10> */
.L_x_3084:
[----:B------:R-:W-:-:S11]  /*99e0*/  UISETP.NE.AND UP0, UPT, UR5, 0x1, UPT ;  /* 0x000000010500788c */ /* 0x000fd6000bf05270 */
[----:B------:R-:W-:Y:S02]  /*99f0*/  @UP0 ULDC.64 UR10, c[0x0][0xae0] ;  /* 0x0002b800000a0ab9 */ /* 0x000fe40000000a00 */
[----:B------:R-:W-:-:S04]  /*9a00*/  UIMAD.WIDE.U32 UR6, UR9, UR10, URZ ;  /* 0x0000000a090672a5 */ /* 0x000fc8000f8e003f */
[----:B------:R-:W-:-:S12]  /*9a10*/  @UP0 USHF.R.U32.HI UR9, URZ, UR11, UR7 ;  /* 0x0000000b3f090299 */ /* 0x000fd80008011607 */
.L_x_3085:
[----:B------:R-:W-:-:S04]  /*9a20*/  UIMAD UR9, UR9, UR5, UR5 ;  /* 0x00000005090972a4 */ /* 0x000fc8000f8e0205 */
[----:B------:R-:W-:-:S04]  /*9a30*/  UISETP.LT.AND UP0, UPT, UR4, UR9, UPT ;  /* 0x000000090400728c */ /* 0x000fc8000bf01270 */
[----:B------:R-:W-:-:S12]  /*9a40*/  USEL UR4, UR4, UR9, UP0 ;  /* 0x0000000904047287 */ /* 0x000fd80008000000 */
.L_x_3083:
        /* <DEDUP_REMOVED lines=32> */
.L_x_3087:
[----:B------:R-:W-:-:S11]  /*9c50*/  UISETP.NE.AND UP0, UPT, UR5, 0x1, UPT ;  /* 0x000000010500788c */ /* 0x000fd6000bf05270 */
[----:B------:R-:W-:Y:S02]  /*9c60*/  @UP0 ULDC.64 UR10, c[0x0][0xae0] ;  /* 0x0002b800000a0ab9 */ /* 0x000fe40000000a00 */
[----:B------:R-:W-:-:S04]  /*9c70*/  UIMAD.WIDE.U32 UR6, UR8, UR10, URZ ;  /* 0x0000000a080672a5 */ /* 0x000fc8000f8e003f */
[----:B------:R-:W-:-:S12]  /*9c80*/  @UP0 USHF.R.U32.HI UR8, URZ, UR11, UR7 ;  /* 0x0000000b3f080299 */ /* 0x000fd80008011607 */
.L_x_3088:
[----:B------:R-:W-:-:S04]  /*9c90*/  UIMAD UR5, UR8, UR5, URZ ;  /* 0x00000005080572a4 */ /* 0x000fc8000f8e023f */
[----:B------:R-:W-:-:S04]  /*9ca0*/  UISETP.LT.AND UP0, UPT, UR4, UR5, UPT ;  /* 0x000000050400728c */ /* 0x000fc8000bf01270 */
[----:B------:R-:W-:-:S12]  /*9cb0*/  USEL UR4, UR4, UR5, !UP0 ;  /* 0x0000000504047287 */ /* 0x000fd8000c000000 */
.L_x_3086:
        /* <DEDUP_REMOVED lines=17> */
[----:B------:R-:W-:Y:S01]  /*9dd0*/  IMAD.MOV.U32 R7, RZ, RZ, 0x40000040 ;  /* 0x40000040ff077424 */ /* 0x000fe200078e00ff */
        /* <DEDUP_REMOVED lines=46> */
[----:B------:R-:W-:Y:S01]  /*a0c0*/  IMAD.X R55, RZ, RZ, R18, P6 ;  /* 0x000000ffff377224 */ /* 0x000fe200030e0612 */
        /* <DEDUP_REMOVED lines=36> */
.L_x_3090:
        /* <DEDUP_REMOVED lines=12> */
.L_x_3089:
[----:B------:R-:W2:Y:S01]  /*a3d0*/  LDL R43, [R1+0x1d4] ;  /* 0x0001d400012b7983 */ /* 0x000ea20000100800 */
[----:B------:R-:W-:Y:S01]  /*a3e0*/  SHF.R.S32.HI R4, RZ, 0x1f, R3 ;  /* 0x0000001fff047819 */ /* 0x000fe20000011403 */
[----:B------:R-:W0:Y:S01]  /*a3f0*/  LDC.64 R50, c[0x0][0xad0] ;  /* 0x0002b400ff327b82 */ /* 0x000e220000000a00 */
[----:B------:R-:W-:Y:S01]  /*a400*/  IADD3 R7, P0, R2, 0xfc, RZ ;  /* 0x000000fc02077810 */ /* 0x000fe20007f1e0ff */
[----:B------:R-:W-:Y:S01]  /*a410*/  IMAD.U32 R14, RZ, RZ, UR38 ;  /* 0x00000026ff0e7e24 */ /* 0x000fe2000f8e00ff */
[----:B------:R-:W-:Y:S01]  /*a420*/  LEA.HI R4, R4, R3, RZ, 0x3 ;  /* 0x0000000304047211 */ /* 0x000fe200078f18ff */
[----:B------:R-:W-:Y:S01]  /*a430*/  IMAD.U32 R15, RZ, RZ, UR39 ;  /* 0x00000027ff0f7e24 */ /* 0x000fe2000f8e00ff */
[----:B------:R-:W-:Y:S01]  /*a440*/  IADD3 R38, P2, R2, 0xb0, RZ ;  /* 0x000000b002267810 */ /* 0x000fe20007f5e0ff */
[----:B------:R-:W-:Y:S01]  /*a450*/  IMAD.X R8, RZ, RZ, R18, P0 ;  /* 0x000000ffff087224 */ /* 0x000fe200000e0612 */
[C---:B------:R-:W-:Y:S01]  /*a460*/  LOP3.LUT R6, R4.reuse, 0xfffffff8, RZ, 0xc0, !PT ;  /* 0xfffffff804067812 */ /* 0x040fe200078ec0ff */
[----:B------:R-:W-:Y:S01]  /*a470*/  IMAD.SHL.U32 R4, R4, 0x40, RZ ;  /* 0x0000004004047824 */ /* 0x000fe200078e00ff */
[----:B------:R1:W-:Y:S01]  /*a480*/  STL.64 [R1+0xc0], R26 ;  /* 0x0000c01a01007387 */ /* 0x0003e20000100a00 */
[----:B------:R-:W-:Y:S01]  /*a490*/  IMAD.MOV.U32 R12, RZ, RZ, 0x10 ;  /* 0x00000010ff0c7424 */ /* 0x000fe200078e00ff */
[----:B------:R-:W-:Y:S01]  /*a4a0*/  BSSY B0, `(.L_x_3091) ;  /* 0x000003a000007945 */ /* 0x000fe20003800000 */
[----:B------:R-:W-:Y:S01]  /*a4b0*/  IMAD.IADD R3, R3, 0x1, -R6 ;  /* 0x0000000103037824 */ /* 0x000fe200078e0a06 */
[----:B------:R-:W-:Y:S01]  /*a4c0*/  LOP3.LUT R11, R4, 0xfffffe00, RZ, 0xc0, !PT ;  /* 0xfffffe00040b7812 */ /* 0x000fe200078ec0ff */
[--C-:B------:R-:W-:Y:S01]  /*a4d0*/  IMAD.X R39, RZ, RZ, R18.reuse, P2 ;  /* 0x000000ffff277224 */ /* 0x100fe200010e0612 */
[----:B------:R-:W-:Y:S01]  /*a4e0*/  IADD3 R6, P1, R2, 0x70, RZ ;  /* 0x0000007002067810 */ /* 0x000fe20007f3e0ff */
[C---:B------:R-:W-:Y:S01]  /*a4f0*/  IMAD.SHL.U32 R5, R3.reuse, 0x40, RZ ;  /* 0x0000004003057824 */ /* 0x040fe200078e00ff */
[----:B------:R-:W-:Y:S01]  /*a500*/  LOP3.LUT P0, RZ, R3, 0x2, RZ, 0xc0, !PT ;  /* 0x0000000203ff7812 */ /* 0x000fe2000780c0ff */
[----:B------:R-:W-:Y:S01]  /*a510*/  IMAD R0, R0, 0x400, R11 ;  /* 0x0000040000007824 */ /* 0x000fe200078e020b */
[----:B------:R3:W-:Y:S01]  /*a520*/  STL.64 [R1+0xb8], R38 ;  /* 0x0000b82601007387 */ /* 0x0007e20000100a00 */
[----:B------:R-:W-:Y:S01]  /*a530*/  IMAD.X R13, RZ, RZ, R18, P1 ;  /* 0x000000ffff0d7224 */ /* 0x000fe200008e0612 */
[----:B------:R-:W-:Y:S01]  /*a540*/  LOP3.LUT R5, R5, 0x1c0, RZ, 0xc0, !PT ;  /* 0x000001c005057812 */ /* 0x000fe200078ec0ff */
[----:B------:R-:W-:Y:S01]  /*a550*/  IMAD.U32 R33, RZ, RZ, UR50 ;  /* 0x00000032ff217e24 */ /* 0x000fe2000f8e00ff */
[----:B------:R-:W-:Y:S01]  /*a560*/  LOP3.LUT P1, RZ, R3, 0x4, RZ, 0xc0, !PT ;  /* 0x0000000403ff7812 */ /* 0x000fe2000782c0ff */
[----:B------:R-:W-:Y:S01]  /*a570*/  IMAD.U32 R32, RZ, RZ, UR49 ;  /* 0x00000031ff207e24 */ /* 0x000fe2000f8e00ff */
[----:B------:R-:W-:Y:S01]  /*a580*/  LOP3.LUT R9, R5, 0x8, R10, 0xf8, !PT ;  /* 0x0000000805097812 */ /* 0x000fe200078ef80a */
[----:B------:R-:W-:Y:S01]  /*a590*/  IMAD.MOV.U32 R36, RZ, RZ, RZ ;  /* 0x000000ffff247224 */ /* 0x000fe200078e00ff */
[----:B------:R-:W-:Y:S01]  /*a5a0*/  SHF.R.U32.HI R4, RZ, 0x3, R5 ;  /* 0x00000003ff047819 */ /* 0x000fe20000011605 */
[----:B------:R-:W-:Y:S01]  /*a5b0*/  IMAD.MOV.U32 R5, RZ, RZ, R8 ;  /* 0x000000ffff057224 */ /* 0x000fe200078e0008 */
[----:B------:R-:W3:Y:S01]  /*a5c0*/  LDC.64 R10, c[0x0][0xae0] ;  /* 0x0002b800ff0a7b82 */ /* 0x000ee20000000a00 */
[----:B------:R-:W-:Y:S01]  /*a5d0*/  SEL R12, R12, 0xfffffff0, !P0 ;  /* 0xfffffff00c0c7807 */ /* 0x000fe20004000000 */
[----:B0-----:R-:W-:Y:S01]  /*a5e0*/  IMAD.MOV.U32 R34, RZ, RZ, R51 ;  /* 0x000000ffff227224 */ /* 0x001fe200078e0033 */
[----:B------:R-:W-:Y:S01]  /*a5f0*/  LOP3.LUT R9, R9, R4, RZ, 0x3c, !PT ;  /* 0x0000000409097212 */ /* 0x000fe200078e3cff */
[----:B------:R-:W-:Y:S01]  /*a600*/  IMAD.MOV.U32 R4, RZ, RZ, R7 ;  /* 0x000000ffff047224 */ /* 0x000fe200078e0007 */
[----:B-1----:R-:W-:Y:S01]  /*a610*/  IADD3 R26, P3, R2, 0xa0, RZ ;  /* 0x000000a0021a7810 */ /* 0x002fe20007f7e0ff */
[----:B------:R-:W-:Y:S01]  /*a620*/  IMAD.MOV.U32 R7, RZ, RZ, R13 ;  /* 0x000000ffff077224 */ /* 0x000fe200078e000d */
[----:B------:R-:W-:Y:S01]  /*a630*/  STL.64 [R1+0xb0], R22 ;  /* 0x0000b01601007387 */ /* 0x000fe20000100a00 */
[----:B------:R-:W-:-:S02]  /*a640*/  IMAD.IADD R3, R0, 0x1, R9 ;  /* 0x0000000100037824 */ /* 0x000fc400078e0209 */
[----:B------:R-:W0:Y:S01]  /*a650*/  LDC.64 R8, c[0x0][0xad8] ;  /* 0x0002b600ff087b82 */ /* 0x000e220000000a00 */
[----:B------:R1:W-:Y:S01]  /*a660*/  STL.128 [R1+0x100], R4 ;  /* 0x0001000401007387 */ /* 0x0003e20000100c00 */
[----:B------:R-:W-:-:S03]  /*a670*/  IMAD.WIDE.U32 R20, R3, 0x2, R14 ;  /* 0x0000000203147825 */ /* 0x000fc600078e000e */
[----:B------:R4:W-:Y:S01]  /*a680*/  STL.U8 [R1+0xc8], RZ ;  /* 0x0000c8ff01007387 */ /* 0x0009e20000100000 */
[----:B------:R-:W-:Y:S01]  /*a690*/  IMAD.MOV.U32 R13, RZ, RZ, 0x20 ;  /* 0x00000020ff0d7424 */ /* 0x000fe200078e00ff */
[----:B------:R-:W-:Y:S01]  /*a6a0*/  IADD3 R20, P0, R20, 0x36400, RZ ;  /* 0x0003640014147810 */ /* 0x000fe20007f1e0ff */
[----:B------:R-:W-:Y:S01]  /*a6b0*/  IMAD.X R27, RZ, RZ, R18, P3 ;  /* 0x000000ffff1b7224 */ /* 0x000fe200018e0612 */
[----:B------:R4:W-:Y:S01]  /*a6c0*/  STL.U8 [R1+0x120], RZ ;  /* 0x000120ff01007387 */ /* 0x0009e20000100000 */
[----:B------:R-:W-:Y:S01]  /*a6d0*/  VIADD R191, R56, 0xffffff80 ;  /* 0xffffff8038bf7836 */ /* 0x000fe20000000000 */
[----:B------:R-:W-:Y:S01]  /*a6e0*/  SEL R13, R13, 0xffffffe0, !P1 ;  /* 0xffffffe00d0d7807 */ /* 0x000fe20004800000 */
[----:B------:R-:W-:Y:S01]  /*a6f0*/  IMAD.X R21, RZ, RZ, R21, P0 ;  /* 0x000000ffff157224 */ /* 0x000fe200000e0615 */
[----:B------:R4:W-:Y:S01]  /*a700*/  STL.128 [R1+0x110], R24 ;  /* 0x0001101801007387 */ /* 0x0009e20000100c00 */
[----:B---3--:R-:W-:Y:S02]  /*a710*/  IMAD.MOV.U32 R38, RZ, RZ, R10 ;  /* 0x000000ffff267224 */ /* 0x008fe400078e000a */
[----:B------:R-:W-:Y:S01]  /*a720*/  IMAD.MOV.U32 R39, RZ, RZ, R11 ;  /* 0x000000ffff277224 */ /* 0x000fe200078e000b */
[----:B-1----:R-:W1:Y:S01]  /*a730*/  LDC R6, c[0x0][0x450] ;  /* 0x00011400ff067b82 */ /* 0x002e620000000800 */
[----:B------:R-:W-:Y:S01]  /*a740*/  IMAD.MOV.U32 R7, RZ, RZ, R50 ;  /* 0x000000ffff077224 */ /* 0x000fe200078e0032 */
[----:B------:R4:W-:Y:S04]  /*a750*/  STL.64 [R1+0xa0], R12 ;  /* 0x0000a00c01007387 */ /* 0x0009e80000100a00 */
[----:B------:R4:W-:Y:S01]  /*a760*/  STL.64 [R1+0xa8], R20 ;  /* 0x0000a81401007387 */ /* 0x0009e20000100a00 */
[----:B0-----:R-:W-:Y:S01]  /*a770*/  IMAD.MOV.U32 R35, RZ, RZ, R8 ;  /* 0x000000ffff237224 */ /* 0x001fe200078e0008 */
[----:B------:R-:W1:Y:S01]  /*a780*/  LDC.64 R4, c[0x0][0x448] ;  /* 0x00011200ff047b82 */ /* 0x000e620000000a00 */
[----:B------:R-:W-:Y:S01]  /*a790*/  IMAD.MOV.U32 R37, RZ, RZ, R9 ;  /* 0x000000ffff257224 */ /* 0x000fe200078e0009 */
[----:B------:R4:W-:Y:S04]  /*a7a0*/  STL [R1+0xcc], R191 ;  /* 0x0000ccbf01007387 */ /* 0x0009e80000100800 */
[----:B------:R4:W-:Y:S04]  /*a7b0*/  STL.128 [R1+0xd0], R32 ;  /* 0x0000d02001007387 */ /* 0x0009e80000100c00 */
[----:B------:R4:W-:Y:S04]  /*a7c0*/  STL.128 [R1+0xe0], R36 ;  /* 0x0000e02401007387 */ /* 0x0009e80000100c00 */
[----:B-1----:R4:W-:Y:S01]  /*a7d0*/  STL.128 [R1+0xf0], R4 ;  /* 0x0000f00401007387 */ /* 0x0029e20000100c00 */
[----:B--2---:R-:W-:-:S04]  /*a7e0*/  LEA.HI R0, R43, R43, RZ, 0x1 ;  /* 0x0000002b2b007211 */ /* 0x004fc800078f08ff */
[----:B------:R-:W-:-:S05]  /*a7f0*/  LOP3.LUT R0, R0, 0xfffffffe, RZ, 0xc0, !PT ;  /* 0xfffffffe00007812 */ /* 0x000fca00078ec0ff */
[----:B------:R-:W-:-:S05]  /*a800*/  IMAD.IADD R0, R43, 0x1, -R0 ;  /* 0x000000012b007824 */ /* 0x000fca00078e0a00 */
[----:B------:R-:W-:-:S04]  /*a810*/  SHF.L.U32 R0, R0, 0x1f, RZ ;  /* 0x0000001f00007819 */ /* 0x000fc800000006ff */
[----:B------:R-:W0:Y:S02]  /*a820*/  SYNCS.PHASECHK.TRANS64.TRYWAIT P0, [UR46+0x38800], R0 ;  /* 0x03880000ff0075a7 */ /* 0x000e24000800016e */
[----:B0---4-:R-:W-:Y:S05]  /*a830*/  @!P0 BRA `(.L_x_3092) ;  /* 0x0000021400a48947 */ /* 0x011fea0003800000 */
.L_x_3304:
[----:B------:R-:W-:Y:S05]  /*a840*/  BSYNC B0 ;  /* 0x0000000000007941 */ /* 0x000fea0003800000 */
.L_x_3091:
[----:B------:R-:W2:Y:S04]  /*a850*/  LDL R34, [R1+0x424] ;  /* 0x0004240001227983 */ /* 0x000ea80000100800 */
[----:B------:R-:W3:Y:S04]  /*a860*/  LDL R33, [R1+0x428] ;  /* 0x0004280001217983 */ /* 0x000ee80000100800 */
[----:B------:R-:W4:Y:S04]  /*a870*/  LDL R32, [R1] ;  /* 0x0000000001207983 */ /* 0x000f280000100800 */
[----:B------:R1:W5:Y:S01]  /*a880*/  LDL.64 R20, [R1+0x1c8] ;  /* 0x0001c80001147983 */ /* 0x0003620000100a00 */
[C---:B------:R-:W-:Y:S01]  /*a890*/  IADD3 R26, P0, R2.reuse, 0xc8, RZ ;  /* 0x000000c8021a7810 */ /* 0x040fe20007f1e0ff */
[----:B------:R-:W-:Y:S01]  /*a8a0*/  IMAD.MOV.U32 R24, RZ, RZ, R30 ;  /* 0x000000ffff187224 */ /* 0x000fe200078e001e */
[----:B------:R-:W-:Y:S01]  /*a8b0*/  BSSY B0, `(.L_x_3093) ;  /* 0x0000039000007945 */ /* 0x000fe20003800000 */
[----:B------:R-:W-:Y:S01]  /*a8c0*/  IMAD.MOV.U32 R25, RZ, RZ, R45 ;  /* 0x000000ffff197224 */ /* 0x000fe200078e002d */
[----:B------:R-:W-:Y:S01]  /*a8d0*/  STL.64 [R1+0x128], R196 ;  /* 0x000128c401007387 */ /* 0x000fe20000100a00 */
[----:B------:R-:W-:Y:S01]  /*a8e0*/  IMAD.X R27, RZ, RZ, R18, P0 ;  /* 0x000000ffff1b7224 */ /* 0x000fe200000e0612 */
[----:B0-----:R-:W-:Y:S01]  /*a8f0*/  IADD3 R0, P0, R2, 0x3e0, RZ ;  /* 0x000003e002007810 */ /* 0x001fe20007f1e0ff */
[----:B------:R-:W-:-:S02]  /*a900*/  IMAD.MOV.U32 R12, RZ, RZ, R41 ;  /* 0x000000ffff0c7224 */ /* 0x000fc400078e0029 */
[----:B------:R-:W-:Y:S01]  /*a910*/  IMAD.MOV.U32 R13, RZ, RZ, R54 ;  /* 0x000000ffff0d7224 */ /* 0x000fe200078e0036 */
[----:B------:R0:W-:Y:S01]  /*a920*/  STL.128 [R1+0x130], R24 ;  /* 0x0001301801007387 */ /* 0x0001e20000100c00 */
[--C-:B------:R-:W-:Y:S01]  /*a930*/  IMAD.X R3, RZ, RZ, R18.reuse, P0 ;  /* 0x000000ffff037224 */ /* 0x100fe200000e0612 */
[----:B------:R-:W-:Y:S01]  /*a940*/  IADD3 R4, P0, R2, 0x100, RZ ;  /* 0x0000010002047810 */ /* 0x000fe20007f1e0ff */
[----:B------:R-:W-:Y:S01]  /*a950*/  IMAD.MOV.U32 R43, RZ, RZ, R53 ;  /* 0x000000ffff2b7224 */ /* 0x000fe200078e0035 */
[----:B------:R1:W-:Y:S03]  /*a960*/  STL.128 [R1+0x150], R12 ;  /* 0x0001500c01007387 */ /* 0x0003e60000100c00 */
[----:B------:R-:W-:Y:S02]  /*a970*/  IMAD.X R7, RZ, RZ, R18, P0 ;  /* 0x000000ffff077224 */ /* 0x000fe400000e0612 */
[----:B0-----:R-:W-:-:S02]  /*a980*/  IMAD.MOV.U32 R26, RZ, RZ, R31 ;  /* 0x000000ffff1a7224 */ /* 0x001fc400078e001f */
[----:B------:R-:W-:Y:S02]  /*a990*/  IMAD.MOV.U32 R27, RZ, RZ, R52 ;  /* 0x000000ffff1b7224 */ /* 0x000fe400078e0034 */
[----:B------:R-:W-:Y:S01]  /*a9a0*/  IMAD.MOV.U32 R24, RZ, RZ, R2 ;  /* 0x000000ffff187224 */ /* 0x000fe200078e0002 */
[C---:B-1----:R-:W-:Y:S01]  /*a9b0*/  IADD3 R12, P1, R2.reuse, 0x108, RZ ;  /* 0x00000108020c7810 */ /* 0x042fe20007f3e0ff */
[----:B------:R-:W-:Y:S01]  /*a9c0*/  IMAD.MOV.U32 R25, RZ, RZ, R18 ;  /* 0x000000ffff197224 */ /* 0x000fe200078e0012 */
[----:B------:R-:W-:-:S03]  /*a9d0*/  IADD3 R14, P0, R2, 0x120, RZ ;  /* 0x00000120020e7810 */ /* 0x000fc60007f1e0ff */
[--C-:B------:R-:W-:Y:S01]  /*a9e0*/  IMAD.X R13, RZ, RZ, R18.reuse, P1 ;  /* 0x000000ffff0d7224 */ /* 0x100fe200008e0612 */
[----:B------:R0:W-:Y:S01]  /*a9f0*/  STL.128 [R1+0x140], R24 ;  /* 0x0001401801007387 */ /* 0x0001e20000100c00 */
[----:B------:R-:W-:-:S05]  /*aa00*/  IMAD.X R15, RZ, RZ, R18, P0 ;  /* 0x000000ffff0f7224 */ /* 0x000fca00000e0612 */
[----:B------:R-:W-:Y:S01]  /*aa10*/  STL.64 [R1+0x1c0], R14 ;  /* 0x0001c00e01007387 */ /* 0x000fe20000100a00 */
[----:B0-----:R-:W-:Y:S02]  /*aa20*/  IMAD.MOV.U32 R26, RZ, RZ, R48 ;  /* 0x000000ffff1a7224 */ /* 0x001fe400078e0030 */
[----:B------:R-:W-:Y:S02]  /*aa30*/  IMAD.MOV.U32 R27, RZ, RZ, R57 ;  /* 0x000000ffff1b7224 */ /* 0x000fe400078e0039 */
[----:B------:R-:W-:Y:S02]  /*aa40*/  IMAD.MOV.U32 R24, RZ, RZ, R199 ;  /* 0x000000ffff187224 */ /* 0x000fe400078e00c7 */
        /* <DEDUP_REMOVED lines=23> */
[----:B------:R0:W-:Y:S01]  /*abc0*/  STL.128 [R1+0x1a0], R24 ;  /* 0x0001a01801007387 */ /* 0x0001e20000100c00 */
[----:B--2---:R-:W-:Y:S02]  /*abd0*/  IMAD.MOV.U32 R41, RZ, RZ, R34 ;  /* 0x000000ffff297224 */ /* 0x004fe400078e0022 */
[----:B---3--:R-:W-:Y:S01]  /*abe0*/  IMAD.MOV.U32 R40, RZ, RZ, R33 ;  /* 0x000000ffff287224 */ /* 0x008fe200078e0021 */
[----:B----4-:R-:W-:-:S04]  /*abf0*/  LOP3.LUT R0, R32, 0x1, RZ, 0xfc, !PT ;  /* 0x0000000120007812 */ /* 0x010fc800078efcff */
[----:B------:R0:W-:Y:S01]  /*ac00*/  STL.128 [R1+0x1b0], R40 ;  /* 0x0001b02801007387 */ /* 0x0001e20000100c00 */
[----:B------:R-:W-:-:S13]  /*ac10*/  ISETP.NE.AND P1, PT, R0, 0x3, PT ;  /* 0x000000030000780c */ /* 0x000fda0003f25270 */
[----:B0-----:R-:W-:Y:S05]  /*ac20*/  @!P1 BRA `(.L_x_3094) ;  /* 0x0000000000049947 */ /* 0x001fea0003800000 */
[----:B------:R-:W-:Y:S01]  /*ac30*/  BPT.TRAP 0x1 ;  /* 0x000000040000795c */ /* 0x000fe20000300000 */
.L_x_3094:
[----:B------:R-:W-:Y:S05]  /*ac40*/  BSYNC B0 ;  /* 0x0000000000007941 */ /* 0x000fea0003800000 */
.L_x_3093:
        /* <DEDUP_REMOVED lines=8> */
.L_x_3096:
[----:B------:R-:W-:Y:S05]  /*acd0*/  BSYNC B0 ;  /* 0x0000000000007941 */ /* 0x000fea0003800000 */
.L_x_3095:
[----:B------:R-:W-:Y:S04]  /*ace0*/  BSSY B0, `(.L_x_3097) ;  /* 0x0000004000007945 */ /* 0x000fe80003800000 */
[----:B-1----:R-:W-:Y:S05]  /*acf0*/  @P0 BRA `(.L_x_3098) ;  /* 0x0000000000080947 */ /* 0x002fea0003800000 */
[----:B------:R-:W1:Y:S02]  /*ad00*/  SYNCS.PHASECHK.TRANS64.TRYWAIT P0, [R20+URZ], R21 ;  /* 0x00000015140075a7 */ /* 0x000e64000800017f */
[----:B-1----:R-:W-:Y:S05]  /*ad10*/  @!P0 BRA `(.L_x_3099) ;  /* 0x0000021000848947 */ /* 0x002fea0003800000 */
.L_x_3098:
[----:B------:R-:W-:Y:S05]  /*ad20*/  BSYNC B0 ;  /* 0x0000000000007941 */ /* 0x000fea0003800000 */
.L_x_3097:
        /* <DEDUP_REMOVED lines=58> */
.L_x_3305:
[----:B------:R-:W-:Y:S05]  /*b0d0*/  BSYNC B0 ;  /* 0x0000000000007941 */ /* 0x000fea0003800000 */
.L_x_3100:
[----:B0-----:R-:W2:Y:S04]  /*b0e0*/  LDL R3, [R1+0x28] ;  /* 0x0000280001037983 */ /* 0x001ea80000100800 */
[----:B------:R0:W5:Y:S01]  /*b0f0*/  LDL.64 R12, [R1+0x1c8] ;  /* 0x0001c800010c7983 */ /* 0x0001620000100a00 */
[----:B------:R-:W-:Y:S01]  /*b100*/  BSSY B0, `(.L_x_3102) ;  /* 0x0000005000007945 */ /* 0x000fe20003800000 */
[----:B--2---:R-:W-:-:S04]  /*b110*/  LOP3.LUT R3, R3, 0x1, RZ, 0xfc, !PT ;  /* 0x0000000103037812 */ /* 0x004fc800078efcff */
[----:B------:R-:W-:-:S13]  /*b120*/  ISETP.NE.AND P1, PT, R3, 0x3, PT ;  /* 0x000000030300780c */ /* 0x000fda0003f25270 */
[----:B0-----:R-:W-:Y:S05]  /*b130*/  @!P1 BRA `(.L_x_3103) ;  /* 0x0000000000049947 */ /* 0x001fea0003800000 */
[----:B------:R-:W-:Y:S01]  /*b140*/  BPT.TRAP 0x1 ;  /* 0x000000040000795c */ /* 0x000fe20000300000 */
.L_x_3103:
[----:B------:R-:W-:Y:S05]  /*b150*/  BSYNC B0 ;  /* 0x0000000000007941 */ /* 0x000fea0003800000 */
.L_x_3102:
        /* <DEDUP_REMOVED lines=8> */
.L_x_3105:
[----:B------:R-:W-:Y:S05]  /*b1e0*/  BSYNC B0 ;  /* 0x0000000000007941 */ /* 0x000fea0003800000 */
.L_x_3104:
[----:B------:R-:W-:Y:S04]  /*b1f0*/  BSSY B0, `(.L_x_3106) ;  /* 0x0000004000007945 */ /* 0x000fe80003800000 */
[----:B-1----:R-:W-:Y:S05]  /*b200*/  @P0 BRA `(.L_x_3107) ;  /* 0x0000000000080947 */ /* 0x002fea0003800000 */
[----:B------:R-:W1:Y:S02]  /*b210*/  SYNCS.PHASECHK.TRANS64.TRYWAIT P0, [R12+URZ], R13 ;  /* 0x0000000d0c0075a7 */ /* 0x000e64000800017f */
[----:B-1----:R-:W-:Y:S05]  /*b220*/  @!P0 BRA `(.L_x_3108) ;  /* 0x0000020c006c8947 */ /* 0x002fea0003800000 */
.L_x_3107:
[----:B------:R-:W-:Y:S05]  /*b230*/  BSYNC B0 ;  /* 0x0000000000007941 */ /* 0x000fea0003800000 */
.L_x_3106:
        /* <DEDUP_REMOVED lines=439> */
.L_x_3110:
[----:B------:R-:W-:Y:S05]  /*cdb0*/  BSYNC B0 ;  /* 0x0000000000007941 */ /* 0x000fea0003800000 */
.L_x_3109:
        /* <DEDUP_REMOVED lines=132> */
.L_x_3114:
[----:B------:R-:W-:-:S13]  /*d600*/  ISETP.NE.AND P0, PT, R57, 0x1, PT ;  /* 0x000000013900780c */ /* 0x000fda0003f05270 */
[----:B------:R-:W-:-:S05]  /*d610*/  @P0 IMAD.HI.U32 R14, R7, R58, RZ ;  /* 0x0000003a070e0227 */ /* 0x000fca00078e00ff */
[----:B------:R-:W-:-:S07]  /*d620*/  @P0 SHF.R.U32.HI R7, RZ, R59, R14 ;  /* 0x0000003bff070219 */ /* 0x000fce000001160e */
.L_x_3115:
[----:B------:R-:W-:Y:S05]  /*d630*/  BSYNC B1 ;  /* 0x0000000000017941 */ /* 0x000fea0003800000 */
.L_x_3113:
[----:B------:R-:W-:-:S04]  /*d640*/  IMAD R14, R7, R57, -UR4 ;  /* 0x80000004070e7e24 */ /* 0x000fc8000f8e0239 */
[----:B------:R-:W-:-:S05]  /*d650*/  IMAD R14, R31, -0x2, R14 ;  /* 0xfffffffe1f0e7824 */ /* 0x000fca00078e020e */
[----:B------:R-:W-:Y:S02]  /*d660*/  VIMNMX R3, R3, R14, !PT ;  /* 0x0000000e03037248 */ /* 0x000fe40007fe0100 */
[----:B------:R-:W-:-:S07]  /*d670*/  VIADDMNMX R4, R14, R57, R4, PT ;  /* 0x000000390e047246 */ /* 0x000fce0003800104 */
.L_x_3112:
[----:B------:R-:W-:Y:S05]  /*d680*/  BSYNC B0 ;  /* 0x0000000000007941 */ /* 0x000fea0003800000 */
.L_x_3111:
        /* <DEDUP_REMOVED lines=90> */
.L_x_3119:
[----:B------:R-:W-:-:S13]  /*dc30*/  ISETP.NE.AND P6, PT, R57, 0x1, PT ;  /* 0x000000013900780c */ /* 0x000fda0003fc5270 */
[----:B------:R-:W-:-:S05]  /*dc40*/  @P6 IMAD.HI.U32 R58, R12, R58, RZ ;  /* 0x0000003a0c3a6227 */ /* 0x000fca00078e00ff */
[----:B------:R-:W-:-:S07]  /*dc50*/  @P6 SHF.R.U32.HI R12, RZ, R59, R58 ;  /* 0x0000003bff0c6219 */ /* 0x000fce000001163a */
.L_x_3120:
[----:B------:R-:W-:Y:S05]  /*dc60*/  BSYNC B1 ;  /* 0x0000000000017941 */ /* 0x000fea0003800000 */
.L_x_3118:
[----:B------:R-:W-:-:S04]  /*dc70*/  IMAD R12, R12, R57, -UR4 ;  /* 0x800000040c0c7e24 */ /* 0x000fc8000f8e0239 */
[----:B------:R-:W-:-:S05]  /*dc80*/  IMAD R12, R31, -0x2, R12 ;  /* 0xfffffffe1f0c7824 */ /* 0x000fca00078e020c */
[----:B------:R-:W-:Y:S02]  /*dc90*/  VIADDMNMX R4, R12, R57, R4, PT ;  /* 0x000000390c047246 */ /* 0x000fe40003800104 */
[----:B------:R-:W-:-:S07]  /*dca0*/  VIMNMX R3, R3, R12, !PT ;  /* 0x0000000c03037248 */ /* 0x000fce0007fe0100 */
.L_x_3117:
[----:B------:R-:W-:Y:S05]  /*dcb0*/  BSYNC B0 ;  /* 0x0000000000007941 */ /* 0x000fea0003800000 */
.L_x_3116:
        /* <DEDUP_REMOVED lines=238> */
[-CC-:B------:R-:W-:Y:S01]  /*eba0*/  FFMA.FTZ R165, R25, R38.reuse, -R3.reuse ;  /* 0x0000002619a57223 */ /* 0x180fe20000010803 */
[-CC-:B------:R-:W-:Y:S01]  /*ebb0*/  FFMA.FTZ R95, R26, R38.reuse, -R3.reuse ;  /* 0x000000261a5f7223 */ /* 0x180fe20000010803 */
[----:B------:R-:W-:Y:S01]  /*ebc0*/  MUFU.EX2 R161, R161 ;  /* 0x000000a100a17308 */ /* 0x000fe20000000800 */
[-C--:B------:R-:W-:Y:S01]  /*ebd0*/  FFMA.FTZ R167, R28, R38.reuse, -R3 ;  /* 0x000000261ca77223 */ /* 0x080fe20000010803 */
[----:B-1----:R-:W-:Y:S01]  /*ebe0*/  FADD.FTZ R7, R160, R83 ;  /* 0x00000053a0077221 */ /* 0x002fe20000010000 */
[-CC-:B------:R-:W-:Y:S01]  /*ebf0*/  FFMA.FTZ R93, R29, R38.reuse, -R3.reuse ;  /* 0x000000261d5d7223 */ /* 0x180fe20000010803 */
[----:B------:R-:W4:Y:S04]  /*ec00*/  LDL R66, [R1+0x230] ;  /* 0x0002300001427983 */ /* 0x000f280000100800 */
[----:B------:R-:W0:Y:S01]  /*ec10*/  MUFU.EX2 R99, R99 ;  /* 0x0000006300637308 */ /* 0x000e220000000800 */
[-CC-:B------:R-:W-:Y:S01]  /*ec20*/  FFMA.FTZ R169, R30, R38.reuse, -R3.reuse ;  /* 0x000000261ea97223 */ /* 0x180fe20000010803 */
[----:B------:R-:W4:Y:S06]  /*ec30*/  LDL R68, [R1+0x234] ;  /* 0x0002340001447983 */ /* 0x000f2c0000100800 */
[----:B------:R-:W-:Y:S01]  /*ec40*/  MUFU.EX2 R111, R111 ;  /* 0x0000006f006f7308 */ /* 0x000fe20000000800 */
[----:B------:R-:W-:-:S07]  /*ec50*/  FFMA.FTZ R91, R31, R38, -R3 ;  /* 0x000000261f5b7223 */ /* 0x000fce0000010803 */
[----:B------:R-:W-:Y:S01]  /*ec60*/  MUFU.EX2 R166, R166 ;  /* 0x000000a600a67308 */ /* 0x000fe20000000800 */
        /* <DEDUP_REMOVED lines=13> */
[----:B------:R-:W-:Y:S01]  /*ed40*/  FFMA.FTZ R85, R37, R38, -R3 ;  /* 0x0000002625557223 */ /* 0x000fe20000010803 */
[----:B------:R-:W4:Y:S06]  /*ed50*/  LDL R76, [R1+0x244] ;  /* 0x00024400014c7983 */ /* 0x000f2c0000100800 */
[----:B------:R-:W-:Y:S08]  /*ed60*/  MUFU.EX2 R172, R172 ;  /* 0x000000ac00ac7308 */ /* 0x000ff00000000800 */
[----:B------:R-:W-:Y:S08]  /*ed70*/  MUFU.EX2 R101, R101 ;  /* 0x0000006500657308 */ /* 0x000ff00000000800 */
[----:B------:R-:W-:Y:S08]  /*ed80*/  MUFU.EX2 R174, R174 ;  /* 0x000000ae00ae7308 */ /* 0x000ff00000000800 */
[----:B------:R-:W-:Y:S01]  /*ed90*/  MUFU.EX2 R103, R103 ;  /* 0x0000006700677308 */ /* 0x000fe20000000800 */
[----:B------:R1:W-:Y:S04]  /*eda0*/  STL [R1+0x3f4], R0 ;  /* 0x0003f40001007387 */ /* 0x0003e80000100800 */
[----:B------:R-:W4:Y:S03]  /*edb0*/  LDL R27, [R1+0x2dc] ;  /* 0x0002dc00011b7983 */ /* 0x000f260000100800 */
[----:B------:R-:W1:Y:S08]  /*edc0*/  MUFU.EX2 R163, R163 ;  /* 0x000000a300a37308 */ /* 0x000e700000000800 */
[----:B------:R-:W2:Y:S01]  /*edd0*/  MUFU.EX2 R97, R97 ;  /* 0x0000006100617308 */ /* 0x000ea20000000800 */
[----:B0-----:R-:W-:-:S07]  /*ede0*/  FADD.FTZ R4, R161, R99 ;  /* 0x00000063a1047221 */ /* 0x001fce0000010000 */
[----:B------:R-:W0:Y:S01]  /*edf0*/  MUFU.EX2 R165, R165 ;  /* 0x000000a500a57308 */ /* 0x000e220000000800 */
[----:B------:R-:W-:Y:S01]  /*ee00*/  FADD.FTZ R12, R162, R7 ;  /* 0x00000007a20c7221 */ /* 0x000fe20000010000 */
[----:B-1----:R-:W-:Y:S01]  /*ee10*/  FADD.FTZ R4, R163, R4 ;  /* 0x00000004a3047221 */ /* 0x002fe20000010000 */
[----:B------:R-:W4:Y:S04]  /*ee20*/  LDL R26, [R1+0x1e0] ;  /* 0x0001e000011a7983 */ /* 0x000f280000100800 */
[----:B------:R-:W4:Y:S01]  /*ee30*/  LDL R28, [R1+0x1e4] ;  /* 0x0001e400011c7983 */ /* 0x000f220000100800 */
[----:B------:R-:W1:Y:S01]  /*ee40*/  MUFU.EX2 R95, R95 ;  /* 0x0000005f005f7308 */ /* 0x000e620000000800 */
[----:B------:R-:W-:Y:S01]  /*ee50*/  FADD.FTZ R7, R113, R12 ;  /* 0x0000000c71077221 */ /* 0x000fe20000010000 */
[----:B--2---:R-:W-:Y:S01]  /*ee60*/  FADD.FTZ R4, R97, R4 ;  /* 0x0000000461047221 */ /* 0x004fe20000010000 */
[----:B------:R-:W2:Y:S04]  /*ee70*/  LDL R30, [R1+0x1e8] ;  /* 0x0001e800011e7983 */ /* 0x000ea80000100800 */
[----:B------:R-:W2:Y:S01]  /*ee80*/  LDL R29, [R1+0x2e0] ;  /* 0x0002e000011d7983 */ /* 0x000ea20000100800 */
[----:B------:R-:W1:Y:S01]  /*ee90*/  MUFU.EX2 R167, R167 ;  /* 0x000000a700a77308 */ /* 0x000e620000000800 */
[----:B------:R-:W-:Y:S01]  /*eea0*/  FADD.FTZ R12, R164, R7 ;  /* 0x00000007a40c7221 */ /* 0x000fe20000010000 */
[----:B0-----:R-:W-:Y:S01]  /*eeb0*/  FADD.FTZ R4, R165, R4 ;  /* 0x00000004a5047221 */ /* 0x001fe20000010000 */
[----:B------:R-:W2:Y:S05]  /*eec0*/  LDL R32, [R1+0x1ec] ;  /* 0x0001ec0001207983 */ /* 0x000eaa0000100800 */
[----:B------:R-:W0:Y:S01]  /*eed0*/  MUFU.EX2 R93, R93 ;  /* 0x0000005d005d7308 */ /* 0x000e220000000800 */
[----:B------:R-:W-:Y:S01]  /*eee0*/  FADD.FTZ R7, R111, R12 ;  /* 0x0000000c6f077221 */ /* 0x000fe20000010000 */
[----:B-1----:R-:W-:Y:S01]  /*eef0*/  FADD.FTZ R4, R95, R4 ;  /* 0x000000045f047221 */ /* 0x002fe20000010000 */
[----:B------:R-:W2:Y:S04]  /*ef00*/  LDL R34, [R1+0x1f0] ;  /* 0x0001f00001227983 */ /* 0x000ea80000100800 */
[----:B------:R-:W2:Y:S01]  /*ef10*/  LDL R31, [R1+0x2e4] ;  /* 0x0002e400011f7983 */ /* 0x000ea20000100800 */
        /* <DEDUP_REMOVED lines=22> */
[----:B-1----:R-:W-:-:S06]  /*f080*/  FADD.FTZ R4, R89, R4 ;  /* 0x0000000459047221 */ /* 0x002fcc0000010000 */
[----:B------:R-:W1:Y:S01]  /*f090*/  MUFU.EX2 R175, R175 ;  /* 0x000000af00af7308 */ /* 0x000e620000000800 */
[----:B------:R-:W-:Y:S01]  /*f0a0*/  FADD.FTZ R12, R172, R3 ;  /* 0x00000003ac0c7221 */ /* 0x000fe20000010000 */
[----:B------:R-:W-:-:S06]  /*f0b0*/  FADD.FTZ R4, R173, R4 ;  /* 0x00000004ad047221 */ /* 0x000fcc0000010000 */
[----:B------:R-:W1:Y:S01]  /*f0c0*/  MUFU.EX2 R85, R85 ;  /* 0x0000005500557308 */ /* 0x000e620000000800 */
[----:B------:R-:W-:Y:S01]  /*f0d0*/  FADD.FTZ R3, R101, R12 ;  /* 0x0000000c65037221 */ /* 0x000fe20000010000 */
[----:B0-----:R-:W-:Y:S01]  /*f0e0*/  FADD.FTZ R4, R87, R4 ;  /* 0x0000000457047221 */ /* 0x001fe20000010000 */
[----:B------:R-:W2:Y:S02]  /*f0f0*/  LDL.64 R12, [R1+0x88] ;  /* 0x00008800010c7983 */ /* 0x000ea40000100a00 */
[----:B------:R-:W-:Y:S02]  /*f100*/  FADD.FTZ R36, R174, R3 ;  /* 0x00000003ae247221 */ /* 0x000fe40000010000 */
        /* <DEDUP_REMOVED lines=85> */
[----:B------:R-:W-:-:S05]  /*f660*/  MOV R24, R24 ;  /* 0x0000001800187202 */ /* 0x000fca0000000f00 */
[--C-:B------:R-:W-:Y:S02]  /*f670*/  IMAD R25, R15, 0x2, R24.reuse ;  /* 0x000000020f197824 */ /* 0x100fe400078e0218 */
[C---:B------:R-:W-:Y:S01]  /*f680*/  IMAD R15, R14.reuse, 0x2, R24 ;  /* 0x000000020e0f7824 */ /* 0x040fe200078e0218 */
[----:B------:R-:W-:Y:S01]  /*f690*/  STSM.16.M88.4 [R24], R160 ;  /* 0x000000a018007844 */ /* 0x000fe20000000200 */
[----:B------:R-:W-:Y:S02]  /*f6a0*/  IMAD R83, R14, 0x2, R25 ;  /* 0x000000020e537824 */ /* 0x000fe400078e0219 */
[----:B------:R-:W-:Y:S01]  /*f6b0*/  IMAD R14, R81, 0x1000, R12 ;  /* 0x00001000510e7824 */ /* 0x000fe200078e020c */
[----:B------:R0:W-:Y:S04]  /*f6c0*/  STSM.16.M88.4 [R15], R164 ;  /* 0x000000a40f007844 */ /* 0x0001e80000000200 */
[----:B------:R-:W-:Y:S01]  /*f6d0*/  R2UR UR6, R14 ;  /* 0x000000000e0672ca */ /* 0x000fe200000e0000 */
[----:B------:R-:W-:Y:S01]  /*f6e0*/  STSM.16.M88.4 [R25], R168 ;  /* 0x000000a819007844 */ /* 0x000fe20000000200 */
[----:B0-----:R-:W-:-:S05]  /*f6f0*/  IMAD.MOV.U32 R15, RZ, RZ, R13 ;  /* 0x000000ffff0f7224 */ /* 0x001fca00078e000d */
[----:B------:R-:W-:Y:S01]  /*f700*/  R2UR UR7, R15 ;  /* 0x000000000f0772ca */ /* 0x000fe200000e0000 */
        /* <DEDUP_REMOVED lines=36> */
[----:B------:R-:W-:Y:S01]  /*f950*/  VIADD R12, R14, 0x80 ;  /* 0x000000800e0c7836 */ /* 0x000fe20000000000 */
[----:B------:R-:W-:-:S04]  /*f960*/  R2UR UR7, R13 ;  /* 0x000000000d0772ca */ /* 0x000fc800000e0000 */
        /* <DEDUP_REMOVED lines=74> */
[----:B------:R-:W-:Y:S01]  /*fe10*/  VIADD R12, R14, 0x100 ;  /* 0x000001000e0c7836 */ /* 0x000fe20000000000 */
[----:B------:R-:W-:-:S04]  /*fe20*/  R2UR UR7, R13 ;  /* 0x000000000d0772ca */ /* 0x000fc800000e0000 */
        /* <DEDUP_REMOVED lines=378> */
.L_x_3122:
[----:B------:R-:W-:Y:S05]  /*115d0*/  BSYNC B0 ;  /* 0x0000000000007941 */ /* 0x000fea0003800000 */
.L_x_3121:
        /* <DEDUP_REMOVED lines=31> */
.L_x_3125:
[----:B------:R-:W-:-:S13]  /*117d0*/  ISETP.NE.AND P0, PT, R9, 0x1, PT ;  /* 0x000000010900780c */ /* 0x000fda0003f05270 */
[----:B------:R-:W-:-:S05]  /*117e0*/  @P0 IMAD.HI.U32 R10, R5, R10, RZ ;  /* 0x0000000a050a0227 */ /* 0x000fca00078e00ff */
[----:B------:R-:W-:-:S07]  /*117f0*/  @P0 SHF.R.U32.HI R5, RZ, R11, R10 ;  /* 0x0000000bff050219 */ /* 0x000fce000001160a */
.L_x_3126:
[----:B------:R-:W-:Y:S05]  /*11800*/  BSYNC B0 ;  /* 0x0000000000007941 */ /* 0x000fea0003800000 */
.L_x_3124:
[----:B------:R-:W-:-:S05]  /*11810*/  IMAD R5, R5, R9, R9 ;  /* 0x0000000905057224 */ /* 0x000fca00078e0209 */
[----:B------:R-:W-:-:S07]  /*11820*/  VIMNMX R8, R8, R5, PT ;  /* 0x0000000508087248 */ /* 0x000fce0003fe0100 */
.L_x_3123:
        /* <DEDUP_REMOVED lines=8> */
.L_x_3130:
[C---:B------:R-:W-:Y:S01]  /*118b0*/  IADD3 R12, P0, R2.reuse, 0x50, RZ ;  /* 0x00000050020c7810 */ /* 0x040fe20007f1e0ff */
[C---:B------:R-:W-:Y:S01]  /*118c0*/  VIADD R7, R2.reuse, 0x128 ;  /* 0x0000012802077836 */ /* 0x040fe20000000000 */
[----:B------:R-:W-:Y:S02]  /*118d0*/  IADD3 R28, P1, R2, 0xcc, RZ ;  /* 0x000000cc021c7810 */ /* 0x000fe40007f3e0ff */
[----:B------:R-:W-:Y:S01]  /*118e0*/  MOV R3, 0x11920 ;  /* 0x0001192000037802 */ /* 0x000fe20000000f00 */
[--C-:B------:R-:W-:Y:S02]  /*118f0*/  IMAD.X R13, RZ, RZ, R18.reuse, P0 ;  /* 0x000000ffff0d7224 */ /* 0x100fe400000e0612 */
[----:B------:R-:W-:-:S08]  /*11900*/  IMAD.X R29, RZ, RZ, R18, P1 ;  /* 0x000000ffff1d7224 */ /* 0x000fd000008e0612 */
[----:B------:R-:W-:Y:S05]  /*11910*/  CALL.REL.NOINC `($_ZN7cutlass13device_kernelIN5flash11enable_sm90INS1_16FlashAttnFwdSm90INS1_25CollectiveMainloopFwdSm90ILi2EN4cute5tupleIJNS5_1CILi1EEES8_S8_EEENS6_IJNS7_ILi64EEESA_SA_EEELi512ENS_6half_tEfNS_4arch4Sm90ELb0ELb1ELb1ELb1ELb1ELb0ELb1ELb0ELb0ELb1ELb0ELb0EEENS1_21CollectiveEpilogueFwdINS6_IJSA_NS7_ILi512EEESA_EEES9_SC_SE_Li256ELb1ELb1ELb0ELb0EEENS1_36VarlenDynamicPersistentTileSchedulerILi64ELi64ELi256ELi128ELb0ELb1ELb1ELb1ELb0ELb1EEEEEEEEEvNT_6ParamsE$_ZZN5flash25CollectiveMainloopFwdSm90ILi2EN4cute5tupleIJNS1_1CILi1EEES4_S4_EEENS2_IJNS3_ILi64EEES6_S6_EEELi512EN7cutlass6half_tEfNS8_4arch4Sm90ELb0ELb1ELb1ELb1ELb1ELb0ELb1ELb0ELb0ELb1ELb0ELb0EE3mmaINS_16FlashAttnFwdSm90ISC_NS_21CollectiveEpilogueFwdINS2_IJS6_NS3_ILi512EEES6_EEES5_S9_SB_Li256ELb1ELb1ELb0ELb0EEENS_36VarlenDynamicPersistentTileSchedulerILi64ELi64ELi256ELi128ELb0ELb1ELb1ELb1ELb0ELb1EEEE13SharedStorageENS1_6TensorINS1_11ArrayEngineIfLm128EEENS1_6LayoutINS2_IJNS2_IJNS3_ILi2EEESR_NS3_ILi32EEEEEES4_S4_EEENS2_IJNS2_IJS4_SR_NS3_ILi4EEEEEENS3_ILi0EEESX_EEEEEEENS_7SoftmaxILi2ELi0EEEEEbRKNSC_6ParamsENS8_13PipelineAsyncILi2EEES17_RNS8_13PipelineStateILj2EEERT0_RT1_iRiRKNS_16SeqlenInfoQKNewKILb1ELb0EEENS2_IJiiiiEEERT_ENKUliT_T0_T1_E_clIZSD_ISM_S10_S12_EbS15_S17_S17_S1A_S1C_S1E_iS1F_S1J_S1K_S1M_EUlRS1N_iE1_NS3_ILb0EEENS3_ILb1EEEEEDaiS1N_S1O_S1P_) ;  /* 0x000001e000087944 */ /* 0x000fea0003c00000 */
[C---:B------:R-:W-:Y:S01]  /*11920*/  ISETP.GT.AND P0, PT, R0.reuse, R6, PT ;  /* 0x000000060000720c */ /* 0x040fe20003f04270 */
[----:B------:R-:W-:-:S12]  /*11930*/  VIADD R0, R0, 0xffffffff ;  /* 0xffffffff00007836 */ /* 0x000fd80000000000 */
[----:B------:R-:W-:Y:S05]  /*11940*/  @P0 BRA `(.L_x_3130) ;  /* 0xfffffffc00d80947 */ /* 0x000fea000383ffff */
[----:B------:R-:W-:Y:S05]  /*11950*/  BSYNC B0 ;  /* 0x0000000000007941 */ /* 0x000fea0003800000 */
.L_x_3129:
[----:B------:R-:W2:Y:S02]  /*11960*/  LDL R4, [R1+0x50] ;  /* 0x0000500001047983 */ /* 0x000ea40000100800 */
[----:B--2---:R-:W-:-:S07]  /*11970*/  IMAD.SHL.U32 R4, R4, 0x40, RZ ;  /* 0x0000004004047824 */ /* 0x004fce00078e00ff */
.L_x_3128:
[----:B------:R-:W-:Y:S05]  /*11980*/  BSYNC B1 ;  /* 0x0000000000017941 */ /* 0x000fea0003800000 */
.L_x_3127:
        /* <DEDUP_REMOVED lines=26> */
.L_x_3133:
[----:B------:R-:W-:Y:S02]  /*11b30*/  ULDC UR4, c[0x0][0xadc] ;  /* 0x0002b70000047ab9 */ /* 0x000fe40000000800 */
[----:B------:R-:W-:-:S05]  /*11b40*/  IMAD.U32 R7, RZ, RZ, UR4 ;  /* 0x00000004ff077e24 */ /* 0x000fca000f8e00ff */
[----:B------:R-:W-:-:S13]  /*11b50*/  ISETP.NE.AND P0, PT, R7, 0x1, PT ;  /* 0x000000010700780c */ /* 0x000fda0003f05270 */
[----:B------:R-:W0:Y:S02]  /*11b60*/  @P0 LDC.64 R8, c[0x0][0xae0] ;  /* 0x0002b800ff080b82 */ /* 0x000e240000000a00 */
[----:B0-----:R-:W-:-:S05]  /*11b70*/  @P0 IMAD.HI.U32 R6, R4, R8, RZ ;  /* 0x0000000804060227 */ /* 0x001fca00078e00ff */
[----:B------:R-:W-:-:S07]  /*11b80*/  @P0 SHF.R.U32.HI R4, RZ, R9, R6 ;  /* 0x00000009ff040219 */ /* 0x000fce0000011606 */
.L_x_3134:
[----:B------:R-:W-:Y:S05]  /*11b90*/  BSYNC B0 ;  /* 0x0000000000007941 */ /* 0x000fea0003800000 */
.L_x_3132:
[----:B------:R-:W-:-:S05]  /*11ba0*/  IMAD R4, R4, R7, RZ ;  /* 0x0000000704047224 */ /* 0x000fca00078e02ff */
[----:B------:R-:W-:-:S07]  /*11bb0*/  VIMNMX R3, R3, R4, !PT ;  /* 0x0000000403037248 */ /* 0x000fce0007fe0100 */
.L_x_3131:
[----:B------:R-:W-:-:S05]  /*11bc0*/  VIADD R3, R3, 0x3f ;  /* 0x0000003f03037836 */ /* 0x000fca0000000000 */
[----:B------:R-:W-:-:S04]  /*11bd0*/  SHF.R.S32.HI R4, RZ, 0x1f, R3 ;  /* 0x0000001fff047819 */ /* 0x000fc80000011403 */
[----:B------:R-:W-:-:S04]  /*11be0*/  LEA.HI R4, R4, R3, RZ, 0x6 ;  /* 0x0000000304047211 */ /* 0x000fc800078f30ff */
[----:B------:R-:W-:-:S04]  /*11bf0*/  SHF.R.S32.HI R4, RZ, 0x6, R4 ;  /* 0x00000006ff047819 */ /* 0x000fc80000011404 */
[----:B------:R-:W-:-:S04]  /*11c00*/  VIMNMX R177, R4, UR43, !PT ;  /* 0x0000002b04b17c48 */ /* 0x000fc8000ffe0100 */
[----:B------:R-:W-:-:S13]  /*11c10*/  ISETP.GE.AND P0, PT, R0, R177, PT ;  /* 0x000000b10000720c */ /* 0x000fda0003f06270 */
[----:B------:R-:W-:Y:S05]  /*11c20*/  @!P0 BRA `(.L_x_3135) ;  /* 0x0000007000588947 */ /* 0x000fea0003800000 */
.L_x_3158:
        /* <DEDUP_REMOVED lines=20> */
.L_x_3137:
[----:B------:R-:W-:Y:S05]  /*11d70*/  BSYNC B0 ;  /* 0x0000000000007941 */ /* 0x000fea0003800000 */
.L_x_3136:
        /* <DEDUP_REMOVED lines=9> */
.L_x_3139:
[----:B------:R-:W-:Y:S05]  /*11e10*/  BSYNC B0 ;  /* 0x0000000000007941 */ /* 0x000fea0003800000 */
.L_x_3138:
[----:B------:R-:W-:Y:S04]  /*11e20*/  BSSY B0, `(.L_x_3140) ;  /* 0x0000006000007945 */ /* 0x000fe80003800000 */
[----:B-1----:R-:W-:Y:S05]  /*11e30*/  @P0 BRA `(.L_x_3141) ;  /* 0x0000000000100947 */ /* 0x002fea0003800000 */
[----:B-----5:R-:W-:Y:S01]  /*11e40*/  IMAD R8, R8, 0x8, R3 ;  /* 0x0000000808087824 */ /* 0x020fe200078e0203 */
[----:B------:R-:W-:-:S04]  /*11e50*/  SHF.L.U32 R9, R9, 0x1f, RZ ;  /* 0x0000001f09097819 */ /* 0x000fc800000006ff */
[----:B------:R-:W1:Y:S02]  /*11e60*/  SYNCS.PHASECHK.TRANS64.TRYWAIT P0, [R8+URZ], R9 ;  /* 0x00000009080075a7 */ /* 0x000e64000800017f */
[----:B-1----:R-:W-:Y:S05]  /*11e70*/  @!P0 BRA `(.L_x_3142) ;  /* 0x000001a0006c8947 */ /* 0x002fea0003800000 */
.L_x_3141:
[----:B------:R-:W-:Y:S05]  /*11e80*/  BSYNC B0 ;  /* 0x0000000000007941 */ /* 0x000fea0003800000 */
.L_x_3140:
        /* <DEDUP_REMOVED lines=57> */
.L_x_3144:
[----:B------:R-:W-:Y:S05]  /*12220*/  BSYNC B0 ;  /* 0x0000000000007941 */ /* 0x000fea0003800000 */
.L_x_3143:
        /* <DEDUP_REMOVED lines=8> */
.L_x_3146:
[----:B------:R-:W-:Y:S05]  /*122b0*/  BSYNC B0 ;  /* 0x0000000000007941 */ /* 0x000fea0003800000 */
.L_x_3145:
[----:B------:R-:W-:Y:S04]  /*122c0*/  BSSY B0, `(.L_x_3147) ;  /* 0x0000004000007945 */ /* 0x000fe80003800000 */
[----:B-1----:R-:W-:Y:S05]  /*122d0*/  @P0 BRA `(.L_x_3148) ;  /* 0x0000000000080947 */ /* 0x002fea0003800000 */
[----:B------:R-:W1:Y:S02]  /*122e0*/  SYNCS.PHASECHK.TRANS64.TRYWAIT P0, [R14+URZ], R15 ;  /* 0x0000000f0e0075a7 */ /* 0x000e64000800017f */
[----:B-1----:R-:W-:Y:S05]  /*122f0*/  @!P0 BRA `(.L_x_3149) ;  /* 0x0000019c00608947 */ /* 0x002fea0003800000 */
.L_x_3148:
[----:B------:R-:W-:Y:S05]  /*12300*/  BSYNC B0 ;  /* 0x0000000000007941 */ /* 0x000fea0003800000 */
.L_x_3147:
        /* <DEDUP_REMOVED lines=204> */
[----:B------:R-:W4:Y:S07]  /*12fd0*/  LDL.64 R56, [R1+0x90] ;  /* 0x0000900001387983 */ /* 0x000f2e0000100a00 */
[----:B------:R-:W-:Y:S01]  /*12fe0*/  HGMMA.64x64x16.F32 R24, gdesc[UR4], R24, UP0, gsb0 ;  /* 0x00e00000041879f0 */ /* 0x000fe2000b800818 */
        /* <DEDUP_REMOVED lines=233> */
.L_x_3151:
[----:B------:R-:W-:Y:S05]  /*13e80*/  BSYNC B0 ;  /* 0x0000000000007941 */ /* 0x000fea0003800000 */
.L_x_3150:
        /* <DEDUP_REMOVED lines=142> */
.L_x_3153:
[----:B------:R-:W-:Y:S05]  /*14770*/  BSYNC B0 ;  /* 0x0000000000007941 */ /* 0x000fea0003800000 */
.L_x_3152:
        /* <DEDUP_REMOVED lines=9> */
.L_x_3155:
[----:B------:R-:W-:Y:S05]  /*14810*/  BSYNC B0 ;  /* 0x0000000000007941 */ /* 0x000fea0003800000 */
.L_x_3154:
        /* <DEDUP_REMOVED lines=675> */
[----:B------:R0:W-:Y:S04]  /*17250*/  STSM.16.M88.4 [R4], R160 ;  /* 0x000000a004007844 */ /* 0x0001e80000000200 */
        /* <DEDUP_REMOVED lines=10> */
[----:B-1----:R-:W-:Y:S01]  /*17300*/  IMAD.MOV.U32 R5, RZ, RZ, R7 ;  /* 0x000000ffff057224 */ /* 0x002fe200078e0007 */
        /* <DEDUP_REMOVED lines=414> */
.L_x_3157:
[----:B------:R-:W-:Y:S05]  /*18cf0*/  BSYNC B0 ;  /* 0x0000000000007941 */ /* 0x000fea0003800000 */
.L_x_3156:
        /* <DEDUP_REMOVED lines=9> */
.L_x_3135:
[----:B------:R-:W-:-:S04]  /*18d90*/  UISETP.LT.AND UP0, UPT, URZ, UR42, UPT ;  /* 0x0000002a3f00728c */ /* 0x000fc8000bf01270 */
[----:B------:R-:W-:-:S06]  /*18da0*/  USEL UR4, URZ, UR42, !UP0 ;  /* 0x0000002a3f047287 */ /* 0x000fcc000c000000 */
[----:B------:R-:W-:-:S13]  /*18db0*/  ISETP.GE.AND P0, PT, R0, UR4, PT ;  /* 0x0000000400007c0c */ /* 0x000fda000bf06270 */
[----:B------:R-:W-:Y:S05]  /*18dc0*/  @!P0 BRA `(.L_x_3159) ;  /* 0x0000007c00fc8947 */ /* 0x000fea0003800000 */
.L_x_3192:
        /* <DEDUP_REMOVED lines=20> */
.L_x_3161:
[----:B------:R-:W-:Y:S05]  /*18f10*/  BSYNC B0 ;  /* 0x0000000000007941 */ /* 0x000fea0003800000 */
.L_x_3160:
        /* <DEDUP_REMOVED lines=9> */
.L_x_3163:
[----:B------:R-:W-:Y:S05]  /*18fb0*/  BSYNC B0 ;  /* 0x0000000000007941 */ /* 0x000fea0003800000 */
.L_x_3162:
[----:B------:R-:W-:Y:S04]  /*18fc0*/  BSSY B0, `(.L_x_3164) ;  /* 0x0000006000007945 */ /* 0x000fe80003800000 */
[----:B-1----:R-:W-:Y:S05]  /*18fd0*/  @P0 BRA `(.L_x_3165) ;  /* 0x0000000000100947 */ /* 0x002fea0003800000 */
[----:B-----5:R-:W-:Y:S01]  /*18fe0*/  IMAD R8, R8, 0x8, R3 ;  /* 0x0000000808087824 */ /* 0x020fe200078e0203 */
[----:B------:R-:W-:-:S04]  /*18ff0*/  SHF.L.U32 R9, R9, 0x1f, RZ ;  /* 0x0000001f09097819 */ /* 0x000fc800000006ff */
[----:B------:R-:W1:Y:S02]  /*19000*/  SYNCS.PHASECHK.TRANS64.TRYWAIT P0, [R8+URZ], R9 ;  /* 0x00000009080075a7 */ /* 0x000e64000800017f */
[----:B-1----:R-:W-:Y:S05]  /*19010*/  @!P0 BRA `(.L_x_3166) ;  /* 0x00000130002c8947 */ /* 0x002fea0003800000 */
.L_x_3165:
[----:B------:R-:W-:Y:S05]  /*19020*/  BSYNC B0 ;  /* 0x0000000000007941 */ /* 0x000fea0003800000 */
.L_x_3164:
        /* <DEDUP_REMOVED lines=57> */
.L_x_3168:
[----:B------:R-:W-:Y:S05]  /*193c0*/  BSYNC B0 ;  /* 0x0000000000007941 */ /* 0x000fea0003800000 */
.L_x_3167:
        /* <DEDUP_REMOVED lines=8> */
.L_x_3170:
[----:B------:R-:W-:Y:S05]  /*19450*/  BSYNC B0 ;  /* 0x0000000000007941 */ /* 0x000fea0003800000 */
.L_x_3169:
[----:B------:R-:W-:Y:S04]  /*19460*/  BSSY B0, `(.L_x_3171) ;  /* 0x0000004000007945 */ /* 0x000fe80003800000 */
[----:B-1----:R-:W-:Y:S05]  /*19470*/  @P0 BRA `(.L_x_3172) ;  /* 0x0000000000080947 */ /* 0x002fea0003800000 */
[----:B------:R-:W1:Y:S02]  /*19480*/  SYNCS.PHASECHK.TRANS64.TRYWAIT P0, [R14+URZ], R15 ;  /* 0x0000000f0e0075a7 */ /* 0x000e64000800017f */
[----:B-1----:R-:W-:Y:S05]  /*19490*/  @!P0 BRA `(.L_x_3173) ;  /* 0x0000012c00208947 */ /* 0x002fea0003800000 */
.L_x_3172:
[----:B------:R-:W-:Y:S05]  /*194a0*/  BSYNC B0 ;  /* 0x0000000000007941 */ /* 0x000fea0003800000 */
.L_x_3171:
        /* <DEDUP_REMOVED lines=439> */
.L_x_3175:
[----:B------:R-:W-:Y:S05]  /*1b020*/  BSYNC B0 ;  /* 0x0000000000007941 */ /* 0x000fea0003800000 */
.L_x_3174:
        /* <DEDUP_REMOVED lines=128> */
.L_x_3179:
[----:B------:R-:W-:-:S13]  /*1b830*/  ISETP.NE.AND P0, PT, R9, 0x1, PT ;  /* 0x000000010900780c */ /* 0x000fda0003f05270 */
[----:B------:R-:W-:-:S05]  /*1b840*/  @P0 IMAD.HI.U32 R12, R8, R10, RZ ;  /* 0x0000000a080c0227 */ /* 0x000fca00078e00ff */
[----:B------:R-:W-:-:S07]  /*1b850*/  @P0 SHF.R.U32.HI R8, RZ, R11, R12 ;  /* 0x0000000bff080219 */ /* 0x000fce000001160c */
.L_x_3180:
[----:B------:R-:W-:Y:S05]  /*1b860*/  BSYNC B1 ;  /* 0x0000000000017941 */ /* 0x000fea0003800000 */
.L_x_3178:
[----:B------:R-:W-:-:S04]  /*1b870*/  IMAD R13, R8, R9, -R31 ;  /* 0x00000009080d7224 */ /* 0x000fc800078e0a1f */
[----:B------:R-:W-:-:S05]  /*1b880*/  IMAD R8, R30, -0x2, R13 ;  /* 0xfffffffe1e087824 */ /* 0x000fca00078e020d */
[----:B------:R-:W-:Y:S02]  /*1b890*/  VIMNMX R7, R7, R8, !PT ;  /* 0x0000000807077248 */ /* 0x000fe40007fe0100 */
[----:B------:R-:W-:-:S07]  /*1b8a0*/  VIADDMNMX R6, R8, R9, R6, PT ;  /* 0x0000000908067246 */ /* 0x000fce0003800106 */
.L_x_3177:
[----:B------:R-:W-:Y:S05]  /*1b8b0*/  BSYNC B0 ;  /* 0x0000000000007941 */ /* 0x000fea0003800000 */
.L_x_3176:
        /* <DEDUP_REMOVED lines=15> */
[----:B------:R-:W-:Y:S02]  /*1b9b0*/  ISETP.GT.AND P3, PT, R7, 0x9, !P5 ;  /* 0x000000090700780c */ /* 0x000fe40006f64270 */
        /* <DEDUP_REMOVED lines=74> */
.L_x_3184:
[----:B------:R-:W-:-:S13]  /*1be60*/  ISETP.NE.AND P6, PT, R9, 0x1, PT ;  /* 0x000000010900780c */ /* 0x000fda0003fc5270 */
[----:B------:R-:W-:-:S05]  /*1be70*/  @P6 IMAD.HI.U32 R10, R4, R10, RZ ;  /* 0x0000000a040a6227 */ /* 0x000fca00078e00ff */
[----:B------:R-:W-:-:S07]  /*1be80*/  @P6 SHF.R.U32.HI R4, RZ, R11, R10 ;  /* 0x0000000bff046219 */ /* 0x000fce000001160a */
.L_x_3185:
[----:B------:R-:W-:Y:S05]  /*1be90*/  BSYNC B1 ;  /* 0x0000000000017941 */ /* 0x000fea0003800000 */
.L_x_3183:
[----:B------:R-:W-:-:S04]  /*1bea0*/  IMAD R5, R4, R9, -R31 ;  /* 0x0000000904057224 */ /* 0x000fc800078e0a1f */
[----:B------:R-:W-:-:S05]  /*1beb0*/  IMAD R30, R30, -0x2, R5 ;  /* 0xfffffffe1e1e7824 */ /* 0x000fca00078e0205 */
[----:B------:R-:W-:Y:S02]  /*1bec0*/  VIADDMNMX R6, R30, R9, R6, PT ;  /* 0x000000091e067246 */ /* 0x000fe40003800106 */
[----:B------:R-:W-:-:S07]  /*1bed0*/  VIMNMX R7, R7, R30, !PT ;  /* 0x0000001e07077248 */ /* 0x000fce0007fe0100 */
.L_x_3182:
[----:B------:R-:W-:Y:S05]  /*1bee0*/  BSYNC B0 ;  /* 0x0000000000007941 */ /* 0x000fea0003800000 */
.L_x_3181:
[C---:B------:R-:W-:Y:S01]  /*1bef0*/  ISETP.GT.AND P0, PT, R7.reuse, 0x1, !P0 ;  /* 0x000000010700780c */ /* 0x040fe20004704270 */
[----:B------:R-:W2:Y:S01]  /*1bf00*/  LDL.64 R10, [R1+0x400] ;  /* 0x00040000010a7983 */ /* 0x000ea20000100a00 */
[----:B------:R-:W-:Y:S02]  /*1bf10*/  ISETP.GT.AND P1, PT, R7, 0x8, !P1 ;  /* 0x000000080700780c */ /* 0x000fe40004f24270 */
[C---:B------:R-:W-:Y:S02]  /*1bf20*/  ISETP.LT.OR P0, PT, R6.reuse, 0x2, P0 ;  /* 0x000000020600780c */ /* 0x040fe40000701670 */
[----:B------:R-:W-:Y:S02]  /*1bf30*/  ISETP.LT.OR P1, PT, R6, 0x9, P1 ;  /* 0x000000090600780c */ /* 0x000fe40000f21670 */
[----:B------:R-:W-:Y:S02]  /*1bf40*/  FSEL R20, R27, -INF , !P0 ;  /* 0xff8000001b147808 */ /* 0x000fe40004000000 */
[----:B------:R-:W3:Y:S01]  /*1bf50*/  LDL.64 R26, [R1+0x3f0] ;  /* 0x0003f000011a7983 */ /* 0x000ee20000100a00 */
[----:B------:R-:W-:-:S02]  /*1bf60*/  ISETP.NE.AND P0, PT, R12, RZ, PT ;  /* 0x000000ff0c00720c */ /* 0x000fc40003f05270 */
[----:B------:R-:W-:Y:S02]  /*1bf70*/  FSEL R212, R212, -INF , !P1 ;  /* 0xff800000d4d47808 */ /* 0x000fe40004800000 */
[----:B------:R-:W-:Y:S02]  /*1bf80*/  ISETP.GT.AND P0, PT, R7, 0x9, !P0 ;  /* 0x000000090700780c */ /* 0x000fe40004704270 */
[----:B------:R-:W-:Y:S02]  /*1bf90*/  ISETP.NE.AND P1, PT, R13, RZ, PT ;  /* 0x000000ff0d00720c */ /* 0x000fe40003f25270 */
[----:B------:R-:W-:Y:S01]  /*1bfa0*/  ISETP.LT.OR P0, PT, R6, 0xa, P0 ;  /* 0x0000000a0600780c */ /* 0x000fe20000701670 */
[----:B------:R-:W4:Y:S01]  /*1bfb0*/  LDL.64 R12, [R1+0xb8] ;  /* 0x0000b800010c7983 */ /* 0x000f220000100a00 */
        /* <DEDUP_REMOVED lines=25> */
[----:B------:R-:W-:Y:S02]  /*1c150*/  FSEL R180, R42, -INF , !P0 ;  /* 0xff8000002ab47808 */ /* 0x000fe40004000000 */
        /* <DEDUP_REMOVED lines=94> */
.L_x_3187:
[----:B------:R-:W-:Y:S05]  /*1c740*/  BSYNC B0 ;  /* 0x0000000000007941 */ /* 0x000fea0003800000 */
.L_x_3186:
        /* <DEDUP_REMOVED lines=9> */
.L_x_3189:
[----:B------:R-:W-:Y:S05]  /*1c7e0*/  BSYNC B0 ;  /* 0x0000000000007941 */ /* 0x000fea0003800000 */
.L_x_3188:
        /* <DEDUP_REMOVED lines=91> */
[----:B------:R-:W3:Y:S01]  /*1cda0*/  MUFU.EX2 R161, R161 ;  /* 0x000000a100a17308 */ /* 0x000ee20000000800 */
[-C--:B------:R-:W-:Y:S01]  /*1cdb0*/  FFMA.FTZ R163, R212, R205.reuse, -R177 ;  /* 0x000000cdd4a37223 */ /* 0x080fe200000108b1 */
[----:B------:R-:W-:-:S06]  /*1cdc0*/  FFMA.FTZ R15, R15, R205, -R12 ;  /* 0x000000cd0f0f7223 */ /* 0x000fcc000001080c */
[----:B------:R-:W0:Y:S01]  /*1cdd0*/  MUFU.EX2 R21, R21 ;  /* 0x0000001500157308 */ /* 0x000e220000000800 */
[----:B------:R-:W-:-:S07]  /*1cde0*/  FFMA.FTZ R14, R14, R205, -R177 ;  /* 0x000000cd0e0e7223 */ /* 0x000fce00000108b1 */
[----:B------:R-:W1:Y:S01]  /*1cdf0*/  MUFU.EX2 R20, R20 ;  /* 0x0000001400147308 */ /* 0x000e620000000800 */
[----:B------:R-:W-:-:S07]  /*1ce00*/  FFMA.FTZ R165, R206, R205, -R177 ;  /* 0x000000cdcea57223 */ /* 0x000fce00000108b1 */
        /* <DEDUP_REMOVED lines=131> */
[C---:B--2---:R-:W-:Y:S01]  /*1d640*/  FMUL.FTZ R63, R150.reuse, R63 ;  /* 0x0000003f963f7220 */ /* 0x044fe20000410000 */
        /* <DEDUP_REMOVED lines=875> */
.L_x_3191:
[----:B------:R-:W-:Y:S05]  /*20d00*/  BSYNC B0 ;  /* 0x0000000000007941 */ /* 0x000fea0003800000 */
.L_x_3190:
[----:B------:R-:W2:Y:S04]  /*20d10*/  LDL.64 R6, [R1+0x48] ;  /* 0x0000480001067983 */ /* 0x000ea80000100a00 */
[----:B------:R-:W3:Y:S01]  /*20d20*/  LDL R4, [R1+0x34] ;  /* 0x0000340001047983 */ /* 0x000ee20000100800 */
[----:B------:R-:W-:-:S04]  /*20d30*/  UISETP.LT.AND UP0, UPT, URZ, UR42, UPT ;  /* 0x0000002a3f00728c */ /* 0x000fc8000bf01270 */
[----:B------:R-:W-:-:S06]  /*20d40*/  USEL UR4, URZ, UR42, !UP0 ;  /* 0x0000002a3f047287 */ /* 0x000fcc000c000000 */
[C---:B------:R-:W-:Y:S01]  /*20d50*/  ISETP.GT.AND P0, PT, R0.reuse, UR4, PT ;  /* 0x0000000400007c0c */ /* 0x040fe2000bf04270 */
[----:B------:R-:W-:Y:S01]  /*20d60*/  VIADD R0, R0, 0xffffffff ;  /* 0xffffffff00007836 */ /* 0x000fe20000000000 */
[----:B--2---:R-:W-:-:S05]  /*20d70*/  MOV R6, R6 ;  /* 0x0000000600067202 */ /* 0x004fca0000000f00 */
[----:B-----5:R-:W-:-:S05]  /*20d80*/  IMAD R3, R3, 0x8, R6 ;  /* 0x0000000803037824 */ /* 0x020fca00078e0206 */
[----:B---3--:R-:W-:-:S04]  /*20d90*/  PRMT R3, R4, 0x654, R3 ;  /* 0x0000065404037816 */ /* 0x008fc80000000003 */
[----:B------:R1:W-:Y:S01]  /*20da0*/  SYNCS.ARRIVE.TRANS64.RED.A1T0 RZ, [R3+URZ], RZ ;  /* 0x000000ff03ff79a7 */ /* 0x0003e2000810043f */
[----:B------:R-:W-:Y:S05]  /*20db0*/  @P0 BRA `(.L_x_3192) ;  /* 0xffffff8000040947 */ /* 0x000fea000383ffff */
.L_x_3159:
        /* <DEDUP_REMOVED lines=330> */
.L_x_3076:
[----:B0-----:R-:W0:Y:S01]  /*22260*/  S2R R7, SR_CgaCtaId ;  /* 0x0000000000077919 */ /* 0x001e220000008800 */
[----:B------:R-:W-:Y:S01]  /*22270*/  MOV R0, 0x400 ;  /* 0x0000040000007802 */ /* 0x000fe20000000f00 */
[----:B------:R-:W-:Y:S01]  /*22280*/  BSSY B0, `(.L_x_3193) ;  /* 0x000031b000007945 */ /* 0x000fe20003800000 */
[----:B------:R-:W-:Y:S02]  /*22290*/  BAR.SYNC.DEFER_BLOCKING 0x5, 0x180 ;  /* 0x0146000000007b1d */ /* 0x000fe40000010000 */
[----:B0-----:R-:W-:-:S04]  /*222a0*/  LEA R0, R7, R0, 0x18 ;  /* 0x0000000007007211 */ /* 0x001fc800078ec0ff */
[----:B------:R-:W-:Y:S02]  /*222b0*/  R2UR UR46, R0 ;  /* 0x00000000002e72ca */ /* 0x000fe400000e0000 */
[----:B------:R-:W-:-:S04]  /*222c0*/  PRMT R0, R3, 0x9910, RZ ;  /* 0x0000991003007816 */ /* 0x000fc800000000ff */
[----:B------:R-:W-:-:S07]  /*222d0*/  ISETP.NE.AND P0, PT, R0, RZ, PT ;  /* 0x000000ff0000720c */ /* 0x000fce0003f05270 */
[----:B------:R-:W0:Y:S02]  /*222e0*/  LDS.128 R8, [UR46+0x388d0] ;  /* 0x0388d02eff087984 */ /* 0x000e240008000c00 */
[----:B0-----:R-:W-:Y:S02]  /*222f0*/  R2UR UR5, R9 ;  /* 0x00000000090572ca */ /* 0x001fe400000e0000 */
[----:B------:R-:W-:Y:S02]  /*22300*/  R2UR UR7, R10 ;  /* 0x000000000a0772ca */ /* 0x000fe400000e0000 */
[----:B------:R-:W-:Y:S01]  /*22310*/  R2UR UR6, R11 ;  /* 0x000000000b0672ca */ /* 0x000fe200000e0000 */
[----:B------:R-:W-:Y:S06]  /*22320*/  BAR.ARV 0x4, 0x180 ;  /* 0x0106000000007b1d */ /* 0x000fec0000002000 */
[----:B------:R-:W-:Y:S08]  /*22330*/  @!P0 BRA `(.L_x_3194) ;  /* 0x0000002000ac8947 */ /* 0x000ff00003800000 */
[----:B------:R-:W2:Y:S04]  /*22340*/  LDL.128 R140, [R1+0x1e0] ;  /* 0x0001e000018c7983 */ /* 0x000ea80000100c00 */
[----:B------:R-:W3:Y:S04]  /*22350*/  LDL.128 R132, [R1+0x200] ;  /* 0x0002000001847983 */ /* 0x000ee80000100c00 */
[----:B------:R-:W4:Y:S04]  /*22360*/  LDL.128 R136, [R1+0x1f0] ;  /* 0x0001f00001887983 */ /* 0x000f280000100c00 */
        /* <DEDUP_REMOVED lines=28> */
[----:B------:R-:W4:Y:S01]  /*22530*/  LDL.128 R8, [R1+0x3d0] ;  /* 0x0003d00001087983 */ /* 0x000f220000100c00 */
[----:B------:R-:W-:Y:S01]  /*22540*/  IADD3 R5, P1, R16, 0x20, RZ ;  /* 0x0000002010057810 */ /* 0x000fe20007f3e0ff */
[----:B------:R-:W-:-:S03]  /*22550*/  ULDC.64 UR8, c[0x0][0xd00] ;  /* 0x0003400000087ab9 */ /* 0x000fc60000000a00 */
[----:B------:R-:W-:Y:S02]  /*22560*/  LOP3.LUT R4, R5, 0x380, RZ, 0xc0, !PT ;  /* 0x0000038005047812 */ /* 0x000fe400078ec0ff */
[----:B------:R-:W-:Y:S02]  /*22570*/  IADD3 R145, P0, R16, 0x40, RZ ;  /* 0x0000004010917810 */ /* 0x000fe40007f1e0ff */
[----:B------:R-:W-:Y:S02]  /*22580*/  SHF.R.U64 R4, R4, 0x3, RZ ;  /* 0x0000000304047819 */ /* 0x000fe400000012ff */
[C---:B------:R-:W-:Y:S02]  /*22590*/  IADD3 R147, P4, R16.reuse, 0x60, RZ ;  /* 0x0000006010937810 */ /* 0x040fe40007f9e0ff */
[C---:B------:R-:W-:Y:S02]  /*225a0*/  IADD3 R149, P3, R16.reuse, 0x2000, RZ ;  /* 0x0000200010957810 */ /* 0x040fe40007f7e0ff */
[----:B------:R-:W-:-:S02]  /*225b0*/  IADD3 R151, P6, R16, 0x2020, RZ ;  /* 0x0000202010977810 */ /* 0x000fc40007fde0ff */
[----:B------:R-:W-:Y:S02]  /*225c0*/  LOP3.LUT R144, R145, 0x380, RZ, 0xc0, !PT ;  /* 0x0000038091907812 */ /* 0x000fe400078ec0ff */
[----:B------:R-:W-:Y:S01]  /*225d0*/  LOP3.LUT R4, R4, R5, RZ, 0x3c, !PT ;  /* 0x0000000504047212 */ /* 0x000fe200078e3cff */
[----:B------:R-:W-:Y:S01]  /*225e0*/  IMAD.X R5, RZ, RZ, R17, P1 ;  /* 0x000000ffff057224 */ /* 0x000fe200008e0611 */
[C---:B------:R-:W-:Y:S02]  /*225f0*/  IADD3 R161, P5, R16.reuse, 0x2040, RZ ;  /* 0x0000204010a17810 */ /* 0x040fe40007fbe0ff */
[----:B------:R-:W-:Y:S02]  /*22600*/  LOP3.LUT R146, R147, 0x380, RZ, 0xc0, !PT ;  /* 0x0000038093927812 */ /* 0x000fe400078ec0ff */
[----:B------:R-:W-:Y:S02]  /*22610*/  IADD3 R163, P2, R16, 0x2060, RZ ;  /* 0x0000206010a37810 */ /* 0x000fe40007f5e0ff */
[----:B------:R-:W-:-:S02]  /*22620*/  LOP3.LUT R148, R149, 0x380, RZ, 0xc0, !PT ;  /* 0x0000038095947812 */ /* 0x000fc400078ec0ff */
[----:B------:R-:W-:Y:S02]  /*22630*/  IADD3 R165, P1, R16, 0x4000, RZ ;  /* 0x0000400010a57810 */ /* 0x000fe40007f3e0ff */
[----:B------:R-:W-:Y:S02]  /*22640*/  LOP3.LUT R150, R151, 0x380, RZ, 0xc0, !PT ;  /* 0x0000038097967812 */ /* 0x000fe400078ec0ff */
[----:B------:R-:W-:Y:S02]  /*22650*/  SHF.R.U64 R144, R144, 0x3, RZ ;  /* 0x0000000390907819 */ /* 0x000fe400000012ff */
[----:B------:R-:W-:Y:S02]  /*22660*/  LOP3.LUT R160, R161, 0x380, RZ, 0xc0, !PT ;  /* 0x00000380a1a07812 */ /* 0x000fe400078ec0ff */
[----:B------:R-:W-:Y:S02]  /*22670*/  SHF.R.U64 R146, R146, 0x3, RZ ;  /* 0x0000000392927819 */ /* 0x000fe400000012ff */
[----:B------:R-:W-:-:S02]  /*22680*/  LOP3.LUT R162, R163, 0x380, RZ, 0xc0, !PT ;  /* 0x00000380a3a27812 */ /* 0x000fc400078ec0ff */
[----:B------:R-:W-:Y:S02]  /*22690*/  LOP3.LUT R173, R16, 0x380, RZ, 0xc0, !PT ;  /* 0x0000038010ad7812 */ /* 0x000fe400078ec0ff */
[----:B------:R-:W-:Y:S02]  /*226a0*/  SHF.R.U64 R148, R148, 0x3, RZ ;  /* 0x0000000394947819 */ /* 0x000fe400000012ff */
[----:B------:R-:W-:Y:S02]  /*226b0*/  LOP3.LUT R164, R165, 0x380, RZ, 0xc0, !PT ;  /* 0x00000380a5a47812 */ /* 0x000fe400078ec0ff */
[----:B------:R-:W-:Y:S02]  /*226c0*/  SHF.R.U64 R150, R150, 0x3, RZ ;  /* 0x0000000396967819 */ /* 0x000fe400000012ff */
[----:B------:R-:W-:Y:S01]  /*226d0*/  LOP3.LUT R144, R144, R145, RZ, 0x3c, !PT ;  /* 0x0000009190907212 */ /* 0x000fe200078e3cff */
[----:B------:R-:W-:Y:S01]  /*226e0*/  IMAD.X R145, RZ, RZ, R17, P0 ;  /* 0x000000ffff917224 */ /* 0x000fe200000e0611 */
[----:B------:R-:W-:-:S02]  /*226f0*/  SHF.R.U64 R160, R160, 0x3, RZ ;  /* 0x00000003a0a07819 */ /* 0x000fc400000012ff */
[----:B------:R-:W-:Y:S01]  /*22700*/  LOP3.LUT R146, R146, R147, RZ, 0x3c, !PT ;  /* 0x0000009392927212 */ /* 0x000fe200078e3cff */
[--C-:B------:R-:W-:Y:S01]  /*22710*/  IMAD.X R147, RZ, RZ, R17.reuse, P4 ;  /* 0x000000ffff937224 */ /* 0x100fe200020e0611 */
[----:B------:R-:W-:Y:S02]  /*22720*/  SHF.R.U64 R162, R162, 0x3, RZ ;  /* 0x00000003a2a27819 */ /* 0x000fe400000012ff */
[----:B------:R-:W-:Y:S02]  /*22730*/  SHF.R.U64 R173, R173, 0x3, RZ ;  /* 0x00000003adad7819 */ /* 0x000fe400000012ff */
[----:B------:R-:W-:Y:S01]  /*22740*/  LOP3.LUT R148, R148, R149, RZ, 0x3c, !PT ;  /* 0x0000009594947212 */ /* 0x000fe200078e3cff */
[----:B------:R-:W-:Y:S01]  /*22750*/  IMAD.X R149, RZ, RZ, R17, P3 ;  /* 0x000000ffff957224 */ /* 0x000fe200018e0611 */
[----:B------:R-:W-:Y:S02]  /*22760*/  IADD3 R167, P0, R16, 0x4020, RZ ;  /* 0x0000402010a77810 */ /* 0x000fe40007f1e0ff */
        /* <DEDUP_REMOVED lines=8> */
[----:B------:R-:W-:Y:S01]  /*227f0*/  IMAD.X R163, RZ, RZ, R17, P2 ;  /* 0x000000ffffa37224 */ /* 0x000fe200010e0611 */
[----:B------:R-:W-:-:S02]  /*22800*/  IADD3 R175, P6, R16, 0x6000, RZ ;  /* 0x0000600010af7810 */ /* 0x000fc40007fde0ff */
[----:B------:R-:W-:Y:S01]  /*22810*/  LOP3.LUT R172, R173, R16, RZ, 0x3c, !PT ;  /* 0x00000010adac7212 */ /* 0x000fe200078e3cff */
[--C-:B------:R-:W-:Y:S01]  /*22820*/  IMAD.MOV.U32 R173, RZ, RZ, R17.reuse ;  /* 0x000000ffffad7224 */ /* 0x100fe200078e0011 */
[----:B------:R-:W-:Y:S02]  /*22830*/  LOP3.LUT R166, R167, 0x380, RZ, 0xc0, !PT ;  /* 0x00000380a7a67812 */ /* 0x000fe400078ec0ff */
[----:B------:R-:W-:Y:S01]  /*22840*/  LOP3.LUT R164, R164, R165, RZ, 0x3c, !PT ;  /* 0x000000a5a4a47212 */ /* 0x000fe200078e3cff */
[----:B------:R-:W-:Y:S01]  /*22850*/  IMAD.X R165, RZ, RZ, R17, P1 ;  /* 0x000000ffffa57224 */ /* 0x000fe200008e0611 */
[C---:B------:R-:W-:Y:S02]  /*22860*/  IADD3 R179, P5, R16.reuse, 0x6020, RZ ;  /* 0x0000602010b37810 */ /* 0x040fe40007fbe0ff */
[----:B------:R-:W-:Y:S02]  /*22870*/  LOP3.LUT R168, R169, 0x380, RZ, 0xc0, !PT ;  /* 0x00000380a9a87812 */ /* 0x000fe400078ec0ff */
[----:B------:R-:W-:-:S02]  /*22880*/  IADD3 R181, P2, R16, 0x6040, RZ ;  /* 0x0000604010b57810 */ /* 0x000fc40007f5e0ff */
[----:B------:R-:W-:Y:S02]  /*22890*/  LOP3.LUT R170, R171, 0x380, RZ, 0xc0, !PT ;  /* 0x00000380abaa7812 */ /* 0x000fe400078ec0ff */
[----:B------:R-:W-:Y:S02]  /*228a0*/  IADD3 R21, P1, R16, 0x6060, RZ ;  /* 0x0000606010157810 */ /* 0x000fe40007f3e0ff */
[----:B------:R-:W-:Y:S02]  /*228b0*/  LOP3.LUT R174, R175, 0x380, RZ, 0xc0, !PT ;  /* 0x00000380afae7812 */ /* 0x000fe400078ec0ff */
[----:B------:R-:W-:Y:S02]  /*228c0*/  SHF.R.U64 R166, R166, 0x3, RZ ;  /* 0x00000003a6a67819 */ /* 0x000fe400000012ff */
[----:B------:R-:W-:Y:S02]  /*228d0*/  LOP3.LUT R178, R179, 0x380, RZ, 0xc0, !PT ;  /* 0x00000380b3b27812 */ /* 0x000fe400078ec0ff */
[----:B------:R-:W-:-:S02]  /*228e0*/  SHF.R.U64 R168, R168, 0x3, RZ ;  /* 0x00000003a8a87819 */ /* 0x000fc400000012ff */
[----:B------:R-:W-:Y:S02]  /*228f0*/  LOP3.LUT R180, R181, 0x380, RZ, 0xc0, !PT ;  /* 0x00000380b5b47812 */ /* 0x000fe400078ec0ff */
[----:B------:R-:W-:Y:S02]  /*22900*/  MOV R172, R172 ;  /* 0x000000ac00ac7202 */ /* 0x000fe40000000f00 */
[----:B------:R-:W-:Y:S02]  /*22910*/  SHF.R.U64 R170, R170, 0x3, RZ ;  /* 0x00000003aaaa7819 */ /* 0x000fe400000012ff */
[----:B------:R-:W-:Y:S02]  /*22920*/  LOP3.LUT R20, R21, 0x380, RZ, 0xc0, !PT ;  /* 0x0000038015147812 */ /* 0x000fe400078ec0ff */
[----:B------:R-:W-:Y:S02]  /*22930*/  MOV R4, R4 ;  /* 0x0000000400047202 */ /* 0x000fe40000000f00 */
[----:B------:R-:W-:-:S02]  /*22940*/  SHF.R.U64 R174, R174, 0x3, RZ ;  /* 0x00000003aeae7819 */ /* 0x000fc400000012ff */
[----:B------:R-:W-:Y:S02]  /*22950*/  MOV R144, R144 ;  /* 0x0000009000907202 */ /* 0x000fe40000000f00 */
[----:B------:R-:W-:Y:S01]  /*22960*/  LOP3.LUT R166, R166, R167, RZ, 0x3c, !PT ;  /* 0x000000a7a6a67212 */ /* 0x000fe200078e3cff */
[--C-:B------:R-:W-:Y:S01]  /*22970*/  IMAD.X R167, RZ, RZ, R17.reuse, P0 ;  /* 0x000000ffffa77224 */ /* 0x100fe200000e0611 */
[----:B------:R-:W-:Y:S02]  /*22980*/  SHF.R.U64 R178, R178, 0x3, RZ ;  /* 0x00000003b2b27819 */ /* 0x000fe400000012ff */
[----:B------:R-:W-:Y:S02]  /*22990*/  MOV R146, R146 ;  /* 0x0000009200927202 */ /* 0x000fe40000000f00 */
[----:B------:R-:W-:Y:S01]  /*229a0*/  LOP3.LUT R168, R168, R169, RZ, 0x3c, !PT ;  /* 0x000000a9a8a87212 */ /* 0x000fe200078e3cff */
[----:B------:R-:W-:Y:S01]  /*229b0*/  IMAD.X R169, RZ, RZ, R17, P4 ;  /* 0x000000ffffa97224 */ /* 0x000fe200020e0611 */
[----:B------:R-:W-:-:S02]  /*229c0*/  SHF.R.U64 R180, R180, 0x3, RZ ;  /* 0x00000003b4b47819 */ /* 0x000fc400000012ff */
[----:B------:R-:W-:Y:S02]  /*229d0*/  MOV R148, R148 ;  /* 0x0000009400947202 */ /* 0x000fe40000000f00 */
[----:B------:R-:W-:Y:S01]  /*229e0*/  LOP3.LUT R170, R170, R171, RZ, 0x3c, !PT ;  /* 0x000000abaaaa7212 */ /* 0x000fe200078e3cff */
[--C-:B------:R-:W-:Y:S01]  /*229f0*/  IMAD.X R171, RZ, RZ, R17.reuse, P3 ;  /* 0x000000ffffab7224 */ /* 0x100fe200018e0611 */
[----:B------:R-:W-:Y:S02]  /*22a00*/  SHF.R.U64 R20, R20, 0x3, RZ ;  /* 0x0000000314147819 */ /* 0x000fe400000012ff */
[----:B------:R-:W-:Y:S02]  /*22a10*/  MOV R150, R150 ;  /* 0x0000009600967202 */ /* 0x000fe40000000f00 */
[----:B------:R-:W-:Y:S01]  /*22a20*/  LOP3.LUT R174, R174, R175, RZ, 0x3c, !PT ;  /* 0x000000afaeae7212 */ /* 0x000fe200078e3cff */
[--C-:B------:R-:W-:Y:S01]  /*22a30*/  IMAD.X R175, RZ, RZ, R17.reuse, P6 ;  /* 0x000000ffffaf7224 */ /* 0x100fe200030e0611 */
[----:B------:R-:W-:Y:S01]  /*22a40*/  MOV R160, R160 ;  /* 0x000000a000a07202 */ /* 0x000fe20000000f00 */
[----:B------:R-:W-:Y:S01]  /*22a50*/  UISETP.NE.U32.AND UP0, UPT, UR8, URZ, UPT ;  /* 0x0000003f0800728c */ /* 0x000fe2000bf05070 */
[----:B------:R-:W-:Y:S01]  /*22a60*/  LOP3.LUT R178, R178, R179, RZ, 0x3c, !PT ;  /* 0x000000b3b2b27212 */ /* 0x000fe200078e3cff */
[----:B------:R-:W-:Y:S01]  /*22a70*/  IMAD.X R179, RZ, RZ, R17, P5 ;  /* 0x000000ffffb37224 */ /* 0x000fe200028e0611 */
[----:B------:R-:W-:-:S02]  /*22a80*/  MOV R162, R162 ;  /* 0x000000a200a27202 */ /* 0x000fc40000000f00 */
[----:B------:R-:W-:Y:S01]  /*22a90*/  LOP3.LUT R180, R180, R181, RZ, 0x3c, !PT ;  /* 0x000000b5b4b47212 */ /* 0x000fe200078e3cff */
[--C-:B------:R-:W-:Y:S01]  /*22aa0*/  IMAD.X R181, RZ, RZ, R17.reuse, P2 ;  /* 0x000000ffffb57224 */ /* 0x100fe200010e0611 */
[----:B------:R-:W-:Y:S02]  /*22ab0*/  MOV R164, R164 ;  /* 0x000000a400a47202 */ /* 0x000fe40000000f00 */
[----:B------:R-:W-:Y:S01]  /*22ac0*/  LOP3.LUT R20, R20, R21, RZ, 0x3c, !PT ;  /* 0x0000001514147212 */ /* 0x000fe200078e3cff */
[----:B------:R-:W-:Y:S01]  /*22ad0*/  IMAD.X R21, RZ, RZ, R17, P1 ;  /* 0x000000ffff157224 */ /* 0x000fe200008e0611 */
[----:B------:R-:W-:Y:S02]  /*22ae0*/  MOV R166, R166 ;  /* 0x000000a600a67202 */ /* 0x000fe40000000f00 */
[----:B------:R-:W-:Y:S01]  /*22af0*/  MOV R168, R168 ;  /* 0x000000a800a87202 */ /* 0x000fe20000000f00 */
[----:B------:R-:W-:Y:S01]  /*22b00*/  UISETP.NE.AND.EX UP0, UPT, UR9, URZ, UPT, UP0 ;  /* 0x0000003f0900728c */ /* 0x000fe2000bf05300 */
[----:B------:R-:W-:-:S02]  /*22b10*/  MOV R170, R170 ;  /* 0x000000aa00aa7202 */ /* 0x000fc40000000f00 */
[----:B------:R-:W-:Y:S01]  /*22b20*/  MOV R174, R174 ;  /* 0x000000ae00ae7202 */ /* 0x000fe20000000f00 */
[----:B------:R-:W-:Y:S01]  /*22b30*/  ULDC.64 UR8, c[0x0][0xd00] ;  /* 0x0003400000087ab9 */ /* 0x000fe20000000a00 */
[----:B------:R-:W-:Y:S01]  /*22b40*/  MOV R178, R178 ;  /* 0x000000b200b27202 */ /* 0x000fe20000000f00 */
[----:B------:R-:W-:Y:S01]  /*22b50*/  UIMAD.WIDE UR8, UR59, 0x4, UR8 ;  /* 0x000000043b0878a5 */ /* 0x000fe2000f8e0208 */
[----:B------:R-:W-:Y:S02]  /*22b60*/  MOV R180, R180 ;  /* 0x000000b400b47202 */ /* 0x000fe40000000f00 */
[----:B------:R-:W-:Y:S02]  /*22b70*/  MOV R20, R20 ;  /* 0x0000001400147202 */ /* 0x000fe40000000f00 */
[----:B--2---:R-:W-:Y:S02]  /*22b80*/  F2FP.F16.F32.PACK_AB R140, R141, R140 ;  /* 0x0000008c8d8c723e */ /* 0x004fe400000000ff */
[----:B------:R-:W-:-:S02]  /*22b90*/  F2FP.F16.F32.PACK_AB R141, R143, R142 ;  /* 0x0000008e8f8d723e */ /* 0x000fc400000000ff */
[----:B---3--:R-:W-:Y:S02]  /*22ba0*/  F2FP.F16.F32.PACK_AB R132, R133, R132 ;  /* 0x000000848584723e */ /* 0x008fe400000000ff */
[----:B------:R-:W-:Y:S02]  /*22bb0*/  F2FP.F16.F32.PACK_AB R133, R135, R134 ;  /* 0x000000868785723e */ /* 0x000fe400000000ff */
[----:B----4-:R-:W-:Y:S02]  /*22bc0*/  F2FP.F16.F32.PACK_AB R142, R137, R136 ;  /* 0x00000088898e723e */ /* 0x010fe400000000ff */
[----:B------:R-:W-:Y:S01]  /*22bd0*/  F2FP.F16.F32.PACK_AB R143, R139, R138 ;  /* 0x0000008a8b8f723e */ /* 0x000fe200000000ff */
        /* <DEDUP_REMOVED lines=14> */
[----:B------:R-:W-:Y:S01]  /*22cc0*/  STSM.16.M88.4 [R172], R140 ;  /* 0x0000008cac007844 */ /* 0x000fe20000000200 */
[----:B------:R-:W-:-:S02]  /*22cd0*/  F2FP.F16.F32.PACK_AB R101, R103, R102 ;  /* 0x000000666765723e */ /* 0x000fc400000000ff */
[----:B------:R-:W-:Y:S02]  /*22ce0*/  F2FP.F16.F32.PACK_AB R110, R105, R104 ;  /* 0x00000068696e723e */ /* 0x000fe400000000ff */
[----:B------:R-:W-:Y:S02]  /*22cf0*/  F2FP.F16.F32.PACK_AB R111, R107, R106 ;  /* 0x0000006a6b6f723e */ /* 0x000fe400000000ff */
[----:B------:R-:W-:Y:S01]  /*22d00*/  F2FP.F16.F32.PACK_AB R92, R93, R92 ;  /* 0x0000005c5d5c723e */ /* 0x000fe200000000ff */
[----:B------:R-:W-:Y:S01]  /*22d10*/  STSM.16.M88.4 [R4], R132 ;  /* 0x0000008404007844 */ /* 0x000fe20000000200 */
[----:B------:R-:W-:Y:S02]  /*22d20*/  F2FP.F16.F32.PACK_AB R93, R95, R94 ;  /* 0x0000005e5f5d723e */ /* 0x000fe400000000ff */
[----:B------:R-:W-:Y:S02]  /*22d30*/  F2FP.F16.F32.PACK_AB R102, R97, R96 ;  /* 0x000000606166723e */ /* 0x000fe400000000ff */
[----:B------:R-:W-:-:S02]  /*22d40*/  F2FP.F16.F32.PACK_AB R103, R99, R98 ;  /* 0x000000626367723e */ /* 0x000fc400000000ff */
[----:B------:R-:W-:Y:S01]  /*22d50*/  F2FP.F16.F32.PACK_AB R84, R85, R84 ;  /* 0x000000545554723e */ /* 0x000fe200000000ff */
[----:B------:R-:W-:Y:S01]  /*22d60*/  STSM.16.M88.4 [R144], R124 ;  /* 0x0000007c90007844 */ /* 0x000fe20000000200 */
        /* <DEDUP_REMOVED lines=42> */
[----:B------:R-:W-:Y:S01]  /*23010*/  F2FP.F16.F32.PACK_AB R31, R27, R26 ;  /* 0x0000001a1b1f723e */ /* 0x000fe200000000ff */
[----:B------:R-:W-:Y:S01]  /*23020*/  STSM.16.M88.4 [R170], R52 ;  /* 0x00000034aa007844 */ /* 0x000fe20000000200 */
[----:B------:R-:W-:-:S02]  /*23030*/  F2FP.F16.F32.PACK_AB R14, R9, R8 ;  /* 0x00000008090e723e */ /* 0x000fc400000000ff */
[----:B------:R-:W-:Y:S01]  /*23040*/  F2FP.F16.F32.PACK_AB R15, R11, R10 ;  /* 0x0000000a0b0f723e */ /* 0x000fe200000000ff */
[----:B------:R-:W-:Y:S01]  /*23050*/  STSM.16.M88.4 [R174], R44 ;  /* 0x0000002cae007844 */ /* 0x000fe20000000200 */
[----:B------:R-:W-:-:S03]  /*23060*/  IMAD.U32 R8, RZ, RZ, UR8 ;  /* 0x00000008ff087e24 */ /* 0x000fc6000f8e00ff */
[----:B------:R-:W-:Y:S01]  /*23070*/  STSM.16.M88.4 [R178], R36 ;  /* 0x00000024b2007844 */ /* 0x000fe20000000200 */
[----:B------:R-:W-:Y:S01]  /*23080*/  IMAD.U32 R9, RZ, RZ, UR9 ;  /* 0x00000009ff097e24 */ /* 0x000fe2000f8e00ff */
[----:B------:R-:W-:Y:S02]  /*23090*/  ULDC.64 UR8, c[0x0][0xd08] ;  /* 0x0003420000087ab9 */ /* 0x000fe40000000a00 */
[----:B------:R-:W-:Y:S04]  /*230a0*/  STSM.16.M88.4 [R180], R28 ;  /* 0x0000001cb4007844 */ /* 0x000fe80000000200 */
[----:B------:R0:W-:Y:S01]  /*230b0*/  STSM.16.M88.4 [R20], R12 ;  /* 0x0000000c14007844 */ /* 0x0001e20000000200 */
[----:B------:R-:W-:-:S04]  /*230c0*/  UISETP.NE.U32.AND UP1, UPT, UR8, URZ, UPT ;  /* 0x0000003f0800728c */ /* 0x000fc8000bf25070 */
[----:B------:R-:W-:Y:S01]  /*230d0*/  UISETP.NE.AND.EX UP1, UPT, UR9, URZ, UPT, UP1 ;  /* 0x0000003f0900728c */ /* 0x000fe2000bf25310 */
[----:B------:R-:W-:Y:S01]  /*230e0*/  BAR.SYNC.DEFER_BLOCKING 0x1, 0x100 ;  /* 0x0044000000007b1d */ /* 0x000fe20000010000 */
[----:B------:R-:W-:-:S04]  /*230f0*/  PLOP3.LUT P0, PT, PT, PT, UP0, 0x80, 0x0 ;  /* 0x000000000000781c */ /* 0x000fc80003f0f008 */
[----:B------:R-:W-:-:S05]  /*23100*/  PLOP3.LUT P6, PT, PT, PT, UP1, 0x80, 0x0 ;  /* 0x000000000000781c */ /* 0x000fca0003fcf018 */
[----:B------:R-:W-:Y:S02]  /*23110*/  @UP1 ULDC.64 UR8, c[0x0][0xd08] ;  /* 0x0003420000081ab9 */ /* 0x000fe40000000a00 */
[----:B------:R-:W-:Y:S01]  /*23120*/  @UP1 UIMAD.WIDE UR8, UR59, 0x4, UR8 ;  /* 0x000000043b0818a5 */ /* 0x000fe2000f8e0208 */
[----:B------:R-:W-:Y:S02]  /*23130*/  ULDC UR4, c[0x0][0xb88] ;  /* 0x0002e20000047ab9 */ /* 0x000fe40000000800 */
[----:B------:R-:W-:-:S03]  /*23140*/  IMAD.U32 R6, RZ, RZ, UR4 ;  /* 0x00000004ff067e24 */ /* 0x000fc6000f8e00ff */
[----:B0-----:R-:W-:Y:S02]  /*23150*/  IMAD.U32 R14, RZ, RZ, UR8 ;  /* 0x00000008ff0e7e24 */ /* 0x001fe4000f8e00ff */
[----:B------:R-:W-:Y:S01]  /*23160*/  IMAD.U32 R15, RZ, RZ, UR9 ;  /* 0x00000009ff0f7e24 */ /* 0x000fe2000f8e00ff */
[----:B------:R-:W2:Y:S04]  /*23170*/  @P0 LDG.E R0, desc[UR36][R8.64] ;  /* 0x0000002408000981 */ /* 0x000ea8000c1e1900 */
[----:B------:R0:W5:Y:S01]  /*23180*/  @P6 LDG.E R6, desc[UR36][R14.64] ;  /* 0x000000240e066981 */ /* 0x000162000c1e1900 */
[----:B------:R-:W-:-:S04]  /*23190*/  IMAD R5, R159, 0x40, R156 ;  /* 0x000000409f057824 */ /* 0x000fc800078e029c */
        /* <DEDUP_REMOVED lines=11> */
[----:B------:R-:W-:Y:S02]  /*23250*/  LOP3.LUT R32, R33, 0x380, RZ, 0xc0, !PT ;  /* 0x0000038021207812 */ /* 0x000fe400078ec0ff */
        /* <DEDUP_REMOVED lines=15> */
[----:B--2---:R-:W-:Y:S01]  /*23350*/  @P0 R2UR UR4, R0 ;  /* 0x00000000000402ca */ /* 0x004fe200000e0000 */
[----:B0-----:R-:W-:-:S14]  /*23360*/  @P6 BRA `(.L_x_3195) ;  /* 0x0000000000106947 */ /* 0x001fdc0003800000 */
[----:B------:R-:W-:Y:S05]  /*23370*/  @!P0 BRA `(.L_x_3195) ;  /* 0x00000000000c8947 */ /* 0x000fea0003800000 */
[----:B------:R-:W2:Y:S04]  /*23380*/  LDG.E R3, desc[UR36][R8.64] ;  /* 0x0000002408037981 */ /* 0x000ea8000c1e1900 */
[----:B-----5:R-:W2:Y:S02]  /*23390*/  LDG.E R6, desc[UR36][R8.64+0x4] ;  /* 0x0000042408067981 */ /* 0x020ea4000c1e1900 */
[----:B--2---:R-:W-:-:S07]  /*233a0*/  IMAD.IADD R6, R6, 0x1, -R3 ;  /* 0x0000000106067824 */ /* 0x004fce00078e0a03 */
.L_x_3195:
[----:B------:R-:W-:Y:S01]  /*233b0*/  IADD3 R45, P0, R4, 0x7000, RZ ;  /* 0x00007000042d7810 */ /* 0x000fe20007f1e0ff */
[--C-:B------:R-:W-:Y:S01]  /*233c0*/  IMAD.X R25, RZ, RZ, R5.reuse, P1 ;  /* 0x000000ffff197224 */ /* 0x100fe200008e0605 */
[----:B------:R-:W-:Y:S01]  /*233d0*/  ISETP.NE.AND P6, PT, R10, RZ, PT ;  /* 0x000000ff0a00720c */ /* 0x000fe20003fc5270 */
[--C-:B------:R-:W-:Y:S01]  /*233e0*/  IMAD.X R29, RZ, RZ, R5.reuse, P2 ;  /* 0x000000ffff1d7224 */ /* 0x100fe200010e0605 */
[----:B------:R-:W-:Y:S01]  /*233f0*/  LOP3.LUT R44, R45, 0x380, RZ, 0xc0, !PT ;  /* 0x000003802d2c7812 */ /* 0x000fe200078ec0ff */
[----:B------:R-:W0:Y:S01]  /*23400*/  SHFL.IDX PT, R10, R192, RZ, 0x1f ;  /* 0x00001fffc00a7589 */ /* 0x000e2200000e0000 */
[--C-:B------:R-:W-:Y:S01]  /*23410*/  IMAD.X R33, RZ, RZ, R5.reuse, P3 ;  /* 0x000000ffff217224 */ /* 0x100fe200018e0605 */
[----:B------:R-:W-:Y:S01]  /*23420*/  IADD3 R53, P1, R4, 0x9000, RZ ;  /* 0x0000900004357810 */ /* 0x000fe20007f3e0ff */
[--C-:B------:R-:W-:Y:S01]  /*23430*/  IMAD.X R13, RZ, RZ, R5.reuse, P6 ;  /* 0x000000ffff0d7224 */ /* 0x100fe200030e0605 */
[----:B------:R-:W-:Y:S01]  /*23440*/  SHF.R.U64 R44, R44, 0x3, RZ ;  /* 0x000000032c2c7819 */ /* 0x000fe200000012ff */
[--C-:B------:R-:W-:Y:S01]  /*23450*/  IMAD.X R37, RZ, RZ, R5.reuse, P4 ;  /* 0x000000ffff257224 */ /* 0x100fe200020e0605 */
[----:B------:R-:W-:Y:S01]  /*23460*/  IADD3 R49, P6, R4, 0x8000, RZ ;  /* 0x0000800004317810 */ /* 0x000fe20007fde0ff */
[--C-:B------:R-:W-:Y:S01]  /*23470*/  IMAD.X R41, RZ, RZ, R5.reuse, P5 ;  /* 0x000000ffff297224 */ /* 0x100fe200028e0605 */
[----:B------:R-:W-:Y:S01]  /*23480*/  LOP3.LUT R44, R44, R45, RZ, 0x3c, !PT ;  /* 0x0000002d2c2c7212 */ /* 0x000fe200078e3cff */
[--C-:B------:R-:W-:Y:S01]  /*23490*/  IMAD.X R45, RZ, RZ, R5.reuse, P0 ;  /* 0x000000ffff2d7224 */ /* 0x100fe200000e0605 */
[----:B------:R-:W-:Y:S01]  /*234a0*/  IADD3 R73, P0, R4, 0xe000, RZ ;  /* 0x0000e00004497810 */ /* 0x000fe20007f1e0ff */
[----:B------:R-:W-:Y:S01]  /*234b0*/  USHF.R.S32.HI UR9, URZ, 0x1f, UR59 ;  /* 0x0000001f3f097899 */ /* 0x000fe2000801143b */
        /* <DEDUP_REMOVED lines=8> */
[----:B------:R-:W-:Y:S01]  /*23540*/  LOP3.LUT R48, R48, R49, RZ, 0x3c, !PT ;  /* 0x0000003130307212 */ /* 0x000fe200078e3cff */
[--C-:B------:R-:W-:Y:S01]  /*23550*/  IMAD.X R49, RZ, RZ, R5.reuse, P6 ;  /* 0x000000ffff317224 */ /* 0x100fe200030e0605 */
[----:B------:R-:W-:Y:S01]  /*23560*/  LOP3.LUT R72, R72, R73, RZ, 0x3c, !PT ;  /* 0x0000004948487212 */ /* 0x000fe200078e3cff */
[----:B------:R-:W-:Y:S01]  /*23570*/  IMAD.X R73, RZ, RZ, R5, P0 ;  /* 0x000000ffff497224 */ /* 0x000fe200000e0605 */
[----:B0-----:R-:W-:-:S02]  /*23580*/  ISETP.NE.AND P0, PT, R10, RZ, PT ;  /* 0x000000ff0a00720c */ /* 0x001fc40003f05270 */
        /* <DEDUP_REMOVED lines=32> */
[----:B------:R-:W-:Y:S01]  /*23790*/  LOP3.LUT R76, R0, R3, RZ, 0x3c, !PT ;  /* 0x00000003004c7212 */ /* 0x000fe200078e3cff */
[----:B------:R-:W-:Y:S06]  /*237a0*/  @P0 BRA `(.L_x_3196) ;  /* 0x0000000000cc0947 */ /* 0x000fec0003800000 */
[----:B------:R-:W0:Y:S01]  /*237b0*/  LDC R10, c[0x0][0xce8] ;  /* 0x00033a00ff0a7b82 */ /* 0x000e220000000800 */
[----:B------:R-:W-:Y:S01]  /*237c0*/  IMAD.MOV R0, RZ, RZ, -R200 ;  /* 0x000000ffff007224 */ /* 0x000fe200078e0ac8 */
[----:B------:R-:W-:Y:S01]  /*237d0*/  ULDC.64 UR12, c[0x0][0xc90] ;  /* 0x00032400000c7ab9 */ /* 0x000fe20000000a00 */
[----:B------:R-:W-:Y:S02]  /*237e0*/  IMAD.U32 R3, RZ, RZ, UR58 ;  /* 0x0000003aff037e24 */ /* 0x000fe4000f8e00ff */
[----:B------:R-:W-:Y:S01]  /*237f0*/  IMAD.U32 R5, RZ, RZ, UR58 ;  /* 0x0000003aff057e24 */ /* 0x000fe2000f8e00ff */
[----:B------:R-:W-:Y:S01]  /*23800*/  ISETP.NE.AND P0, PT, R203, R0, PT ;  /* 0x00000000cb00720c */ /* 0x000fe20003f05270 */
[----:B------:R-:W-:Y:S01]  /*23810*/  IMAD R26, R3, 0x40, R22 ;  /* 0x00000040031a7824 */ /* 0x000fe200078e0216 */
[----:B------:R-:W-:Y:S01]  /*23820*/  UMOV UR10, UR4 ;  /* 0x00000004000a7c82 */ /* 0x000fe20008000000 */
[----:B------:R-:W-:Y:S01]  /*23830*/  UMOV UR11, UR16 ;  /* 0x00000010000b7c82 */ /* 0x000fe20008000000 */
[----:B------:R-:W-:Y:S01]  /*23840*/  ULDC.64 UR14, c[0x0][0xc98] ;  /* 0x00032600000e7ab9 */ /* 0x000fe20000000a00 */
[----:B0----5:R-:W-:-:S05]  /*23850*/  IMAD R21, R6, R10, RZ ;  /* 0x0000000a06157224 */ /* 0x021fca00078e02ff */
[----:B------:R-:W-:-:S13]  /*23860*/  ISETP.GE.OR P1, PT, R26, R21, P0 ;  /* 0x000000151a00720c */ /* 0x000fda0000726670 */
[----:B------:R-:W2:Y:S01]  /*23870*/  @!P1 LDL R15, [R1+0x400] ;  /* 0x00040000010f9983 */ /* 0x000ea20000100800 */
[----:B------:R-:W-:Y:S01]  /*23880*/  ISETP.NE.AND P2, PT, R10, 0x1, PT ;  /* 0x000000010a00780c */ /* 0x000fe20003f45270 */
[----:B------:R-:W-:Y:S01]  /*23890*/  IMAD R5, R5, 0x40, R228 ;  /* 0x0000004005057824 */ /* 0x000fe200078e02e4 */
[----:B------:R-:W-:Y:S02]  /*238a0*/  UIMAD UR9, UR17, UR12, URZ ;  /* 0x0000000c110972a4 */ /* 0x000fe4000f8e023f */
[----:B------:R-:W-:Y:S01]  /*238b0*/  UIMAD.WIDE.U32 UR10, UR45, UR12, UR10 ;  /* 0x0000000c2d0a72a5 */ /* 0x000fe2000f8e000a */
        /* <DEDUP_REMOVED lines=21> */
[----:B------:R-:W-:Y:S01]  /*23a10*/  ULDC.64 UR10, c[0x0][0xc50] ;  /* 0x00031400000a7ab9 */ /* 0x000fe20000000a00 */
[----:B------:R-:W-:Y:S01]  /*23a20*/  VIADD R0, R26, 0x8 ;  /* 0x000000081a007836 */ /* 0x000fe20000000000 */
[----:B------:R-:W-:Y:S01]  /*23a30*/  LEA R14, P2, R4, UR10, 0x2 ;  /* 0x0000000a040e7c11 */ /* 0x000fe2000f8410ff */
[----:B------:R-:W-:-:S03]  /*23a40*/  IMAD.IADD R3, R5, 0x1, R3 ;  /* 0x0000000105037824 */ /* 0x000fc600078e0203 */
[----:B------:R-:W-:Y:S01]  /*23a50*/  ISETP.GE.OR P0, PT, R0, R21, P0 ;  /* 0x000000150000720c */ /* 0x000fe20000706670 */
[----:B------:R-:W-:Y:S01]  /*23a60*/  SHFL.IDX PT, R10, R14, RZ, 0x1c1f ;  /* 0x001c1fff0e0a7589 */ /* 0x000fe200000e0000 */
[----:B------:R-:W-:-:S05]  /*23a70*/  LEA.HI.X R20, R4, UR11, R3, 0x2, P2 ;  /* 0x0000000b04147c11 */ /* 0x000fca00090f1403 */
[----:B------:R-:W2:Y:S04]  /*23a80*/  SHFL.IDX PT, R11, R20, RZ, 0x1c1f ;  /* 0x001c1fff140b7589 */ /* 0x000ea800000e0000 */
[----:B--2---:R-:W-:Y:S04]  /*23a90*/  @!P1 ST.E desc[UR36][R10.64], R15 ;  /* 0x0000000f0a009985 */ /* 0x004fe8000c101924 */
[----:B------:R-:W2:Y:S04]  /*23aa0*/  @!P0 LDL R3, [R1+0x404] ;  /* 0x0004040001038983 */ /* 0x000ea80000100800 */
[----:B------:R-:W-:Y:S04]  /*23ab0*/  SHFL.IDX PT, R4, R14, 0x1, 0x1c1f ;  /* 0x003c1f000e047f89 */ /* 0x000fe800000e0000 */
[----:B------:R-:W2:Y:S04]  /*23ac0*/  SHFL.IDX PT, R5, R20, 0x1, 0x1c1f ;  /* 0x003c1f0014057f89 */ /* 0x000ea800000e0000 */
[----:B--2---:R0:W-:Y:S02]  /*23ad0*/  @!P0 ST.E desc[UR36][R4.64], R3 ;  /* 0x0000000304008985 */ /* 0x0041e4000c101924 */
.L_x_3196:
[----:B------:R-:W1:Y:S01]  /*23ae0*/  LDC R83, c[0x0][0xce8] ;  /* 0x00033a00ff537b82 */ /* 0x000e620000000800 */
[----:B------:R-:W-:Y:S01]  /*23af0*/  ULDC UR14, c[0x0][0xbc8] ;  /* 0x0002f200000e7ab9 */ /* 0x000fe20000000800 */
[----:B------:R-:W-:Y:S01]  /*23b00*/  ULDC.64 UR12, c[0x0][0xba0] ;  /* 0x0002e800000c7ab9 */ /* 0x000fe20000000a00 */
[----:B------:R-:W-:Y:S01]  /*23b10*/  ISETP.GE.AND P0, PT, R155, UR14, PT ;  /* 0x0000000e9b007c0c */ /* 0x000fe2000bf06270 */
[----:B------:R-:W5:Y:S01]  /*23b20*/  LD.E.128 R8, desc[UR36][R8.64] ;  /* 0x0000002408087980 */ /* 0x000f62000c101d00 */
[----:B------:R-:W-:Y:S02]  /*23b30*/  ISETP.GE.AND P1, PT, R156, UR14, PT ;  /* 0x0000000e9c007c0c */ /* 0x000fe4000bf26270 */
[----:B0-----:R-:W-:Y:S01]  /*23b40*/  SEL R3, RZ, 0xffffffff, P0 ;  /* 0xffffffffff037807 */ /* 0x001fe20000000000 */
[----:B------:R-:W5:Y:S01]  /*23b50*/  LD.E.128 R12, desc[UR36][R12.64] ;  /* 0x000000240c0c7980 */ /* 0x000f62000c101d00 */
[----:B------:R-:W-:-:S03]  /*23b60*/  SEL R0, RZ, 0x1, P1 ;  /* 0x00000001ff007807 */ /* 0x000fc60000800000 */
[----:B------:R-:W-:Y:S01]  /*23b70*/  IMAD.SHL.U32 R5, R3, 0x2, RZ ;  /* 0x0000000203057824 */ /* 0x000fe200078e00ff */
[----:B------:R-:W-:Y:S01]  /*23b80*/  ISETP.GE.AND P0, PT, R154, UR14, PT ;  /* 0x0000000e9a007c0c */ /* 0x000fe2000bf06270 */
[----:B------:R-:W5:Y:S04]  /*23b90*/  LD.E.128 R24, desc[UR36][R24.64] ;  /* 0x0000002418187980 */ /* 0x000f68000c101d00 */
[----:B------:R-:W5:Y:S04]  /*23ba0*/  LD.E.128 R28, desc[UR36][R28.64] ;  /* 0x000000241c1c7980 */ /* 0x000f68000c101d00 */
[----:B------:R-:W5:Y:S01]  /*23bb0*/  LD.E.128 R32, desc[UR36][R32.64] ;  /* 0x0000002420207980 */ /* 0x000f62000c101d00 */
[----:B-1----:R-:W-:-:S02]  /*23bc0*/  ISETP.NE.AND P2, PT, R83, 0x1, PT ;  /* 0x000000015300780c */ /* 0x002fc40003f45270 */
[----:B------:R-:W-:Y:S01]  /*23bd0*/  LOP3.LUT R0, R5, 0x2, R0, 0xe2, !PT ;  /* 0x0000000205007812 */ /* 0x000fe200078ee200 */
[----:B------:R-:W5:Y:S01]  /*23be0*/  LD.E.128 R36, desc[UR36][R36.64] ;  /* 0x0000002424247980 */ /* 0x000f62000c101d00 */
[----:B------:R-:W-:Y:S01]  /*23bf0*/  SEL R3, RZ, 0xffffffff, P0 ;  /* 0xffffffffff037807 */ /* 0x000fe20000000000 */
[----:B------:R-:W-:Y:S02]  /*23c00*/  UIMAD UR9, UR16, UR12, URZ ;  /* 0x0000000c100972a4 */ /* 0x000fe4000f8e023f */
[----:B------:R-:W5:Y:S04]  /*23c10*/  LD.E.128 R40, desc[UR36][R40.64] ;  /* 0x0000002428287980 */ /* 0x000f68000c101d00 */
[----:B------:R-:W5:Y:S02]  /*23c20*/  LD.E.128 R44, desc[UR36][R44.64] ;  /* 0x000000242c2c7980 */ /* 0x000f64000c101d00 */
[----:B------:R-:W0:Y:S01]  /*23c30*/  @P2 LDC R5, c[0x0][0xcec] ;  /* 0x00033b00ff052b82 */ /* 0x000e220000000800 */
[----:B------:R-:W-:Y:S01]  /*23c40*/  IMAD.SHL.U32 R3, R3, 0x4, RZ ;  /* 0x0000000403037824 */ /* 0x000fe200078e00ff */
[----:B------:R-:W-:Y:S01]  /*23c50*/  ISETP.GE.AND P0, PT, R153, UR14, PT ;  /* 0x0000000e99007c0c */ /* 0x000fe2000bf06270 */
[----:B------:R-:W5:Y:S04]  /*23c60*/  LD.E.128 R48, desc[UR36][R48.64] ;  /* 0x0000002430307980 */ /* 0x000f68000c101d00 */
[----:B------:R-:W5:Y:S01]  /*23c70*/  LD.E.128 R52, desc[UR36][R52.64] ;  /* 0x0000002434347980 */ /* 0x000f62000c101d00 */
[----:B------:R-:W1:Y:S01]  /*23c80*/  @P2 LDC R21, c[0x0][0xcf0] ;  /* 0x00033c00ff152b82 */ /* 0x000e620000000800 */
[----:B------:R-:W-:Y:S01]  /*23c90*/  UIMAD.WIDE.U32 UR10, UR4, UR12, URZ ;  /* 0x0000000c040a72a5 */ /* 0x000fe2000f8e003f */
[----:B------:R-:W-:Y:S01]  /*23ca0*/  LOP3.LUT R3, R3, 0x4, R0, 0xe2, !PT ;  /* 0x0000000403037812 */ /* 0x000fe200078ee200 */
[----:B------:R-:W-:Y:S01]  /*23cb0*/  UIMAD UR9, UR4, UR13, UR9 ;  /* 0x0000000d040972a4 */ /* 0x000fe2000f8e0209 */
[----:B------:R-:W-:Y:S01]  /*23cc0*/  SEL R4, RZ, 0xffffffff, P0 ;  /* 0xffffffffff047807 */ /* 0x000fe20000000000 */
[----:B------:R-:W-:Y:S01]  /*23cd0*/  IMAD R0, R193, 0x20, R159 ;  /* 0x00000020c1007824 */ /* 0x000fe200078e029f */
[----:B------:R-:W-:Y:S01]  /*23ce0*/  ULDC.64 UR12, c[0x0][0xbe8] ;  /* 0x0002fa00000c7ab9 */ /* 0x000fe20000000a00 */
[----:B------:R-:W-:Y:S01]  /*23cf0*/  IMAD.U32 R81, RZ, RZ, UR58 ;  /* 0x0000003aff517e24 */ /* 0x000fe2000f8e00ff */
[----:B------:R-:W-:Y:S01]  /*23d00*/  ISETP.GE.AND P0, PT, R152, UR14, PT ;  /* 0x0000000e98007c0c */ /* 0x000fe2000bf06270 */
[----:B------:R-:W-:Y:S01]  /*23d10*/  UIADD3 UR11, UR11, UR9, URZ ;  /* 0x000000090b0b7290 */ /* 0x000fe2000fffe03f */
[----:B------:R-:W5:Y:S01]  /*23d20*/  LD.E.128 R56, desc[UR36][R56.64] ;  /* 0x0000002438387980 */ /* 0x000f62000c101d00 */
[----:B------:R-:W-:Y:S01]  /*23d30*/  UIMAD UR4, UR17, UR12, URZ ;  /* 0x0000000c110472a4 */ /* 0x000fe2000f8e023f */
[----:B------:R-:W-:Y:S01]  /*23d40*/  IMAD R82, R81, 0x40, R0 ;  /* 0x0000004051527824 */ /* 0x000fe200078e0200 */
[----:B------:R-:W-:Y:S01]  /*23d50*/  SEL R0, RZ, 0xffffffff, P0 ;  /* 0xffffffffff007807 */ /* 0x000fe20000000000 */
[----:B------:R-:W-:Y:S01]  /*23d60*/  UIMAD.WIDE.U32 UR10, UR45, UR12, UR10 ;  /* 0x0000000c2d0a72a5 */ /* 0x000fe2000f8e000a */
[----:B------:R-:W5:Y:S01]  /*23d70*/  LD.E.128 R60, desc[UR36][R60.64] ;  /* 0x000000243c3c7980 */ /* 0x000f62000c101d00 */
[----:B------:R-:W-:Y:S01]  /*23d80*/  UIMAD UR4, UR45, UR13, UR4 ;  /* 0x0000000d2d0472a4 */ /* 0x000fe2000f8e0204 */
[----:B------:R-:W-:-:S02]  /*23d90*/  IMAD.SHL.U32 R4, R4, 0x8, RZ ;  /* 0x0000000804047824 */ /* 0x000fc400078e00ff */
[----:B------:R-:W-:Y:S01]  /*23da0*/  ULDC.64 UR12, c[0x0][0xbf0] ;  /* 0x0002fc00000c7ab9 */ /* 0x000fe20000000a00 */
[----:B------:R-:W-:Y:S01]  /*23db0*/  UIADD3 UR11, UR11, UR4, URZ ;  /* 0x000000040b0b7290 */ /* 0x000fe2000fffe03f */
[----:B------:R-:W-:Y:S01]  /*23dc0*/  IMAD.SHL.U32 R81, R0, 0x10, RZ ;  /* 0x0000001000517824 */ /* 0x000fe200078e00ff */
[----:B------:R-:W-:Y:S01]  /*23dd0*/  UIMAD UR4, UR18, UR12, URZ ;  /* 0x0000000c120472a4 */ /* 0x000fe2000f8e023f */
[----:B0-----:R-:W-:Y:S01]  /*23de0*/  @P2 IMAD.HI.U32 R0, R82, R5, RZ ;  /* 0x0000000552002227 */ /* 0x001fe200078e00ff */
[----:B------:R-:W-:Y:S01]  /*23df0*/  LOP3.LUT R4, R4, 0x8, R3, 0xe2, !PT ;  /* 0x0000000804047812 */ /* 0x000fe200078ee203 */
[----:B------:R-:W5:Y:S01]  /*23e00*/  LD.E.128 R64, desc[UR36][R64.64] ;  /* 0x0000002440407980 */ /* 0x000f62000c101d00 */
[----:B------:R-:W-:Y:S01]  /*23e10*/  UIMAD UR4, UR8, UR13, UR4 ;  /* 0x0000000d080472a4 */ /* 0x000fe2000f8e0204 */
[----:B------:R-:W-:Y:S01]  /*23e20*/  IMAD.MOV.U32 R3, RZ, RZ, R82 ;  /* 0x000000ffff037224 */ /* 0x000fe200078e0052 */
[----:B------:R-:W-:Y:S01]  /*23e30*/  UIMAD.WIDE.U32 UR8, UR8, UR12, UR10 ;  /* 0x0000000c080872a5 */ /* 0x000fe2000f8e000a */
[----:B-1----:R-:W-:Y:S01]  /*23e40*/  @P2 SHF.R.U32.HI R3, RZ, R21, R0 ;  /* 0x00000015ff032219 */ /* 0x002fe20000011600 */
[----:B------:R-:W5:Y:S01]  /*23e50*/  LD.E.128 R68, desc[UR36][R68.64] ;  /* 0x0000002444447980 */ /* 0x000f62000c101d00 */
[----:B------:R-:W-:-:S02]  /*23e60*/  LOP3.LUT R20, R81, 0x10, R4, 0xe2, !PT ;  /* 0x0000001051147812 */ /* 0x000fc400078ee204 */
[--C-:B------:R-:W-:Y:S01]  /*23e70*/  SHF.R.S32.HI R21, RZ, 0x1f, R3.reuse ;  /* 0x0000001fff157819 */ /* 0x100fe20000011403 */
[----:B------:R-:W-:Y:S01]  /*23e80*/  UIADD3 UR4, UR9, UR4, URZ ;  /* 0x0000000409047290 */ /* 0x000fe2000fffe03f */
[----:B------:R-:W-:Y:S01]  /*23e90*/  ISETP.GE.AND P0, PT, R19, UR14, PT ;  /* 0x0000000e13007c0c */ /* 0x000fe2000bf06270 */
[----:B------:R-:W-:Y:S01]  /*23ea0*/  IMAD.U32 R4, RZ, RZ, UR8 ;  /* 0x00000008ff047e24 */ /* 0x000fe2000f8e00ff */
[----:B------:R-:W5:Y:S01]  /*23eb0*/  LD.E.128 R72, desc[UR36][R72.64] ;  /* 0x0000002448487980 */ /* 0x000f62000c101d00 */
[----:B------:R-:W-:Y:S01]  /*23ec0*/  IMAD.U32 R5, RZ, RZ, UR9 ;  /* 0x00000009ff057e24 */ /* 0x000fe2000f8e00ff */
[----:B------:R-:W-:Y:S01]  /*23ed0*/  ULDC.64 UR8, c[0x0][0xbe0] ;  /* 0x0002f80000087ab9 */ /* 0x000fe20000000a00 */
[----:B------:R-:W-:Y:S01]  /*23ee0*/  IMAD.MOV R81, RZ, RZ, -R3 ;  /* 0x000000ffff517224 */ /* 0x000fe200078e0a03 */
        /* <DEDUP_REMOVED lines=11> */
[----:B0-----:R-:W0:Y:S01]  /*23fa0*/  FENCE.VIEW.ASYNC.S ;  /* 0x00000000000073c6 */ /* 0x001e220000000000 */
[----:B------:R-:W-:Y:S01]  /*23fb0*/  IMAD.SHL.U32 R85, R0, 0x20, RZ ;  /* 0x0000002000557824 */ /* 0x000fe200078e00ff */
[----:B------:R-:W-:Y:S01]  /*23fc0*/  SHF.R.S32.HI R0, RZ, 0x1f, R21 ;  /* 0x0000001fff007819 */ /* 0x000fe20000011415 */
[C---:B------:R-:W-:Y:S01]  /*23fd0*/  IMAD R81, R3.reuse, UR9, R80 ;  /* 0x0000000903517c24 */ /* 0x040fe2000f8e0250 */
[----:B------:R-:W-:Y:S01]  /*23fe0*/  UIADD3 UR4, UR46, 0x38820, URZ ;  /* 0x000388202e047890 */ /* 0x000fe2000fffe03f */
[----:B------:R-:W-:Y:S01]  /*23ff0*/  IMAD.WIDE.U32 R4, R3, UR8, R4 ;  /* 0x0000000803047c25 */ /* 0x000fe2000f8e0004 */
[----:B------:R-:W-:Y:S01]  /*24000*/  ULDC.64 UR8, c[0x0][0xbd8] ;  /* 0x0002f60000087ab9 */ /* 0x000fe20000000a00 */
[----:B------:R-:W-:Y:S01]  /*24010*/  SEL R3, RZ, 0x40, P0 ;  /* 0x00000040ff037807 */ /* 0x000fe20000000000 */
[----:B------:R-:W-:Y:S01]  /*24020*/  UPRMT UR4, URZ, 0x654, UR4 ;  /* 0x000006543f047896 */ /* 0x000fe20008000004 */
[----:B-----5:R-:W-:Y:S01]  /*24030*/  IMAD R88, R6, R83, RZ ;  /* 0x0000005306587224 */ /* 0x020fe200078e02ff */
[----:B------:R-:W-:Y:S01]  /*24040*/  ISETP.GE.AND P0, PT, R157, UR14, PT ;  /* 0x0000000e9d007c0c */ /* 0x000fe2000bf06270 */
[----:B------:R-:W-:Y:S01]  /*24050*/  IMAD.U32 R6, RZ, RZ, UR58 ;  /* 0x0000003aff067e24 */ /* 0x000fe2000f8e00ff */
[----:B------:R-:W-:Y:S01]  /*24060*/  LOP3.LUT R20, R85, 0x20, R20, 0xe2, !PT ;  /* 0x0000002055147812 */ /* 0x000fe200078ee214 */
[----:B------:R-:W-:Y:S01]  /*24070*/  IMAD.IADD R5, R5, 0x1, R81 ;  /* 0x0000000105057824 */ /* 0x000fe200078e0251 */
[----:B------:R-:W-:Y:S01]  /*24080*/  BSSY B1, `(.L_x_3197) ;  /* 0x0000030000017945 */ /* 0x000fe20003800000 */
[----:B------:R-:W-:Y:S01]  /*24090*/  IMAD R0, R0, UR8, RZ ;  /* 0x0000000800007c24 */ /* 0x000fe2000f8e02ff */
[----:B------:R-:W-:Y:S01]  /*240a0*/  LOP3.LUT R3, R20, R3, RZ, 0xfc, !PT ;  /* 0x0000000314037212 */ /* 0x000fe200078efcff */
[----:B------:R-:W-:-:S02]  /*240b0*/  IMAD R87, R6, 0x40, R159 ;  /* 0x0000004006577824 */ /* 0x000fc400078e029f */
[C---:B------:R-:W-:Y:S01]  /*240c0*/  IMAD R81, R21.reuse, UR9, R0 ;  /* 0x0000000915517c24 */ /* 0x040fe2000f8e0200 */
[----:B------:R-:W-:Y:S01]  /*240d0*/  SEL R0, RZ, 0x80, P0 ;  /* 0x00000080ff007807 */ /* 0x000fe20000000000 */
[----:B------:R-:W-:Y:S01]  /*240e0*/  IMAD.WIDE.U32 R4, R21, UR8, R4 ;  /* 0x0000000815047c25 */ /* 0x000fe2000f8e0004 */
[----:B------:R-:W-:Y:S01]  /*240f0*/  ISETP.GE.AND P0, PT, R87, R88, PT ;  /* 0x000000585700720c */ /* 0x000fe20003f06270 */
[----:B------:R-:W-:Y:S01]  /*24100*/  ULDC.64 UR8, c[0x0][0xb80] ;  /* 0x0002e00000087ab9 */ /* 0x000fe20000000a00 */
[----:B0-----:R-:W-:Y:S01]  /*24110*/  SYNCS.ARRIVE.TRANS64.RED.A1T0 RZ, [UR4], RZ ;  /* 0x000000ffffff79a7 */ /* 0x001fe20008100404 */
[----:B------:R-:W-:Y:S01]  /*24120*/  IMAD.IADD R5, R5, 0x1, R81 ;  /* 0x0000000105057824 */ /* 0x000fe200078e0251 */
[C---:B------:R-:W-:Y:S02]  /*24130*/  LEA R6, P1, R4.reuse, UR8, 0x1 ;  /* 0x0000000804067c11 */ /* 0x040fe4000f8208ff */
[----:B------:R-:W-:Y:S02]  /*24140*/  LOP3.LUT R0, R3, R0, RZ, 0xfc, !PT ;  /* 0x0000000003007212 */ /* 0x000fe400078efcff */
        /* <DEDUP_REMOVED lines=35> */
.L_x_3198:
[----:B------:R-:W-:Y:S05]  /*24380*/  BSYNC B1 ;  /* 0x0000000000017941 */ /* 0x000fea0003800000 */
.L_x_3197:
        /* <DEDUP_REMOVED lines=38> */
.L_x_3194:
        /* <DEDUP_REMOVED lines=18> */
[----:B------:R-:W-:Y:S02]  /*24710*/  IMAD.U32 R8, RZ, RZ, UR8 ;  /* 0x00000008ff087e24 */ /* 0x000fe4000f8e00ff */
        /* <DEDUP_REMOVED lines=11> */
.L_x_3200:
        /* <DEDUP_REMOVED lines=48> */
.L_x_3202:
[----:B------:R-:W-:Y:S05]  /*24ad0*/  BSYNC B1 ;  /* 0x0000000000017941 */ /* 0x000fea0003800000 */
.L_x_3201:
        /* <DEDUP_REMOVED lines=14> */
[----:B------:R-:W-:Y:S01]  /*24bc0*/  UIADD3 UR11, UR11, UR9, URZ ;  /* 0x000000090b0b7290 */ /* 0x000fe2000fffe03f */
[----:B------:R-:W-:Y:S01]  /*24bd0*/  ISETP.GE.AND P2, PT, R154, UR15, PT ;  /* 0x0000000f9a007c0c */ /* 0x000fe2000bf46270 */
[----:B------:R-:W-:Y:S01]  /*24be0*/  UIMAD UR4, UR13, UR16, URZ ;  /* 0x000000100d0472a4 */ /* 0x000fe2000f8e023f */
[----:B------:R-:W-:Y:S01]  /*24bf0*/  LOP3.LUT R4, R4, 0x2, R3, 0xe2, !PT ;  /* 0x0000000204047812 */ /* 0x000fe200078ee203 */
[----:B------:R-:W-:Y:S01]  /*24c00*/  IMAD R3, R193, 0x20, R159 ;  /* 0x00000020c1037824 */ /* 0x000fe200078e029f */
[----:B------:R-:W-:Y:S01]  /*24c10*/  UIMAD.WIDE.U32 UR10, UR45, UR16, UR10 ;  /* 0x000000102d0a72a5 */ /* 0x000fe2000f8e000a */
[----:B------:R-:W-:Y:S01]  /*24c20*/  SEL R6, RZ, 0xffffffff, P2 ;  /* 0xffffffffff067807 */ /* 0x000fe20001000000 */
[----:B------:R-:W1:Y:S01]  /*24c30*/  @P0 LDC R9, c[0x0][0xcf0] ;  /* 0x00033c00ff090b82 */ /* 0x000e620000000800 */
[----:B------:R-:W-:Y:S01]  /*24c40*/  UIMAD UR4, UR45, UR17, UR4 ;  /* 0x000000112d0472a4 */ /* 0x000fe2000f8e0204 */
[----:B------:R-:W-:Y:S01]  /*24c50*/  IMAD R8, R8, 0x40, R3 ;  /* 0x0000004008087824 */ /* 0x000fe200078e0203 */
[----:B------:R-:W-:Y:S01]  /*24c60*/  ULDC.64 UR12, c[0x0][0xbf0] ;  /* 0x0002fc00000c7ab9 */ /* 0x000fe20000000a00 */
[----:B------:R-:W-:Y:S01]  /*24c70*/  ISETP.GE.AND P1, PT, R153, UR15, PT ;  /* 0x0000000f99007c0c */ /* 0x000fe2000bf26270 */
[----:B------:R-:W-:Y:S01]  /*24c80*/  UIADD3 UR11, UR11, UR4, URZ ;  /* 0x000000040b0b7290 */ /* 0x000fe2000fffe03f */
[----:B------:R-:W-:Y:S01]  /*24c90*/  IMAD.SHL.U32 R15, R6, 0x4, RZ ;  /* 0x00000004060f7824 */ /* 0x000fe200078e00ff */
[----:B------:R-:W-:Y:S01]  /*24ca0*/  UIMAD UR4, UR14, UR12, URZ ;  /* 0x0000000c0e0472a4 */ /* 0x000fe2000f8e023f */
[----:B------:R-:W-:Y:S01]  /*24cb0*/  SEL R11, RZ, 0xffffffff, P1 ;  /* 0xffffffffff0b7807 */ /* 0x000fe20000800000 */
[----:B------:R-:W-:Y:S01]  /*24cc0*/  IMAD.MOV.U32 R3, RZ, RZ, R8 ;  /* 0x000000ffff037224 */ /* 0x000fe200078e0008 */
[----:B------:R-:W-:Y:S01]  /*24cd0*/  ISETP.GE.AND P2, PT, R157, UR15, PT ;  /* 0x0000000f9d007c0c */ /* 0x000fe2000bf46270 */
[----:B------:R-:W-:Y:S01]  /*24ce0*/  UIMAD UR4, UR8, UR13, UR4 ;  /* 0x0000000d080472a4 */ /* 0x000fe2000f8e0204 */
[----:B------:R-:W-:Y:S01]  /*24cf0*/  LOP3.LUT R10, R15, 0x4, R4, 0xe2, !PT ;  /* 0x000000040f0a7812 */ /* 0x000fe200078ee204 */
[----:B------:R-:W-:Y:S01]  /*24d00*/  UIMAD.WIDE.U32 UR8, UR8, UR12, UR10 ;  /* 0x0000000c080872a5 */ /* 0x000fe2000f8e000a */
[----:B------:R-:W-:Y:S01]  /*24d10*/  IMAD.SHL.U32 R11, R11, 0x8, RZ ;  /* 0x000000080b0b7824 */ /* 0x000fe200078e00ff */
[----:B------:R-:W-:Y:S01]  /*24d20*/  BSSY B1, `(.L_x_3203) ;  /* 0x000004c000017945 */ /* 0x000fe20003800000 */
[----:B0-----:R-:W-:Y:S01]  /*24d30*/  @P0 IMAD.HI.U32 R6, R8, R5, RZ ;  /* 0x0000000508060227 */ /* 0x001fe200078e00ff */
[----:B------:R-:W-:-:S02]  /*24d40*/  UIADD3 UR4, UR9, UR4, URZ ;  /* 0x0000000409047290 */ /* 0x000fc4000fffe03f */
[----:B------:R-:W-:Y:S01]  /*24d50*/  LOP3.LUT R10, R11, 0x8, R10, 0xe2, !PT ;  /* 0x000000080b0a7812 */ /* 0x000fe200078ee20a */
[----:B------:R-:W-:Y:S02]  /*24d60*/  IMAD.U32 R4, RZ, RZ, UR8 ;  /* 0x00000008ff047e24 */ /* 0x000fe4000f8e00ff */
[----:B------:R-:W-:Y:S01]  /*24d70*/  IMAD.U32 R5, RZ, RZ, UR9 ;  /* 0x00000009ff057e24 */ /* 0x000fe2000f8e00ff */
[----:B------:R-:W-:Y:S01]  /*24d80*/  ULDC.64 UR8, c[0x0][0xbe0] ;  /* 0x0002f80000087ab9 */ /* 0x000fe20000000a00 */
        /* <DEDUP_REMOVED lines=8> */
[----:B------:R-:W-:-:S03]  /*24e10*/  ISETP.GE.AND P0, PT, R19, UR15, PT ;  /* 0x0000000f13007c0c */ /* 0x000fc6000bf06270 */
[----:B------:R-:W-:Y:S02]  /*24e20*/  IMAD R6, R6, UR8, RZ ;  /* 0x0000000806067c24 */ /* 0x000fe4000f8e02ff */
[----:B------:R-:W-:Y:S01]  /*24e30*/  IMAD R9, R13, R9, R8 ;  /* 0x000000090d097224 */ /* 0x000fe200078e0208 */
[----:B------:R-:W-:Y:S01]  /*24e40*/  SEL R8, RZ, 0xffffffff, P0 ;  /* 0xffffffffff087807 */ /* 0x000fe20000000000 */
[----:B------:R-:W-:Y:S01]  /*24e50*/  IMAD.SHL.U32 R15, R11, 0x10, RZ ;  /* 0x000000100b0f7824 */ /* 0x000fe200078e00ff */
[----:B------:R-:W-:Y:S01]  /*24e60*/  ISETP.GE.AND P0, PT, R158, UR15, PT ;  /* 0x0000000f9e007c0c */ /* 0x000fe2000bf06270 */
[----:B------:R-:W-:Y:S01]  /*24e70*/  IMAD R11, R3, UR9, R6 ;  /* 0x00000009030b7c24 */ /* 0x000fe2000f8e0206 */
[----:B------:R-:W-:Y:S01]  /*24e80*/  SHF.R.S32.HI R3, RZ, 0x1f, R9 ;  /* 0x0000001fff037819 */ /* 0x000fe20000011409 */
[----:B------:R-:W-:Y:S01]  /*24e90*/  ULDC.64 UR8, c[0x0][0xbd8] ;  /* 0x0002f60000087ab9 */ /* 0x000fe20000000a00 */
[----:B------:R-:W-:Y:S01]  /*24ea0*/  IMAD.U32 R6, RZ, RZ, UR58 ;  /* 0x0000003aff067e24 */ /* 0x000fe2000f8e00ff */
[----:B------:R-:W-:Y:S01]  /*24eb0*/  LOP3.LUT R10, R15, 0x10, R10, 0xe2, !PT ;  /* 0x000000100f0a7812 */ /* 0x000fe200078ee20a */
[----:B------:R-:W-:-:S02]  /*24ec0*/  IMAD.IADD R5, R5, 0x1, R11 ;  /* 0x0000000105057824 */ /* 0x000fc400078e020b */
[----:B------:R-:W-:Y:S02]  /*24ed0*/  IMAD R0, R3, UR8, RZ ;  /* 0x0000000803007c24 */ /* 0x000fe4000f8e02ff */
[----:B------:R-:W-:-:S04]  /*24ee0*/  IMAD.WIDE.U32 R4, R9, UR8, R4 ;  /* 0x0000000809047c25 */ /* 0x000fc8000f8e0004 */
[----:B------:R-:W-:Y:S01]  /*24ef0*/  IMAD R3, R9, UR9, R0 ;  /* 0x0000000909037c24 */ /* 0x000fe2000f8e0200 */
[----:B------:R-:W-:Y:S01]  /*24f00*/  SEL R9, RZ, 0x40, P0 ;  /* 0x00000040ff097807 */ /* 0x000fe20000000000 */
[----:B------:R-:W-:Y:S01]  /*24f10*/  IMAD R0, R6, 0x40, R159 ;  /* 0x0000004006007824 */ /* 0x000fe200078e029f */
[----:B------:R-:W-:Y:S01]  /*24f20*/  ULDC.64 UR8, c[0x0][0xb80] ;  /* 0x0002e00000087ab9 */ /* 0x000fe20000000a00 */
[----:B------:R-:W-:Y:S01]  /*24f30*/  IMAD.SHL.U32 R15, R8, 0x20, RZ ;  /* 0x00000020080f7824 */ /* 0x000fe200078e00ff */
[----:B------:R-:W-:Y:S01]  /*24f40*/  LEA R6, P1, R4, UR8, 0x1 ;  /* 0x0000000804067c11 */ /* 0x000fe2000f8208ff */
[----:B------:R-:W-:Y:S01]  /*24f50*/  IMAD.IADD R3, R5, 0x1, R3 ;  /* 0x0000000105037824 */ /* 0x000fe200078e0203 */
[----:B------:R-:W-:Y:S02]  /*24f60*/  ISETP.GE.AND P0, PT, R0, R27, PT ;  /* 0x0000001b0000720c */ /* 0x000fe40003f06270 */
[----:B------:R-:W-:Y:S01]  /*24f70*/  LOP3.LUT R10, R15, 0x20, R10, 0xe2, !PT ;  /* 0x000000200f0a7812 */ /* 0x000fe200078ee20a */
[----:B------:R0:W1:Y:S01]  /*24f80*/  SHFL.IDX PT, R8, R6, RZ, 0x181f ;  /* 0x00181fff06087589 */ /* 0x00006200000e0000 */
[----:B------:R-:W-:-:S02]  /*24f90*/  LEA.HI.X R3, R4, UR9, R3, 0x1, P1 ;  /* 0x0000000904037c11 */ /* 0x000fc400088f0c03 */
[----:B------:R-:W-:Y:S02]  /*24fa0*/  LOP3.LUT R24, R10, R9, RZ, 0xfc, !PT ;  /* 0x000000090a187212 */ /* 0x000fe400078efcff */
        /* <DEDUP_REMOVED lines=35> */
.L_x_3204:
[----:B------:R-:W-:Y:S05]  /*251e0*/  BSYNC B1 ;  /* 0x0000000000017941 */ /* 0x000fea0003800000 */
.L_x_3203:
        /* <DEDUP_REMOVED lines=36> */
.L_x_3199:
[----:B------:R-:W-:Y:S05]  /*25430*/  BSYNC B0 ;  /* 0x0000000000007941 */ /* 0x000fea0003800000 */
.L_x_3193:
[----:B------:R-:W-:Y:S02]  /*25440*/  ULDC UR4, c[0x0][0xd3c] ;  /* 0x00034f0000047ab9 */ /* 0x000fe40000000800 */
[----:B------:R-:W-:-:S06]  /*25450*/  UISETP.GE.AND UP0, UPT, UR6, UR4, UPT ;  /* 0x000000040600728c */ /* 0x000fcc000bf06270 */
[----:B------:R-:W-:-:S13]  /*25460*/  PLOP3.LUT P0, PT, PT, PT, UP0, 0x80, 0x0 ;  /* 0x000000000000781c */ /* 0x000fda0003f0f008 */
[----:B------:R-:W-:Y:S05]  /*25470*/  @!P0 BRA `(.L_x_3205) ;  /* 0xfffffdb800c08947 */ /* 0x000fea000383ffff */
[----:B------:R-:W-:Y:S05]  /*25480*/  EXIT ;  /* 0x000000000000794d */ /* 0x000fea0003800000 */
.L_x_3064:
[----:B------:R-:W-:-:S08]  /*25490*/  NOP ;  /* 0x0000000000007918 */ /* 0x000fd00000000000 */
[----:B0-----:R-:W0:-:S00]  /*254a0*/  USETMAXREG.DEALLOC.CTAPOOL 0x28 ;  /* 0x00000028000079c8 */ /* 0x001e0000080e0500 */
        /* <DEDUP_REMOVED lines=14> */
.L_x_3206:
        /* <DEDUP_REMOVED lines=40> */
.L_x_3212:
        /* <DEDUP_REMOVED lines=12> */
.L_x_3211:
[----:B------:R-:W-:Y:S05]  /*258d0*/  BSYNC B0 ;  /* 0x0000000000007941 */ /* 0x000fea0003800000 */
.L_x_3210:
        /* <DEDUP_REMOVED lines=20> */
.L_x_3208:
        /* <DEDUP_REMOVED lines=20> */
.L_x_3213:
[----:B---3--:R-:W-:Y:S01]  /*25b60*/  IMAD R16, R16, UR5, R11 ;  /* 0x0000000510107c24 */ /* 0x008fe2000f8e020b */
[----:B------:R-:W-:Y:S01]  /*25b70*/  IABS R2, R4 ;  /* 0x0000000400027213 */ /* 0x000fe20000000000 */
[----:B-12---:R-:W-:-:S03]  /*25b80*/  IMAD.MOV R9, RZ, RZ, -R3 ;  /* 0x000000ffff097224 */ /* 0x006fc600078e0a03 */
        /* <DEDUP_REMOVED lines=20> */
[----:B------:R-:W-:-:S04]  /*25cd0*/  IMAD R13, R7, R2, RZ ;  /* 0x00000002070d7224 */ /* 0x000fc800078e02ff */
[----:B------:R-:W-:-:S05]  /*25ce0*/  IMAD.MOV R6, RZ, RZ, -R13 ;  /* 0x000000ffff067224 */ /* 0x000fca00078e0a0d */
[----:B------:R-:W-:Y:S01]  /*25cf0*/  VIADDMNMX R15, R6, UR5, R7, PT ;  /* 0x00000005060f7c46 */ /* 0x000fe2000b800107 */
[----:B------:R-:W-:-:S03]  /*25d00*/  IMAD.MOV R7, RZ, RZ, -R2 ;  /* 0x000000ffff077224 */ /* 0x000fc600078e0a02 */
[----:B------:R-:W-:Y:S01]  /*25d10*/  IABS R8, R15 ;  /* 0x0000000f00087213 */ /* 0x000fe20000000000 */
[----:B------:R-:W-:Y:S01]  /*25d20*/  IMAD R4, R4, R7, R11 ;  /* 0x0000000704047224 */ /* 0x000fe200078e020b */
[----:B0-----:R-:W-:Y:S01]  /*25d30*/  IABS R10, R15 ;  /* 0x0000000f000a7213 */ /* 0x001fe20000000000 */
[----:B------:R-:W-:Y:S01]  /*25d40*/  IMAD.MOV R18, RZ, RZ, -R15 ;  /* 0x000000ffff127224 */ /* 0x000fe200078e0a0f */
[----:B------:R-:W0:Y:S02]  /*25d50*/  I2F.RP R6, R8 ;  /* 0x0000000800067306 */ /* 0x000e240000209400 */
[----:B------:R-:W-:-:S06]  /*25d60*/  IABS R9, R4 ;  /* 0x0000000400097213 */ /* 0x000fcc0000000000 */
        /* <DEDUP_REMOVED lines=26> */
.L_x_3209:
[----:B------:R-:W-:Y:S01]  /*25f10*/  ULDC UR4, c[0x0][0xd3c] ;  /* 0x00034f0000047ab9 */ /* 0x000fe20000000800 */
[----:B------:R-:W-:Y:S02]  /*25f20*/  IMAD.MOV.U32 R17, RZ, RZ, RZ ;  /* 0x000000ffff117224 */ /* 0x000fe400078e00ff */
[----:B------:R-:W-:Y:S02]  /*25f30*/  IMAD.U32 R16, RZ, RZ, UR6 ;  /* 0x00000006ff107e24 */ /* 0x000fe4000f8e00ff */
[----:B------:R-:W-:Y:S02]  /*25f40*/  IMAD.MOV.U32 R18, RZ, RZ, RZ ;  /* 0x000000ffff127224 */ /* 0x000fe400078e00ff */
[----:B------:R-:W-:-:S07]  /*25f50*/  IMAD.U32 R19, RZ, RZ, UR4 ;  /* 0x00000004ff137e24 */ /* 0x000fce000f8e00ff */
.L_x_3214:
[----:B------:R-:W-:-:S13]  /*25f60*/  ISETP.NE.AND P0, PT, R5, RZ, PT ;  /* 0x000000ff0500720c */ /* 0x000fda0003f05270 */
[----:B------:R-:W0:Y:S01]  /*25f70*/  @!P0 S2R R3, SR_CgaCtaId ;  /* 0x0000000000038919 */ /* 0x000e220000008800 */
[----:B------:R-:W-:-:S04]  /*25f80*/  @!P0 MOV R0, 0x400 ;  /* 0x0000040000008802 */ /* 0x000fc80000000f00 */
[----:B0-----:R-:W-:-:S05]  /*25f90*/  @!P0 LEA R0, R3, R0, 0x18 ;  /* 0x0000000003008211 */ /* 0x001fca00078ec0ff */
[----:B------:R1:W-:Y:S01]  /*25fa0*/  @!P0 STS.128 [R0+0x388d0], R16 ;  /* 0x0388d01000008388 */ /* 0x0003e20000000c00 */
[----:B------:R-:W-:Y:S06]  /*25fb0*/  BAR.ARV 0x5, 0x180 ;  /* 0x0146000000007b1d */ /* 0x000fec0000002000 */
.L_x_3207:
        /* <DEDUP_REMOVED lines=20> */
[----:B------:R-:W-:Y:S01]  /*26100*/  LOP3.LUT R35, R2, 0x38, R4, 0x78, !PT ;  /* 0x0000003802237812 */ /* 0x000fe200078e7804 */
[----:B------:R-:W-:Y:S01]  /*26110*/  IMAD.SHL.U32 R2, R4, 0x10, RZ ;  /* 0x0000001004027824 */ /* 0x000fe200078e00ff */
[----:B------:R-:W-:Y:S02]  /*26120*/  SHF.R.U32.HI R4, RZ, 0x3, R3 ;  /* 0x00000003ff047819 */ /* 0x000fe40000011603 */
[----:B------:R-:W-:Y:S02]  /*26130*/  LOP3.LUT R3, R0, 0x38, RZ, 0xc0, !PT ;  /* 0x0000003800037812 */ /* 0x000fe400078ec0ff */
[----:B------:R-:W-:Y:S02]  /*26140*/  LOP3.LUT R35, R35, 0x200, R0, 0xf8, !PT ;  /* 0x0000020023237812 */ /* 0x000fe400078ef800 */
[----:B------:R-:W-:Y:S02]  /*26150*/  LOP3.LUT R2, R4, 0x70, R2, 0xf8, !PT ;  /* 0x0000007004027812 */ /* 0x000fe400078ef802 */
[----:B------:R-:W-:Y:S01]  /*26160*/  LOP3.LUT R0, R3, 0x40, RZ, 0xfc, !PT ;  /* 0x0000004003007812 */ /* 0x000fe200078efcff */
[----:B------:R-:W-:Y:S01]  /*26170*/  IMAD R25, R35, 0x2, R23 ;  /* 0x0000000223197824 */ /* 0x000fe200078e0217 */
[----:B------:R-:W-:-:S02]  /*26180*/  LOP3.LUT R4, R3, 0x80, RZ, 0xfc, !PT ;  /* 0x0000008003047812 */ /* 0x000fc400078efcff */
[C---:B------:R-:W-:Y:S02]  /*26190*/  LOP3.LUT R2, R3.reuse, 0xc0, RZ, 0xfc, !PT ;  /* 0x000000c003027812 */ /* 0x040fe400078efcff */
[C---:B------:R-:W-:Y:S02]  /*261a0*/  LOP3.LUT R0, R3.reuse, 0x100, RZ, 0xfc, !PT ;  /* 0x0000010003007812 */ /* 0x040fe400078efcff */
[C---:B------:R-:W-:Y:S02]  /*261b0*/  LOP3.LUT R4, R3.reuse, 0x140, RZ, 0xfc, !PT ;  /* 0x0000014003047812 */ /* 0x040fe400078efcff */
[C---:B------:R-:W-:Y:S02]  /*261c0*/  LOP3.LUT R2, R3.reuse, 0x180, RZ, 0xfc, !PT ;  /* 0x0000018003027812 */ /* 0x040fe400078efcff */
[----:B---3--:R-:W-:-:S07]  /*261d0*/  LOP3.LUT R0, R3, 0x1c0, RZ, 0xfc, !PT ;  /* 0x000001c003007812 */ /* 0x008fce00078efcff */
.L_x_3290:
[----:B------:R-:W-:Y:S05]  /*261e0*/  YIELD ;  /* 0x0000000000007946 */ /* 0x000fea0003800000 */
[----:B------:R-:W-:Y:S01]  /*261f0*/  ULDC.64 UR4, c[0x0][0xb20] ;  /* 0x0002c80000047ab9 */ /* 0x000fe20000000a00 */
[----:B------:R-:W-:Y:S01]  /*26200*/  IMAD.MOV.U32 R32, RZ, RZ, RZ ;  /* 0x000000ffff207224 */ /* 0x000fe200078e00ff */
[----:B------:R-:W-:-:S04]  /*26210*/  ISETP.NE.U32.AND P0, PT, RZ, UR4, PT ;  /* 0x00000004ff007c0c */ /* 0x000fc8000bf05070 */
[----:B------:R-:W-:Y:S01]  /*26220*/  ISETP.NE.AND.EX P0, PT, RZ, UR5, PT, P0 ;  /* 0x00000005ff007c0c */ /* 0x000fe2000bf05300 */
[----:B------:R-:W-:-:S12]  /*26230*/  ULDC.64 UR4, c[0x0][0xb10] ;  /* 0x0002c40000047ab9 */ /* 0x000fd80000000a00 */
[----:B------:R-:W0:Y:S02]  /*26240*/  @P0 LDC.64 R2, c[0x0][0xb20] ;  /* 0x0002c800ff020b82 */ /* 0x000e240000000a00 */
[----:B0-----:R-:W-:-:S05]  /*26250*/  @P0 IMAD.WIDE R2, R19, 0x4, R2 ;  /* 0x0000000413020825 */ /* 0x001fca00078e0202 */
[----:B------:R0:W5:Y:S01]  /*26260*/  @P0 LDG.E R32, desc[UR36][R2.64] ;  /* 0x0000002402200981 */ /* 0x000162000c1e1900 */
[----:B------:R-:W-:Y:S01]  /*26270*/  ISETP.NE.U32.AND P0, PT, RZ, UR4, PT ;  /* 0x00000004ff007c0c */ /* 0x000fe2000bf05070 */
[----:B------:R-:W-:Y:S01]  /*26280*/  IMAD.MOV.U32 R36, RZ, RZ, RZ ;  /* 0x000000ffff247224 */ /* 0x000fe200078e00ff */
[----:B------:R-:W-:Y:S02]  /*26290*/  LOP3.LUT R22, R22, 0xffffffbf, RZ, 0xc0, !PT ;  /* 0xffffffbf16167812 */ /* 0x000fe400078ec0ff */
[----:B------:R-:W-:Y:S01]  /*262a0*/  ISETP.NE.AND.EX P1, PT, RZ, UR5, PT, P0 ;  /* 0x00000005ff007c0c */ /* 0x000fe2000bf25300 */
[----:B------:R-:W-:Y:S02]  /*262b0*/  ULDC.64 UR4, c[0x0][0xaf8] ;  /* 0x0002be0000047ab9 */ /* 0x000fe40000000a00 */
[----:B------:R-:W-:Y:S01]  /*262c0*/  ISETP.NE.U32.AND P0, PT, RZ, UR4, PT ;  /* 0x00000004ff007c0c */ /* 0x000fe2000bf05070 */
[----:B0-----:R-:W0:Y:S03]  /*262d0*/  LDC.64 R2, c[0x0][0xaf8] ;  /* 0x0002be00ff027b82 */ /* 0x001e260000000a00 */
[----:B------:R-:W-:Y:S01]  /*262e0*/  ISETP.NE.AND.EX P2, PT, RZ, UR5, PT, P0 ;  /* 0x00000005ff007c0c */ /* 0x000fe2000bf45300 */
[----:B------:R-:W-:-:S05]  /*262f0*/  ULDC.64 UR4, c[0x0][0x418] ;  /* 0x0001060000047ab9 */ /* 0x000fca0000000a00 */
[----:B-1----:R-:W1:Y:S07]  /*26300*/  @P1 LDC.64 R4, c[0x0][0xb10] ;  /* 0x0002c400ff041b82 */ /* 0x002e6e0000000a00 */
[----:B------:R-:W-:Y:S01]  /*26310*/  @P2 LOP3.LUT R22, R22, 0x40, RZ, 0xfc, !PT ;  /* 0x0000004016162812 */ /* 0x000fe200078efcff */
[----:B0-----:R-:W-:-:S05]  /*26320*/  IMAD.WIDE R2, R19, 0x4, R2 ;  /* 0x0000000413027825 */ /* 0x001fca00078e0202 */
[----:B------:R0:W5:Y:S01]  /*26330*/  @P2 LDG.E R36, desc[UR36][R2.64] ;  /* 0x0000002402242981 */ /* 0x000162000c1e1900 */
[----:B-1----:R-:W-:-:S05]  /*26340*/  @P1 IMAD.WIDE R4, R19, 0x4, R4 ;  /* 0x0000000413041825 */ /* 0x002fca00078e0204 */
[----:B--2---:R-:W2:Y:S01]  /*26350*/  @P1 LDG.E R0, desc[UR36][R4.64] ;  /* 0x0000002404001981 */ /* 0x004ea2000c1e1900 */
        /* <DEDUP_REMOVED lines=10> */
[----:B0-----:R-:W-:-:S05]  /*26400*/  IMAD.U32 R0, RZ, RZ, UR4 ;  /* 0x00000004ff007e24 */ /* 0x001fca000f8e00ff */
[----:B------:R1:W-:Y:S01]  /*26410*/  STL [R1+0x424], R0 ;  /* 0x0004240001007387 */ /* 0x0003e20000100800 */
[----:B------:R-:W-:Y:S05]  /*26420*/  @!P2 BRA `(.L_x_3216) ;  /* 0x000000000010a947 */ /* 0x000fea0003800000 */
[----:B------:R-:W2:Y:S04]  /*26430*/  LDG.E R5, desc[UR36][R2.64] ;  /* 0x0000002402057981 */ /* 0x000ea8000c1e1900 */
[----:B-1----:R-:W2:Y:S02]  /*26440*/  LDG.E R0, desc[UR36][R2.64+0x4] ;  /* 0x0000042402007981 */ /* 0x002ea4000c1e1900 */
[----:B--2---:R-:W-:-:S05]  /*26450*/  IMAD.IADD R0, R0, 0x1, -R5 ;  /* 0x0000000100007824 */ /* 0x004fca00078e0a05 */
[----:B------:R2:W-:Y:S02]  /*26460*/  STL [R1+0x424], R0 ;  /* 0x0004240001007387 */ /* 0x0005e40000100800 */
.L_x_3216:
[----:B------:R-:W-:Y:S02]  /*26470*/  ULDC.64 UR4, c[0x0][0xb18] ;  /* 0x0002c60000047ab9 */ /* 0x000fe40000000a00 */
[----:B------:R-:W-:-:S04]  /*26480*/  ISETP.NE.U32.AND P0, PT, RZ, UR4, PT ;  /* 0x00000004ff007c0c */ /* 0x000fc8000bf05070 */
[----:B------:R-:W-:-:S13]  /*26490*/  ISETP.NE.AND.EX P0, PT, RZ, UR5, PT, P0 ;  /* 0x00000005ff007c0c */ /* 0x000fda000bf05300 */
[----:B------:R-:W-:Y:S05]  /*264a0*/  @!P0 BRA `(.L_x_3217) ;  /* 0x0000000000108947 */ /* 0x000fea0003800000 */
[----:B0-----:R-:W0:Y:S02]  /*264b0*/  LDC.64 R2, c[0x0][0xb18] ;  /* 0x0002c600ff027b82 */ /* 0x001e240000000a00 */
[----:B0-----:R-:W-:-:S05]  /*264c0*/  IMAD.WIDE R2, R19, 0x4, R2 ;  /* 0x0000000413027825 */ /* 0x001fca00078e0202 */
[----:B------:R3:W5:Y:S01]  /*264d0*/  LDG.E R27, desc[UR36][R2.64] ;  /* 0x00000024021b7981 */ /* 0x000762000c1e1900 */
[----:B------:R-:W-:Y:S05]  /*264e0*/  BRA `(.L_x_3218) ;  /* 0x0000000000247947 */ /* 0x000fea0003800000 */
.L_x_3217:
[----:B------:R-:W-:Y:S02]  /*264f0*/  ULDC.64 UR4, c[0x0][0xb00] ;  /* 0x0002c00000047ab9 */ /* 0x000fe40000000a00 */
[----:B------:R-:W-:-:S04]  /*26500*/  ISETP.NE.U32.AND P0, PT, RZ, UR4, PT ;  /* 0x00000004ff007c0c */ /* 0x000fc8000bf05070 */
[----:B------:R-:W-:-:S13]  /*26510*/  ISETP.NE.AND.EX P0, PT, RZ, UR5, PT, P0 ;  /* 0x00000005ff007c0c */ /* 0x000fda000bf05300 */
[----:B------:R-:W-:Y:S05]  /*26520*/  @!P0 BRA `(.L_x_3218) ;  /* 0x0000000000148947 */ /* 0x000fea0003800000 */
[----:B0-----:R-:W0:Y:S02]  /*26530*/  LDC.64 R2, c[0x0][0xb00] ;  /* 0x0002c000ff027b82 */ /* 0x001e240000000a00 */
[----:B0-----:R-:W-:-:S05]  /*26540*/  IMAD.WIDE R2, R19, 0x4, R2 ;  /* 0x0000000413027825 */ /* 0x001fca00078e0202 */
[----:B------:R-:W3:Y:S04]  /*26550*/  LDG.E R27, desc[UR36][R2.64] ;  /* 0x00000024021b7981 */ /* 0x000ee8000c1e1900 */
[----:B-12---:R-:W3:Y:S02]  /*26560*/  LDG.E R0, desc[UR36][R2.64+0x4] ;  /* 0x0000042402007981 */ /* 0x006ee4000c1e1900 */
[----:B---3--:R-:W-:-:S07]  /*26570*/  IMAD.IADD R27, R0, 0x1, -R27 ;  /* 0x00000001001b7824 */ /* 0x008fce00078e0a1b */
.L_x_3218:
[----:B------:R-:W4:Y:S01]  /*26580*/  LDL R6, [R1+0x424] ;  /* 0x0004240001067983 */ /* 0x000f220000100800 */
[----:B012---:R-:W0:Y:S01]  /*26590*/  LDC R0, c[0x0][0x448] ;  /* 0x00011200ff007b82 */ /* 0x007e220000000800 */
[----:B------:R-:W-:Y:S01]  /*265a0*/  IMAD.SHL.U32 R8, R17, 0x40, RZ ;  /* 0x0000004011087824 */ /* 0x000fe200078e00ff */
[----:B------:R-:W-:Y:S01]  /*265b0*/  LOP3.LUT R22, R22, 0xfffff7ff, RZ, 0xc0, !PT ;  /* 0xfffff7ff16167812 */ /* 0x000fe200078ec0ff */
[----:B-----5:R-:W-:-:S03]  /*265c0*/  IMAD.IADD R27, R27, 0x1, -R32 ;  /* 0x000000011b1b7824 */ /* 0x020fc600078e0a20 */
[----:B------:R1:W-:Y:S02]  /*265d0*/  STL [R1+0x420], R8 ;  /* 0x0004200801007387 */ /* 0x0003e40000100800 */
[----:B---3--:R-:W2:Y:S01]  /*265e0*/  LDC.64 R2, c[0x0][0xad8] ;  /* 0x0002b600ff027b82 */ /* 0x008ea20000000a00 */
[----:B0-----:R-:W-:Y:S01]  /*265f0*/  ISETP.NE.AND P2, PT, R0, 0x1, PT ;  /* 0x000000010000780c */ /* 0x001fe20003f45270 */
[----:B------:R-:W-:Y:S01]  /*26600*/  VIADD R0, R8, 0x3f ;  /* 0x0000003f08007836 */ /* 0x000fe20000000000 */
[----:B--2---:R-:W-:-:S11]  /*26610*/  ISETP.GE.AND P1, PT, R3, 0x1, PT ;  /* 0x000000010300780c */ /* 0x004fd60003f26270 */
[----:B------:R-:W0:Y:S01]  /*26620*/  @P2 LDC R5, c[0x0][0x44c] ;  /* 0x00011300ff052b82 */ /* 0x000e220000000800 */
[----:B------:R-:W-:-:S07]  /*26630*/  @P2 LOP3.LUT R22, R22, 0x800, RZ, 0xfc, !PT ;  /* 0x0000080016162812 */ /* 0x000fce00078efcff */
[----:B------:R-:W2:Y:S01]  /*26640*/  @P2 LDC R7, c[0x0][0x450] ;  /* 0x00011400ff072b82 */ /* 0x000ea20000000800 */
[----:B0-----:R-:W-:-:S05]  /*26650*/  @P2 IMAD.HI.U32 R4, R0, R5, RZ ;  /* 0x0000000500042227 */ /* 0x001fca00078e00ff */
[----:B--2---:R-:W-:Y:S02]  /*26660*/  @P2 SHF.R.U32.HI R0, RZ, R7, R4 ;  /* 0x00000007ff002219 */ /* 0x004fe40000011604 */
[----:B----4-:R-:W-:-:S05]  /*26670*/  IADD3 R5, R27, 0x1, -R6 ;  /* 0x000000011b057810 */ /* 0x010fca0007ffe806 */
[----:B------:R-:W-:-:S04]  /*26680*/  IMAD.IADD R7, R5, 0x1, R0 ;  /* 0x0000000105077824 */ /* 0x000fc800078e0200 */
[----:B------:R-:W-:Y:S01]  /*26690*/  IMAD.IADD R2, R7, 0x1, R2 ;  /* 0x0000000107027824 */ /* 0x000fe200078e0202 */
[----:B-1----:R-:W-:Y:S06]  /*266a0*/  @!P1 BRA `(.L_x_3219) ;  /* 0x0000000000489947 */ /* 0x002fec0003800000 */
        /* <DEDUP_REMOVED lines=11> */
.L_x_3221:
[----:B------:R-:W-:-:S13]  /*26760*/  ISETP.NE.AND P0, PT, R3, 0x1, PT ;  /* 0x000000010300780c */ /* 0x000fda0003f05270 */
[----:B------:R-:W0:Y:S02]  /*26770*/  @P0 LDC.64 R4, c[0x0][0xae0] ;  /* 0x0002b800ff040b82 */ /* 0x000e240000000a00 */
[----:B0-----:R-:W-:-:S05]  /*26780*/  @P0 IMAD.HI.U32 R4, R0, R4, RZ ;  /* 0x0000000400040227 */ /* 0x001fca00078e00ff */
[----:B------:R-:W-:-:S07]  /*26790*/  @P0 SHF.R.U32.HI R0, RZ, R5, R4 ;  /* 0x00000005ff000219 */ /* 0x000fce0000011604 */
.L_x_3222:
[----:B------:R-:W-:Y:S05]  /*267a0*/  BSYNC B0 ;  /* 0x0000000000007941 */ /* 0x000fea0003800000 */
.L_x_3220:
[----:B------:R-:W-:-:S05]  /*267b0*/  IMAD R5, R0, R3, R3 ;  /* 0x0000000300057224 */ /* 0x000fca00078e0203 */
[----:B------:R-:W-:-:S07]  /*267c0*/  VIMNMX R2, R2, R5, PT ;  /* 0x0000000502027248 */ /* 0x000fce0003fe0100 */
.L_x_3219:
        /* <DEDUP_REMOVED lines=29> */
.L_x_3225:
[----:B------:R-:W-:-:S13]  /*269a0*/  ISETP.NE.AND P0, PT, R3, 0x1, PT ;  /* 0x000000010300780c */ /* 0x000fda0003f05270 */
[----:B------:R-:W1:Y:S02]  /*269b0*/  @P0 LDC.64 R4, c[0x0][0xae0] ;  /* 0x0002b800ff040b82 */ /* 0x000e640000000a00 */
[----:B-1----:R-:W-:-:S05]  /*269c0*/  @P0 IMAD.HI.U32 R4, R2, R4, RZ ;  /* 0x0000000402040227 */ /* 0x002fca00078e00ff */
[----:B------:R-:W-:-:S07]  /*269d0*/  @P0 SHF.R.U32.HI R2, RZ, R5, R4 ;  /* 0x00000005ff020219 */ /* 0x000fce0000011604 */
.L_x_3226:
[----:B------:R-:W-:Y:S05]  /*269e0*/  BSYNC B0 ;  /* 0x0000000000007941 */ /* 0x000fea0003800000 */
.L_x_3224:
[----:B------:R-:W-:-:S05]  /*269f0*/  IMAD R3, R2, R3, RZ ;  /* 0x0000000302037224 */ /* 0x000fca00078e02ff */
[----:B------:R-:W-:-:S07]  /*26a00*/  VIMNMX R0, R0, R3, !PT ;  /* 0x0000000300007248 */ /* 0x000fce0007fe0100 */
.L_x_3223:
        /* <DEDUP_REMOVED lines=24> */
.L_x_3228:
        /* <DEDUP_REMOVED lines=20> */
.L_x_3231:
[----:B------:R-:W-:Y:S05]  /*26cd0*/  BSYNC B6 ;  /* 0x0000000000067941 */ /* 0x000fea0003800000 */
.L_x_3230:
        /* <DEDUP_REMOVED lines=19> */
[----:B0-2---:R-:W-:Y:S05]  /*26e10*/  CALL.ABS.NOINC R2 ;  /* 0x0000000002007343 */ /* 0x005fea0003c00000 */
.L_x_3234:
        /* <DEDUP_REMOVED lines=15> */
.L_x_3233:
[----:B------:R-:W-:Y:S05]  /*26f10*/  BSYNC B6 ;  /* 0x0000000000067941 */ /* 0x000fea0003800000 */
.L_x_3232:
[----:B------:R-:W-:Y:S01]  /*26f20*/  ULDC.64 UR4, c[0x0][0xaf0] ;  /* 0x0002bc0000047ab9 */ /* 0x000fe20000000a00 */
[----:B------:R-:W1:Y:S01]  /*26f30*/  S2R R17, SR_TID.X ;  /* 0x0000000000117919 */ /* 0x000e620000002100 */
[----:B------:R-:W-:Y:S01]  /*26f40*/  ISETP.NE.U32.AND P0, PT, RZ, UR4, PT ;  /* 0x00000004ff007c0c */ /* 0x000fe2000bf05070 */
[----:B------:R-:W-:Y:S01]  /*26f50*/  IMAD.MOV.U32 R29, RZ, RZ, R19 ;  /* 0x000000ffff1d7224 */ /* 0x000fe200078e0013 */
[----:B------:R-:W-:Y:S01]  /*26f60*/  ULDC UR4, c[0x0][0x320] ;  /* 0x0000c80000047ab9 */ /* 0x000fe20000000800 */
[----:B------:R-:W2:Y:S01]  /*26f70*/  S2R R28, SR_TID.X ;  /* 0x00000000001c7919 */ /* 0x000ea20000002100 */
[----:B------:R-:W-:Y:S01]  /*26f80*/  ISETP.NE.AND.EX P0, PT, RZ, UR5, PT, P0 ;  /* 0x00000005ff007c0c */ /* 0x000fe2000bf05300 */
[----:B------:R-:W3:-:S12]  /*26f90*/  LDC R10, c[0x0][0x430] ;  /* 0x00010c00ff0a7b82 */ /* 0x000ed80000000800 */
[----:B------:R-:W4:Y:S01]  /*26fa0*/  @P0 LDC.64 R2, c[0x0][0xaf0] ;  /* 0x0002bc00ff020b82 */ /* 0x000f220000000a00 */
[----:B-1----:R-:W-:-:S05]  /*26fb0*/  IMAD.SHL.U32 R17, R17, 0x8, RZ ;  /* 0x0000000811117824 */ /* 0x002fca00078e00ff */
[----:B------:R-:W-:-:S04]  /*26fc0*/  LOP3.LUT R17, R17, 0x38, RZ, 0xc0, !PT ;  /* 0x0000003811117812 */ /* 0x000fc800078ec0ff */
[----:B------:R-:W-:Y:S01]  /*26fd0*/  LOP3.LUT R31, R17, 0x180, RZ, 0xfc, !PT ;  /* 0x00000180111f7812 */ /* 0x000fe200078efcff */
[----:B----4-:R-:W-:Y:S01]  /*26fe0*/  @P0 IMAD.WIDE R2, R19, 0x4, R2 ;  /* 0x0000000413020825 */ /* 0x010fe200078e0202 */
[C---:B------:R-:W-:Y:S02]  /*26ff0*/  LOP3.LUT R20, R17.reuse, 0x40, RZ, 0xfc, !PT ;  /* 0x0000004011147812 */ /* 0x040fe400078efcff */
[----:B------:R-:W-:Y:S02]  /*27000*/  LOP3.LUT R17, R17, 0x1c0, RZ, 0xfc, !PT ;  /* 0x000001c011117812 */ /* 0x000fe400078efcff */
[----:B------:R1:W5:Y:S01]  /*27010*/  @P0 LDG.E R29, desc[UR36][R2.64] ;  /* 0x00000024021d0981 */ /* 0x000362000c1e1900 */
[----:B--2---:R-:W-:Y:S01]  /*27020*/  IMAD.SHL.U32 R21, R28, 0x8, RZ ;  /* 0x000000081c157824 */ /* 0x004fe200078e00ff */
[----:B------:R-:W-:Y:S01]  /*27030*/  ISETP.GE.AND P0, PT, R17, UR4, PT ;  /* 0x0000000411007c0c */ /* 0x000fe2000bf06270 */
[----:B------:R-:W-:Y:S01]  /*27040*/  UMOV UR5, 0xffffffff ;  /* 0xffffffff00057882 */ /* 0x000fe20000000000 */
[----:B------:R-:W2:Y:S01]  /*27050*/  S2R R17, SR_TID.X ;  /* 0x0000000000117919 */ /* 0x000ea20000002100 */
[----:B------:R-:W-:-:S02]  /*27060*/  ISETP.GE.AND P3, PT, R20, UR4, PT ;  /* 0x0000000414007c0c */ /* 0x000fc4000bf66270 */
[----:B------:R-:W-:Y:S01]  /*27070*/  LOP3.LUT R21, R21, 0x38, RZ, 0xc0, !PT ;  /* 0x0000003815157812 */ /* 0x000fe200078ec0ff */
[----:B------:R-:W4:Y:S01]  /*27080*/  S2R R20, SR_TID.X ;  /* 0x0000000000147919 */ /* 0x000f220000002100 */
[----:B------:R-:W-:Y:S02]  /*27090*/  ISETP.GE.AND P1, PT, R31, UR4, PT ;  /* 0x000000041f007c0c */ /* 0x000fe4000bf26270 */
[----:B------:R-:W-:Y:S02]  /*270a0*/  ISETP.GE.AND P2, PT, R21, UR4, PT ;  /* 0x0000000415007c0c */ /* 0x000fe4000bf46270 */
[----:B------:R-:W-:Y:S02]  /*270b0*/  LOP3.LUT R22, R22, 0xfffffdff, RZ, 0xc0, !PT ;  /* 0xfffffdff16167812 */ /* 0x000fe400078ec0ff */
[----:B------:R-:W-:Y:S02]  /*270c0*/  LEA R0, R30, 0xffffffc0, 0x6 ;  /* 0xffffffc01e007811 */ /* 0x000fe400078e30ff */
[----:B------:R-:W-:-:S02]  /*270d0*/  SEL R6, RZ, 0x40, P1 ;  /* 0x00000040ff067807 */ /* 0x000fc40000800000 */
[----:B------:R-:W-:Y:S02]  /*270e0*/  @P3 LOP3.LUT R22, R22, 0x200, RZ, 0xfc, !PT ;  /* 0x0000020016163812 */ /* 0x000fe400078efcff */
[----:B0-----:R-:W-:Y:S02]  /*270f0*/  SEL R30, RZ, 0x80, P0 ;  /* 0x00000080ff1e7807 */ /* 0x001fe40000000000 */
[----:B------:R-:W-:-:S04]  /*27100*/  LOP3.LUT R22, R22, 0xfffffbff, RZ, 0xc0, !PT ;  /* 0xfffffbff16167812 */ /* 0x000fc800078ec0ff */
[----:B------:R-:W-:-:S04]  /*27110*/  @P2 LOP3.LUT R22, R22, 0x400, RZ, 0xfc, !PT ;  /* 0x0000040016162812 */ /* 0x000fc800078efcff */
[----:B------:R-:W-:Y:S01]  /*27120*/  LOP3.LUT R22, R22, 0xffffffdf, RZ, 0xc0, !PT ;  /* 0xffffffdf16167812 */ /* 0x000fe200078ec0ff */
[----:B--2---:R-:W-:-:S05]  /*27130*/  IMAD.SHL.U32 R17, R17, 0x8, RZ ;  /* 0x0000000811117824 */ /* 0x004fca00078e00ff */
[----:B------:R-:W-:-:S04]  /*27140*/  LOP3.LUT R17, R17, 0x38, RZ, 0xc0, !PT ;  /* 0x0000003811117812 */ /* 0x000fc800078ec0ff */
[----:B------:R-:W-:Y:S01]  /*27150*/  LOP3.LUT R31, R17, 0x80, RZ, 0xfc, !PT ;  /* 0x00000080111f7812 */ /* 0x000fe200078efcff */
[C---:B------:R-:W-:Y:S01]  /*27160*/  IMAD.SHL.U32 R17, R28.reuse, 0x8, RZ ;  /* 0x000000081c117824 */ /* 0x040fe200078e00ff */
[----:B------:R-:W-:Y:S02]  /*27170*/  LOP3.LUT R28, R28, 0x7f, RZ, 0xc0, !PT ;  /* 0x0000007f1c1c7812 */ /* 0x000fe400078ec0ff */
[----:B------:R-:W-:Y:S02]  /*27180*/  ISETP.GE.AND P5, PT, R31, UR4, PT ;  /* 0x000000041f007c0c */ /* 0x000fe4000bfa6270 */
[----:B------:R-:W-:Y:S02]  /*27190*/  LOP3.LUT R17, R17, 0x38, RZ, 0xc0, !PT ;  /* 0x0000003811117812 */ /* 0x000fe400078ec0ff */
[----:B------:R-:W-:Y:S02]  /*271a0*/  SHF.R.U32.HI R31, RZ, 0x3, R28 ;  /* 0x00000003ff1f7819 */ /* 0x000fe4000001161c */
[----:B------:R-:W-:Y:S01]  /*271b0*/  LOP3.LUT R28, R17, 0xc0, RZ, 0xfc, !PT ;  /* 0x000000c0111c7812 */ /* 0x000fe200078efcff */
[----:B----4-:R-:W-:-:S03]  /*271c0*/  IMAD.SHL.U32 R17, R20, 0x10, RZ ;  /* 0x0000001014117824 */ /* 0x010fc600078e00ff */
[----:B------:R-:W-:Y:S02]  /*271d0*/  ISETP.GE.AND P4, PT, R28, UR4, PT ;  /* 0x000000041c007c0c */ /* 0x000fe4000bf86270 */
[C---:B------:R-:W-:Y:S02]  /*271e0*/  LOP3.LUT R28, R21.reuse, 0x100, RZ, 0xfc, !PT ;  /* 0x00000100151c7812 */ /* 0x040fe400078efcff */
[----:B------:R-:W-:Y:S02]  /*271f0*/  LOP3.LUT R21, R21, 0x140, RZ, 0xfc, !PT ;  /* 0x0000014015157812 */ /* 0x000fe400078efcff */
[----:B------:R-:W-:Y:S02]  /*27200*/  @P5 LOP3.LUT R22, R22, 0x20, RZ, 0xfc, !PT ;  /* 0x0000002016165812 */ /* 0x000fe400078efcff */
[----:B------:R-:W-:Y:S02]  /*27210*/  ISETP.GE.AND P2, PT, R21, UR4, PT ;  /* 0x0000000415007c0c */ /* 0x000fe4000bf46270 */
[----:B------:R-:W-:-:S02]  /*27220*/  LOP3.LUT R22, R22, 0xffffffef, RZ, 0xc0, !PT ;  /* 0xffffffef16167812 */ /* 0x000fc400078ec0ff */
[----:B------:R-:W-:Y:S02]  /*27230*/  ISETP.GE.AND P3, PT, R28, UR4, PT ;  /* 0x000000041c007c0c */ /* 0x000fe4000bf66270 */
[----:B------:R-:W-:Y:S02]  /*27240*/  @P4 LOP3.LUT R22, R22, 0x10, RZ, 0xfc, !PT ;  /* 0x0000001016164812 */ /* 0x000fe400078efcff */
[----:B------:R-:W-:Y:S02]  /*27250*/  LOP3.LUT R17, R31, 0x70, R17, 0xf8, !PT ;  /* 0x000000701f117812 */ /* 0x000fe400078ef811 */
[----:B------:R-:W-:-:S03]  /*27260*/  LOP3.LUT R22, R22, 0xfffffffb, RZ, 0xc0, !PT ;  /* 0xfffffffb16167812 */ /* 0x000fc600078ec0ff */
[----:B------:R-:W-:Y:S01]  /*27270*/  IMAD.IADD R7, R17, 0x1, R0 ;  /* 0x0000000111077824 */ /* 0x000fe200078e0200 */
[----:B------:R-:W-:-:S04]  /*27280*/  @P2 LOP3.LUT R22, R22, 0x4, RZ, 0xfc, !PT ;  /* 0x0000000416162812 */ /* 0x000fc800078efcff */
[----:B------:R-:W-:-:S04]  /*27290*/  LOP3.LUT R22, R22, 0xfffffff7, RZ, 0xc0, !PT ;  /* 0xfffffff716167812 */ /* 0x000fc800078ec0ff */
[----:B------:R-:W-:Y:S01]  /*272a0*/  @P3 LOP3.LUT R22, R22, 0x8, RZ, 0xfc, !PT ;  /* 0x0000000816163812 */ /* 0x000fe200078efcff */
[----:B-1-3--:R-:W-:Y:S06]  /*272b0*/  BRA.DIV UR5, `(.L_x_3235) ;  /* 0x0000004e05ac7947 */ /* 0x00afec000b800000 */
.L_x_3308:
[----:B------:R-:W-:Y:S01]  /*272c0*/  ISETP.NE.AND P1, PT, R10, 0x1, PT ;  /* 0x000000010a00780c */ /* 0x000fe20003f25270 */
[----:B------:R-:W-:Y:S01]  /*272d0*/  IMAD.MOV.U32 R37, RZ, RZ, RZ ;  /* 0x000000ffff257224 */ /* 0x000fe200078e00ff */
[C---:B------:R-:W-:Y:S01]  /*272e0*/  ISETP.GE.AND P0, PT, R7.reuse, R27, PT ;  /* 0x0000001b0700720c */ /* 0x040fe20003f06270 */
[----:B------:R-:W-:Y:S01]  /*272f0*/  IMAD.IADD R7, R7, 0x1, R32 ;  /* 0x0000000107077824 */ /* 0x000fe200078e0220 */
[----:B-----5:R-:W-:Y:S02]  /*27300*/  SHF.R.S32.HI R34, RZ, 0x1f, R29 ;  /* 0x0000001fff227819 */ /* 0x020fe4000001141d */
[----:B------:R-:W-:Y:S01]  /*27310*/  ISETP.GT.U32.OR P0, PT, R17, 0x3f, P0 ;  /* 0x0000003f1100780c */ /* 0x000fe20000704470 */
[----:B------:R-:W-:Y:S01]  /*27320*/  IMAD.MOV.U32 R8, RZ, RZ, R7 ;  /* 0x000000ffff087224 */ /* 0x000fe200078e0007 */
[C---:B------:R-:W-:Y:S02]  /*27330*/  LOP3.LUT P6, RZ, R22.reuse, 0x400, RZ, 0xc0, !PT ;  /* 0x0000040016ff7812 */ /* 0x040fe400078cc0ff */
[----:B------:R-:W-:-:S03]  /*27340*/  LOP3.LUT R22, R22, 0xffffdfff, RZ, 0xc0, !PT ;  /* 0xffffdfff16167812 */ /* 0x000fc600078ec0ff */
[----:B------:R-:W0:Y:S01]  /*27350*/  @P1 LDC R3, c[0x0][0x434] ;  /* 0x00010d00ff031b82 */ /* 0x000e220000000800 */
[----:B------:R-:W-:-:S07]  /*27360*/  @P1 LOP3.LUT R22, R22, 0x2000, RZ, 0xfc, !PT ;  /* 0x0000200016161812 */ /* 0x000fce00078efcff */
        /* <DEDUP_REMOVED lines=33> */
[----:B------:R-:W-:Y:S01]  /*27580*/  IMAD R2, R10, R2, R7 ;  /* 0x000000020a027224 */ /* 0x000fe200078e0207 */
[----:B------:R0:W-:Y:S04]  /*27590*/  STL [R1+0x448], R6 ;  /* 0x0004480601007387 */ /* 0x0001e80000100800 */
[----:B------:R0:W-:Y:S05]  /*275a0*/  STL [R1+0x428], R2 ;  /* 0x0004280201007387 */ /* 0x0001ea0000100800 */
[----:B------:R-:W-:-:S04]  /*275b0*/  @P0 LOP3.LUT R22, R22, 0x1000, RZ, 0xfc, !PT ;  /* 0x0000100016160812 */ /* 0x000fc800078efcff */
[----:B------:R-:W-:-:S04]  /*275c0*/  LOP3.LUT R22, R22, 0xfffffffe, RZ, 0xc0, !PT ;  /* 0xfffffffe16167812 */ /* 0x000fc800078ec0ff */
[----:B------:R-:W-:Y:S01]  /*275d0*/  @P1 LOP3.LUT R22, R22, 0x1, RZ, 0xfc, !PT ;  /* 0x0000000116161812 */ /* 0x000fe200078efcff */
[----:B0-----:R-:W-:Y:S06]  /*275e0*/  @!P0 BRA `(.L_x_3236) ;  /* 0x0000000000048947 */ /* 0x001fec0003800000 */
[----:B------:R-:W-:Y:S01]  /*275f0*/  BPT.TRAP 0x1 ;  /* 0x000000040000795c */ /* 0x000fe20000300000 */
.L_x_3236:
        /* <DEDUP_REMOVED lines=9> */
.L_x_3309:
[----:B------:R-:W-:Y:S05]  /*27690*/  BSYNC B0 ;  /* 0x0000000000007941 */ /* 0x000fea0003800000 */
.L_x_3237:
[----:B------:R-:W0:Y:S01]  /*276a0*/  LDL R2, [R1+0x428] ;  /* 0x0004280001027983 */ /* 0x000e220000100800 */
[----:B------:R-:W-:Y:S01]  /*276b0*/  ULDC.64 UR4, c[0x0][0x300] ;  /* 0x0000c00000047ab9 */ /* 0x000fe20000000a00 */
[----:B-----5:R-:W-:Y:S02]  /*276c0*/  SHF.R.S32.HI R4, RZ, 0x1f, R37 ;  /* 0x0000001fff047819 */ /* 0x020fe40000011425 */
[----:B------:R-:W-:-:S03]  /*276d0*/  LOP3.LUT R22, R22, 0xfffffffd, RZ, 0xc0, !PT ;  /* 0xfffffffd16167812 */ /* 0x000fc600078ec0ff */
[----:B------:R-:W-:Y:S01]  /*276e0*/  STL [R1+0x440], R4 ;  /* 0x0004400401007387 */ /* 0x000fe20000100800 */
[----:B0-----:R-:W-:-:S05]  /*276f0*/  SHF.R.S32.HI R0, RZ, 0x1f, R2 ;  /* 0x0000001fff007819 */ /* 0x001fca0000011402 */
[----:B------:R0:W-:Y:S02]  /*27700*/  STL [R1+0x43c], R0 ;  /* 0x00043c0001007387 */ /* 0x0001e40000100800 */
[----:B0-----:R-:W-:-:S04]  /*27710*/  IMAD R0, R0, UR4, RZ ;  /* 0x0000000400007c24 */ /* 0x001fc8000f8e02ff */
[C---:B------:R-:W-:Y:S02]  /*27720*/  IMAD R0, R2.reuse, UR5, R0 ;  /* 0x0000000502007c24 */ /* 0x040fe4000f8e0200 */
[----:B------:R-:W-:Y:S01]  /*27730*/  IMAD.WIDE.U32 R2, R2, UR4, RZ ;  /* 0x0000000402027c25 */ /* 0x000fe2000f8e00ff */
[----:B------:R-:W-:-:S03]  /*27740*/  ULDC.64 UR4, c[0x0][0x310] ;  /* 0x0000c40000047ab9 */ /* 0x000fc60000000a00 */
[----:B------:R-:W-:Y:S02]  /*27750*/  IMAD.IADD R3, R3, 0x1, R0 ;  /* 0x0000000103037824 */ /* 0x000fe400078e0200 */
[----:B------:R-:W-:Y:S02]  /*27760*/  IMAD R0, R4, UR4, RZ ;  /* 0x0000000404007c24 */ /* 0x000fe4000f8e02ff */
[----:B------:R-:W0:Y:S01]  /*27770*/  S2R R4, SR_TID.X ;  /* 0x0000000000047919 */ /* 0x000e220000002100 */
        /* <DEDUP_REMOVED lines=52> */
.L_x_3319:
        /* <DEDUP_REMOVED lines=10> */
.L_x_3240:
        /* <DEDUP_REMOVED lines=11> */
.L_x_3241:
[----:B------:R-:W-:Y:S01]  /*27c10*/  VIADD R0, R23, 0x20400 ;  /* 0x0002040017007836 */ /* 0x000fe20000000000 */
[----:B------:R-:W-:Y:S01]  /*27c20*/  LOP3.LUT P1, RZ, R22, 0x40, RZ, 0xc0, !PT ;  /* 0x0000004016ff7812 */ /* 0x000fe2000782c0ff */
[----:B------:R1:W-:-:S12]  /*27c30*/  SYNCS.ARRIVE.TRANS64.A1T0 RZ, [R17+URZ+0x38830], RZ ;  /* 0x038830ff11ff79a7 */ /* 0x0003d8000810003f */
[----:B------:R-:W-:Y:S05]  /*27c40*/  WARPSYNC.ALL ;  /* 0x0000000000007948 */ /* 0x000fea0003800000 */
[----:B------:R-:W-:Y:S01]  /*27c50*/  BAR.SYNC.DEFER_BLOCKING 0x8, 0x100 ;  /* 0x0204000000007b1d */ /* 0x000fe20000010000 */
[----:B------:R-:W-:Y:S02]  /*27c60*/  LOP3.LUT P0, RZ, R0, 0x3ff, RZ, 0xc0, !PT ;  /* 0x000003ff00ff7812 */ /* 0x000fe4000780c0ff */
[----:B------:R-:W-:-:S03]  /*27c70*/  SHF.R.S32.HI R0, RZ, 0x1f, R19 ;  /* 0x0000001fff007819 */ /* 0x000fc60000011413 */
[----:B------:R-:W-:Y:S01]  /*27c80*/  BSSY B6, `(.L_x_3242) ;  /* 0x0000018000067945 */ /* 0x000fe20003800000 */
[----:B------:R-:W-:Y:S02]  /*27c90*/  SEL R31, R0, RZ, !P1 ;  /* 0x000000ff001f7207 */ /* 0x000fe40004800000 */
[----:B------:R-:W-:-:S03]  /*27ca0*/  SEL R0, R19, RZ, !P1 ;  /* 0x000000ff13007207 */ /* 0x000fc60004800000 */
[----:B------:R-:W-:Y:S04]  /*27cb0*/  STL [R1+0x438], R31 ;  /* 0x0004381f01007387 */ /* 0x000fe80000100800 */
[----:B------:R2:W-:Y:S02]  /*27cc0*/  STL [R1+0x42c], R0 ;  /* 0x00042c0001007387 */ /* 0x0005e40000100800 */
[----:B--2---:R-:W-:-:S05]  /*27cd0*/  SHF.R.S32.HI R0, RZ, 0x1f, R36 ;  /* 0x0000001fff007819 */ /* 0x004fca0000011424 */
[----:B------:R2:W-:Y:S01]  /*27ce0*/  STL [R1+0x430], R0 ;  /* 0x0004300001007387 */ /* 0x0005e20000100800 */
        /* <DEDUP_REMOVED lines=16> */
[----:B012---:R-:W-:Y:S05]  /*27df0*/  CALL.ABS.NOINC R2 ;  /* 0x0000000002007343 */ /* 0x007fea0003c00000 */
.L_x_3243:
[----:B------:R-:W-:Y:S05]  /*27e00*/  BSYNC B6 ;  /* 0x0000000000067941 */ /* 0x000fea0003800000 */
.L_x_3242:
[----:B------:R-:W3:Y:S01]  /*27e10*/  LDL R20, [R1+0x430] ;  /* 0x0004300001147983 */ /* 0x000ee20000100800 */
[----:B------:R-:W-:Y:S01]  /*27e20*/  IMAD.MOV.U32 R5, RZ, RZ, R31 ;  /* 0x000000ffff057224 */ /* 0x000fe200078e001f */
[----:B------:R-:W-:Y:S02]  /*27e30*/  ULDC.64 UR4, c[0x0][0x298] ;  /* 0x0000a60000047ab9 */ /* 0x000fe40000000a00 */
[----:B------:R-:W4:Y:S01]  /*27e40*/  LDL R21, [R1+0x42c] ;  /* 0x00042c0001157983 */ /* 0x000f220000100800 */
[----:B0-----:R-:W0:Y:S01]  /*27e50*/  S2R R2, SR_TID.X ;  /* 0x0000000000027919 */ /* 0x001e220000002100 */
[----:B------:R-:W1:Y:S01]  /*27e60*/  S2R R31, SR_TID.X ;  /* 0x00000000001f7919 */ /* 0x000e620000002100 */
[----:B0-----:R-:W-:-:S04]  /*27e70*/  LOP3.LUT R2, R2, 0x7f, RZ, 0xc0, !PT ;  /* 0x0000007f02027812 */ /* 0x001fc800078ec0ff */
[----:B--2---:R-:W-:Y:S02]  /*27e80*/  SHF.R.U32.HI R0, RZ, 0x3, R2 ;  /* 0x00000003ff007819 */ /* 0x004fe40000011602 */
[----:B------:R-:W0:Y:S01]  /*27e90*/  LDC R2, c[0x0][0x448] ;  /* 0x00011200ff027b82 */ /* 0x000e220000000800 */
[----:B---3--:R-:W-:Y:S02]  /*27ea0*/  IMAD.MOV.U32 R4, RZ, RZ, R20 ;  /* 0x000000ffff047224 */ /* 0x008fe400078e0014 */
[----:B------:R-:W2:Y:S01]  /*27eb0*/  LDL R20, [R1+0x420] ;  /* 0x0004200001147983 */ /* 0x000ea20000100800 */
[----:B0-----:R-:W-:Y:S01]  /*27ec0*/  ISETP.NE.AND P6, PT, R2, 0x1, PT ;  /* 0x000000010200780c */ /* 0x001fe20003fc5270 */
[----:B-1----:R-:W-:-:S12]  /*27ed0*/  IMAD.SHL.U32 R31, R31, 0x10, RZ ;  /* 0x000000101f1f7824 */ /* 0x002fd800078e00ff */
[----:B------:R-:W0:Y:S08]  /*27ee0*/  @P6 LDC R3, c[0x0][0x44c] ;  /* 0x00011300ff036b82 */ /* 0x000e300000000800 */
[----:B------:R-:W1:Y:S01]  /*27ef0*/  @P6 LDC R2, c[0x0][0x450] ;  /* 0x00011400ff026b82 */ /* 0x000e620000000800 */
[----:B------:R-:W-:Y:S01]  /*27f00*/  LOP3.LUT R31, R0, 0x70, R31, 0xf8, !PT ;  /* 0x00000070001f7812 */ /* 0x000fe200078ef81f */
[----:B------:R-:W-:-:S04]  /*27f10*/  IMAD R4, R4, UR4, RZ ;  /* 0x0000000404047c24 */ /* 0x000fc8000f8e02ff */
[----:B------:R-:W-:Y:S02]  /*27f20*/  IMAD R4, R36, UR5, R4 ;  /* 0x0000000524047c24 */ /* 0x000fe4000f8e0204 */
[----:B--2---:R-:W-:-:S04]  /*27f30*/  IMAD.IADD R31, R31, 0x1, R20 ;  /* 0x000000011f1f7824 */ /* 0x004fc800078e0214 */
[----:B0-----:R-:W-:-:S04]  /*27f40*/  @P6 IMAD.HI.U32 R3, R31, R3, RZ ;  /* 0x000000031f036227 */ /* 0x001fc800078e00ff */
[----:B------:R-:W-:Y:S01]  /*27f50*/  IMAD.MOV.U32 R0, RZ, RZ, R31 ;  /* 0x000000ffff007224 */ /* 0x000fe200078e001f */
[----:B-1----:R-:W-:Y:S01]  /*27f60*/  @P6 SHF.R.U32.HI R0, RZ, R2, R3 ;  /* 0x00000002ff006219 */ /* 0x002fe20000011603 */
        /* <DEDUP_REMOVED lines=9> */
[C---:B----4-:R-:W-:Y:S01]  /*28000*/  IMAD.WIDE.U32 R2, R21.reuse, UR4, R2 ;  /* 0x0000000415027c25 */ /* 0x050fe2000f8e0002 */
[----:B------:R-:W0:Y:S03]  /*28010*/  LDC R5, c[0x0][0x448] ;  /* 0x00011200ff057b82 */ /* 0x000e260000000800 */
[----:B------:R-:W-:Y:S01]  /*28020*/  IMAD R4, R21, UR5, R4 ;  /* 0x0000000515047c24 */ /* 0x000fe2000f8e0204 */
[----:B------:R-:W1:Y:S01]  /*28030*/  S2R R6, SR_TID.X ;  /* 0x0000000000067919 */ /* 0x000e620000002100 */
[----:B------:R-:W-:Y:S01]  /*28040*/  ULDC.64 UR4, c[0x0][0x2d0] ;  /* 0x0000b40000047ab9 */ /* 0x000fe20000000a00 */
[----:B------:R2:W5:Y:S01]  /*28050*/  LDL R21, [R1+0x424] ;  /* 0x0004240001157983 */ /* 0x0005620000100800 */
[----:B------:R-:W-:Y:S01]  /*28060*/  IMAD.IADD R3, R3, 0x1, R4 ;  /* 0x0000000103037824 */ /* 0x000fe200078e0204 */
[----:B------:R-:W-:-:S05]  /*28070*/  SHF.R.S32.HI R4, RZ, 0x1f, R0 ;  /* 0x0000001fff047819 */ /* 0x000fca0000011400 */
[----:B------:R-:W-:Y:S02]  /*28080*/  IMAD R4, R4, UR4, RZ ;  /* 0x0000000404047c24 */ /* 0x000fe4000f8e02ff */
[----:B------:R-:W-:-:S04]  /*28090*/  IMAD.WIDE.U32 R2, R0, UR4, R2 ;  /* 0x0000000400027c25 */ /* 0x000fc8000f8e0002 */
[----:B------:R-:W-:Y:S01]  /*280a0*/  IMAD R4, R0, UR5, R4 ;  /* 0x0000000500047c24 */ /* 0x000fe2000f8e0204 */
[----:B------:R-:W-:Y:S01]  /*280b0*/  ULDC.64 UR4, c[0x0][0x2c8] ;  /* 0x0000b20000047ab9 */ /* 0x000fe20000000a00 */
[----:B------:R-:W-:-:S04]  /*280c0*/  IMAD.MOV R0, RZ, RZ, -R0 ;  /* 0x000000ffff007224 */ /* 0x000fc800078e0a00 */
[----:B0-----:R-:W-:Y:S02]  /*280d0*/  IMAD R0, R5, R0, R31 ;  /* 0x0000000005007224 */ /* 0x001fe400078e021f */
[----:B------:R-:W-:-:S03]  /*280e0*/  IMAD.IADD R3, R3, 0x1, R4 ;  /* 0x0000000103037824 */ /* 0x000fc600078e0204 */
[----:B------:R-:W-:Y:S01]  /*280f0*/  SHF.R.S32.HI R4, RZ, 0x1f, R0 ;  /* 0x0000001fff047819 */ /* 0x000fe20000011400 */
[----:B------:R-:W-:-:S04]  /*28100*/  IMAD.WIDE.U32 R2, R0, UR4, R2 ;  /* 0x0000000400027c25 */ /* 0x000fc8000f8e0002 */
[----:B------:R-:W-:-:S04]  /*28110*/  IMAD R4, R4, UR4, RZ ;  /* 0x0000000404047c24 */ /* 0x000fc8000f8e02ff */
[----:B------:R-:W-:Y:S01]  /*28120*/  IMAD R4, R0, UR5, R4 ;  /* 0x0000000500047c24 */ /* 0x000fe2000f8e0204 */
[----:B------:R-:W-:Y:S01]  /*28130*/  ULDC.64 UR4, c[0x0][0x280] ;  /* 0x0000a00000047ab9 */ /* 0x000fe20000000a00 */
[----:B-1----:R-:W-:Y:S01]  /*28140*/  IMAD.SHL.U32 R9, R6, 0x8, RZ ;  /* 0x0000000806097824 */ /* 0x002fe200078e00ff */
[C---:B------:R-:W-:Y:S01]  /*28150*/  LEA R0, P0, R2.reuse, UR4, 0x1 ;  /* 0x0000000402007c11 */ /* 0x040fe2000f8008ff */
[----:B------:R-:W-:Y:S01]  /*28160*/  IMAD.IADD R3, R3, 0x1, R4 ;  /* 0x0000000103037824 */ /* 0x000fe200078e0204 */
[----:B------:R-:W-:Y:S02]  /*28170*/  ULDC UR4, c[0x0][0x2b8] ;  /* 0x0000ae0000047ab9 */ /* 0x000fe40000000800 */
[----:B------:R-:W-:Y:S02]  /*28180*/  LOP3.LUT R9, R9, 0x38, RZ, 0xc0, !PT ;  /* 0x0000003809097812 */ /* 0x000fe400078ec0ff */
[----:B------:R-:W-:Y:S01]  /*28190*/  LEA.HI.X R2, R2, UR5, R3, 0x1, P0 ;  /* 0x0000000502027c11 */ /* 0x000fe200080f0c03 */
[----:B------:R-:W-:Y:S01]  /*281a0*/  UMOV UR5, 0xffffffff ;  /* 0xffffffff00057882 */ /* 0x000fe20000000000 */
[----:B------:R-:W-:-:S02]  /*281b0*/  LOP3.LUT R6, R6, 0x7f, RZ, 0xc0, !PT ;  /* 0x0000007f06067812 */ /* 0x000fc400078ec0ff */
[----:B------:R-:W-:Y:S02]  /*281c0*/  ISETP.GE.AND P0, PT, R9, UR4, PT ;  /* 0x0000000409007c0c */ /* 0x000fe4000bf06270 */
[----:B------:R-:W-:Y:S01]  /*281d0*/  SHF.R.U32.HI R10, RZ, 0x3, R6 ;  /* 0x00000003ff0a7819 */ /* 0x000fe20000011606 */
[----:B--2---:R-:W-:Y:S10]  /*281e0*/  BRA.DIV UR5, `(.L_x_3244) ;  /* 0x0000004605747947 */ /* 0x004ff4000b800000 */
[----:B------:R-:W0:Y:S01]  /*281f0*/  SHFL.IDX PT, R6, R0, RZ, 0x181f ;  /* 0x00181fff00067589 */ /* 0x000e2200000e0000 */
[----:B-----5:R-:W-:Y:S01]  /*28200*/  IMAD R3, R21, R5, RZ ;  /* 0x0000000515037224 */ /* 0x020fe200078e02ff */
[----:B------:R-:W-:Y:S01]  /*28210*/  LOP3.LUT R22, R22, 0xfffffeff, RZ, 0xc0, !PT ;  /* 0xfffffeff16167812 */ /* 0x000fe200078ec0ff */
[----:B------:R-:W-:Y:S01]  /*28220*/  IMAD.IADD R4, R10, 0x1, R20 ;  /* 0x000000010a047824 */ /* 0x000fe200078e0214 */
[----:B------:R-:W1:Y:S04]  /*28230*/  SHFL.IDX PT, R5, R2, RZ, 0x181f ;  /* 0x00181fff02057589 */ /* 0x000e6800000e0000 */
[----:B------:R-:W-:-:S13]  /*28240*/  ISETP.GE.AND P2, PT, R4, R3, PT ;  /* 0x000000030400720c */ /* 0x000fda0003f46270 */
[----:B------:R-:W-:Y:S02]  /*28250*/  @P2 LOP3.LUT R22, R22, 0x100, RZ, 0xfc, !PT ;  /* 0x0000010016162812 */ /* 0x000fe400078efcff */
[----:B0-----:R-:W-:Y:S02]  /*28260*/  @!P2 LEA R6, P1, R9, R6, 0x1 ;  /* 0x000000060906a211 */ /* 0x001fe400078208ff */
[----:B------:R-:W-:-:S03]  /*28270*/  LOP3.LUT R22, R22, 0xffffff7f, RZ, 0xc0, !PT ;  /* 0xffffff7f16167812 */ /* 0x000fc600078ec0ff */
[----:B-1----:R-:W-:-:S04]  /*28280*/  @!P2 IMAD.X R5, RZ, RZ, R5, P1 ;  /* 0x000000ffff05a224 */ /* 0x002fc800008e0605 */
[----:B------:R-:W-:Y:S02]  /*28290*/  @!P2 IMAD.MOV.U32 R7, RZ, RZ, R5 ;  /* 0x000000ffff07a224 */ /* 0x000fe400078e0005 */
[----:B------:R-:W-:-:S03]  /*282a0*/  VIADD R5, R4, 0x10 ;  /* 0x0000001004057836 */ /* 0x000fc60000000000 */
[----:B------:R-:W-:Y:S01]  /*282b0*/  @!PT LDS RZ, [RZ] ;  /* 0x00000000fffff984 */ /* 0x000fe20000000800 */
[----:B------:R0:W-:Y:S02]  /*282c0*/  @!P2 LDGSTS.E.BYPASS.LTC128B.128 [R25+0x20400], desc[UR36][R6.64], !P0 ;  /* 0x204000000619afae */ /* 0x0001e4000c101d64 */
[----:B------:R-:W-:Y:S02]  /*282d0*/  ISETP.GE.AND P2, PT, R5, R3, PT ;  /* 0x000000030500720c */ /* 0x000fe40003f46270 */
        /* <DEDUP_REMOVED lines=9> */
[----:B------:R-:W-:Y:S02]  /*28370*/  ISETP.GE.AND P2, PT, R5, R3, PT ;  /* 0x000000030500720c */ /* 0x000fe40003f46270 */
[----:B------:R-:W-:Y:S04]  /*28380*/  SHFL.IDX PT, R5, R2, 0x2, 0x181f ;  /* 0x00581f0002057f89 */ /* 0x000fe800000e0000 */
[----:B0-----:R-:W0:Y:S07]  /*28390*/  SHFL.IDX PT, R6, R0, 0x2, 0x181f ;  /* 0x00581f0000067f89 */ /* 0x001e2e00000e0000 */
[----:B------:R-:W-:Y:S01]  /*283a0*/  @P2 LOP3.LUT R22, R22, 0x40, RZ, 0xfc, !PT ;  /* 0x0000004016162812 */ /* 0x000fe200078efcff */
[----:B------:R-:W1:Y:S01]  /*283b0*/  SHFL.IDX PT, R0, R0, 0x3, 0x181f ;  /* 0x00781f0000007f89 */ /* 0x000e6200000e0000 */
[----:B0-----:R-:W-:-:S05]  /*283c0*/  @!P2 LEA R6, P1, R9, R6, 0x1 ;  /* 0x000000060906a211 */ /* 0x001fca00078208ff */
[----:B------:R-:W-:-:S04]  /*283d0*/  @!P2 IMAD.X R5, RZ, RZ, R5, P1 ;  /* 0x000000ffff05a224 */ /* 0x000fc800008e0605 */
[----:B------:R-:W-:Y:S02]  /*283e0*/  @!P2 IMAD.MOV.U32 R7, RZ, RZ, R5 ;  /* 0x000000ffff07a224 */ /* 0x000fe400078e0005 */
[----:B------:R0:W2:Y:S04]  /*283f0*/  SHFL.IDX PT, R5, R2, 0x3, 0x181f ;  /* 0x00781f0002057f89 */ /* 0x0000a800000e0000 */
[----:B-1----:R0:W-:Y:S02]  /*28400*/  @!P2 LDGSTS.E.BYPASS.LTC128B.128 [R25+0x21400], desc[UR36][R6.64], !P0 ;  /* 0x214000000619afae */ /* 0x0021e4000c101d64 */
.L_x_3328:
[----:B------:R-:W-:Y:S01]  /*28410*/  VIADD R4, R4, 0x30 ;  /* 0x0000003004047836 */ /* 0x000fe20000000000 */
[----:B------:R-:W-:-:S04]  /*28420*/  LOP3.LUT R22, R22, 0xfffeffff, RZ, 0xc0, !PT ;  /* 0xfffeffff16167812 */ /* 0x000fc800078ec0ff */
[----:B------:R-:W-:-:S13]  /*28430*/  ISETP.GE.AND P2, PT, R4, R3, PT ;  /* 0x000000030400720c */ /* 0x000fda0003f46270 */
[----:B0-----:R-:W-:Y:S02]  /*28440*/  @!P2 LEA R2, P1, R9, R0, 0x1 ;  /* 0x000000000902a211 */ /* 0x001fe400078208ff */
[----:B------:R-:W-:-:S03]  /*28450*/  @P2 LOP3.LUT R22, R22, 0x10000, RZ, 0xfc, !PT ;  /* 0x0001000016162812 */ /* 0x000fc600078efcff */
[----:B--2---:R-:W-:-:S05]  /*28460*/  @!P2 IMAD.X R3, RZ, RZ, R5, P1 ;  /* 0x000000ffff03a224 */ /* 0x004fca00008e0605 */
[----:B------:R-:W-:Y:S01]  /*28470*/  @!PT LDS RZ, [RZ] ;  /* 0x00000000fffff984 */ /* 0x000fe20000000800 */
[----:B------:R-:W-:Y:S01]  /*28480*/  @!PT LDS RZ, [RZ] ;  /* 0x00000000fffff984 */ /* 0x000fe20000000800 */
[----:B------:R-:W-:Y:S01]  /*28490*/  @!PT LDS RZ, [RZ] ;  /* 0x00000000fffff984 */ /* 0x000fe20000000800 */
[----:B------:R0:W-:Y:S01]  /*284a0*/  @!P2 LDGSTS.E.BYPASS.LTC128B.128 [R25+0x21c00], desc[UR36][R2.64], !P0 ;  /* 0x21c000000219afae */ /* 0x0001e2000c101d64 */
[----:B------:R-:W-:Y:S01]  /*284b0*/  PLOP3.LUT P0, PT, PT, PT, PT, 0x80, 0x0 ;  /* 0x000000000000781c */ /* 0x000fe20003f0f070 */
[----:B------:R-:W-:-:S12]  /*284c0*/  NOP ;  /* 0x0000000000007918 */ /* 0x000fd80000000000 */
.L_x_3245:
        /* <DEDUP_REMOVED lines=28> */
.L_x_3247:
[----:B------:R-:W-:Y:S05]  /*28690*/  BSYNC B6 ;  /* 0x0000000000067941 */ /* 0x000fea0003800000 */
.L_x_3246:
        /* <DEDUP_REMOVED lines=49> */
[----:B------:R-:W-:Y:S01]  /*289b0*/  LOP3.LUT R7, R21, 0x80, RZ, 0xfc, !PT ;  /* 0x0000008015077812 */ /* 0x000fe200078efcff */
[----:B------:R-:W-:Y:S01]  /*289c0*/  IMAD.IADD R6, R3, 0x1, R0 ;  /* 0x0000000103067824 */ /* 0x000fe200078e0200 */
[----:B------:R-:W-:Y:S01]  /*289d0*/  LEA R0, P0, R2, UR4, 0x1 ;  /* 0x0000000402007c11 */ /* 0x000fe2000f8008ff */
[----:B------:R-:W-:Y:S01]  /*289e0*/  ULDC UR4, c[0x0][0x3b8] ;  /* 0x0000ee0000047ab9 */ /* 0x000fe20000000800 */
[----:B------:R-:W-:Y:S02]  /*289f0*/  LOP3.LUT R20, R20, 0x38, RZ, 0xc0, !PT ;  /* 0x0000003814147812 */ /* 0x000fe400078ec0ff */
[----:B------:R-:W-:Y:S02]  /*28a00*/  ISETP.GE.AND P4, PT, R7, UR4, PT ;  /* 0x0000000407007c0c */ /* 0x000fe4000bf86270 */
        /* <DEDUP_REMOVED lines=109> */
.L_x_3338:
        /* <DEDUP_REMOVED lines=23> */
.L_x_3250:
[----:B------:R-:W-:Y:S05]  /*29250*/  BSYNC B0 ;  /* 0x0000000000007941 */ /* 0x000fea0003800000 */
.L_x_3249:
[----:B------:R-:W-:Y:S01]  /*29260*/  NOP ;  /* 0x0000000000007918 */ /* 0x000fe20000000000 */
[----:B------:R-:W-:-:S13]  /*29270*/  PLOP3.LUT P0, PT, PT, PT, PT, 0x80, 0x0 ;  /* 0x000000000000781c */ /* 0x000fda0003f0f070 */
.L_x_3251:
        /* <DEDUP_REMOVED lines=18> */
.L_x_3339:
[----:B------:R-:W-:Y:S05]  /*293a0*/  BSYNC B0 ;  /* 0x0000000000007941 */ /* 0x000fea0003800000 */
.L_x_3252:
[----:B------:R-:W-:-:S05]  /*293b0*/  IMAD.U32 R2, RZ, RZ, UR38 ;  /* 0x00000026ff027e24 */ /* 0x000fca000f8e00ff */
[----:B------:R-:W-:-:S13]  /*293c0*/  ISETP.NE.AND P0, PT, R2, 0x3, PT ;  /* 0x000000030200780c */ /* 0x000fda0003f05270 */
[----:B------:R-:W-:Y:S05]  /*293d0*/  @!P0 BRA `(.L_x_3254) ;  /* 0x0000000000048947 */ /* 0x000fea0003800000 */
[----:B------:R-:W-:Y:S01]  /*293e0*/  BPT.TRAP 0x1 ;  /* 0x000000040000795c */ /* 0x000fe20000300000 */
.L_x_3254:
[----:B0-----:R-:W-:Y:S01]  /*293f0*/  SHF.L.U32 R0, R26, 0x1f, RZ ;  /* 0x0000001f1a007819 */ /* 0x001fe200000006ff */
[----:B------:R-:W-:Y:S03]  /*29400*/  BSSY B0, `(.L_x_3255) ;  /* 0x0000003000007945 */ /* 0x000fe60003800000 */
[----:B------:R-:W0:Y:S02]  /*29410*/  SYNCS.PHASECHK.TRANS64.TRYWAIT P0, [R17+URZ+0x38860], R0 ;  /* 0x03886000110075a7 */ /* 0x000e24000800017f */
[----:B0-----:R-:W-:Y:S05]  /*29420*/  @!P0 BRA `(.L_x_3256) ;  /* 0x0000004000f88947 */ /* 0x001fea0003800000 */
.L_x_3340:
[----:B------:R-:W-:Y:S05]  /*29430*/  BSYNC B0 ;  /* 0x0000000000007941 */ /* 0x000fea0003800000 */
.L_x_3255:
[----:B------:R-:W0:Y:S01]  /*29440*/  LDL.LU R3, [R1+0x43c] ;  /* 0x00043c0001037983 */ /* 0x000e220000300800 */
[----:B------:R-:W-:-:S03]  /*29450*/  ULDC.64 UR4, c[0x0][0x328] ;  /* 0x0000ca0000047ab9 */ /* 0x000fc60000000a00 */
[----:B------:R-:W2:Y:S04]  /*29460*/  LDL.LU R2, [R1+0x428] ;  /* 0x0004280001027983 */ /* 0x000ea80000300800 */
        /* <DEDUP_REMOVED lines=107> */
.L_x_3350:
        /* <DEDUP_REMOVED lines=34> */
.L_x_3258:
        /* <DEDUP_REMOVED lines=11> */
.L_x_3259:
[----:B------:R-:W2:Y:S01]  /*29df0*/  LDL.LU R2, [R1+0x434] ;  /* 0x0004340001027983 */ /* 0x000ea20000300800 */
[----:B------:R1:W-:Y:S01]  /*29e00*/  SYNCS.ARRIVE.TRANS64.A1T0 RZ, [R17+URZ+0x38850], RZ ;  /* 0x038850ff11ff79a7 */ /* 0x0003e2000810003f */
[----:B------:R-:W-:Y:S01]  /*29e10*/  BSSY B0, `(.L_x_3260) ;  /* 0x00000f7000007945 */ /* 0x000fe20003800000 */
[----:B--2---:R-:W-:-:S05]  /*29e20*/  VIADD R7, R2, 0xfffffffe ;  /* 0xfffffffe02077836 */ /* 0x004fca0000000000 */
[----:B------:R-:W-:-:S13]  /*29e30*/  ISETP.GE.AND P0, PT, R7, R33, PT ;  /* 0x000000210700720c */ /* 0x000fda0003f06270 */
[----:B-1----:R-:W-:Y:S05]  /*29e40*/  @!P0 BRA `(.L_x_3261) ;  /* 0x0000000c00cc8947 */ /* 0x002fea0003800000 */
[----:B------:R-:W2:Y:S01]  /*29e50*/  LDL.LU R2, [R1+0x448] ;  /* 0x0004480001027983 */ /* 0x000ea20000300800 */
[----:B------:R-:W-:-:S04]  /*29e60*/  LOP3.LUT R30, R30, 0x80, RZ, 0xc0, !PT ;  /* 0x000000801e1e7812 */ /* 0x000fc800078ec0ff */
[----:B------:R-:W-:Y:S02]  /*29e70*/  SHF.R.U32.HI R30, RZ, 0x3, R30 ;  /* 0x00000003ff1e7819 */ /* 0x000fe4000001161e */
[----:B--2---:R-:W-:-:S04]  /*29e80*/  LOP3.LUT R31, R2, 0x40, RZ, 0xc0, !PT ;  /* 0x00000040021f7812 */ /* 0x004fc800078ec0ff */
[----:B------:R-:W-:-:S07]  /*29e90*/  SHF.R.U32.HI R31, RZ, 0x2, R31 ;  /* 0x00000002ff1f7819 */ /* 0x000fce000001161f */
.L_x_3274:
[----:B-1----:R-:W1:Y:S01]  /*29ea0*/  S2R R2, SR_TID.X ;  /* 0x0000000000027919 */ /* 0x002e620000002100 */
[----:B--2---:R-:W2:Y:S01]  /*29eb0*/  LDC R4, c[0x0][0x430] ;  /* 0x00010c00ff047b82 */ /* 0x004ea20000000800 */
[----:B---3--:R-:W-:Y:S01]  /*29ec0*/  IMAD R6, R7, 0x40, R32 ;  /* 0x0000004007067824 */ /* 0x008fe200078e0220 */
[----:B------:R-:W-:Y:S05]  /*29ed0*/  YIELD ;  /* 0x0000000000007946 */ /* 0x000fea0003800000 */
[----:B------:R-:W3:Y:S01]  /*29ee0*/  S2R R3, SR_TID.X ;  /* 0x0000000000037919 */ /* 0x000ee20000002100 */
[----:B------:R-:W-:Y:S01]  /*29ef0*/  IMAD.U32 R11, RZ, RZ, UR38 ;  /* 0x00000026ff0b7e24 */ /* 0x000fe2000f8e00ff */
[----:B------:R-:W-:Y:S01]  /*29f00*/  ULDC UR4, c[0x0][0x430] ;  /* 0x00010c0000047ab9 */ /* 0x000fe20000000800 */
[----:B------:R-:W-:Y:S01]  /*29f10*/  VIADD R24, R24, 0x1 ;  /* 0x0000000118187836 */ /* 0x000fe20000000000 */
[----:B--2---:R-:W-:-:S02]  /*29f20*/  ISETP.NE.AND P0, PT, R4, 0x1, PT ;  /* 0x000000010400780c */ /* 0x004fc40003f05270 */
[----:B-1----:R-:W-:-:S04]  /*29f30*/  LOP3.LUT R2, R2, 0x7f, RZ, 0xc0, !PT ;  /* 0x0000007f02027812 */ /* 0x002fc800078ec0ff */
[----:B------:R-:W-:Y:S01]  /*29f40*/  SHF.R.U32.HI R2, RZ, 0x3, R2 ;  /* 0x00000003ff027819 */ /* 0x000fe20000011602 */
[----:B---3--:R-:W-:-:S06]  /*29f50*/  IMAD.SHL.U32 R4, R3, 0x10, RZ ;  /* 0x0000001003047824 */ /* 0x008fcc00078e00ff */
[----:B------:R-:W1:Y:S01]  /*29f60*/  @P0 LDC R3, c[0x0][0x434] ;  /* 0x00010d00ff030b82 */ /* 0x000e620000000800 */
[----:B------:R-:W-:-:S04]  /*29f70*/  LOP3.LUT R4, R2, 0x70, R4, 0xf8, !PT ;  /* 0x0000007002047812 */ /* 0x000fc800078ef804 */
[----:B------:R-:W-:-:S03]  /*29f80*/  ISETP.GT.U32.AND P1, PT, R4, 0x3f, PT ;  /* 0x0000003f0400780c */ /* 0x000fc60003f24070 */
[----:B------:R-:W2:Y:S01]  /*29f90*/  @P0 LDC R2, c[0x0][0x438] ;  /* 0x00010e00ff020b82 */ /* 0x000ea20000000800 */
[----:B------:R-:W-:-:S04]  /*29fa0*/  IMAD.IADD R6, R4, 0x1, R6 ;  /* 0x0000000104067824 */ /* 0x000fc800078e0206 */
[----:B------:R-:W-:-:S05]  /*29fb0*/  IMAD.MOV.U32 R10, RZ, RZ, R6 ;  /* 0x000000ffff0a7224 */ /* 0x000fca00078e0006 */
[----:B0-----:R-:W0:Y:S01]  /*29fc0*/  @!P1 LDC.64 R4, c[0x0][0x428] ;  /* 0x00010a00ff049b82 */ /* 0x001e220000000a00 */
[----:B-1----:R-:W-:-:S07]  /*29fd0*/  @P0 IMAD.HI.U32 R3, R6, R3, RZ ;  /* 0x0000000306030227 */ /* 0x002fce00078e00ff */
[----:B------:R-:W1:Y:S01]  /*29fe0*/  @!P1 LDC.64 R8, c[0x0][0x418] ;  /* 0x00010600ff089b82 */ /* 0x000e620000000a00 */
[----:B--2---:R-:W-:-:S04]  /*29ff0*/  @P0 SHF.R.U32.HI R10, RZ, R2, R3 ;  /* 0x00000002ff0a0219 */ /* 0x004fc80000011603 */
[--C-:B------:R-:W-:Y:S01]  /*2a000*/  @!P1 SHF.R.S32.HI R3, RZ, 0x1f, R10.reuse ;  /* 0x0000001fff039819 */ /* 0x100fe2000001140a */
[----:B------:R-:W-:-:S04]  /*2a010*/  @!P1 IMAD.MOV.U32 R2, RZ, RZ, R10 ;  /* 0x000000ffff029224 */ /* 0x000fc800078e000a */
[----:B0-----:R-:W-:-:S04]  /*2a020*/  @!P1 IMAD.WIDE.U32 R2, R29, R4, R2 ;  /* 0x000000041d029225 */ /* 0x001fc800078e0002 */
[----:B------:R-:W-:-:S04]  /*2a030*/  @!P1 IMAD R4, R34, R4, RZ ;  /* 0x0000000422049224 */ /* 0x000fc800078e02ff */
[----:B------:R-:W-:Y:S01]  /*2a040*/  @!P1 IMAD R5, R29, R5, R4 ;  /* 0x000000051d059224 */ /* 0x000fe200078e0204 */
[----:B-1----:R-:W-:Y:S01]  /*2a050*/  @!P1 LEA R8, P0, R2, R8, 0x2 ;  /* 0x0000000802089211 */ /* 0x002fe200078010ff */
        /* <DEDUP_REMOVED lines=13> */
[----:B------:R-:W-:Y:S01]  /*2a130*/  ISETP.GT.AND P3, PT, R2, R33, PT ;  /* 0x000000210200720c */ /* 0x000fe20003f64270 */
[----:B0-----:R-:W-:-:S12]  /*2a140*/  @!P1 BRA `(.L_x_3262) ;  /* 0x0000000000049947 */ /* 0x001fd80003800000 */
[----:B------:R-:W-:Y:S01]  /*2a150*/  BPT.TRAP 0x1 ;  /* 0x000000040000795c */ /* 0x000fe20000300000 */
.L_x_3262:
[----:B------:R-:W-:Y:S01]  /*2a160*/  IMAD R6, R24, 0x8, R23 ;  /* 0x0000000818067824 */ /* 0x000fe200078e0217 */
[----:B------:R-:W-:Y:S01]  /*2a170*/  SHF.L.U32 R17, R26, 0x1f, RZ ;  /* 0x0000001f1a117819 */ /* 0x000fe200000006ff */
[----:B------:R-:W-:Y:S01]  /*2a180*/  BSSY B1, `(.L_x_3263) ;  /* 0x0000004000017945 */ /* 0x000fe20003800000 */
[----:B------:R-:W-:Y:S02]  /*2a190*/  SHF.R.S32.HI R9, RZ, 0x1f, R5 ;  /* 0x0000001fff097819 */ /* 0x000fe40000011405 */
[----:B------:R-:W0:Y:S02]  /*2a1a0*/  SYNCS.PHASECHK.TRANS64.TRYWAIT P0, [R6+URZ+0x38840], R17 ;  /* 0x03884011060075a7 */ /* 0x000e24000800017f */
[----:B0-----:R-:W-:Y:S05]  /*2a1b0*/  @!P0 BRA `(.L_x_3264) ;  /* 0x0000003c00d08947 */ /* 0x001fea0003800000 */
.L_x_3351:
[----:B------:R-:W-:Y:S05]  /*2a1c0*/  BSYNC B1 ;  /* 0x0000000000017941 */ /* 0x000fea0003800000 */
.L_x_3263:
        /* <DEDUP_REMOVED lines=42> */
.L_x_3361:
        /* <DEDUP_REMOVED lines=8> */
.L_x_3266:
        /* <DEDUP_REMOVED lines=11> */
.L_x_3267:
[----:B------:R2:W-:Y:S01]  /*2a5a0*/  SYNCS.ARRIVE.TRANS64.A1T0 RZ, [R6+URZ+0x38830], RZ ;  /* 0x038830ff06ff79a7 */ /* 0x0005e2000810003f */
[----:B------:R-:W-:Y:S05]  /*2a5b0*/  @!P2 BRA `(.L_x_3268) ;  /* 0x000000000004a947 */ /* 0x000fea0003800000 */
[----:B------:R-:W-:Y:S01]  /*2a5c0*/  BPT.TRAP 0x1 ;  /* 0x000000040000795c */ /* 0x000fe20000300000 */
.L_x_3268:
[----:B------:R-:W3:Y:S01]  /*2a5d0*/  SYNCS.PHASECHK.TRANS64.TRYWAIT P0, [R6+URZ+0x38860], R17 ;  /* 0x03886011060075a7 */ /* 0x000ee2000800017f */
[----:B------:R-:W-:Y:S04]  /*2a5e0*/  BSSY B1, `(.L_x_3269) ;  /* 0x0000002000017945 */ /* 0x000fe80003800000 */
[----:B---3--:R-:W-:Y:S05]  /*2a5f0*/  @!P0 BRA `(.L_x_3270) ;  /* 0x0000003c00f08947 */ /* 0x008fea0003800000 */
.L_x_3362:
[----:B------:R-:W-:Y:S05]  /*2a600*/  BSYNC B1 ;  /* 0x0000000000017941 */ /* 0x000fea0003800000 */
.L_x_3269:
        /* <DEDUP_REMOVED lines=81> */
.L_x_3372:
        /* <DEDUP_REMOVED lines=25> */
.L_x_3272:
        /* <DEDUP_REMOVED lines=11> */
.L_x_3273:
[----:B------:R3:W-:Y:S01]  /*2ad60*/  SYNCS.ARRIVE.TRANS64.A1T0 RZ, [R6+URZ+0x38850], RZ ;  /* 0x038850ff06ff79a7 */ /* 0x0007e2000810003f */
[----:B------:R-:W-:Y:S05]  /*2ad70*/  @P3 BRA `(.L_x_3274) ;  /* 0xfffffff000483947 */ /* 0x000fea000383ffff */
.L_x_3261:
[----:B------:R-:W-:Y:S05]  /*2ad80*/  BSYNC B0 ;  /* 0x0000000000007941 */ /* 0x000fea0003800000 */
.L_x_3260:
        /* <DEDUP_REMOVED lines=21> */
.L_x_3276:
[----:B------:R-:W-:Y:S05]  /*2aee0*/  BSYNC B0 ;  /* 0x0000000000007941 */ /* 0x000fea0003800000 */
.L_x_3275:
[----:B------:R-:W-:-:S07]  /*2aef0*/  SEL R24, R24, RZ, P0 ;  /* 0x000000ff18187207 */ /* 0x000fce0000000000 */
.L_x_3229:
[----:B------:R-:W-:Y:S05]  /*2af00*/  BSYNC B7 ;  /* 0x0000000000077941 */ /* 0x000fea0003800000 */
.L_x_3227:
        /* <DEDUP_REMOVED lines=11> */
.L_x_3277:
[----:B------:R-:W4:Y:S01]  /*2afc0*/  S2R R0, SR_TID.X ;  /* 0x0000000000007919 */ /* 0x000f220000002100 */
[----:B------:R-:W-:Y:S01]  /*2afd0*/  UMOV UR4, 0xffffffff ;  /* 0xffffffff00047882 */ /* 0x000fe20000000000 */
[----:B----4-:R-:W-:-:S04]  /*2afe0*/  LOP3.LUT R8, R0, 0x1f, RZ, 0xc0, !PT ;  /* 0x0000001f00087812 */ /* 0x010fc800078ec0ff */
[----:B------:R-:W-:Y:S01]  /*2aff0*/  ISETP.NE.AND P0, PT, R8, 0x1f, PT ;  /* 0x0000001f0800780c */ /* 0x000fe20003f05270 */
[----:B------:R-:W-:-:S12]  /*2b000*/  BRA.DIV UR4, `(.L_x_3279) ;  /* 0x0000003e045c7947 */ /* 0x000fd8000b800000 */
[----:B0-----:R-:W-:Y:S01]  /*2b010*/  IMAD.IADD R5, R19, 0x1, R8 ;  /* 0x0000000113057824 */ /* 0x001fe200078e0208 */
        /* <DEDUP_REMOVED lines=30> */
.L_x_3382:
[----:B------:R-:W-:Y:S02]  /*2b200*/  ULDC UR4, c[0x0][0xd38] ;  /* 0x00034e0000047ab9 */ /* 0x000fe40000000800 */
[----:B------:R-:W-:-:S04]  /*2b210*/  IMAD.U32 R4, RZ, RZ, UR4 ;  /* 0x00000004ff047e24 */ /* 0x000fc8000f8e00ff */
[----:B--2---:R-:W-:-:S04]  /*2b220*/  IMAD R14, R14, R4, RZ ;  /* 0x000000040e0e7224 */ /* 0x004fc800078e02ff */
[----:B------:R-:W-:-:S05]  /*2b230*/  IMAD.IADD R5, R5, 0x1, R14 ;  /* 0x0000000105057824 */ /* 0x000fca00078e020e */
[----:B------:R-:W-:-:S13]  /*2b240*/  ISETP.GT.AND P6, PT, R5, R0, PT ;  /* 0x000000000500720c */ /* 0x000fda0003fc4270 */
[----:B------:R-:W-:Y:S05]  /*2b250*/  @P6 BRA `(.L_x_3280) ;  /* 0x00000000009c6947 */ /* 0x000fea0003800000 */
.L_x_3285:
        /* <DEDUP_REMOVED lines=14> */
.L_x_3283:
[----:B------:R-:W-:Y:S05]  /*2b340*/  BSYNC B0 ;  /* 0x0000000000007941 */ /* 0x000fea0003800000 */
.L_x_3282:
        /* <DEDUP_REMOVED lines=18> */
.L_x_3390:
[----:B------:R-:W-:Y:S02]  /*2b470*/  ULDC UR4, c[0x0][0xd38] ;  /* 0x00034e0000047ab9 */ /* 0x000fe40000000800 */
[----:B------:R-:W-:-:S04]  /*2b480*/  IMAD.U32 R4, RZ, RZ, UR4 ;  /* 0x00000004ff047e24 */ /* 0x000fc8000f8e00ff */
[----:B--2---:R-:W-:-:S04]  /*2b490*/  IMAD R14, R14, R4, RZ ;  /* 0x000000040e0e7224 */ /* 0x004fc800078e02ff */
[----:B------:R-:W-:-:S05]  /*2b4a0*/  IMAD.IADD R5, R14, 0x1, R5 ;  /* 0x000000010e057824 */ /* 0x000fca00078e0205 */
[----:B------:R-:W-:-:S13]  /*2b4b0*/  ISETP.GT.AND P6, PT, R5, R0, PT ;  /* 0x000000000500720c */ /* 0x000fda0003fc4270 */
[----:B------:R-:W-:Y:S05]  /*2b4c0*/  @!P6 BRA `(.L_x_3285) ;  /* 0xfffffffc0064e947 */ /* 0x000fea000383ffff */
.L_x_3280:
        /* <DEDUP_REMOVED lines=8> */
.L_x_3394:
[----:B------:R-:W-:Y:S01]  /*2b550*/  ISETP.NE.AND P0, PT, R3, RZ, PT ;  /* 0x000000ff0300720c */ /* 0x000fe20003f05270 */
[----:B------:R-:W-:-:S12]  /*2b560*/  IMAD.MOV.U32 R14, RZ, RZ, RZ ;  /* 0x000000ffff0e7224 */ /* 0x000fd800078e00ff */
[----:B------:R-:W-:Y:S05]  /*2b570*/  @!P0 BRA `(.L_x_3287) ;  /* 0x0000000000108947 */ /* 0x000fea0003800000 */
[----:B------:R-:W-:Y:S01]  /*2b580*/  UMOV UR4, 0xffffffff ;  /* 0xffffffff00047882 */ /* 0x000fe20000000000 */
[----:B------:R-:W-:Y:S02]  /*2b590*/  VIADD R12, R6, 0xffffffff ;  /* 0xffffffff060c7836 */ /* 0x000fe40000000000 */
[----:B------:R-:W-:Y:S05]  /*2b5a0*/  BRA.DIV UR4, `(.L_x_3288) ;  /* 0x00000042041c7947 */ /* 0x000fea000b800000 */
[----:B------:R4:W0:Y:S02]  /*2b5b0*/  SHFL.IDX PT, R14, R2, R12, 0x1f ;  /* 0x00001f0c020e7589 */ /* 0x00082400000e0000 */
.L_x_3287:
        /* <DEDUP_REMOVED lines=12> */
[----:B0-----:R-:W-:-:S04]  /*2b680*/  IMAD.MOV R11, RZ, RZ, -R3 ;  /* 0x000000ffff0b7224 */ /* 0x001fc800078e0a03 */
        /* <DEDUP_REMOVED lines=28> */
[----:B0-----:R-:W-:-:S06]  /*2b850*/  VIADD R3, R8, 0xffffffe ;  /* 0x0ffffffe08037836 */ /* 0x001fcc0000000000 */
        /* <DEDUP_REMOVED lines=21> */
[----:B------:R-:W-:-:S05]  /*2b9b0*/  LOP3.LUT R2, RZ, R2, RZ, 0x33, !PT ;  /* 0x00000002ff027212 */ /* 0x000fca00078e33ff */
[----:B------:R-:W-:Y:S01]  /*2b9c0*/  IMAD.IADD R17, R17, 0x1, R2 ;  /* 0x0000000111117824 */ /* 0x000fe200078e0202 */
[----:B------:R-:W-:Y:S06]  /*2b9d0*/  BRA `(.L_x_3289) ;  /* 0x00000000001c7947 */ /* 0x000fec0003800000 */
.L_x_3281:
[----:B------:R-:W-:Y:S01]  /*2b9e0*/  UMOV UR4, URZ ;  /* 0x0000003f00047c82 */ /* 0x000fe20008000000 */
[----:B------:R-:W-:Y:S01]  /*2b9f0*/  UMOV UR5, URZ ;  /* 0x0000003f00057c82 */ /* 0x000fe20008000000 */
[----:B------:R-:W-:Y:S01]  /*2ba00*/  ULDC UR6, c[0x0][0xd3c] ;  /* 0x00034f0000067ab9 */ /* 0x000fe20000000800 */
[----:B------:R-:W-:Y:S02]  /*2ba10*/  IMAD.MOV.U32 R16, RZ, RZ, R0 ;  /* 0x000000ffff107224 */ /* 0x000fe400078e0000 */
[----:B------:R-:W-:Y:S02]  /*2ba20*/  IMAD.U32 R17, RZ, RZ, UR4 ;  /* 0x00000004ff117e24 */ /* 0x000fe4000f8e00ff */
[----:B------:R-:W-:Y:S02]  /*2ba30*/  IMAD.U32 R18, RZ, RZ, UR5 ;  /* 0x00000005ff127e24 */ /* 0x000fe4000f8e00ff */
[----:B------:R-:W-:-:S07]  /*2ba40*/  IMAD.U32 R19, RZ, RZ, UR6 ;  /* 0x00000006ff137e24 */ /* 0x000fce000f8e00ff */
.L_x_3289:
        /* <DEDUP_REMOVED lines=10> */
.L_x_3278:
[----:B------:R-:W-:Y:S02]  /*2baf0*/  ULDC UR4, c[0x0][0xd3c] ;  /* 0x00034f0000047ab9 */ /* 0x000fe40000000800 */
[----:B0-----:R-:W-:-:S13]  /*2bb00*/  ISETP.GE.AND P0, PT, R19, UR4, PT ;  /* 0x0000000413007c0c */ /* 0x001fda000bf06270 */
[----:B------:R-:W-:Y:S05]  /*2bb10*/  @!P0 BRA `(.L_x_3290) ;  /* 0xffffffa400b08947 */ /* 0x000fea000383ffff */
[----:B------:R-:W-:Y:S05]  /*2bb20*/  BSYNC B8 ;  /* 0x0000000000087941 */ /* 0x000fea0003800000 */
.L_x_3215:
[----:B-1----:R-:W5:Y:S01]  /*2bb30*/  LDL.LU R0, [R1+0x444] ;  /* 0x0004440001007983 */ /* 0x002f620000300800 */
[----:B------:R-:W-:Y:S01]  /*2bb40*/  BSSY B0, `(.L_x_3291) ;  /* 0x000000b000007945 */ /* 0x000fe20003800000 */
[----:B------:R-:W0:Y:S01]  /*2bb50*/  S2R R5, SR_CgaCtaId ;  /* 0x0000000000057919 */ /* 0x000e220000008800 */
[----:B-----5:R-:W-:-:S05]  /*2bb60*/  VIADD R0, R0, 0x1 ;  /* 0x0000000100007836 */ /* 0x020fca0000000000 */
        /* <DEDUP_REMOVED lines=8> */
.L_x_3397:
[----:B------:R-:W-:Y:S05]  /*2bbf0*/  BSYNC B0 ;  /* 0x0000000000007941 */ /* 0x000fea0003800000 */
.L_x_3291:
[----:B------:R-:W-:-:S03]  /*2bc00*/  UMOV UR4, 0xffffffff ;  /* 0xffffffff00047882 */ /* 0x000fc60000000000 */
[----:B------:R-:W-:Y:S05]  /*2bc10*/  BRA.DIV UR4, `(.L_x_3293) ;  /* 0x0000003a04b87947 */ /* 0x000fea000b800000 */
[----:B0-----:R-:W0:Y:S02]  /*2bc20*/  S2R R0, SR_TID.X ;  /* 0x0000000000007919 */ /* 0x001e240000002100 */
[----:B0-----:R-:W-:-:S04]  /*2bc30*/  SHF.R.U32.HI R0, RZ, 0x5, R0 ;  /* 0x00000005ff007819 */ /* 0x001fc80000011600 */
[----:B------:R-:W-:-:S05]  /*2bc40*/  LOP3.LUT R0, R0, 0x3, RZ, 0xc0, !PT ;  /* 0x0000000300007812 */ /* 0x000fca00078ec0ff */
[----:B------:R0:W1:Y:S02]  /*2bc50*/  SHFL.IDX PT, R14, R0, RZ, 0x1f ;  /* 0x00001fff000e7589 */ /* 0x00006400000e0000 */
.L_x_3400:
[----:B-1----:R-:W-:Y:S01]  /*2bc60*/  ISETP.NE.AND P0, PT, R14, RZ, PT ;  /* 0x000000ff0e00720c */ /* 0x002fe20003f05270 */
[----:B------:R-:W-:-:S12]  /*2bc70*/  BSSY B0, `(.L_x_3294) ;  /* 0x0000024000007945 */ /* 0x000fd80003800000 */
[----:B------:R-:W-:Y:S05]  /*2bc80*/  @P0 BRA `(.L_x_3295) ;  /* 0x0000000000880947 */ /* 0x000fea0003800000 */
[----:B------:R-:W-:-:S03]  /*2bc90*/  UMOV UR4, 0xffffffff ;  /* 0xffffffff00047882 */ /* 0x000fc60000000000 */
[----:B------:R-:W-:Y:S05]  /*2bca0*/  BRA.DIV UR4, `(.L_x_3296) ;  /* 0x0000003a04c87947 */ /* 0x000fea000b800000 */
[----:B------:R-:W-:-:S13]  /*2bcb0*/  ELECT P6, URZ, PT ;  /* 0x00000000003f782f */ /* 0x000fda00038c0000 */
.L_x_3403:
[----:B------:R-:W-:Y:S05]  /*2bcc0*/  @!P6 BRA `(.L_x_3295) ;  /* 0x000000000078e947 */ /* 0x000fea0003800000 */
[----:B------:R-:W-:-:S06]  /*2bcd0*/  ULOP3.LUT UR4, UR60, 0x2, URZ, 0xfc, !UPT ;  /* 0x000000023c047892 */ /* 0x000fcc000f8efc3f */
[----:B0-----:R-:W-:-:S05]  /*2bce0*/  IMAD.U32 R0, RZ, RZ, UR4 ;  /* 0x00000004ff007e24 */ /* 0x001fca000f8e00ff */
[----:B------:R-:W-:-:S13]  /*2bcf0*/  ISETP.NE.AND P0, PT, R0, 0x3, PT ;  /* 0x000000030000780c */ /* 0x000fda0003f05270 */
[----:B------:R-:W-:Y:S05]  /*2bd00*/  @!P0 BRA `(.L_x_3297) ;  /* 0x0000000000048947 */ /* 0x000fea0003800000 */
[----:B------:R-:W-:Y:S01]  /*2bd10*/  BPT.TRAP 0x1 ;  /* 0x000000040000795c */ /* 0x000fe20000300000 */
.L_x_3297:
[----:B------:R-:W-:Y:S01]  /*2bd20*/  IMAD R5, R24, 0x8, R7 ;  /* 0x0000000818057824 */ /* 0x000fe200078e0207 */
[----:B------:R-:W-:Y:S01]  /*2bd30*/  SHF.L.U32 R0, R26, 0x1f, RZ ;  /* 0x0000001f1a007819 */ /* 0x000fe200000006ff */
[----:B------:R-:W-:-:S03]  /*2bd40*/  VIADD R24, R24, 0x1 ;  /* 0x0000000118187836 */ /* 0x000fc60000000000 */
[----:B------:R-:W0:Y:S02]  /*2bd50*/  SYNCS.PHASECHK.TRANS64.TRYWAIT P1, [R5+URZ+0x38840], R0 ;  /* 0x03884000050075a7 */ /* 0x000e24000802017f */
[----:B------:R-:W-:-:S04]  /*2bd60*/  ISETP.NE.AND P2, PT, R24, 0x2, PT ;  /* 0x000000021800780c */ /* 0x000fc80003f45270 */
[----:B------:R-:W-:Y:S01]  /*2bd70*/  SEL R3, RZ, 0x1, P2 ;  /* 0x00000001ff037807 */ /* 0x000fe20001000000 */
[----:B0-----:R-:W-:Y:S08]  /*2bd80*/  @!P1 BRA `(.L_x_3298) ;  /* 0x0000003800b09947 */ /* 0x001ff00003800000 */
.L_x_3404:
[----:B------:R-:W-:Y:S02]  /*2bd90*/  SEL R24, R24, RZ, P2 ;  /* 0x000000ff18187207 */ /* 0x000fe40001000000 */
[----:B------:R-:W-:Y:S01]  /*2bda0*/  LOP3.LUT R2, R26, R3, RZ, 0x3c, !PT ;  /* 0x000000031a027212 */ /* 0x000fe200078e3cff */
[----:B------:R-:W-:Y:S06]  /*2bdb0*/  @!P0 BRA `(.L_x_3299) ;  /* 0x0000000000048947 */ /* 0x000fec0003800000 */
[----:B------:R-:W-:Y:S01]  /*2bdc0*/  BPT.TRAP 0x1 ;  /* 0x000000040000795c */ /* 0x000fe20000300000 */
.L_x_3299:
[----:B------:R-:W-:Y:S01]  /*2bdd0*/  IMAD R3, R24, 0x8, R7 ;  /* 0x0000000818037824 */ /* 0x000fe200078e0207 */
[----:B------:R-:W-:-:S04]  /*2bde0*/  SHF.L.U32 R2, R2, 0x1f, RZ ;  /* 0x0000001f02027819 */ /* 0x000fc800000006ff */
[----:B------:R-:W1:Y:S02]  /*2bdf0*/  SYNCS.PHASECHK.TRANS64.TRYWAIT P1, [R3+URZ+0x38840], R2 ;  /* 0x03884002030075a7 */ /* 0x000e64000802017f */
[----:B-1----:R-:W-:Y:S05]  /*2be00*/  @!P1 BRA `(.L_x_3300) ;  /* 0x0000003800a49947 */ /* 0x002fea0003800000 */
.L_x_3405:
[----:B------:R-:W-:Y:S05]  /*2be10*/  @!P0 BRA `(.L_x_3301) ;  /* 0x0000000000048947 */ /* 0x000fea0003800000 */
[----:B------:R-:W-:Y:S01]  /*2be20*/  BPT.TRAP 0x1 ;  /* 0x000000040000795c */ /* 0x000fe20000300000 */
.L_x_3301:
[----:B------:R-:W5:Y:S02]  /*2be30*/  SYNCS.PHASECHK.TRANS64.TRYWAIT P1, [R5+URZ+0x38860], R0 ;  /* 0x03886000050075a7 */ /* 0x000f64000802017f */
[----:B-----5:R-:W-:Y:S05]  /*2be40*/  @!P1 BRA `(.L_x_3302) ;  /* 0x0000003800a89947 */ /* 0x020fea0003800000 */
.L_x_3406:
[----:B------:R-:W-:Y:S05]  /*2be50*/  @!P0 BRA `(.L_x_3303) ;  /* 0x0000000000048947 */ /* 0x000fea0003800000 */
[----:B------:R-:W-:Y:S01]  /*2be60*/  BPT.TRAP 0x1 ;  /* 0x000000040000795c */ /* 0x000fe20000300000 */
.L_x_3303:
[----:B------:R0:W0:Y:S02]  /*2be70*/  SYNCS.PHASECHK.TRANS64.TRYWAIT P0, [R3+URZ+0x38860], R2 ;  /* 0x03886002030075a7 */ /* 0x000024000800017f */
[----:B0-----:R-:W-:Y:S05]  /*2be80*/  @!P0 NANOSLEEP.SYNCS 0x989680 ;  /* 0x009896800000895d */ /* 0x001fea0003900000 */
[----:B------:R-:W0:Y:S02]  /*2be90*/  @!P0 SYNCS.PHASECHK.TRANS64 P0, [R3+URZ+0x38860], R2 ;  /* 0x03886002030085a7 */ /* 0x000e24000800007f */
[----:B0-----:R-:W-:Y:S05]  /*2bea0*/  @!P0 BRA `(.L_x_3303) ;  /* 0xfffffffc00f08947 */ /* 0x001fea000383ffff */
.L_x_3295:
[----:B------:R-:W-:Y:S05]  /*2beb0*/  BSYNC B0 ;  /* 0x0000000000007941 */ /* 0x000fea0003800000 */
.L_x_3294:
[----:B------:R-:W-:Y:S05]  /*2bec0*/  EXIT ;  /* 0x000000000000794d */ /* 0x000fea0003800000 */
.L_x_3092:
[----:B0-----:R-:W-:-:S04]  /*2bed0*/  IMAD.U32 R3, RZ, RZ, UR46 ;  /* 0x0000002eff037e24 */ /* 0x001fc8000f8e00ff */
[----:B------:R0:W1:Y:S03]  /*2bee0*/  SYNCS.PHASECHK.TRANS64.TRYWAIT P0, [R3+URZ+0x38800], R0 ;  /* 0x03880000030075a7 */ /* 0x000066000800017f */
[----:B-1----:R-:W-:Y:S05]  /*2bef0*/  @!P0 NANOSLEEP.SYNCS 0x989680 ;  /* 0x009896800000895d */ /* 0x002fea0003900000 */
[----:B------:R-:W1:Y:S02]  /*2bf00*/  @!P0 SYNCS.PHASECHK.TRANS64 P0, [R3+URZ+0x38800], R0 ;  /* 0x03880000030085a7 */ /* 0x000e64000800007f */
[----:B-1----:R-:W-:Y:S05]  /*2bf10*/  @!P0 BRA `(.L_x_3092) ;  /* 0xfffffffc00ec8947 */ /* 0x002fea000383ffff */
[----:B------:R-:W-:Y:S05]  /*2bf20*/  BRA `(.L_x_3304) ;  /* 0xfffffde800447947 */ /* 0x000fea000383ffff */
.L_x_3099:
[----:B-1----:R1:W2:Y:S02]  /*2bf30*/  SYNCS.PHASECHK.TRANS64.TRYWAIT P0, [R20+URZ], R21 ;  /* 0x00000015140075a7 */ /* 0x0022a4000800017f */
[----:B--2---:R-:W-:Y:S05]  /*2bf40*/  @!P0 NANOSLEEP.SYNCS 0x989680 ;  /* 0x009896800000895d */ /* 0x004fea0003900000 */
[----:B------:R-:W2:Y:S02]  /*2bf50*/  @!P0 SYNCS.PHASECHK.TRANS64 P0, [R20+URZ], R21 ;  /* 0x00000015140085a7 */ /* 0x000ea4000800007f */
[----:B--2---:R-:W-:Y:S05]  /*2bf60*/  @!P0 BRA `(.L_x_3099) ;  /* 0xfffffffc00f08947 */ /* 0x004fea000383ffff */
[----:B------:R-:W-:Y:S05]  /*2bf70*/  BRA `(.L_x_3098) ;  /* 0xfffffdec00687947 */ /* 0x000fea000383ffff */
.L_x_3101:
[----:B0-----:R-:W-:-:S04]  /*2bf80*/  IMAD.U32 R4, RZ, RZ, UR46 ;  /* 0x0000002eff047e24 */ /* 0x001fc8000f8e00ff */
[----:B------:R0:W1:Y:S03]  /*2bf90*/  SYNCS.PHASECHK.TRANS64.TRYWAIT P0, [R4+URZ+0x38810], R3 ;  /* 0x03881003040075a7 */ /* 0x000066000800017f */
[----:B-1----:R-:W-:Y:S05]  /*2bfa0*/  @!P0 NANOSLEEP.SYNCS 0x989680 ;  /* 0x009896800000895d */ /* 0x002fea0003900000 */
[----:B------:R-:W1:Y:S02]  /*2bfb0*/  @!P0 SYNCS.PHASECHK.TRANS64 P0, [R4+URZ+0x38810], R3 ;  /* 0x03881003040085a7 */ /* 0x000e64000800007f */
[----:B-1----:R-:W-:Y:S05]  /*2bfc0*/  @!P0 BRA `(.L_x_3101) ;  /* 0xfffffffc00ec8947 */ /* 0x002fea000383ffff */
[----:B------:R-:W-:Y:S05]  /*2bfd0*/  BRA `(.L_x_3305) ;  /* 0xfffffdf0003c7947 */ /* 0x000fea000383ffff */
.L_x_3108:
[----:B-1----:R1:W2:Y:S02]  /*2bfe0*/  SYNCS.PHASECHK.TRANS64.TRYWAIT P0, [R12+URZ], R13 ;  /* 0x0000000d0c0075a7 */ /* 0x0022a4000800017f */
[----:B--2---:R-:W-:Y:S05]  /*2bff0*/  @!P0 NANOSLEEP.SYNCS 0x989680 ;  /* 0x009896800000895d */ /* 0x004fea0003900000 */
[----:B------:R-:W2:Y:S02]  /*2c000*/  @!P0 SYNCS.PHASECHK.TRANS64 P0, [R12+URZ], R13 ;  /* 0x0000000d0c0085a7 */ /* 0x000ea4000800007f */
[----:B--2---:R-:W-:Y:S05]  /*2c010*/  @!P0 BRA `(.L_x_3108) ;  /* 0xfffffffc00f08947 */ /* 0x004fea000383ffff */
[----:B------:R-:W-:Y:S05]  /*2c020*/  BRA `(.L_x_3107) ;  /* 0xfffffdf000807947 */ /* 0x000fea000383ffff */
.L_x_3142:
[----:B-1----:R1:W2:Y:S02]  /*2c030*/  SYNCS.PHASECHK.TRANS64.TRYWAIT P0, [R8+URZ], R9 ;  /* 0x00000009080075a7 */ /* 0x0022a4000800017f */
[----:B--2---:R-:W-:Y:S05]  /*2c040*/  @!P0 NANOSLEEP.SYNCS 0x989680 ;  /* 0x009896800000895d */ /* 0x004fea0003900000 */
[----:B------:R-:W2:Y:S02]  /*2c050*/  @!P0 SYNCS.PHASECHK.TRANS64 P0, [R8+URZ], R9 ;  /* 0x00000009080085a7 */ /* 0x000ea4000800007f */
[----:B--2---:R-:W-:Y:S05]  /*2c060*/  @!P0 BRA `(.L_x_3142) ;  /* 0xfffffffc00f08947 */ /* 0x004fea000383ffff */
[----:B------:R-:W-:Y:S05]  /*2c070*/  BRA `(.L_x_3141) ;  /* 0xfffffe5c00807947 */ /* 0x000fea000383ffff */
.L_x_3149:
[----:B-1----:R1:W2:Y:S02]  /*2c080*/  SYNCS.PHASECHK.TRANS64.TRYWAIT P0, [R14+URZ], R15 ;  /* 0x0000000f0e0075a7 */ /* 0x0022a4000800017f */
[----:B--2---:R-:W-:Y:S05]  /*2c090*/  @!P0 NANOSLEEP.SYNCS 0x989680 ;  /* 0x009896800000895d */ /* 0x004fea0003900000 */
[----:B------:R-:W2:Y:S02]  /*2c0a0*/  @!P0 SYNCS.PHASECHK.TRANS64 P0, [R14+URZ], R15 ;  /* 0x0000000f0e0085a7 */ /* 0x000ea4000800007f */
[----:B--2---:R-:W-:Y:S05]  /*2c0b0*/  @!P0 BRA `(.L_x_3149) ;  /* 0xfffffffc00f08947 */ /* 0x004fea000383ffff */
[----:B------:R-:W-:Y:S05]  /*2c0c0*/  BRA `(.L_x_3148) ;  /* 0xfffffe60008c7947 */ /* 0x000fea000383ffff */
.L_x_3166:
[----:B-1----:R1:W2:Y:S02]  /*2c0d0*/  SYNCS.PHASECHK.TRANS64.TRYWAIT P0, [R8+URZ], R9 ;  /* 0x00000009080075a7 */ /* 0x0022a4000800017f */
[----:B--2---:R-:W-:Y:S05]  /*2c0e0*/  @!P0 NANOSLEEP.SYNCS 0x989680 ;  /* 0x009896800000895d */ /* 0x004fea0003900000 */
[----:B------:R-:W2:Y:S02]  /*2c0f0*/  @!P0 SYNCS.PHASECHK.TRANS64 P0, [R8+URZ], R9 ;  /* 0x00000009080085a7 */ /* 0x000ea4000800007f */
[----:B--2---:R-:W-:Y:S05]  /*2c100*/  @!P0 BRA `(.L_x_3166) ;  /* 0xfffffffc00f08947 */ /* 0x004fea000383ffff */
[----:B------:R-:W-:Y:S05]  /*2c110*/  BRA `(.L_x_3165) ;  /* 0xfffffecc00c07947 */ /* 0x000fea000383ffff */
.L_x_3173:
[----:B-1----:R1:W2:Y:S02]  /*2c120*/  SYNCS.PHASECHK.TRANS64.TRYWAIT P0, [R14+URZ], R15 ;  /* 0x0000000f0e0075a7 */ /* 0x0022a4000800017f */
[----:B--2---:R-:W-:Y:S05]  /*2c130*/  @!P0 NANOSLEEP.SYNCS 0x989680 ;  /* 0x009896800000895d */ /* 0x004fea0003900000 */
[----:B------:R-:W2:Y:S02]  /*2c140*/  @!P0 SYNCS.PHASECHK.TRANS64 P0, [R14+URZ], R15 ;  /* 0x0000000f0e0085a7 */ /* 0x000ea4000800007f */
[----:B--2---:R-:W-:Y:S05]  /*2c150*/  @!P0 BRA `(.L_x_3173) ;  /* 0xfffffffc00f08947 */ /* 0x004fea000383ffff */
[----:B------:R-:W-:Y:S05]  /*2c160*/  BRA `(.L_x_3172) ;  /* 0xfffffed000cc7947 */ /* 0x000fea000383ffff */
.L_x_3235:
        /* <DEDUP_REMOVED lines=10> */
.L_x_3307:
[----:B------:R-:W-:Y:S05]  /*2c210*/  BSYNC B0 ;  /* 0x0000000000007941 */ /* 0x000fea0003800000 */
.L_x_3306:
[----:B------:R-:W-:Y:S05]  /*2c220*/  BRA `(.L_x_3308) ;  /* 0xffffffb000247947 */ /* 0x000fea000383ffff */
.L_x_3238:
[----:B0-----:R0:W1:Y:S02]  /*2c230*/  SYNCS.PHASECHK.TRANS64.TRYWAIT P0, [R17+URZ+0x38840], R0 ;  /* 0x03884000110075a7 */ /* 0x001064000800017f */
[----:B-1----:R-:W-:Y:S05]  /*2c240*/  @!P0 NANOSLEEP.SYNCS 0x989680 ;  /* 0x009896800000895d */ /* 0x002fea0003900000 */
[----:B------:R-:W1:Y:S02]  /*2c250*/  @!P0 SYNCS.PHASECHK.TRANS64 P0, [R17+URZ+0x38840], R0 ;  /* 0x03884000110085a7 */ /* 0x000e64000800007f */
[----:B-1----:R-:W-:Y:S05]  /*2c260*/  @!P0 BRA `(.L_x_3238) ;  /* 0xfffffffc00f08947 */ /* 0x002fea000383ffff */
[----:B------:R-:W-:Y:S05]  /*2c270*/  BRA `(.L_x_3309) ;  /* 0xffffffb400047947 */ /* 0x000fea000383ffff */
.L_x_3239:
        /* <DEDUP_REMOVED lines=8> */
.L_x_3311:
[----:B------:R-:W-:Y:S05]  /*2c300*/  BSYNC B0 ;  /* 0x0000000000007941 */ /* 0x000fea0003800000 */
.L_x_3310:
        /* <DEDUP_REMOVED lines=9> */
.L_x_3312:
[----:B------:R-:W-:Y:S02]  /*2c3a0*/  IMAD.MOV.U32 R13, RZ, RZ, R5 ;  /* 0x000000ffff0d7224 */ /* 0x000fe400078e0005 */
[----:B------:R-:W-:Y:S02]  /*2c3b0*/  IMAD.MOV.U32 R12, RZ, RZ, 0x1 ;  /* 0x00000001ff0c7424 */ /* 0x000fe400078e00ff */
[----:B------:R-:W-:-:S07]  /*2c3c0*/  IMAD.MOV.U32 R3, RZ, RZ, R14 ;  /* 0x000000ffff037224 */ /* 0x000fce00078e000e */
[----:B------:R-:W-:Y:S05]  /*2c3d0*/  WARPSYNC.COLLECTIVE R15, `(.L_x_3313) ;  /* 0x000000000f087348 */ /* 0x000fea0003c00000 */
[----:B------:R0:W1:Y:S02]  /*2c3e0*/  SHFL.IDX P6, R14, R13, R12, R11 ;  /* 0x0000000c0d0e7389 */ /* 0x00006400000c000b */
[----:B01----:R-:W-:Y:S01]  /*2c3f0*/  ENDCOLLECTIVE ;  /* 0x000000000000791b */ /* 0x003fe20003800000 */
.L_x_3313:
        /* <DEDUP_REMOVED lines=15> */
.L_x_3314:
[----:B------:R-:W-:Y:S02]  /*2c4f0*/  @P0 IMAD R6, R4, 0x2, R23 ;  /* 0x0000000204060824 */ /* 0x000fe400078e0217 */
[----:B------:R-:W-:Y:S02]  /*2c500*/  IMAD.MOV.U32 R13, RZ, RZ, R5 ;  /* 0x000000ffff0d7224 */ /* 0x000fe400078e0005 */
[----:B------:R-:W-:Y:S02]  /*2c510*/  IMAD.MOV.U32 R12, RZ, RZ, 0x2 ;  /* 0x00000002ff0c7424 */ /* 0x000fe400078e00ff */
[----:B------:R-:W-:-:S07]  /*2c520*/  IMAD.MOV.U32 R3, RZ, RZ, R14 ;  /* 0x000000ffff037224 */ /* 0x000fce00078e000e */
[----:B------:R-:W-:Y:S05]  /*2c530*/  WARPSYNC.COLLECTIVE R15, `(.L_x_3315) ;  /* 0x000000000f087348 */ /* 0x000fea0003c00000 */
[----:B------:R0:W1:Y:S02]  /*2c540*/  SHFL.IDX P6, R14, R13, R12, R11 ;  /* 0x0000000c0d0e7389 */ /* 0x00006400000c000b */
[----:B01----:R-:W-:Y:S01]  /*2c550*/  ENDCOLLECTIVE ;  /* 0x000000000000791b */ /* 0x003fe20003800000 */
.L_x_3315:
        /* <DEDUP_REMOVED lines=15> */
.L_x_3316:
[----:B------:R-:W-:Y:S02]  /*2c650*/  @P0 IMAD R6, R4, 0x2, R23 ;  /* 0x0000000204060824 */ /* 0x000fe400078e0217 */
[----:B------:R-:W-:Y:S02]  /*2c660*/  IMAD.MOV.U32 R13, RZ, RZ, R5 ;  /* 0x000000ffff0d7224 */ /* 0x000fe400078e0005 */
[----:B------:R-:W-:Y:S02]  /*2c670*/  IMAD.MOV.U32 R12, RZ, RZ, 0x3 ;  /* 0x00000003ff0c7424 */ /* 0x000fe400078e00ff */
[----:B------:R-:W-:-:S07]  /*2c680*/  IMAD.MOV.U32 R3, RZ, RZ, R14 ;  /* 0x000000ffff037224 */ /* 0x000fce00078e000e */
[----:B------:R-:W-:Y:S05]  /*2c690*/  WARPSYNC.COLLECTIVE R15, `(.L_x_3317) ;  /* 0x000000000f087348 */ /* 0x000fea0003c00000 */
[----:B------:R0:W1:Y:S02]  /*2c6a0*/  SHFL.IDX P6, R14, R13, R12, R11 ;  /* 0x0000000c0d0e7389 */ /* 0x00006400000c000b */
[----:B01----:R-:W-:Y:S01]  /*2c6b0*/  ENDCOLLECTIVE ;  /* 0x000000000000791b */ /* 0x003fe20003800000 */
.L_x_3317:
        /* <DEDUP_REMOVED lines=10> */
.L_x_3318:
[----:B------:R-:W-:Y:S01]  /*2c760*/  @!PT LDS RZ, [RZ] ;  /* 0x00000000fffff984 */ /* 0x000fe20000000800 */
[----:B------:R-:W-:Y:S01]  /*2c770*/  @!PT LDS RZ, [RZ] ;  /* 0x00000000fffff984 */ /* 0x000fe20000000800 */
[----:B------:R-:W-:Y:S01]  /*2c780*/  @!PT LDS RZ, [RZ] ;  /* 0x00000000fffff984 */ /* 0x000fe20000000800 */
[----:B------:R0:W-:Y:S01]  /*2c790*/  @P0 LDGSTS.E.BYPASS.LTC128B.128 [R6+0x23400], desc[UR36][R2.64], !P2 ;  /* 0x2340000002060fae */ /* 0x0001e2000d101d64 */
[----:B------:R-:W-:Y:S01]  /*2c7a0*/  IMAD.MOV.U32 R0, RZ, RZ, R14 ;  /* 0x000000ffff007224 */ /* 0x000fe200078e000e */
[----:B------:R-:W-:Y:S06]  /*2c7b0*/  BRA `(.L_x_3319) ;  /* 0xffffffb000c07947 */ /* 0x000fec000383ffff */
.L_x_3244:
[----:B------:R-:W-:Y:S01]  /*2c7c0*/  IMAD.MOV.U32 R13, RZ, RZ, R2 ;  /* 0x000000ffff0d7224 */ /* 0x000fe200078e0002 */
[----:B------:R-:W-:Y:S01]  /*2c7d0*/  LOP3.LUT R22, R22, 0xfffffeff, RZ, 0xc0, !PT ;  /* 0xfffffeff16167812 */ /* 0x000fe200078ec0ff */
        /* <DEDUP_REMOVED lines=8> */
.L_x_3320:
        /* <DEDUP_REMOVED lines=9> */
.L_x_3321:
[----:B------:R-:W-:Y:S02]  /*2c8f0*/  IMAD.MOV.U32 R13, RZ, RZ, R2 ;  /* 0x000000ffff0d7224 */ /* 0x000fe400078e0002 */
[----:B------:R-:W-:Y:S02]  /*2c900*/  IMAD.MOV.U32 R12, RZ, RZ, 0x1 ;  /* 0x00000001ff0c7424 */ /* 0x000fe400078e00ff */
[----:B------:R-:W-:-:S07]  /*2c910*/  IMAD.MOV.U32 R6, RZ, RZ, R14 ;  /* 0x000000ffff067224 */ /* 0x000fce00078e000e */
[----:B------:R-:W-:Y:S05]  /*2c920*/  WARPSYNC.COLLECTIVE R15, `(.L_x_3322) ;  /* 0x000000000f087348 */ /* 0x000fea0003c00000 */
[----:B------:R0:W1:Y:S02]  /*2c930*/  SHFL.IDX P6, R14, R13, R12, R11 ;  /* 0x0000000c0d0e7389 */ /* 0x00006400000c000b */
[----:B01----:R-:W-:Y:S01]  /*2c940*/  ENDCOLLECTIVE ;  /* 0x000000000000791b */ /* 0x003fe20003800000 */
.L_x_3322:
        /* <DEDUP_REMOVED lines=8> */
[----:B------:R-:W-:Y:S01]  /*2c9d0*/  ISETP.GE.AND P2, PT, R8, R3, PT ;  /* 0x000000030800720c */ /* 0x000fe20003f46270 */
[----:B------:R-:W-:-:S12]  /*2c9e0*/  IMAD.MOV.U32 R5, RZ, RZ, R14 ;  /* 0x000000ffff057224 */ /* 0x000fd800078e000e */
[----:B0-----:R-:W-:Y:S05]  /*2c9f0*/  WARPSYNC.COLLECTIVE R15, `(.L_x_3323) ;  /* 0x000000000f087348 */ /* 0x001fea0003c00000 */
[----:B------:R1:W2:Y:S02]  /*2ca00*/  SHFL.IDX P6, R14, R13, R12, R11 ;  /* 0x0000000c0d0e7389 */ /* 0x0002a400000c000b */
[----:B012---:R-:W-:Y:S01]  /*2ca10*/  ENDCOLLECTIVE ;  /* 0x000000000000791b */ /* 0x007fe20003800000 */
.L_x_3323:
        /* <DEDUP_REMOVED lines=8> */
.L_x_3324:
        /* <DEDUP_REMOVED lines=9> */
[----:B------:R-:W-:Y:S01]  /*2cb30*/  ISETP.GE.AND P2, PT, R5, R3, PT ;  /* 0x000000030500720c */ /* 0x000fe20003f46270 */
[----:B------:R-:W-:-:S12]  /*2cb40*/  IMAD.MOV.U32 R5, RZ, RZ, R14 ;  /* 0x000000ffff057224 */ /* 0x000fd800078e000e */
[----:B0-----:R-:W-:Y:S05]  /*2cb50*/  WARPSYNC.COLLECTIVE R15, `(.L_x_3325) ;  /* 0x000000000f087348 */ /* 0x001fea0003c00000 */
[----:B------:R1:W2:Y:S02]  /*2cb60*/  SHFL.IDX P6, R14, R13, R12, R11 ;  /* 0x0000000c0d0e7389 */ /* 0x0002a400000c000b */
[----:B012---:R-:W-:Y:S01]  /*2cb70*/  ENDCOLLECTIVE ;  /* 0x000000000000791b */ /* 0x007fe20003800000 */
.L_x_3325:
[----:B------:R-:W-:Y:S01]  /*2cb80*/  @P2 LOP3.LUT R22, R22, 0x40, RZ, 0xfc, !PT ;  /* 0x0000004016162812 */ /* 0x000fe200078efcff */
[----:B------:R-:W-:Y:S02]  /*2cb90*/  IMAD.MOV.U32 R13, RZ, RZ, R2 ;  /* 0x000000ffff0d7224 */ /* 0x000fe400078e0002 */
[----:B------:R-:W-:Y:S02]  /*2cba0*/  IMAD.MOV.U32 R12, RZ, RZ, 0x3 ;  /* 0x00000003ff0c7424 */ /* 0x000fe400078e00ff */
[----:B------:R-:W-:-:S07]  /*2cbb0*/  IMAD.MOV.U32 R6, RZ, RZ, R14 ;  /* 0x000000ffff067224 */ /* 0x000fce00078e000e */
[----:B------:R-:W-:Y:S05]  /*2cbc0*/  WARPSYNC.COLLECTIVE R15, `(.L_x_3326) ;  /* 0x000000000f087348 */ /* 0x000fea0003c00000 */
[----:B------:R0:W1:Y:S02]  /*2cbd0*/  SHFL.IDX P6, R14, R13, R12, R11 ;  /* 0x0000000c0d0e7389 */ /* 0x00006400000c000b */
[----:B01----:R-:W-:Y:S01]  /*2cbe0*/  ENDCOLLECTIVE ;  /* 0x000000000000791b */ /* 0x003fe20003800000 */
.L_x_3326:
        /* <DEDUP_REMOVED lines=12> */
.L_x_3327:
[----:B------:R-:W-:Y:S01]  /*2ccb0*/  IMAD.MOV.U32 R0, RZ, RZ, R14 ;  /* 0x000000ffff007224 */ /* 0x000fe200078e000e */
[----:B------:R-:W-:Y:S06]  /*2ccc0*/  BRA `(.L_x_3328) ;  /* 0xffffffb400d07947 */ /* 0x000fec000383ffff */
.L_x_3248:
        /* <DEDUP_REMOVED lines=47> */
.L_x_3330:
[----:B------:R-:W-:Y:S05]  /*2cfc0*/  BSYNC B0 ;  /* 0x0000000000007941 */ /* 0x000fea0003800000 */
.L_x_3329:
        /* <DEDUP_REMOVED lines=11> */
.L_x_3331:
[----:B------:R-:W-:-:S04]  /*2d080*/  LOP3.LUT R22, R22, 0xdfffffff, RZ, 0xc0, !PT ;  /* 0xdfffffff16167812 */ /* 0x000fc800078ec0ff */
[----:B------:R-:W-:-:S04]  /*2d090*/  @P1 LOP3.LUT R22, R22, 0x20000000, RZ, 0xfc, !PT ;  /* 0x2000000016161812 */ /* 0x000fc800078efcff */
[C---:B------:R-:W-:Y:S01]  /*2d0a0*/  LOP3.LUT P1, RZ, R22.reuse, 0x800, RZ, 0xc0, !PT ;  /* 0x0000080016ff7812 */ /* 0x040fe2000782c0ff */
        /* <DEDUP_REMOVED lines=36> */
.L_x_3332:
[----:B------:R-:W-:Y:S02]  /*2d2f0*/  IMAD.MOV.U32 R13, RZ, RZ, R0 ;  /* 0x000000ffff0d7224 */ /* 0x000fe400078e0000 */
[----:B------:R-:W-:-:S07]  /*2d300*/  IMAD.MOV.U32 R7, RZ, RZ, R14 ;  /* 0x000000ffff077224 */ /* 0x000fce00078e000e */
[----:B------:R-:W-:Y:S05]  /*2d310*/  WARPSYNC.COLLECTIVE R15, `(.L_x_3333) ;  /* 0x000000000f087348 */ /* 0x000fea0003c00000 */
[----:B------:R0:W1:Y:S02]  /*2d320*/  SHFL.IDX P6, R14, R13, R12, R11 ;  /* 0x0000000c0d0e7389 */ /* 0x00006400000c000b */
[----:B01----:R-:W-:Y:S01]  /*2d330*/  ENDCOLLECTIVE ;  /* 0x000000000000791b */ /* 0x003fe20003800000 */
.L_x_3333:
        /* <DEDUP_REMOVED lines=33> */
.L_x_3334:
[----:B------:R-:W-:Y:S02]  /*2d550*/  IMAD.MOV.U32 R13, RZ, RZ, R0 ;  /* 0x000000ffff0d7224 */ /* 0x000fe400078e0000 */
[----:B------:R-:W-:-:S07]  /*2d560*/  IMAD.MOV.U32 R7, RZ, RZ, R14 ;  /* 0x000000ffff077224 */ /* 0x000fce00078e000e */
[----:B------:R-:W-:Y:S05]  /*2d570*/  WARPSYNC.COLLECTIVE R15, `(.L_x_3335) ;  /* 0x000000000f087348 */ /* 0x000fea0003c00000 */
[----:B------:R0:W1:Y:S02]  /*2d580*/  SHFL.IDX P6, R14, R13, R12, R11 ;  /* 0x0000000c0d0e7389 */ /* 0x00006400000c000b */
[----:B01----:R-:W-:Y:S01]  /*2d590*/  ENDCOLLECTIVE ;  /* 0x000000000000791b */ /* 0x003fe20003800000 */
.L_x_3335:
        /* <DEDUP_REMOVED lines=27> */
.L_x_3336:
[----:B------:R-:W-:Y:S02]  /*2d750*/  IMAD.MOV.U32 R13, RZ, RZ, R0 ;  /* 0x000000ffff0d7224 */ /* 0x000fe400078e0000 */
[----:B------:R-:W-:-:S07]  /*2d760*/  IMAD.MOV.U32 R6, RZ, RZ, R14 ;  /* 0x000000ffff067224 */ /* 0x000fce00078e000e */
[----:B------:R-:W-:Y:S05]  /*2d770*/  WARPSYNC.COLLECTIVE R15, `(.L_x_3337) ;  /* 0x000000000f087348 */ /* 0x000fea0003c00000 */
[----:B------:R0:W1:Y:S02]  /*2d780*/  SHFL.IDX P6, R14, R13, R12, R11 ;  /* 0x0000000c0d0e7389 */ /* 0x00006400000c000b */
[----:B01----:R-:W-:Y:S01]  /*2d790*/  ENDCOLLECTIVE ;  /* 0x000000000000791b */ /* 0x003fe20003800000 */
.L_x_3337:
[----:B------:R-:W-:Y:S01]  /*2d7a0*/  IMAD.MOV.U32 R0, RZ, RZ, R14 ;  /* 0x000000ffff007224 */ /* 0x000fe200078e000e */
[----:B------:R-:W-:Y:S06]  /*2d7b0*/  BRA `(.L_x_3338) ;  /* 0xffffffb800487947 */ /* 0x000fec000383ffff */
.L_x_3253:
[----:B0-----:R0:W1:Y:S02]  /*2d7c0*/  SYNCS.PHASECHK.TRANS64.TRYWAIT P0, [R23+URZ+0x38820], R0 ;  /* 0x03882000170075a7 */ /* 0x001064000800017f */
[----:B-1----:R-:W-:Y:S05]  /*2d7d0*/  @!P0 NANOSLEEP.SYNCS 0x989680 ;  /* 0x009896800000895d */ /* 0x002fea0003900000 */
[----:B------:R-:W1:Y:S02]  /*2d7e0*/  @!P0 SYNCS.PHASECHK.TRANS64 P0, [R23+URZ+0x38820], R0 ;  /* 0x03882000170085a7 */ /* 0x000e64000800007f */
[----:B-1----:R-:W-:Y:S05]  /*2d7f0*/  @!P0 BRA `(.L_x_3253) ;  /* 0xfffffffc00f08947 */ /* 0x002fea000383ffff */
[----:B------:R-:W-:Y:S05]  /*2d800*/  BRA `(.L_x_3339) ;  /* 0xffffffb800e47947 */ /* 0x000fea000383ffff */
.L_x_3256:
[----:B0-----:R0:W1:Y:S02]  /*2d810*/  SYNCS.PHASECHK.TRANS64.TRYWAIT P0, [R17+URZ+0x38860], R0 ;  /* 0x03886000110075a7 */ /* 0x001064000800017f */
[----:B-1----:R-:W-:Y:S05]  /*2d820*/  @!P0 NANOSLEEP.SYNCS 0x989680 ;  /* 0x009896800000895d */ /* 0x002fea0003900000 */
[----:B------:R-:W1:Y:S02]  /*2d830*/  @!P0 SYNCS.PHASECHK.TRANS64 P0, [R17+URZ+0x38860], R0 ;  /* 0x03886000110085a7 */ /* 0x000e64000800007f */
[----:B-1----:R-:W-:Y:S05]  /*2d840*/  @!P0 BRA `(.L_x_3256) ;  /* 0xfffffffc00f08947 */ /* 0x002fea000383ffff */
[----:B------:R-:W-:Y:S05]  /*2d850*/  BRA `(.L_x_3340) ;  /* 0xffffffb800f47947 */ /* 0x000fea000383ffff */
.L_x_3257:
        /* <DEDUP_REMOVED lines=8> */
.L_x_3342:
[----:B------:R-:W-:Y:S05]  /*2d8e0*/  BSYNC B0 ;  /* 0x0000000000007941 */ /* 0x000fea0003800000 */
.L_x_3341:
        /* <DEDUP_REMOVED lines=15> */
.L_x_3343:
        /* <DEDUP_REMOVED lines=39> */
.L_x_3344:
[----:B------:R-:W-:Y:S02]  /*2dc50*/  IMAD.MOV.U32 R13, RZ, RZ, R5 ;  /* 0x000000ffff0d7224 */ /* 0x000fe400078e0005 */
[----:B------:R-:W-:-:S07]  /*2dc60*/  IMAD.MOV.U32 R3, RZ, RZ, R14 ;  /* 0x000000ffff037224 */ /* 0x000fce00078e000e */
[----:B------:R-:W-:Y:S05]  /*2dc70*/  WARPSYNC.COLLECTIVE R15, `(.L_x_3345) ;  /* 0x000000000f087348 */ /* 0x000fea0003c00000 */
[----:B------:R0:W1:Y:S02]  /*2dc80*/  SHFL.IDX P6, R14, R13, R12, R11 ;  /* 0x0000000c0d0e7389 */ /* 0x00006400000c000b */
[----:B01----:R-:W-:Y:S01]  /*2dc90*/  ENDCOLLECTIVE ;  /* 0x000000000000791b */ /* 0x003fe20003800000 */
.L_x_3345:
        /* <DEDUP_REMOVED lines=29> */
.L_x_3346:
[----:B------:R-:W-:Y:S02]  /*2de70*/  IMAD.MOV.U32 R13, RZ, RZ, R5 ;  /* 0x000000ffff0d7224 */ /* 0x000fe400078e0005 */
[----:B------:R-:W-:-:S07]  /*2de80*/  IMAD.MOV.U32 R7, RZ, RZ, R14 ;  /* 0x000000ffff077224 */ /* 0x000fce00078e000e */
[----:B------:R-:W-:Y:S05]  /*2de90*/  WARPSYNC.COLLECTIVE R15, `(.L_x_3347) ;  /* 0x000000000f087348 */ /* 0x000fea0003c00000 */
[----:B------:R0:W1:Y:S02]  /*2dea0*/  SHFL.IDX P6, R14, R13, R12, R11 ;  /* 0x0000000c0d0e7389 */ /* 0x00006400000c000b */
[----:B01----:R-:W-:Y:S01]  /*2deb0*/  ENDCOLLECTIVE ;  /* 0x000000000000791b */ /* 0x003fe20003800000 */
.L_x_3347:
        /* <DEDUP_REMOVED lines=29> */
.L_x_3348:
[----:B------:R-:W-:Y:S02]  /*2e090*/  IMAD.MOV.U32 R13, RZ, RZ, R5 ;  /* 0x000000ffff0d7224 */ /* 0x000fe400078e0005 */
[----:B------:R-:W-:-:S07]  /*2e0a0*/  IMAD.MOV.U32 R6, RZ, RZ, R14 ;  /* 0x000000ffff067224 */ /* 0x000fce00078e000e */
[----:B------:R-:W-:Y:S05]  /*2e0b0*/  WARPSYNC.COLLECTIVE R15, `(.L_x_3349) ;  /* 0x000000000f087348 */ /* 0x000fea0003c00000 */
[----:B------:R0:W1:Y:S02]  /*2e0c0*/  SHFL.IDX P6, R14, R13, R12, R11 ;  /* 0x0000000c0d0e7389 */ /* 0x00006400000c000b */
[----:B01----:R-:W-:Y:S01]  /*2e0d0*/  ENDCOLLECTIVE ;  /* 0x000000000000791b */ /* 0x003fe20003800000 */
.L_x_3349:
[----:B------:R-:W-:Y:S01]  /*2e0e0*/  IMAD.MOV.U32 R2, RZ, RZ, R14 ;  /* 0x000000ffff027224 */ /* 0x000fe200078e000e */
[----:B------:R-:W-:Y:S06]  /*2e0f0*/  BRA `(.L_x_3350) ;  /* 0xffffffb800887947 */ /* 0x000fec000383ffff */
.L_x_3264:
[----:B0-----:R0:W1:Y:S02]  /*2e100*/  SYNCS.PHASECHK.TRANS64.TRYWAIT P0, [R6+URZ+0x38840], R17 ;  /* 0x03884011060075a7 */ /* 0x001064000800017f */
[----:B-1----:R-:W-:Y:S05]  /*2e110*/  @!P0 NANOSLEEP.SYNCS 0x989680 ;  /* 0x009896800000895d */ /* 0x002fea0003900000 */
[----:B------:R-:W1:Y:S02]  /*2e120*/  @!P0 SYNCS.PHASECHK.TRANS64 P0, [R6+URZ+0x38840], R17 ;  /* 0x03884011060085a7 */ /* 0x000e64000800007f */
[----:B-1----:R-:W-:Y:S05]  /*2e130*/  @!P0 BRA `(.L_x_3264) ;  /* 0xfffffffc00f08947 */ /* 0x002fea000383ffff */
[----:B------:R-:W-:Y:S05]  /*2e140*/  BRA `(.L_x_3351) ;  /* 0xffffffc0001c7947 */ /* 0x000fea000383ffff */
.L_x_3265:
        /* <DEDUP_REMOVED lines=8> */
.L_x_3353:
[----:B------:R-:W-:Y:S05]  /*2e1d0*/  BSYNC B1 ;  /* 0x0000000000017941 */ /* 0x000fea0003800000 */
.L_x_3352:
        /* <DEDUP_REMOVED lines=9> */
.L_x_3354:
[----:B------:R-:W-:Y:S02]  /*2e270*/  IMAD.MOV.U32 R13, RZ, RZ, R27 ;  /* 0x000000ffff0d7224 */ /* 0x000fe400078e001b */
[----:B------:R-:W-:Y:S02]  /*2e280*/  IMAD.MOV.U32 R12, RZ, RZ, 0x1 ;  /* 0x00000001ff0c7424 */ /* 0x000fe400078e00ff */
[----:B------:R-:W-:-:S07]  /*2e290*/  IMAD.MOV.U32 R2, RZ, RZ, R14 ;  /* 0x000000ffff027224 */ /* 0x000fce00078e000e */
[----:B------:R-:W-:Y:S05]  /*2e2a0*/  WARPSYNC.COLLECTIVE R15, `(.L_x_3355) ;  /* 0x000000000f087348 */ /* 0x000fea0003c00000 */
[----:B------:R0:W1:Y:S02]  /*2e2b0*/  SHFL.IDX P6, R14, R13, R12, R11 ;  /* 0x0000000c0d0e7389 */ /* 0x00006400000c000b */
[----:B01----:R-:W-:Y:S01]  /*2e2c0*/  ENDCOLLECTIVE ;  /* 0x000000000000791b */ /* 0x003fe20003800000 */
.L_x_3355:
        /* <DEDUP_REMOVED lines=11> */
.L_x_3356:
[----:B------:R-:W-:Y:S02]  /*2e380*/  IMAD.MOV.U32 R13, RZ, RZ, R27 ;  /* 0x000000ffff0d7224 */ /* 0x000fe400078e001b */
[----:B------:R-:W-:Y:S02]  /*2e390*/  IMAD.MOV.U32 R12, RZ, RZ, 0x2 ;  /* 0x00000002ff0c7424 */ /* 0x000fe400078e00ff */
[----:B------:R-:W-:-:S07]  /*2e3a0*/  IMAD.MOV.U32 R2, RZ, RZ, R14 ;  /* 0x000000ffff027224 */ /* 0x000fce00078e000e */
[----:B------:R-:W-:Y:S05]  /*2e3b0*/  WARPSYNC.COLLECTIVE R15, `(.L_x_3357) ;  /* 0x000000000f087348 */ /* 0x000fea0003c00000 */
[----:B------:R0:W1:Y:S02]  /*2e3c0*/  SHFL.IDX P6, R14, R13, R12, R11 ;  /* 0x0000000c0d0e7389 */ /* 0x00006400000c000b */
[----:B01----:R-:W-:Y:S01]  /*2e3d0*/  ENDCOLLECTIVE ;  /* 0x000000000000791b */ /* 0x003fe20003800000 */
.L_x_3357:
        /* <DEDUP_REMOVED lines=11> */
.L_x_3358:
[----:B------:R-:W-:Y:S02]  /*2e490*/  IMAD.MOV.U32 R13, RZ, RZ, R27 ;  /* 0x000000ffff0d7224 */ /* 0x000fe400078e001b */
[----:B------:R-:W-:Y:S02]  /*2e4a0*/  IMAD.MOV.U32 R12, RZ, RZ, 0x3 ;  /* 0x00000003ff0c7424 */ /* 0x000fe400078e00ff */
[----:B------:R-:W-:-:S07]  /*2e4b0*/  IMAD.MOV.U32 R2, RZ, RZ, R14 ;  /* 0x000000ffff027224 */ /* 0x000fce00078e000e */
[----:B------:R-:W-:Y:S05]  /*2e4c0*/  WARPSYNC.COLLECTIVE R15, `(.L_x_3359) ;  /* 0x000000000f087348 */ /* 0x000fea0003c00000 */
[----:B------:R0:W1:Y:S02]  /*2e4d0*/  SHFL.IDX P6, R14, R13, R12, R11 ;  /* 0x0000000c0d0e7389 */ /* 0x00006400000c000b */
[----:B01----:R-:W-:Y:S01]  /*2e4e0*/  ENDCOLLECTIVE ;  /* 0x000000000000791b */ /* 0x003fe20003800000 */
.L_x_3359:
        /* <DEDUP_REMOVED lines=11> */
.L_x_3360:
[----:B------:R-:W-:Y:S01]  /*2e5a0*/  IMAD.MOV.U32 R2, RZ, RZ, R14 ;  /* 0x000000ffff027224 */ /* 0x000fe200078e000e */
[----:B------:R-:W-:Y:S06]  /*2e5b0*/  BRA `(.L_x_3361) ;  /* 0xffffffbc00ac7947 */ /* 0x000fec000383ffff */
.L_x_3270:
[----:B---3--:R3:W4:Y:S02]  /*2e5c0*/  SYNCS.PHASECHK.TRANS64.TRYWAIT P0, [R6+URZ+0x38860], R17 ;  /* 0x03886011060075a7 */ /* 0x008724000800017f */
[----:B----4-:R-:W-:Y:S05]  /*2e5d0*/  @!P0 NANOSLEEP.SYNCS 0x989680 ;  /* 0x009896800000895d */ /* 0x010fea0003900000 */
[----:B------:R-:W4:Y:S02]  /*2e5e0*/  @!P0 SYNCS.PHASECHK.TRANS64 P0, [R6+URZ+0x38860], R17 ;  /* 0x03886011060085a7 */ /* 0x000f24000800007f */
[----:B----4-:R-:W-:Y:S05]  /*2e5f0*/  @!P0 BRA `(.L_x_3270) ;  /* 0xfffffffc00f08947 */ /* 0x010fea000383ffff */
[----:B------:R-:W-:Y:S05]  /*2e600*/  BRA `(.L_x_3362) ;  /* 0xffffffbc00fc7947 */ /* 0x000fea000383ffff */
.L_x_3271:
        /* <DEDUP_REMOVED lines=8> */
.L_x_3364:
[----:B------:R-:W-:Y:S05]  /*2e690*/  BSYNC B1 ;  /* 0x0000000000017941 */ /* 0x000fea0003800000 */
.L_x_3363:
        /* <DEDUP_REMOVED lines=13> */
.L_x_3365:
        /* <DEDUP_REMOVED lines=17> */
.L_x_3366:
        /* <DEDUP_REMOVED lines=16> */
.L_x_3367:
        /* <DEDUP_REMOVED lines=19> */
.L_x_3368:
        /* <DEDUP_REMOVED lines=14> */
.L_x_3369:
        /* <DEDUP_REMOVED lines=16> */
.L_x_3370:
        /* <DEDUP_REMOVED lines=14> */
.L_x_3371:
[----:B------:R-:W-:Y:S05]  /*2ed70*/  BRA `(.L_x_3372) ;  /* 0xffffffbc00687947 */ /* 0x000fea000383ffff */
.L_x_3279:
        /* <DEDUP_REMOVED lines=8> */
.L_x_3374:
[----:B------:R-:W-:Y:S05]  /*2ee00*/  BSYNC B0 ;  /* 0x0000000000007941 */ /* 0x000fea0003800000 */
.L_x_3373:
        /* <DEDUP_REMOVED lines=9> */
.L_x_3375:
        /* <DEDUP_REMOVED lines=18> */
.L_x_3376:
[----:B------:R-:W-:Y:S01]  /*2efc0*/  IMAD.MOV.U32 R12, RZ, RZ, 0x2 ;  /* 0x00000002ff0c7424 */ /* 0x000fe200078e00ff */
[----:B------:R-:W-:-:S05]  /*2efd0*/  SEL R4, R14, RZ, P1 ;  /* 0x000000ff0e047207 */ /* 0x000fca0000800000 */
[----:B------:R-:W-:-:S04]  /*2efe0*/  IMAD.IADD R4, R17, 0x1, R4 ;  /* 0x0000000111047824 */ /* 0x000fc800078e0204 */
[----:B------:R-:W-:-:S07]  /*2eff0*/  IMAD.MOV.U32 R13, RZ, RZ, R4 ;  /* 0x000000ffff0d7224 */ /* 0x000fce00078e0004 */
[----:B------:R-:W-:Y:S05]  /*2f000*/  WARPSYNC.COLLECTIVE R15, `(.L_x_3377) ;  /* 0x000000000f087348 */ /* 0x000fea0003c00000 */
[----:B------:R0:W1:Y:S02]  /*2f010*/  SHFL.UP P6, R14, R13, R12, R11 ;  /* 0x0400000c0d0e7389 */ /* 0x00006400000c000b */
[----:B01----:R-:W-:Y:S01]  /*2f020*/  ENDCOLLECTIVE ;  /* 0x000000000000791b */ /* 0x003fe20003800000 */
.L_x_3377:
[----:B------:R-:W-:Y:S01]  /*2f030*/  IMAD.MOV.U32 R12, RZ, RZ, 0x4 ;  /* 0x00000004ff0c7424 */ /* 0x000fe200078e00ff */
[----:B------:R-:W-:-:S05]  /*2f040*/  SEL R3, R14, RZ, P2 ;  /* 0x000000ff0e037207 */ /* 0x000fca0001000000 */
[----:B------:R-:W-:-:S04]  /*2f050*/  IMAD.IADD R6, R4, 0x1, R3 ;  /* 0x0000000104067824 */ /* 0x000fc800078e0203 */
[----:B------:R-:W-:-:S07]  /*2f060*/  IMAD.MOV.U32 R13, RZ, RZ, R6 ;  /* 0x000000ffff0d7224 */ /* 0x000fce00078e0006 */
[----:B------:R-:W-:Y:S05]  /*2f070*/  WARPSYNC.COLLECTIVE R15, `(.L_x_3378) ;  /* 0x000000000f087348 */ /* 0x000fea0003c00000 */
[----:B------:R0:W1:Y:S02]  /*2f080*/  SHFL.UP P6, R14, R13, R12, R11 ;  /* 0x0400000c0d0e7389 */ /* 0x00006400000c000b */
[----:B01----:R-:W-:Y:S01]  /*2f090*/  ENDCOLLECTIVE ;  /* 0x000000000000791b */ /* 0x003fe20003800000 */
.L_x_3378:
[----:B------:R-:W-:Y:S01]  /*2f0a0*/  IMAD.MOV.U32 R12, RZ, RZ, 0x8 ;  /* 0x00000008ff0c7424 */ /* 0x000fe200078e00ff */
[----:B------:R-:W-:-:S05]  /*2f0b0*/  SEL R3, R14, RZ, P3 ;  /* 0x000000ff0e037207 */ /* 0x000fca0001800000 */
[----:B------:R-:W-:-:S04]  /*2f0c0*/  IMAD.IADD R2, R6, 0x1, R3 ;  /* 0x0000000106027824 */ /* 0x000fc800078e0203 */
[----:B------:R-:W-:-:S07]  /*2f0d0*/  IMAD.MOV.U32 R13, RZ, RZ, R2 ;  /* 0x000000ffff0d7224 */ /* 0x000fce00078e0002 */
[----:B------:R-:W-:Y:S05]  /*2f0e0*/  WARPSYNC.COLLECTIVE R15, `(.L_x_3379) ;  /* 0x000000000f087348 */ /* 0x000fea0003c00000 */
[----:B------:R0:W1:Y:S02]  /*2f0f0*/  SHFL.UP P6, R14, R13, R12, R11 ;  /* 0x0400000c0d0e7389 */ /* 0x00006400000c000b */
[----:B01----:R-:W-:Y:S01]  /*2f100*/  ENDCOLLECTIVE ;  /* 0x000000000000791b */ /* 0x003fe20003800000 */
.L_x_3379:
[----:B------:R-:W-:Y:S01]  /*2f110*/  IMAD.MOV.U32 R12, RZ, RZ, 0x10 ;  /* 0x00000010ff0c7424 */ /* 0x000fe200078e00ff */
[----:B------:R-:W-:-:S05]  /*2f120*/  SEL R3, R14, RZ, P4 ;  /* 0x000000ff0e037207 */ /* 0x000fca0002000000 */
[----:B------:R-:W-:-:S04]  /*2f130*/  IMAD.IADD R3, R2, 0x1, R3 ;  /* 0x0000000102037824 */ /* 0x000fc800078e0203 */
[----:B------:R-:W-:-:S07]  /*2f140*/  IMAD.MOV.U32 R13, RZ, RZ, R3 ;  /* 0x000000ffff0d7224 */ /* 0x000fce00078e0003 */
[----:B------:R-:W-:Y:S05]  /*2f150*/  WARPSYNC.COLLECTIVE R15, `(.L_x_3380) ;  /* 0x000000000f087348 */ /* 0x000fea0003c00000 */
[----:B------:R0:W1:Y:S02]  /*2f160*/  SHFL.UP P6, R14, R13, R12, R11 ;  /* 0x0400000c0d0e7389 */ /* 0x00006400000c000b */
[----:B01----:R-:W-:Y:S01]  /*2f170*/  ENDCOLLECTIVE ;  /* 0x000000000000791b */ /* 0x003fe20003800000 */
.L_x_3380:
        /* <DEDUP_REMOVED lines=8> */
.L_x_3381:
[----:B------:R-:W-:Y:S05]  /*2f200*/  BRA `(.L_x_3382) ;  /* 0xffffffbc00fc7947 */ /* 0x000fea000383ffff */
.L_x_3284:
        /* <DEDUP_REMOVED lines=8> */
.L_x_3384:
[----:B------:R-:W-:Y:S05]  /*2f290*/  BSYNC B0 ;  /* 0x0000000000007941 */ /* 0x000fea0003800000 */
.L_x_3383:
        /* <DEDUP_REMOVED lines=8> */
.L_x_3385:
[----:B------:R-:W-:Y:S01]  /*2f320*/  IMAD.MOV.U32 R12, RZ, RZ, 0x4 ;  /* 0x00000004ff0c7424 */ /* 0x000fe200078e00ff */
[----:B------:R-:W-:-:S05]  /*2f330*/  SEL R2, R14, RZ, P2 ;  /* 0x000000ff0e027207 */ /* 0x000fca0001000000 */
[----:B------:R-:W-:-:S04]  /*2f340*/  IMAD.IADD R2, R13, 0x1, R2 ;  /* 0x000000010d027824 */ /* 0x000fc800078e0202 */
[----:B------:R-:W-:-:S07]  /*2f350*/  IMAD.MOV.U32 R13, RZ, RZ, R2 ;  /* 0x000000ffff0d7224 */ /* 0x000fce00078e0002 */
[----:B------:R-:W-:Y:S05]  /*2f360*/  WARPSYNC.COLLECTIVE R15, `(.L_x_3386) ;  /* 0x000000000f087348 */ /* 0x000fea0003c00000 */
[----:B------:R0:W1:Y:S02]  /*2f370*/  SHFL.UP P6, R14, R13, R12, R11 ;  /* 0x0400000c0d0e7389 */ /* 0x00006400000c000b */
[----:B01----:R-:W-:Y:S01]  /*2f380*/  ENDCOLLECTIVE ;  /* 0x000000000000791b */ /* 0x003fe20003800000 */
.L_x_3386:
[----:B------:R-:W-:Y:S01]  /*2f390*/  IMAD.MOV.U32 R12, RZ, RZ, 0x8 ;  /* 0x00000008ff0c7424 */ /* 0x000fe200078e00ff */
[----:B------:R-:W-:-:S05]  /*2f3a0*/  SEL R3, R14, RZ, P3 ;  /* 0x000000ff0e037207 */ /* 0x000fca0001800000 */
[----:B------:R-:W-:-:S04]  /*2f3b0*/  IMAD.IADD R3, R2, 0x1, R3 ;  /* 0x0000000102037824 */ /* 0x000fc800078e0203 */
[----:B------:R-:W-:-:S07]  /*2f3c0*/  IMAD.MOV.U32 R13, RZ, RZ, R3 ;  /* 0x000000ffff0d7224 */ /* 0x000fce00078e0003 */
[----:B------:R-:W-:Y:S05]  /*2f3d0*/  WARPSYNC.COLLECTIVE R15, `(.L_x_3387) ;  /* 0x000000000f087348 */ /* 0x000fea0003c00000 */
[----:B------:R0:W1:Y:S02]  /*2f3e0*/  SHFL.UP P6, R14, R13, R12, R11 ;  /* 0x0400000c0d0e7389 */ /* 0x00006400000c000b */
[----:B01----:R-:W-:Y:S01]  /*2f3f0*/  ENDCOLLECTIVE ;  /* 0x000000000000791b */ /* 0x003fe20003800000 */
.L_x_3387:
[----:B------:R-:W-:Y:S01]  /*2f400*/  IMAD.MOV.U32 R12, RZ, RZ, 0x10 ;  /* 0x00000010ff0c7424 */ /* 0x000fe200078e00ff */
[----:B------:R-:W-:-:S05]  /*2f410*/  SEL R4, R14, RZ, P4 ;  /* 0x000000ff0e047207 */ /* 0x000fca0002000000 */
[----:B------:R-:W-:-:S04]  /*2f420*/  IMAD.IADD R4, R3, 0x1, R4 ;  /* 0x0000000103047824 */ /* 0x000fc800078e0204 */
[----:B------:R-:W-:-:S07]  /*2f430*/  IMAD.MOV.U32 R13, RZ, RZ, R4 ;  /* 0x000000ffff0d7224 */ /* 0x000fce00078e0004 */
[----:B------:R-:W-:Y:S05]  /*2f440*/  WARPSYNC.COLLECTIVE R15, `(.L_x_3388) ;  /* 0x000000000f087348 */ /* 0x000fea0003c00000 */
[----:B------:R0:W1:Y:S02]  /*2f450*/  SHFL.UP P6, R14, R13, R12, R11 ;  /* 0x0400000c0d0e7389 */ /* 0x00006400000c000b */
[----:B01----:R-:W-:Y:S01]  /*2f460*/  ENDCOLLECTIVE ;  /* 0x000000000000791b */ /* 0x003fe20003800000 */
.L_x_3388:
        /* <DEDUP_REMOVED lines=8> */
.L_x_3389:
[----:B------:R-:W-:Y:S05]  /*2f4f0*/  BRA `(.L_x_3390) ;  /* 0xffffffbc00dc7947 */ /* 0x000fea000383ffff */
.L_x_3286:
[----:B------:R-:W-:Y:S01]  /*2f500*/  BSSY B0, `(.L_x_3391) ;  /* 0x0000006000007945 */ /* 0x000fe20003800000 */
[----:B------:R-:W-:Y:S01]  /*2f510*/  PLOP3.LUT P6, PT, P6, PT, PT, 0x8, 0x0 ;  /* 0x000000000000781c */ /* 0x000fe200037ce170 */
[----:B------:R-:W-:-:S12]  /*2f520*/  IMAD.MOV.U32 R15, RZ, RZ, -0x1 ;  /* 0xffffffffff0f7424 */ /* 0x000fd800078e00ff */
[----:B01----:R-:W-:Y:S05]  /*2f530*/  WARPSYNC.COLLECTIVE R15, `(.L_x_3392) ;  /* 0x000000000f087348 */ /* 0x003fea0003c00000 */
[----:B------:R-:W-:Y:S01]  /*2f540*/  VOTE.ANY R14, PT, P6 ;  /* 0x00000000000e7806 */ /* 0x000fe200030e0100 */
[----:B01----:R-:W-:Y:S06]  /*2f550*/  ENDCOLLECTIVE ;  /* 0x000000000000791b */ /* 0x003fec0003800000 */
.L_x_3392:
[----:B------:R-:W-:Y:S05]  /*2f560*/  BSYNC B0 ;  /* 0x0000000000007941 */ /* 0x000fea0003800000 */
.L_x_3391:
        /* <DEDUP_REMOVED lines=9> */
.L_x_3393:
[----:B------:R-:W-:Y:S01]  /*2f600*/  IMAD.MOV.U32 R17, RZ, RZ, R14 ;  /* 0x000000ffff117224 */ /* 0x000fe200078e000e */
[----:B------:R-:W-:Y:S06]  /*2f610*/  BRA `(.L_x_3394) ;  /* 0xffffffbc00cc7947 */ /* 0x000fec000383ffff */
.L_x_3288:
[----:B------:R-:W-:Y:S01]  /*2f620*/  BSSY B0, `(.L_x_3395) ;  /* 0x0000007000007945 */ /* 0x000fe20003800000 */
[----:B------:R-:W-:Y:S02]  /*2f630*/  IMAD.MOV.U32 R13, RZ, RZ, R2 ;  /* 0x000000ffff0d7224 */ /* 0x000fe400078e0002 */
[----:B------:R-:W-:Y:S02]  /*2f640*/  IMAD.MOV.U32 R11, RZ, RZ, 0x1f ;  /* 0x0000001fff0b7424 */ /* 0x000fe400078e00ff */
[----:B------:R-:W-:-:S07]  /*2f650*/  IMAD.MOV.U32 R15, RZ, RZ, -0x1 ;  /* 0xffffffffff0f7424 */ /* 0x000fce00078e00ff */
[----:B0123--:R-:W-:Y:S05]  /*2f660*/  WARPSYNC.COLLECTIVE R15, `(.L_x_3396) ;  /* 0x000000000f087348 */ /* 0x00ffea0003c00000 */
[----:B------:R4:W0:Y:S02]  /*2f670*/  SHFL.IDX P6, R14, R13, R12, R11 ;  /* 0x0000000c0d0e7389 */ /* 0x00082400000c000b */
[----:B01234-:R-:W-:Y:S01]  /*2f680*/  ENDCOLLECTIVE ;  /* 0x000000000000791b */ /* 0x01ffe20003800000 */
.L_x_3396:
[----:B------:R-:W-:Y:S05]  /*2f690*/  BSYNC B0 ;  /* 0x0000000000007941 */ /* 0x000fea0003800000 */
.L_x_3395:
[----:B------:R-:W-:Y:S05]  /*2f6a0*/  BRA `(.L_x_3287) ;  /* 0xffffffbc00c47947 */ /* 0x000fea000383ffff */
.L_x_3292:
[----:B0-----:R0:W1:Y:S02]  /*2f6b0*/  SYNCS.PHASECHK.TRANS64.TRYWAIT P0, [R7+URZ+0x38820], R0 ;  /* 0x03882000070075a7 */ /* 0x001064000800017f */
[----:B-1----:R-:W-:Y:S05]  /*2f6c0*/  @!P0 NANOSLEEP.SYNCS 0x989680 ;  /* 0x009896800000895d */ /* 0x002fea0003900000 */
[----:B------:R-:W1:Y:S02]  /*2f6d0*/  @!P0 SYNCS.PHASECHK.TRANS64 P0, [R7+URZ+0x38820], R0 ;  /* 0x03882000070085a7 */ /* 0x000e64000800007f */
[----:B-1----:R-:W-:Y:S05]  /*2f6e0*/  @!P0 BRA `(.L_x_3292) ;  /* 0xfffffffc00f08947 */ /* 0x002fea000383ffff */
[----:B------:R-:W-:Y:S05]  /*2f6f0*/  BRA `(.L_x_3397) ;  /* 0xffffffc4003c7947 */ /* 0x000fea000383ffff */
.L_x_3293:
        /* <DEDUP_REMOVED lines=11> */
.L_x_3399:
[----:B------:R-:W-:Y:S05]  /*2f7b0*/  BSYNC B0 ;  /* 0x0000000000007941 */ /* 0x000fea0003800000 */
.L_x_3398:
[----:B------:R-:W-:Y:S05]  /*2f7c0*/  BRA `(.L_x_3400) ;  /* 0xffffffc400247947 */ /* 0x000fea000383ffff */
.L_x_3296:
[----:B------:R-:W-:Y:S01]  /*2f7d0*/  BSSY B1, `(.L_x_3401) ;  /* 0x0000006000017945 */ /* 0x000fe20003800000 */
[----:B------:R-:W-:-:S07]  /*2f7e0*/  IMAD.MOV.U32 R15, RZ, RZ, -0x1 ;  /* 0xffffffffff0f7424 */ /* 0x000fce00078e00ff */
[----:B0-234-:R-:W-:Y:S05]  /*2f7f0*/  WARPSYNC.COLLECTIVE R15, `(.L_x_3402) ;  /* 0x000000000f0c7348 */ /* 0x01dfea0003c00000 */
[----:B------:R-:W-:Y:S02]  /*2f800*/  ELECT P6, UR62, PT ;  /* 0x00000000003e782f */ /* 0x000fe400038c0000 */
[----:B------:R-:W-:Y:S01]  /*2f810*/  MOV R14, UR62 ;  /* 0x0000003e000e7c02 */ /* 0x000fe20008000f00 */
[----:B0-234-:R-:W-:Y:S10]  /*2f820*/  ENDCOLLECTIVE ;  /* 0x000000000000791b */ /* 0x01dff40003800000 */
.L_x_3402:
[----:B------:R-:W-:Y:S05]  /*2f830*/  BSYNC B1 ;  /* 0x0000000000017941 */ /* 0x000fea0003800000 */
.L_x_3401:
[----:B------:R-:W-:Y:S05]  /*2f840*/  BRA `(.L_x_3403) ;  /* 0xffffffc4001c7947 */ /* 0x000fea000383ffff */
.L_x_3298:
[----:B0-----:R0:W1:Y:S02]  /*2f850*/  SYNCS.PHASECHK.TRANS64.TRYWAIT P1, [R5+URZ+0x38840], R0 ;  /* 0x03884000050075a7 */ /* 0x001064000802017f */
[----:B-1----:R-:W-:Y:S05]  /*2f860*/  @!P1 NANOSLEEP.SYNCS 0x989680 ;  /* 0x009896800000995d */ /* 0x002fea0003900000 */
[----:B------:R-:W1:Y:S02]  /*2f870*/  @!P1 SYNCS.PHASECHK.TRANS64 P1, [R5+URZ+0x38840], R0 ;  /* 0x03884000050095a7 */ /* 0x000e64000802007f */
[----:B-1----:R-:W-:Y:S05]  /*2f880*/  @!P1 BRA `(.L_x_3298) ;  /* 0xfffffffc00f09947 */ /* 0x002fea000383ffff */
[----:B------:R-:W-:Y:S05]  /*2f890*/  BRA `(.L_x_3404) ;  /* 0xffffffc4003c7947 */ /* 0x000fea000383ffff */
.L_x_3300:
[----:B-1----:R1:W0:Y:S02]  /*2f8a0*/  SYNCS.PHASECHK.TRANS64.TRYWAIT P1, [R3+URZ+0x38840], R2 ;  /* 0x03884002030075a7 */ /* 0x002224000802017f */
[----:B0-----:R-:W-:Y:S05]  /*2f8b0*/  @!P1 NANOSLEEP.SYNCS 0x989680 ;  /* 0x009896800000995d */ /* 0x001fea0003900000 */
[----:B------:R-:W0:Y:S02]  /*2f8c0*/  @!P1 SYNCS.PHASECHK.TRANS64 P1, [R3+URZ+0x38840], R2 ;  /* 0x03884002030095a7 */ /* 0x000e24000802007f */
[----:B0-----:R-:W-:Y:S05]  /*2f8d0*/  @!P1 BRA `(.L_x_3300) ;  /* 0xfffffffc00f09947 */ /* 0x001fea000383ffff */
[----:B------:R-:W-:Y:S05]  /*2f8e0*/  BRA `(.L_x_3405) ;  /* 0xffffffc400487947 */ /* 0x000fea000383ffff */
.L_x_3302:
[----:B------:R0:W0:Y:S02]  /*2f8f0*/  SYNCS.PHASECHK.TRANS64.TRYWAIT P1, [R5+URZ+0x38860], R0 ;  /* 0x03886000050075a7 */ /* 0x000024000802017f */
[----:B0-----:R-:W-:Y:S05]  /*2f900*/  @!P1 NANOSLEEP.SYNCS 0x989680 ;  /* 0x009896800000995d */ /* 0x001fea0003900000 */
[----:B------:R-:W0:Y:S02]  /*2f910*/  @!P1 SYNCS.PHASECHK.TRANS64 P1, [R5+URZ+0x38860], R0 ;  /* 0x03886000050095a7 */ /* 0x000e24000802007f */
[----:B0-----:R-:W-:Y:S05]  /*2f920*/  @!P1 BRA `(.L_x_3302) ;  /* 0xfffffffc00f09947 */ /* 0x001fea000383ffff */
[----:B------:R-:W-:Y:S05]  /*2f930*/  BRA `(.L_x_3406) ;  /* 0xffffffc400447947 */ /* 0x000fea000383ffff */
        .type           $_ZN7cutlass13device_kernelIN5flash11enable_sm90INS1_16FlashAttnFwdSm90INS1_25CollectiveMainloopFwdSm90ILi2EN4cute5tupleIJNS5_1CILi1EEES8_S8_EEENS6_IJNS7_ILi64EEESA_SA_EEELi512ENS_6half_tEfNS_4arch4Sm90ELb0ELb1ELb1ELb1ELb1ELb0ELb1ELb0ELb0ELb1ELb0ELb0EEENS1_21CollectiveEpilogueFwdINS6_IJSA_NS7_ILi512EEESA_EEES9_SC_SE_Li256ELb1ELb1ELb0ELb0EEENS1_36VarlenDynamicPersistentTileSchedulerILi64ELi64ELi256ELi128ELb0ELb1ELb1ELb1ELb0ELb1EEEEEEEEEvNT_6ParamsE$_ZZN5flash25CollectiveMainloopFwdSm90ILi2EN4cute5tupleIJNS1_1CILi1EEES4_S4_EEENS2_IJNS3_ILi64EEES6_S6_EEELi512EN7cutlass6half_tEfNS8_4arch4Sm90ELb0ELb1ELb1ELb1ELb1ELb0ELb1ELb0ELb0ELb1ELb0ELb0EE3mmaINS_16FlashAttnFwdSm90ISC_NS_21CollectiveEpilogueFwdINS2_IJS6_NS3_ILi512EEES6_EEES5_S9_SB_Li256ELb1ELb1ELb0ELb0EEENS_36VarlenDynamicPersistentTileSchedulerILi64ELi64ELi256ELi128ELb0ELb1ELb1ELb1ELb0ELb1EEEE13SharedStorageENS1_6TensorINS1_11ArrayEngineIfLm128EEENS1_6LayoutINS2_IJNS2_IJNS3_ILi2EEESR_NS3_ILi32EEEEEES4_S4_EEENS2_IJNS2_IJS4_SR_NS3_ILi4EEEEEENS3_ILi0EEESX_EEEEEEENS_7SoftmaxILi2ELi0EEEEEbRKNSC_6ParamsENS8_13PipelineAsyncILi2EEES17_RNS8_13PipelineStateILj2EEERT0_RT1_iRiRKNS_16SeqlenInfoQKNewKILb1ELb0EEENS2_IJiiiiEEERT_ENKUliT_T0_T1_E_clIZSD_ISM_S10_S12_EbS15_S17_S17_S1A_S1C_S1E_iS1F_S1J_S1K_S1M_EUlRS1N_iE1_NS3_ILb0EEENS3_ILb1EEEEEDaiS1N_S1O_S1P_,@function
        .size           $_ZN7cutlass13device_kernelIN5flash11enable_sm90INS1_16FlashAttnFwdSm90INS1_25CollectiveMainloopFwdSm90ILi2EN4cute5tupleIJNS5_1CILi1EEES8_S8_EEENS6_IJNS7_ILi64EEESA_SA_EEELi512ENS_6half_tEfNS_4arch4Sm90ELb0ELb1ELb1ELb1ELb1ELb0ELb1ELb0ELb0ELb1ELb0ELb0EEENS1_21CollectiveEpilogueFwdINS6_IJSA_NS7_ILi512EEESA_EEES9_SC_SE_Li256ELb1ELb1ELb0ELb0EEENS1_36VarlenDynamicPersistentTileSchedulerILi64ELi64ELi256ELi128ELb0ELb1ELb1ELb1ELb0ELb1EEEEEEEEEvNT_6ParamsE$_ZZN5flash25CollectiveMainloopFwdSm90ILi2EN4cute5tupleIJNS1_1CILi1EEES4_S4_EEENS2_IJNS3_ILi64EEES6_S6_EEELi512EN7cutlass6half_tEfNS8_4arch4Sm90ELb0ELb1ELb1ELb1ELb1ELb0ELb1ELb0ELb0ELb1ELb0ELb0EE3mmaINS_16FlashAttnFwdSm90ISC_NS_21CollectiveEpilogueFwdINS2_IJS6_NS3_ILi512EEES6_EEES5_S9_SB_Li256ELb1ELb1ELb0ELb0EEENS_36VarlenDynamicPersistentTileSchedulerILi64ELi64ELi256ELi128ELb0ELb1ELb1ELb1ELb0ELb1EEEE13SharedStorageENS1_6TensorINS1_11ArrayEngineIfLm128EEENS1_6LayoutINS2_IJNS2_IJNS3_ILi2EEESR_NS3_ILi32EEEEEES4_S4_EEENS2_IJNS2_IJS4_SR_NS3_ILi4EEEEEENS3_ILi0EEESX_EEEEEEENS_7SoftmaxILi2ELi0EEEEEbRKNSC_6ParamsENS8_13PipelineAsyncILi2EEES17_RNS8_13PipelineStateILj2EEERT0_RT1_iRiRKNS_16SeqlenInfoQKNewKILb1ELb0EEENS2_IJiiiiEEERT_ENKUliT_T0_T1_E_clIZSD_ISM_S10_S12_EbS15_S17_S17_S1A_S1C_S1E_iS1F_S1J_S1K_S1M_EUlRS1N_iE1_NS3_ILb0EEENS3_ILb1EEEEEDaiS1N_S1O_S1P_,(.L_x_5813 - $_ZN7cutlass13device_kernelIN5flash11enable_sm90INS1_16FlashAttnFwdSm90INS1_25CollectiveMainloopFwdSm90ILi2EN4cute5tupleIJNS5_1CILi1EEES8_S8_EEENS6_IJNS7_ILi64EEESA_SA_EEELi512ENS_6half_tEfNS_4arch4Sm90ELb0ELb1ELb1ELb1ELb1ELb0ELb1ELb0ELb0ELb1ELb0ELb0EEENS1_21CollectiveEpilogueFwdINS6_IJSA_NS7_ILi512EEESA_EEES9_SC_SE_Li256ELb1ELb1ELb0ELb0EEENS1_36VarlenDynamicPersistentTileSchedulerILi64ELi64ELi256ELi128ELb0ELb1ELb1ELb1ELb0ELb1EEEEEEEEEvNT_6ParamsE$_ZZN5flash25CollectiveMainloopFwdSm90ILi2EN4cute5tupleIJNS1_1CILi1EEES4_S4_EEENS2_IJNS3_ILi64EEES6_S6_EEELi512EN7cutlass6half_tEfNS8_4arch4Sm90ELb0ELb1ELb1ELb1ELb1ELb0ELb1ELb0ELb0ELb1ELb0ELb0EE3mmaINS_16FlashAttnFwdSm90ISC_NS_21CollectiveEpilogueFwdINS2_IJS6_NS3_ILi512EEES6_EEES5_S9_SB_Li256ELb1ELb1ELb0ELb0EEENS_36VarlenDynamicPersistentTileSchedulerILi64ELi64ELi256ELi128ELb0ELb1ELb1ELb1ELb0ELb1EEEE13SharedStorageENS1_6TensorINS1_11ArrayEngineIfLm128EEENS1_6LayoutINS2_IJNS2_IJNS3_ILi2EEESR_NS3_ILi32EEEEEES4_S4_EEENS2_IJNS2_IJS4_SR_NS3_ILi4EEEEEENS3_ILi0EEESX_EEEEEEENS_7SoftmaxILi2ELi0EEEEEbRKNSC_6ParamsENS8_13PipelineAsyncILi2EEES17_RNS8_13PipelineStateILj2EEERT0_RT1_iRiRKNS_16SeqlenInfoQKNewKILb1ELb0EEENS2_IJiiiiEEERT_ENKUliT_T0_T1_E_clIZSD_ISM_S10_S12_EbS15_S17_S17_S1A_S1C_S1E_iS1F_S1J_S1K_S1M_EUlRS1N_iE1_NS3_ILb0EEENS3_ILb1EEEEEDaiS1N_S1O_S1P_)
$_ZN7cutlass13device_kernelIN5flash11enable_sm90INS1_16FlashAttnFwdSm90INS1_25CollectiveMainloopFwdSm90ILi2EN4cute5tupleIJNS5_1CILi1EEES8_S8_EEENS6_IJNS7_ILi64EEESA_SA_EEELi512ENS_6half_tEfNS_4arch4Sm90ELb0ELb1ELb1ELb1ELb1ELb0ELb1ELb0ELb0ELb1ELb0ELb0EEENS1_21CollectiveEpilogueFwdINS6_IJSA_NS7_ILi512EEESA_EEES9_SC_SE_Li256ELb1ELb1ELb0ELb0EEENS1_36VarlenDynamicPersistentTileSchedulerILi64ELi64ELi256ELi128ELb0ELb1ELb1ELb1ELb0ELb1EEEEEEEEEvNT_6ParamsE$_ZZN5flash25CollectiveMainloopFwdSm90ILi2EN4cute5tupleIJNS1_1CILi1EEES4_S4_EEENS2_IJNS3_ILi64EEES6_S6_EEELi512EN7cutlass6half_tEfNS8_4arch4Sm90ELb0ELb1ELb1ELb1ELb1ELb0ELb1ELb0ELb0ELb1ELb0ELb0EE3mmaINS_16FlashAttnFwdSm90ISC_NS_21CollectiveEpilogueFwdINS2_IJS6_NS3_ILi512EEES6_EEES5_S9_SB_Li256ELb1ELb1ELb0ELb0EEENS_36VarlenDynamicPersistentTileSchedulerILi64ELi64ELi256ELi128ELb0ELb1ELb1ELb1ELb0ELb1EEEE13SharedStorageENS1_6TensorINS1_11ArrayEngineIfLm128EEENS1_6LayoutINS2_IJNS2_IJNS3_ILi2EEESR_NS3_ILi32EEEEEES4_S4_EEENS2_IJNS2_IJS4_SR_NS3_ILi4EEEEEENS3_ILi0EEESX_EEEEEEENS_7SoftmaxILi2ELi0EEEEEbRKNSC_6ParamsENS8_13PipelineAsyncILi2EEES17_RNS8_13PipelineStateILj2EEERT0_RT1_iRiRKNS_16SeqlenInfoQKNewKILb1ELb0EEENS2_IJiiiiEEERT_ENKUliT_T0_T1_E_clIZSD_ISM_S10_S12_EbS15_S17_S17_S1A_S1C_S1E_iS1F_S1J_S1K_S1M_EUlRS1N_iE1_NS3_ILb0EEENS3_ILb1EEEEEDaiS1N_S1O_S1P_:
        /* <DEDUP_REMOVED lines=48> */
.L_x_3408:
[----:B------:R-:W-:Y:S05]  /*2fc40*/  BSYNC B2 ;  /* 0x0000000000027941 */ /* 0x000fea0003800000 */
.L_x_3407:
        /* <DEDUP_REMOVED lines=17> */
.L_x_3410:
[----:B------:R-:W-:Y:S05]  /*2fd60*/  BSYNC B2 ;  /* 0x0000000000027941 */ /* 0x000fea0003800000 */
.L_x_3409:
        /* <DEDUP_REMOVED lines=10> */
.L_x_3412:
[----:B------:R-:W-:Y:S05]  /*2fe10*/  BSYNC B2 ;  /* 0x0000000000027941 */ /* 0x000fea0003800000 */
.L_x_3411:
        /* <DEDUP_REMOVED lines=92> */
.L_x_3415:
[----:B------:R-:W-:Y:S05]  /*303e0*/  BSYNC B2 ;  /* 0x0000000000027941 */ /* 0x000fea0003800000 */
.L_x_3414:
        /* <DEDUP_REMOVED lines=17> */
.L_x_3417:
[----:B------:R-:W-:Y:S05]  /*30500*/  BSYNC B2 ;  /* 0x0000000000027941 */ /* 0x000fea0003800000 */
.L_x_3416:
        /* <DEDUP_REMOVED lines=10> */
.L_x_3419:
[----:B------:R-:W-:Y:S05]  /*305b0*/  BSYNC B2 ;  /* 0x0000000000027941 */ /* 0x000fea0003800000 */
.L_x_3418:
        /* <DEDUP_REMOVED lines=581> */
.L_x_3422:
[----:B------:R-:W-:Y:S05]  /*32a10*/  BSYNC B2 ;  /* 0x0000000000027941 */ /* 0x000fea0003800000 */
.L_x_3421:
        /* <DEDUP_REMOVED lines=45> */
[----:B------:R-:W-:Y:S01]  /*32cf0*/  LOP3.LUT R63, RZ, R63, RZ, 0x33, !PT ;  /* 0x0000003fff3f7212 */ /* 0x000fe200078e33ff */
        /* <DEDUP_REMOVED lines=23> */
[----:B------:R-:W-:-:S03]  /*32e70*/  LOP3.LUT R21, R21, 0x1ffffffe, RZ, 0xc0, !PT ;  /* 0x1ffffffe15157812 */ /* 0x000fc600078ec0ff */
[----:B------:R-:W-:Y:S02]  /*32e80*/  IMAD.IADD R26, R25, 0x1, -R26 ;  /* 0x00000001191a7824 */ /* 0x000fe400078e0a1a */
[----:B------:R-:W-:Y:S01]  /*32e90*/  FMUL.FTZ R38, R38, R20 ;  /* 0x0000001426267220 */ /* 0x000fe20000410000 */
[----:B------:R-:W-:Y:S02]  /*32ea0*/  IMAD.IADD R21, R28, 0x1, -R21 ;  /* 0x000000011c157824 */ /* 0x000fe400078e0a15 */
[----:B------:R-:W-:Y:S01]  /*32eb0*/  IMAD.U32 R26, R15, 0x10, R26 ;  /* 0x000000100f1a7824 */ /* 0x000fe200078e001a */
[----:B------:R0:W4:Y:S03]  /*32ec0*/  MUFU.TANH R70, R38 ;  /* 0x0000002600467308 */ /* 0x0001260000002400 */
[----:B0-----:R-:W-:-:S04]  /*32ed0*/  IMAD R38, R21, 0x8, R26 ;  /* 0x0000000815267824 */ /* 0x001fc800078e021a */
[----:B------:R-:W-:-:S04]  /*32ee0*/  @P0 IMAD.HI.U32 R59, R38, R59, RZ ;  /* 0x0000003b263b0227 */ /* 0x000fc800078e00ff */
[----:B------:R-:W-:Y:S01]  /*32ef0*/  FMUL.FTZ R31, R31, R20 ;  /* 0x000000141f1f7220 */ /* 0x000fe20000410000 */
[----:B------:R-:W-:Y:S01]  /*32f00*/  @P0 SHF.R.U32.HI R38, RZ, R62, R59 ;  /* 0x0000003eff260219 */ /* 0x000fe2000001163b */
[----:B------:R-:W-:Y:S02]  /*32f10*/  IMAD.SHL.U32 R59, R0, 0x40, RZ ;  /* 0x00000040003b7824 */ /* 0x000fe400078e00ff */
[-C--:B------:R-:W-:Y:S01]  /*32f20*/  FMUL.FTZ R35, R35, R20.reuse ;  /* 0x0000001423237220 */ /* 0x080fe20000410000 */
[-C--:B------:R-:W-:Y:S01]  /*32f30*/  FMUL.FTZ R36, R36, R20.reuse ;  /* 0x0000001424247220 */ /* 0x080fe20000410000 */
[-C--:B------:R-:W-:Y:S01]  /*32f40*/  FMUL.FTZ R37, R37, R20.reuse ;  /* 0x0000001425257220 */ /* 0x080fe20000410000 */
[----:B------:R-:W0:Y:S01]  /*32f50*/  SHFL.IDX PT, R26, R38, RZ, 0x1c1f ;  /* 0x001c1fff261a7589 */ /* 0x000e2200000e0000 */
[----:B------:R-:W-:Y:S01]  /*32f60*/  LOP3.LUT R15, R14, 0x7ffffffc, RZ, 0xc0, !PT ;  /* 0x7ffffffc0e0f7812 */ /* 0x000fe200078ec0ff */
[-C--:B------:R-:W-:Y:S01]  /*32f70*/  FMUL.FTZ R58, R30, R20.reuse ;  /* 0x000000141e3a7220 */ /* 0x080fe20000410000 */
[----:B------:R-:W0:Y:S01]  /*32f80*/  MUFU.TANH R67, R31 ;  /* 0x0000001f00437308 */ /* 0x000e220000002400 */
[----:B------:R-:W-:Y:S01]  /*32f90*/  IADD3 R14, -R59, 0x1, RZ ;  /* 0x000000013b0e7810 */ /* 0x000fe20007ffe1ff */
[-C--:B------:R-:W-:Y:S01]  /*32fa0*/  FMUL.FTZ R29, R29, R20.reuse ;  /* 0x000000141d1d7220 */ /* 0x080fe20000410000 */
[-C--:B------:R-:W-:Y:S01]  /*32fb0*/  FMUL.FTZ R32, R32, R20.reuse ;  /* 0x0000001420207220 */ /* 0x080fe20000410000 */
[-C--:B------:R-:W-:Y:S01]  /*32fc0*/  FMUL.FTZ R33, R33, R20.reuse ;  /* 0x0000001421217220 */ /* 0x080fe20000410000 */
[-C--:B------:R-:W-:Y:S01]  /*32fd0*/  FMUL.FTZ R40, R40, R20.reuse ;  /* 0x0000001428287220 */ /* 0x080fe20000410000 */
[-C--:B------:R-:W-:Y:S01]  /*32fe0*/  FMUL.FTZ R41, R41, R20.reuse ;  /* 0x0000001429297220 */ /* 0x080fe20000410000 */
[-C--:B------:R-:W-:Y:S01]  /*32ff0*/  FMUL.FTZ R42, R42, R20.reuse ;  /* 0x000000142a2a7220 */ /* 0x080fe20000410000 */
        /* <DEDUP_REMOVED lines=9> */
[-C--:B-1----:R-:W-:Y:S01]  /*33090*/  FMUL.FTZ R35, R43, R20.reuse ;  /* 0x000000142b237220 */ /* 0x082fe20000410000 */
[-C--:B------:R-:W-:Y:S01]  /*330a0*/  FMUL.FTZ R52, R52, R20.reuse ;  /* 0x0000001434347220 */ /* 0x080fe20000410000 */
[-C--:B------:R-:W-:Y:S01]  /*330b0*/  FMUL.FTZ R53, R53, R20.reuse ;  /* 0x0000001435357220 */ /* 0x080fe20000410000 */
[-C--:B------:R-:W-:Y:S01]  /*330c0*/  FMUL.FTZ R54, R54, R20.reuse ;  /* 0x0000001436367220 */ /* 0x080fe20000410000 */
[-C--:B------:R-:W-:Y:S01]  /*330d0*/  FMUL.FTZ R34, R34, R20.reuse ;  /* 0x0000001422227220 */ /* 0x080fe20000410000 */
[----:B------:R-:W-:-:S02]  /*330e0*/  FMUL.FTZ R39, R39, R20 ;  /* 0x0000001427277220 */ /* 0x000fc40000410000 */
[----:B------:R1:W0:Y:S01]  /*330f0*/  MUFU.TANH R31, R37 ;  /* 0x00000025001f7308 */ /* 0x0002220000002400 */
[-C--:B--2---:R-:W-:Y:S01]  /*33100*/  FMUL.FTZ R36, R46, R20.reuse ;  /* 0x000000142e247220 */ /* 0x084fe20000410000 */
[----:B------:R-:W-:Y:S01]  /*33110*/  FMUL.FTZ R20, R55, R20 ;  /* 0x0000001437147220 */ /* 0x000fe20000410000 */
[----:B-1----:R-:W-:-:S05]  /*33120*/  IMAD.IADD R37, R24, 0x1, -R15 ;  /* 0x0000000118257824 */ /* 0x002fca00078e0a0f */
[----:B------:R-:W1:Y:S01]  /*33130*/  MUFU.TANH R11, R11 ;  /* 0x0000000b000b7308 */ /* 0x000e620000002400 */
[----:B------:R-:W-:-:S07]  /*33140*/  IMAD R14, R37, -0x2, R14 ;  /* 0xfffffffe250e7824 */ /* 0x000fce00078e020e */
[----:B------:R-:W2:Y:S01]  /*33150*/  MUFU.TANH R13, R13 ;  /* 0x0000000d000d7308 */ /* 0x000ea20000002400 */
[----:B------:R-:W-:-:S07]  /*33160*/  IADD3 R14, -R56, R14, R57 ;  /* 0x0000000e380e7210 */ /* 0x000fce0007ffe139 */
        /* <DEDUP_REMOVED lines=21> */
[----:B------:R-:W-:Y:S02]  /*332c0*/  IMAD.IADD R63, R14, 0x1, R63 ;  /* 0x000000010e3f7824 */ /* 0x000fe400078e023f */
[----:B------:R-:W-:-:S03]  /*332d0*/  IMAD.IADD R64, R64, 0x1, -R59 ;  /* 0x0000000140407824 */ /* 0x000fc600078e0a3b */
[----:B------:R0:W1:Y:S08]  /*332e0*/  MUFU.TANH R68, R34 ;  /* 0x0000002200447308 */ /* 0x0000700000002400 */
[----:B------:R3:W1:Y:S01]  /*332f0*/  MUFU.TANH R71, R39 ;  /* 0x0000002700477308 */ /* 0x0006620000002400 */
[--C-:B0-----:R-:W-:Y:S02]  /*33300*/  IMAD.IADD R34, R63, 0x1, R26.reuse ;  /* 0x000000013f227824 */ /* 0x101fe400078e021a */
[----:B---3--:R-:W-:Y:S01]  /*33310*/  IMAD.IADD R39, R61, 0x1, R26 ;  /* 0x000000013d277824 */ /* 0x008fe200078e021a */
[----:B--2-4-:R-:W-:Y:S06]  /*33320*/  @!P1 BRA `(.L_x_3424) ;  /* 0x0000000000889947 */ /* 0x014fec0003800000 */
        /* <DEDUP_REMOVED lines=16> */
.L_x_3428:
[----:B------:R-:W-:Y:S05]  /*33430*/  BSYNC B4 ;  /* 0x0000000000047941 */ /* 0x000fea0003800000 */
.L_x_3427:
[----:B------:R-:W-:Y:S01]  /*33440*/  LOP3.LUT R15, RZ, R15, RZ, 0x33, !PT ;  /* 0x0000000fff0f7212 */ /* 0x000fe200078e33ff */
[----:B------:R-:W-:Y:S06]  /*33450*/  BRA `(.L_x_3429) ;  /* 0x0000000000287947 */ /* 0x000fec0003800000 */
.L_x_3426:
        /* <DEDUP_REMOVED lines=10> */
.L_x_3429:
[----:B------:R-:W-:Y:S05]  /*33500*/  BSYNC B3 ;  /* 0x0000000000037941 */ /* 0x000fea0003800000 */
.L_x_3425:
[----:B------:R-:W-:-:S04]  /*33510*/  IMAD R14, R12, R15, -R59 ;  /* 0x0000000f0c0e7224 */ /* 0x000fc800078e0a3b */
[----:B------:R-:W-:-:S05]  /*33520*/  IMAD R15, R37, -0x2, R14 ;  /* 0xfffffffe250f7824 */ /* 0x000fca00078e020e */
[----:B------:R-:W-:Y:S02]  /*33530*/  VIMNMX R34, R34, R15, !PT ;  /* 0x0000000f22227248 */ /* 0x000fe40007fe0100 */
[----:B------:R-:W-:-:S07]  /*33540*/  VIADDMNMX R39, R15, R12, R39, PT ;  /* 0x0000000c0f277246 */ /* 0x000fce0003800127 */
.L_x_3424:
[----:B------:R-:W-:Y:S05]  /*33550*/  BSYNC B2 ;  /* 0x0000000000027941 */ /* 0x000fea0003800000 */
.L_x_3423:
        /* <DEDUP_REMOVED lines=14> */
[C---:B------:R-:W-:Y:S02]  /*33640*/  ISETP.LT.OR P2, PT, R39.reuse, 0x11, P2 ;  /* 0x000000112700780c */ /* 0x040fe40001741670 */
        /* <DEDUP_REMOVED lines=23> */
[----:B------:R-:W-:Y:S01]  /*337c0*/  FSEL R27, R40, -INF , !P2 ;  /* 0xff800000281b7808 */ /* 0x000fe20005000000 */
[----:B0-----:R-:W-:Y:S01]  /*337d0*/  IMAD.IADD R40, R63, 0x1, R38 ;  /* 0x000000013f287824 */ /* 0x001fe200078e0226 */
        /* <DEDUP_REMOVED lines=56> */
.L_x_3435:
[----:B------:R-:W-:Y:S05]  /*33b60*/  BSYNC B4 ;  /* 0x0000000000047941 */ /* 0x000fea0003800000 */
.L_x_3434:
[----:B------:R-:W-:Y:S01]  /*33b70*/  LOP3.LUT R57, RZ, R57, RZ, 0x33, !PT ;  /* 0x00000039ff397212 */ /* 0x000fe200078e33ff */
[----:B------:R-:W-:Y:S06]  /*33b80*/  BRA `(.L_x_3436) ;  /* 0x0000000000287947 */ /* 0x000fec0003800000 */
.L_x_3433:
        /* <DEDUP_REMOVED lines=10> */
.L_x_3436:
[----:B------:R-:W-:Y:S05]  /*33c30*/  BSYNC B3 ;  /* 0x0000000000037941 */ /* 0x000fea0003800000 */
.L_x_3432:
[----:B------:R-:W-:-:S04]  /*33c40*/  IMAD R8, R12, R57, -R59 ;  /* 0x000000390c087224 */ /* 0x000fc800078e0a3b */
[----:B------:R-:W-:-:S05]  /*33c50*/  IMAD R37, R37, -0x2, R8 ;  /* 0xfffffffe25257824 */ /* 0x000fca00078e0208 */
[----:B------:R-:W-:Y:S02]  /*33c60*/  VIADDMNMX R39, R37, R12, R39, PT ;  /* 0x0000000c25277246 */ /* 0x000fe40003800127 */
[----:B------:R-:W-:-:S07]  /*33c70*/  VIMNMX R40, R40, R37, !PT ;  /* 0x0000002528287248 */ /* 0x000fce0007fe0100 */
.L_x_3431:
[----:B------:R-:W-:Y:S05]  /*33c80*/  BSYNC B2 ;  /* 0x0000000000027941 */ /* 0x000fea0003800000 */
.L_x_3430:
[----:B------:R-:W2:Y:S01]  /*33c90*/  LDL.64 R8, [R7+0x70] ;  /* 0x0000700007087983 */ /* 0x000ea20000100a00 */
[----:B------:R-:W-:Y:S02]  /*33ca0*/  R2UR UR4, R4 ;  /* 0x00000000040472ca */ /* 0x000fe400000e0000 */
[----:B------:R-:W-:Y:S02]  /*33cb0*/  R2UR UR5, R5 ;  /* 0x00000000050572ca */ /* 0x000fe400000e0000 */
[----:B------:R-:W-:Y:S02]  /*33cc0*/  ISETP.GT.AND P0, PT, R40, 0x1, !P0 ;  /* 0x000000012800780c */ /* 0x000fe40004704270 */
        /* <DEDUP_REMOVED lines=14> */
[----:B-1----:R-:W-:Y:S02]  /*33db0*/  FSEL R57, R68, -INF , !P0 ;  /* 0xff80000044397808 */ /* 0x002fe40004000000 */
        /* <DEDUP_REMOVED lines=23> */
[----:B------:R-:W-:Y:S02]  /*33f30*/  ISETP.GT.AND P1, PT, R40, 0x28, !P1 ;  /* 0x000000282800780c */ /* 0x000fe40004f24270 */
[----:B------:R-:W-:-:S02]  /*33f40*/  ISETP.LT.OR P0, PT, R39, 0x22, P0 ;  /* 0x000000222700780c */ /* 0x000fc40000701670 */
[C---:B------:R-:W-:Y:S02]  /*33f50*/  ISETP.GT.AND P2, PT, R40.reuse, 0x29, !P2 ;  /* 0x000000292800780c */ /* 0x040fe40005744270 */
[----:B------:R-:W-:Y:S02]  /*33f60*/  ISETP.LT.OR P1, PT, R39, 0x29, P1 ;  /* 0x000000292700780c */ /* 0x000fe40000f21670 */
[----:B------:R-:W-:Y:S02]  /*33f70*/  FSEL R63, R35, -INF , !P0 ;  /* 0xff800000233f7808 */ /* 0x000fe40004000000 */
[----:B------:R-:W-:Y:S02]  /*33f80*/  ISETP.GT.AND P3, PT, R40, 0x30, !P3 ;  /* 0x000000302800780c */ /* 0x000fe40005f64270 */
[----:B------:R-:W-:Y:S02]  /*33f90*/  ISETP.LT.OR P2, PT, R39, 0x2a, P2 ;  /* 0x0000002a2700780c */ /* 0x000fe40001741670 */
[----:B------:R-:W-:-:S02]  /*33fa0*/  FSEL R73, R36, -INF , !P1 ;  /* 0xff80000024497808 */ /* 0x000fc40004800000 */
[C---:B------:R-:W-:Y:S02]  /*33fb0*/  ISETP.GT.AND P4, PT, R40.reuse, 0x31, !P4 ;  /* 0x000000312800780c */ /* 0x040fe40006784270 */
[----:B------:R-:W-:Y:S02]  /*33fc0*/  ISETP.LT.OR P3, PT, R39, 0x31, P3 ;  /* 0x000000312700780c */ /* 0x000fe40001f61670 */
[----:B------:R-:W-:Y:S02]  /*33fd0*/  FSEL R75, R47, -INF , !P2 ;  /* 0xff8000002f4b7808 */ /* 0x000fe40005000000 */
[----:B------:R-:W-:Y:S02]  /*33fe0*/  ISETP.GT.AND P5, PT, R40, 0x38, !P5 ;  /* 0x000000382800780c */ /* 0x000fe40006fa4270 */
[----:B------:R-:W-:Y:S02]  /*33ff0*/  ISETP.LT.OR P4, PT, R39, 0x32, P4 ;  /* 0x000000322700780c */ /* 0x000fe40002781670 */
[----:B------:R-:W-:-:S02]  /*34000*/  FSEL R77, R50, -INF , !P3 ;  /* 0xff800000324d7808 */ /* 0x000fc40005800000 */
[----:B------:R-:W-:Y:S02]  /*34010*/  ISETP.GT.AND P6, PT, R40, 0x39, !P6 ;  /* 0x000000392800780c */ /* 0x000fe400077c4270 */
[----:B------:R-:W-:Y:S01]  /*34020*/  ISETP.LT.OR P5, PT, R39, 0x39, P5 ;  /* 0x000000392700780c */ /* 0x000fe20002fa1670 */
[----:B------:R-:W3:Y:S01]  /*34030*/  LD.E R40, desc[UR4][R8.64+0x10] ;  /* 0x0000100408287980 */ /* 0x000ee2000c101900 */
[----:B------:R-:W-:Y:S02]  /*34040*/  FSEL R79, R51, -INF , !P4 ;  /* 0xff800000334f7808 */ /* 0x000fe40006000000 */
[----:B------:R-:W-:Y:S02]  /*34050*/  ISETP.LT.OR P6, PT, R39, 0x3a, P6 ;  /* 0x0000003a2700780c */ /* 0x000fe400037c1670 */
[----:B------:R-:W-:Y:S02]  /*34060*/  FSEL R81, R54, -INF , !P5 ;  /* 0xff80000036517808 */ /* 0x000fe40006800000 */
[----:B------:R-:W-:-:S02]  /*34070*/  R2UR UR6, R4 ;  /* 0x00000000040672ca */ /* 0x000fc400000e0000 */
[----:B------:R-:W-:Y:S02]  /*34080*/  R2UR UR7, R5 ;  /* 0x00000000050772ca */ /* 0x000fe400000e0000 */
[----:B------:R-:W-:-:S11]  /*34090*/  FSEL R83, R43, -INF , !P6 ;  /* 0xff8000002b537808 */ /* 0x000fd60007000000 */
[----:B------:R-:W4:Y:S01]  /*340a0*/  LD.E R41, desc[UR6][R8.64+0x14] ;  /* 0x0000140608297980 */ /* 0x000f22000c101900 */
        /* <DEDUP_REMOVED lines=33> */
[----:B------:R-:W-:Y:S04]  /*342c0*/  ST.E.64 desc[UR4][R8.64], R36 ;  /* 0x0000002408007985 */ /* 0x000fe8000c101b04 */
[----:B------:R-:W2:Y:S01]  /*342d0*/  LD.E R44, desc[UR6][R8.64+0x4] ;  /* 0x00000406082c7980 */ /* 0x000ea2000c101900 */
[----:B0-----:R-:W-:-:S05]  /*342e0*/  FMNMX.FTZ R11, R36, R11, !PT ;  /* 0x0000000b240b7209 */ /* 0x001fca0007810000 */
[----:B------:R-:W0:Y:S02]  /*342f0*/  SHFL.BFLY PT, R38, R11, 0x1, 0x1f ;  /* 0x0c201f000b267f89 */ /* 0x000e2400000e0000 */
[----:B0-----:R-:W-:Y:S02]  /*34300*/  FMNMX.FTZ R35, R11, R38, !PT ;  /* 0x000000260b237209 */ /* 0x001fe40007810000 */
[----:B------:R-:W5:Y:S04]  /*34310*/  LD.E R38, desc[UR4][R8.64+0x20] ;  /* 0x0000200408267980 */ /* 0x000f68000c101900 */
[----:B------:R-:W-:Y:S04]  /*34320*/  ST.E desc[UR4][R8.64], R35 ;  /* 0x0000002308007985 */ /* 0x000fe8000c101904 */
[----:B------:R-:W3:Y:S01]  /*34330*/  LD.E R39, desc[UR6][R8.64] ;  /* 0x0000000608277980 */ /* 0x000ee2000c101900 */
[----:B------:R-:W-:-:S02]  /*34340*/  R2UR UR8, R4 ;  /* 0x00000000040872ca */ /* 0x000fc400000e0000 */
[----:B------:R-:W-:Y:S01]  /*34350*/  R2UR UR9, R5 ;  /* 0x00000000050972ca */ /* 0x000fe200000e0000 */
[----:B--2---:R-:W0:Y:S02]  /*34360*/  SHFL.BFLY PT, R11, R44, 0x2, 0x1f ;  /* 0x0c401f002c0b7f89 */ /* 0x004e2400000e0000 */
        /* <DEDUP_REMOVED lines=9> */
[----:B-----5:R-:W-:Y:S02]  /*34400*/  FMUL.FTZ R11, R11, R38 ;  /* 0x000000260b0b7220 */ /* 0x020fe40000410000 */
[----:B------:R-:W-:-:S04]  /*34410*/  FMUL.FTZ R12, R38, R13 ;  /* 0x0000000d260c7220 */ /* 0x000fc80000410000 */
[----:B------:R-:W0:Y:S08]  /*34420*/  MUFU.EX2 R11, R11 ;  /* 0x0000000b000b7308 */ /* 0x000e300000000800 */
[----:B------:R-:W4:Y:S01]  /*34430*/  MUFU.EX2 R12, R12 ;  /* 0x0000000c000c7308 */ /* 0x000f220000000800 */
[----:B------:R1:W-:Y:S01]  /*34440*/  ST.E desc[UR4][R8.64+0x4], R35 ;  /* 0x0000042308007985 */ /* 0x0003e2000c101904 */
[----:B0-----:R-:W-:Y:S01]  /*34450*/  FMUL.FTZ R13, R11, R40 ;  /* 0x000000280b0d7220 */ /* 0x001fe20000410000 */
[----:B----4-:R-:W-:-:S04]  /*34460*/  FMUL.FTZ R41, R12, R41 ;  /* 0x000000290c297220 */ /* 0x010fc80000410000 */
        /* <DEDUP_REMOVED lines=21> */
.L_x_3438:
[----:B------:R-:W-:Y:S05]  /*345c0*/  BSYNC B2 ;  /* 0x0000000000027941 */ /* 0x000fea0003800000 */
.L_x_3437:
        /* <DEDUP_REMOVED lines=13> */
.L_x_3440:
[----:B------:R-:W-:Y:S05]  /*346a0*/  BSYNC B2 ;  /* 0x0000000000027941 */ /* 0x000fea0003800000 */
.L_x_3439:
        /* <DEDUP_REMOVED lines=1394> */
[----:B------:R-:W-:Y:S01]  /*39dd0*/  R2UR UR17, R5 ;  /* 0x00000000051172ca */ /* 0x000fe200000e0000 */
[----:B------:R-:W-:-:S02]  /*39de0*/  VIADD R12, R10, 0x100 ;  /* 0x000001000a0c7836 */ /* 0x000fc40000000000 */
        /* <DEDUP_REMOVED lines=1912> */
.L_x_3442:
[----:B------:R-:W-:Y:S05]  /*41570*/  BSYNC B2 ;  /* 0x0000000000027941 */ /* 0x000fea0003800000 */
.L_x_3441:
        /* <DEDUP_REMOVED lines=12> */
[----:B0-----:R-:W-:Y:S05]  /*41640*/  RET.REL.NODEC R4 `(_ZN7cutlass13device_kernelIN5flash11enable_sm90INS1_16FlashAttnFwdSm90INS1_25CollectiveMainloopFwdSm90ILi2EN4cute5tupleIJNS5_1CILi1EEES8_S8_EEENS6_IJNS7_ILi64EEESA_SA_EEELi512ENS_6half_tEfNS_4arch4Sm90ELb0ELb1ELb1ELb1ELb1ELb0ELb1ELb0ELb0ELb1ELb0ELb0EEENS1_21CollectiveEpilogueFwdINS6_IJSA_NS7_ILi512EEESA_EEES9_SC_SE_Li256ELb1ELb1ELb0ELb0EEENS1_36VarlenDynamicPersistentTileSchedulerILi64ELi64ELi256ELi128ELb0ELb1ELb1ELb1ELb0ELb1EEEEEEEEEvNT_6ParamsE) ;  /* 0xfffffbe8046c7950 */ /* 0x001fea0003c3ffff */
.L_x_3413:
[----:B0-----:R0:W1:Y:S02]  /*41650*/  SYNCS.PHASECHK.TRANS64.TRYWAIT P0, [R11+URZ], R24 ;  /* 0x000000180b0075a7 */ /* 0x001064000800017f */
[----:B-1----:R-:W-:Y:S05]  /*41660*/  @!P0 NANOSLEEP.SYNCS 0x989680 ;  /* 0x009896800000895d */ /* 0x002fea0003900000 */
[----:B------:R-:W1:Y:S02]  /*41670*/  @!P0 SYNCS.PHASECHK.TRANS64 P0, [R11+URZ], R24 ;  /* 0x000000180b0085a7 */ /* 0x000e64000800007f */
[----:B-1----:R-:W-:Y:S05]  /*41680*/  @!P0 BRA `(.L_x_3413) ;  /* 0xfffffffc00f08947 */ /* 0x002fea000383ffff */
[----:B------:R-:W-:Y:S05]  /*41690*/  BRA `(.L_x_3412) ;  /* 0xfffffee400dc7947 */ /* 0x000fea000383ffff */
.L_x_3420:
[----:B0-----:R0:W1:Y:S02]  /*416a0*/  SYNCS.PHASECHK.TRANS64.TRYWAIT P0, [R56+URZ], R57 ;  /* 0x00000039380075a7 */ /* 0x001064000800017f */
[----:B-1----:R-:W-:Y:S05]  /*416b0*/  @!P0 NANOSLEEP.SYNCS 0x989680 ;  /* 0x009896800000895d */ /* 0x002fea0003900000 */
[----:B------:R-:W1:Y:S02]  /*416c0*/  @!P0 SYNCS.PHASECHK.TRANS64 P0, [R56+URZ], R57 ;  /* 0x00000039380085a7 */ /* 0x000e64000800007f */
[----:B-1----:R-:W-:Y:S05]  /*416d0*/  @!P0 BRA `(.L_x_3420) ;  /* 0xfffffffc00f08947 */ /* 0x002fea000383ffff */
[----:B------:R-:W-:Y:S05]  /*416e0*/  BRA `(.L_x_3419) ;  /* 0xfffffeec00b07947 */ /* 0x000fea000383ffff */
.L_x_3443:
        /* <DEDUP_REMOVED lines=9> */
.L_x_5813:


//--------------------- .text._ZN7cutlass13device_kernelIN5flash11enable_sm90INS1_16FlashAttnFwdSm90INS1_25CollectiveMainloopFwdSm90ILi2EN4cute5tupleIJNS5_1CILi1EEES8_S8_EEENS6_IJNS7_ILi64EEESA_SA_EEELi512ENS_6half_tEfNS_4arch4Sm90ELb0ELb1ELb1ELb1ELb1ELb1ELb1ELb0ELb0ELb1ELb0ELb0EEENS1_21CollectiveEpilogueFwdINS6_IJSA_NS7_ILi512EEESA_EEES9_SC_SE_Li256ELb1ELb1ELb0ELb0EEENS1_36VarlenDynamicPersistentTileSchedulerILi64ELi64ELi256ELi128ELb0ELb1ELb1ELb1ELb0ELb1EEEEEEEEEvNT_6ParamsE --------------------------
	.section	.text._ZN7cutlass13device_kernelIN5flash11enable_sm90INS1_16FlashAttnFwdSm90INS1_25CollectiveMainloopFwdSm90ILi2EN4cute5tupleIJNS5_1CILi1EEES8_S8_EEENS6_IJNS7_ILi64EEESA_SA_EEELi512ENS_6half_tEfNS_4arch4Sm90ELb0ELb1ELb1ELb1ELb1ELb1ELb1ELb0ELb0ELb1ELb0ELb0EEENS1_21CollectiveEpilogueFwdINS6_IJSA_NS7_ILi512EEESA_EEES9_SC_SE_Li256ELb1ELb1ELb0ELb0EEENS1_36VarlenDynamicPersistentTileSchedulerILi64ELi64ELi256ELi128ELb0ELb1ELb1ELb1ELb0ELb1EEEEEEEEEvNT_6ParamsE,"ax",@progbits
	.align	128
.text._ZN7cutlass13device_kernelIN5flash11enable_sm90INS1_16FlashAttnFwdSm90INS1_25CollectiveMainloopFwdSm90ILi2EN4cute5tupleIJNS5_1CILi1EEES8_S8_EEENS6_IJNS7_ILi64EEESA_SA_EEELi512ENS_6half_tEfNS_4arch4Sm90ELb0ELb1ELb1ELb1ELb1ELb1ELb1ELb0ELb0ELb1ELb0ELb0EEENS1_21CollectiveEpilogueFwdINS6_IJSA_NS7_ILi512EEESA_EEES9_SC_SE_Li256ELb1ELb1ELb0ELb0EEENS1_36VarlenDynamicPersistentTileSchedulerILi64ELi64ELi256ELi128ELb0ELb1ELb1ELb1ELb0ELb1EEEEEEEEEvNT_6ParamsE:
        .type           _ZN7cutlass13device_kernelIN5flash11enable_sm90INS1_16FlashAttnFwdSm90INS1_25CollectiveMainloopFwdSm90ILi2EN4cute5tupleIJNS5_1CILi1EEES8_S8_EEENS6_IJNS7_ILi64EEESA_SA_EEELi512ENS_6half_tEfNS_4arch4Sm90ELb0ELb1ELb1ELb1ELb1ELb1ELb1ELb0ELb0ELb1ELb0ELb0EEENS1_21CollectiveEpilogueFwdINS6_IJSA_NS7_ILi512EEESA_EEES9_SC_SE_Li256ELb1ELb1ELb0ELb0EEENS1_36VarlenDynamicPersistentTileSchedulerILi64ELi64ELi256ELi128ELb0ELb1ELb1ELb1ELb0ELb1EEEEEEEEEvNT_6ParamsE,@function
        .size           _ZN7cutlass13device_kernelIN5flash11enable_sm90INS1_16FlashAttnFwdSm90INS1_25CollectiveMainloopFwdSm90ILi2EN4cute5tupleIJNS5_1CILi1EEES8_S8_EEENS6_IJNS7_ILi64EEESA_SA_EEELi512ENS_6half_tEfNS_4arch4Sm90ELb0ELb1ELb1ELb1ELb1ELb1ELb1ELb0ELb0ELb1ELb0ELb0EEENS1_21CollectiveEpilogueFwdINS6_IJSA_NS7_ILi512EEESA_EEES9_SC_SE_Li256ELb1ELb1ELb0ELb0EEENS1_36VarlenDynamicPersistentTileSchedulerILi64ELi64ELi256ELi128ELb0ELb1ELb1ELb1ELb0ELb1EEEEEEEEEvNT_6ParamsE,(.L_x_5815 - _ZN7cutlass13device_kernelIN5flash11enable_sm90INS1_16FlashAttnFwdSm90INS1_25CollectiveMainloopFwdSm90ILi2EN4cute5tupleIJNS5_1CILi1EEES8_S8_EEENS6_IJNS7_ILi64EEESA_SA_EEELi512ENS_6half_tEfNS_4arch4Sm90ELb0ELb1ELb1ELb1ELb1ELb1ELb1ELb0ELb0ELb1ELb0ELb0EEENS1_21CollectiveEpilogueFwdINS6_IJSA_NS7_ILi512EEESA_EEES9_SC_SE_Li256ELb1ELb1ELb0ELb0EEENS1_36VarlenDynamicPersistentTileSchedulerILi64ELi64ELi256ELi128ELb0ELb1ELb1ELb1ELb0ELb1EEEEEEEEEvNT_6ParamsE)
        .other          _ZN7cutlass13device_kernelIN5flash11enable_sm90INS1_16FlashAttnFwdSm90INS1_25CollectiveMainloopFwdSm90ILi2EN4cute5tupleIJNS5_1CILi1EEES8_S8_EEENS6_IJNS7_ILi64EEESA_SA_EEELi512ENS_6half_tEfNS_4arch4Sm90ELb0ELb1ELb1ELb1ELb1ELb1ELb1ELb0ELb0ELb1ELb0ELb0EEENS1_21CollectiveEpilogueFwdINS6_IJSA_NS7_ILi512EEESA_EEES9_SC_SE_Li256ELb1ELb1ELb0ELb0EEENS1_36VarlenDynamicPersistentTileSchedulerILi64ELi64ELi256ELi128ELb0ELb1ELb1ELb1ELb0ELb1EEEEEEEEEvNT_6ParamsE,@"STO_CUDA_ENTRY STV_DEFAULT"
_ZN7cutlass13device_kernelIN5flash11enable_sm90INS1_16FlashAttnFwdSm90INS1_25CollectiveMainloopFwdSm90ILi2EN4cute5tupleIJNS5_1CILi1EEES8_S8_EEENS6_IJNS7_ILi64EEESA_SA_EEELi512ENS_6half_tEfNS_4arch4Sm90ELb0ELb1ELb1ELb1ELb1ELb1ELb1ELb0ELb0ELb1ELb0ELb0EEENS1_21CollectiveEpilogueFwdINS6_IJSA_NS7_ILi512EEESA_EEES9_SC_SE_Li256ELb1ELb1ELb0ELb0EEENS1_36VarlenDynamicPersistentTileSchedulerILi64ELi64ELi256ELi128ELb0ELb1ELb1ELb1ELb0ELb1EEEEEEEEEvNT_6ParamsE:
[----:B------:R-:W0:Y:S02]  /*0000*/  LDC R1, c[0x0][0x28] ;  /* 0x00000a00ff017b82 */ /* 0x000e240000000800 */
[----:B0-----:R-:W-:-:S05]  /*0010*/  VIADD R1, R1, 0xfffffba0 ;  /* 0xfffffba001017836 */ /* 0x001fca0000000000 */
[----:B------:R-:W-:Y:S01]  /*0020*/  R2UR UR4, R1 ;  /* 0x00000000010472ca */ /* 0x000fe200000e0000 */
[----:B------:R-:W0:Y:S01]  /*0030*/  S2R R3, SR_TID.X ;  /* 0x0000000000037919 */ /* 0x000e220000002100 */
[----:B------:R-:W-:Y:S01]  /*0040*/  ELECT P0, URZ, PT ;  /* 0x00000000003f782f */ /* 0x000fe20003800000 */
[----:B------:R-:W-:Y:S01]  /*0050*/  BSSY B0, `(.L_x_3444) ;  /* 0x0000012000007945 */ /* 0x000fe20003800000 */
[----:B------:R-:W-:Y:S01]  /*0060*/  ULDC UR38, c[0x0][0x20] ;  /* 0x0000080000267ab9 */ /* 0x000fe20000000800 */
[----:B------:R-:W-:-:S08]  /*0070*/  ULDC UR37, c[0x0][0x24] ;  /* 0x0000090000257ab9 */ /* 0x000fd00000000800 */
[----:B------:R-:W-:-:S04]  /*0080*/  UIADD3 UR38, UP0, UR4, UR38, URZ ;  /* 0x0000002604267290 */ /* 0x000fc8000ff1e03f */
[----:B------:R-:W-:Y:S01]  /*0090*/  UIADD3.X UR37, URZ, UR37, URZ, UP0, !UPT ;  /* 0x000000253f257290 */ /* 0x000fe200087fe43f */
[--C-:B0-----:R-:W-:Y:S02]  /*00a0*/  SHF.R.U32.HI R0, RZ, 0x5, R3.reuse ;  /* 0x00000005ff007819 */ /* 0x101fe40000011603 */
[----:B------:R-:W-:-:S03]  /*00b0*/  SHF.R.U32.HI R3, RZ, 0x7, R3 ;  /* 0x00000007ff037819 */ /* 0x000fc60000011603 */
        /* <DEDUP_REMOVED lines=11> */
.L_x_3445:
[----:B------:R-:W-:Y:S05]  /*0170*/  BSYNC B0 ;  /* 0x0000000000007941 */ /* 0x000fea0003800000 */
.L_x_3444:
        /* <DEDUP_REMOVED lines=17> */
[----:B------:R-:W-:Y:S01]  /*0290*/  @UP0 USHF.L.U32 UR6, UR6, 0x1, URZ ;  /* 0x0000000106060899 */ /* 0x000fe2000800063f */
[----:B------:R-:W-:-:S03]  /*02a0*/  VOTEU.ANY UP0, P0 ;  /* 0x00000000003f7886 */ /* 0x000fc60000000100 */
[----:B------:R-:W-:Y:S01]  /*02b0*/  UISETP.NE.AND UP3, UPT, UR41, URZ, UPT ;  /* 0x0000003f2900728c */ /* 0x000fe2000bf65270 */
[----:B------:R-:W0:Y:S02]  /*02c0*/  FENCE.VIEW.ASYNC.S ;  /* 0x00000000000073c6 */ /* 0x000e240000000000 */
[----:B0-----:R0:W1:Y:S01]  /*02d0*/  @UP0 SYNCS.EXCH.64 URZ, [UR8+0x38800], UR4 ;  /* 0x03880004083f05b2 */ /* 0x0010620008000100 */
[----:B------:R-:W-:Y:S01]  /*02e0*/  UP2UR UR42, UPR, URZ, 0x8 ;  /* 0x000000083f2a7883 */ /* 0x000fe20008000000 */
[----:B------:R0:W2:Y:S03]  /*02f0*/  @UP1 SYNCS.EXCH.64 URZ, [UR8+0x38810], UR4 ;  /* 0x03881004083f15b2 */ /* 0x0000a60008000100 */
[----:B------:R0:W3:Y:S01]  /*0300*/  @UP2 SYNCS.EXCH.64 URZ, [UR8+0x38820], UR6 ;  /* 0x03882006083f25b2 */ /* 0x0000e20008000100 */
[----:B------:R-:W-:Y:S07]  /*0310*/  @P1 BRA `(.L_x_3446) ;  /* 0x0000000000381947 */ /* 0x000fee0003800000 */
        /* <DEDUP_REMOVED lines=13> */
[----:B----4-:R-:W-:Y:S01]  /*03f0*/  NOP ;  /* 0x0000000000007918 */ /* 0x010fe20000000000 */
.L_x_3446:
[----:B------:R-:W4:Y:S01]  /*0400*/  SHFL.IDX PT, R2, R0, RZ, 0x1f ;  /* 0x00001fff00027589 */ /* 0x000f2200000e0000 */
[----:B------:R-:W-:Y:S01]  /*0410*/  NOP ;  /* 0x0000000000007918 */ /* 0x000fe20000000000 */
[----:B----4-:R-:W-:-:S13]  /*0420*/  ISETP.NE.AND P0, PT, R2, RZ, PT ;  /* 0x000000ff0200720c */ /* 0x010fda0003f05270 */
        /* <DEDUP_REMOVED lines=18> */
[----:B----4-:R-:W-:Y:S01]  /*0550*/  NOP ;  /* 0x0000000000007918 */ /* 0x010fe20000000000 */
.L_x_3447:
[----:B------:R-:W4:Y:S01]  /*0560*/  SHFL.IDX PT, R2, R0, RZ, 0x1f ;  /* 0x00001fff00027589 */ /* 0x000f2200000e0000 */
[----:B------:R-:W-:Y:S01]  /*0570*/  NOP ;  /* 0x0000000000007918 */ /* 0x000fe20000000000 */
[----:B----4-:R-:W-:-:S13]  /*0580*/  ISETP.NE.AND P0, PT, R2, RZ, PT ;  /* 0x000000ff0200720c */ /* 0x010fda0003f05270 */
        /* <DEDUP_REMOVED lines=15> */
.L_x_3448:
        /* <DEDUP_REMOVED lines=22> */
.L_x_3449:
        /* <DEDUP_REMOVED lines=22> */
.L_x_3450:
[----:B------:R-:W-:Y:S01]  /*0940*/  UISETP.NE.AND UP0, UPT, UR41, URZ, UPT ;  /* 0x0000003f2900728c */ /* 0x000fe2000bf05270 */
[----:B------:R-:W-:Y:S01]  /*0950*/  NOP ;  /* 0x0000000000007918 */ /* 0x000fe20000000000 */
[----:B------:R-:W-:Y:S01]  /*0960*/  ULDC.64 UR46, c[0x0][0x208] ;  /* 0x00008200002e7ab9 */ /* 0x000fe20000000a00 */
[----:B------:R-:W-:Y:S01]  /*0970*/  BSSY B9, `(.L_x_3451) ;  /* 0x00034fe000097945 */ /* 0x000fe20003800000 */
[----:B0123--:R-:W-:Y:S02]  /*0980*/  BAR.SYNC.DEFER_BLOCKING 0x0 ;  /* 0x0000000000007b1d */ /* 0x00ffe40000010000 */
[----:B------:R-:W-:-:S13]  /*0990*/  PLOP3.LUT P0, PT, PT, PT, UP0, 0x40, 0x0 ;  /* 0x000000000000781c */ /* 0x000fda0003f0e808 */
[----:B------:R-:W-:Y:S05]  /*09a0*/  @P0 BRA `(.L_x_3452) ;  /* 0x000002c400000947 */ /* 0x000fea0003800000 */
.L_x_3453:
[----:B------:R-:W-:-:S08]  /*09b0*/  NOP ;  /* 0x0000000000007918 */ /* 0x000fd00000000000 */
[----:B------:R-:W0:Y:S02]  /*09c0*/  USETMAXREG.TRY_ALLOC.CTAPOOL UP0, 0xe8 ;  /* 0x000000e8000079c8 */ /* 0x000e240008000600 */
[----:B0-----:R-:W-:-:S13]  /*09d0*/  PLOP3.LUT P0, PT, PT, PT, UP0, 0x80, 0x0 ;  /* 0x000000000000781c */ /* 0x001fda0003f0f008 */
[----:B------:R-:W-:Y:S05]  /*09e0*/  @!P0 BRA `(.L_x_3453) ;  /* 0xfffffffc00f08947 */ /* 0x000fea000383ffff */
[----:B------:R-:W0:Y:S01]  /*09f0*/  S2R R0, SR_TID.X ;  /* 0x0000000000007919 */ /* 0x000e220000002100 */
[----:B------:R-:W1:Y:S01]  /*0a00*/  S2UR UR4, SR_CgaCtaId ;  /* 0x00000000000479c3 */ /* 0x000e620000008800 */
[----:B------:R-:W-:Y:S04]  /*0a10*/  STL.64 [R1+0x1c8], RZ ;  /* 0x0001c8ff01007387 */ /* 0x000fe80000100a00 */
[----:B------:R-:W-:Y:S04]  /*0a20*/  STL [R1+0x1d0], RZ ;  /* 0x0001d0ff01007387 */ /* 0x000fe80000100800 */
[----:B------:R-:W-:Y:S01]  /*0a30*/  STL [R1+0x1d4], RZ ;  /* 0x0001d4ff01007387 */ /* 0x000fe20000100800 */
[----:B-1----:R-:W-:Y:S01]  /*0a40*/  IMAD.U32 R23, RZ, RZ, UR4 ;  /* 0x00000004ff177e24 */ /* 0x002fe2000f8e00ff */
[----:B------:R-:W-:Y:S01]  /*0a50*/  ULDC UR4, c[0x0][0xd3c] ;  /* 0x00034f0000047ab9 */ /* 0x000fe20000000800 */
[----:B0-----:R-:W-:-:S04]  /*0a60*/  SHF.R.U32.HI R2, RZ, 0x7, R0 ;  /* 0x00000007ff027819 */ /* 0x001fc80000011600 */
[----:B------:R-:W-:Y:S02]  /*0a70*/  ISETP.NE.AND P0, PT, R2, 0x1, PT ;  /* 0x000000010200780c */ /* 0x000fe40003f05270 */
[----:B------:R-:W-:-:S04]  /*0a80*/  MOV R2, 0x400 ;  /* 0x0000040000027802 */ /* 0x000fc80000000f00 */
[----:B------:R-:W-:-:S07]  /*0a90*/  LEA R2, R23, R2, 0x18 ;  /* 0x0000000217027211 */ /* 0x000fce00078ec0ff */
[----:B------:R-:W-:Y:S06]  /*0aa0*/  @!P0 BAR.ARV 0x8, 0x100 ;  /* 0x0204000000008b1d */ /* 0x000fec0000002000 */
[----:B------:R-:W-:-:S13]  /*0ab0*/  ISETP.GE.U32.AND P0, PT, R0, 0x100, PT ;  /* 0x000001000000780c */ /* 0x000fda0003f06070 */
[----:B------:R-:W-:Y:S08]  /*0ac0*/  @P0 BAR.ARV 0xf, 0x100 ;  /* 0x03c4000000000b1d */ /* 0x000ff00000002000 */
[----:B------:R-:W-:Y:S06]  /*0ad0*/  BAR.SYNC.DEFER_BLOCKING 0x5, 0x180 ;  /* 0x0146000000007b1d */ /* 0x000fec0000010000 */
[----:B------:R-:W0:Y:S02]  /*0ae0*/  LDS.128 R112, [R2+0x388d0] ;  /* 0x0388d00002707984 */ /* 0x000e240000000c00 */
[----:B------:R-:W-:Y:S06]  /*0af0*/  BAR.ARV 0x4, 0x180 ;  /* 0x0106000000007b1d */ /* 0x000fec0000002000 */
[----:B0-----:R-:W-:-:S13]  /*0b00*/  ISETP.GE.AND P0, PT, R115, UR4, PT ;  /* 0x0000000473007c0c */ /* 0x001fda000bf06270 */
[----:B------:R-:W-:Y:S05]  /*0b10*/  @P0 BRA `(.L_x_3454) ;  /* 0x0000034c008c0947 */ /* 0x000fea0003800000 */
[----:B------:R-:W-:Y:S01]  /*0b20*/  VIADD R229, R0, 0xffffff80 ;  /* 0xffffff8000e57836 */ /* 0x000fe20000000000 */
[----:B------:R-:W0:Y:S01]  /*0b30*/  S2UR UR4, SR_SWINHI ;  /* 0x00000000000479c3 */ /* 0x000e220000002f00 */
[----:B------:R-:W-:Y:S01]  /*0b40*/  R2UR UR44, R2 ;  /* 0x00000000022c72ca */ /* 0x000fe200000e0000 */
[----:B------:R-:W-:Y:S01]  /*0b50*/  IMAD.MOV.U32 R157, RZ, RZ, 0x2 ;  /* 0x00000002ff9d7424 */ /* 0x000fe200078e00ff */
[----:B------:R-:W-:Y:S01]  /*0b60*/  UIADD3 UR36, UP0, UR38, 0x1c8, URZ ;  /* 0x000001c826247890 */ /* 0x000fe2000ff1e03f */
[----:B------:R-:W-:Y:S01]  /*0b70*/  SHF.R.S32.HI R0, RZ, 0x1f, R229 ;  /* 0x0000001fff007819 */ /* 0x000fe200000114e5 */
[----:B------:R-:W-:Y:S01]  /*0b80*/  UIADD3 UR39, UP1, UR38, 0x1d4, URZ ;  /* 0x000001d426277890 */ /* 0x000fe2000ff3e03f */
[----:B------:R-:W-:Y:S01]  /*0b90*/  IMAD.MOV.U32 R19, RZ, RZ, RZ ;  /* 0x000000ffff137224 */ /* 0x000fe200078e00ff */
[----:B------:R-:W-:Y:S01]  /*0ba0*/  UIADD3.X UR40, URZ, UR37, URZ, UP0, !UPT ;  /* 0x000000253f287290 */ /* 0x000fe200087fe43f */
[----:B------:R-:W-:Y:S01]  /*0bb0*/  LEA.HI R5, R0, R229, RZ, 0x7 ;  /* 0x000000e500057211 */ /* 0x000fe200078f38ff */
[----:B------:R-:W-:Y:S01]  /*0bc0*/  IMAD.MOV.U32 R153, RZ, RZ, RZ ;  /* 0x000000ffff997224 */ /* 0x000fe200078e00ff */
[----:B------:R-:W-:-:S02]  /*0bd0*/  UIADD3.X UR43, URZ, UR37, URZ, UP1, !UPT ;  /* 0x000000253f2b7290 */ /* 0x000fc40008ffe43f */
[----:B------:R-:W-:Y:S02]  /*0be0*/  LOP3.LUT R4, R5, 0xffffff80, RZ, 0xc0, !PT ;  /* 0xffffff8005047812 */ /* 0x000fe400078ec0ff */
[----:B------:R-:W-:-:S03]  /*0bf0*/  SHF.R.S32.HI R15, RZ, 0x7, R5 ;  /* 0x00000007ff0f7819 */ /* 0x000fc60000011405 */
[----:B------:R-:W-:Y:S01]  /*0c00*/  IMAD.IADD R7, R229, 0x1, -R4 ;  /* 0x00000001e5077824 */ /* 0x000fe200078e0a04 */
[----:B------:R-:W-:Y:S01]  /*0c10*/  LEA.HI R4, R0, R229, RZ, 0x5 ;  /* 0x000000e500047211 */ /* 0x000fe200078f28ff */
[----:B------:R-:W-:Y:S01]  /*0c20*/  STL [R1+0x414], R15 ;  /* 0x0004140f01007387 */ /* 0x000fe20000100800 */
[----:B------:R-:W-:Y:S02]  /*0c30*/  LEA.HI R5, R5, R15, RZ, 0x1 ;  /* 0x0000000f05057211 */ /* 0x000fe400078f08ff */
[----:B------:R-:W-:Y:S02]  /*0c40*/  SHF.R.S32.HI R10, RZ, 0x1f, R7 ;  /* 0x0000001fff0a7819 */ /* 0x000fe40000011407 */
[----:B------:R-:W-:Y:S01]  /*0c50*/  SHF.R.S32.HI R221, RZ, 0x5, R4 ;  /* 0x00000005ffdd7819 */ /* 0x000fe20000011404 */
[----:B------:R-:W-:Y:S01]  /*0c60*/  UMOV UR44, UR44 ;  /* 0x0000002c002c7c82 */ /* 0x000fe20008000000 */
[----:B0-----:R-:W-:Y:S01]  /*0c70*/  UMOV UR45, UR4 ;  /* 0x00000004002d7c82 */ /* 0x001fe20008000000 */
[----:B------:R-:W-:-:S02]  /*0c80*/  LEA.HI R9, R10, R7, RZ, 0x2 ;  /* 0x000000070a097211 */ /* 0x000fc400078f10ff */
[----:B------:R-:W-:Y:S02]  /*0c90*/  SHF.R.S32.HI R8, RZ, 0x1f, R4 ;  /* 0x0000001fff087819 */ /* 0x000fe40000011404 */
[--C-:B------:R-:W-:Y:S02]  /*0ca0*/  SHF.R.S32.HI R6, RZ, 0x2, R9.reuse ;  /* 0x00000002ff067819 */ /* 0x100fe40000011409 */
[----:B------:R-:W-:Y:S02]  /*0cb0*/  SHF.R.S32.HI R3, RZ, 0x1f, R9 ;  /* 0x0000001fff037819 */ /* 0x000fe40000011409 */
[----:B------:R-:W-:Y:S02]  /*0cc0*/  LEA.HI R8, R8, R221, RZ, 0x2 ;  /* 0x000000dd08087211 */ /* 0x000fe400078f10ff */
[----:B------:R-:W-:Y:S02]  /*0cd0*/  LEA.HI R3, R3, R6, RZ, 0x3 ;  /* 0x0000000603037211 */ /* 0x000fe400078f18ff */
[----:B------:R-:W-:-:S02]  /*0ce0*/  LEA.HI R10, R10, R7, RZ, 0x5 ;  /* 0x000000070a0a7211 */ /* 0x000fc400078f28ff */
[----:B------:R-:W-:Y:S02]  /*0cf0*/  LOP3.LUT R11, R3, 0xfffffff8, RZ, 0xc0, !PT ;  /* 0xfffffff8030b7812 */ /* 0x000fe400078ec0ff */
[----:B------:R-:W-:Y:S02]  /*0d00*/  LEA.HI R3, R0, R229, RZ, 0x4 ;  /* 0x000000e500037211 */ /* 0x000fe400078f20ff */
[----:B------:R-:W-:Y:S01]  /*0d10*/  LOP3.LUT R8, R8, 0x3ffffc, RZ, 0xc0, !PT ;  /* 0x003ffffc08087812 */ /* 0x000fe200078ec0ff */
[----:B------:R-:W-:Y:S01]  /*0d20*/  IMAD.IADD R11, R6, 0x1, -R11 ;  /* 0x00000001060b7824 */ /* 0x000fe200078e0a0b */
[----:B------:R-:W-:Y:S02]  /*0d30*/  SHF.R.S32.HI R6, RZ, 0x4, R3 ;  /* 0x00000004ff067819 */ /* 0x000fe40000011403 */
[----:B------:R-:W-:Y:S01]  /*0d40*/  LOP3.LUT R4, R3, 0xfffffff0, RZ, 0xc0, !PT ;  /* 0xfffffff003047812 */ /* 0x000fe200078ec0ff */
[----:B------:R-:W-:Y:S01]  /*0d50*/  IMAD.IADD R8, R221, 0x1, -R8 ;  /* 0x00000001dd087824 */ /* 0x000fe200078e0a08 */
[----:B------:R-:W-:-:S02]  /*0d60*/  LEA.HI R3, R3, R6, RZ, 0x1 ;  /* 0x0000000603037211 */ /* 0x000fc400078f08ff */
[----:B------:R-:W-:Y:S01]  /*0d70*/  LOP3.LUT R5, R5, 0xfffffe, RZ, 0xc0, !PT ;  /* 0x00fffffe05057812 */ /* 0x000fe200078ec0ff */
[----:B------:R-:W-:Y:S01]  /*0d80*/  IMAD.IADD R12, R229, 0x1, -R4 ;  /* 0x00000001e50c7824 */ /* 0x000fe200078e0a04 */
[----:B------:R-:W-:Y:S02]  /*0d90*/  LOP3.LUT R3, R3, 0x1ffffffe, RZ, 0xc0, !PT ;  /* 0x1ffffffe03037812 */ /* 0x000fe400078ec0ff */
[----:B------:R-:W-:Y:S01]  /*0da0*/  LOP3.LUT R4, R9, 0x7ffffffc, RZ, 0xc0, !PT ;  /* 0x7ffffffc09047812 */ /* 0x000fe200078ec0ff */
[----:B------:R-:W-:Y:S01]  /*0db0*/  IMAD R13, R15, 0x100, R12 ;  /* 0x000001000f0d7824 */ /* 0x000fe200078e020c */
[----:B------:R0:W-:Y:S01]  /*0dc0*/  STL [R1+0x434], R12 ;  /* 0x0004340c01007387 */ /* 0x0001e20000100800 */
[----:B------:R-:W-:Y:S01]  /*0dd0*/  IMAD.IADD R3, R6, 0x1, -R3 ;  /* 0x0000000106037824 */ /* 0x000fe200078e0a03 */
[CC--:B------:R-:W-:Y:S01]  /*0de0*/  LEA.HI R6, R0.reuse, R229.reuse, RZ, 0x3 ;  /* 0x000000e500067211 */ /* 0x0c0fe200078f18ff */
[----:B------:R-:W-:Y:S01]  /*0df0*/  IMAD.IADD R4, R7, 0x1, -R4 ;  /* 0x0000000107047824 */ /* 0x000fe200078e0a04 */
[----:B------:R-:W-:Y:S01]  /*0e00*/  LEA.HI R0, R0, R229, RZ, 0x2 ;  /* 0x000000e500007211 */ /* 0x000fe200078f10ff */
[----:B------:R-:W-:Y:S01]  /*0e10*/  IMAD R13, R8, 0x10, R13 ;  /* 0x00000010080d7824 */ /* 0x000fe200078e020d */
[----:B------:R-:W-:Y:S01]  /*0e20*/  SHF.R.S32.HI R220, RZ, 0x3, R6 ;  /* 0x00000003ffdc7819 */ /* 0x000fe20000011406 */
[----:B------:R-:W-:Y:S01]  /*0e30*/  IMAD.IADD R5, R15, 0x1, -R5 ;  /* 0x000000010f057824 */ /* 0x000fe200078e0a05 */
[--C-:B------:R-:W-:Y:S01]  /*0e40*/  SHF.R.S32.HI R152, RZ, 0x2, R0.reuse ;  /* 0x00000002ff987819 */ /* 0x100fe20000011400 */
[----:B------:R-:W-:Y:S01]  /*0e50*/  IMAD.SHL.U32 R9, R3, 0x8, RZ ;  /* 0x0000000803097824 */ /* 0x000fe200078e00ff */
[----:B------:R-:W-:Y:S01]  /*0e60*/  SHF.R.S32.HI R7, RZ, 0x1f, R0 ;  /* 0x0000001fff077819 */ /* 0x000fe20000011400 */
[----:B------:R-:W-:Y:S01]  /*0e70*/  IMAD.SHL.U32 R4, R4, 0x2, RZ ;  /* 0x0000000204047824 */ /* 0x000fe200078e00ff */
[----:B------:R-:W-:Y:S01]  /*0e80*/  LOP3.LUT R0, R0, 0xfffffffc, RZ, 0xc0, !PT ;  /* 0xfffffffc00007812 */ /* 0x000fe200078ec0ff */
[----:B------:R-:W-:Y:S01]  /*0e90*/  VIADD R14, R152, 0x20 ;  /* 0x00000020980e7836 */ /* 0x000fe20000000000 */
[----:B------:R-:W-:Y:S01]  /*0ea0*/  LEA.HI R7, R7, R152, RZ, 0x3 ;  /* 0x0000009807077211 */ /* 0x000fe200078f18ff */
[----:B------:R-:W-:Y:S01]  /*0eb0*/  STL [R1+0x444], R9 ;  /* 0x0004440901007387 */ /* 0x000fe20000100800 */
[----:B------:R-:W-:Y:S01]  /*0ec0*/  LOP3.LUT R6, R6, 0xfffffff8, RZ, 0xc0, !PT ;  /* 0xfffffff806067812 */ /* 0x000fe200078ec0ff */
[----:B0-----:R-:W-:Y:S01]  /*0ed0*/  IMAD.IADD R12, R229, 0x1, -R0 ;  /* 0x00000001e50c7824 */ /* 0x001fe200078e0a00 */
[----:B------:R-:W-:Y:S01]  /*0ee0*/  SHF.R.S32.HI R8, RZ, 0x1f, R14 ;  /* 0x0000001fff087819 */ /* 0x000fe2000001140e */
[----:B------:R-:W-:Y:S01]  /*0ef0*/  STL [R1+0x420], R14 ;  /* 0x0004200e01007387 */ /* 0x000fe20000100800 */
[----:B------:R-:W-:Y:S01]  /*0f00*/  LOP3.LUT R7, R7, 0xfffffff8, RZ, 0xc0, !PT ;  /* 0xfffffff807077812 */ /* 0x000fe200078ec0ff */
[----:B------:R-:W-:Y:S01]  /*0f10*/  IMAD.SHL.U32 R154, R12, 0x4, RZ ;  /* 0x000000040c9a7824 */ /* 0x000fe200078e00ff */
[----:B------:R-:W-:Y:S01]  /*0f20*/  LEA.HI R8, R8, R14, RZ, 0x3 ;  /* 0x0000000e08087211 */ /* 0x000fe200078f18ff */
[----:B------:R-:W-:Y:S01]  /*0f30*/  IMAD.IADD R18, R229, 0x1, -R6 ;  /* 0x00000001e5127824 */ /* 0x000fe200078e0a06 */
[----:B------:R-:W-:Y:S01]  /*0f40*/  LEA.HI R0, R12, R12, RZ, 0x1 ;  /* 0x0000000c0c007211 */ /* 0x000fe200078f08ff */
[----:B------:R-:W-:Y:S01]  /*0f50*/  VIADD R160, R154, 0x10 ;  /* 0x000000109aa07836 */ /* 0x000fe20000000000 */
[----:B------:R-:W-:Y:S01]  /*0f60*/  SHF.R.S32.HI R10, RZ, 0x5, R10 ;  /* 0x00000005ff0a7819 */ /* 0x000fe2000001140a */
[----:B------:R-:W-:Y:S01]  /*0f70*/  IMAD.SHL.U32 R6, R14, 0x40, RZ ;  /* 0x000000400e067824 */ /* 0x000fe200078e00ff */
[----:B------:R-:W-:Y:S01]  /*0f80*/  LOP3.LUT R0, R0, 0x1ffffffe, RZ, 0xc0, !PT ;  /* 0x1ffffffe00007812 */ /* 0x000fe200078ec0ff */
[----:B------:R-:W-:Y:S01]  /*0f90*/  IMAD.IADD R158, R152, 0x1, -R7 ;  /* 0x00000001989e7824 */ /* 0x000fe200078e0a07 */
[----:B------:R-:W-:Y:S01]  /*0fa0*/  STL [R1+0x410], R12 ;  /* 0x0004100c01007387 */ /* 0x000fe20000100800 */
[----:B------:R-:W-:Y:S01]  /*0fb0*/  IMAD.SHL.U32 R7, R5, 0x100, RZ ;  /* 0x0000010005077824 */ /* 0x000fe200078e00ff */
[----:B------:R-:W-:Y:S01]  /*0fc0*/  SHF.R.S32.HI R5, RZ, 0x1f, R160 ;  /* 0x0000001fff057819 */ /* 0x000fe200000114a0 */
[----:B------:R-:W-:Y:S01]  /*0fd0*/  IMAD.SHL.U32 R8, R8, 0x40, RZ ;  /* 0x0000004008087824 */ /* 0x000fe200078e00ff */
[----:B------:R-:W-:Y:S01]  /*0fe0*/  LOP3.LUT R6, R6, 0x1c0, RZ, 0xc0, !PT ;  /* 0x000001c006067812 */ /* 0x000fe200078ec0ff */
[C---:B------:R-:W-:Y:S01]  /*0ff0*/  IMAD.SHL.U32 R16, R12.reuse, 0x8, RZ ;  /* 0x000000080c107824 */ /* 0x040fe200078e00ff */
[----:B------:R-:W-:Y:S01]  /*1000*/  STL [R1+0x430], R7 ;  /* 0x0004300701007387 */ /* 0x000fe20000100800 */
[----:B------:R-:W-:-:S02]  /*1010*/  IMAD.IADD R3, R12, 0x1, -R0 ;  /* 0x000000010c037824 */ /* 0x000fc400078e0a00 */
[----:B------:R-:W-:Y:S01]  /*1020*/  IMAD R192, R10, 0x10, R11 ;  /* 0x000000100ac07824 */ /* 0x000fe200078e020b */
[----:B------:R0:W-:Y:S01]  /*1030*/  STL [R1+0x41c], R5 ;  /* 0x00041c0501007387 */ /* 0x0001e20000100800 */
[--C-:B------:R-:W-:Y:S01]  /*1040*/  LOP3.LUT R0, R6, 0x38, R16.reuse, 0xf8, !PT ;  /* 0x0000003806007812 */ /* 0x100fe200078ef810 */
[----:B------:R-:W-:Y:S01]  /*1050*/  IMAD.SHL.U32 R215, R18, 0x8, RZ ;  /* 0x0000000812d77824 */ /* 0x000fe200078e00ff */
[----:B------:R-:W-:Y:S01]  /*1060*/  SHF.R.S32.HI R17, RZ, 0x1f, R16 ;  /* 0x0000001fff117819 */ /* 0x000fe20000011410 */
[----:B------:R1:W-:Y:S01]  /*1070*/  STL [R1+0x42c], R6 ;  /* 0x00042c0601007387 */ /* 0x0003e20000100800 */
[C---:B------:R-:W-:Y:S02]  /*1080*/  VIADD R188, R16.reuse, 0x40 ;  /* 0x0000004010bc7836 */ /* 0x040fe40000000000 */
[C---:B------:R-:W-:Y:S01]  /*1090*/  VIADD R187, R16.reuse, 0x60 ;  /* 0x0000006010bb7836 */ /* 0x040fe20000000000 */
[----:B------:R-:W-:Y:S01]  /*10a0*/  STL [R1+0x440], R4 ;  /* 0x0004400401007387 */ /* 0x000fe20000100800 */
[----:B------:R-:W-:Y:S01]  /*10b0*/  VIADD R186, R16, 0x80 ;  /* 0x0000008010ba7836 */ /* 0x000fe20000000000 */
[----:B0-----:R-:W-:Y:S01]  /*10c0*/  LOP3.LUT R5, R8, 0xfffffe00, RZ, 0xc0, !PT ;  /* 0xfffffe0008057812 */ /* 0x001fe200078ec0ff */
[C---:B------:R-:W-:Y:S01]  /*10d0*/  VIADD R185, R16.reuse, 0xa0 ;  /* 0x000000a010b97836 */ /* 0x040fe20000000000 */
[----:B------:R-:W-:Y:S01]  /*10e0*/  STL [R1+0x424], R18 ;  /* 0x0004241201007387 */ /* 0x000fe20000100800 */
[C---:B------:R-:W-:Y:S01]  /*10f0*/  VIADD R184, R16.reuse, 0xc0 ;  /* 0x000000c010b87836 */ /* 0x040fe20000000000 */
[----:B-1----:R-:W-:Y:S01]  /*1100*/  SHF.R.U32.HI R6, RZ, 0x3, R6 ;  /* 0x00000003ff067819 */ /* 0x002fe20000011606 */
[C---:B------:R-:W-:Y:S01]  /*1110*/  VIADD R183, R16.reuse, 0xe0 ;  /* 0x000000e010b77836 */ /* 0x040fe20000000000 */
[----:B------:R0:W-:Y:S01]  /*1120*/  STL [R1+0x43c], R5 ;  /* 0x00043c0501007387 */ /* 0x0001e20000100800 */
[C---:B------:R-:W-:Y:S01]  /*1130*/  VIADD R182, R16.reuse, 0x100 ;  /* 0x0000010010b67836 */ /* 0x040fe20000000000 */
[----:B------:R-:W-:Y:S01]  /*1140*/  SHF.R.S32.HI R195, RZ, 0x1f, R188 ;  /* 0x0000001fffc37819 */ /* 0x000fe200000114bc */
[C---:B------:R-:W-:Y:S01]  /*1150*/  VIADD R181, R16.reuse, 0x120 ;  /* 0x0000012010b57836 */ /* 0x040fe20000000000 */
[----:B------:R-:W-:Y:S01]  /*1160*/  STL [R1+0x438], R6 ;  /* 0x0004380601007387 */ /* 0x000fe20000100800 */
[C---:B------:R-:W-:Y:S01]  /*1170*/  VIADD R180, R16.reuse, 0x140 ;  /* 0x0000014010b47836 */ /* 0x040fe20000000000 */
[----:B------:R-:W-:Y:S01]  /*1180*/  SHF.R.S32.HI R196, RZ, 0x1f, R187 ;  /* 0x0000001fffc47819 */ /* 0x000fe200000114bb */
[C---:B------:R-:W-:Y:S01]  /*1190*/  VIADD R163, R16.reuse, 0x160 ;  /* 0x0000016010a37836 */ /* 0x040fe20000000000 */
[----:B------:R-:W-:Y:S01]  /*11a0*/  SHF.R.S32.HI R197, RZ, 0x1f, R186 ;  /* 0x0000001fffc57819 */ /* 0x000fe200000114ba */
[C---:B------:R-:W-:Y:S01]  /*11b0*/  VIADD R162, R16.reuse, 0x180 ;  /* 0x0000018010a27836 */ /* 0x040fe20000000000 */
[----:B0-----:R-:W-:Y:S01]  /*11c0*/  LOP3.LUT R5, R5, R0, R6, 0xf6, !PT ;  /* 0x0000000005057212 */ /* 0x001fe200078ef606 */
[C---:B------:R-:W-:Y:S01]  /*11d0*/  VIADD R161, R16.reuse, 0x1a0 ;  /* 0x000001a010a17836 */ /* 0x040fe20000000000 */
[----:B------:R-:W-:Y:S01]  /*11e0*/  SHF.R.S32.HI R198, RZ, 0x1f, R185 ;  /* 0x0000001fffc67819 */ /* 0x000fe200000114b9 */
[C---:B------:R-:W-:Y:S01]  /*11f0*/  VIADD R190, R16.reuse, 0x1c0 ;  /* 0x000001c010be7836 */ /* 0x040fe20000000000 */
[----:B------:R-:W-:Y:S01]  /*1200*/  SHF.R.S32.HI R199, RZ, 0x1f, R184 ;  /* 0x0000001fffc77819 */ /* 0x000fe200000114b8 */
[----:B------:R-:W-:Y:S01]  /*1210*/  IMAD R0, R5, 0x2, R2 ;  /* 0x0000000205007824 */ /* 0x000fe200078e0202 */
[----:B------:R-:W-:Y:S01]  /*1220*/  SHF.R.S32.HI R200, RZ, 0x1f, R183 ;  /* 0x0000001fffc87819 */ /* 0x000fe200000114b7 */
[C---:B------:R-:W-:Y:S01]  /*1230*/  VIADD R189, R16.reuse, 0x1e0 ;  /* 0x000001e010bd7836 */ /* 0x040fe20000000000 */
[----:B------:R-:W-:Y:S01]  /*1240*/  SHF.R.S32.HI R201, RZ, 0x1f, R182 ;  /* 0x0000001fffc97819 */ /* 0x000fe200000114b6 */
[----:B------:R-:W-:Y:S01]  /*1250*/  VIADD R18, R16, 0x20 ;  /* 0x0000002010127836 */ /* 0x000fe20000000000 */
[----:B------:R0:W-:Y:S01]  /*1260*/  STL [R1+0x428], R0 ;  /* 0x0004280001007387 */ /* 0x0001e20000100800 */
        /* <DEDUP_REMOVED lines=10> */
[----:B0-----:R-:W-:Y:S01]  /*1310*/  IMAD R0, R3, 0x8, R192 ;  /* 0x0000000803007824 */ /* 0x001fe200078e02c0 */
[----:B------:R-:W-:Y:S01]  /*1320*/  SHF.R.S32.HI R207, RZ, 0x1f, R190 ;  /* 0x0000001fffcf7819 */ /* 0x000fe200000114be */
[C---:B------:R-:W-:Y:S01]  /*1330*/  VIADD R218, R215.reuse, 0x180 ;  /* 0x00000180d7da7836 */ /* 0x040fe20000000000 */
[----:B------:R-:W-:Y:S01]  /*1340*/  SHF.R.S32.HI R208, RZ, 0x1f, R189 ;  /* 0x0000001fffd07819 */ /* 0x000fe200000114bd */
[----:B------:R-:W-:Y:S01]  /*1350*/  VIADD R217, R215, 0x1c0 ;  /* 0x000001c0d7d97836 */ /* 0x000fe20000000000 */
[----:B------:R0:W-:Y:S01]  /*1360*/  STL [R1+0x448], R0 ;  /* 0x0004480001007387 */ /* 0x0001e20000100800 */
[----:B------:R-:W-:Y:S01]  /*1370*/  IMAD.U32 R156, R13, 0x40, R9 ;  /* 0x000000400d9c7824 */ /* 0x000fe200078e0009 */
[----:B------:R-:W-:Y:S01]  /*1380*/  SHF.R.S32.HI R159, RZ, 0x1f, R18 ;  /* 0x0000001fff9f7819 */ /* 0x000fe20000011412 */
[----:B------:R-:W-:Y:S01]  /*1390*/  IMAD.IADD R193, R4, 0x1, R7 ;  /* 0x0000000104c17824 */ /* 0x000fe200078e0207 */
[----:B------:R-:W-:Y:S01]  /*13a0*/  SHF.R.S32.HI R228, RZ, 0x1f, R214 ;  /* 0x0000001fffe47819 */ /* 0x000fe200000114d6 */
[----:B------:R-:W-:Y:S01]  /*13b0*/  IMAD.WIDE R156, R156, R157, UR44 ;  /* 0x0000002c9c9c7e25 */ /* 0x000fe2000f8e029d */
[----:B------:R-:W-:-:S02]  /*13c0*/  SHF.R.S32.HI R227, RZ, 0x1f, R213 ;  /* 0x0000001fffe37819 */ /* 0x000fc400000114d5 */
[----:B------:R-:W-:Y:S02]  /*13d0*/  SHF.R.S32.HI R226, RZ, 0x1f, R212 ;  /* 0x0000001fffe27819 */ /* 0x000fe400000114d4 */
[----:B------:R-:W-:Y:S02]  /*13e0*/  SHF.R.S32.HI R225, RZ, 0x1f, R211 ;  /* 0x0000001fffe17819 */ /* 0x000fe400000114d3 */
[----:B------:R-:W-:Y:S02]  /*13f0*/  SHF.R.S32.HI R224, RZ, 0x1f, R210 ;  /* 0x0000001fffe07819 */ /* 0x000fe400000114d2 */
[----:B------:R-:W-:Y:S02]  /*1400*/  SHF.R.S32.HI R223, RZ, 0x1f, R218 ;  /* 0x0000001fffdf7819 */ /* 0x000fe400000114da */
[----:B------:R-:W-:Y:S02]  /*1410*/  SHF.R.S32.HI R222, RZ, 0x1f, R217 ;  /* 0x0000001fffde7819 */ /* 0x000fe400000114d9 */
[----:B------:R-:W-:-:S02]  /*1420*/  SHF.L.U64.HI R195, R188, 0x1, R195 ;  /* 0x00000001bcc37819 */ /* 0x000fc400000102c3 */
[----:B------:R-:W-:Y:S02]  /*1430*/  SHF.L.U64.HI R196, R187, 0x1, R196 ;  /* 0x00000001bbc47819 */ /* 0x000fe400000102c4 */
[----:B------:R-:W-:Y:S02]  /*1440*/  SHF.L.U64.HI R197, R186, 0x1, R197 ;  /* 0x00000001bac57819 */ /* 0x000fe400000102c5 */
[----:B------:R-:W-:Y:S02]  /*1450*/  SHF.L.U64.HI R198, R185, 0x1, R198 ;  /* 0x00000001b9c67819 */ /* 0x000fe400000102c6 */
[----:B------:R-:W-:Y:S02]  /*1460*/  SHF.L.U64.HI R199, R184, 0x1, R199 ;  /* 0x00000001b8c77819 */ /* 0x000fe400000102c7 */
[----:B------:R-:W-:Y:S02]  /*1470*/  SHF.L.U64.HI R200, R183, 0x1, R200 ;  /* 0x00000001b7c87819 */ /* 0x000fe400000102c8 */
[----:B------:R-:W-:-:S02]  /*1480*/  SHF.L.U64.HI R201, R182, 0x1, R201 ;  /* 0x00000001b6c97819 */ /* 0x000fc400000102c9 */
[----:B------:R-:W-:Y:S02]  /*1490*/  SHF.L.U64.HI R202, R181, 0x1, R202 ;  /* 0x00000001b5ca7819 */ /* 0x000fe400000102ca */
[----:B------:R-:W-:Y:S02]  /*14a0*/  SHF.L.U64.HI R203, R180, 0x1, R203 ;  /* 0x00000001b4cb7819 */ /* 0x000fe400000102cb */
[----:B------:R-:W-:Y:S02]  /*14b0*/  SHF.L.U64.HI R204, R163, 0x1, R204 ;  /* 0x00000001a3cc7819 */ /* 0x000fe400000102cc */
[----:B------:R-:W-:Y:S02]  /*14c0*/  SHF.L.U64.HI R205, R162, 0x1, R205 ;  /* 0x00000001a2cd7819 */ /* 0x000fe400000102cd */
[----:B------:R-:W-:Y:S02]  /*14d0*/  SHF.L.U64.HI R206, R161, 0x1, R206 ;  /* 0x00000001a1ce7819 */ /* 0x000fe400000102ce */
[----:B------:R-:W-:-:S02]  /*14e0*/  SHF.L.U64.HI R207, R190, 0x1, R207 ;  /* 0x00000001becf7819 */ /* 0x000fc400000102cf */
[----:B0-----:R-:W-:-:S07]  /*14f0*/  SHF.L.U64.HI R208, R189, 0x1, R208 ;  /* 0x00000001bdd07819 */ /* 0x001fce00000102d0 */
.L_x_3675:
[----:B------:R-:W-:Y:S01]  /*1500*/  ULDC.64 UR4, c[0x0][0xb20] ;  /* 0x0002c80000047ab9 */ /* 0x000fe20000000a00 */
[----:B01----:R-:W0:Y:S01]  /*1510*/  LDC.64 R6, c[0x0][0xb00] ;  /* 0x0002c000ff067b82 */ /* 0x003e220000000a00 */
[----:B------:R-:W-:Y:S01]  /*1520*/  ISETP.NE.U32.AND P0, PT, RZ, UR4, PT ;  /* 0x00000004ff007c0c */ /* 0x000fe2000bf05070 */
[----:B------:R-:W-:Y:S01]  /*1530*/  IMAD.MOV.U32 R3, RZ, RZ, RZ ;  /* 0x000000ffff037224 */ /* 0x000fe200078e00ff */
[----:B------:R-:W-:Y:S01]  /*1540*/  ULDC.64 UR6, c[0x0][0xb18] ;  /* 0x0002c60000067ab9 */ /* 0x000fe20000000a00 */
[----:B----4-:R-:W-:Y:S01]  /*1550*/  IMAD.MOV.U32 R27, RZ, RZ, RZ ;  /* 0x000000ffff1b7224 */ /* 0x010fe200078e00ff */
[----:B------:R-:W-:Y:S01]  /*1560*/  ISETP.NE.AND.EX P0, PT, RZ, UR5, PT, P0 ;  /* 0x00000005ff007c0c */ /* 0x000fe2000bf05300 */
[----:B------:R-:W-:Y:S02]  /*1570*/  ULDC.64 UR4, c[0x0][0xb10] ;  /* 0x0002c40000047ab9 */ /* 0x000fe40000000a00 */
[----:B------:R-:W-:-:S04]  /*1580*/  ISETP.NE.U32.AND P1, PT, RZ, UR4, PT ;  /* 0x00000004ff007c0c */ /* 0x000fc8000bf25070 */
[----:B------:R-:W-:Y:S01]  /*1590*/  ISETP.NE.AND.EX P1, PT, RZ, UR5, PT, P1 ;  /* 0x00000005ff007c0c */ /* 0x000fe2000bf25310 */
[----:B------:R-:W-:Y:S02]  /*15a0*/  ULDC.64 UR4, c[0x0][0xb00] ;  /* 0x0002c00000047ab9 */ /* 0x000fe40000000a00 */
[----:B------:R-:W-:-:S03]  /*15b0*/  ISETP.NE.U32.AND P3, PT, RZ, UR4, PT ;  /* 0x00000004ff007c0c */ /* 0x000fc6000bf65070 */
[----:B------:R-:W1:Y:S01]  /*15c0*/  @P0 LDC.64 R4, c[0x0][0xb20] ;  /* 0x0002c800ff040b82 */ /* 0x000e620000000a00 */
[----:B------:R-:W-:Y:S01]  /*15d0*/  ISETP.NE.AND.EX P3, PT, RZ, UR5, PT, P3 ;  /* 0x00000005ff007c0c */ /* 0x000fe2000bf65330 */
[----:B0-----:R-:W-:-:S06]  /*15e0*/  IMAD.WIDE R10, R115, 0x4, R6 ;  /* 0x00000004730a7825 */ /* 0x001fcc00078e0206 */
[----:B------:R-:W0:Y:S01]  /*15f0*/  @P1 LDC.64 R8, c[0x0][0xb10] ;  /* 0x0002c400ff081b82 */ /* 0x000e220000000a00 */
[----:B------:R-:W-:Y:S02]  /*1600*/  ULDC UR4, c[0x0][0x288] ;  /* 0x0000a20000047ab9 */ /* 0x000fe40000000800 */
[----:B------:R-:W-:Y:S01]  /*1610*/  IMAD.U32 R24, RZ, RZ, UR4 ;  /* 0x00000004ff187e24 */ /* 0x000fe2000f8e00ff */
[----:B------:R-:W-:Y:S02]  /*1620*/  ULDC.64 UR4, c[0x0][0x418] ;  /* 0x0001060000047ab9 */ /* 0x000fe40000000a00 */
[----:B--2---:R2:W5:Y:S01]  /*1630*/  @P3 LDG.E R27, desc[UR46][R10.64] ;  /* 0x0000002e0a1b3981 */ /* 0x004562000c1e1900 */
[----:B-1----:R-:W-:-:S05]  /*1640*/  @P0 IMAD.WIDE R4, R115, 0x4, R4 ;  /* 0x0000000473040825 */ /* 0x002fca00078e0204 */
[----:B------:R2:W5:Y:S01]  /*1650*/  @P0 LDG.E R3, desc[UR46][R4.64] ;  /* 0x0000002e04030981 */ /* 0x000562000c1e1900 */
[----:B0-----:R-:W-:-:S05]  /*1660*/  @P1 IMAD.WIDE R6, R115, 0x4, R8 ;  /* 0x0000000473061825 */ /* 0x001fca00078e0208 */
[----:B------:R2:W5:Y:S01]  /*1670*/  @P1 LDG.E R24, desc[UR46][R6.64] ;  /* 0x0000002e06181981 */ /* 0x000562000c1e1900 */
        /* <DEDUP_REMOVED lines=9> */
[----:B------:R-:W-:Y:S02]  /*1710*/  IMAD.MOV.U32 R216, RZ, RZ, R114 ;  /* 0x000000ffffd87224 */ /* 0x000fe400078e0072 */
[----:B------:R-:W-:Y:S01]  /*1720*/  IMAD.MOV.U32 R219, RZ, RZ, R115 ;  /* 0x000000ffffdb7224 */ /* 0x000fe200078e0073 */
[----:B--2---:R-:W-:Y:S06]  /*1730*/  @P1 BRA `(.L_x_3455) ;  /* 0x0000000000241947 */ /* 0x004fec0003800000 */
        /* <DEDUP_REMOVED lines=9> */
.L_x_3455:
[----:B------:R-:W-:Y:S02]  /*17d0*/  IMAD.U32 R38, RZ, RZ, UR5 ;  /* 0x00000005ff267e24 */ /* 0x000fe4000f8e00ff */
[----:B------:R-:W-:Y:S01]  /*17e0*/  IMAD.U32 R26, RZ, RZ, UR4 ;  /* 0x00000004ff1a7e24 */ /* 0x000fe2000f8e00ff */
[----:B------:R-:W-:Y:S06]  /*17f0*/  @!P2 BRA `(.L_x_3456) ;  /* 0x000000000010a947 */ /* 0x000fec0003800000 */
[----:B------:R-:W0:Y:S02]  /*1800*/  LDC.64 R4, c[0x0][0xb18] ;  /* 0x0002c600ff047b82 */ /* 0x000e240000000a00 */
[----:B0-----:R-:W-:-:S05]  /*1810*/  IMAD.WIDE R4, R115, 0x4, R4 ;  /* 0x0000000473047825 */ /* 0x001fca00078e0204 */
[----:B------:R0:W5:Y:S01]  /*1820*/  LDG.E R26, desc[UR46][R4.64] ;  /* 0x0000002e041a7981 */ /* 0x000162000c1e1900 */
[----:B------:R-:W-:Y:S05]  /*1830*/  BRA `(.L_x_3457) ;  /* 0x0000000000107947 */ /* 0x000fea0003800000 */
.L_x_3456:
[----:B------:R-:W-:Y:S05]  /*1840*/  @!P3 BRA `(.L_x_3457) ;  /* 0x00000000000cb947 */ /* 0x000fea0003800000 */
[----:B------:R-:W2:Y:S04]  /*1850*/  LDG.E R5, desc[UR46][R10.64] ;  /* 0x0000002e0a057981 */ /* 0x000ea8000c1e1900 */
[----:B------:R-:W2:Y:S02]  /*1860*/  LDG.E R26, desc[UR46][R10.64+0x4] ;  /* 0x0000042e0a1a7981 */ /* 0x000ea4000c1e1900 */
[----:B--2---:R-:W-:-:S07]  /*1870*/  IMAD.IADD R26, R26, 0x1, -R5 ;  /* 0x000000011a1a7824 */ /* 0x004fce00078e0a05 */
.L_x_3457:
        /* <DEDUP_REMOVED lines=11> */
[----:B------:R-:W3:Y:S01]  /*1930*/  @P0 LDG.E R11, desc[UR46][R6.64+0x4] ;  /* 0x0000042e060b0981 */ /* 0x000ee2000c1e1900 */
[----:B-----5:R-:W-:Y:S02]  /*1940*/  IMAD.MOV.U32 R36, RZ, RZ, R26 ;  /* 0x000000ffff247224 */ /* 0x020fe400078e001a */
[----:B--2---:R-:W-:-:S05]  /*1950*/  @P1 IMAD.WIDE R8, R115, 0x4, R8 ;  /* 0x0000000473081825 */ /* 0x004fca00078e0208 */
[----:B------:R1:W5:Y:S01]  /*1960*/  @P1 LDG.E R36, desc[UR46][R8.64] ;  /* 0x0000002e08241981 */ /* 0x000362000c1e1900 */
[----:B0-----:R-:W-:Y:S01]  /*1970*/  ISETP.NE.AND P1, PT, R4, 0x1, PT ;  /* 0x000000010400780c */ /* 0x001fe20003f25270 */
[----:B------:R-:W-:Y:S01]  /*1980*/  IMAD.SHL.U32 R194, R113, 0x40, RZ ;  /* 0x0000004071c27824 */ /* 0x000fe200078e00ff */
[----:B------:R-:W0:Y:S11]  /*1990*/  LDC.64 R4, c[0x0][0xad8] ;  /* 0x0002b600ff047b82 */ /* 0x000e360000000a00 */
[----:B------:R-:W2:Y:S08]  /*19a0*/  @P1 LDC R13, c[0x0][0x44c] ;  /* 0x00011300ff0d1b82 */ /* 0x000eb00000000800 */
[----:B------:R-:W4:Y:S01]  /*19b0*/  @P1 LDC R10, c[0x0][0x450] ;  /* 0x00011400ff0a1b82 */ /* 0x000f220000000800 */
[----:B0-----:R-:W-:Y:S01]  /*19c0*/  ISETP.GE.AND P2, PT, R5, 0x1, PT ;  /* 0x000000010500780c */ /* 0x001fe20003f46270 */
[----:B---3--:R-:W-:-:S02]  /*19d0*/  @P0 IMAD.IADD R38, R11, 0x1, -R0 ;  /* 0x000000010b260824 */ /* 0x008fc400078e0a00 */
[----:B------:R-:W-:Y:S02]  /*19e0*/  IMAD.IADD R11, R26, 0x1, -R3 ;  /* 0x000000011a0b7824 */ /* 0x000fe400078e0a03 */
[----:B------:R-:W-:Y:S02]  /*19f0*/  VIADD R0, R194, 0x3f ;  /* 0x0000003fc2007836 */ /* 0x000fe40000000000 */
[----:B------:R-:W-:Y:S02]  /*1a00*/  IMAD.IADD R25, R11, 0x1, R38 ;  /* 0x000000010b197824 */ /* 0x000fe400078e0226 */
[----:B--2---:R-:W-:-:S03]  /*1a10*/  @P1 IMAD.HI.U32 R3, R0, R13, RZ ;  /* 0x0000000d00031227 */ /* 0x004fc600078e00ff */
[C---:B------:R-:W-:Y:S01]  /*1a20*/  IADD3 R209, R25.reuse, 0x1, -R24 ;  /* 0x0000000119d17810 */ /* 0x040fe20007ffe818 */
[----:B------:R-:W-:Y:S01]  /*1a30*/  IMAD.MOV.U32 R6, RZ, RZ, R0 ;  /* 0x000000ffff067224 */ /* 0x000fe200078e0000 */
[----:B----4-:R-:W-:Y:S01]  /*1a40*/  @P1 SHF.R.U32.HI R6, RZ, R10, R3 ;  /* 0x0000000aff061219 */ /* 0x010fe20000011603 */
[----:B------:R-:W-:-:S04]  /*1a50*/  VIADD R0, R25, 0x3f ;  /* 0x0000003f19007836 */ /* 0x000fc80000000000 */
[----:B-1----:R-:W-:Y:S01]  /*1a60*/  IMAD.IADD R9, R209, 0x1, R6 ;  /* 0x00000001d1097824 */ /* 0x002fe200078e0206 */
[----:B------:R-:W-:-:S03]  /*1a70*/  SHF.R.S32.HI R3, RZ, 0x1f, R0 ;  /* 0x0000001fff037819 */ /* 0x000fc60000011400 */
[----:B------:R-:W-:Y:S01]  /*1a80*/  IMAD.IADD R4, R9, 0x1, R4 ;  /* 0x0000000109047824 */ /* 0x000fe200078e0204 */
[----:B------:R-:W-:-:S04]  /*1a90*/  LEA.HI R3, R3, R0, RZ, 0x6 ;  /* 0x0000000003037211 */ /* 0x000fc800078f30ff */
        /* <DEDUP_REMOVED lines=13> */
.L_x_3460:
[----:B------:R-:W-:-:S13]  /*1b70*/  ISETP.NE.AND P0, PT, R5, 0x1, PT ;  /* 0x000000010500780c */ /* 0x000fda0003f05270 */
[----:B------:R-:W0:Y:S02]  /*1b80*/  @P0 LDC.64 R6, c[0x0][0xae0] ;  /* 0x0002b800ff060b82 */ /* 0x000e240000000a00 */
[----:B0-----:R-:W-:-:S05]  /*1b90*/  @P0 IMAD.HI.U32 R6, R0, R6, RZ ;  /* 0x0000000600060227 */ /* 0x001fca00078e00ff */
[----:B------:R-:W-:-:S07]  /*1ba0*/  @P0 SHF.R.U32.HI R0, RZ, R7, R6 ;  /* 0x00000007ff000219 */ /* 0x000fce0000011606 */
.L_x_3461:
[----:B------:R-:W-:Y:S05]  /*1bb0*/  BSYNC B0 ;  /* 0x0000000000007941 */ /* 0x000fea0003800000 */
.L_x_3459:
[----:B------:R-:W-:-:S05]  /*1bc0*/  IMAD R3, R0, R5, R5 ;  /* 0x0000000500037224 */ /* 0x000fca00078e0205 */
[----:B------:R-:W-:-:S07]  /*1bd0*/  VIMNMX R4, R4, R3, PT ;  /* 0x0000000304047248 */ /* 0x000fce0003fe0100 */
.L_x_3458:
        /* <DEDUP_REMOVED lines=20> */
.L_x_3464:
[----:B------:R-:W-:-:S13]  /*1d20*/  ISETP.NE.AND P0, PT, R5, 0x1, PT ;  /* 0x000000010500780c */ /* 0x000fda0003f05270 */
[----:B------:R-:W0:Y:S02]  /*1d30*/  @P0 LDC.64 R6, c[0x0][0xae0] ;  /* 0x0002b800ff060b82 */ /* 0x000e240000000a00 */
[----:B0-----:R-:W-:-:S05]  /*1d40*/  @P0 IMAD.HI.U32 R6, R0, R6, RZ ;  /* 0x0000000600060227 */ /* 0x001fca00078e00ff */
[----:B------:R-:W-:-:S07]  /*1d50*/  @P0 SHF.R.U32.HI R0, RZ, R7, R6 ;  /* 0x00000007ff000219 */ /* 0x000fce0000011606 */
.L_x_3465:
[----:B------:R-:W-:Y:S05]  /*1d60*/  BSYNC B0 ;  /* 0x0000000000007941 */ /* 0x000fea0003800000 */
.L_x_3463:
[----:B------:R-:W-:-:S05]  /*1d70*/  IMAD R0, R0, R5, RZ ;  /* 0x0000000500007224 */ /* 0x000fca00078e02ff */
[----:B------:R-:W-:-:S07]  /*1d80*/  VIMNMX R3, R3, R0, !PT ;  /* 0x0000000003037248 */ /* 0x000fce0007fe0100 */
.L_x_3462:
[----:B------:R-:W-:Y:S01]  /*1d90*/  VIADD R4, R4, 0x3f ;  /* 0x0000003f04047836 */ /* 0x000fe20000000000 */
[----:B------:R-:W-:-:S04]  /*1da0*/  SHF.R.S32.HI R0, RZ, 0x1f, R3 ;  /* 0x0000001fff007819 */ /* 0x000fc80000011403 */
[----:B------:R-:W-:Y:S02]  /*1db0*/  SHF.R.S32.HI R5, RZ, 0x1f, R4 ;  /* 0x0000001fff057819 */ /* 0x000fe40000011404 */
[----:B------:R-:W-:Y:S02]  /*1dc0*/  LEA.HI R0, R0, R3, RZ, 0x6 ;  /* 0x0000000300007211 */ /* 0x000fe400078f30ff */
[----:B------:R-:W-:Y:S02]  /*1dd0*/  LEA.HI R5, R5, R4, RZ, 0x6 ;  /* 0x0000000405057211 */ /* 0x000fe400078f30ff */
[----:B------:R-:W-:Y:S02]  /*1de0*/  SHF.R.S32.HI R3, RZ, 0x6, R0 ;  /* 0x00000006ff037819 */ /* 0x000fe40000011400 */
[----:B------:R-:W-:Y:S02]  /*1df0*/  SHF.R.S32.HI R0, RZ, 0x6, R5 ;  /* 0x00000006ff007819 */ /* 0x000fe40000011405 */
[----:B------:R-:W-:-:S02]  /*1e00*/  VIMNMX R3, RZ, R3, !PT ;  /* 0x00000003ff037248 */ /* 0x000fc40007fe0100 */
        /* <DEDUP_REMOVED lines=35> */
.L_x_3468:
[----:B------:R-:W-:Y:S05]  /*2040*/  BSYNC B6 ;  /* 0x0000000000067941 */ /* 0x000fea0003800000 */
.L_x_3467:
        /* <DEDUP_REMOVED lines=20> */
.L_x_3470:
[----:B------:R-:W-:Y:S05]  /*2190*/  BSYNC B6 ;  /* 0x0000000000067941 */ /* 0x000fea0003800000 */
.L_x_3469:
[----:B------:R-:W-:Y:S01]  /*21a0*/  ULDC.64 UR4, c[0x0][0xaf0] ;  /* 0x0002bc0000047ab9 */ /* 0x000fe20000000a00 */
[----:B------:R-:W-:Y:S01]  /*21b0*/  IMAD.MOV.U32 R0, RZ, RZ, R115 ;  /* 0x000000ffff007224 */ /* 0x000fe200078e0073 */
[----:B------:R-:W-:Y:S01]  /*21c0*/  ISETP.NE.U32.AND P0, PT, RZ, UR4, PT ;  /* 0x00000004ff007c0c */ /* 0x000fe2000bf05070 */
[----:B------:R-:W2:Y:S01]  /*21d0*/  LDL R28, [R1+0x410] ;  /* 0x00041000011c7983 */ /* 0x000ea20000100800 */
[----:B------:R-:W0:Y:S02]  /*21e0*/  LDC R49, c[0x0][0x3f4] ;  /* 0x0000fd00ff317b82 */ /* 0x000e240000000800 */
[----:B------:R-:W-:-:S06]  /*21f0*/  ISETP.NE.AND.EX P0, PT, RZ, UR5, PT, P0 ;  /* 0x00000005ff007c0c */ /* 0x000fcc000bf05300 */
[----:B------:R-:W1:Y:S01]  /*2200*/  LDC.64 R42, c[0x0][0x408] ;  /* 0x00010200ff2a7b82 */ /* 0x000e620000000a00 */
[----:B------:R-:W3:Y:S01]  /*2210*/  S2R R29, SR_TID.X ;  /* 0x00000000001d7919 */ /* 0x000ee20000002100 */
[----:B------:R-:W-:Y:S01]  /*2220*/  SHF.R.S32.HI R9, RZ, 0x1f, R152 ;  /* 0x0000001fff097819 */ /* 0x000fe20000011498 */
[----:B------:R-:W-:-:S05]  /*2230*/  ULDC.64 UR4, c[0x0][0x3f8] ;  /* 0x0000fe0000047ab9 */ /* 0x000fca0000000a00 */
[----:B------:R-:W4:Y:S02]  /*2240*/  @P0 LDC.64 R4, c[0x0][0xaf0] ;  /* 0x0002bc00ff040b82 */ /* 0x000f240000000a00 */
[----:B----4-:R-:W-:-:S05]  /*2250*/  @P0 IMAD.WIDE R4, R115, 0x4, R4 ;  /* 0x0000000473040825 */ /* 0x010fca00078e0204 */
[----:B------:R4:W2:Y:S01]  /*2260*/  @P0 LDG.E R0, desc[UR46][R4.64] ;  /* 0x0000002e04000981 */ /* 0x0008a2000c1e1900 */
[--C-:B------:R-:W-:Y:S01]  /*2270*/  SHF.R.S32.HI R155, RZ, 0x1f, R154.reuse ;  /* 0x0000001fff9b7819 */ /* 0x100fe2000001149a */
[C---:B------:R-:W-:Y:S01]  /*2280*/  IMAD R3, R9.reuse, UR4, RZ ;  /* 0x0000000409037c24 */ /* 0x040fe2000f8e02ff */
[----:B0-----:R-:W-:Y:S01]  /*2290*/  ISETP.GE.AND P3, PT, R16, R49, PT ;  /* 0x000000311000720c */ /* 0x001fe20003f66270 */
[----:B-1----:R-:W-:Y:S01]  /*22a0*/  IMAD R10, R9, R42, RZ ;  /* 0x0000002a090a7224 */ /* 0x002fe200078e02ff */
[----:B------:R-:W-:Y:S01]  /*22b0*/  SHF.L.U64.HI R41, R42, 0x6, R43 ;  /* 0x000000062a297819 */ /* 0x000fe2000001022b */
[C---:B------:R-:W-:Y:S01]  /*22c0*/  IMAD R15, R152.reuse, UR5, R3 ;  /* 0x00000005980f7c24 */ /* 0x040fe2000f8e0203 */
[----:B------:R-:W-:Y:S01]  /*22d0*/  SEL R13, R49, RZ, P3 ;  /* 0x000000ff310d7207 */ /* 0x000fe20001800000 */
[C---:B------:R-:W-:Y:S01]  /*22e0*/  IMAD.WIDE.U32 R6, R152.reuse, UR4, R154 ;  /* 0x0000000498067c25 */ /* 0x040fe2000f8e009a */
[----:B---3--:R-:W-:Y:S02]  /*22f0*/  SHF.R.U32.HI R29, RZ, 0x7, R29 ;  /* 0x00000007ff1d7819 */ /* 0x008fe4000001161d */
[----:B------:R-:W-:Y:S01]  /*2300*/  SHF.R.S32.HI R45, RZ, 0x1f, R114 ;  /* 0x0000001fff2d7819 */ /* 0x000fe20000011472 */
[----:B------:R-:W-:-:S04]  /*2310*/  IMAD.WIDE.U32 R8, R152, UR4, R16 ;  /* 0x0000000498087c25 */ /* 0x000fc8000f8e0010 */
[----:B------:R-:W-:Y:S02]  /*2320*/  IMAD.IADD R7, R7, 0x1, R15 ;  /* 0x0000000107077824 */ /* 0x000fe400078e020f */
[----:B------:R-:W-:Y:S02]  /*2330*/  IMAD R21, R152, R43, R10 ;  /* 0x0000002b98157224 */ /* 0x000fe400078e020a */
[----:B------:R-:W-:Y:S01]  /*2340*/  IMAD.IADD R9, R15, 0x1, R9 ;  /* 0x000000010f097824 */ /* 0x000fe200078e0209 */
[----:B-----5:R-:W-:Y:S01]  /*2350*/  SHF.R.S32.HI R15, RZ, 0x1f, R36 ;  /* 0x0000001fff0f7819 */ /* 0x020fe20000011424 */
[----:B------:R-:W-:Y:S02]  /*2360*/  IMAD.IADD R13, R16, 0x1, R13 ;  /* 0x00000001100d7824 */ /* 0x000fe400078e020d */
[----:B----4-:R-:W-:-:S03]  /*2370*/  IMAD.WIDE.U32 R4, R152, R42, R154 ;  /* 0x0000002a98047225 */ /* 0x010fc600078e009a */
[----:B------:R-:W-:Y:S01]  /*2380*/  SHF.R.S32.HI R40, RZ, 0x1f, R13 ;  /* 0x0000001fff287819 */ /* 0x000fe2000001140d */
[----:B------:R-:W-:-:S03]  /*2390*/  IMAD.WIDE.U32 R10, R152, R42, R16 ;  /* 0x0000002a980a7225 */ /* 0x000fc600078e0010 */
[----:B------:R-:W-:Y:S01]  /*23a0*/  LEA.HI R40, R40, R13, RZ, 0x3 ;  /* 0x0000000d28287211 */ /* 0x000fe200078f18ff */
[----:B------:R-:W-:Y:S02]  /*23b0*/  IMAD.SHL.U32 R44, R158, 0x40, RZ ;  /* 0x000000409e2c7824 */ /* 0x000fe400078e00ff */
[----:B------:R-:W-:Y:S01]  /*23c0*/  IMAD.IADD R5, R5, 0x1, R21 ;  /* 0x0000000105057824 */ /* 0x000fe200078e0215 */
[----:B------:R-:W-:Y:S01]  /*23d0*/  LOP3.LUT R54, R40, 0xfffffff8, RZ, 0xc0, !PT ;  /* 0xfffffff828367812 */ /* 0x000fe200078ec0ff */
[----:B------:R-:W-:Y:S01]  /*23e0*/  IMAD.IADD R11, R21, 0x1, R11 ;  /* 0x00000001150b7824 */ /* 0x000fe200078e020b */
[----:B------:R-:W-:Y:S01]  /*23f0*/  LOP3.LUT R44, R44, 0x1c0, RZ, 0xc0, !PT ;  /* 0x000001c02c2c7812 */ /* 0x000fe200078ec0ff */
[C---:B------:R-:W-:Y:S01]  /*2400*/  IMAD R21, R15.reuse, UR4, RZ ;  /* 0x000000040f157c24 */ /* 0x040fe2000f8e02ff */
[----:B------:R-:W-:Y:S01]  /*2410*/  SHF.R.S32.HI R60, RZ, 0x1f, R54 ;  /* 0x0000001fff3c7819 */ /* 0x000fe20000011436 */
[----:B------:R-:W-:Y:S01]  /*2420*/  IMAD R15, R15, R42, RZ ;  /* 0x0000002a0f0f7224 */ /* 0x000fe200078e02ff */
[----:B------:R-:W-:Y:S01]  /*2430*/  SHF.R.U32.HI R48, RZ, 0x3, R44 ;  /* 0x00000003ff307819 */ /* 0x000fe2000001162c */
[----:B------:R-:W-:Y:S01]  /*2440*/  IMAD.IADD R3, R27, 0x1, R26 ;  /* 0x000000011b037824 */ /* 0x000fe200078e021a */
[----:B------:R-:W-:Y:S01]  /*2450*/  LOP3.LUT R50, R44, 0x18, R16, 0xf8, !PT ;  /* 0x000000182c327812 */ /* 0x000fe200078ef810 */
[----:B------:R-:W-:Y:S01]  /*2460*/  IMAD R15, R36, R43, R15 ;  /* 0x0000002b240f7224 */ /* 0x000fe200078e020f */
[----:B------:R-:W-:Y:S01]  /*2470*/  LOP3.LUT R59, R44, 0x38, R40, 0xf8, !PT ;  /* 0x000000382c3b7812 */ /* 0x000fe200078ef828 */
[----:B------:R-:W-:-:S02]  /*2480*/  IMAD R13, R36, UR5, R21 ;  /* 0x00000005240d7c24 */ /* 0x000fc4000f8e0215 */
[----:B------:R-:W-:Y:S02]  /*2490*/  IMAD.SHL.U32 R43, R221, 0x200, RZ ;  /* 0x00000200dd2b7824 */ /* 0x000fe400078e00ff */
[----:B------:R-:W-:-:S03]  /*24a0*/  IMAD.WIDE.U32 R20, R36, UR4, R6 ;  /* 0x0000000424147c25 */ /* 0x000fc6000f8e0006 */
[C---:B------:R-:W-:Y:S01]  /*24b0*/  LOP3.LUT R50, R43.reuse, R50, R48, 0xf6, !PT ;  /* 0x000000322b327212 */ /* 0x040fe200078ef630 */
[C---:B------:R-:W-:Y:S01]  /*24c0*/  IMAD.WIDE.U32 R26, R36.reuse, UR4, R8 ;  /* 0x00000004241a7c25 */ /* 0x040fe2000f8e0008 */
[----:B------:R-:W-:Y:S01]  /*24d0*/  ULDC UR4, c[0x0][0x2f4] ;  /* 0x0000bd0000047ab9 */ /* 0x000fe20000000800 */
[----:B------:R-:W-:Y:S02]  /*24e0*/  LOP3.LUT R59, R43, R59, R48, 0xf6, !PT ;  /* 0x0000003b2b3b7212 */ /* 0x000fe400078ef630 */
[-C--:B------:R-:W-:Y:S01]  /*24f0*/  IMAD.WIDE.U32 R32, R36, R42.reuse, R4 ;  /* 0x0000002a24207225 */ /* 0x080fe200078e0004 */
[----:B------:R-:W-:Y:S02]  /*2500*/  ISETP.GE.AND P2, PT, R16, UR4, PT ;  /* 0x0000000410007c0c */ /* 0x000fe4000bf46270 */
[----:B------:R-:W-:Y:S01]  /*2510*/  ISETP.GE.AND P1, PT, R18, UR4, PT ;  /* 0x0000000412007c0c */ /* 0x000fe2000bf26270 */
[----:B------:R-:W-:-:S04]  /*2520*/  IMAD.WIDE.U32 R34, R36, R42, R10 ;  /* 0x0000002a24227225 */ /* 0x000fc800078e000a */
[----:B------:R-:W-:Y:S02]  /*2530*/  IMAD.SHL.U32 R42, R42, 0x40, RZ ;  /* 0x000000402a2a7824 */ /* 0x000fe400078e00ff */
[----:B------:R-:W-:Y:S02]  /*2540*/  VIADD R46, R29, 0x8 ;  /* 0x000000081d2e7836 */ /* 0x000fe40000000000 */
[----:B------:R-:W-:Y:S02]  /*2550*/  IMAD.SHL.U32 R49, R49, 0x2, RZ ;  /* 0x0000000231317824 */ /* 0x000fe400078e00ff */
[----:B------:R-:W-:Y:S02]  /*2560*/  IMAD.IADD R51, R21, 0x1, R13 ;  /* 0x0000000115337824 */ /* 0x000fe400078e020d */
[----:B------:R-:W-:Y:S02]  /*2570*/  IMAD.IADD R52, R13, 0x1, R27 ;  /* 0x000000010d347824 */ /* 0x000fe400078e021b */
[----:B------:R-:W-:-:S02]  /*2580*/  IMAD.IADD R55, R33, 0x1, R15 ;  /* 0x0000000121377824 */ /* 0x000fc400078e020f */
[----:B------:R-:W-:Y:S02]  /*2590*/  IMAD.IADD R58, R15, 0x1, R35 ;  /* 0x000000010f3a7824 */ /* 0x000fe400078e0223 */
[----:B--2---:R-:W-:Y:S01]  /*25a0*/  IMAD R47, R28, 0x40, R152 ;  /* 0x000000401c2f7824 */ /* 0x004fe200078e0298 */
[----:B------:R-:W-:-:S07]  /*25b0*/  SHF.R.S32.HI R53, RZ, 0x1f, R0 ;  /* 0x0000001fff357819 */ /* 0x000fce0000011400 */
.L_x_3502:
        /* <DEDUP_REMOVED lines=11> */
[----:B--2---:R-:W2:Y:S08]  /*2670*/  @!P0 LDC.64 R4, c[0x0][0x418] ;  /* 0x00010600ff048b82 */ /* 0x004eb00000000a00 */
[----:B------:R-:W3:Y:S08]  /*2680*/  @P4 LDC R9, c[0x0][0x434] ;  /* 0x00010d00ff094b82 */ /* 0x000ef00000000800 */
        /* <DEDUP_REMOVED lines=17> */
[----:B------:R-:W-:Y:S01]  /*27a0*/  ISETP.GT.AND P4, PT, R22, R37, PT ;  /* 0x000000251600720c */ /* 0x000fe20003f84270 */
[----:B------:R-:W-:-:S04]  /*27b0*/  IMAD.IADD R7, R50, 0x1, R71 ;  /* 0x0000000132077824 */ /* 0x000fc800078e0247 */
[----:B------:R-:W-:Y:S01]  /*27c0*/  IMAD R70, R7, 0x2, R2 ;  /* 0x0000000207467824 */ /* 0x000fe200078e0202 */
[----:B0-----:R-:W-:Y:S07]  /*27d0*/  @!P0 BRA `(.L_x_3472) ;  /* 0x0000001400b08947 */ /* 0x001fee0003800000 */
[----:B------:R-:W-:Y:S01]  /*27e0*/  SHF.R.S32.HI R67, RZ, 0x1f, R66 ;  /* 0x0000001fff437819 */ /* 0x000fe20000011442 */
[----:B------:R-:W-:Y:S01]  /*27f0*/  ULDC.64 UR4, c[0x0][0x300] ;  /* 0x0000c00000047ab9 */ /* 0x000fe20000000a00 */
[----:B-----5:R-:W-:Y:S01]  /*2800*/  SHF.R.S32.HI R62, RZ, 0x1f, R63 ;  /* 0x0000001fff3e7819 */ /* 0x020fe2000001143f */
[C---:B------:R-:W-:Y:S01]  /*2810*/  IMAD.WIDE.U32 R4, R66.reuse, UR4, RZ ;  /* 0x0000000442047c25 */ /* 0x040fe2000f8e00ff */
[----:B------:R-:W-:Y:S01]  /*2820*/  SHF.R.S32.HI R15, RZ, 0x1f, R22 ;  /* 0x0000001fff0f7819 */ /* 0x000fe20000011416 */
[----:B------:R-:W-:Y:S02]  /*2830*/  ULDC.64 UR6, c[0x0][0x3f8] ;  /* 0x0000fe0000067ab9 */ /* 0x000fe40000000a00 */
[----:B------:R-:W-:Y:S02]  /*2840*/  IMAD R7, R67, UR4, RZ ;  /* 0x0000000443077c24 */ /* 0x000fe4000f8e02ff */
[----:B------:R-:W-:Y:S02]  /*2850*/  IMAD R11, R15, UR6, RZ ;  /* 0x000000060f0b7c24 */ /* 0x000fe4000f8e02ff */
[----:B------:R-:W-:Y:S01]  /*2860*/  IMAD R7, R66, UR5, R7 ;  /* 0x0000000542077c24 */ /* 0x000fe2000f8e0207 */
[----:B------:R-:W-:Y:S01]  /*2870*/  ULDC.64 UR4, c[0x0][0x310] ;  /* 0x0000c40000047ab9 */ /* 0x000fe20000000a00 */
[----:B------:R-:W-:-:S02]  /*2880*/  IMAD R11, R22, UR7, R11 ;  /* 0x00000007160b7c24 */ /* 0x000fc4000f8e020b */
[----:B------:R-:W-:Y:S02]  /*2890*/  IMAD R6, R62, UR4, RZ ;  /* 0x000000043e067c24 */ /* 0x000fe4000f8e02ff */
[----:B------:R-:W-:Y:S02]  /*28a0*/  IMAD.IADD R5, R5, 0x1, R7 ;  /* 0x0000000105057824 */ /* 0x000fe400078e0207 */
[C---:B------:R-:W-:Y:S02]  /*28b0*/  IMAD R7, R63.reuse, UR5, R6 ;  /* 0x000000053f077c24 */ /* 0x040fe4000f8e0206 */
[----:B------:R-:W-:Y:S01]  /*28c0*/  IMAD.WIDE.U32 R4, R63, UR4, R4 ;  /* 0x000000043f047c25 */ /* 0x000fe2000f8e0004 */
[----:B------:R-:W-:-:S03]  /*28d0*/  ULDC.64 UR4, c[0x0][0x308] ;  /* 0x0000c20000047ab9 */ /* 0x000fc60000000a00 */
[----:B------:R-:W-:Y:S02]  /*28e0*/  IMAD.IADD R5, R5, 0x1, R7 ;  /* 0x0000000105057824 */ /* 0x000fe400078e0207 */
[----:B------:R-:W-:Y:S01]  /*28f0*/  IMAD.WIDE.U32 R6, R22, UR6, RZ ;  /* 0x0000000616067c25 */ /* 0x000fe2000f8e00ff */
[----:B------:R-:W-:Y:S02]  /*2900*/  ULDC.U8 UR6, c[0x0][0x410] ;  /* 0x0001040000067ab9 */ /* 0x000fe40000000000 */
[----:B------:R-:W-:Y:S01]  /*2910*/  ISETP.NE.AND P0, PT, RZ, UR6, PT ;  /* 0x00000006ff007c0c */ /* 0x000fe2000bf05270 */
[----:B------:R-:W-:Y:S02]  /*2920*/  IMAD R9, R45, UR4, RZ ;  /* 0x000000042d097c24 */ /* 0x000fe4000f8e02ff */
[----:B------:R-:W-:-:S04]  /*2930*/  IMAD.WIDE.U32 R4, R114, UR4, R4 ;  /* 0x0000000472047c25 */ /* 0x000fc8000f8e0004 */
[----:B------:R-:W-:Y:S01]  /*2940*/  IMAD R9, R114, UR5, R9 ;  /* 0x0000000572097c24 */ /* 0x000fe2000f8e0209 */
[----:B------:R-:W-:Y:S01]  /*2950*/  ULDC.64 UR4, c[0x0][0x2e8] ;  /* 0x0000ba0000047ab9 */ /* 0x000fe20000000a00 */
[----:B------:R-:W-:Y:S01]  /*2960*/  IMAD.IADD R7, R7, 0x1, R11 ;  /* 0x0000000107077824 */ /* 0x000fe200078e020b */
[----:B------:R-:W-:Y:S01]  /*2970*/  LEA R64, P5, R4, UR4, 0x1 ;  /* 0x0000000404407c11 */ /* 0x000fe2000f8a08ff */
[----:B------:R-:W-:Y:S02]  /*2980*/  IMAD.IADD R65, R5, 0x1, R9 ;  /* 0x0000000105417824 */ /* 0x000fe400078e0209 */
[C---:B------:R-:W-:Y:S01]  /*2990*/  IMAD.SHL.U32 R13, R6.reuse, 0x40, RZ ;  /* 0x00000040060d7824 */ /* 0x040fe200078e00ff */
[----:B------:R-:W-:Y:S02]  /*29a0*/  SHF.L.U64.HI R6, R6, 0x6, R7 ;  /* 0x0000000606067819 */ /* 0x000fe40000010207 */
[----:B------:R-:W-:Y:S01]  /*29b0*/  LEA.HI.X R65, R4, UR5, R65, 0x1, P5 ;  /* 0x0000000504417c11 */ /* 0x000fe2000a8f0c41 */
        /* <DEDUP_REMOVED lines=16> */
[----:B------:R-:W-:Y:S01]  /*2ac0*/  IMAD R11, R15, R42, R7 ;  /* 0x0000002a0f0b7224 */ /* 0x000fe200078e0207 */
[----:B------:R-:W-:Y:S01]  /*2ad0*/  IADD3 R7, P5, R13, R20, RZ ;  /* 0x000000140d077210 */ /* 0x000fe20007fbe0ff */
[----:B------:R-:W-:-:S04]  /*2ae0*/  IMAD.WIDE.U32 R8, R22, R42, R4 ;  /* 0x0000002a16087225 */ /* 0x000fc800078e0004 */
[----:B------:R-:W-:Y:S01]  /*2af0*/  IMAD.IADD R5, R9, 0x1, R11 ;  /* 0x0000000109057824 */ /* 0x000fe200078e020b */
[----:B------:R-:W-:Y:S01]  /*2b00*/  LEA R4, P6, R8, UR6, 0x1 ;  /* 0x0000000608047c11 */ /* 0x000fe2000f8c08ff */
[----:B------:R-:W-:Y:S01]  /*2b10*/  IMAD.X R10, R6, 0x1, R51, P5 ;  /* 0x00000001060a7824 */ /* 0x000fe200028e0633 */
[C---:B------:R-:W-:Y:S02]  /*2b20*/  LEA R6, P5, R7.reuse, UR4, 0x1 ;  /* 0x0000000407067c11 */ /* 0x040fe4000f8a08ff */
[----:B------:R-:W-:Y:S02]  /*2b30*/  LEA.HI.X R5, R8, UR7, R5, 0x1, P6 ;  /* 0x0000000708057c11 */ /* 0x000fe4000b0f0c05 */
[----:B------:R-:W-:Y:S02]  /*2b40*/  CS2R R8, SRZ ;  /* 0x0000000000087805 */ /* 0x000fe4000001ff00 */
[----:B------:R-:W-:Y:S02]  /*2b50*/  LEA.HI.X R7, R7, UR5, R10, 0x1, P5 ;  /* 0x0000000507077c11 */ /* 0x000fe4000a8f0c0a */
[----:B------:R-:W-:-:S02]  /*2b60*/  ISETP.GE.AND P6, PT, R154, R73, PT ;  /* 0x000000499a00720c */ /* 0x000fc40003fc6270 */
[----:B------:R-:W-:-:S11]  /*2b70*/  ISETP.GE.AND P5, PT, R160, R73, PT ;  /* 0x00000049a000720c */ /* 0x000fd60003fa6270 */
[----:B------:R0:W5:Y:S04]  /*2b80*/  @!P6 LDG.E.64 R30, desc[UR46][R6.64] ;  /* 0x0000002e061ee981 */ /* 0x000168000c1e1b00 */
[----:B------:R0:W5:Y:S04]  /*2b90*/  @!P5 LDG.E.64 R8, desc[UR46][R6.64+0x20] ;  /* 0x0000202e0608d981 */ /* 0x000168000c1e1b00 */
[----:B------:R0:W5:Y:S04]  /*2ba0*/  @!P6 LDG.E.64 R56, desc[UR46][R4.64] ;  /* 0x0000002e0438e981 */ /* 0x000168000c1e1b00 */
[----:B------:R0:W5:Y:S02]  /*2bb0*/  @!P5 LDG.E.64 R28, desc[UR46][R4.64+0x20] ;  /* 0x0000202e041cd981 */ /* 0x000164000c1e1b00 */
.L_x_3475:
[----:B------:R-:W-:Y:S05]  /*2bc0*/  BSYNC B1 ;  /* 0x0000000000017941 */ /* 0x000fea0003800000 */
.L_x_3474:
[----:B------:R-:W-:Y:S01]  /*2bd0*/  ISETP.NE.AND P5, PT, RZ, UR41, PT ;  /* 0x00000029ff007c0c */ /* 0x000fe2000bfa5270 */
        /* <DEDUP_REMOVED lines=12> */
[----:B------:R-:W-:Y:S06]  /*2ca0*/  @P5 BRA `(.L_x_3476) ;  /* 0x0000000000045947 */ /* 0x000fec0003800000 */
[----:B------:R-:W-:Y:S01]  /*2cb0*/  BPT.TRAP 0x1 ;  /* 0x000000040000795c */ /* 0x000fe20000300000 */
.L_x_3476:
[----:B------:R-:W-:Y:S01]  /*2cc0*/  IMAD R61, R19, 0x8, R2 ;  /* 0x00000008133d7824 */ /* 0x000fe200078e0202 */
[----:B------:R-:W-:Y:S01]  /*2cd0*/  SHF.L.U32 R68, R153, 0x1f, RZ ;  /* 0x0000001f99447819 */ /* 0x000fe200000006ff */
[----:B------:R-:W-:Y:S03]  /*2ce0*/  BSSY B1, `(.L_x_3477) ;  /* 0x0000003000017945 */ /* 0x000fe60003800000 */
[----:B------:R-:W0:Y:S02]  /*2cf0*/  SYNCS.PHASECHK.TRANS64.TRYWAIT P5, [R61+URZ+0x38890], R68 ;  /* 0x038890443d0075a7 */ /* 0x000e2400080a017f */
[----:B0-----:R-:W-:Y:S05]  /*2d00*/  @!P5 BRA `(.L_x_3478) ;  /* 0x0000032c0018d947 */ /* 0x001fea0003800000 */
.L_x_3826:
[----:B------:R-:W-:Y:S05]  /*2d10*/  BSYNC B1 ;  /* 0x0000000000017941 */ /* 0x000fea0003800000 */
.L_x_3477:
[----:B------:R-:W-:-:S03]  /*2d20*/  UMOV UR4, 0xffffffff ;  /* 0xffffffff00047882 */ /* 0x000fc60000000000 */
[----:B------:R-:W-:Y:S05]  /*2d30*/  BRA.DIV UR4, `(.L_x_3479) ;  /* 0x0000032e04207947 */ /* 0x000fea000b800000 */
[----:B------:R-:W1:Y:S04]  /*2d40*/  SHFL.IDX PT, R65, R65, RZ, 0x1c1f ;  /* 0x001c1fff41417589 */ /* 0x000e6800000e0000 */
[----:B------:R2:W3:Y:S02]  /*2d50*/  SHFL.IDX PT, R14, R64, RZ, 0x1c1f ;  /* 0x001c1fff400e7589 */ /* 0x0004e400000e0000 */
.L_x_3830:
        /* <DEDUP_REMOVED lines=50> */
.L_x_3484:
[----:B------:R-:W-:Y:S05]  /*3080*/  BSYNC B2 ;  /* 0x0000000000027941 */ /* 0x000fea0003800000 */
.L_x_3483:
[----:B0-----:R4:W-:Y:S02]  /*3090*/  ST.E.128 desc[UR46][R10.64], R4 ;  /* 0x000000040a007985 */ /* 0x0019e4000c101d2e */
.L_x_3482:
[----:B------:R-:W-:Y:S05]  /*30a0*/  BSYNC B1 ;  /* 0x0000000000017941 */ /* 0x000fea0003800000 */
.L_x_3481:
[----:B------:R-:W-:Y:S05]  /*30b0*/  @P1 BRA `(.L_x_3480) ;  /* 0x0000001000501947 */ /* 0x000fea0003800000 */
[----:B----4-:R-:W-:Y:S01]  /*30c0*/  IMAD.MOV.U32 R4, RZ, RZ, 0x20 ;  /* 0x00000020ff047424 */ /* 0x010fe200078e00ff */
[----:B------:R-:W-:Y:S01]  /*30d0*/  LOP3.LUT P0, RZ, R158, 0x4, RZ, 0xc0, !PT ;  /* 0x000000049eff7812 */ /* 0x000fe2000780c0ff */
[----:B------:R-:W-:Y:S01]  /*30e0*/  BSSY B1, `(.L_x_3485) ;  /* 0x0000032000017945 */ /* 0x000fe20003800000 */
[----:B------:R-:W-:Y:S02]  /*30f0*/  ISETP.GE.AND P5, PT, R160, R73, PT ;  /* 0x00000049a000720c */ /* 0x000fe40003fa6270 */
[----:B------:R-:W-:Y:S02]  /*3100*/  SEL R4, R4, 0xffffffe0, !P0 ;  /* 0xffffffe004047807 */ /* 0x000fe40004000000 */
[----:B---3--:R-:W-:Y:S02]  /*3110*/  LEA R10, P0, R18, R14, 0x1 ;  /* 0x0000000e120a7211 */ /* 0x008fe400078008ff */
        /* <DEDUP_REMOVED lines=46> */
.L_x_3486:
[----:B------:R-:W-:Y:S05]  /*3400*/  BSYNC B1 ;  /* 0x0000000000017941 */ /* 0x000fea0003800000 */
.L_x_3485:
[----:B-1----:R1:W-:Y:S01]  /*3410*/  ST.E.128 desc[UR46][R10.64], R4 ;  /* 0x000000040a007985 */ /* 0x0023e2000c101d2e */
[----:B------:R-:W-:Y:S05]  /*3420*/  BRA `(.L_x_3480) ;  /* 0x0000000c00747947 */ /* 0x000fea0003800000 */
.L_x_3473:
[----:B------:R-:W-:Y:S01]  /*3430*/  IMAD R69, R22, -0x40, R38 ;  /* 0xffffffc016457824 */ /* 0x000fe200078e0226 */
[----:B------:R-:W-:Y:S01]  /*3440*/  ISETP.GE.AND P0, PT, R16, R73, PT ;  /* 0x000000491000720c */ /* 0x000fe20003f06270 */
[----:B------:R-:W-:Y:S01]  /*3450*/  ULDC.64 UR4, c[0x0][0x3e8] ;  /* 0x0000fa0000047ab9 */ /* 0x000fe20000000a00 */
[----:B------:R-:W-:Y:S02]  /*3460*/  IADD3 R4, P6, R13, R26, RZ ;  /* 0x0000001a0d047210 */ /* 0x000fe40007fde0ff */
[----:B------:R-:W-:-:S03]  /*3470*/  VIMNMX R69, R69, 0x40, PT ;  /* 0x0000004045457848 */ /* 0x000fc60003fe0100 */
[----:B------:R-:W-:Y:S01]  /*3480*/  IMAD.X R5, R6, 0x1, R52, P6 ;  /* 0x0000000106057824 */ /* 0x000fe200030e0634 */
[----:B------:R-:W-:Y:S02]  /*3490*/  ISETP.GE.OR P5, PT, R152, R69, P0 ;  /* 0x000000459800720c */ /* 0x000fe400007a6670 */
[----:B------:R-:W-:-:S04]  /*34a0*/  LEA R12, P6, R4, UR4, 0x1 ;  /* 0x00000004040c7c11 */ /* 0x000fc8000f8c08ff */
[----:B------:R-:W-:-:S07]  /*34b0*/  LEA.HI.X R13, R4, UR5, R5, 0x1, P6 ;  /* 0x00000005040d7c11 */ /* 0x000fce000b0f0c05 */
[----:B------:R-:W0:Y:S01]  /*34c0*/  @!P5 LDC.64 R8, c[0x0][0x400] ;  /* 0x00010000ff08db82 */ /* 0x000e220000000a00 */
[----:B------:R-:W-:Y:S02]  /*34d0*/  @!P5 IMAD R6, R41, R22, RZ ;  /* 0x000000162906d224 */ /* 0x000fe400078e02ff */
[----:B------:R-:W-:Y:S02]  /*34e0*/  @!P5 IMAD.MOV.U32 R4, RZ, RZ, R34 ;  /* 0x000000ffff04d224 */ /* 0x000fe400078e0022 */
[----:B------:R-:W-:Y:S02]  /*34f0*/  @!P5 IMAD.MOV.U32 R5, RZ, RZ, R58 ;  /* 0x000000ffff05d224 */ /* 0x000fe400078e003a */
[-C--:B------:R-:W-:Y:S01]  /*3500*/  @!P5 IMAD R15, R15, R42.reuse, R6 ;  /* 0x0000002a0f0fd224 */ /* 0x080fe200078e0206 */
[----:B------:R-:W-:Y:S01]  /*3510*/  CS2R R6, SRZ ;  /* 0x0000000000067805 */ /* 0x000fe2000001ff00 */
[----:B------:R-:W-:Y:S01]  /*3520*/  @!P5 IMAD.WIDE.U32 R10, R22, R42, R4 ;  /* 0x0000002a160ad225 */ /* 0x000fe200078e0004 */
[----:B------:R-:W-:-:S03]  /*3530*/  CS2R R4, SRZ ;  /* 0x0000000000047805 */ /* 0x000fc6000001ff00 */
[----:B------:R-:W-:Y:S01]  /*3540*/  @!P5 IMAD.IADD R11, R15, 0x1, R11 ;  /* 0x000000010f0bd824 */ /* 0x000fe200078e020b */
[----:B------:R-:W-:Y:S02]  /*3550*/  CS2R R30, SRZ ;  /* 0x00000000001e7805 */ /* 0x000fe4000001ff00 */
[----:B------:R-:W-:Y:S01]  /*3560*/  CS2R R28, SRZ ;  /* 0x00000000001c7805 */ /* 0x000fe2000001ff00 */
[----:B------:R-:W2:Y:S01]  /*3570*/  @!P5 LDG.E.128 R4, desc[UR46][R12.64] ;  /* 0x0000002e0c04d981 */ /* 0x000ea2000c1e1d00 */
[----:B0-----:R-:W-:-:S04]  /*3580*/  @!P5 LEA R8, P6, R10, R8, 0x1 ;  /* 0x000000080a08d211 */ /* 0x001fc800078c08ff */
[----:B------:R-:W-:-:S05]  /*3590*/  @!P5 LEA.HI.X R9, R10, R9, R11, 0x1, P6 ;  /* 0x000000090a09d211 */ /* 0x000fca00030f0c0b */
[----:B------:R-:W3:Y:S01]  /*35a0*/  @!P5 LDG.E.128 R28, desc[UR46][R8.64] ;  /* 0x0000002e081cd981 */ /* 0x000ee2000c1e1d00 */
[----:B------:R-:W-:Y:S01]  /*35b0*/  ISETP.NE.AND P5, PT, RZ, UR41, PT ;  /* 0x00000029ff007c0c */ /* 0x000fe2000bfa5270 */
[----:B--2---:R-:W-:Y:S02]  /*35c0*/  IMAD.MOV.U32 R10, RZ, RZ, R6 ;  /* 0x000000ffff0a7224 */ /* 0x004fe400078e0006 */
[----:B------:R-:W-:Y:S02]  /*35d0*/  IMAD.MOV.U32 R11, RZ, RZ, R7 ;  /* 0x000000ffff0b7224 */ /* 0x000fe400078e0007 */
[----:B------:R-:W-:Y:S02]  /*35e0*/  IMAD.MOV.U32 R14, RZ, RZ, R4 ;  /* 0x000000ffff0e7224 */ /* 0x000fe400078e0004 */
[----:B------:R-:W-:Y:S01]  /*35f0*/  IMAD.MOV.U32 R15, RZ, RZ, R5 ;  /* 0x000000ffff0f7224 */ /* 0x000fe200078e0005 */
[----:B------:R-:W-:Y:S02]  /*3600*/  PRMT R76, R76, 0x5410, R11 ;  /* 0x000054104c4c7816 */ /* 0x000fe4000000000b */
[----:B------:R-:W-:-:S02]  /*3610*/  PRMT R84, R10, 0x5410, R14 ;  /* 0x000054100a547816 */ /* 0x000fc4000000000e */
[----:B------:R-:W-:Y:S01]  /*3620*/  PRMT R74, R74, 0x5410, R15 ;  /* 0x000054104a4a7816 */ /* 0x000fe2000000000f */
[----:B---3--:R-:W-:Y:S02]  /*3630*/  IMAD.MOV.U32 R10, RZ, RZ, R30 ;  /* 0x000000ffff0a7224 */ /* 0x008fe400078e001e */
[----:B------:R-:W-:Y:S02]  /*3640*/  IMAD.MOV.U32 R8, RZ, RZ, R31 ;  /* 0x000000ffff087224 */ /* 0x000fe400078e001f */
[----:B------:R-:W-:Y:S02]  /*3650*/  IMAD.MOV.U32 R9, RZ, RZ, R28 ;  /* 0x000000ffff097224 */ /* 0x000fe400078e001c */
[----:B------:R-:W-:Y:S01]  /*3660*/  IMAD.MOV.U32 R11, RZ, RZ, R29 ;  /* 0x000000ffff0b7224 */ /* 0x000fe200078e001d */
[----:B------:R-:W-:Y:S02]  /*3670*/  PRMT R76, R8, 0x7610, R76 ;  /* 0x00007610084c7816 */ /* 0x000fe4000000004c */
[----:B------:R-:W-:-:S02]  /*3680*/  PRMT R83, R10, 0x5410, R9 ;  /* 0x000054100a537816 */ /* 0x000fc40000000009 */
[----:B------:R-:W-:Y:S01]  /*3690*/  PRMT R74, R11, 0x7610, R74 ;  /* 0x000076100b4a7816 */ /* 0x000fe2000000004a */
[----:B------:R-:W-:Y:S06]  /*36a0*/  @P5 BRA `(.L_x_3487) ;  /* 0x0000000000045947 */ /* 0x000fec0003800000 */
[----:B------:R-:W-:Y:S01]  /*36b0*/  BPT.TRAP 0x1 ;  /* 0x000000040000795c */ /* 0x000fe20000300000 */
.L_x_3487:
[----:B------:R-:W-:Y:S01]  /*36c0*/  IMAD R61, R19, 0x8, R2 ;  /* 0x00000008133d7824 */ /* 0x000fe200078e0202 */
[----:B------:R-:W-:Y:S01]  /*36d0*/  SHF.L.U32 R68, R153, 0x1f, RZ ;  /* 0x0000001f99447819 */ /* 0x000fe200000006ff */
[----:B------:R-:W-:Y:S03]  /*36e0*/  BSSY B1, `(.L_x_3488) ;  /* 0x0000003000017945 */ /* 0x000fe60003800000 */
[----:B------:R-:W0:Y:S02]  /*36f0*/  SYNCS.PHASECHK.TRANS64.TRYWAIT P5, [R61+URZ+0x38890], R68 ;  /* 0x038890443d0075a7 */ /* 0x000e2400080a017f */
[----:B0-----:R-:W-:Y:S05]  /*3700*/  @!P5 BRA `(.L_x_3489) ;  /* 0x0000032000f4d947 */ /* 0x001fea0003800000 */
.L_x_3831:
[----:B------:R-:W-:Y:S05]  /*3710*/  BSYNC B1 ;  /* 0x0000000000017941 */ /* 0x000fea0003800000 */
.L_x_3488:
[----:B------:R-:W-:-:S03]  /*3720*/  UMOV UR4, 0xffffffff ;  /* 0xffffffff00047882 */ /* 0x000fc60000000000 */
[----:B------:R-:W-:Y:S05]  /*3730*/  BRA.DIV UR4, `(.L_x_3490) ;  /* 0x0000032204fc7947 */ /* 0x000fea000b800000 */
[----:B------:R-:W1:Y:S04]  /*3740*/  SHFL.IDX PT, R65, R65, RZ, 0x1c1f ;  /* 0x001c1fff41417589 */ /* 0x000e6800000e0000 */
[----:B------:R-:W2:Y:S02]  /*3750*/  SHFL.IDX PT, R64, R64, RZ, 0x1c1f ;  /* 0x001c1fff40407589 */ /* 0x000ea400000e0000 */
.L_x_3835:
        /* <DEDUP_REMOVED lines=10> */
[----:B------:R-:W-:-:S04]  /*3800*/  SHF.R.S32.HI R9, RZ, 0x4, R9 ;  /* 0x00000004ff097819 */ /* 0x000fc80000011409 */
[----:B------:R-:W-:-:S05]  /*3810*/  LEA.HI.SX32 R9, R40, R9, 0x1d ;  /* 0x0000000928097211 */ /* 0x000fca00078feaff */
[----:B------:R-:W-:Y:S02]  /*3820*/  IMAD.SHL.U32 R73, R9, 0x8, RZ ;  /* 0x0000000809497824 */ /* 0x000fe400078e00ff */
[----:B------:R-:W-:-:S03]  /*3830*/  IMAD.IADD R9, R59, 0x1, R71 ;  /* 0x000000013b097824 */ /* 0x000fc600078e0247 */
[----:B------:R-:W-:Y:S01]  /*3840*/  LOP3.LUT R8, R44, 0x38, R73, 0xf8, !PT ;  /* 0x000000382c087812 */ /* 0x000fe200078ef849 */
[----:B------:R-:W-:-:S03]  /*3850*/  IMAD R9, R9, 0x2, R2 ;  /* 0x0000000209097824 */ /* 0x000fc600078e0202 */
[----:B------:R-:W-:-:S05]  /*3860*/  LOP3.LUT R8, R43, R8, R48, 0xf6, !PT ;  /* 0x000000082b087212 */ /* 0x000fca00078ef630 */
[----:B------:R-:W-:Y:S02]  /*3870*/  IMAD.IADD R71, R71, 0x1, R8 ;  /* 0x0000000147477824 */ /* 0x000fe400078e0208 */
[----:B------:R-:W1:Y:S02]  /*3880*/  LDS.128 R8, [R9+0x22400] ;  /* 0x0224000009087984 */ /* 0x000e640000000c00 */
[----:B------:R-:W-:-:S05]  /*3890*/  IMAD R71, R71, 0x2, R2 ;  /* 0x0000000247477824 */ /* 0x000fca00078e0202 */
[----:B------:R2:W3:Y:S01]  /*38a0*/  LDS.128 R12, [R71+0x22400] ;  /* 0x02240000470c7984 */ /* 0x0004e20000000c00 */
[----:B------:R-:W-:Y:S05]  /*38b0*/  @P0 BRA `(.L_x_3492) ;  /* 0x0000000400540947 */ /* 0x000fea0003800000 */
[--C-:B------:R-:W-:Y:S02]  /*38c0*/  SHF.R.U64 R80, R28, 0x10, R29.reuse ;  /* 0x000000101c507819 */ /* 0x100fe4000000121d */
[----:B------:R-:W-:Y:S02]  /*38d0*/  SHF.R.U32.HI R28, RZ, 0x10, R29 ;  /* 0x00000010ff1c7819 */ /* 0x000fe4000001161d */
[--C-:B------:R-:W-:Y:S01]  /*38e0*/  SHF.R.U64 R82, R4, 0x10, R5.reuse ;  /* 0x0000001004527819 */ /* 0x100fe20000001205 */
[----:B-1----:R-:W-:Y:S01]  /*38f0*/  HADD2.F32 R4, -RZ, R9.H0_H0 ;  /* 0x20000009ff047230 */ /* 0x002fe20000004100 */
[----:B------:R-:W-:Y:S01]  /*3900*/  SHF.R.U32.HI R72, RZ, 0x10, R5 ;  /* 0x00000010ff487819 */ /* 0x000fe20000011605 */
[--C-:B---3--:R-:W-:Y:S01]  /*3910*/  HADD2.F32 R5, -RZ, R13.reuse.H0_H0 ;  /* 0x2000000dff057230 */ /* 0x108fe20000004100 */
[--C-:B------:R-:W-:Y:S01]  /*3920*/  SHF.R.U64 R81, R6, 0x10, R7.reuse ;  /* 0x0000001006517819 */ /* 0x100fe20000001207 */
[----:B------:R-:W-:Y:S01]  /*3930*/  HADD2.F32 R13, -RZ, R13.H1_H1 ;  /* 0x3000000dff0d7230 */ /* 0x000fe20000004100 */
[----:B------:R-:W-:Y:S01]  /*3940*/  SHF.R.U32.HI R75, RZ, 0x10, R7 ;  /* 0x00000010ff4b7819 */ /* 0x000fe20000011607 */
[----:B------:R-:W-:Y:S01]  /*3950*/  HADD2.F32 R7, -RZ, R74.H0_H0 ;  /* 0x2000004aff077230 */ /* 0x000fe20000004100 */
[--C-:B------:R-:W-:Y:S01]  /*3960*/  SHF.R.U64 R79, R30, 0x10, R31.reuse ;  /* 0x000000101e4f7819 */ /* 0x100fe2000000121f */
[----:B------:R-:W-:Y:S01]  /*3970*/  HADD2.F32 R30, -RZ, R28.H0_H0 ;  /* 0x2000001cff1e7230 */ /* 0x000fe20000004100 */
[----:B--2---:R-:W-:Y:S01]  /*3980*/  SHF.R.U32.HI R71, RZ, 0x10, R31 ;  /* 0x00000010ff477819 */ /* 0x004fe2000001161f */
        /* <DEDUP_REMOVED lines=15> */
[----:B------:R-:W-:Y:S01]  /*3a80*/  FMUL.FTZ R9, R5, R7 ;  /* 0x0000000705097220 */ /* 0x000fe20000410000 */
[----:B------:R-:W-:Y:S01]  /*3a90*/  HADD2.F32 R30, -RZ, R71.H0_H0 ;  /* 0x20000047ff1e7230 */ /* 0x000fe20000004100 */
[----:B------:R-:W-:Y:S01]  /*3aa0*/  F2FP.F16.F32.PACK_AB R29, R74, R29 ;  /* 0x0000001d4a1d723e */ /* 0x000fe200000000ff */
[----:B------:R-:W-:Y:S02]  /*3ab0*/  HADD2.F32 R6, -RZ, R76.H1_H1 ;  /* 0x3000004cff067230 */ /* 0x000fe40000004100 */
[----:B------:R-:W-:Y:S01]  /*3ac0*/  FMUL.FTZ R76, R4, R7 ;  /* 0x00000007044c7220 */ /* 0x000fe20000410000 */
        /* <DEDUP_REMOVED lines=50> */
[----:B------:R-:W-:Y:S02]  /*3df0*/  IMAD.MOV.U32 R8, RZ, RZ, R30 ;  /* 0x000000ffff087224 */ /* 0x000fe400078e001e */
[----:B------:R-:W-:-:S07]  /*3e00*/  IMAD.MOV.U32 R9, RZ, RZ, R29 ;  /* 0x000000ffff097224 */ /* 0x000fce00078e001d */
.L_x_3492:
[----:B------:R-:W-:Y:S05]  /*3e10*/  BSYNC B1 ;  /* 0x0000000000017941 */ /* 0x000fea0003800000 */
.L_x_3491:
        /* <DEDUP_REMOVED lines=8> */
.L_x_3472:
[----:B------:R-:W-:-:S13]  /*3ea0*/  ISETP.NE.AND P0, PT, RZ, UR41, PT ;  /* 0x00000029ff007c0c */ /* 0x000fda000bf05270 */
[----:B------:R-:W-:Y:S05]  /*3eb0*/  @P0 BRA `(.L_x_3493) ;  /* 0x0000000000040947 */ /* 0x000fea0003800000 */
[----:B------:R-:W-:Y:S01]  /*3ec0*/  BPT.TRAP 0x1 ;  /* 0x000000040000795c */ /* 0x000fe20000300000 */
.L_x_3493:
[----:B------:R-:W-:Y:S01]  /*3ed0*/  IMAD R61, R19, 0x8, R2 ;  /* 0x00000008133d7824 */ /* 0x000fe200078e0202 */
[----:B------:R-:W-:Y:S01]  /*3ee0*/  SHF.L.U32 R68, R153, 0x1f, RZ ;  /* 0x0000001f99447819 */ /* 0x000fe200000006ff */
[----:B------:R-:W-:Y:S01]  /*3ef0*/  BSSY B1, `(.L_x_3494) ;  /* 0x0000004000017945 */ /* 0x000fe20003800000 */
[----:B------:R-:W-:Y:S02]  /*3f00*/  SHF.R.S32.HI R67, RZ, 0x1f, R66 ;  /* 0x0000001fff437819 */ /* 0x000fe40000011442 */
[----:B------:R-:W0:Y:S02]  /*3f10*/  SYNCS.PHASECHK.TRANS64.TRYWAIT P0, [R61+URZ+0x38890], R68 ;  /* 0x038890443d0075a7 */ /* 0x000e24000800017f */
[----:B0-----:R-:W-:Y:S05]  /*3f20*/  @!P0 BRA `(.L_x_3495) ;  /* 0x0000031c004c8947 */ /* 0x001fea0003800000 */
.L_x_3836:
[----:B------:R-:W-:Y:S05]  /*3f30*/  BSYNC B1 ;  /* 0x0000000000017941 */ /* 0x000fea0003800000 */
.L_x_3494:
        /* <DEDUP_REMOVED lines=26> */
.L_x_3840:
        /* <DEDUP_REMOVED lines=18> */
.L_x_3480:
[----:B------:R-:W-:Y:S05]  /*4200*/  BSYNC B0 ;  /* 0x0000000000007941 */ /* 0x000fea0003800000 */
.L_x_3471:
[----:B-1-34-:R-:W1:Y:S01]  /*4210*/  S2R R4, SR_TID.X ;  /* 0x0000000000047919 */ /* 0x01ae620000002100 */
[----:B------:R-:W-:Y:S01]  /*4220*/  @!PT LDS RZ, [RZ] ;  /* 0x00000000fffff984 */ /* 0x000fe20000000800 */
[----:B------:R-:W-:Y:S01]  /*4230*/  @!PT LDS RZ, [RZ] ;  /* 0x00000000fffff984 */ /* 0x000fe20000000800 */
[----:B------:R-:W-:Y:S01]  /*4240*/  @!PT LDS RZ, [RZ] ;  /* 0x00000000fffff984 */ /* 0x000fe20000000800 */
[----:B------:R-:W-:Y:S01]  /*4250*/  @!PT LDS RZ, [RZ] ;  /* 0x00000000fffff984 */ /* 0x000fe20000000800 */
[----:B------:R3:W-:Y:S06]  /*4260*/  MEMBAR.ALL.CTA ;  /* 0x0000000000007992 */ /* 0x0007ec0000008000 */
[----:B---3--:R-:W3:Y:S01]  /*4270*/  FENCE.VIEW.ASYNC.S ;  /* 0x00000000000073c6 */ /* 0x008ee20000000000 */
[----:B------:R-:W-:Y:S05]  /*4280*/  WARPSYNC.ALL ;  /* 0x0000000000007948 */ /* 0x000fea0003800000 */
[----:B------:R-:W-:Y:S01]  /*4290*/  UISETP.NE.AND UP0, UPT, UR41, URZ, UPT ;  /* 0x0000003f2900728c */ /* 0x000fe2000bf05270 */
[----:B---3--:R3:W-:Y:S05]  /*42a0*/  BAR.SYNC.DEFER_BLOCKING R46, 0x80 ;  /* 0x0002002e0000751d */ /* 0x0087ea0000010000 */
[----:B------:R-:W-:-:S02]  /*42b0*/  PLOP3.LUT P5, PT, PT, PT, UP0, 0x80, 0x0 ;  /* 0x000000000000781c */ /* 0x000fc40003faf008 */
[----:B-1----:R-:W-:-:S13]  /*42c0*/  LOP3.LUT P0, RZ, R4, 0x7f, RZ, 0xc0, !PT ;  /* 0x0000007f04ff7812 */ /* 0x002fda000780c0ff */
[----:B------:R-:W-:-:S05]  /*42d0*/  @!P0 VIADD R4, R61, 0x388a0 ;  /* 0x000388a03d048836 */ /* 0x000fca0000000000 */
[----:B------:R-:W-:-:S04]  /*42e0*/  @!P0 PRMT R4, RZ, 0x654, R4 ;  /* 0x00000654ff048816 */ /* 0x000fc80000000004 */
[----:B------:R3:W-:Y:S01]  /*42f0*/  @!P0 SYNCS.ARRIVE.TRANS64.RED.A1T0 RZ, [R4+URZ], RZ ;  /* 0x000000ff04ff89a7 */ /* 0x0007e2000810043f */
[----:B------:R-:W-:Y:S05]  /*4300*/  @P5 BRA `(.L_x_3497) ;  /* 0x0000000000045947 */ /* 0x000fea0003800000 */
[----:B------:R-:W-:Y:S01]  /*4310*/  BPT.TRAP 0x1 ;  /* 0x000000040000795c */ /* 0x000fe20000300000 */
.L_x_3497:
[----:B------:R-:W1:Y:S01]  /*4320*/  SYNCS.PHASECHK.TRANS64.TRYWAIT P5, [R61+URZ+0x388b0], R68 ;  /* 0x0388b0443d0075a7 */ /* 0x000e6200080a017f */
[----:B------:R-:W-:Y:S04]  /*4330*/  BSSY B0, `(.L_x_3498) ;  /* 0x0000002000007945 */ /* 0x000fe80003800000 */
[----:B-1----:R-:W-:Y:S05]  /*4340*/  @!P5 BRA `(.L_x_3499) ;  /* 0x00000318009cd947 */ /* 0x002fea0003800000 */
.L_x_3841:
[----:B------:R-:W-:Y:S05]  /*4350*/  BSYNC B0 ;  /* 0x0000000000007941 */ /* 0x000fea0003800000 */
.L_x_3498:
[----:B------:R-:W-:Y:S01]  /*4360*/  ULDC.64 UR4, c[0x0][0x328] ;  /* 0x0000ca0000047ab9 */ /* 0x000fe20000000a00 */
[----:B------:R-:W-:Y:S01]  /*4370*/  BSSY B0, `(.L_x_3500) ;  /* 0x000006d000007945 */ /* 0x000fe20003800000 */
[----:B------:R-:W-:Y:S02]  /*4380*/  IMAD R67, R67, UR4, RZ ;  /* 0x0000000443437c24 */ /* 0x000fe4000f8e02ff */
[----:B---3--:R-:W-:-:S04]  /*4390*/  IMAD.WIDE.U32 R4, R66, UR4, RZ ;  /* 0x0000000442047c25 */ /* 0x008fc8000f8e00ff */
        /* <DEDUP_REMOVED lines=18> */
[----:B---3--:R-:W-:Y:S05]  /*44c0*/  @!P5 BRA `(.L_x_3501) ;  /* 0x00000004005cd947 */ /* 0x008fea0003800000 */
[----:B------:R-:W-:Y:S01]  /*44d0*/  ULDC UR4, c[0x0][0x320] ;  /* 0x0000c80000047ab9 */ /* 0x000fe20000000800 */
[----:B------:R-:W-:Y:S01]  /*44e0*/  IMAD R9, R19, 0x8000, R50 ;  /* 0x0000800013097824 */ /* 0x000fe200078e0232 */
[----:B------:R-:W-:Y:S02]  /*44f0*/  ISETP.GE.AND P6, PT, R16, UR4, PT ;  /* 0x0000000410007c0c */ /* 0x000fe4000bfc6270 */
[----:B------:R-:W-:Y:S01]  /*4500*/  LOP3.LUT P5, RZ, R158, 0x4, RZ, 0xc0, !PT ;  /* 0x000000049eff7812 */ /* 0x000fe200078ac0ff */
[C---:B------:R-:W-:Y:S02]  /*4510*/  IMAD R10, R9.reuse, 0x2, R2 ;  /* 0x00000002090a7824 */ /* 0x040fe400078e0202 */
[----:B------:R-:W-:-:S08]  /*4520*/  VIADD R11, R9, 0x20 ;  /* 0x00000020090b7836 */ /* 0x000fd00000000000 */
[----:B------:R-:W3:Y:S02]  /*4530*/  @!P6 LDS.128 R4, [R10+0x400] ;  /* 0x000400000a04e984 */ /* 0x000ee40000000c00 */
[----:B------:R-:W-:Y:S01]  /*4540*/  @P5 VIADD R11, R9, 0xffffffe0 ;  /* 0xffffffe0090b5836 */ /* 0x000fe20000000000 */
[----:B----4-:R-:W-:-:S03]  /*4550*/  @!P6 LEA R8, P5, R16, R15, 0x1 ;  /* 0x0000000f1008e211 */ /* 0x010fc600078a08ff */
[----:B------:R-:W-:Y:S01]  /*4560*/  IMAD R11, R11, 0x2, R2 ;  /* 0x000000020b0b7824 */ /* 0x000fe200078e0202 */
[----:B0-----:R-:W-:Y:S02]  /*4570*/  @!P6 LEA.HI.X R9, R16, R13, R17, 0x1, P5 ;  /* 0x0000000d1009e211 */ /* 0x001fe400028f0c11 */
[----:B------:R-:W-:-:S03]  /*4580*/  ISETP.GE.AND P5, PT, R18, UR4, PT ;  /* 0x0000000412007c0c */ /* 0x000fc6000bfa6270 */
[----:B---3--:R0:W-:Y:S10]  /*4590*/  @!P6 ST.E.128 desc[UR46][R8.64], R4 ;  /* 0x000000040800e985 */ /* 0x0081f4000c101d2e */
[----:B------:R-:W3:Y:S01]  /*45a0*/  @!P5 LDS.128 R4, [R11+0x400] ;  /* 0x000400000b04d984 */ /* 0x000ee20000000c00 */
[----:B0-----:R-:W-:-:S04]  /*45b0*/  @!P5 LEA R8, P6, R18, R15, 0x1 ;  /* 0x0000000f1208d211 */ /* 0x001fc800078c08ff */
[----:B------:R-:W-:Y:S02]  /*45c0*/  @!P5 LEA.HI.X R9, R18, R13, R159, 0x1, P6 ;  /* 0x0000000d1209d211 */ /* 0x000fe400030f0c9f */
[----:B------:R-:W-:-:S03]  /*45d0*/  ISETP.GE.AND P6, PT, R188, UR4, PT ;  /* 0x00000004bc007c0c */ /* 0x000fc6000bfc6270 */
[----:B---3--:R0:W-:Y:S10]  /*45e0*/  @!P5 ST.E.128 desc[UR46][R8.64], R4 ;  /* 0x000000040800d985 */ /* 0x0081f4000c101d2e */
[----:B------:R-:W3:Y:S01]  /*45f0*/  @!P6 LDS.128 R4, [R10+0x2400] ;  /* 0x002400000a04e984 */ /* 0x000ee20000000c00 */
[----:B0-----:R-:W-:-:S05]  /*4600*/  @!P6 LEA R8, P5, R188, R15, 0x1 ;  /* 0x0000000fbc08e211 */ /* 0x001fca00078a08ff */
[----:B------:R-:W-:Y:S01]  /*4610*/  @!P6 IMAD.X R9, R13, 0x1, R195, P5 ;  /* 0x000000010d09e824 */ /* 0x000fe200028e06c3 */
[----:B------:R-:W-:-:S04]  /*4620*/  ISETP.GE.AND P5, PT, R187, UR4, PT ;  /* 0x00000004bb007c0c */ /* 0x000fc8000bfa6270 */
[----:B---3--:R0:W-:Y:S09]  /*4630*/  @!P6 ST.E.128 desc[UR46][R8.64], R4 ;  /* 0x000000040800e985 */ /* 0x0081f2000c101d2e */
        /* <DEDUP_REMOVED lines=62> */
[----:B------:R-:W-:-:S05]  /*4a20*/  @!P5 IMAD.X R9, R13, 0x1, R208, P6 ;  /* 0x000000010d09d824 */ /* 0x000fca00030e06d0 */
[----:B---3--:R3:W-:Y:S03]  /*4a30*/  @!P5 ST.E.128 desc[UR46][R8.64], R4 ;  /* 0x000000040800d985 */ /* 0x0087e6000c101d2e */
.L_x_3501:
[----:B------:R-:W-:Y:S05]  /*4a40*/  BSYNC B0 ;  /* 0x0000000000007941 */ /* 0x000fea0003800000 */
.L_x_3500:
[----:B------:R-:W-:Y:S01]  /*4a50*/  @!PT LDS RZ, [RZ] ;  /* 0x00000000fffff984 */ /* 0x000fe20000000800 */
[----:B------:R-:W-:Y:S01]  /*4a60*/  @!PT LDS RZ, [RZ] ;  /* 0x00000000fffff984 */ /* 0x000fe20000000800 */
[----:B------:R-:W-:Y:S01]  /*4a70*/  @!PT LDS RZ, [RZ] ;  /* 0x00000000fffff984 */ /* 0x000fe20000000800 */
[----:B------:R-:W-:Y:S01]  /*4a80*/  @!PT LDS RZ, [RZ] ;  /* 0x00000000fffff984 */ /* 0x000fe20000000800 */
[----:B------:R5:W-:Y:S06]  /*4a90*/  MEMBAR.ALL.CTA ;  /* 0x0000000000007992 */ /* 0x000bec0000008000 */
[----:B-----5:R-:W5:Y:S01]  /*4aa0*/  FENCE.VIEW.ASYNC.S ;  /* 0x00000000000073c6 */ /* 0x020f620000000000 */
[----:B------:R-:W-:Y:S02]  /*4ab0*/  VIADD R19, R19, 0x1 ;  /* 0x0000000113137836 */ /* 0x000fe40000000000 */
[----:B01----:R-:W-:Y:S01]  /*4ac0*/  @!P0 VIADD R61, R61, 0x388c0 ;  /* 0x000388c03d3d8836 */ /* 0x003fe20000000000 */
[----:B-----5:R0:W-:Y:S02]  /*4ad0*/  BAR.SYNC.DEFER_BLOCKING R46, 0x80 ;  /* 0x0002002e0000751d */ /* 0x0201e40000010000 */
[----:B------:R-:W-:-:S02]  /*4ae0*/  ISETP.NE.AND P5, PT, R19, 0x2, PT ;  /* 0x000000021300780c */ /* 0x000fc40003fa5270 */
[----:B------:R-:W-:Y:S02]  /*4af0*/  @!P0 PRMT R61, RZ, 0x654, R61 ;  /* 0x00000654ff3d8816 */ /* 0x000fe4000000003d */
[----:B---3--:R-:W-:Y:S02]  /*4b00*/  SEL R4, RZ, 0x1, P5 ;  /* 0x00000001ff047807 */ /* 0x008fe40002800000 */
[----:B------:R-:W-:Y:S02]  /*4b10*/  SEL R19, R19, RZ, P5 ;  /* 0x000000ff13137207 */ /* 0x000fe40002800000 */
[----:B------:R-:W-:Y:S01]  /*4b20*/  LOP3.LUT R153, R153, R4, RZ, 0x3c, !PT ;  /* 0x0000000499997212 */ /* 0x000fe200078e3cff */
[----:B------:R0:W-:Y:S01]  /*4b30*/  @!P0 SYNCS.ARRIVE.TRANS64.RED.A1T0 RZ, [R61+URZ], RZ ;  /* 0x000000ff3dff89a7 */ /* 0x0001e2000810043f */
[----:B------:R-:W-:Y:S01]  /*4b40*/  PLOP3.LUT P0, PT, PT, PT, PT, 0x8, 0x0 ;  /* 0x000000000000781c */ /* 0x000fe20003f0e170 */
[----:B------:R-:W-:-:S12]  /*4b50*/  @P4 BRA `(.L_x_3502) ;  /* 0xffffffd800984947 */ /* 0x000fd8000383ffff */
.L_x_3466:
[----:B------:R-:W1:Y:S01]  /*4b60*/  LDC R0, c[0x0][0xa80] ;  /* 0x0002a000ff007b82 */ /* 0x000e620000000800 */
[----:B------:R3:W-:Y:S01]  /*4b70*/  STL.128 [R1+0x1e0], RZ ;  /* 0x0001e0ff01007387 */ /* 0x0007e20000100c00 */
[----:B------:R-:W-:Y:S01]  /*4b80*/  BSSY B0, `(.L_x_3503) ;  /* 0x0000027000007945 */ /* 0x000fe20003800000 */
[----:B------:R-:W-:Y:S02]  /*4b90*/  IMAD.U32 R37, RZ, RZ, UR38 ;  /* 0x00000026ff257e24 */ /* 0x000fe4000f8e00ff */
[----:B------:R3:W-:Y:S04]  /*4ba0*/  STL.128 [R1+0x1f0], RZ ;  /* 0x0001f0ff01007387 */ /* 0x0007e80000100c00 */
[----:B------:R3:W-:Y:S04]  /*4bb0*/  STL.128 [R1+0x210], RZ ;  /* 0x000210ff01007387 */ /* 0x0007e80000100c00 */
[----:B------:R3:W-:Y:S04]  /*4bc0*/  STL.128 [R1+0x220], RZ ;  /* 0x000220ff01007387 */ /* 0x0007e80000100c00 */
[----:B------:R3:W-:Y:S04]  /*4bd0*/  STL.128 [R1+0x230], RZ ;  /* 0x000230ff01007387 */ /* 0x0007e80000100c00 */
[----:B------:R3:W-:Y:S04]  /*4be0*/  STL.128 [R1+0x240], RZ ;  /* 0x000240ff01007387 */ /* 0x0007e80000100c00 */
[----:B-1----:R3:W-:Y:S04]  /*4bf0*/  STL [R1+0x200], R0 ;  /* 0x0002000001007387 */ /* 0x0027e80000100800 */
        /* <DEDUP_REMOVED lines=28> */
[----:B------:R-:W-:Y:S05]  /*4dc0*/  @P0 BRA `(.L_x_3504) ;  /* 0x0000000000080947 */ /* 0x000fea0003800000 */
[----:B------:R-:W1:Y:S02]  /*4dd0*/  FENCE.VIEW.ASYNC.G ;  /* 0x00000000000073c6 */ /* 0x000e640000000100 */
[----:B-1----:R-:W-:Y:S06]  /*4de0*/  BAR.ARV 0xc, 0x180 ;  /* 0x0306000000007b1d */ /* 0x002fec0000002000 */
.L_x_3504:
[----:B------:R-:W-:Y:S05]  /*4df0*/  BSYNC B0 ;  /* 0x0000000000007941 */ /* 0x000fea0003800000 */
.L_x_3503:
[----:B------:R-:W-:Y:S01]  /*4e00*/  UISETP.NE.AND UP0, UPT, UR41, 0x1, UPT ;  /* 0x000000012900788c */ /* 0x000fe2000bf05270 */
[----:B------:R-:W-:Y:S01]  /*4e10*/  IMAD.U32 R32, RZ, RZ, UR38 ;  /* 0x00000026ff207e24 */ /* 0x000fe2000f8e00ff */
[----:B------:R-:W-:Y:S01]  /*4e20*/  IADD3 R37, P0, R37, 0x1e0, RZ ;  /* 0x000001e025257810 */ /* 0x000fe20007f1e0ff */
[----:B------:R-:W-:Y:S03]  /*4e30*/  BSSY B7, `(.L_x_3505) ;  /* 0x00024f0000077945 */ /* 0x000fe60003800000 */
[----:B------:R-:W-:Y:S01]  /*4e40*/  PLOP3.LUT P2, PT, PT, PT, UP0, 0x80, 0x0 ;  /* 0x000000000000781c */ /* 0x000fe20003f4f008 */
[----:B------:R-:W-:Y:S01]  /*4e50*/  IMAD.X R38, RZ, RZ, UR37, P0 ;  /* 0x00000025ff267e24 */ /* 0x000fe200080e06ff */
[----:B------:R-:W-:-:S05]  /*4e60*/  IADD3 R32, P1, R32, 0x210, RZ ;  /* 0x0000021020207810 */ /* 0x000fca0007f3e0ff */
[----:B------:R-:W-:-:S06]  /*4e70*/  IMAD.X R31, RZ, RZ, UR37, P1 ;  /* 0x00000025ff1f7e24 */ /* 0x000fcc00088e06ff */
[----:B------:R-:W-:Y:S05]  /*4e80*/  @!P2 BRA `(.L_x_3506) ;  /* 0x00000080000ca947 */ /* 0x000fea0003800000 */
[----:B---3--:R-:W1:Y:S08]  /*4e90*/  LDC R0, c[0x0][0x448] ;  /* 0x00011200ff007b82 */ /* 0x008e700000000800 */
[----:B------:R-:W3:Y:S01]  /*4ea0*/  LDC.64 R6, c[0x0][0xad8] ;  /* 0x0002b600ff067b82 */ /* 0x000ee20000000a00 */
[----:B-1----:R-:W-:Y:S01]  /*4eb0*/  ISETP.NE.AND P1, PT, R0, 0x1, PT ;  /* 0x000000010000780c */ /* 0x002fe20003f25270 */
[----:B------:R-:W-:Y:S01]  /*4ec0*/  VIADD R0, R194, 0x3f ;  /* 0x0000003fc2007836 */ /* 0x000fe20000000000 */
[----:B---3--:R-:W-:-:S11]  /*4ed0*/  ISETP.GE.AND P2, PT, R7, 0x1, PT ;  /* 0x000000010700780c */ /* 0x008fd60003f46270 */
[----:B------:R-:W1:Y:S08]  /*4ee0*/  @P1 LDC R3, c[0x0][0x44c] ;  /* 0x00011300ff031b82 */ /* 0x000e700000000800 */
[----:B------:R-:W3:Y:S01]  /*4ef0*/  @P1 LDC R4, c[0x0][0x450] ;  /* 0x00011400ff041b82 */ /* 0x000ee20000000800 */
[----:B-1----:R-:W-:-:S05]  /*4f00*/  @P1 IMAD.HI.U32 R3, R0, R3, RZ ;  /* 0x0000000300031227 */ /* 0x002fca00078e00ff */
[----:B---3--:R-:W-:-:S05]  /*4f10*/  @P1 SHF.R.U32.HI R0, RZ, R4, R3 ;  /* 0x00000004ff001219 */ /* 0x008fca0000011603 */
        /* <DEDUP_REMOVED lines=14> */
.L_x_3509:
[----:B------:R-:W-:-:S13]  /*5000*/  ISETP.NE.AND P0, PT, R7, 0x1, PT ;  /* 0x000000010700780c */ /* 0x000fda0003f05270 */
[----:B------:R-:W1:Y:S02]  /*5010*/  @P0 LDC.64 R4, c[0x0][0xae0] ;  /* 0x0002b800ff040b82 */ /* 0x000e640000000a00 */
[----:B-1----:R-:W-:-:S05]  /*5020*/  @P0 IMAD.HI.U32 R4, R3, R4, RZ ;  /* 0x0000000403040227 */ /* 0x002fca00078e00ff */
[----:B------:R-:W-:-:S07]  /*5030*/  @P0 SHF.R.U32.HI R3, RZ, R5, R4 ;  /* 0x00000005ff030219 */ /* 0x000fce0000011604 */
.L_x_3510:
[----:B------:R-:W-:Y:S05]  /*5040*/  BSYNC B0 ;  /* 0x0000000000007941 */ /* 0x000fea0003800000 */
.L_x_3508:
[----:B------:R-:W-:-:S05]  /*5050*/  IMAD R3, R3, R7, R7 ;  /* 0x0000000703037224 */ /* 0x000fca00078e0207 */
[----:B------:R-:W-:-:S07]  /*5060*/  VIMNMX R0, R0, R3, PT ;  /* 0x0000000300007248 */ /* 0x000fce0003fe0100 */
.L_x_3507:
[----:B------:R-:W1:Y:S01]  /*5070*/  @P1 LDC R5, c[0x0][0x44c] ;  /* 0x00011300ff051b82 */ /* 0x000e620000000800 */
[----:B------:R-:W-:Y:S01]  /*5080*/  VIADD R0, R0, 0x3f ;  /* 0x0000003f00007836 */ /* 0x000fe20000000000 */
[----:B------:R-:W-:Y:S01]  /*5090*/  ULDC UR4, c[0x0][0xad4] ;  /* 0x0002b50000047ab9 */ /* 0x000fe20000000800 */
[----:B------:R-:W-:-:S03]  /*50a0*/  IMAD.MOV.U32 R4, RZ, RZ, R194 ;  /* 0x000000ffff047224 */ /* 0x000fc600078e00c2 */
[----:B------:R-:W-:Y:S02]  /*50b0*/  SHF.R.S32.HI R3, RZ, 0x1f, R0 ;  /* 0x0000001fff037819 */ /* 0x000fe40000011400 */
[----:B------:R-:W3:Y:S02]  /*50c0*/  @P1 LDC R6, c[0x0][0x450] ;  /* 0x00011400ff061b82 */ /* 0x000ee40000000800 */
[----:B------:R-:W-:-:S04]  /*50d0*/  LEA.HI R3, R3, R0, RZ, 0x6 ;  /* 0x0000000003037211 */ /* 0x000fc800078f30ff */
[----:B------:R-:W-:-:S04]  /*50e0*/  SHF.R.S32.HI R0, RZ, 0x6, R3 ;  /* 0x00000006ff007819 */ /* 0x000fc80000011403 */
[----:B------:R-:W-:Y:S01]  /*50f0*/  VIMNMX R13, R39, R0, PT ;  /* 0x00000000270d7248 */ /* 0x000fe20003fe0100 */
[----:B-1----:R-:W-:-:S05]  /*5100*/  @P1 IMAD.HI.U32 R5, R194, R5, RZ ;  /* 0x00000005c2051227 */ /* 0x002fca00078e00ff */
[----:B---3--:R-:W-:-:S05]  /*5110*/  @P1 SHF.R.U32.HI R4, RZ, R6, R5 ;  /* 0x00000006ff041219 */ /* 0x008fca0000011605 */
        /* <DEDUP_REMOVED lines=13> */
.L_x_3513:
[----:B------:R-:W-:-:S13]  /*51f0*/  ISETP.NE.AND P0, PT, R7, 0x1, PT ;  /* 0x000000010700780c */ /* 0x000fda0003f05270 */
[----:B------:R-:W1:Y:S02]  /*5200*/  @P0 LDC.64 R4, c[0x0][0xae0] ;  /* 0x0002b800ff040b82 */ /* 0x000e640000000a00 */
[----:B-1----:R-:W-:-:S05]  /*5210*/  @P0 IMAD.HI.U32 R4, R191, R4, RZ ;  /* 0x00000004bf040227 */ /* 0x002fca00078e00ff */
[----:B------:R-:W-:-:S07]  /*5220*/  @P0 SHF.R.U32.HI R191, RZ, R5, R4 ;  /* 0x00000005ffbf0219 */ /* 0x000fce0000011604 */
.L_x_3514:
[----:B------:R-:W-:Y:S05]  /*5230*/  BSYNC B0 ;  /* 0x0000000000007941 */ /* 0x000fea0003800000 */
.L_x_3512:
[----:B------:R-:W-:-:S05]  /*5240*/  IMAD R191, R191, R7, RZ ;  /* 0x00000007bfbf7224 */ /* 0x000fca00078e02ff */
[----:B------:R-:W-:-:S07]  /*5250*/  VIMNMX R0, R0, R191, !PT ;  /* 0x000000bf00007248 */ /* 0x000fce0007fe0100 */
.L_x_3511:
[----:B------:R-:W-:-:S04]  /*5260*/  SHF.R.S32.HI R3, RZ, 0x1f, R0 ;  /* 0x0000001fff037819 */ /* 0x000fc80000011400 */
[----:B------:R-:W-:-:S04]  /*5270*/  LEA.HI R3, R3, R0, RZ, 0x6 ;  /* 0x0000000003037211 */ /* 0x000fc800078f30ff */
[--C-:B------:R-:W-:Y:S02]  /*5280*/  SHF.R.S32.HI R0, RZ, 0x6, R3.reuse ;  /* 0x00000006ff007819 */ /* 0x100fe40000011403 */
[----:B------:R-:W-:Y:S02]  /*5290*/  PRMT R3, RZ, 0x7610, R3 ;  /* 0x00007610ff037816 */ /* 0x000fe40000000003 */
[----:B------:R-:W-:-:S04]  /*52a0*/  VIMNMX R0, RZ, R0, !PT ;  /* 0x00000000ff007248 */ /* 0x000fc80007fe0100 */
[----:B------:R-:W-:-:S13]  /*52b0*/  ISETP.GT.AND P0, PT, R13, R0, PT ;  /* 0x000000000d00720c */ /* 0x000fda0003f04270 */
[----:B------:R-:W-:Y:S05]  /*52c0*/  @!P0 BRA `(.L_x_3515) ;  /* 0x0000024800988947 */ /* 0x000fea0003800000 */
        /* <DEDUP_REMOVED lines=33> */
[----:B-----5:R-:W4:Y:S04]  /*54e0*/  LDL R36, [R1+0x280] ;  /* 0x0002800001247983 */ /* 0x020f280000100800 */
        /* <DEDUP_REMOVED lines=19> */
[----:B0-----:R-:W4:Y:S04]  /*5620*/  LDL R46, [R1+0x2d0] ;  /* 0x0002d000012e7983 */ /* 0x001f280000100800 */
        /* <DEDUP_REMOVED lines=59> */
[----:B---3--:R0:W-:Y:S04]  /*59e0*/  STL [R1+0x210], R8 ;  /* 0x0002100801007387 */ /* 0x0081e80000100800 */
[----:B----4-:R-:W3:Y:S04]  /*59f0*/  LDL R15, [R1+0x2e4] ;  /* 0x0002e400010f7983 */ /* 0x010ee80000100800 */
        /* <DEDUP_REMOVED lines=16> */
[----:B------:R-:W0:Y:S02]  /*5b00*/  SHFL.IDX PT, R3, R4, RZ, 0x1f ;  /* 0x00001fff04037589 */ /* 0x000e2400000e0000 */
[----:B0-----:R-:W-:-:S04]  /*5b10*/  LEA.HI R4, R3, R3, RZ, 0x1 ;  /* 0x0000000303047211 */ /* 0x001fc800078f08ff */
[----:B------:R-:W-:-:S05]  /*5b20*/  LOP3.LUT R4, R4, 0x1fffe, RZ, 0xc0, !PT ;  /* 0x0001fffe04047812 */ /* 0x000fca00078ec0ff */
[----:B------:R-:W-:-:S04]  /*5b30*/  IMAD.IADD R3, R3, 0x1, -R4 ;  /* 0x0000000103037824 */ /* 0x000fc800078e0a04 */
[----:B------:R-:W-:-:S04]  /*5b40*/  IMAD R3, R3, 0x8000, R2 ;  /* 0x0000800003037824 */ /* 0x000fc800078e0202 */
[----:B------:R-:W-:Y:S02]  /*5b50*/  VIADD R3, R3, 0x400 ;  /* 0x0000040003037836 */ /* 0x000fe40000000000 */
[----:B------:R-:W-:-:S03]  /*5b60*/  VIADD R4, R2, 0x36400 ;  /* 0x0003640002047836 */ /* 0x000fc60000000000 */
[----:B------:R-:W-:Y:S02]  /*5b70*/  SHF.R.U32.HI R3, RZ, 0x4, R3 ;  /* 0x00000004ff037819 */ /* 0x000fe40000011603 */
[----:B------:R-:W-:Y:S02]  /*5b80*/  SHF.R.U32.HI R4, RZ, 0x4, R4 ;  /* 0x00000004ff047819 */ /* 0x000fe40000011604 */
[----:B------:R-:W-:Y:S02]  /*5b90*/  LOP3.LUT R3, R3, 0x3fff, RZ, 0xc0, !PT ;  /* 0x00003fff03037812 */ /* 0x000fe400078ec0ff */
[----:B------:R-:W-:Y:S02]  /*5ba0*/  LOP3.LUT R4, R4, 0x3fff, RZ, 0xc0, !PT ;  /* 0x00003fff04047812 */ /* 0x000fe400078ec0ff */
[----:B------:R-:W-:Y:S01]  /*5bb0*/  LOP3.LUT R3, R3, 0x2000000, RZ, 0xfc, !PT ;  /* 0x0200000003037812 */ /* 0x000fe200078efcff */
[----:B------:R0:W-:Y:S01]  /*5bc0*/  STL [R1+0x2d8], R5 ;  /* 0x0002d80501007387 */ /* 0x0001e20000100800 */
[----:B------:R-:W-:-:S03]  /*5bd0*/  LOP3.LUT R4, R4, 0x10000, RZ, 0xfc, !PT ;  /* 0x0001000004047812 */ /* 0x000fc600078efcff */
[----:B------:R1:W-:Y:S01]  /*5be0*/  STL [R1+0x2dc], R7 ;  /* 0x0002dc0701007387 */ /* 0x0003e20000100800 */
[----:B------:R-:W-:Y:S02]  /*5bf0*/  IMAD R6, R6, 0x1000, R3 ;  /* 0x0000100006067824 */ /* 0x000fe400078e0203 */
[----:B0-----:R-:W-:Y:S02]  /*5c00*/  IMAD.MOV.U32 R5, RZ, RZ, 0x40000040 ;  /* 0x40000040ff057424 */ /* 0x001fe400078e00ff */
[----:B-1----:R-:W-:Y:S01]  /*5c10*/  IMAD.MOV.U32 R7, RZ, RZ, 0x40000040 ;  /* 0x40000040ff077424 */ /* 0x002fe200078e00ff */
[----:B------:R0:W-:Y:S01]  /*5c20*/  STL [R1+0x220], R24 ;  /* 0x0002201801007387 */ /* 0x0001e20000100800 */
[----:B------:R-:W-:Y:S02]  /*5c30*/  R2UR UR6, R6 ;  /* 0x00000000060672ca */ /* 0x000fe400000e0000 */
[----:B------:R-:W-:Y:S01]  /*5c40*/  R2UR UR4, R4 ;  /* 0x00000000040472ca */ /* 0x000fe200000e0000 */
[----:B------:R1:W-:Y:S01]  /*5c50*/  STL [R1+0x2ec], R25 ;  /* 0x0002ec1901007387 */ /* 0x0003e20000100800 */
[----:B------:R-:W-:-:S02]  /*5c60*/  R2UR UR7, R7 ;  /* 0x00000000070772ca */ /* 0x000fc400000e0000 */
[----:B------:R-:W-:Y:S01]  /*5c70*/  R2UR UR5, R5 ;  /* 0x00000000050572ca */ /* 0x000fe200000e0000 */
[----:B0-----:R-:W-:Y:S02]  /*5c80*/  VIADD R24, R6, 0x80 ;  /* 0x0000008006187836 */ /* 0x001fe40000000000 */
[----:B-1----:R-:W-:Y:S01]  /*5c90*/  IMAD.MOV.U32 R25, RZ, RZ, 0x40000040 ;  /* 0x40000040ff197424 */ /* 0x002fe200078e00ff */
[----:B------:R-:W-:Y:S02]  /*5ca0*/  STL [R1+0x214], R78 ;  /* 0x0002144e01007387 */ /* 0x000fe40000100800 */
[----:B------:R-:W-:Y:S02]  /*5cb0*/  R2UR UR10, R24 ;  /* 0x00000000180a72ca */ /* 0x000fe400000e0000 */
[----:B------:R-:W-:Y:S01]  /*5cc0*/  STL [R1+0x218], R80 ;  /* 0x0002185001007387 */ /* 0x000fe20000100800 */
[----:B------:R-:W-:-:S03]  /*5cd0*/  R2UR UR11, R25 ;  /* 0x00000000190b72ca */ /* 0x000fc600000e0000 */
        /* <DEDUP_REMOVED lines=103> */
[----:B0-----:R-:W-:-:S06]  /*6350*/  WARPGROUP.ARRIVE ;  /* 0x00000000000079c5 */ /* 0x001fcc0000000000 */
[----:B------:R-:W-:Y:S01]  /*6360*/  HGMMA.64x256x16.F32 R24, gdesc[UR4].tnspB, RZ, !UPT, gsb0 ;  /* 0x43e00000041879f0 */ /* 0x000fe2000c0008ff */
[----:B------:R0:W-:Y:S04]  /*6370*/  STL [R1+0x3d0], R11 ;  /* 0x0003d00b01007387 */ /* 0x0001e80000100800 */
[----:B------:R1:W-:Y:S01]  /*6380*/  STL [R1+0x3d4], R10 ;  /* 0x0003d40a01007387 */ /* 0x0003e20000100800 */
[----:B0-----:R-:W-:Y:S02]  /*6390*/  IMAD.MOV.U32 R11, RZ, RZ, 0x40000040 ;  /* 0x40000040ff0b7424 */ /* 0x001fe400078e00ff */
[----:B-1----:R-:W-:-:S03]  /*63a0*/  VIADD R10, R4, 0x2 ;  /* 0x00000002040a7836 */ /* 0x002fc60000000000 */
[----:B------:R-:W-:Y:S02]  /*63b0*/  R2UR UR9, R11 ;  /* 0x000000000b0972ca */ /* 0x000fe400000e0000 */
[----:B------:R-:W-:Y:S01]  /*63c0*/  R2UR UR8, R10 ;  /* 0x000000000a0872ca */ /* 0x000fe200000e0000 */
[----:B---3--:R-:W-:Y:S04]  /*63d0*/  STL [R1+0x2e4], R15 ;  /* 0x0002e40f01007387 */ /* 0x008fe80000100800 */
[----:B----4-:R-:W-:Y:S04]  /*63e0*/  STL [R1+0x2e8], R21 ;  /* 0x0002e81501007387 */ /* 0x010fe80000100800 */
        /* <DEDUP_REMOVED lines=15> */
[----:B0-----:R-:W-:-:S02]  /*64e0*/  IMAD.MOV.U32 R9, RZ, RZ, 0x40000040 ;  /* 0x40000040ff097424 */ /* 0x001fc400078e00ff */
[----:B------:R-:W-:Y:S01]  /*64f0*/  IMAD.MOV.U32 R7, RZ, RZ, 0x40000040 ;  /* 0x40000040ff077424 */ /* 0x000fe200078e00ff */
[----:B------:R0:W5:Y:S01]  /*6500*/  LDL R15, [R1+0x1c8] ;  /* 0x0001c800010f7983 */ /* 0x0001620000100800 */
[----:B-1----:R-:W-:Y:S01]  /*6510*/  VIADD R8, R6, 0x100 ;  /* 0x0000010006087836 */ /* 0x002fe20000000000 */
        /* <DEDUP_REMOVED lines=34> */
[----:B------:R-:W-:Y:S01]  /*6740*/  HGMMA.64x256x16.F32 R24, gdesc[UR8].tnspB, R24, gsb0 ;  /* 0x43e00000081879f0 */ /* 0x000fe20008000818 */
[----:B------:R-:W-:Y:S01]  /*6750*/  R2UR UR6, R8 ;  /* 0x00000000080672ca */ /* 0x000fe200000e0000 */
[----:B------:R-:W-:Y:S01]  /*6760*/  VIADD R8, R4, 0x4 ;  /* 0x0000000404087836 */ /* 0x000fe20000000000 */
[----:B------:R-:W-:Y:S01]  /*6770*/  R2UR UR7, R9 ;  /* 0x00000000090772ca */ /* 0x000fe200000e0000 */
[----:B------:R-:W-:-:S03]  /*6780*/  IMAD.MOV.U32 R9, RZ, RZ, 0x40000040 ;  /* 0x40000040ff097424 */ /* 0x000fc600078e00ff */
        /* <DEDUP_REMOVED lines=114> */
[----:B------:R-:W4:Y:S04]  /*6eb0*/  LDL R82, [R1+0x218] ;  /* 0x0002180001527983 */ /* 0x000f280000100800 */
[----:B--2---:R-:W2:Y:S04]  /*6ec0*/  LDL R84, [R1+0x21c] ;  /* 0x00021c0001547983 */ /* 0x004ea80000100800 */
[----:B------:R-:W2:Y:S04]  /*6ed0*/  LDL R14, [R1+0x220] ;  /* 0x00022000010e7983 */ /* 0x000ea80000100800 */
[----:B------:R-:W2:Y:S04]  /*6ee0*/  LDL R86, [R1+0x224] ;  /* 0x0002240001567983 */ /* 0x000ea80000100800 */
[----:B---3--:R-:W3:Y:S04]  /*6ef0*/  LDL R88, [R1+0x228] ;  /* 0x0002280001587983 */ /* 0x008ee80000100800 */
[----:B------:R-:W3:Y:S04]  /*6f00*/  LDL R90, [R1+0x22c] ;  /* 0x00022c00015a7983 */ /* 0x000ee80000100800 */
[----:B------:R-:W3:Y:S04]  /*6f10*/  LDL R20, [R1+0x230] ;  /* 0x0002300001147983 */ /* 0x000ee80000100800 */
[----:B----4-:R-:W4:Y:S04]  /*6f20*/  LDL R92, [R1+0x234] ;  /* 0x00023400015c7983 */ /* 0x010f280000100800 */
        /* <DEDUP_REMOVED lines=118> */
[----:B------:R0:W-:Y:S04]  /*7690*/  STL [R1+0x210], R12 ;  /* 0x0002100c01007387 */ /* 0x0001e80000100800 */
[----:B------:R0:W-:Y:S04]  /*76a0*/  STL [R1+0x214], R80 ;  /* 0x0002145001007387 */ /* 0x0001e80000100800 */
[----:B------:R0:W-:Y:S04]  /*76b0*/  STL [R1+0x218], R82 ;  /* 0x0002185201007387 */ /* 0x0001e80000100800 */
[----:B--2---:R0:W-:Y:S04]  /*76c0*/  STL [R1+0x21c], R84 ;  /* 0x00021c5401007387 */ /* 0x0041e80000100800 */
[----:B------:R0:W-:Y:S04]  /*76d0*/  STL [R1+0x220], R14 ;  /* 0x0002200e01007387 */ /* 0x0001e80000100800 */
[----:B------:R0:W-:Y:S04]  /*76e0*/  STL [R1+0x224], R86 ;  /* 0x0002245601007387 */ /* 0x0001e80000100800 */
[----:B---3--:R0:W-:Y:S04]  /*76f0*/  STL [R1+0x228], R88 ;  /* 0x0002285801007387 */ /* 0x0081e80000100800 */
[----:B------:R0:W-:Y:S04]  /*7700*/  STL [R1+0x22c], R90 ;  /* 0x00022c5a01007387 */ /* 0x0001e80000100800 */
        /* <DEDUP_REMOVED lines=121> */
[----:B------:R-:W-:-:S13]  /*7ea0*/  ISETP.NE.AND P0, PT, RZ, UR41, PT ;  /* 0x00000029ff007c0c */ /* 0x000fda000bf05270 */
[----:B0-----:R-:W-:Y:S05]  /*7eb0*/  @P0 BRA `(.L_x_3516) ;  /* 0x0000000000040947 */ /* 0x001fea0003800000 */
[----:B------:R-:W-:Y:S01]  /*7ec0*/  BPT.TRAP 0x1 ;  /* 0x000000040000795c */ /* 0x000fe20000300000 */
.L_x_3516:
[----:B------:R-:W-:Y:S01]  /*7ed0*/  VIADD R20, R13, 0xfffffffe ;  /* 0xfffffffe0d147836 */ /* 0x000fe20000000000 */
[----:B------:R-:W-:Y:S01]  /*7ee0*/  BSSY B0, `(.L_x_3517) ;  /* 0x00003e8000007945 */ /* 0x000fe20003800000 */
[----:B-----5:R-:W-:-:S03]  /*7ef0*/  IMAD R15, R15, 0x8, R2 ;  /* 0x000000080f0f7824 */ /* 0x020fc600078e0202 */
[----:B------:R-:W-:Y:S01]  /*7f00*/  ISETP.GE.AND P0, PT, R20, R0, PT ;  /* 0x000000001400720c */ /* 0x000fe20003f06270 */
[----:B------:R-:W-:-:S05]  /*7f10*/  VIADD R12, R15, 0x38860 ;  /* 0x000388600f0c7836 */ /* 0x000fca0000000000 */
[----:B------:R-:W-:-:S04]  /*7f20*/  PRMT R12, R23, 0x654, R12 ;  /* 0x00000654170c7816 */ /* 0x000fc8000000000c */
[----:B------:R0:W-:Y:S03]  /*7f30*/  SYNCS.ARRIVE.TRANS64.RED.A1T0 RZ, [R12+URZ], RZ ;  /* 0x000000ff0cff79a7 */ /* 0x0001e6000810043f */
[----:B------:R-:W-:Y:S05]  /*7f40*/  @!P0 BRA `(.L_x_3518) ;  /* 0x0000003c00848947 */ /* 0x000fea0003800000 */
.L_x_3520:
        /* <DEDUP_REMOVED lines=60> */
[----:B01----:R-:W4:Y:S04]  /*8310*/  LDL.64 R12, [R1+0x3c8] ;  /* 0x0003c800010c7983 */ /* 0x003f280000100a00 */
[----:B------:R-:W4:Y:S04]  /*8320*/  LDL.64 R28, [R1+0x3d8] ;  /* 0x0003d800011c7983 */ /* 0x000f280000100a00 */
[----:B------:R-:W4:Y:S04]  /*8330*/  LDL.64 R26, [R1+0x3e8] ;  /* 0x0003e800011a7983 */ /* 0x000f280000100a00 */
[----:B------:R-:W4:Y:S04]  /*8340*/  LDL.64 R24, [R1+0x3f8] ;  /* 0x0003f80001187983 */ /* 0x000f280000100a00 */
[----:B------:R-:W4:Y:S01]  /*8350*/  LDL.64 R14, [R1+0x408] ;  /* 0x00040800010e7983 */ /* 0x000f220000100a00 */
[----:B--2---:R-:W-:-:S04]  /*8360*/  IMAD R149, R21, 0x40, R192 ;  /* 0x0000004015957824 */ /* 0x004fc800078e02c0 */
[----:B------:R-:W-:Y:S01]  /*8370*/  IMAD R22, R149, 0x4, R2 ;  /* 0x0000000495167824 */ /* 0x000fe200078e0202 */
[----:B------:R-:W-:Y:S06]  /*8380*/  BAR.SYNC.DEFER_BLOCKING 0xe, 0x100 ;  /* 0x0384000000007b1d */ /* 0x000fec0000010000 */
[----:B------:R-:W3:Y:S04]  /*8390*/  LDS R148, [R22+0x38400] ;  /* 0x0384000016947984 */ /* 0x000ee80000000800 */
[----:B------:R-:W0:Y:S01]  /*83a0*/  LDS R22, [R22+0x38420] ;  /* 0x0384200016167984 */ /* 0x000e220000000800 */
[C---:B---3--:R-:W-:Y:S01]  /*83b0*/  FMUL.FTZ R147, R148.reuse, R147 ;  /* 0x0000009394937220 */ /* 0x048fe20000410000 */
[C---:B------:R-:W-:Y:S01]  /*83c0*/  FMUL.FTZ R146, R148.reuse, R146 ;  /* 0x0000009294927220 */ /* 0x040fe20000410000 */
[C---:B----4-:R-:W-:Y:S01]  /*83d0*/  FMUL.FTZ R145, R148.reuse, R145 ;  /* 0x0000009194917220 */ /* 0x050fe20000410000 */
        /* <DEDUP_REMOVED lines=63> */
[----:B------:R-:W-:Y:S01]  /*87d0*/  STL.64 [R1+0x220], R146 ;  /* 0x0002209201007387 */ /* 0x000fe20000100a00 */
[C---:B------:R-:W-:Y:S01]  /*87e0*/  FMUL.FTZ R85, R22.reuse, R85 ;  /* 0x0000005516557220 */ /* 0x040fe20000410000 */
[----:B------:R-:W-:-:S02]  /*87f0*/  FMUL.FTZ R84, R22, R84 ;  /* 0x0000005416547220 */ /* 0x000fc40000410000 */
[----:B------:R-:W-:Y:S01]  /*8800*/  STL.64 [R1+0x230], R144 ;  /* 0x0002309001007387 */ /* 0x000fe20000100a00 */
[C---:B------:R-:W-:Y:S01]  /*8810*/  FMUL.FTZ R73, R22.reuse, R73 ;  /* 0x0000004916497220 */ /* 0x040fe20000410000 */
[C---:B------:R-:W-:Y:S02]  /*8820*/  FMUL.FTZ R72, R22.reuse, R72 ;  /* 0x0000004816487220 */ /* 0x040fe40000410000 */
[----:B------:R-:W-:Y:S01]  /*8830*/  STL.64 [R1+0x240], R142 ;  /* 0x0002408e01007387 */ /* 0x000fe20000100a00 */
[C---:B------:R-:W-:Y:S01]  /*8840*/  FMUL.FTZ R81, R22.reuse, R81 ;  /* 0x0000005116517220 */ /* 0x040fe20000410000 */
[C---:B------:R-:W-:Y:S02]  /*8850*/  FMUL.FTZ R80, R22.reuse, R80 ;  /* 0x0000005016507220 */ /* 0x040fe40000410000 */
        /* <DEDUP_REMOVED lines=404> */
[----:B------:R-:W-:Y:S01]  /*a1a0*/  VIADD R22, R21, 0x1 ;  /* 0x0000000115167836 */ /* 0x000fe20000000000 */
[----:B------:R-:W-:Y:S01]  /*a1b0*/  R2UR UR4, R4 ;  /* 0x00000000040472ca */ /* 0x000fe200000e0000 */
[----:B------:R-:W-:Y:S01]  /*a1c0*/  IMAD.MOV.U32 R13, RZ, RZ, 0x40000040 ;  /* 0x40000040ff0d7424 */ /* 0x000fe200078e00ff */
[----:B------:R-:W-:Y:S01]  /*a1d0*/  R2UR UR5, R5 ;  /* 0x00000000050572ca */ /* 0x000fe200000e0000 */
[----:B------:R-:W-:Y:S01]  /*a1e0*/  IMAD.MOV.U32 R15, RZ, RZ, 0x40000040 ;  /* 0x40000040ff0f7424 */ /* 0x000fe200078e00ff */
[----:B------:R-:W-:Y:S01]  /*a1f0*/  ISETP.NE.AND P0, PT, R22, 0x2, PT ;  /* 0x000000021600780c */ /* 0x000fe20003f05270 */
[----:B------:R0:W-:Y:S01]  /*a200*/  STL [R1+0x1c8], R22 ;  /* 0x0001c81601007387 */ /* 0x0001e20000100800 */
[----:B------:R-:W-:Y:S01]  /*a210*/  R2UR UR7, R13 ;  /* 0x000000000d0772ca */ /* 0x000fe200000e0000 */
[----:B------:R-:W-:-:S10]  /*a220*/  IMAD.MOV.U32 R13, RZ, RZ, 0x40000040 ;  /* 0x40000040ff0d7424 */ /* 0x000fd400078e00ff */
[----:B0-----:R-:W-:-:S04]  /*a230*/  @!P0 IMAD.MOV.U32 R22, RZ, RZ, RZ ;  /* 0x000000ffff168224 */ /* 0x001fc800078e00ff */
[----:B------:R-:W-:-:S04]  /*a240*/  IMAD R12, R22, 0x1000, R3 ;  /* 0x00001000160c7824 */ /* 0x000fc800078e0203 */
[C---:B------:R-:W-:Y:S01]  /*a250*/  VIADD R14, R12.reuse, 0x80 ;  /* 0x000000800c0e7836 */ /* 0x040fe20000000000 */
[----:B------:R-:W-:Y:S01]  /*a260*/  R2UR UR6, R12 ;  /* 0x000000000c0672ca */ /* 0x000fe200000e0000 */
[----:B--2---:R-:W-:-:S12]  /*a270*/  WARPGROUP.ARRIVE ;  /* 0x00000000000079c5 */ /* 0x004fd80000000000 */
[----:B------:R-:W-:Y:S01]  /*a280*/  HGMMA.64x256x16.F32 R24, gdesc[UR4].tnspB, R24, gsb0 ;  /* 0x43e00000041879f0 */ /* 0x000fe20008000818 */
        /* <DEDUP_REMOVED lines=42> */
[----:B------:R-:W-:Y:S02]  /*a530*/  R2UR UR6, R14 ;  /* 0x000000000e0672ca */ /* 0x000fe400000e0000 */
[----:B------:R-:W-:Y:S02]  /*a540*/  R2UR UR7, R15 ;  /* 0x000000000f0772ca */ /* 0x000fe400000e0000 */
        /* <DEDUP_REMOVED lines=38> */
[----:B------:R-:W-:Y:S01]  /*a7b0*/  R2UR UR7, R13 ;  /* 0x000000000d0772ca */ /* 0x000fe200000e0000 */
[----:B------:R-:W2:Y:S01]  /*a7c0*/  LDL R12, [R1+0x1d0] ;  /* 0x0001d000010c7983 */ /* 0x000ea20000100800 */
[----:B------:R-:W-:Y:S02]  /*a7d0*/  R2UR UR4, R6 ;  /* 0x00000000060472ca */ /* 0x000fe400000e0000 */
[----:B------:R-:W-:Y:S01]  /*a7e0*/  R2UR UR5, R7 ;  /* 0x00000000070572ca */ /* 0x000fe200000e0000 */
[----:B------:R-:W3:Y:S04]  /*a7f0*/  @!P0 LDL R13, [R1+0x1cc] ;  /* 0x0001cc00010d8983 */ /* 0x000ee80000100800 */
        /* <DEDUP_REMOVED lines=70> */
[----:B------:R-:W3:Y:S04]  /*ac60*/  LDL R22, [R1+0x210] ;  /* 0x0002100001167983 */ /* 0x000ee80000100800 */
[----:B-1----:R-:W3:Y:S04]  /*ac70*/  LDL R86, [R1+0x214] ;  /* 0x0002140001567983 */ /* 0x002ee80000100800 */
        /* <DEDUP_REMOVED lines=125> */
[----:B------:R-:W3:Y:S01]  /*b450*/  LDL R131, [R1+0x40c] ;  /* 0x00040c0001837983 */ /* 0x000ee20000100800 */
[----:B------:R-:W-:Y:S01]  /*b460*/  VIADD R12, R12, 0x1 ;  /* 0x000000010c0c7836 */ /* 0x000fe20000000000 */
[----:B------:R-:W-:-:S02]  /*b470*/  UISETP.NE.AND UP0, UPT, UR41, URZ, UPT ;  /* 0x0000003f2900728c */ /* 0x000fc4000bf05270 */
[----:B------:R0:W-:Y:S04]  /*b480*/  STL [R1+0x210], R22 ;  /* 0x0002101601007387 */ /* 0x0001e80000100800 */
        /* <DEDUP_REMOVED lines=26> */
[----:B---3--:R0:W-:Y:S04]  /*b630*/  STL [R1+0x278], R124 ;  /* 0x0002787c01007387 */ /* 0x0081e80000100800 */
        /* <DEDUP_REMOVED lines=102> */
[----:B------:R-:W-:-:S02]  /*bca0*/  PLOP3.LUT P1, PT, PT, PT, UP0, 0x80, 0x0 ;  /* 0x000000000000781c */ /* 0x000fc40003f2f008 */
[----:B------:R-:W-:-:S05]  /*bcb0*/  @!P0 LOP3.LUT R14, R13, 0x1, RZ, 0x3c, !PT ;  /* 0x000000010d0e8812 */ /* 0x000fca00078e3cff */
[----:B------:R0:W-:Y:S01]  /*bcc0*/  @!P0 STL [R1+0x1cc], R14 ;  /* 0x0001cc0e01008387 */ /* 0x0001e20000100800 */
[C---:B------:R-:W-:Y:S01]  /*bcd0*/  ISETP.GT.AND P0, PT, R20.reuse, R0, PT ;  /* 0x000000001400720c */ /* 0x040fe20003f04270 */
[----:B------:R-:W-:-:S04]  /*bce0*/  VIADD R20, R20, 0xffffffff ;  /* 0xffffffff14147836 */ /* 0x000fc80000000000 */
[----:B------:R-:W-:Y:S08]  /*bcf0*/  @P1 BRA `(.L_x_3519) ;  /* 0x0000000000041947 */ /* 0x000ff00003800000 */
[----:B------:R-:W-:Y:S01]  /*bd00*/  BPT.TRAP 0x1 ;  /* 0x000000040000795c */ /* 0x000fe20000300000 */
.L_x_3519:
[----:B-----5:R-:W-:-:S04]  /*bd10*/  IMAD R15, R15, 0x8, R2 ;  /* 0x000000080f0f7824 */ /* 0x020fc800078e0202 */
[----:B0-----:R-:W-:-:S05]  /*bd20*/  VIADD R12, R15, 0x38860 ;  /* 0x000388600f0c7836 */ /* 0x001fca0000000000 */
[----:B------:R-:W-:-:S04]  /*bd30*/  PRMT R12, R23, 0x654, R12 ;  /* 0x00000654170c7816 */ /* 0x000fc8000000000c */
[----:B------:R1:W-:Y:S01]  /*bd40*/  SYNCS.ARRIVE.TRANS64.RED.A1T0 RZ, [R12+URZ], RZ ;  /* 0x000000ff0cff79a7 */ /* 0x0003e2000810043f */
[----:B------:R-:W-:Y:S05]  /*bd50*/  @P0 BRA `(.L_x_3520) ;  /* 0xffffffc0007c0947 */ /* 0x000fea000383ffff */
.L_x_3518:
[----:B------:R-:W-:Y:S05]  /*bd60*/  BSYNC B0 ;  /* 0x0000000000007941 */ /* 0x000fea0003800000 */
.L_x_3517:
        /* <DEDUP_REMOVED lines=37> */
[----:B01----:R-:W5:Y:S04]  /*bfc0*/  LDL.64 R12, [R1+0x250] ;  /* 0x00025000010c7983 */ /* 0x003f680000100a00 */
        /* <DEDUP_REMOVED lines=27> */
[----:B------:R-:W5:Y:S04]  /*c180*/  LDL R3, [R1+0x1d0] ;  /* 0x0001d00001037983 */ /* 0x000f680000100800 */
[----:B------:R-:W5:Y:S01]  /*c190*/  LDL R0, [R1+0x1c8] ;  /* 0x0001c80001007983 */ /* 0x000f620000100800 */
[----:B--2---:R-:W-:-:S04]  /*c1a0*/  IMAD R137, R137, 0x40, R192 ;  /* 0x0000004089897824 */ /* 0x004fc800078e02c0 */
[----:B------:R-:W-:Y:S01]  /*c1b0*/  IMAD R2, R137, 0x4, R2 ;  /* 0x0000000489027824 */ /* 0x000fe200078e0202 */
[----:B------:R-:W-:Y:S06]  /*c1c0*/  BAR.SYNC.DEFER_BLOCKING 0xe, 0x100 ;  /* 0x0384000000007b1d */ /* 0x000fec0000010000 */
[----:B------:R-:W-:Y:S04]  /*c1d0*/  LDS R136, [R2+0x38400] ;  /* 0x0384000002887984 */ /* 0x000fe80000000800 */
[----:B------:R-:W3:Y:S02]  /*c1e0*/  LDS R2, [R2+0x38420] ;  /* 0x0384200002027984 */ /* 0x000ee40000000800 */
[C---:B---3--:R-:W-:Y:S01]  /*c1f0*/  FMUL.FTZ R73, R2.reuse, R73 ;  /* 0x0000004902497220 */ /* 0x048fe20000410000 */
[C---:B------:R-:W-:Y:S01]  /*c200*/  FMUL.FTZ R72, R2.reuse, R72 ;  /* 0x0000004802487220 */ /* 0x040fe20000410000 */
[C---:B----4-:R-:W-:Y:S01]  /*c210*/  FMUL.FTZ R75, R2.reuse, R75 ;  /* 0x0000004b024b7220 */ /* 0x050fe20000410000 */
[C---:B------:R-:W-:Y:S01]  /*c220*/  FMUL.FTZ R74, R2.reuse, R74 ;  /* 0x0000004a024a7220 */ /* 0x040fe20000410000 */
        /* <DEDUP_REMOVED lines=124> */
[----:B------:R-:W-:-:S02]  /*c9f0*/  VIADD R2, R3, 0x1 ;  /* 0x0000000103027836 */ /* 0x000fc40000000000 */
        /* <DEDUP_REMOVED lines=69> */
[----:B------:R-:W-:-:S12]  /*ce50*/  IMAD.MOV.U32 R3, RZ, RZ, 0x1 ;  /* 0x00000001ff037424 */ /* 0x000fd800078e00ff */
[----:B-1----:R-:W-:Y:S05]  /*ce60*/  @P0 BRA `(.L_x_3515) ;  /* 0x000001cc00b00947 */ /* 0x002fea0003800000 */
[----:B------:R-:W2:Y:S04]  /*ce70*/  LDL R0, [R1+0x1cc] ;  /* 0x0001cc0001007983 */ /* 0x000ea80000100800 */
[----:B------:R1:W-:Y:S01]  /*ce80*/  STL [R1+0x1c8], RZ ;  /* 0x0001c8ff01007387 */ /* 0x0003e20000100800 */
[----:B--2---:R-:W-:-:S05]  /*ce90*/  LOP3.LUT R0, R0, 0x1, RZ, 0x3c, !PT ;  /* 0x0000000100007812 */ /* 0x004fca00078e3cff */
[----:B------:R1:W-:Y:S01]  /*cea0*/  STL [R1+0x1cc], R0 ;  /* 0x0001cc0001007387 */ /* 0x0003e20000100800 */
[----:B------:R-:W-:Y:S05]  /*ceb0*/  BRA `(.L_x_3515) ;  /* 0x000001cc009c7947 */ /* 0x000fea0003800000 */
.L_x_3506:
[----:B---3--:R-:W1:Y:S01]  /*cec0*/  LDC R0, c[0x0][0x448] ;  /* 0x00011200ff007b82 */ /* 0x008e620000000800 */
[----:B------:R-:W-:Y:S01]  /*ced0*/  UISETP.NE.AND UP2, UPT, UR41, URZ, UPT ;  /* 0x0000003f2900728c */ /* 0x000fe2000bf45270 */
[----:B------:R-:W-:Y:S01]  /*cee0*/  IMAD.MOV.U32 R8, RZ, RZ, 0x1 ;  /* 0x00000001ff087424 */ /* 0x000fe200078e00ff */
[----:B------:R-:W-:Y:S01]  /*cef0*/  UIADD3 UR10, UP0, UR44, 0x38830, URZ ;  /* 0x000388302c0a7890 */ /* 0x000fe2000ff1e03f */
[----:B------:R-:W-:Y:S01]  /*cf00*/  IMAD.MOV.U32 R7, RZ, RZ, R23 ;  /* 0x000000ffff077224 */ /* 0x000fe200078e0017 */
[----:B------:R-:W-:Y:S01]  /*cf10*/  UIADD3 UR8, UP1, UR44, 0x38840, URZ ;  /* 0x000388402c087890 */ /* 0x000fe2000ff3e03f */
[----:B------:R-:W-:Y:S01]  /*cf20*/  IMAD.MOV.U32 R6, RZ, RZ, 0x100 ;  /* 0x00000100ff067424 */ /* 0x000fe200078e00ff */
[----:B------:R-:W-:Y:S01]  /*cf30*/  PLOP3.LUT P1, PT, PT, PT, UP2, 0x40, 0x0 ;  /* 0x000000000000781c */ /* 0x000fe20003f2e828 */
[----:B------:R-:W3:Y:S01]  /*cf40*/  LDC.64 R10, c[0x0][0xad8] ;  /* 0x0002b600ff0a7b82 */ /* 0x000ee20000000a00 */
[----:B------:R-:W-:Y:S01]  /*cf50*/  UIADD3 UR6, UP2, UR44, 0x38850, URZ ;  /* 0x000388502c067890 */ /* 0x000fe2000ff5e03f */
[----:B------:R-:W-:Y:S01]  /*cf60*/  IMAD.MOV.U32 R5, RZ, RZ, 0x80 ;  /* 0x00000080ff057424 */ /* 0x000fe200078e00ff */
[----:B------:R-:W-:Y:S01]  /*cf70*/  UIADD3 UR4, UP3, UR44, 0x38860, URZ ;  /* 0x000388602c047890 */ /* 0x000fe2000ff7e03f */
[----:B------:R-:W-:Y:S01]  /*cf80*/  SEL R4, R8, 0x2, P1 ;  /* 0x0000000208047807 */ /* 0x000fe20000800000 */
[----:B------:R-:W-:Y:S01]  /*cf90*/  UIADD3.X UR11, URZ, UR45, URZ, UP0, !UPT ;  /* 0x0000002d3f0b7290 */ /* 0x000fe200087fe43f */
[----:B------:R0:W-:Y:S01]  /*cfa0*/  STL.64 [R1+0x30], R6 ;  /* 0x0000300601007387 */ /* 0x0001e20000100a00 */
[----:B------:R-:W-:Y:S01]  /*cfb0*/  UIADD3.X UR9, URZ, UR45, URZ, UP1, !UPT ;  /* 0x0000002d3f097290 */ /* 0x000fe20008ffe43f */
[----:B------:R-:W-:Y:S01]  /*cfc0*/  IMAD.MOV.U32 R21, RZ, RZ, 0x80 ;  /* 0x00000080ff157424 */ /* 0x000fe200078e00ff */
[----:B------:R-:W-:Y:S01]  /*cfd0*/  UIADD3.X UR7, URZ, UR45, URZ, UP2, !UPT ;  /* 0x0000002d3f077290 */ /* 0x000fe200097fe43f */
[----:B------:R-:W-:Y:S01]  /*cfe0*/  IMAD.U32 R9, RZ, RZ, UR4 ;  /* 0x00000004ff097e24 */ /* 0x000fe2000f8e00ff */
[----:B------:R-:W-:Y:S01]  /*cff0*/  UIADD3.X UR5, URZ, UR45, URZ, UP3, !UPT ;  /* 0x0000002d3f057290 */ /* 0x000fe20009ffe43f */
[----:B------:R-:W-:Y:S01]  /*d000*/  IMAD.MOV.U32 R20, RZ, RZ, R4 ;  /* 0x000000ffff147224 */ /* 0x000fe200078e0004 */
[----:B------:R2:W-:Y:S01]  /*d010*/  STL.64 [R1+0x28], R4 ;  /* 0x0000280401007387 */ /* 0x0005e20000100a00 */
[----:B------:R-:W-:Y:S01]  /*d020*/  IMAD.MOV.U32 R22, RZ, RZ, 0x80 ;  /* 0x00000080ff167424 */ /* 0x000fe200078e00ff */
[----:B-1----:R-:W-:Y:S01]  /*d030*/  ISETP.NE.AND P0, PT, R0, 0x1, PT ;  /* 0x000000010000780c */ /* 0x002fe20003f05270 */
[----:B------:R-:W-:Y:S01]  /*d040*/  IMAD.U32 R0, RZ, RZ, UR6 ;  /* 0x00000006ff007e24 */ /* 0x000fe2000f8e00ff */
[----:B------:R1:W-:Y:S01]  /*d050*/  STL [R1+0x50], R113 ;  /* 0x0000507101007387 */ /* 0x0003e20000100800 */
[----:B------:R-:W-:-:S02]  /*d060*/  IMAD.U32 R12, RZ, RZ, UR10 ;  /* 0x0000000aff0c7e24 */ /* 0x000fc4000f8e00ff */
[----:B0-----:R-:W-:Y:S01]  /*d070*/  IMAD.U32 R7, RZ, RZ, UR5 ;  /* 0x00000005ff077e24 */ /* 0x001fe2000f8e00ff */
[----:B------:R1:W-:Y:S01]  /*d080*/  STL.128 [R1], R20 ;  /* 0x0000001401007387 */ /* 0x0003e20000100c00 */
[----:B------:R-:W-:Y:S01]  /*d090*/  IMAD.U32 R14, RZ, RZ, UR8 ;  /* 0x00000008ff0e7e24 */ /* 0x000fe2000f8e00ff */
[----:B---3--:R-:W-:Y:S01]  /*d0a0*/  ISETP.GE.AND P3, PT, R11, 0x1, PT ;  /* 0x000000010b00780c */ /* 0x008fe20003f66270 */
[----:B--2---:R-:W-:Y:S01]  /*d0b0*/  IMAD.U32 R5, RZ, RZ, UR7 ;  /* 0x00000007ff057e24 */ /* 0x004fe2000f8e00ff */
[----:B------:R1:W-:Y:S01]  /*d0c0*/  STL [R1+0x10], RZ ;  /* 0x000010ff01007387 */ /* 0x0003e20000100800 */
[----:B------:R-:W-:Y:S02]  /*d0d0*/  IMAD.U32 R13, RZ, RZ, UR11 ;  /* 0x0000000bff0d7e24 */ /* 0x000fe4000f8e00ff */
[----:B------:R-:W0:Y:S01]  /*d0e0*/  @P0 LDC R3, c[0x0][0x44c] ;  /* 0x00011300ff030b82 */ /* 0x000e220000000800 */
[----:B----4-:R-:W-:Y:S01]  /*d0f0*/  IMAD.U32 R15, RZ, RZ, UR9 ;  /* 0x00000009ff0f7e24 */ /* 0x010fe2000f8e00ff */
[----:B------:R1:W-:Y:S01]  /*d100*/  STL [R1+0x38], RZ ;  /* 0x000038ff01007387 */ /* 0x0003e20000100800 */
[----:B------:R-:W-:-:S02]  /*d110*/  IMAD.MOV.U32 R4, RZ, RZ, R0 ;  /* 0x000000ffff047224 */ /* 0x000fc400078e0000 */
[----:B------:R-:W-:Y:S01]  /*d120*/  IMAD.MOV.U32 R6, RZ, RZ, R9 ;  /* 0x000000ffff067224 */ /* 0x000fe200078e0009 */
[----:B------:R1:W-:Y:S01]  /*d130*/  STL.64 [R1+0x18], R12 ;  /* 0x0000180c01007387 */ /* 0x0003e20000100a00 */
[----:B------:R-:W-:Y:S01]  /*d140*/  VIADD R0, R194, 0x3f ;  /* 0x0000003fc2007836 */ /* 0x000fe20000000000 */
[----:B------:R-:W2:Y:S01]  /*d150*/  @P0 LDC R26, c[0x0][0x450] ;  /* 0x00011400ff1a0b82 */ /* 0x000ea20000000800 */
[----:B------:R-:W-:Y:S01]  /*d160*/  IMAD.U32 R30, RZ, RZ, UR38 ;  /* 0x00000026ff1e7e24 */ /* 0x000fe2000f8e00ff */
[----:B------:R1:W-:Y:S01]  /*d170*/  STL.128 [R1+0x40], R4 ;  /* 0x0000400401007387 */ /* 0x0003e20000100c00 */
[----:B------:R-:W-:-:S03]  /*d180*/  IMAD.U32 R56, RZ, RZ, UR38 ;  /* 0x00000026ff387e24 */ /* 0x000fc6000f8e00ff */
[----:B------:R1:W-:Y:S01]  /*d190*/  STL.64 [R1+0x20], R14 ;  /* 0x0000200e01007387 */ /* 0x0003e20000100a00 */
[----:B------:R-:W-:Y:S02]  /*d1a0*/  IADD3 R30, P1, R30, 0x28, RZ ;  /* 0x000000281e1e7810 */ /* 0x000fe40007f3e0ff */
[----:B------:R-:W-:-:S03]  /*d1b0*/  IADD3 R56, P2, R56, 0x50, RZ ;  /* 0x0000005038387810 */ /* 0x000fc60007f5e0ff */
[----:B------:R-:W-:Y:S02]  /*d1c0*/  IMAD.X R33, RZ, RZ, UR37, P1 ;  /* 0x00000025ff217e24 */ /* 0x000fe400088e06ff */
[----:B------:R-:W-:Y:S02]  /*d1d0*/  IMAD.X R57, RZ, RZ, UR37, P2 ;  /* 0x00000025ff397e24 */ /* 0x000fe400090e06ff */
[----:B0-----:R-:W-:-:S05]  /*d1e0*/  @P0 IMAD.HI.U32 R3, R0, R3, RZ ;  /* 0x0000000300030227 */ /* 0x001fca00078e00ff */
[----:B--2---:R-:W-:-:S05]  /*d1f0*/  @P0 SHF.R.U32.HI R0, RZ, R26, R3 ;  /* 0x0000001aff000219 */ /* 0x004fca0000011603 */
        /* <DEDUP_REMOVED lines=14> */
.L_x_3523:
[----:B------:R-:W-:-:S13]  /*d2e0*/  ISETP.NE.AND P1, PT, R11, 0x1, PT ;  /* 0x000000010b00780c */ /* 0x000fda0003f25270 */
[----:B------:R-:W0:Y:S02]  /*d2f0*/  @P1 LDC.64 R4, c[0x0][0xae0] ;  /* 0x0002b800ff041b82 */ /* 0x000e240000000a00 */
[----:B0-----:R-:W-:-:S05]  /*d300*/  @P1 IMAD.HI.U32 R4, R0, R4, RZ ;  /* 0x0000000400041227 */ /* 0x001fca00078e00ff */
[----:B------:R-:W-:-:S07]  /*d310*/  @P1 SHF.R.U32.HI R0, RZ, R5, R4 ;  /* 0x00000005ff001219 */ /* 0x000fce0000011604 */
.L_x_3524:
[----:B------:R-:W-:Y:S05]  /*d320*/  BSYNC B0 ;  /* 0x0000000000007941 */ /* 0x000fea0003800000 */
.L_x_3522:
[----:B------:R-:W-:-:S05]  /*d330*/  IMAD R3, R0, R11, R11 ;  /* 0x0000000b00037224 */ /* 0x000fca00078e020b */
[----:B------:R-:W-:-:S07]  /*d340*/  VIMNMX R10, R10, R3, PT ;  /* 0x000000030a0a7248 */ /* 0x000fce0003fe0100 */
.L_x_3521:
[----:B------:R-:W0:Y:S01]  /*d350*/  @P0 LDC R5, c[0x0][0x44c] ;  /* 0x00011300ff050b82 */ /* 0x000e220000000800 */
[----:B------:R-:W-:Y:S01]  /*d360*/  VIADD R10, R10, 0x3f ;  /* 0x0000003f0a0a7836 */ /* 0x000fe20000000000 */
[----:B------:R-:W-:Y:S01]  /*d370*/  ULDC UR4, c[0x0][0xad4] ;  /* 0x0002b50000047ab9 */ /* 0x000fe20000000800 */
[----:B------:R-:W-:-:S03]  /*d380*/  IMAD.MOV.U32 R4, RZ, RZ, R194 ;  /* 0x000000ffff047224 */ /* 0x000fc600078e00c2 */
[----:B------:R-:W-:Y:S02]  /*d390*/  SHF.R.S32.HI R3, RZ, 0x1f, R10 ;  /* 0x0000001fff037819 */ /* 0x000fe4000001140a */
[----:B------:R-:W1:Y:S02]  /*d3a0*/  @P0 LDC R0, c[0x0][0x450] ;  /* 0x00011400ff000b82 */ /* 0x000e640000000800 */
[----:B------:R-:W-:Y:S01]  /*d3b0*/  LEA.HI R3, R3, R10, RZ, 0x6 ;  /* 0x0000000a03037211 */ /* 0x000fe200078f30ff */
[----:B0-----:R-:W-:-:S05]  /*d3c0*/  @P0 IMAD.HI.U32 R5, R194, R5, RZ ;  /* 0x00000005c2050227 */ /* 0x001fca00078e00ff */
[----:B-1----:R-:W-:Y:S02]  /*d3d0*/  @P0 SHF.R.U32.HI R4, RZ, R0, R5 ;  /* 0x00000000ff040219 */ /* 0x002fe40000011605 */
[----:B------:R-:W-:-:S03]  /*d3e0*/  SHF.R.S32.HI R0, RZ, 0x6, R3 ;  /* 0x00000006ff007819 */ /* 0x000fc60000011403 */
[----:B------:R-:W-:Y:S01]  /*d3f0*/  IMAD.IADD R3, R191, 0x1, R4 ;  /* 0x00000001bf037824 */ /* 0x000fe200078e0204 */
[----:B------:R-:W-:-:S03]  /*d400*/  VIMNMX R23, R39, R0, PT ;  /* 0x0000000027177248 */ /* 0x000fc60003fe0100 */
        /* <DEDUP_REMOVED lines=12> */
.L_x_3527:
[----:B------:R-:W-:-:S13]  /*d4d0*/  ISETP.NE.AND P0, PT, R11, 0x1, PT ;  /* 0x000000010b00780c */ /* 0x000fda0003f05270 */
[----:B------:R-:W0:Y:S02]  /*d4e0*/  @P0 LDC.64 R4, c[0x0][0xae0] ;  /* 0x0002b800ff040b82 */ /* 0x000e240000000a00 */
[----:B0-----:R-:W-:-:S05]  /*d4f0*/  @P0 IMAD.HI.U32 R4, R3, R4, RZ ;  /* 0x0000000403040227 */ /* 0x001fca00078e00ff */
[----:B------:R-:W-:-:S07]  /*d500*/  @P0 SHF.R.U32.HI R3, RZ, R5, R4 ;  /* 0x00000005ff030219 */ /* 0x000fce0000011604 */
.L_x_3528:
[----:B------:R-:W-:Y:S05]  /*d510*/  BSYNC B0 ;  /* 0x0000000000007941 */ /* 0x000fea0003800000 */
.L_x_3526:
[----:B------:R-:W-:-:S05]  /*d520*/  IMAD R3, R3, R11, RZ ;  /* 0x0000000b03037224 */ /* 0x000fca00078e02ff */
[----:B------:R-:W-:-:S07]  /*d530*/  VIMNMX R0, R0, R3, !PT ;  /* 0x0000000300007248 */ /* 0x000fce0007fe0100 */
.L_x_3525:
[----:B------:R-:W-:-:S04]  /*d540*/  SHF.R.S32.HI R3, RZ, 0x1f, R0 ;  /* 0x0000001fff037819 */ /* 0x000fc80000011400 */
[----:B------:R-:W-:-:S04]  /*d550*/  LEA.HI R3, R3, R0, RZ, 0x6 ;  /* 0x0000000003037211 */ /* 0x000fc800078f30ff */
[----:B------:R-:W-:-:S04]  /*d560*/  SHF.R.S32.HI R3, RZ, 0x6, R3 ;  /* 0x00000006ff037819 */ /* 0x000fc80000011403 */
[----:B------:R-:W-:Y:S02]  /*d570*/  VIMNMX R22, RZ, R3, !PT ;  /* 0x00000003ff167248 */ /* 0x000fe40007fe0100 */
[----:B------:R-:W-:Y:S02]  /*d580*/  PRMT R3, RZ, 0x7610, R3 ;  /* 0x00007610ff037816 */ /* 0x000fe40000000003 */
[----:B------:R-:W-:-:S13]  /*d590*/  ISETP.GT.AND P0, PT, R23, R22, PT ;  /* 0x000000161700720c */ /* 0x000fda0003f04270 */
[----:B------:R-:W-:Y:S05]  /*d5a0*/  @!P0 BRA `(.L_x_3515) ;  /* 0x000001c400e08947 */ /* 0x000fea0003800000 */
[----:B------:R-:W2:Y:S01]  /*d5b0*/  LDL R4, [R1+0x414] ;  /* 0x0004140001047983 */ /* 0x000ea20000100800 */
[C---:B------:R-:W-:Y:S01]  /*d5c0*/  VIADD R7, R2.reuse, 0x400 ;  /* 0x0000040002077836 */ /* 0x040fe20000000000 */
[----:B------:R-:W-:Y:S01]  /*d5d0*/  UIADD3 UR4, UP0, UR44, 0x38400, URZ ;  /* 0x000384002c047890 */ /* 0x000fe2000ff1e03f */
[----:B------:R-:W-:Y:S01]  /*d5e0*/  IMAD.MOV.U32 R9, RZ, RZ, RZ ;  /* 0x000000ffff097224 */ /* 0x000fe200078e00ff */
[----:B------:R-:W0:Y:S01]  /*d5f0*/  S2R R45, SR_TID.X ;  /* 0x00000000002d7919 */ /* 0x000e220000002100 */
[----:B------:R-:W-:Y:S01]  /*d600*/  IMAD.MOV.U32 R10, RZ, RZ, 0x1 ;  /* 0x00000001ff0a7424 */ /* 0x000fe200078e00ff */
[----:B------:R-:W-:Y:S01]  /*d610*/  UIADD3.X UR5, URZ, UR45, URZ, UP0, !UPT ;  /* 0x0000002d3f057290 */ /* 0x000fe200087fe43f */
[----:B------:R-:W-:Y:S02]  /*d620*/  IMAD.MOV.U32 R11, RZ, RZ, RZ ;  /* 0x000000ffff0b7224 */ /* 0x000fe400078e00ff */
[----:B------:R-:W-:Y:S02]  /*d630*/  IMAD.U32 R12, RZ, RZ, UR4 ;  /* 0x00000004ff0c7e24 */ /* 0x000fe4000f8e00ff */
[----:B------:R-:W-:Y:S01]  /*d640*/  VIADD R65, R2, 0x20400 ;  /* 0x0002040002417836 */ /* 0x000fe20000000000 */
[----:B------:R1:W-:Y:S01]  /*d650*/  STL.128 [R1+0x60], R8 ;  /* 0x0000600801007387 */ /* 0x0003e20000100c00 */
[----:B------:R-:W-:-:S02]  /*d660*/  IMAD.U32 R13, RZ, RZ, UR5 ;  /* 0x00000005ff0d7e24 */ /* 0x000fc4000f8e00ff */
[----:B------:R-:W-:Y:S02]  /*d670*/  IMAD.U32 R26, RZ, RZ, UR38 ;  /* 0x00000026ff1a7e24 */ /* 0x000fe4000f8e00ff */
[----:B------:R-:W-:Y:S01]  /*d680*/  IMAD.U32 R60, RZ, RZ, UR38 ;  /* 0x00000026ff3c7e24 */ /* 0x000fe2000f8e00ff */
[----:B------:R3:W-:Y:S01]  /*d690*/  STL.64 [R1+0x58], R12 ;  /* 0x0000580c01007387 */ /* 0x0007e20000100a00 */
[----:B------:R-:W-:Y:S02]  /*d6a0*/  IMAD.U32 R51, RZ, RZ, UR38 ;  /* 0x00000026ff337e24 */ /* 0x000fe4000f8e00ff */
[----:B------:R-:W-:Y:S02]  /*d6b0*/  IMAD.U32 R42, RZ, RZ, UR38 ;  /* 0x00000026ff2a7e24 */ /* 0x000fe4000f8e00ff */
[----:B------:R-:W-:Y:S02]  /*d6c0*/  IMAD.U32 R53, RZ, RZ, UR38 ;  /* 0x00000026ff357e24 */ /* 0x000fe4000f8e00ff */
[----:B------:R-:W-:-:S02]  /*d6d0*/  IMAD.U32 R44, RZ, RZ, UR38 ;  /* 0x00000026ff2c7e24 */ /* 0x000fc4000f8e00ff */
[----:B------:R-:W-:Y:S02]  /*d6e0*/  IMAD.U32 R48, RZ, RZ, UR38 ;  /* 0x00000026ff307e24 */ /* 0x000fe4000f8e00ff */
[----:B-1----:R-:W-:Y:S01]  /*d6f0*/  IMAD.MOV.U32 R9, RZ, RZ, 0x40000040 ;  /* 0x40000040ff097424 */ /* 0x002fe200078e00ff */
[----:B---3--:R1:W5:Y:S01]  /*d700*/  LDL R12, [R1+0x444] ;  /* 0x00044400010c7983 */ /* 0x0083620000100800 */
[----:B------:R-:W-:Y:S02]  /*d710*/  IMAD.U32 R34, RZ, RZ, UR38 ;  /* 0x00000026ff227e24 */ /* 0x000fe4000f8e00ff */
[----:B0-----:R-:W-:-:S05]  /*d720*/  VIADD R6, R45, 0xffffff80 ;  /* 0xffffff802d067836 */ /* 0x001fca0000000000 */
[----:B------:R0:W-:Y:S02]  /*d730*/  STL [R1+0x74], R6 ;  /* 0x0000740601007387 */ /* 0x0001e40000100800 */
[----:B0-----:R-:W-:-:S04]  /*d740*/  SHF.R.U32.HI R6, RZ, 0x4, R7 ;  /* 0x00000004ff067819 */ /* 0x001fc80000011607 */
[----:B------:R-:W-:-:S04]  /*d750*/  LOP3.LUT R6, R6, 0x3fff, RZ, 0xc0, !PT ;  /* 0x00003fff06067812 */ /* 0x000fc800078ec0ff */
[----:B------:R-:W-:Y:S01]  /*d760*/  LOP3.LUT R6, R6, 0x10000, RZ, 0xfc, !PT ;  /* 0x0001000006067812 */ /* 0x000fe200078efcff */
[----:B--2---:R0:W2:Y:S02]  /*d770*/  SHFL.IDX PT, R0, R4, RZ, 0x1f ;  /* 0x00001fff04007589 */ /* 0x0040a400000e0000 */
[----:B0-----:R-:W-:-:S05]  /*d780*/  VIADD R4, R2, 0x36400 ;  /* 0x0003640002047836 */ /* 0x001fca0000000000 */
[----:B------:R-:W-:Y:S01]  /*d790*/  LOP3.LUT P0, RZ, R4, 0x3ff, RZ, 0xc0, !PT ;  /* 0x000003ff04ff7812 */ /* 0x000fe2000780c0ff */
[----:B------:R-:W-:-:S05]  /*d7a0*/  VIADD R4, R2, 0x26400 ;  /* 0x0002640002047836 */ /* 0x000fca0000000000 */
[----:B------:R-:W-:-:S04]  /*d7b0*/  SHF.R.U32.HI R5, RZ, 0x4, R4 ;  /* 0x00000004ff057819 */ /* 0x000fc80000011604 */
[----:B------:R-:W-:Y:S02]  /*d7c0*/  LOP3.LUT R5, R5, 0x3fff, RZ, 0xc0, !PT ;  /* 0x00003fff05057812 */ /* 0x000fe400078ec0ff */
[----:B--2---:R-:W-:-:S04]  /*d7d0*/  LEA.HI R3, R0, R0, RZ, 0x1 ;  /* 0x0000000000037211 */ /* 0x004fc800078f08ff */
[----:B------:R-:W-:-:S05]  /*d7e0*/  LOP3.LUT R3, R3, 0x6, RZ, 0xc0, !PT ;  /* 0x0000000603037812 */ /* 0x000fca00078ec0ff */
[----:B------:R-:W-:Y:S02]  /*d7f0*/  IMAD.IADD R0, R0, 0x1, -R3 ;  /* 0x0000000100007824 */ /* 0x000fe400078e0a03 */
[----:B------:R-:W-:Y:S02]  /*d800*/  VIADD R3, R2, 0x22400 ;  /* 0x0002240002037836 */ /* 0x000fe40000000000 */
[----:B------:R-:W-:Y:S01]  /*d810*/  IMAD R4, R0, 0x8000, R7 ;  /* 0x0000800000047824 */ /* 0x000fe200078e0207 */
[----:B------:R-:W-:Y:S01]  /*d820*/  LOP3.LUT R7, R5, 0x10000, RZ, 0xfc, !PT ;  /* 0x0001000005077812 */ /* 0x000fe200078efcff */
[----:B------:R-:W-:Y:S01]  /*d830*/  IMAD.MOV.U32 R5, RZ, RZ, 0x40000040 ;  /* 0x40000040ff057424 */ /* 0x000fe200078e00ff */
[----:B------:R-:W-:Y:S02]  /*d840*/  SHF.R.U32.HI R3, RZ, 0x4, R3 ;  /* 0x00000004ff037819 */ /* 0x000fe40000011603 */
[----:B------:R-:W-:Y:S02]  /*d850*/  SHF.R.U32.HI R4, RZ, 0x4, R4 ;  /* 0x00000004ff047819 */ /* 0x000fe40000011604 */
[----:B------:R-:W-:-:S02]  /*d860*/  LOP3.LUT R3, R3, 0x3fff, RZ, 0xc0, !PT ;  /* 0x00003fff03037812 */ /* 0x000fc400078ec0ff */
[----:B------:R-:W-:Y:S02]  /*d870*/  SHF.R.U32.HI R0, RZ, 0x4, R65 ;  /* 0x00000004ff007819 */ /* 0x000fe40000011641 */
[----:B------:R-:W-:Y:S02]  /*d880*/  LOP3.LUT R10, R3, 0x10000, RZ, 0xfc, !PT ;  /* 0x00010000030a7812 */ /* 0x000fe400078efcff */
[----:B------:R-:W-:Y:S01]  /*d890*/  LOP3.LUT R3, R4, 0x3fff, RZ, 0xc0, !PT ;  /* 0x00003fff04037812 */ /* 0x000fe200078ec0ff */
[----:B------:R-:W-:Y:S01]  /*d8a0*/  IMAD.MOV.U32 R4, RZ, RZ, R7 ;  /* 0x000000ffff047224 */ /* 0x000fe200078e0007 */
[----:B------:R-:W-:Y:S01]  /*d8b0*/  LOP3.LUT R0, R0, 0x3fff, RZ, 0xc0, !PT ;  /* 0x00003fff00007812 */ /* 0x000fe200078ec0ff */
[----:B------:R-:W-:Y:S01]  /*d8c0*/  IMAD.MOV.U32 R7, RZ, RZ, 0x40000040 ;  /* 0x40000040ff077424 */ /* 0x000fe200078e00ff */
[----:B------:R-:W-:Y:S02]  /*d8d0*/  LOP3.LUT R3, R3, 0x2000000, RZ, 0xfc, !PT ;  /* 0x0200000003037812 */ /* 0x000fe400078efcff */
[----:B------:R-:W-:Y:S01]  /*d8e0*/  LOP3.LUT R8, R0, 0x10000, RZ, 0xfc, !PT ;  /* 0x0001000000087812 */ /* 0x000fe200078efcff */
[----:B------:R-:W-:Y:S01]  /*d8f0*/  BSSY B6, `(.L_x_3529) ;  /* 0x0000038000067945 */ /* 0x000fe20003800000 */
[----:B------:R0:W-:Y:S01]  /*d900*/  STL.128 [R1+0x90], R4 ;  /* 0x0000900401007387 */ /* 0x0001e20000100c00 */
[----:B------:R-:W-:Y:S01]  /*d910*/  IADD3 R26, P6, R26, 0x58, RZ ;  /* 0x000000581a1a7810 */ /* 0x000fe20007fde0ff */
[----:B------:R-:W-:-:S02]  /*d920*/  IMAD.MOV.U32 R0, RZ, RZ, R221 ;  /* 0x000000ffff007224 */ /* 0x000fc400078e00dd */
[----:B------:R1:W-:Y:S01]  /*d930*/  STL.64 [R1+0x78], R8 ;  /* 0x0000780801007387 */ /* 0x0003e20000100a00 */
[----:B0-----:R-:W-:-:S03]  /*d940*/  IMAD.MOV.U32 R6, RZ, RZ, R3 ;  /* 0x000000ffff067224 */ /* 0x001fc600078e0003 */
[----:B------:R1:W5:Y:S01]  /*d950*/  LDL R3, [R1+0x434] ;  /* 0x0004340001037983 */ /* 0x0003620000100800 */
[----:B------:R-:W-:Y:S02]  /*d960*/  IMAD.MOV.U32 R4, RZ, RZ, R10 ;  /* 0x000000ffff047224 */ /* 0x000fe400078e000a */
[----:B------:R-:W-:-:S03]  /*d970*/  IMAD.U32 R10, RZ, RZ, UR38 ;  /* 0x00000026ff0a7e24 */ /* 0x000fc6000f8e00ff */
[----:B------:R1:W-:Y:S01]  /*d980*/  STL.128 [R1+0x80], R4 ;  /* 0x0000800401007387 */ /* 0x0003e20000100c00 */
[----:B------:R-:W-:Y:S02]  /*d990*/  IADD3 R60, P5, R60, 0x60, RZ ;  /* 0x000000603c3c7810 */ /* 0x000fe40007fbe0ff */
[----:B------:R-:W-:Y:S01]  /*d9a0*/  IADD3 R39, P2, R10, 0x74, RZ ;  /* 0x000000740a277810 */ /* 0x000fe20007f5e0ff */
[----:B------:R-:W-:Y:S01]  /*d9b0*/  IMAD.X R27, RZ, RZ, UR37, P6 ;  /* 0x00000025ff1b7e24 */ /* 0x000fe2000b0e06ff */
[----:B------:R-:W-:Y:S01]  /*d9c0*/  IADD3 R51, P1, R51, 0x68, RZ ;  /* 0x0000006833337810 */ /* 0x000fe20007f3e0ff */
[----:B------:R-:W-:Y:S01]  /*d9d0*/  IMAD.X R59, RZ, RZ, UR37, P5 ;  /* 0x00000025ff3b7e24 */ /* 0x000fe2000a8e06ff */
[----:B------:R-:W-:Y:S01]  /*d9e0*/  IADD3 R42, P4, R42, 0x78, RZ ;  /* 0x000000782a2a7810 */ /* 0x000fe20007f9e0ff */
[----:B------:R-:W-:Y:S01]  /*d9f0*/  IMAD.X R40, RZ, RZ, UR37, P2 ;  /* 0x00000025ff287e24 */ /* 0x000fe200090e06ff */
[----:B------:R-:W-:Y:S02]  /*da00*/  IADD3 R53, P3, R53, 0x80, RZ ;  /* 0x0000008035357810 */ /* 0x000fe40007f7e0ff */
[----:B------:R-:W-:-:S02]  /*da10*/  IADD3 R44, P2, R44, 0x88, RZ ;  /* 0x000000882c2c7810 */ /* 0x000fc40007f5e0ff */
[----:B------:R-:W-:Y:S02]  /*da20*/  IADD3 R48, P6, R48, 0x90, RZ ;  /* 0x0000009030307810 */ /* 0x000fe40007fde0ff */
[----:B------:R-:W-:Y:S01]  /*da30*/  IADD3 R34, P5, R34, 0x98, RZ ;  /* 0x0000009822227810 */ /* 0x000fe20007fbe0ff */
[----:B------:R-:W-:Y:S02]  /*da40*/  IMAD.X R50, RZ, RZ, UR37, P1 ;  /* 0x00000025ff327e24 */ /* 0x000fe400088e06ff */
[----:B------:R-:W-:Y:S02]  /*da50*/  IMAD.X R41, RZ, RZ, UR37, P4 ;  /* 0x00000025ff297e24 */ /* 0x000fe4000a0e06ff */
[----:B------:R-:W-:Y:S02]  /*da60*/  IMAD.X R52, RZ, RZ, UR37, P3 ;  /* 0x00000025ff347e24 */ /* 0x000fe400098e06ff */
[----:B------:R-:W-:Y:S02]  /*da70*/  IMAD.X R43, RZ, RZ, UR37, P2 ;  /* 0x00000025ff2b7e24 */ /* 0x000fe400090e06ff */
[----:B------:R-:W-:-:S02]  /*da80*/  IMAD.X R49, RZ, RZ, UR37, P6 ;  /* 0x00000025ff317e24 */ /* 0x000fc4000b0e06ff */
[----:B------:R-:W-:Y:S01]  /*da90*/  IMAD.X R35, RZ, RZ, UR37, P5 ;  /* 0x00000025ff237e24 */ /* 0x000fe2000a8e06ff */
[----:B-1----:R-:W-:Y:S06]  /*daa0*/  @!P0 BRA `(.L_x_3530) ;  /* 0x0000000000708947 */ /* 0x002fec0003800000 */
[----:B------:R-:W-:Y:S01]  /*dab0*/  MOV R14, 0x0 ;  /* 0x00000000000e7802 */ /* 0x000fe20000000f00 */
[----:B------:R-:W-:Y:S01]  /*dac0*/  ULDC.64 UR4, c[0x4][0x90] ;  /* 0x0100240000047ab9 */ /* 0x000fe20000000a00 */
[----:B------:R-:W-:Y:S01]  /*dad0*/  ULDC.64 UR6, c[0x4][0x98] ;  /* 0x0100260000067ab9 */ /* 0x000fe20000000a00 */
[----:B------:R-:W-:Y:S02]  /*dae0*/  IMAD.U32 R4, RZ, RZ, UR4 ;  /* 0x00000004ff047e24 */ /* 0x000fe4000f8e00ff */
[----:B------:R-:W-:Y:S01]  /*daf0*/  IMAD.U32 R5, RZ, RZ, UR5 ;  /* 0x00000005ff057e24 */ /* 0x000fe2000f8e00ff */
[----:B------:R-:W0:Y:S01]  /*db00*/  LDC.64 R14, c[0x4][R14] ;  /* 0x010000000e0e7b82 */ /* 0x000e220000000a00 */
[----:B------:R-:W-:Y:S01]  /*db10*/  ULDC.64 UR4, c[0x4][0x20] ;  /* 0x0100080000047ab9 */ /* 0x000fe20000000a00 */
[----:B------:R-:W-:Y:S02]  /*db20*/  IMAD.U32 R6, RZ, RZ, UR6 ;  /* 0x00000006ff067e24 */ /* 0x000fe4000f8e00ff */
[----:B------:R-:W-:-:S02]  /*db30*/  IMAD.U32 R7, RZ, RZ, UR7 ;  /* 0x00000007ff077e24 */ /* 0x000fc4000f8e00ff */
[----:B------:R-:W-:Y:S02]  /*db40*/  IMAD.U32 R10, RZ, RZ, UR4 ;  /* 0x00000004ff0a7e24 */ /* 0x000fe4000f8e00ff */
[----:B------:R-:W-:Y:S02]  /*db50*/  IMAD.U32 R11, RZ, RZ, UR5 ;  /* 0x00000005ff0b7e24 */ /* 0x000fe4000f8e00ff */
[----:B------:R-:W-:Y:S02]  /*db60*/  IMAD.MOV.U32 R8, RZ, RZ, 0x70 ;  /* 0x00000070ff087424 */ /* 0x000fe400078e00ff */
[----:B-----5:R-:W-:Y:S02]  /*db70*/  IMAD.MOV.U32 R12, RZ, RZ, 0x1 ;  /* 0x00000001ff0c7424 */ /* 0x020fe400078e00ff */
[----:B------:R-:W-:-:S07]  /*db80*/  IMAD.MOV.U32 R13, RZ, RZ, RZ ;  /* 0x000000ffff0d7224 */ /* 0x000fce00078e00ff */
[----:B------:R-:W-:-:S07]  /*db90*/  LEPC R20, `(.L_x_3531) ;  /* 0x000000001014794e */ /* 0x000fce0000000000 */
[----:B0-----:R-:W-:Y:S05]  /*dba0*/  CALL.ABS.NOINC R14 ;  /* 0x000000000e007343 */ /* 0x001fea0003c00000 */
.L_x_3531:
        /* <DEDUP_REMOVED lines=12> */
.L_x_3530:
[----:B------:R-:W-:Y:S05]  /*dc70*/  BSYNC B6 ;  /* 0x0000000000067941 */ /* 0x000fea0003800000 */
.L_x_3529:
[----:B-----5:R-:W-:Y:S01]  /*dc80*/  SHF.R.S32.HI R4, RZ, 0x1f, R3 ;  /* 0x0000001fff047819 */ /* 0x020fe20000011403 */
[----:B------:R-:W-:Y:S01]  /*dc90*/  UIADD3 UR6, UP0, UR38, 0xfc, URZ ;  /* 0x000000fc26067890 */ /* 0x000fe2000ff1e03f */
[----:B------:R-:W0:Y:S01]  /*dca0*/  LDC.64 R28, c[0x0][0xad8] ;  /* 0x0002b600ff1c7b82 */ /* 0x000e220000000a00 */
[----:B------:R-:W-:Y:S01]  /*dcb0*/  UIADD3 UR4, UP1, UR38, 0x70, URZ ;  /* 0x0000007026047890 */ /* 0x000fe2000ff3e03f */
[----:B------:R-:W-:Y:S01]  /*dcc0*/  LEA.HI R4, R4, R3, RZ, 0x3 ;  /* 0x0000000304047211 */ /* 0x000fe200078f18ff */
[----:B------:R-:W-:Y:S01]  /*dcd0*/  UIADD3.X UR7, URZ, UR37, URZ, UP0, !UPT ;  /* 0x000000253f077290 */ /* 0x000fe200087fe43f */
[----:B------:R-:W-:Y:S01]  /*dce0*/  IMAD.MOV.U32 R15, RZ, RZ, 0x2 ;  /* 0x00000002ff0f7424 */ /* 0x000fe200078e00ff */
[----:B------:R-:W-:Y:S01]  /*dcf0*/  UIADD3.X UR5, URZ, UR37, URZ, UP1, !UPT ;  /* 0x000000253f057290 */ /* 0x000fe20008ffe43f */
[C---:B------:R-:W-:Y:S01]  /*dd00*/  LOP3.LUT R6, R4.reuse, 0xfffffff8, RZ, 0xc0, !PT ;  /* 0xfffffff804067812 */ /* 0x040fe200078ec0ff */
[----:B------:R-:W-:Y:S01]  /*dd10*/  IMAD.SHL.U32 R4, R4, 0x40, RZ ;  /* 0x0000004004047824 */ /* 0x000fe200078e00ff */
[----:B------:R-:W1:Y:S01]  /*dd20*/  LDC.64 R20, c[0x0][0xae0] ;  /* 0x0002b800ff147b82 */ /* 0x000e620000000a00 */
[----:B------:R-:W-:Y:S01]  /*dd30*/  IMAD.U32 R8, RZ, RZ, UR4 ;  /* 0x00000004ff087e24 */ /* 0x000fe2000f8e00ff */
[----:B------:R-:W-:Y:S01]  /*dd40*/  UIADD3 UR4, UP1, UR38, 0xa0, URZ ;  /* 0x000000a026047890 */ /* 0x000fe2000ff3e03f */
[----:B------:R-:W-:Y:S01]  /*dd50*/  IMAD.IADD R10, R3, 0x1, -R6 ;  /* 0x00000001030a7824 */ /* 0x000fe200078e0a06 */
[----:B------:R-:W-:Y:S01]  /*dd60*/  LOP3.LUT R9, R4, 0xfffffe00, RZ, 0xc0, !PT ;  /* 0xfffffe0004097812 */ /* 0x000fe200078ec0ff */
[----:B------:R-:W-:Y:S01]  /*dd70*/  IMAD.U32 R6, RZ, RZ, UR6 ;  /* 0x00000006ff067e24 */ /* 0x000fe2000f8e00ff */
[----:B------:R-:W-:Y:S01]  /*dd80*/  STL.64 [R1+0xc0], R26 ;  /* 0x0000c01a01007387 */ /* 0x000fe20000100a00 */
[C---:B------:R-:W-:Y:S01]  /*dd90*/  IMAD.SHL.U32 R3, R10.reuse, 0x40, RZ ;  /* 0x000000400a037824 */ /* 0x040fe200078e00ff */
[C---:B------:R-:W-:Y:S01]  /*dda0*/  LOP3.LUT P0, RZ, R10.reuse, 0x2, RZ, 0xc0, !PT ;  /* 0x000000020aff7812 */ /* 0x040fe2000780c0ff */
[----:B------:R-:W-:Y:S01]  /*ddb0*/  IMAD.MOV.U32 R4, RZ, RZ, R6 ;  /* 0x000000ffff047224 */ /* 0x000fe200078e0006 */
[----:B------:R-:W-:Y:S01]  /*ddc0*/  LOP3.LUT P1, RZ, R10, 0x4, RZ, 0xc0, !PT ;  /* 0x000000040aff7812 */ /* 0x000fe2000782c0ff */
[----:B------:R-:W-:Y:S01]  /*ddd0*/  IMAD R9, R0, 0x400, R9 ;  /* 0x0000040000097824 */ /* 0x000fe200078e0209 */
[----:B------:R-:W-:Y:S01]  /*dde0*/  LOP3.LUT R3, R3, 0x1c0, RZ, 0xc0, !PT ;  /* 0x000001c003037812 */ /* 0x000fe200078ec0ff */
[----:B------:R-:W-:Y:S01]  /*ddf0*/  IMAD.U32 R5, RZ, RZ, UR7 ;  /* 0x00000007ff057e24 */ /* 0x000fe2000f8e00ff */
[----:B------:R-:W-:Y:S01]  /*de00*/  UIADD3 UR6, UP0, UR38, 0xb0, URZ ;  /* 0x000000b026067890 */ /* 0x000fe2000ff1e03f */
[----:B------:R-:W-:Y:S01]  /*de10*/  IMAD.U32 R7, RZ, RZ, UR5 ;  /* 0x00000005ff077e24 */ /* 0x000fe2000f8e00ff */
[----:B------:R-:W-:Y:S01]  /*de20*/  LOP3.LUT R11, R3, 0x8, R12, 0xf8, !PT ;  /* 0x00000008030b7812 */ /* 0x000fe200078ef80c */
[----:B------:R-:W-:Y:S01]  /*de30*/  IMAD.MOV.U32 R6, RZ, RZ, R8 ;  /* 0x000000ffff067224 */ /* 0x000fe200078e0008 */
[----:B------:R-:W-:Y:S01]  /*de40*/  SHF.R.U32.HI R12, RZ, 0x3, R3 ;  /* 0x00000003ff0c7819 */ /* 0x000fe20000011603 */
[----:B------:R-:W-:Y:S01]  /*de50*/  UIADD3.X UR5, URZ, UR37, URZ, UP1, !UPT ;  /* 0x000000253f057290 */ /* 0x000fe20008ffe43f */
[----:B------:R-:W-:Y:S01]  /*de60*/  IMAD.MOV.U32 R54, RZ, RZ, 0x10 ;  /* 0x00000010ff367424 */ /* 0x000fe200078e00ff */
[----:B------:R-:W-:Y:S01]  /*de70*/  UIADD3.X UR7, URZ, UR37, URZ, UP0, !UPT ;  /* 0x000000253f077290 */ /* 0x000fe200087fe43f */
[----:B------:R-:W-:Y:S01]  /*de80*/  LOP3.LUT R0, R11, R12, RZ, 0x3c, !PT ;  /* 0x0000000c0b007212 */ /* 0x000fe200078e3cff */
[----:B------:R2:W-:Y:S01]  /*de90*/  STL.128 [R1+0x100], R4 ;  /* 0x0001000401007387 */ /* 0x0005e20000100c00 */
[----:B------:R-:W3:Y:S01]  /*dea0*/  LDC.64 R12, c[0x0][0xad0] ;  /* 0x0002b400ff0c7b82 */ /* 0x000ee20000000a00 */
[----:B------:R-:W-:Y:S01]  /*deb0*/  IMAD.MOV.U32 R8, RZ, RZ, R39 ;  /* 0x000000ffff087224 */ /* 0x000fe200078e0027 */
[----:B------:R-:W-:Y:S01]  /*dec0*/  SEL R54, R54, 0xfffffff0, !P0 ;  /* 0xfffffff036367807 */ /* 0x000fe20004000000 */
[----:B------:R-:W-:Y:S01]  /*ded0*/  IMAD.IADD R0, R9, 0x1, R0 ;  /* 0x0000000109007824 */ /* 0x000fe200078e0200 */
[----:B------:R-:W-:Y:S01]  /*dee0*/  STL.64 [R1+0xb0], R192 ;  /* 0x0000b0c001007387 */ /* 0x000fe20000100a00 */
[----:B------:R-:W-:-:S02]  /*def0*/  IMAD.MOV.U32 R9, RZ, RZ, R40 ;  /* 0x000000ffff097224 */ /* 0x000fc400078e0028 */
[----:B------:R-:W-:Y:S01]  /*df00*/  IMAD.WIDE.U32 R14, R0, R15, UR44 ;  /* 0x0000002c000e7e25 */ /* 0x000fe2000f8e000f */
[----:B------:R-:W-:Y:S03]  /*df10*/  STL.U8 [R1+0xc8], RZ ;  /* 0x0000c8ff01007387 */ /* 0x000fe60000100000 */
[----:B------:R-:W-:Y:S01]  /*df20*/  IMAD.U32 R10, RZ, RZ, UR4 ;  /* 0x00000004ff0a7e24 */ /* 0x000fe2000f8e00ff */
[----:B------:R-:W-:Y:S01]  /*df30*/  IADD3 R14, P0, R14, 0x36400, RZ ;  /* 0x000364000e0e7810 */ /* 0x000fe20007f1e0ff */
[----:B------:R-:W-:Y:S01]  /*df40*/  IMAD.U32 R11, RZ, RZ, UR5 ;  /* 0x00000005ff0b7e24 */ /* 0x000fe2000f8e00ff */
[----:B------:R-:W-:Y:S01]  /*df50*/  STL.U8 [R1+0x120], RZ ;  /* 0x000120ff01007387 */ /* 0x000fe20000100000 */
[----:B--2---:R-:W2:Y:S01]  /*df60*/  LDC R6, c[0x0][0x450] ;  /* 0x00011400ff067b82 */ /* 0x004ea20000000800 */
[----:B------:R-:W-:Y:S01]  /*df70*/  IMAD.MOV.U32 R55, RZ, RZ, 0x20 ;  /* 0x00000020ff377424 */ /* 0x000fe200078e00ff */
[----:B------:R-:W-:Y:S01]  /*df80*/  ULDC UR4, c[0x0][0x3f4] ;  /* 0x0000fd0000047ab9 */ /* 0x000fe20000000800 */
[----:B------:R4:W-:Y:S01]  /*df90*/  STL.128 [R1+0x110], R8 ;  /* 0x0001100801007387 */ /* 0x0009e20000100c00 */
[----:B------:R-:W-:Y:S01]  /*dfa0*/  IMAD.X R15, RZ, RZ, R15, P0 ;  /* 0x000000ffff0f7224 */ /* 0x000fe200000e060f */
[----:B------:R-:W-:Y:S01]  /*dfb0*/  ISETP.LT.AND P0, PT, RZ, UR4, PT ;  /* 0x00000004ff007c0c */ /* 0x000fe2000bf01270 */
[----:B0-----:R-:W-:Y:S01]  /*dfc0*/  IMAD.MOV.U32 R27, RZ, RZ, R28 ;  /* 0x000000ffff1b7224 */ /* 0x001fe200078e001c */
[----:B------:R-:W-:Y:S01]  /*dfd0*/  SEL R55, R55, 0xffffffe0, !P1 ;  /* 0xffffffe037377807 */ /* 0x000fe20004800000 */
[----:B------:R-:W2:Y:S01]  /*dfe0*/  LDC.64 R4, c[0x0][0x448] ;  /* 0x00011200ff047b82 */ /* 0x000ea20000000a00 */
[----:B---3--:R-:W-:Y:S01]  /*dff0*/  IMAD.MOV.U32 R26, RZ, RZ, R13 ;  /* 0x000000ffff1a7224 */ /* 0x008fe200078e000d */
[----:B------:R-:W-:Y:S01]  /*e000*/  STL.64 [R1+0xa8], R14 ;  /* 0x0000a80e01007387 */ /* 0x000fe20000100a00 */
[----:B------:R-:W-:-:S02]  /*e010*/  IMAD.MOV.U32 R7, RZ, RZ, R12 ;  /* 0x000000ffff077224 */ /* 0x000fc400078e000c */
[----:B------:R-:W-:Y:S01]  /*e020*/  VIADD R229, R45, 0xffffff80 ;  /* 0xffffff802de57836 */ /* 0x000fe20000000000 */
[----:B------:R-:W-:Y:S01]  /*e030*/  STL.64 [R1+0xa0], R54 ;  /* 0x0000a03601007387 */ /* 0x000fe20000100a00 */
[----:B------:R-:W-:Y:S02]  /*e040*/  IMAD.U32 R46, RZ, RZ, UR6 ;  /* 0x00000006ff2e7e24 */ /* 0x000fe4000f8e00ff */
[----:B------:R-:W-:Y:S01]  /*e050*/  IMAD.U32 R47, RZ, RZ, UR7 ;  /* 0x00000007ff2f7e24 */ /* 0x000fe2000f8e00ff */
[----:B------:R-:W-:Y:S01]  /*e060*/  STL.128 [R1+0xd0], R24 ;  /* 0x0000d01801007387 */ /* 0x000fe20000100c00 */
[----:B----4-:R-:W-:Y:S02]  /*e070*/  IMAD.MOV.U32 R8, RZ, RZ, RZ ;  /* 0x000000ffff087224 */ /* 0x010fe400078e00ff */
[----:B------:R-:W-:Y:S01]  /*e080*/  IMAD.MOV.U32 R9, RZ, RZ, R29 ;  /* 0x000000ffff097224 */ /* 0x000fe200078e001d */
[----:B------:R-:W-:Y:S01]  /*e090*/  STL [R1+0xcc], R229 ;  /* 0x0000cce501007387 */ /* 0x000fe20000100800 */
[----:B-1----:R-:W-:-:S02]  /*e0a0*/  IMAD.MOV.U32 R10, RZ, RZ, R20 ;  /* 0x000000ffff0a7224 */ /* 0x002fc400078e0014 */
[----:B------:R-:W-:Y:S01]  /*e0b0*/  IMAD.MOV.U32 R11, RZ, RZ, R21 ;  /* 0x000000ffff0b7224 */ /* 0x000fe200078e0015 */
[----:B------:R0:W-:Y:S01]  /*e0c0*/  STL.64 [R1+0xb8], R46 ;  /* 0x0000b82e01007387 */ /* 0x0001e20000100a00 */
[----:B------:R-:W-:Y:S02]  /*e0d0*/  IMAD.U32 R28, RZ, RZ, UR38 ;  /* 0x00000026ff1c7e24 */ /* 0x000fe4000f8e00ff */
[----:B------:R-:W-:Y:S01]  /*e0e0*/  IMAD.U32 R39, RZ, RZ, UR38 ;  /* 0x00000026ff277e24 */ /* 0x000fe2000f8e00ff */
[----:B------:R1:W-:Y:S01]  /*e0f0*/  STL.128 [R1+0xe0], R8 ;  /* 0x0000e00801007387 */ /* 0x0003e20000100c00 */
[----:B------:R-:W-:Y:S01]  /*e100*/  IMAD.U32 R63, RZ, RZ, UR38 ;  /* 0x00000026ff3f7e24 */ /* 0x000fe2000f8e00ff */
[----:B------:R-:W-:Y:S01]  /*e110*/  IADD3 R28, P1, R28, 0x120, RZ ;  /* 0x000001201c1c7810 */ /* 0x000fe20007f3e0ff */
[----:B------:R-:W-:Y:S01]  /*e120*/  IMAD.U32 R45, RZ, RZ, UR38 ;  /* 0x00000026ff2d7e24 */ /* 0x000fe2000f8e00ff */
[----:B--2---:R1:W-:Y:S01]  /*e130*/  STL.128 [R1+0xf0], R4 ;  /* 0x0000f00401007387 */ /* 0x0043e20000100c00 */
[----:B------:R-:W-:Y:S01]  /*e140*/  IMAD.U32 R40, RZ, RZ, UR38 ;  /* 0x00000026ff287e24 */ /* 0x000fe2000f8e00ff */
[----:B------:R-:W-:Y:S01]  /*e150*/  IADD3 R39, P2, R39, 0xcc, RZ ;  /* 0x000000cc27277810 */ /* 0x000fe20007f5e0ff */
[----:B------:R-:W-:Y:S01]  /*e160*/  IMAD.X R29, RZ, RZ, UR37, P1 ;  /* 0x00000025ff1d7e24 */ /* 0x000fe200088e06ff */
[----:B------:R-:W-:Y:S01]  /*e170*/  IADD3 R63, P3, R63, 0xc8, RZ ;  /* 0x000000c83f3f7810 */ /* 0x000fe20007f7e0ff */
[----:B0-----:R-:W-:Y:S01]  /*e180*/  IMAD.U32 R47, RZ, RZ, UR38 ;  /* 0x00000026ff2f7e24 */ /* 0x001fe2000f8e00ff */
[----:B------:R-:W-:Y:S01]  /*e190*/  IADD3 R45, P4, R45, 0xb8, RZ ;  /* 0x000000b82d2d7810 */ /* 0x000fe20007f9e0ff */
[----:B------:R-:W-:Y:S01]  /*e1a0*/  IMAD.X R46, RZ, RZ, UR37, P2 ;  /* 0x00000025ff2e7e24 */ /* 0x000fe200090e06ff */
[----:B------:R-:W-:Y:S01]  /*e1b0*/  IADD3 R40, P6, R40, 0x108, RZ ;  /* 0x0000010828287810 */ /* 0x000fe20007fde0ff */
[----:B------:R-:W-:Y:S01]  /*e1c0*/  IMAD.X R64, RZ, RZ, UR37, P3 ;  /* 0x00000025ff407e24 */ /* 0x000fe200098e06ff */
[----:B------:R-:W-:Y:S01]  /*e1d0*/  IADD3 R47, P5, R47, 0x100, RZ ;  /* 0x000001002f2f7810 */ /* 0x000fe20007fbe0ff */
[----:B------:R-:W-:-:S02]  /*e1e0*/  IMAD.X R61, RZ, RZ, UR37, P4 ;  /* 0x00000025ff3d7e24 */ /* 0x000fc4000a0e06ff */
[----:B------:R-:W-:Y:S02]  /*e1f0*/  IMAD.X R58, RZ, RZ, UR37, P6 ;  /* 0x00000025ff3a7e24 */ /* 0x000fe4000b0e06ff */
[----:B------:R-:W-:Y:S01]  /*e200*/  IMAD.X R62, RZ, RZ, UR37, P5 ;  /* 0x00000025ff3e7e24 */ /* 0x000fe2000a8e06ff */
[----:B-1----:R-:W-:Y:S07]  /*e210*/  @P0 BRA `(.L_x_3532) ;  /* 0x0000000000400947 */ /* 0x002fee0003800000 */
        /* <DEDUP_REMOVED lines=10> */
.L_x_3535:
[----:B-1----:R1:W2:Y:S02]  /*e2c0*/  SYNCS.PHASECHK.TRANS64.TRYWAIT P0, [R2+URZ+0x38800], R3 ;  /* 0x03880003020075a7 */ /* 0x0022a4000800017f */
[----:B--2---:R-:W-:Y:S05]  /*e2d0*/  @!P0 NANOSLEEP.SYNCS 0x989680 ;  /* 0x009896800000895d */ /* 0x004fea0003900000 */
[----:B------:R-:W2:Y:S02]  /*e2e0*/  @!P0 SYNCS.PHASECHK.TRANS64 P0, [R2+URZ+0x38800], R3 ;  /* 0x03880003020085a7 */ /* 0x000ea4000800007f */
[----:B--2---:R-:W-:Y:S05]  /*e2f0*/  @!P0 BRA `(.L_x_3535) ;  /* 0xfffffffc00f08947 */ /* 0x004fea000383ffff */
.L_x_3534:
[----:B------:R-:W-:Y:S05]  /*e300*/  BSYNC B0 ;  /* 0x0000000000007941 */ /* 0x000fea0003800000 */
.L_x_3533:
[----:B------:R-:W-:Y:S05]  /*e310*/  BRA `(.L_x_3536) ;  /* 0x0000002c00247947 */ /* 0x000fea0003800000 */
.L_x_3532:
[----:B------:R-:W-:Y:S01]  /*e320*/  LOP3.LUT P0, RZ, R65, 0x3ff, RZ, 0xc0, !PT ;  /* 0x000003ff41ff7812 */ /* 0x000fe2000780c0ff */
[----:B------:R-:W-:Y:S01]  /*e330*/  ULDC.64 UR4, c[0x0][0x3f8] ;  /* 0x0000fe0000047ab9 */ /* 0x000fe20000000a00 */
[----:B------:R-:W-:Y:S01]  /*e340*/  SHF.R.S32.HI R0, RZ, 0x1f, R36 ;  /* 0x0000001fff007819 */ /* 0x000fe20000011424 */
[----:B------:R-:W-:Y:S01]  /*e350*/  ULDC.64 UR6, c[0x0][0x408] ;  /* 0x0001020000067ab9 */ /* 0x000fe20000000a00 */
[----:B------:R-:W-:Y:S01]  /*e360*/  IMAD.WIDE.U32 R26, R36, UR4, RZ ;  /* 0x00000004241a7c25 */ /* 0x000fe2000f8e00ff */
[----:B------:R-:W-:Y:S03]  /*e370*/  BSSY B6, `(.L_x_3537) ;  /* 0x0000019000067945 */ /* 0x000fe60003800000 */
        /* <DEDUP_REMOVED lines=24> */
.L_x_3538:
[----:B------:R-:W-:Y:S05]  /*e500*/  BSYNC B6 ;  /* 0x0000000000067941 */ /* 0x000fea0003800000 */
.L_x_3537:
[----:B------:R-:W2:Y:S01]  /*e510*/  LDL R3, [R1+0x50] ;  /* 0x0000500001037983 */ /* 0x000ea20000100800 */
[----:B------:R-:W-:Y:S01]  /*e520*/  ULDC.U8 UR4, c[0x0][0x410] ;  /* 0x0001040000047ab9 */ /* 0x000fe20000000000 */
[----:B------:R-:W-:Y:S01]  /*e530*/  BSSY B0, `(.L_x_3539) ;  /* 0x000029f000007945 */ /* 0x000fe20003800000 */
[----:B------:R-:W-:Y:S01]  /*e540*/  ISETP.NE.AND P0, PT, RZ, UR4, PT ;  /* 0x00000004ff007c0c */ /* 0x000fe2000bf05270 */
[----:B--2---:R-:W-:-:S12]  /*e550*/  IMAD R0, R3, 0x40, R152 ;  /* 0x0000004003007824 */ /* 0x004fd800078e0298 */
[----:B------:R-:W-:Y:S05]  /*e560*/  @!P0 BRA `(.L_x_3540) ;  /* 0x0000001400708947 */ /* 0x000fea0003800000 */
[----:B------:R-:W2:Y:S01]  /*e570*/  LDL R20, [R1+0x410] ;  /* 0x0004100001147983 */ /* 0x000ea20000100800 */
[----:B------:R-:W0:Y:S01]  /*e580*/  LDC R71, c[0x0][0x448] ;  /* 0x00011200ff477b82 */ /* 0x000e220000000800 */
[----:B------:R-:W-:Y:S01]  /*e590*/  ULDC.64 UR4, c[0x0][0x3f8] ;  /* 0x0000fe0000047ab9 */ /* 0x000fe20000000a00 */
[----:B------:R-:W-:Y:S01]  /*e5a0*/  ULDC.64 UR6, c[0x0][0x408] ;  /* 0x0001020000067ab9 */ /* 0x000fe20000000a00 */
[----:B------:R-:W-:Y:S02]  /*e5b0*/  IMAD.MOV.U32 R27, RZ, RZ, R25 ;  /* 0x000000ffff1b7224 */ /* 0x000fe400078e0019 */
[----:B------:R-:W-:Y:S01]  /*e5c0*/  IMAD.MOV.U32 R55, RZ, RZ, R65 ;  /* 0x000000ffff377224 */ /* 0x000fe200078e0041 */
[----:B0-----:R-:W-:-:S13]  /*e5d0*/  ISETP.NE.AND P0, PT, R71, 0x1, PT ;  /* 0x000000014700780c */ /* 0x001fda0003f05270 */
[----:B------:R-:W0:Y:S08]  /*e5e0*/  @P0 LDC R4, c[0x0][0x44c] ;  /* 0x00011300ff040b82 */ /* 0x000e300000000800 */
[----:B------:R-:W1:Y:S01]  /*e5f0*/  @P0 LDC R5, c[0x0][0x450] ;  /* 0x00011400ff050b82 */ /* 0x000e620000000800 */
[----:B--2---:R-:W-:-:S04]  /*e600*/  IMAD R3, R20, 0x20, R0 ;  /* 0x0000002014037824 */ /* 0x004fc800078e0200 */
        /* <DEDUP_REMOVED lines=23> */
.L_x_3847:
        /* <DEDUP_REMOVED lines=8> */
[----:B------:R-:W3:Y:S01]  /*e800*/  LDL R11, [R1+0x41c] ;  /* 0x00041c00010b7983 */ /* 0x000ee20000100800 */
[----:B------:R-:W-:Y:S01]  /*e810*/  ULDC UR4, c[0x0][0x3f4] ;  /* 0x0000fd0000047ab9 */ /* 0x000fe20000000800 */
[----:B--2---:R-:W-:Y:S01]  /*e820*/  IMAD.MOV.U32 R4, RZ, RZ, R6 ;  /* 0x000000ffff047224 */ /* 0x004fe200078e0006 */
[----:B------:R-:W-:Y:S01]  /*e830*/  ISETP.GE.AND P2, PT, R154, UR4, PT ;  /* 0x000000049a007c0c */ /* 0x000fe2000bf46270 */
[----:B-1----:R-:W-:Y:S01]  /*e840*/  IMAD.MOV.U32 R5, RZ, RZ, R3 ;  /* 0x000000ffff057224 */ /* 0x002fe200078e0003 */
[----:B------:R-:W-:Y:S02]  /*e850*/  ISETP.GE.AND P3, PT, R160, UR4, PT ;  /* 0x00000004a0007c0c */ /* 0x000fe4000bf66270 */
[----:B------:R-:W-:-:S09]  /*e860*/  CS2R R54, SRZ ;  /* 0x0000000000367805 */ /* 0x000fd2000001ff00 */
[----:B------:R-:W-:-:S04]  /*e870*/  @!P2 IMAD.WIDE R4, R154, 0x2, R4 ;  /* 0x000000029a04a825 */ /* 0x000fc800078e0204 */
[----:B------:R-:W-:Y:S01]  /*e880*/  @!P3 IMAD.SHL.U32 R9, R160, 0x2, RZ ;  /* 0x00000002a009b824 */ /* 0x000fe200078e00ff */
[----:B------:R1:W5:Y:S01]  /*e890*/  @!P2 LD.E.64 R54, desc[UR46][R4.64] ;  /* 0x0000002e0436a980 */ /* 0x000362000c101b00 */
[----:B------:R-:W-:Y:S02]  /*e8a0*/  CS2R R66, SRZ ;  /* 0x0000000000427805 */ /* 0x000fe4000001ff00 */
[----:B------:R-:W-:Y:S02]  /*e8b0*/  CS2R R24, SRZ ;  /* 0x0000000000187805 */ /* 0x000fe4000001ff00 */
[----:B------:R-:W-:Y:S02]  /*e8c0*/  CS2R R26, SRZ ;  /* 0x00000000001a7805 */ /* 0x000fe4000001ff00 */
[-C--:B-1----:R-:W-:Y:S02]  /*e8d0*/  @!P3 IADD3 R4, P0, R6, R9.reuse, RZ ;  /* 0x000000090604b210 */ /* 0x082fe40007f1e0ff */
[----:B----4-:R-:W-:Y:S01]  /*e8e0*/  @!P3 IADD3 R6, P1, R8, R9, RZ ;  /* 0x000000090806b210 */ /* 0x010fe20007f3e0ff */
[----:B---3--:R-:W-:-:S02]  /*e8f0*/  IMAD.MOV.U32 R9, RZ, RZ, R7 ;  /* 0x000000ffff097224 */ /* 0x008fc400078e0007 */
[----:B------:R-:W-:-:S05]  /*e900*/  @!P2 IMAD.WIDE R8, R154, 0x2, R8 ;  /* 0x000000029a08a825 */ /* 0x000fca00078e0208 */
[----:B------:R1:W5:Y:S01]  /*e910*/  @!P2 LD.E.64 R66, desc[UR46][R8.64] ;  /* 0x0000002e0842a980 */ /* 0x000362000c101b00 */
[----:B------:R-:W-:-:S05]  /*e920*/  @!P3 SHF.L.U64.HI R12, R160, 0x1, R11 ;  /* 0x00000001a00cb819 */ /* 0x000fca000001020b */
[--C-:B------:R-:W-:Y:S02]  /*e930*/  @!P3 IMAD.X R5, R3, 0x1, R12.reuse, P0 ;  /* 0x000000010305b824 */ /* 0x100fe400000e060c */
[----:B------:R-:W-:-:S03]  /*e940*/  @!P3 IMAD.X R7, R7, 0x1, R12, P1 ;  /* 0x000000010707b824 */ /* 0x000fc600008e060c */
[----:B------:R1:W5:Y:S04]  /*e950*/  @!P3 LD.E.64 R24, desc[UR46][R4.64] ;  /* 0x0000002e0418b980 */ /* 0x000368000c101b00 */
[----:B------:R1:W5:Y:S02]  /*e960*/  @!P3 LD.E.64 R26, desc[UR46][R6.64] ;  /* 0x0000002e061ab980 */ /* 0x000364000c101b00 */
.L_x_3543:
[----:B------:R-:W-:Y:S05]  /*e970*/  BSYNC B1 ;  /* 0x0000000000017941 */ /* 0x000fea0003800000 */
.L_x_3542:
[----:B-1---5:R-:W-:Y:S01]  /*e980*/  IMAD.MOV.U32 R3, RZ, RZ, R24 ;  /* 0x000000ffff037224 */ /* 0x022fe200078e0018 */
[----:B------:R-:W-:Y:S01]  /*e990*/  UMOV UR4, 0xffffffff ;  /* 0xffffffff00047882 */ /* 0x000fe20000000000 */
[----:B------:R-:W-:Y:S01]  /*e9a0*/  IMAD.MOV.U32 R4, RZ, RZ, R25 ;  /* 0x000000ffff047224 */ /* 0x000fe200078e0019 */
[----:B------:R-:W-:Y:S01]  /*e9b0*/  CS2R R20, SRZ ;  /* 0x0000000000147805 */ /* 0x000fe2000001ff00 */
[----:B------:R-:W-:Y:S01]  /*e9c0*/  IMAD.MOV.U32 R5, RZ, RZ, R54 ;  /* 0x000000ffff057224 */ /* 0x000fe200078e0036 */
[----:B------:R-:W-:Y:S01]  /*e9d0*/  PRMT R70, R3, 0x7610, R70 ;  /* 0x0000761003467816 */ /* 0x000fe20000000046 */
[----:B--2---:R-:W-:Y:S01]  /*e9e0*/  IMAD.MOV.U32 R6, RZ, RZ, R55 ;  /* 0x000000ffff067224 */ /* 0x004fe200078e0037 */
[----:B------:R-:W-:Y:S01]  /*e9f0*/  PRMT R69, R4, 0x7610, R69 ;  /* 0x0000761004457816 */ /* 0x000fe20000000045 */
[----:B------:R-:W-:Y:S01]  /*ea00*/  IMAD.MOV.U32 R3, RZ, RZ, R26 ;  /* 0x000000ffff037224 */ /* 0x000fe200078e001a */
[----:B------:R-:W-:Y:S01]  /*ea10*/  PRMT R72, R5, 0x7610, R72 ;  /* 0x0000761005487816 */ /* 0x000fe20000000048 */
[----:B------:R-:W-:Y:S01]  /*ea20*/  IMAD.MOV.U32 R4, RZ, RZ, R27 ;  /* 0x000000ffff047224 */ /* 0x000fe200078e001b */
[----:B------:R-:W-:Y:S01]  /*ea30*/  PRMT R80, R6, 0x7610, R80 ;  /* 0x0000761006507816 */ /* 0x000fe20000000050 */
[----:B------:R-:W-:Y:S01]  /*ea40*/  IMAD.MOV.U32 R5, RZ, RZ, R66 ;  /* 0x000000ffff057224 */ /* 0x000fe200078e0042 */
[----:B------:R-:W-:Y:S01]  /*ea50*/  PRMT R70, R70, 0x5410, R3 ;  /* 0x0000541046467816 */ /* 0x000fe20000000003 */
[----:B------:R-:W-:Y:S01]  /*ea60*/  IMAD.MOV.U32 R6, RZ, RZ, R67 ;  /* 0x000000ffff067224 */ /* 0x000fe200078e0043 */
[----:B------:R-:W-:-:S02]  /*ea70*/  PRMT R69, R69, 0x5410, R4 ;  /* 0x0000541045457816 */ /* 0x000fc40000000004 */
[----:B------:R-:W-:Y:S02]  /*ea80*/  PRMT R72, R72, 0x5410, R5 ;  /* 0x0000541048487816 */ /* 0x000fe40000000005 */
[----:B------:R-:W-:Y:S01]  /*ea90*/  PRMT R80, R80, 0x5410, R6 ;  /* 0x0000541050507816 */ /* 0x000fe20000000006 */
[----:B------:R-:W-:Y:S06]  /*eaa0*/  BRA.DIV UR4, `(.L_x_3544) ;  /* 0x00000276044c7947 */ /* 0x000fec000b800000 */
[----:B------:R1:W2:Y:S04]  /*eab0*/  SHFL.IDX PT, R3, R36, 0x1, 0x1c1f ;  /* 0x003c1f0024037f89 */ /* 0x0002a800000e0000 */
[----:B------:R1:W0:Y:S04]  /*eac0*/  SHFL.IDX PT, R6, R10, 0x1, 0x1c1f ;  /* 0x003c1f000a067f89 */ /* 0x00022800000e0000 */
[----:B---3--:R1:W3:Y:S04]  /*ead0*/  SHFL.IDX PT, R7, R68, 0x1, 0x1c1f ;  /* 0x003c1f0044077f89 */ /* 0x0082e800000e0000 */
[----:B------:R1:W0:Y:S02]  /*eae0*/  SHFL.IDX PT, R14, R65, 0x1, 0x1c1f ;  /* 0x003c1f00410e7f89 */ /* 0x00022400000e0000 */
.L_x_3853:
[----:B------:R-:W5:Y:S01]  /*eaf0*/  LDL R5, [R1+0x1d4] ;  /* 0x0001d40001057983 */ /* 0x000f620000100800 */
[----:B------:R-:W-:Y:S01]  /*eb00*/  VIADD R0, R0, 0x20 ;  /* 0x0000002000007836 */ /* 0x000fe20000000000 */
[----:B------:R-:W-:Y:S01]  /*eb10*/  BSSY B1, `(.L_x_3545) ;  /* 0x0000022000017945 */ /* 0x000fe20003800000 */
[----:B01----:R-:W-:Y:S02]  /*eb20*/  CS2R R10, SRZ ;  /* 0x00000000000a7805 */ /* 0x003fe4000001ff00 */
[----:B----4-:R-:W-:Y:S02]  /*eb30*/  CS2R R8, SRZ ;  /* 0x0000000000087805 */ /* 0x010fe4000001ff00 */
[----:B------:R-:W-:Y:S02]  /*eb40*/  CS2R R12, SRZ ;  /* 0x00000000000c7805 */ /* 0x000fe4000001ff00 */
[----:B------:R-:W-:Y:S02]  /*eb50*/  ISETP.GE.AND P0, PT, R0, R71, PT ;  /* 0x000000470000720c */ /* 0x000fe40003f06270 */
[----:B-----5:R-:W-:-:S04]  /*eb60*/  LEA.HI R4, R5, R5, RZ, 0x1 ;  /* 0x0000000505047211 */ /* 0x020fc800078f08ff */
[----:B------:R-:W-:-:S05]  /*eb70*/  LOP3.LUT R4, R4, 0xfffffffe, RZ, 0xc0, !PT ;  /* 0xfffffffe04047812 */ /* 0x000fca00078ec0ff */
[----:B------:R-:W-:-:S05]  /*eb80*/  IMAD.IADD R4, R5, 0x1, -R4 ;  /* 0x0000000105047824 */ /* 0x000fca00078e0a04 */
[----:B------:R-:W-:Y:S01]  /*eb90*/  SHF.L.U32 R65, R4, 0x1f, RZ ;  /* 0x0000001f04417819 */ /* 0x000fe200000006ff */
[----:B------:R-:W-:Y:S06]  /*eba0*/  @P0 BRA `(.L_x_3546) ;  /* 0x0000000000600947 */ /* 0x000fec0003800000 */
[----:B------:R-:W4:Y:S01]  /*ebb0*/  LDL R15, [R1+0x41c] ;  /* 0x00041c00010f7983 */ /* 0x000f220000100800 */
[----:B------:R-:W-:Y:S01]  /*ebc0*/  ULDC UR4, c[0x0][0x3f4] ;  /* 0x0000fd0000047ab9 */ /* 0x000fe20000000800 */
[----:B------:R-:W-:Y:S01]  /*ebd0*/  IMAD.MOV.U32 R4, RZ, RZ, R6 ;  /* 0x000000ffff047224 */ /* 0x000fe200078e0006 */
[----:B------:R-:W-:Y:S01]  /*ebe0*/  ISETP.GE.AND P2, PT, R154, UR4, PT ;  /* 0x000000049a007c0c */ /* 0x000fe2000bf46270 */
[----:B--2---:R-:W-:Y:S01]  /*ebf0*/  IMAD.MOV.U32 R5, RZ, RZ, R3 ;  /* 0x000000ffff057224 */ /* 0x004fe200078e0003 */
[----:B------:R-:W-:Y:S02]  /*ec00*/  ISETP.GE.AND P3, PT, R160, UR4, PT ;  /* 0x00000004a0007c0c */ /* 0x000fe4000bf66270 */
[----:B------:R-:W-:Y:S01]  /*ec10*/  CS2R R10, SRZ ;  /* 0x00000000000a7805 */ /* 0x000fe2000001ff00 */
[----:B------:R-:W-:-:S08]  /*ec20*/  IMAD.MOV.U32 R8, RZ, RZ, R14 ;  /* 0x000000ffff087224 */ /* 0x000fd000078e000e */
[----:B------:R-:W-:-:S04]  /*ec30*/  @!P2 IMAD.WIDE R4, R154, 0x2, R4 ;  /* 0x000000029a04a825 */ /* 0x000fc800078e0204 */
[----:B------:R-:W-:Y:S01]  /*ec40*/  @!P3 IMAD.SHL.U32 R9, R160, 0x2, RZ ;  /* 0x00000002a009b824 */ /* 0x000fe200078e00ff */
[----:B------:R0:W5:Y:S01]  /*ec50*/  @!P2 LD.E.64 R10, desc[UR46][R4.64] ;  /* 0x0000002e040aa980 */ /* 0x000162000c101b00 */
[----:B------:R-:W-:Y:S02]  /*ec60*/  CS2R R12, SRZ ;  /* 0x00000000000c7805 */ /* 0x000fe4000001ff00 */
[----:B------:R-:W-:Y:S02]  /*ec70*/  CS2R R20, SRZ ;  /* 0x0000000000147805 */ /* 0x000fe4000001ff00 */
[-C--:B0-----:R-:W-:Y:S02]  /*ec80*/  @!P3 IADD3 R4, P0, R6, R9.reuse, RZ ;  /* 0x000000090604b210 */ /* 0x081fe40007f1e0ff */
[----:B------:R-:W-:Y:S01]  /*ec90*/  @!P3 IADD3 R6, P1, R14, R9, RZ ;  /* 0x000000090e06b210 */ /* 0x000fe20007f3e0ff */
[----:B---3--:R-:W-:Y:S01]  /*eca0*/  IMAD.MOV.U32 R9, RZ, RZ, R7 ;  /* 0x000000ffff097224 */ /* 0x008fe200078e0007 */
[----:B----4-:R-:W-:Y:S01]  /*ecb0*/  @!P3 SHF.L.U64.HI R0, R160, 0x1, R15 ;  /* 0x00000001a000b819 */ /* 0x010fe2000001020f */
[----:B------:R-:W-:Y:S01]  /*ecc0*/  @!P2 IMAD.WIDE R14, R154, 0x2, R8 ;  /* 0x000000029a0ea825 */ /* 0x000fe200078e0208 */
[----:B------:R-:W-:-:S03]  /*ecd0*/  CS2R R8, SRZ ;  /* 0x0000000000087805 */ /* 0x000fc6000001ff00 */
[--C-:B------:R-:W-:Y:S01]  /*ece0*/  @!P3 IMAD.X R5, R3, 0x1, R0.reuse, P0 ;  /* 0x000000010305b824 */ /* 0x100fe200000e0600 */
[----:B------:R0:W5:Y:S01]  /*ecf0*/  @!P2 LD.E.64 R12, desc[UR46][R14.64] ;  /* 0x0000002e0e0ca980 */ /* 0x000162000c101b00 */
[----:B------:R-:W-:-:S03]  /*ed00*/  @!P3 IMAD.X R7, R7, 0x1, R0, P1 ;  /* 0x000000010707b824 */ /* 0x000fc600008e0600 */
[----:B------:R0:W5:Y:S04]  /*ed10*/  @!P3 LD.E.64 R20, desc[UR46][R4.64] ;  /* 0x0000002e0414b980 */ /* 0x000168000c101b00 */
[----:B------:R0:W5:Y:S02]  /*ed20*/  @!P3 LD.E.64 R8, desc[UR46][R6.64] ;  /* 0x0000002e0608b980 */ /* 0x000164000c101b00 */
.L_x_3546:
[----:B------:R-:W-:Y:S05]  /*ed30*/  BSYNC B1 ;  /* 0x0000000000017941 */ /* 0x000fea0003800000 */
.L_x_3545:
[----:B------:R-:W1:Y:S01]  /*ed40*/  SYNCS.PHASECHK.TRANS64.TRYWAIT P0, [R2+URZ+0x38800], R65 ;  /* 0x03880041020075a7 */ /* 0x000e62000800017f */
[----:B------:R-:W-:Y:S04]  /*ed50*/  BSSY B1, `(.L_x_3547) ;  /* 0x0000002000017945 */ /* 0x000fe80003800000 */
[----:B-1----:R-:W-:Y:S05]  /*ed60*/  @!P0 BRA `(.L_x_3548) ;  /* 0x00000274000c8947 */ /* 0x002fea0003800000 */
.L_x_3854:
[----:B------:R-:W-:Y:S05]  /*ed70*/  BSYNC B1 ;  /* 0x0000000000017941 */ /* 0x000fea0003800000 */
.L_x_3547:
[----:B0-----:R-:W4:Y:S01]  /*ed80*/  LDL R5, [R1+0x50] ;  /* 0x0000500001057983 */ /* 0x001f220000100800 */
[C---:B------:R-:W-:Y:S01]  /*ed90*/  IMAD.SHL.U32 R0, R158.reuse, 0x40, RZ ;  /* 0x000000409e007824 */ /* 0x040fe200078e00ff */
[----:B------:R-:W-:Y:S01]  /*eda0*/  LOP3.LUT P1, RZ, R158, 0x4, RZ, 0xc0, !PT ;  /* 0x000000049eff7812 */ /* 0x000fe2000782c0ff */
[----:B-----5:R-:W-:Y:S01]  /*edb0*/  IMAD.MOV.U32 R4, RZ, RZ, R21 ;  /* 0x000000ffff047224 */ /* 0x020fe200078e0015 */
[----:B------:R-:W-:Y:S01]  /*edc0*/  BSSY B1, `(.L_x_3549) ;  /* 0x0000077000017945 */ /* 0x000fe20003800000 */
[----:B------:R-:W-:Y:S01]  /*edd0*/  IMAD.MOV.U32 R6, RZ, RZ, R8 ;  /* 0x000000ffff067224 */ /* 0x000fe200078e0008 */
[----:B--2---:R-:W-:-:S04]  /*ede0*/  LOP3.LUT R3, R0, 0x1c0, RZ, 0xc0, !PT ;  /* 0x000001c000037812 */ /* 0x004fc800078ec0ff */
[----:B------:R-:W-:Y:S02]  /*edf0*/  LOP3.LUT R0, R3, 0x18, R16, 0xf8, !PT ;  /* 0x0000001803007812 */ /* 0x000fe400078ef810 */
[----:B------:R-:W-:Y:S02]  /*ee00*/  SHF.R.U32.HI R3, RZ, 0x3, R3 ;  /* 0x00000003ff037819 */ /* 0x000fe40000011603 */
[----:B------:R-:W-:Y:S01]  /*ee10*/  PRMT R14, R6, 0x7610, R14 ;  /* 0x00007610060e7816 */ /* 0x000fe2000000000e */
[----:B------:R-:W-:Y:S01]  /*ee20*/  IMAD.MOV.U32 R6, RZ, RZ, R13 ;  /* 0x000000ffff067224 */ /* 0x000fe200078e000d */
[----:B------:R-:W-:-:S05]  /*ee30*/  LOP3.LUT R0, R0, R3, RZ, 0x3c, !PT ;  /* 0x0000000300007212 */ /* 0x000fca00078e3cff */
[----:B------:R-:W-:Y:S02]  /*ee40*/  IMAD R3, R221, 0x200, R0 ;  /* 0x00000200dd037824 */ /* 0x000fe400078e0200 */
[----:B------:R-:W-:Y:S02]  /*ee50*/  IMAD.MOV.U32 R0, RZ, RZ, R20 ;  /* 0x000000ffff007224 */ /* 0x000fe400078e0014 */
[----:B-1----:R-:W-:Y:S02]  /*ee60*/  IMAD R2, R3, 0x2, R2 ;  /* 0x0000000203027824 */ /* 0x002fe400078e0202 */
[----:B------:R-:W-:Y:S01]  /*ee70*/  IMAD.MOV.U32 R3, RZ, RZ, R10 ;  /* 0x000000ffff037224 */ /* 0x000fe200078e000a */
[----:B------:R-:W-:Y:S01]  /*ee80*/  PRMT R0, R0, 0x5410, R4 ;  /* 0x0000541000007816 */ /* 0x000fe20000000004 */
[----:B------:R-:W-:Y:S02]  /*ee90*/  IMAD.MOV.U32 R4, RZ, RZ, R11 ;  /* 0x000000ffff047224 */ /* 0x000fe400078e000b */
[C---:B---3--:R-:W-:Y:S01]  /*eea0*/  VIADD R7, R2.reuse, 0x20400 ;  /* 0x0002040002077836 */ /* 0x048fe20000000000 */
[----:B------:R-:W-:Y:S01]  /*eeb0*/  PRMT R36, R3, 0x7610, R36 ;  /* 0x0000761003247816 */ /* 0x000fe20000000024 */
[----:B------:R-:W-:Y:S01]  /*eec0*/  VIADD R3, R2, 0x20440 ;  /* 0x0002044002037836 */ /* 0x000fe20000000000 */
[----:B------:R-:W-:Y:S01]  /*eed0*/  PRMT R15, R4, 0x7610, R15 ;  /* 0x00007610040f7816 */ /* 0x000fe2000000000f */
[----:B------:R-:W-:-:S02]  /*eee0*/  IMAD.MOV.U32 R4, RZ, RZ, R9 ;  /* 0x000000ffff047224 */ /* 0x000fc400078e0009 */
[----:B------:R-:W-:Y:S01]  /*eef0*/  @P1 VIADD R3, R7, 0xffffffc0 ;  /* 0xffffffc007031836 */ /* 0x000fe20000000000 */
[----:B------:R-:W-:Y:S02]  /*ef00*/  PRMT R15, R15, 0x5410, R6 ;  /* 0x000054100f0f7816 */ /* 0x000fe40000000006 */
[----:B------:R-:W-:Y:S01]  /*ef10*/  PRMT R14, R14, 0x5410, R4 ;  /* 0x000054100e0e7816 */ /* 0x000fe20000000004 */
[----:B----4-:R-:W-:-:S05]  /*ef20*/  IMAD R5, R5, -0x40, R71 ;  /* 0xffffffc005057824 */ /* 0x010fca00078e0247 */
[----:B------:R-:W-:Y:S01]  /*ef30*/  VIMNMX R65, R5, 0x40, PT ;  /* 0x0000004005417848 */ /* 0x000fe20003fe0100 */
[----:B------:R-:W-:-:S03]  /*ef40*/  IMAD.MOV.U32 R5, RZ, RZ, R12 ;  /* 0x000000ffff057224 */ /* 0x000fc600078e000c */
[----:B------:R-:W-:Y:S02]  /*ef50*/  ISETP.GE.AND P0, PT, R152, R65, PT ;  /* 0x000000419800720c */ /* 0x000fe40003f06270 */
[----:B------:R-:W-:-:S11]  /*ef60*/  PRMT R81, R5, 0x7610, R81 ;  /* 0x0000761005517816 */ /* 0x000fd60000000051 */
[----:B------:R-:W-:Y:S05]  /*ef70*/  @P0 BRA `(.L_x_3550) ;  /* 0x00000004006c0947 */ /* 0x000fea0003800000 */
[----:B------:R-:W0:Y:S01]  /*ef80*/  LDC R5, c[0x0][0x3f4] ;  /* 0x0000fd00ff057b82 */ /* 0x000e220000000800 */
[----:B------:R-:W-:Y:S01]  /*ef90*/  BSSY B2, `(.L_x_3551) ;  /* 0x000002e000027945 */ /* 0x000fe20003800000 */
[-C--:B0-----:R-:W-:Y:S02]  /*efa0*/  ISETP.GE.AND P0, PT, R154, R5.reuse, PT ;  /* 0x000000059a00720c */ /* 0x081fe40003f06270 */
[----:B------:R-:W-:-:S11]  /*efb0*/  ISETP.GE.AND P1, PT, R160, R5, PT ;  /* 0x00000005a000720c */ /* 0x000fd60003f26270 */
[----:B------:R-:W-:Y:S05]  /*efc0*/  @P0 BRA `(.L_x_3552) ;  /* 0x0000000000a80947 */ /* 0x000fea0003800000 */
[----:B------:R-:W0:Y:S01]  /*efd0*/  LDS.128 R4, [R2+0x20400] ;  /* 0x0204000002047984 */ /* 0x000e220000000c00 */
[----:B------:R-:W-:Y:S01]  /*efe0*/  SHF.R.U32.HI R71, RZ, 0x10, R55 ;  /* 0x00000010ff477819 */ /* 0x000fe20000011637 */
[--C-:B------:R-:W-:Y:S01]  /*eff0*/  HADD2.F32 R68, -RZ, R72.reuse.H0_H0 ;  /* 0x20000048ff447230 */ /* 0x100fe20000004100 */
[--C-:B------:R-:W-:Y:S01]  /*f000*/  SHF.R.U32.HI R73, RZ, 0x10, R67.reuse ;  /* 0x00000010ff497819 */ /* 0x100fe20000011643 */
[----:B------:R-:W-:Y:S01]  /*f010*/  HADD2.F32 R72, -RZ, R72.H1_H1 ;  /* 0x30000048ff487230 */ /* 0x000fe20000004100 */
[----:B------:R-:W-:Y:S01]  /*f020*/  SHF.R.U64 R77, R66, 0x10, R67 ;  /* 0x00000010424d7819 */ /* 0x000fe20000001243 */
[----:B------:R-:W-:Y:S01]  /*f030*/  HADD2.F32 R71, -RZ, R71.H0_H0 ;  /* 0x20000047ff477230 */ /* 0x000fe20000004100 */
[----:B------:R-:W-:Y:S01]  /*f040*/  SHF.R.U64 R79, R54, 0x10, R55 ;  /* 0x00000010364f7819 */ /* 0x000fe20000001237 */
[----:B------:R-:W-:Y:S02]  /*f050*/  HADD2.F32 R73, -RZ, R73.H0_H0 ;  /* 0x20000049ff497230 */ /* 0x000fe40000004100 */
[----:B0-----:R-:W-:-:S02]  /*f060*/  HADD2.F32 R66, -RZ, R7.H0_H0 ;  /* 0x20000007ff427230 */ /* 0x001fc40000004100 */
[----:B------:R-:W-:Y:S02]  /*f070*/  HADD2.F32 R67, -RZ, R7.H1_H1 ;  /* 0x30000007ff437230 */ /* 0x000fe40000004100 */
[--C-:B------:R-:W-:Y:S02]  /*f080*/  HADD2.F32 R7, -RZ, R4.reuse.H0_H0 ;  /* 0x20000004ff077230 */ /* 0x100fe40000004100 */
[----:B------:R-:W-:Y:S02]  /*f090*/  HADD2.F32 R4, -RZ, R4.H1_H1 ;  /* 0x30000004ff047230 */ /* 0x000fe40000004100 */
[C---:B------:R-:W-:Y:S01]  /*f0a0*/  FMUL.FTZ R76, R67.reuse, R71 ;  /* 0x00000047434c7220 */ /* 0x040fe20000410000 */
[-C--:B------:R-:W-:Y:S01]  /*f0b0*/  FMUL.FTZ R75, R67, R73.reuse ;  /* 0x00000049434b7220 */ /* 0x080fe20000410000 */
[--C-:B------:R-:W-:Y:S02]  /*f0c0*/  HADD2.F32 R54, -RZ, R6.reuse.H0_H0 ;  /* 0x20000006ff367230 */ /* 0x100fe40000004100 */
[----:B------:R-:W-:Y:S01]  /*f0d0*/  FMUL.FTZ R74, R4, R72 ;  /* 0x00000048044a7220 */ /* 0x000fe20000410000 */
[----:B------:R-:W-:Y:S01]  /*f0e0*/  FFMA.FTZ R78, R66, R73, R76 ;  /* 0x00000049424e7223 */ /* 0x000fe2000001004c */
[----:B------:R-:W-:-:S02]  /*f0f0*/  HADD2.F32 R55, -RZ, R6.H1_H1 ;  /* 0x30000006ff377230 */ /* 0x000fc40000004100 */
[-C--:B------:R-:W-:Y:S01]  /*f100*/  FMUL.FTZ R76, R4, R68.reuse ;  /* 0x00000044044c7220 */ /* 0x080fe20000410000 */
[C---:B------:R-:W-:Y:S01]  /*f110*/  FFMA.FTZ R74, R7.reuse, R68, -R74 ;  /* 0x00000044074a7223 */ /* 0x040fe2000001084a */
[--C-:B------:R-:W-:Y:S02]  /*f120*/  HADD2.F32 R6, -RZ, R5.reuse.H0_H0 ;  /* 0x20000005ff067230 */ /* 0x100fe40000004100 */
[----:B------:R-:W-:Y:S01]  /*f130*/  FFMA.FTZ R75, R66, R71, -R75 ;  /* 0x00000047424b7223 */ /* 0x000fe2000001084b */
[--C-:B------:R-:W-:Y:S02]  /*f140*/  HADD2.F32 R68, -RZ, R80.reuse.H1_H1 ;  /* 0x30000050ff447230 */ /* 0x100fe40000004100 */
[----:B------:R-:W-:Y:S01]  /*f150*/  FFMA.FTZ R71, R7, R72, R76 ;  /* 0x0000004807477223 */ /* 0x000fe2000001004c */
[----:B------:R-:W-:Y:S02]  /*f160*/  HADD2.F32 R5, -RZ, R5.H1_H1 ;  /* 0x30000005ff057230 */ /* 0x000fe40000004100 */
[----:B------:R-:W-:-:S02]  /*f170*/  HADD2.F32 R66, -RZ, R80.H0_H0 ;  /* 0x20000050ff427230 */ /* 0x000fc40000004100 */
[C---:B------:R-:W-:Y:S01]  /*f180*/  FMUL.FTZ R73, R55.reuse, R68 ;  /* 0x0000004437497220 */ /* 0x040fe20000410000 */
[----:B------:R-:W-:Y:S02]  /*f190*/  HADD2.F32 R67, -RZ, R77.H0_H0 ;  /* 0x2000004dff437230 */ /* 0x000fe40000004100 */
[----:B------:R-:W-:Y:S02]  /*f1a0*/  HADD2.F32 R4, -RZ, R79.H0_H0 ;  /* 0x2000004fff047230 */ /* 0x000fe40000004100 */
[-C--:B------:R-:W-:Y:S01]  /*f1b0*/  FMUL.FTZ R55, R55, R66.reuse ;  /* 0x0000004237377220 */ /* 0x080fe20000410000 */
[C---:B------:R-:W-:Y:S01]  /*f1c0*/  FFMA.FTZ R73, R54.reuse, R66, -R73 ;  /* 0x0000004236497223 */ /* 0x040fe20000010849 */
[C---:B------:R-:W-:Y:S01]  /*f1d0*/  FMUL.FTZ R7, R5.reuse, R67 ;  /* 0x0000004305077220 */ /* 0x040fe20000410000 */
[----:B------:R-:W-:Y:S01]  /*f1e0*/  FMUL.FTZ R72, R5, R4 ;  /* 0x0000000405487220 */ /* 0x000fe20000410000 */
[----:B------:R-:W-:Y:S02]  /*f1f0*/  FFMA.FTZ R54, R54, R68, R55 ;  /* 0x0000004436367223 */ /* 0x000fe40000010037 */
[----:B------:R-:W-:Y:S01]  /*f200*/  FFMA.FTZ R5, R6, R4, -R7 ;  /* 0x0000000406057223 */ /* 0x000fe20000010807 */
[----:B------:R-:W-:Y:S01]  /*f210*/  F2FP.F16.F32.PACK_AB R7, R78, R75 ;  /* 0x0000004b4e07723e */ /* 0x000fe200000000ff */
[----:B------:R-:W-:Y:S01]  /*f220*/  FFMA.FTZ R72, R6, R67, R72 ;  /* 0x0000004306487223 */ /* 0x000fe20000010048 */
[----:B------:R-:W-:-:S02]  /*f230*/  F2FP.F16.F32.PACK_AB R4, R71, R74 ;  /* 0x0000004a4704723e */ /* 0x000fc400000000ff */
[----:B------:R-:W-:Y:S02]  /*f240*/  F2FP.F16.F32.PACK_AB R6, R54, R73 ;  /* 0x000000493606723e */ /* 0x000fe400000000ff */
[----:B------:R-:W-:-:S05]  /*f250*/  F2FP.F16.F32.PACK_AB R5, R72, R5 ;  /* 0x000000054805723e */ /* 0x000fca00000000ff */
[----:B------:R0:W-:Y:S02]  /*f260*/  STS.128 [R2+0x20400], R4 ;  /* 0x0204000402007388 */ /* 0x0001e40000000c00 */
.L_x_3552:
[----:B------:R-:W-:Y:S05]  /*f270*/  BSYNC B2 ;  /* 0x0000000000027941 */ /* 0x000fea0003800000 */
.L_x_3551:
[----:B------:R-:W-:Y:S05]  /*f280*/  @P1 BRA `(.L_x_3550) ;  /* 0x0000000000a81947 */ /* 0x000fea0003800000 */
[----:B0-----:R-:W0:Y:S01]  /*f290*/  LDS.128 R4, [R3] ;  /* 0x0000000003047984 */ /* 0x001e220000000c00 */
[----:B------:R-:W-:Y:S01]  /*f2a0*/  SHF.R.U32.HI R66, RZ, 0x10, R27 ;  /* 0x00000010ff427819 */ /* 0x000fe2000001161b */
[--C-:B------:R-:W-:Y:S01]  /*f2b0*/  HADD2.F32 R54, -RZ, R70.reuse.H0_H0 ;  /* 0x20000046ff367230 */ /* 0x100fe20000004100 */
[----:B------:R-:W-:Y:S01]  /*f2c0*/  SHF.R.U32.HI R55, RZ, 0x10, R25 ;  /* 0x00000010ff377819 */ /* 0x000fe20000011619 */
[----:B------:R-:W-:Y:S01]  /*f2d0*/  HADD2.F32 R70, -RZ, R70.H1_H1 ;  /* 0x30000046ff467230 */ /* 0x000fe20000004100 */
[----:B------:R-:W-:Y:S01]  /*f2e0*/  SHF.R.U64 R73, R26, 0x10, R27 ;  /* 0x000000101a497819 */ /* 0x000fe2000000121b */
[----:B------:R-:W-:Y:S01]  /*f2f0*/  HADD2.F32 R66, -RZ, R66.H0_H0 ;  /* 0x20000042ff427230 */ /* 0x000fe20000004100 */
[----:B------:R-:W-:Y:S01]  /*f300*/  SHF.R.U64 R74, R24, 0x10, R25 ;  /* 0x00000010184a7819 */ /* 0x000fe20000001219 */
[----:B------:R-:W-:Y:S02]  /*f310*/  HADD2.F32 R55, -RZ, R55.H0_H0 ;  /* 0x20000037ff377230 */ /* 0x000fe40000004100 */
[----:B0-----:R-:W-:-:S02]  /*f320*/  HADD2.F32 R27, -RZ, R7.H1_H1 ;  /* 0x30000007ff1b7230 */ /* 0x001fc40000004100 */
[----:B------:R-:W-:Y:S02]  /*f330*/  HADD2.F32 R26, -RZ, R7.H0_H0 ;  /* 0x20000007ff1a7230 */ /* 0x000fe40000004100 */
[--C-:B------:R-:W-:Y:S02]  /*f340*/  HADD2.F32 R7, -RZ, R4.reuse.H0_H0 ;  /* 0x20000004ff077230 */ /* 0x100fe40000004100 */
[CC--:B------:R-:W-:Y:S01]  /*f350*/  FMUL.FTZ R67, R27.reuse, R66.reuse ;  /* 0x000000421b437220 */ /* 0x0c0fe20000410000 */
[----:B------:R-:W-:Y:S01]  /*f360*/  FMUL.FTZ R27, R27, R55 ;  /* 0x000000371b1b7220 */ /* 0x000fe20000410000 */
[----:B------:R-:W-:Y:S02]  /*f370*/  HADD2.F32 R4, -RZ, R4.H1_H1 ;  /* 0x30000004ff047230 */ /* 0x000fe40000004100 */
[--C-:B------:R-:W-:Y:S02]  /*f380*/  HADD2.F32 R24, -RZ, R6.reuse.H0_H0 ;  /* 0x20000006ff187230 */ /* 0x100fe40000004100 */
[----:B------:R-:W-:Y:S01]  /*f390*/  FFMA.FTZ R72, R26, R66, R27 ;  /* 0x000000421a487223 */ /* 0x000fe2000001001b */
[----:B------:R-:W-:-:S02]  /*f3a0*/  HADD2.F32 R25, -RZ, R6.H1_H1 ;  /* 0x30000006ff197230 */ /* 0x000fc40000004100 */
[----:B------:R-:W-:Y:S01]  /*f3b0*/  FMUL.FTZ R68, R4, R70 ;  /* 0x0000004604447220 */ /* 0x000fe20000410000 */
[----:B------:R-:W-:Y:S02]  /*f3c0*/  HADD2.F32 R27, -RZ, R69.H1_H1 ;  /* 0x30000045ff1b7230 */ /* 0x000fe40000004100 */
[----:B------:R-:W-:Y:S01]  /*f3d0*/  FFMA.FTZ R71, R26, R55, -R67 ;  /* 0x000000371a477223 */ /* 0x000fe20000010843 */
[----:B------:R-:W-:Y:S02]  /*f3e0*/  HADD2.F32 R6, -RZ, R5.H0_H0 ;  /* 0x20000005ff067230 */ /* 0x000fe40000004100 */
[-C--:B------:R-:W-:Y:S01]  /*f3f0*/  FMUL.FTZ R66, R4, R54.reuse ;  /* 0x0000003604427220 */ /* 0x080fe20000410000 */
[----:B------:R-:W-:Y:S02]  /*f400*/  HADD2.F32 R69, -RZ, R69.H0_H0 ;  /* 0x20000045ff457230 */ /* 0x000fe40000004100 */
[----:B------:R-:W-:Y:S01]  /*f410*/  FFMA.FTZ R68, R7, R54, -R68 ;  /* 0x0000003607447223 */ /* 0x000fe20000010844 */
[----:B------:R-:W-:-:S02]  /*f420*/  HADD2.F32 R5, -RZ, R5.H1_H1 ;  /* 0x30000005ff057230 */ /* 0x000fc40000004100 */
[----:B------:R-:W-:Y:S01]  /*f430*/  FFMA.FTZ R55, R7, R70, R66 ;  /* 0x0000004607377223 */ /* 0x000fe20000010042 */
[----:B------:R-:W-:Y:S02]  /*f440*/  HADD2.F32 R26, -RZ, R73.H0_H0 ;  /* 0x20000049ff1a7230 */ /* 0x000fe40000004100 */
[C---:B------:R-:W-:Y:S01]  /*f450*/  FMUL.FTZ R67, R25.reuse, R27 ;  /* 0x0000001b19437220 */ /* 0x040fe20000410000 */
[----:B------:R-:W-:Y:S02]  /*f460*/  HADD2.F32 R4, -RZ, R74.H0_H0 ;  /* 0x2000004aff047230 */ /* 0x000fe40000004100 */
[-C--:B------:R-:W-:Y:S01]  /*f470*/  FMUL.FTZ R54, R25, R69.reuse ;  /* 0x0000004519367220 */ /* 0x080fe20000410000 */
[C---:B------:R-:W-:Y:S01]  /*f480*/  FMUL.FTZ R7, R5.reuse, R26 ;  /* 0x0000001a05077220 */ /* 0x040fe20000410000 */
[C---:B------:R-:W-:Y:S01]  /*f490*/  FFMA.FTZ R67, R24.reuse, R69, -R67 ;  /* 0x0000004518437223 */ /* 0x040fe20000010843 */
[-C--:B------:R-:W-:Y:S01]  /*f4a0*/  FMUL.FTZ R25, R5, R4.reuse ;  /* 0x0000000405197220 */ /* 0x080fe20000410000 */
[----:B------:R-:W-:Y:S01]  /*f4b0*/  FFMA.FTZ R54, R24, R27, R54 ;  /* 0x0000001b18367223 */ /* 0x000fe20000010036 */
[----:B------:R-:W-:Y:S01]  /*f4c0*/  FFMA.FTZ R5, R6, R4, -R7 ;  /* 0x0000000406057223 */ /* 0x000fe20000010807 */
[----:B------:R-:W-:Y:S01]  /*f4d0*/  F2FP.F16.F32.PACK_AB R7, R72, R71 ;  /* 0x000000474807723e */ /* 0x000fe200000000ff */
[----:B------:R-:W-:Y:S01]  /*f4e0*/  FFMA.FTZ R26, R6, R26, R25 ;  /* 0x0000001a061a7223 */ /* 0x000fe20000010019 */
[----:B------:R-:W-:-:S02]  /*f4f0*/  F2FP.F16.F32.PACK_AB R4, R55, R68 ;  /* 0x000000443704723e */ /* 0x000fc400000000ff */
[----:B------:R-:W-:Y:S02]  /*f500*/  F2FP.F16.F32.PACK_AB R6, R54, R67 ;  /* 0x000000433606723e */ /* 0x000fe400000000ff */
[----:B------:R-:W-:-:S05]  /*f510*/  F2FP.F16.F32.PACK_AB R5, R26, R5 ;  /* 0x000000051a05723e */ /* 0x000fca00000000ff */
[----:B------:R1:W-:Y:S02]  /*f520*/  STS.128 [R3], R4 ;  /* 0x0000000403007388 */ /* 0x0003e40000000c00 */
.L_x_3550:
[----:B------:R-:W-:Y:S05]  /*f530*/  BSYNC B1 ;  /* 0x0000000000017941 */ /* 0x000fea0003800000 */
.L_x_3549:
[----:B01----:R-:W2:Y:S02]  /*f540*/  LDL R4, [R1+0x420] ;  /* 0x0004200001047983 */ /* 0x003ea40000100800 */
[----:B--2---:R-:W-:-:S13]  /*f550*/  ISETP.GE.AND P0, PT, R4, R65, PT ;  /* 0x000000410400720c */ /* 0x004fda0003f06270 */
        /* <DEDUP_REMOVED lines=8> */
[----:B------:R-:W-:Y:S01]  /*f5e0*/  HADD2.F32 R36, -RZ, R36.H0_H0 ;  /* 0x20000024ff247230 */ /* 0x000fe20000004100 */
[----:B------:R-:W-:Y:S01]  /*f5f0*/  SHF.R.U32.HI R24, RZ, 0x10, R11 ;  /* 0x00000010ff187819 */ /* 0x000fe2000001160b */
[----:B------:R-:W-:Y:S01]  /*f600*/  HADD2.F32 R25, -RZ, R81.H0_H0 ;  /* 0x20000051ff197230 */ /* 0x000fe20000004100 */
[----:B------:R-:W-:Y:S01]  /*f610*/  SHF.R.U64 R65, R12, 0x10, R13 ;  /* 0x000000100c417819 */ /* 0x000fe2000000120d */
[----:B------:R-:W-:Y:S01]  /*f620*/  HADD2.F32 R26, -RZ, R26.H0_H0 ;  /* 0x2000001aff1a7230 */ /* 0x000fe20000004100 */
[----:B------:R-:W-:Y:S01]  /*f630*/  SHF.R.U64 R66, R10, 0x10, R11 ;  /* 0x000000100a427819 */ /* 0x000fe2000000120b */
[----:B------:R-:W-:Y:S02]  /*f640*/  HADD2.F32 R24, -RZ, R24.H0_H0 ;  /* 0x20000018ff187230 */ /* 0x000fe40000004100 */
[----:B0-----:R-:W-:-:S02]  /*f650*/  HADD2.F32 R13, -RZ, R7.H1_H1 ;  /* 0x30000007ff0d7230 */ /* 0x001fc40000004100 */
[----:B------:R-:W-:Y:S02]  /*f660*/  HADD2.F32 R12, -RZ, R7.H0_H0 ;  /* 0x20000007ff0c7230 */ /* 0x000fe40000004100 */
[--C-:B------:R-:W-:Y:S02]  /*f670*/  HADD2.F32 R7, -RZ, R4.reuse.H0_H0 ;  /* 0x20000004ff077230 */ /* 0x100fe40000004100 */
[C---:B------:R-:W-:Y:S01]  /*f680*/  FMUL.FTZ R27, R13.reuse, R26 ;  /* 0x0000001a0d1b7220 */ /* 0x040fe20000410000 */
[----:B------:R-:W-:Y:S01]  /*f690*/  FMUL.FTZ R13, R13, R24 ;  /* 0x000000180d0d7220 */ /* 0x000fe20000410000 */
[----:B------:R-:W-:Y:S02]  /*f6a0*/  HADD2.F32 R4, -RZ, R4.H1_H1 ;  /* 0x30000004ff047230 */ /* 0x000fe40000004100 */
[--C-:B------:R-:W-:Y:S02]  /*f6b0*/  HADD2.F32 R10, -RZ, R6.reuse.H0_H0 ;  /* 0x20000006ff0a7230 */ /* 0x100fe40000004100 */
[----:B------:R-:W-:Y:S01]  /*f6c0*/  FFMA.FTZ R26, R12, R26, R13 ;  /* 0x0000001a0c1a7223 */ /* 0x000fe2000001000d */
[----:B------:R-:W-:-:S02]  /*f6d0*/  HADD2.F32 R11, -RZ, R6.H1_H1 ;  /* 0x30000006ff0b7230 */ /* 0x000fc40000004100 */
[----:B------:R-:W-:Y:S01]  /*f6e0*/  FFMA.FTZ R55, R12, R24, -R27 ;  /* 0x000000180c377223 */ /* 0x000fe2000001081b */
[----:B------:R-:W-:Y:S02]  /*f6f0*/  HADD2.F32 R13, -RZ, R15.H1_H1 ;  /* 0x3000000fff0d7230 */ /* 0x000fe40000004100 */
[C---:B------:R-:W-:Y:S01]  /*f700*/  FMUL.FTZ R54, R4.reuse, R25 ;  /* 0x0000001904367220 */ /* 0x040fe20000410000 */
        /* <DEDUP_REMOVED lines=20> */
[----:B------:R0:W-:Y:S02]  /*f850*/  STS.128 [R2+0x21400], R4 ;  /* 0x0214000402007388 */ /* 0x0001e40000000c00 */
.L_x_3555:
[----:B------:R-:W-:Y:S05]  /*f860*/  BSYNC B1 ;  /* 0x0000000000017941 */ /* 0x000fea0003800000 */
.L_x_3554:
[----:B------:R-:W-:Y:S05]  /*f870*/  @P1 BRA `(.L_x_3553) ;  /* 0x0000001400a81947 */ /* 0x000fea0003800000 */
[----:B0-----:R-:W0:Y:S01]  /*f880*/  LDS.128 R4, [R3+0x1000] ;  /* 0x0010000003047984 */ /* 0x001e220000000c00 */
[----:B------:R-:W-:Y:S01]  /*f890*/  SHF.R.U32.HI R15, RZ, 0x10, R9 ;  /* 0x00000010ff0f7819 */ /* 0x000fe20000011609 */
[----:B------:R-:W-:Y:S01]  /*f8a0*/  HADD2.F32 R11, -RZ, R0.H0_H0 ;  /* 0x20000000ff0b7230 */ /* 0x000fe20000004100 */
[--C-:B------:R-:W-:Y:S01]  /*f8b0*/  SHF.R.U32.HI R12, RZ, 0x10, R21.reuse ;  /* 0x00000010ff0c7819 */ /* 0x100fe20000011615 */
[----:B------:R-:W-:Y:S01]  /*f8c0*/  HADD2.F32 R13, -RZ, R14.H0_H0 ;  /* 0x2000000eff0d7230 */ /* 0x000fe20000004100 */
[----:B------:R-:W-:Y:S01]  /*f8d0*/  SHF.R.U64 R26, R20, 0x10, R21 ;  /* 0x00000010141a7819 */ /* 0x000fe20000001215 */
[----:B------:R-:W-:Y:S01]  /*f8e0*/  HADD2.F32 R15, -RZ, R15.H0_H0 ;  /* 0x2000000fff0f7230 */ /* 0x000fe20000004100 */
[----:B------:R-:W-:Y:S01]  /*f8f0*/  SHF.R.U64 R24, R8, 0x10, R9 ;  /* 0x0000001008187819 */ /* 0x000fe20000001209 */
[----:B------:R-:W-:Y:S02]  /*f900*/  HADD2.F32 R12, -RZ, R12.H0_H0 ;  /* 0x2000000cff0c7230 */ /* 0x000fe40000004100 */
[----:B------:R-:W-:-:S02]  /*f910*/  HADD2.F32 R14, -RZ, R14.H1_H1 ;  /* 0x3000000eff0e7230 */ /* 0x000fc40000004100 */
[--C-:B0-----:R-:W-:Y:S02]  /*f920*/  HADD2.F32 R10, -RZ, R7.reuse.H1_H1 ;  /* 0x30000007ff0a7230 */ /* 0x101fe40000004100 */
[----:B------:R-:W-:Y:S02]  /*f930*/  HADD2.F32 R9, -RZ, R7.H0_H0 ;  /* 0x20000007ff097230 */ /* 0x000fe40000004100 */
[--C-:B------:R-:W-:Y:S02]  /*f940*/  HADD2.F32 R2, -RZ, R4.reuse.H0_H0 ;  /* 0x20000004ff027230 */ /* 0x100fe40000004100 */
[C---:B------:R-:W-:Y:S01]  /*f950*/  FMUL.FTZ R20, R10.reuse, R15 ;  /* 0x0000000f0a147220 */ /* 0x040fe20000410000 */
[----:B------:R-:W-:Y:S02]  /*f960*/  HADD2.F32 R4, -RZ, R4.H1_H1 ;  /* 0x30000004ff047230 */ /* 0x000fe40000004100 */
[----:B------:R-:W-:Y:S01]  /*f970*/  FMUL.FTZ R10, R10, R12 ;  /* 0x0000000c0a0a7220 */ /* 0x000fe20000410000 */
[----:B------:R-:W-:-:S02]  /*f980*/  HADD2.F32 R7, -RZ, R6.H0_H0 ;  /* 0x20000006ff077230 */ /* 0x000fc40000004100 */
[C---:B------:R-:W-:Y:S01]  /*f990*/  FFMA.FTZ R20, R9.reuse, R12, -R20 ;  /* 0x0000000c09147223 */ /* 0x040fe20000010814 */
[----:B------:R-:W-:Y:S02]  /*f9a0*/  HADD2.F32 R8, -RZ, R6.H1_H1 ;  /* 0x30000006ff087230 */ /* 0x000fe40000004100 */
[----:B------:R-:W-:Y:S01]  /*f9b0*/  FFMA.FTZ R25, R9, R15, R10 ;  /* 0x0000000f09197223 */ /* 0x000fe2000001000a */
[C---:B------:R-:W-:Y:S01]  /*f9c0*/  FMUL.FTZ R21, R4.reuse, R13 ;  /* 0x0000000d04157220 */ /* 0x040fe20000410000 */
[-C--:B------:R-:W-:Y:S01]  /*f9d0*/  FMUL.FTZ R15, R4, R11.reuse ;  /* 0x0000000b040f7220 */ /* 0x080fe20000410000 */
[--C-:B------:R-:W-:Y:S02]  /*f9e0*/  HADD2.F32 R6, -RZ, R5.reuse.H0_H0 ;  /* 0x20000005ff067230 */ /* 0x100fe40000004100 */
[----:B------:R-:W-:Y:S01]  /*f9f0*/  FMUL.FTZ R10, R8, R14 ;  /* 0x0000000e080a7220 */ /* 0x000fe20000410000 */
[----:B------:R-:W-:Y:S02]  /*fa00*/  HADD2.F32 R4, -RZ, R0.H1_H1 ;  /* 0x30000000ff047230 */ /* 0x000fe40000004100 */
[----:B------:R-:W-:Y:S01]  /*fa10*/  FFMA.FTZ R21, R2, R11, -R21 ;  /* 0x0000000b02157223 */ /* 0x000fe20000010815 */
[----:B------:R-:W-:-:S02]  /*fa20*/  HADD2.F32 R5, -RZ, R5.H1_H1 ;  /* 0x30000005ff057230 */ /* 0x000fc40000004100 */
[----:B------:R-:W-:Y:S01]  /*fa30*/  FFMA.FTZ R2, R2, R13, R15 ;  /* 0x0000000d02027223 */ /* 0x000fe2000001000f */
[----:B------:R-:W-:Y:S02]  /*fa40*/  HADD2.F32 R9, -RZ, R24.H0_H0 ;  /* 0x20000018ff097230 */ /* 0x000fe40000004100 */
[-C--:B------:R-:W-:Y:S01]  /*fa50*/  FMUL.FTZ R13, R8, R4.reuse ;  /* 0x00000004080d7220 */ /* 0x080fe20000410000 */
[----:B------:R-:W-:Y:S02]  /*fa60*/  HADD2.F32 R0, -RZ, R26.H0_H0 ;  /* 0x2000001aff007230 */ /* 0x000fe40000004100 */
[----:B------:R-:W-:Y:S01]  /*fa70*/  FFMA.FTZ R10, R7, R4, -R10 ;  /* 0x00000004070a7223 */ /* 0x000fe2000001080a */
[----:B------:R-:W-:Y:S01]  /*fa80*/  F2FP.F16.F32.PACK_AB R4, R2, R21 ;  /* 0x000000150204723e */ /* 0x000fe200000000ff */
[----:B------:R-:W-:Y:S01]  /*fa90*/  FMUL.FTZ R11, R5, R9 ;  /* 0x00000009050b7220 */ /* 0x000fe20000410000 */
[----:B------:R-:W-:Y:S01]  /*faa0*/  FFMA.FTZ R13, R7, R14, R13 ;  /* 0x0000000e070d7223 */ /* 0x000fe2000001000d */
[----:B------:R-:W-:Y:S01]  /*fab0*/  FMUL.FTZ R8, R5, R0 ;  /* 0x0000000005087220 */ /* 0x000fe20000410000 */
[----:B------:R-:W-:Y:S01]  /*fac0*/  F2FP.F16.F32.PACK_AB R7, R25, R20 ;  /* 0x000000141907723e */ /* 0x000fe200000000ff */
[----:B------:R-:W-:-:S02]  /*fad0*/  FFMA.FTZ R5, R6, R0, -R11 ;  /* 0x0000000006057223 */ /* 0x000fc4000001080b */
[----:B------:R-:W-:Y:S01]  /*fae0*/  FFMA.FTZ R8, R6, R9, R8 ;  /* 0x0000000906087223 */ /* 0x000fe20000010008 */
[----:B------:R-:W-:-:S04]  /*faf0*/  F2FP.F16.F32.PACK_AB R6, R13, R10 ;  /* 0x0000000a0d06723e */ /* 0x000fc800000000ff */
[----:B------:R-:W-:-:S05]  /*fb00*/  F2FP.F16.F32.PACK_AB R5, R8, R5 ;  /* 0x000000050805723e */ /* 0x000fca00000000ff */
[----:B------:R2:W-:Y:S01]  /*fb10*/  STS.128 [R3+0x1000], R4 ;  /* 0x0010000403007388 */ /* 0x0005e20000000c00 */
[----:B------:R-:W-:Y:S05]  /*fb20*/  BRA `(.L_x_3553) ;  /* 0x0000001000fc7947 */ /* 0x000fea0003800000 */
.L_x_3540:
        /* <DEDUP_REMOVED lines=37> */
[C---:B------:R-:W-:Y:S01]  /*fd80*/  @!P1 IMAD.SHL.U32 R7, R16.reuse, 0x2, RZ ;  /* 0x0000000210079824 */ /* 0x040fe200078e00ff */
[----:B------:R-:W-:-:S04]  /*fd90*/  @!P1 SHF.L.U64.HI R6, R16, 0x1, R17 ;  /* 0x0000000110069819 */ /* 0x000fc80000010211 */
[----:B-1----:R-:W-:-:S05]  /*fda0*/  @!P1 IADD3 R8, P2, R4, R7, RZ ;  /* 0x0000000704089210 */ /* 0x002fca0007f5e0ff */
[----:B--2---:R-:W-:-:S06]  /*fdb0*/  @!P1 IMAD.X R9, R3, 0x1, R6, P2 ;  /* 0x0000000103099824 */ /* 0x004fcc00010e0606 */
[----:B------:R-:W2:Y:S01]  /*fdc0*/  @!P1 LD.E.128 R8, desc[UR46][R8.64] ;  /* 0x0000002e08089980 */ /* 0x000ea2000c101d00 */
[----:B---3--:R-:W-:-:S05]  /*fdd0*/  @!P1 IADD3 R4, P2, R14, R7, RZ ;  /* 0x000000070e049210 */ /* 0x008fca0007f5e0ff */
[----:B----4-:R-:W-:-:S06]  /*fde0*/  @!P1 IMAD.X R5, R5, 0x1, R6, P2 ;  /* 0x0000000105059824 */ /* 0x010fcc00010e0606 */
[----:B------:R-:W3:Y:S01]  /*fdf0*/  @!P1 LD.E.128 R4, desc[UR46][R4.64] ;  /* 0x0000002e04049980 */ /* 0x000ee2000c101d00 */
[----:B------:R-:W-:Y:S02]  /*fe00*/  CS2R R20, SRZ ;  /* 0x0000000000147805 */ /* 0x000fe4000001ff00 */
[----:B------:R-:W-:Y:S02]  /*fe10*/  CS2R R54, SRZ ;  /* 0x0000000000367805 */ /* 0x000fe4000001ff00 */
[----:B------:R-:W-:Y:S01]  /*fe20*/  CS2R R66, SRZ ;  /* 0x0000000000427805 */ /* 0x000fe2000001ff00 */
[----:B------:R-:W0:Y:S01]  /*fe30*/  SHFL.IDX PT, R14, R65, 0x1, 0x1c1f ;  /* 0x003c1f00410e7f89 */ /* 0x000e2200000e0000 */
[----:B------:R-:W-:-:S03]  /*fe40*/  CS2R R68, SRZ ;  /* 0x0000000000447805 */ /* 0x000fc6000001ff00 */
[----:B------:R-:W1:Y:S04]  /*fe50*/  SHFL.IDX PT, R25, R25, 0x1, 0x1c1f ;  /* 0x003c1f0019197f89 */ /* 0x000e6800000e0000 */
[----:B------:R4:W0:Y:S01]  /*fe60*/  SHFL.IDX PT, R24, R36, 0x1, 0x1c1f ;  /* 0x003c1f0024187f89 */ /* 0x00082200000e0000 */
[----:B--2---:R-:W-:Y:S02]  /*fe70*/  @!P1 IMAD.MOV.U32 R20, RZ, RZ, R8 ;  /* 0x000000ffff149224 */ /* 0x004fe400078e0008 */
[----:B------:R-:W-:Y:S02]  /*fe80*/  @!P1 IMAD.MOV.U32 R54, RZ, RZ, R10 ;  /* 0x000000ffff369224 */ /* 0x000fe400078e000a */
[----:B------:R-:W-:Y:S02]  /*fe90*/  IMAD.MOV.U32 R3, RZ, RZ, R20 ;  /* 0x000000ffff037224 */ /* 0x000fe400078e0014 */
[----:B------:R-:W-:-:S02]  /*fea0*/  @!P1 IMAD.MOV.U32 R55, RZ, RZ, R11 ;  /* 0x000000ffff379224 */ /* 0x000fc400078e000b */
[----:B------:R-:W-:Y:S01]  /*feb0*/  @!P1 IMAD.MOV.U32 R21, RZ, RZ, R9 ;  /* 0x000000ffff159224 */ /* 0x000fe200078e0009 */
[----:B------:R-:W-:Y:S01]  /*fec0*/  PRMT R75, R3, 0x7610, R75 ;  /* 0x00007610034b7816 */ /* 0x000fe2000000004b */
[----:B------:R-:W-:Y:S01]  /*fed0*/  IMAD.MOV.U32 R8, RZ, RZ, R54 ;  /* 0x000000ffff087224 */ /* 0x000fe200078e0036 */
[----:B------:R2:W0:Y:S01]  /*fee0*/  SHFL.IDX PT, R3, R26, 0x1, 0x1c1f ;  /* 0x003c1f001a037f89 */ /* 0x00042200000e0000 */
[----:B---3--:R-:W-:Y:S02]  /*fef0*/  @!P1 IMAD.MOV.U32 R66, RZ, RZ, R4 ;  /* 0x000000ffff429224 */ /* 0x008fe400078e0004 */
[----:B------:R-:W-:Y:S01]  /*ff00*/  @!P1 IMAD.MOV.U32 R67, RZ, RZ, R5 ;  /* 0x000000ffff439224 */ /* 0x000fe200078e0005 */
[----:B------:R-:W-:Y:S01]  /*ff10*/  PRMT R70, R8, 0x7610, R70 ;  /* 0x0000761008467816 */ /* 0x000fe20000000046 */
[----:B------:R-:W-:Y:S02]  /*ff20*/  @!P1 IMAD.MOV.U32 R68, RZ, RZ, R6 ;  /* 0x000000ffff449224 */ /* 0x000fe400078e0006 */
[----:B------:R-:W-:-:S02]  /*ff30*/  @!P1 IMAD.MOV.U32 R69, RZ, RZ, R7 ;  /* 0x000000ffff459224 */ /* 0x000fc400078e0007 */
[----:B------:R-:W-:Y:S02]  /*ff40*/  IMAD.MOV.U32 R9, RZ, RZ, R55 ;  /* 0x000000ffff097224 */ /* 0x000fe400078e0037 */
[----:B------:R-:W-:Y:S02]  /*ff50*/  IMAD.MOV.U32 R12, RZ, RZ, R21 ;  /* 0x000000ffff0c7224 */ /* 0x000fe400078e0015 */
[----:B------:R-:W-:Y:S01]  /*ff60*/  IMAD.MOV.U32 R4, RZ, RZ, R66 ;  /* 0x000000ffff047224 */ /* 0x000fe200078e0042 */
[----:B----4-:R-:W-:Y:S01]  /*ff70*/  PRMT R36, R9, 0x7610, R36 ;  /* 0x0000761009247816 */ /* 0x010fe20000000024 */
[----:B------:R-:W-:Y:S01]  /*ff80*/  IMAD.MOV.U32 R5, RZ, RZ, R67 ;  /* 0x000000ffff057224 */ /* 0x000fe200078e0043 */
[----:B------:R-:W-:Y:S01]  /*ff90*/  PRMT R77, R12, 0x7610, R77 ;  /* 0x000076100c4d7816 */ /* 0x000fe2000000004d */
[----:B------:R-:W-:Y:S01]  /*ffa0*/  IMAD.MOV.U32 R6, RZ, RZ, R68 ;  /* 0x000000ffff067224 */ /* 0x000fe200078e0044 */
[----:B------:R-:W-:Y:S01]  /*ffb0*/  PRMT R75, R75, 0x5410, R4 ;  /* 0x000054104b4b7816 */ /* 0x000fe20000000004 */
[----:B------:R-:W-:Y:S01]  /*ffc0*/  IMAD.MOV.U32 R7, RZ, RZ, R69 ;  /* 0x000000ffff077224 */ /* 0x000fe200078e0045 */
[----:B------:R-:W-:-:S02]  /*ffd0*/  PRMT R79, R5, 0x7610, R79 ;  /* 0x00007610054f7816 */ /* 0x000fc4000000004f */
[----:B------:R-:W-:Y:S02]  /*ffe0*/  CS2R R8, SRZ ;  /* 0x0000000000087805 */ /* 0x000fe4000001ff00 */
[----:B------:R-:W-:Y:S02]  /*fff0*/  PRMT R90, R6, 0x7610, R90 ;  /* 0x00007610065a7816 */ /* 0x000fe4000000005a */
[----:B012---:R-:W-:-:S07]  /*10000*/  PRMT R86, R7, 0x7610, R86 ;  /* 0x0000761007567816 */ /* 0x007fce0000000056 */
.L_x_3864:
        /* <DEDUP_REMOVED lines=18> */
[-C--:B------:R-:W-:Y:S02]  /*10130*/  IADD3 R4, P1, R24, R9.reuse, RZ ;  /* 0x0000000918047210 */ /* 0x080fe40007f3e0ff */
[----:B------:R-:W-:-:S03]  /*10140*/  IADD3 R8, P2, R14, R9, RZ ;  /* 0x000000090e087210 */ /* 0x000fc60007f5e0ff */
[--C-:B------:R-:W-:Y:S02]  /*10150*/  IMAD.X R5, R3, 0x1, R0.reuse, P1 ;  /* 0x0000000103057824 */ /* 0x100fe400008e0600 */
[----:B------:R-:W-:-:S04]  /*10160*/  IMAD.X R9, R25, 0x1, R0, P2 ;  /* 0x0000000119097824 */ /* 0x000fc800010e0600 */
[----:B------:R-:W5:Y:S04]  /*10170*/  LD.E.128 R4, desc[UR46][R4.64] ;  /* 0x0000002e04047980 */ /* 0x000f68000c101d00 */
[----:B------:R-:W5:Y:S02]  /*10180*/  LD.E.128 R8, desc[UR46][R8.64] ;  /* 0x0000002e08087980 */ /* 0x000f64000c101d00 */
.L_x_3558:
[----:B------:R-:W-:Y:S05]  /*10190*/  BSYNC B1 ;  /* 0x0000000000017941 */ /* 0x000fea0003800000 */
.L_x_3557:
[----:B------:R-:W0:Y:S01]  /*101a0*/  SYNCS.PHASECHK.TRANS64.TRYWAIT P1, [R2+URZ+0x38800], R13 ;  /* 0x0388000d020075a7 */ /* 0x000e22000802017f */
[----:B------:R-:W-:Y:S04]  /*101b0*/  BSSY B1, `(.L_x_3559) ;  /* 0x0000002000017945 */ /* 0x000fe80003800000 */
[----:B0-----:R-:W-:Y:S05]  /*101c0*/  @!P1 BRA `(.L_x_3560) ;  /* 0x0000026400709947 */ /* 0x001fea0003800000 */
.L_x_3865:
[----:B------:R-:W-:Y:S05]  /*101d0*/  BSYNC B1 ;  /* 0x0000000000017941 */ /* 0x000fea0003800000 */
.L_x_3559:
[----:B------:R-:W2:Y:S04]  /*101e0*/  LDL R0, [R1+0x50] ;  /* 0x0000500001007983 */ /* 0x000ea80000100800 */
[----:B------:R-:W3:Y:S01]  /*101f0*/  LDL R14, [R1+0x420] ;  /* 0x00042000010e7983 */ /* 0x000ee20000100800 */
[----:B-----5:R-:W-:-:S05]  /*10200*/  IMAD.MOV.U32 R3, RZ, RZ, R8 ;  /* 0x000000ffff037224 */ /* 0x020fca00078e0008 */
[----:B------:R-:W-:Y:S01]  /*10210*/  PRMT R36, R36, 0x5410, R3 ;  /* 0x0000541024247816 */ /* 0x000fe20000000003 */
[----:B------:R-:W-:Y:S02]  /*10220*/  IMAD.MOV.U32 R12, RZ, RZ, R9 ;  /* 0x000000ffff0c7224 */ /* 0x000fe400078e0009 */
[----:B0-----:R-:W-:Y:S02]  /*10230*/  IMAD.MOV.U32 R13, RZ, RZ, R10 ;  /* 0x000000ffff0d7224 */ /* 0x001fe400078e000a */
[----:B------:R-:W-:Y:S01]  /*10240*/  IMAD.IADD R72, R16, 0x1, R71 ;  /* 0x0000000110487824 */ /* 0x000fe200078e0247 */
[----:B------:R-:W-:Y:S01]  /*10250*/  PRMT R65, R12, 0x7610, R65 ;  /* 0x000076100c417816 */ /* 0x000fe20000000041 */
[----:B------:R-:W-:Y:S01]  /*10260*/  IMAD.MOV.U32 R12, RZ, RZ, R11 ;  /* 0x000000ffff0c7224 */ /* 0x000fe200078e000b */
[----:B------:R-:W-:Y:S01]  /*10270*/  BSSY B1, `(.L_x_3561) ;  /* 0x000006d000017945 */ /* 0x000fe20003800000 */
[----:B------:R-:W-:Y:S01]  /*10280*/  IMAD.MOV.U32 R71, RZ, RZ, R7 ;  /* 0x000000ffff477224 */ /* 0x000fe200078e0007 */
[----:B------:R-:W-:Y:S01]  /*10290*/  LOP3.LUT R72, R72, 0x38, RZ, 0xc0, !PT ;  /* 0x0000003848487812 */ /* 0x000fe200078ec0ff */
[----:B--2---:R-:W-:-:S05]  /*102a0*/  IMAD R0, R0, -0x40, R27 ;  /* 0xffffffc000007824 */ /* 0x004fca00078e021b */
[----:B------:R-:W-:-:S04]  /*102b0*/  VIMNMX R3, R0, 0x40, PT ;  /* 0x0000004000037848 */ /* 0x000fc80003fe0100 */
[-C--:B------:R-:W-:Y:S02]  /*102c0*/  ISETP.GE.OR P1, PT, R152, R3.reuse, P0 ;  /* 0x000000039800720c */ /* 0x080fe40000726670 */
[----:B---3--:R-:W-:Y:S01]  /*102d0*/  ISETP.GE.OR P0, PT, R14, R3, P0 ;  /* 0x000000030e00720c */ /* 0x008fe20000706670 */
[----:B------:R-:W-:Y:S01]  /*102e0*/  IMAD.MOV.U32 R3, RZ, RZ, R5 ;  /* 0x000000ffff037224 */ /* 0x000fe200078e0005 */
[----:B------:R-:W-:Y:S01]  /*102f0*/  PRMT R0, R13, 0x7610, R0 ;  /* 0x000076100d007816 */ /* 0x000fe20000000000 */
[----:B------:R-:W-:-:S03]  /*10300*/  IMAD.MOV.U32 R13, RZ, RZ, R4 ;  /* 0x000000ffff0d7224 */ /* 0x000fc600078e0004 */
[----:B------:R-:W-:Y:S01]  /*10310*/  PRMT R70, R70, 0x5410, R3 ;  /* 0x0000541046467816 */ /* 0x000fe20000000003 */
[----:B------:R-:W-:Y:S01]  /*10320*/  IMAD.MOV.U32 R3, RZ, RZ, R6 ;  /* 0x000000ffff037224 */ /* 0x000fe200078e0006 */
[----:B------:R-:W-:Y:S02]  /*10330*/  PRMT R0, R0, 0x5410, R12 ;  /* 0x0000541000007816 */ /* 0x000fe4000000000c */
[----:B------:R-:W-:Y:S01]  /*10340*/  PRMT R65, R65, 0x5410, R13 ;  /* 0x0000541041417816 */ /* 0x000fe2000000000d */
[----:B------:R-:W-:Y:S06]  /*10350*/  @P1 BRA `(.L_x_3562) ;  /* 0x0000000400781947 */ /* 0x000fec0003800000 */
[----:B------:R-:W-:Y:S01]  /*10360*/  IMAD.SHL.U32 R12, R158, 0x40, RZ ;  /* 0x000000409e0c7824 */ /* 0x000fe200078e00ff */
[--C-:B------:R-:W-:Y:S01]  /*10370*/  SHF.R.U64 R87, R66, 0x10, R67.reuse ;  /* 0x0000001042577819 */ /* 0x100fe20000001243 */
[----:B------:R-:W-:Y:S01]  /*10380*/  IMAD.SHL.U32 R25, R221, 0x200, RZ ;  /* 0x00000200dd197824 */ /* 0x000fe200078e00ff */
[----:B------:R-:W-:Y:S01]  /*10390*/  SHF.R.U32.HI R76, RZ, 0x10, R67 ;  /* 0x00000010ff4c7819 */ /* 0x000fe20000011643 */
[----:B------:R-:W-:Y:S01]  /*103a0*/  HADD2.F32 R79, -RZ, R79.H0_H0 ;  /* 0x2000004fff4f7230 */ /* 0x000fe20000004100 */
[----:B------:R-:W-:Y:S01]  /*103b0*/  LOP3.LUT R13, R12, 0x1c0, RZ, 0xc0, !PT ;  /* 0x000001c00c0d7812 */ /* 0x000fe200078ec0ff */
[----:B------:R-:W-:Y:S01]  /*103c0*/  HADD2.F32 R77, -RZ, R77.H0_H0 ;  /* 0x2000004dff4d7230 */ /* 0x000fe20000004100 */
[----:B------:R-:W-:Y:S01]  /*103d0*/  SHF.R.U64 R89, R20, 0x10, R21 ;  /* 0x0000001014597819 */ /* 0x000fe20000001215 */
[----:B------:R-:W-:Y:S01]  /*103e0*/  HADD2.F32 R76, -RZ, R76.H0_H0 ;  /* 0x2000004cff4c7230 */ /* 0x000fe20000004100 */
[----:B------:R-:W-:Y:S02]  /*103f0*/  SHF.R.U32.HI R15, RZ, 0x3, R13 ;  /* 0x00000003ff0f7819 */ /* 0x000fe4000001160d */
[----:B------:R-:W-:-:S02]  /*10400*/  LOP3.LUT R12, R13, 0x38, R16, 0xf8, !PT ;  /* 0x000000380d0c7812 */ /* 0x000fc400078ef810 */
[----:B------:R-:W-:Y:S02]  /*10410*/  LOP3.LUT R24, R15, R72, R13, 0x1e, !PT ;  /* 0x000000480f187212 */ /* 0x000fe400078e1e0d */
[----:B------:R-:W-:Y:S02]  /*10420*/  LOP3.LUT R73, R25, R12, R15, 0xf6, !PT ;  /* 0x0000000c19497212 */ /* 0x000fe400078ef60f */
[----:B------:R-:W-:Y:S02]  /*10430*/  LOP3.LUT R25, R24, R25, RZ, 0xfc, !PT ;  /* 0x0000001918197212 */ /* 0x000fe400078efcff */
[----:B------:R-:W-:Y:S01]  /*10440*/  SHF.R.U32.HI R78, RZ, 0x10, R21 ;  /* 0x00000010ff4e7819 */ /* 0x000fe20000011615 */
[--C-:B------:R-:W-:Y:S01]  /*10450*/  IMAD R73, R73, 0x2, R2.reuse ;  /* 0x0000000249497824 */ /* 0x100fe200078e0202 */
[--C-:B------:R-:W-:Y:S01]  /*10460*/  SHF.R.U64 R85, R68, 0x10, R69.reuse ;  /* 0x0000001044557819 */ /* 0x100fe20000001245 */
[----:B------:R-:W-:Y:S01]  /*10470*/  IMAD R74, R25, 0x2, R2 ;  /* 0x00000002194a7824 */ /* 0x000fe200078e0202 */
[----:B------:R-:W-:-:S02]  /*10480*/  SHF.R.U32.HI R82, RZ, 0x10, R69 ;  /* 0x00000010ff527819 */ /* 0x000fc40000011645 */
[----:B------:R-:W0:Y:S01]  /*10490*/  LDS.128 R12, [R73+0x20400] ;  /* 0x02040000490c7984 */ /* 0x000e220000000c00 */
[--C-:B------:R-:W-:Y:S02]  /*104a0*/  SHF.R.U64 R88, R54, 0x10, R55.reuse ;  /* 0x0000001036587819 */ /* 0x100fe40000001237 */
[----:B------:R-:W-:Y:S01]  /*104b0*/  SHF.R.U32.HI R84, RZ, 0x10, R55 ;  /* 0x00000010ff547819 */ /* 0x000fe20000011637 */
        /* <DEDUP_REMOVED lines=11> */
[----:B------:R-:W-:Y:S02]  /*10570*/  HADD2.F32 R81, -RZ, R86.H0_H0 ;  /* 0x20000056ff517230 */ /* 0x000fe40000004100 */
[----:B------:R-:W-:Y:S01]  /*10580*/  FFMA.FTZ R83, R20, R79, R83 ;  /* 0x0000004f14537223 */ /* 0x000fe20000010053 */
[----:B------:R-:W-:-:S02]  /*10590*/  HADD2.F32 R77, -RZ, R36.H0_H0 ;  /* 0x20000024ff4d7230 */ /* 0x000fc40000004100 */
        /* <DEDUP_REMOVED lines=14> */
[--C-:B------:R-:W-:Y:S02]  /*10680*/  HADD2.F32 R68, -RZ, R75.reuse.H1_H1 ;  /* 0x3000004bff447230 */ /* 0x100fe40000004100 */
[----:B------:R-:W-:Y:S01]  /*10690*/  FMUL.FTZ R86, R69, R66 ;  /* 0x0000004245567220 */ /* 0x000fe20000410000 */
[----:B------:R-:W-:-:S02]  /*106a0*/  HADD2.F32 R20, -RZ, R75.H0_H0 ;  /* 0x2000004bff147230 */ /* 0x000fc40000004100 */
        /* <DEDUP_REMOVED lines=41> */
.L_x_3562:
[----:B------:R-:W-:Y:S05]  /*10940*/  BSYNC B1 ;  /* 0x0000000000017941 */ /* 0x000fea0003800000 */
.L_x_3561:
[----:B------:R-:W-:Y:S01]  /*10950*/  PRMT R66, R3, 0x5410, R71 ;  /* 0x0000541003427816 */ /* 0x000fe20000000047 */
[----:B------:R-:W-:Y:S06]  /*10960*/  @P0 BRA `(.L_x_3553) ;  /* 0x00000004006c0947 */ /* 0x000fec0003800000 */
[----:B0-----:R-:W2:Y:S04]  /*10970*/  LDL R13, [R1+0x42c] ;  /* 0x00042c00010d7983 */ /* 0x001ea80000100800 */
[----:B------:R-:W2:Y:S04]  /*10980*/  LDL R12, [R1+0x438] ;  /* 0x00043800010c7983 */ /* 0x000ea80000100800 */
[----:B------:R-:W3:Y:S04]  /*10990*/  LDL R20, [R1+0x43c] ;  /* 0x00043c0001147983 */ /* 0x000ee80000100800 */
[----:B------:R-:W4:Y:S01]  /*109a0*/  LDL R75, [R1+0x428] ;  /* 0x00042800014b7983 */ /* 0x000f220000100800 */
[----:B------:R-:W-:Y:S01]  /*109b0*/  SHF.R.U64 R71, R8, 0x10, R9 ;  /* 0x0000001008477819 */ /* 0x000fe20000001209 */
[--C-:B------:R-:W-:Y:S01]  /*109c0*/  HADD2.F32 R21, -RZ, R65.reuse.H0_H0 ;  /* 0x20000041ff157230 */ /* 0x100fe20000004100 */
[--C-:B------:R-:W-:Y:S01]  /*109d0*/  SHF.R.U64 R69, R10, 0x10, R11.reuse ;  /* 0x000000100a457819 */ /* 0x100fe2000000120b */
[----:B------:R-:W-:Y:S01]  /*109e0*/  HADD2.F32 R36, -RZ, R36.H1_H1 ;  /* 0x30000024ff247230 */ /* 0x000fe20000004100 */
[----:B------:R-:W-:Y:S01]  /*109f0*/  SHF.R.U32.HI R68, RZ, 0x10, R11 ;  /* 0x00000010ff447819 */ /* 0x000fe2000001160b */
[----:B------:R-:W-:Y:S01]  /*10a00*/  HADD2.F32 R11, -RZ, R70.H1_H1 ;  /* 0x30000046ff0b7230 */ /* 0x000fe20000004100 */
[--C-:B------:R-:W-:Y:S01]  /*10a10*/  SHF.R.U32.HI R54, RZ, 0x10, R5.reuse ;  /* 0x00000010ff367819 */ /* 0x100fe20000011605 */
[----:B------:R-:W-:Y:S01]  /*10a20*/  HADD2.F32 R65, -RZ, R65.H1_H1 ;  /* 0x30000041ff417230 */ /* 0x000fe20000004100 */
[----:B------:R-:W-:-:S02]  /*10a30*/  SHF.R.U64 R74, R4, 0x10, R5 ;  /* 0x00000010044a7819 */ /* 0x000fc40000001205 */
[----:B------:R-:W-:Y:S02]  /*10a40*/  SHF.R.U64 R73, R6, 0x10, R7 ;  /* 0x0000001006497819 */ /* 0x000fe40000001207 */
[----:B--2---:R-:W-:-:S05]  /*10a50*/  LOP3.LUT R72, R12, R72, R13, 0x1e, !PT ;  /* 0x000000480c487212 */ /* 0x004fca00078e1e0d */
[----:B---3--:R-:W-:Y:S01]  /*10a60*/  IMAD.IADD R3, R20, 0x1, R72 ;  /* 0x0000000114037824 */ /* 0x008fe200078e0248 */
[----:B------:R-:W-:Y:S01]  /*10a70*/  SHF.R.U32.HI R20, RZ, 0x10, R9 ;  /* 0x00000010ff147819 */ /* 0x000fe20000011609 */
[----:B----4-:R-:W0:Y:S02]  /*10a80*/  LDS.128 R12, [R75+0x20400] ;  /* 0x020400004b0c7984 */ /* 0x010e240000000c00 */
[----:B------:R-:W-:Y:S01]  /*10a90*/  IMAD R3, R3, 0x2, R2 ;  /* 0x0000000203037824 */ /* 0x000fe200078e0202 */
[----:B------:R-:W-:Y:S01]  /*10aa0*/  SHF.R.U32.HI R72, RZ, 0x10, R7 ;  /* 0x00000010ff487819 */ /* 0x000fe20000011607 */
[----:B------:R-:W-:-:S03]  /*10ab0*/  HADD2.F32 R20, -RZ, R20.H0_H0 ;  /* 0x20000014ff147230 */ /* 0x000fc60000004100 */
[----:B------:R-:W1:Y:S01]  /*10ac0*/  LDS.128 R24, [R3+0x20400] ;  /* 0x0204000003187984 */ /* 0x000e620000000c00 */
[--C-:B0-----:R-:W-:Y:S02]  /*10ad0*/  HADD2.F32 R4, -RZ, R13.reuse.H0_H0 ;  /* 0x2000000dff047230 */ /* 0x101fe40000004100 */
[----:B------:R-:W-:Y:S02]  /*10ae0*/  HADD2.F32 R13, -RZ, R13.H1_H1 ;  /* 0x3000000dff0d7230 */ /* 0x000fe40000004100 */
[----:B------:R-:W-:Y:S02]  /*10af0*/  HADD2.F32 R2, -RZ, R12.H0_H0 ;  /* 0x2000000cff027230 */ /* 0x000fe40000004100 */
[--C-:B-1----:R-:W-:Y:S02]  /*10b00*/  HADD2.F32 R8, -RZ, R25.reuse.H0_H0 ;  /* 0x20000019ff087230 */ /* 0x102fe40000004100 */
[----:B------:R-:W-:Y:S02]  /*10b10*/  HADD2.F32 R25, -RZ, R25.H1_H1 ;  /* 0x30000019ff197230 */ /* 0x000fe40000004100 */
[----:B------:R-:W-:-:S02]  /*10b20*/  HADD2.F32 R7, -RZ, R24.H0_H0 ;  /* 0x20000018ff077230 */ /* 0x000fc40000004100 */
[C---:B------:R-:W-:Y:S01]  /*10b30*/  FMUL.FTZ R55, R8.reuse, R21 ;  /* 0x0000001508377220 */ /* 0x040fe20000410000 */
[-C--:B------:R-:W-:Y:S01]  /*10b40*/  FMUL.FTZ R67, R8, R11.reuse ;  /* 0x0000000b08437220 */ /* 0x080fe20000410000 */
[----:B------:R-:W-:Y:S02]  /*10b50*/  HADD2.F32 R8, -RZ, R54.H0_H0 ;  /* 0x20000036ff087230 */ /* 0x000fe40000004100 */
[----:B------:R-:W-:Y:S01]  /*10b60*/  FMUL.FTZ R54, R25, R20 ;  /* 0x0000001419367220 */ /* 0x000fe20000410000 */
[C---:B------:R-:W-:Y:S01]  /*10b70*/  FFMA.FTZ R55, R4.reuse, R11, -R55 ;  /* 0x0000000b04377223 */ /* 0x040fe20000010837 */
[----:B------:R-:W-:Y:S01]  /*10b80*/  FFMA.FTZ R67, R4, R21, R67 ;  /* 0x0000001504437223 */ /* 0x000fe20000010043 */
[----:B------:R-:W-:Y:S01]  /*10b90*/  FMUL.FTZ R11, R7, R36 ;  /* 0x00000024070b7220 */ /* 0x000fe20000410000 */
[-C--:B------:R-:W-:Y:S01]  /*10ba0*/  FMUL.FTZ R4, R25, R8.reuse ;  /* 0x0000000819047220 */ /* 0x080fe20000410000 */
[----:B------:R-:W-:Y:S01]  /*10bb0*/  FFMA.FTZ R54, R13, R8, -R54 ;  /* 0x000000080d367223 */ /* 0x000fe20000010836 */
[----:B------:R-:W-:-:S02]  /*10bc0*/  HADD2.F32 R9, -RZ, R26.H0_H0 ;  /* 0x2000001aff097230 */ /* 0x000fc40000004100 */
[-C--:B------:R-:W-:Y:S01]  /*10bd0*/  FMUL.FTZ R7, R7, R65.reuse ;  /* 0x0000004107077220 */ /* 0x080fe20000410000 */
[----:B------:R-:W-:Y:S02]  /*10be0*/  HADD2.F32 R8, -RZ, R0.H0_H0 ;  /* 0x20000000ff087230 */ /* 0x000fe40000004100 */
[----:B------:R-:W-:Y:S01]  /*10bf0*/  FFMA.FTZ R20, R13, R20, R4 ;  /* 0x000000140d147223 */ /* 0x000fe20000010004 */
[----:B------:R-:W-:Y:S02]  /*10c00*/  HADD2.F32 R5, -RZ, R14.H0_H0 ;  /* 0x2000000eff057230 */ /* 0x000fe40000004100 */
[C---:B------:R-:W-:Y:S01]  /*10c10*/  FFMA.FTZ R65, R2.reuse, R65, -R11 ;  /* 0x0000004102417223 */ /* 0x040fe2000001080b */
[----:B------:R-:W-:Y:S02]  /*10c20*/  HADD2.F32 R4, -RZ, R66.H0_H0 ;  /* 0x20000042ff047230 */ /* 0x000fe40000004100 */
[----:B------:R-:W-:Y:S01]  /*10c30*/  FFMA.FTZ R36, R2, R36, R7 ;  /* 0x0000002402247223 */ /* 0x000fe20000010007 */
[----:B------:R-:W-:-:S02]  /*10c40*/  HADD2.F32 R10, -RZ, R27.H0_H0 ;  /* 0x2000001bff0a7230 */ /* 0x000fc40000004100 */
[C---:B------:R-:W-:Y:S01]  /*10c50*/  FMUL.FTZ R2, R9.reuse, R8 ;  /* 0x0000000809027220 */ /* 0x040fe20000410000 */
[----:B------:R-:W-:Y:S02]  /*10c60*/  HADD2.F32 R7, -RZ, R66.H1_H1 ;  /* 0x30000042ff077230 */ /* 0x000fe40000004100 */
[-C--:B------:R-:W-:Y:S01]  /*10c70*/  FMUL.FTZ R66, R9, R4.reuse ;  /* 0x0000000409427220 */ /* 0x080fe20000410000 */
[----:B------:R-:W-:Y:S02]  /*10c80*/  HADD2.F32 R11, -RZ, R0.H1_H1 ;  /* 0x30000000ff0b7230 */ /* 0x000fe40000004100 */
[----:B------:R-:W-:Y:S01]  /*10c90*/  FFMA.FTZ R21, R5, R4, -R2 ;  /* 0x0000000405157223 */ /* 0x000fe20000010802 */
[----:B------:R-:W-:Y:S02]  /*10ca0*/  HADD2.F32 R6, -RZ, R15.H0_H0 ;  /* 0x2000000fff067230 */ /* 0x000fe40000004100 */
[----:B------:R-:W-:Y:S01]  /*10cb0*/  FMUL.FTZ R4, R10, R7 ;  /* 0x000000070a047220 */ /* 0x000fe20000410000 */
[----:B------:R-:W-:-:S02]  /*10cc0*/  HADD2.F32 R27, -RZ, R27.H1_H1 ;  /* 0x3000001bff1b7230 */ /* 0x000fc40000004100 */
[----:B------:R-:W-:Y:S01]  /*10cd0*/  FMUL.FTZ R9, R10, R11 ;  /* 0x0000000b0a097220 */ /* 0x000fe20000410000 */
[----:B------:R-:W-:Y:S02]  /*10ce0*/  HADD2.F32 R2, -RZ, R68.H0_H0 ;  /* 0x20000044ff027230 */ /* 0x000fe40000004100 */
[----:B------:R-:W-:Y:S01]  /*10cf0*/  FFMA.FTZ R10, R5, R8, R66 ;  /* 0x00000008050a7223 */ /* 0x000fe20000010042 */
[----:B------:R-:W-:Y:S02]  /*10d00*/  HADD2.F32 R0, -RZ, R72.H0_H0 ;  /* 0x20000048ff007230 */ /* 0x000fe40000004100 */
[C---:B------:R-:W-:Y:S01]  /*10d10*/  FFMA.FTZ R8, R6.reuse, R7, -R9 ;  /* 0x0000000706087223 */ /* 0x040fe20000010809 */
[----:B------:R-:W-:Y:S02]  /*10d20*/  HADD2.F32 R15, -RZ, R15.H1_H1 ;  /* 0x3000000fff0f7230 */ /* 0x000fe40000004100 */
[----:B------:R-:W-:Y:S01]  /*10d30*/  FFMA.FTZ R25, R6, R11, R4 ;  /* 0x0000000b06197223 */ /* 0x000fe20000010004 */
[----:B------:R-:W-:-:S02]  /*10d40*/  HADD2.F32 R24, -RZ, R24.H1_H1 ;  /* 0x30000018ff187230 */ /* 0x000fc40000004100 */
[C---:B------:R-:W-:Y:S01]  /*10d50*/  FMUL.FTZ R66, R27.reuse, R2 ;  /* 0x000000021b427220 */ /* 0x040fe20000410000 */
[----:B------:R-:W-:Y:S02]  /*10d60*/  HADD2.F32 R26, -RZ, R26.H1_H1 ;  /* 0x3000001aff1a7230 */ /* 0x000fe40000004100 */
[-C--:B------:R-:W-:Y:S01]  /*10d70*/  FMUL.FTZ R4, R27, R0.reuse ;  /* 0x000000001b047220 */ /* 0x080fe20000410000 */
[----:B------:R-:W-:Y:S02]  /*10d80*/  HADD2.F32 R9, -RZ, R71.H0_H0 ;  /* 0x20000047ff097230 */ /* 0x000fe40000004100 */
[C---:B------:R-:W-:Y:S01]  /*10d90*/  FFMA.FTZ R27, R15.reuse, R0, -R66 ;  /* 0x000000000f1b7223 */ /* 0x040fe20000010842 */
[----:B------:R-:W-:Y:S02]  /*10da0*/  HADD2.F32 R11, -RZ, R69.H0_H0 ;  /* 0x20000045ff0b7230 */ /* 0x000fe40000004100 */
[----:B------:R-:W-:Y:S01]  /*10db0*/  FFMA.FTZ R2, R15, R2, R4 ;  /* 0x000000020f027223 */ /* 0x000fe20000010004 */
[----:B------:R-:W-:-:S02]  /*10dc0*/  HADD2.F32 R5, -RZ, R74.H0_H0 ;  /* 0x2000004aff057230 */ /* 0x000fc40000004100 */
[----:B------:R-:W-:Y:S01]  /*10dd0*/  FMUL.FTZ R13, R24, R9 ;  /* 0x00000009180d7220 */ /* 0x000fe20000410000 */
[----:B------:R-:W-:Y:S02]  /*10de0*/  HADD2.F32 R7, -RZ, R73.H0_H0 ;  /* 0x20000049ff077230 */ /* 0x000fe40000004100 */
[----:B------:R-:W-:Y:S01]  /*10df0*/  FMUL.FTZ R15, R26, R11 ;  /* 0x0000000b1a0f7220 */ /* 0x000fe20000410000 */
[----:B------:R-:W-:Y:S02]  /*10e00*/  HADD2.F32 R12, -RZ, R12.H1_H1 ;  /* 0x3000000cff0c7230 */ /* 0x000fe40000004100 */
[----:B------:R-:W-:Y:S01]  /*10e10*/  FMUL.FTZ R24, R24, R5 ;  /* 0x0000000518187220 */ /* 0x000fe20000410000 */
[----:B------:R-:W-:Y:S02]  /*10e20*/  HADD2.F32 R14, -RZ, R14.H1_H1 ;  /* 0x3000000eff0e7230 */ /* 0x000fe40000004100 */
[----:B------:R-:W-:Y:S01]  /*10e30*/  FMUL.FTZ R26, R26, R7 ;  /* 0x000000071a1a7220 */ /* 0x000fe20000410000 */
[C---:B------:R-:W-:Y:S01]  /*10e40*/  FFMA.FTZ R4, R12.reuse, R5, -R13 ;  /* 0x000000050c047223 */ /* 0x040fe2000001080d */
[----:B------:R-:W-:Y:S01]  /*10e50*/  FFMA.FTZ R13, R12, R9, R24 ;  /* 0x000000090c0d7223 */ /* 0x000fe20000010018 */
[C---:B------:R-:W-:Y:S01]  /*10e60*/  FFMA.FTZ R6, R14.reuse, R7, -R15 ;  /* 0x000000070e067223 */ /* 0x040fe2000001080f */
[----:B------:R-:W-:Y:S01]  /*10e70*/  FFMA.FTZ R15, R14, R11, R26 ;  /* 0x0000000b0e0f7223 */ /* 0x000fe2000001001a */
[----:B------:R-:W-:-:S02]  /*10e80*/  F2FP.F16.F32.PACK_AB R7, R27, R8 ;  /* 0x000000081b07723e */ /* 0x000fc400000000ff */
[----:B------:R-:W-:Y:S02]  /*10e90*/  F2FP.F16.F32.PACK_AB R5, R54, R55 ;  /* 0x000000373605723e */ /* 0x000fe400000000ff */
[----:B------:R-:W-:Y:S02]  /*10ea0*/  F2FP.F16.F32.PACK_AB R4, R4, R65 ;  /* 0x000000410404723e */ /* 0x000fe400000000ff */
[----:B------:R-:W-:Y:S02]  /*10eb0*/  F2FP.F16.F32.PACK_AB R6, R6, R21 ;  /* 0x000000150606723e */ /* 0x000fe400000000ff */
[----:B------:R-:W-:Y:S02]  /*10ec0*/  F2FP.F16.F32.PACK_AB R11, R2, R25 ;  /* 0x00000019020b723e */ /* 0x000fe400000000ff */
[----:B------:R-:W-:Y:S01]  /*10ed0*/  F2FP.F16.F32.PACK_AB R9, R20, R67 ;  /* 0x000000431409723e */ /* 0x000fe200000000ff */
[----:B------:R1:W-:Y:S01]  /*10ee0*/  STS.128 [R75+0x20400], R4 ;  /* 0x020400044b007388 */ /* 0x0003e20000000c00 */
[----:B------:R-:W-:-:S02]  /*10ef0*/  F2FP.F16.F32.PACK_AB R8, R13, R36 ;  /* 0x000000240d08723e */ /* 0x000fc400000000ff */
[----:B------:R-:W-:-:S05]  /*10f00*/  F2FP.F16.F32.PACK_AB R10, R15, R10 ;  /* 0x0000000a0f0a723e */ /* 0x000fca00000000ff */
[----:B------:R1:W-:Y:S02]  /*10f10*/  STS.128 [R3+0x20400], R8 ;  /* 0x0204000803007388 */ /* 0x0003e40000000c00 */
.L_x_3553:
[----:B------:R-:W-:Y:S05]  /*10f20*/  BSYNC B0 ;  /* 0x0000000000007941 */ /* 0x000fea0003800000 */
.L_x_3539:
[----:B------:R-:W-:Y:S01]  /*10f30*/  @!PT LDS RZ, [RZ] ;  /* 0x00000000fffff984 */ /* 0x000fe20000000800 */
[----:B------:R-:W-:Y:S01]  /*10f40*/  @!PT LDS RZ, [RZ] ;  /* 0x00000000fffff984 */ /* 0x000fe20000000800 */
[----:B------:R-:W-:Y:S01]  /*10f50*/  @!PT LDS RZ, [RZ] ;  /* 0x00000000fffff984 */ /* 0x000fe20000000800 */
[----:B------:R-:W-:Y:S01]  /*10f60*/  @!PT LDS RZ, [RZ] ;  /* 0x00000000fffff984 */ /* 0x000fe20000000800 */
[----:B------:R3:W-:Y:S06]  /*10f70*/  MEMBAR.ALL.CTA ;  /* 0x0000000000007992 */ /* 0x0007ec0000008000 */
[----:B---3--:R-:W3:Y:S01]  /*10f80*/  FENCE.VIEW.ASYNC.S ;  /* 0x00000000000073c6 */ /* 0x008ee20000000000 */
[----:B------:R-:W-:Y:S05]  /*10f90*/  WARPSYNC.ALL ;  /* 0x0000000000007948 */ /* 0x000fea0003800000 */
[----:B---3--:R-:W-:Y:S06]  /*10fa0*/  BAR.SYNC.DEFER_BLOCKING 0xd, 0x80 ;  /* 0x0342000000007b1d */ /* 0x008fec0000010000 */
.L_x_3536:
[----:B012---:R-:W-:Y:S01]  /*10fb0*/  IMAD.U32 R6, RZ, RZ, UR44 ;  /* 0x0000002cff067e24 */ /* 0x007fe2000f8e00ff */
[----:B------:R-:W-:Y:S01]  /*10fc0*/  UIADD3 UR4, UP0, UR38, 0x1d8, URZ ;  /* 0x000001d826047890 */ /* 0x000fe2000ff1e03f */
[----:B------:R-:W-:Y:S01]  /*10fd0*/  IMAD.U32 R7, RZ, RZ, UR45 ;  /* 0x0000002dff077e24 */ /* 0x000fe2000f8e00ff */
[----:B------:R-:W-:Y:S01]  /*10fe0*/  STL.64 [R1+0x1c0], R28 ;  /* 0x0001c01c01007387 */ /* 0x000fe20000100a00 */
[----:B------:R-:W-:Y:S01]  /*10ff0*/  IMAD.MOV.U32 R4, RZ, RZ, R53 ;  /* 0x000000ffff047224 */ /* 0x000fe200078e0035 */
[----:B------:R-:W-:Y:S01]  /*11000*/  UIADD3.X UR5, URZ, UR37, URZ, UP0, !UPT ;  /* 0x000000253f057290 */ /* 0x000fe200087fe43f */
[----:B------:R-:W-:Y:S02]  /*11010*/  IMAD.MOV.U32 R5, RZ, RZ, R52 ;  /* 0x000000ffff057224 */ /* 0x000fe400078e0034 */
[----:B------:R-:W-:Y:S02]  /*11020*/  IMAD.MOV.U32 R8, RZ, RZ, R60 ;  /* 0x000000ffff087224 */ /* 0x000fe400078e003c */
[----:B------:R-:W-:Y:S01]  /*11030*/  IMAD.MOV.U32 R9, RZ, RZ, R59 ;  /* 0x000000ffff097224 */ /* 0x000fe200078e003b */
[----:B------:R0:W-:Y:S01]  /*11040*/  STL.128 [R1+0x150], R4 ;  /* 0x0001500401007387 */ /* 0x0001e20000100c00 */
[----:B------:R-:W-:-:S02]  /*11050*/  IMAD.MOV.U32 R10, RZ, RZ, R63 ;  /* 0x000000ffff0a7224 */ /* 0x000fc400078e003f */
[----:B------:R-:W-:Y:S02]  /*11060*/  IMAD.MOV.U32 R11, RZ, RZ, R64 ;  /* 0x000000ffff0b7224 */ /* 0x000fe400078e0040 */
[----:B------:R-:W-:Y:S02]  /*11070*/  IMAD.U32 R0, RZ, RZ, UR38 ;  /* 0x00000026ff007e24 */ /* 0x000fe4000f8e00ff */
[----:B------:R-:W-:Y:S01]  /*11080*/  IMAD.U32 R3, RZ, RZ, UR37 ;  /* 0x00000025ff037e24 */ /* 0x000fe2000f8e00ff */
[----:B------:R1:W-:Y:S01]  /*11090*/  STL.128 [R1+0x130], R8 ;  /* 0x0001300801007387 */ /* 0x0003e20000100c00 */
[----:B------:R-:W-:Y:S02]  /*110a0*/  IMAD.U32 R2, RZ, RZ, UR36 ;  /* 0x00000024ff027e24 */ /* 0x000fe4000f8e00ff */
[----:B0-----:R-:W-:Y:S02]  /*110b0*/  IMAD.MOV.U32 R4, RZ, RZ, R47 ;  /* 0x000000ffff047224 */ /* 0x001fe400078e002f */
[----:B------:R-:W-:-:S02]  /*110c0*/  IMAD.MOV.U32 R5, RZ, RZ, R62 ;  /* 0x000000ffff057224 */ /* 0x000fc400078e003e */
[----:B------:R-:W-:Y:S02]  /*110d0*/  IMAD.MOV.U32 R6, RZ, RZ, R37 ;  /* 0x000000ffff067224 */ /* 0x000fe400078e0025 */
[----:B------:R-:W-:Y:S02]  /*110e0*/  IMAD.MOV.U32 R7, RZ, RZ, R38 ;  /* 0x000000ffff077224 */ /* 0x000fe400078e0026 */
[----:B-1----:R-:W-:Y:S02]  /*110f0*/  IMAD.MOV.U32 R8, RZ, RZ, R51 ;  /* 0x000000ffff087224 */ /* 0x002fe400078e0033 */
[----:B------:R-:W-:Y:S01]  /*11100*/  IMAD.MOV.U32 R9, RZ, RZ, R50 ;  /* 0x000000ffff097224 */ /* 0x000fe200078e0032 */
[----:B------:R0:W-:Y:S01]  /*11110*/  STL.128 [R1+0x190], R4 ;  /* 0x0001900401007387 */ /* 0x0001e20000100c00 */
[----:B------:R-:W-:Y:S02]  /*11120*/  IMAD.MOV.U32 R10, RZ, RZ, R48 ;  /* 0x000000ffff0a7224 */ /* 0x000fe400078e0030 */
[----:B------:R-:W-:-:S05]  /*11130*/  IMAD.MOV.U32 R11, RZ, RZ, R49 ;  /* 0x000000ffff0b7224 */ /* 0x000fca00078e0031 */
[----:B------:R1:W-:Y:S01]  /*11140*/  STL.128 [R1+0x170], R8 ;  /* 0x0001700801007387 */ /* 0x0003e20000100c00 */
[----:B0-----:R-:W-:Y:S02]  /*11150*/  IMAD.MOV.U32 R4, RZ, RZ, R45 ;  /* 0x000000ffff047224 */ /* 0x001fe400078e002d */
[----:B------:R-:W-:Y:S02]  /*11160*/  IMAD.MOV.U32 R5, RZ, RZ, R61 ;  /* 0x000000ffff057224 */ /* 0x000fe400078e003d */
[----:B------:R-:W-:Y:S02]  /*11170*/  IMAD.MOV.U32 R6, RZ, RZ, R40 ;  /* 0x000000ffff067224 */ /* 0x000fe400078e0028 */
[----:B------:R-:W-:Y:S02]  /*11180*/  IMAD.MOV.U32 R7, RZ, RZ, R58 ;  /* 0x000000ffff077224 */ /* 0x000fe400078e003a */
[----:B-1----:R-:W-:Y:S02]  /*11190*/  IMAD.U32 R9, RZ, RZ, UR43 ;  /* 0x0000002bff097e24 */ /* 0x002fe4000f8e00ff */
[----:B------:R-:W-:Y:S01]  /*111a0*/  IMAD.U32 R8, RZ, RZ, UR4 ;  /* 0x00000004ff087e24 */ /* 0x000fe2000f8e00ff */
[----:B------:R0:W-:Y:S02]  /*111b0*/  STL.128 [R1+0x1a0], R4 ;  /* 0x0001a00401007387 */ /* 0x0001e40000100c00 */
[----:B0-----:R-:W-:-:S02]  /*111c0*/  IMAD.MOV.U32 R4, RZ, RZ, R32 ;  /* 0x000000ffff047224 */ /* 0x001fc400078e0020 */
[----:B------:R-:W-:Y:S02]  /*111d0*/  IMAD.MOV.U32 R5, RZ, RZ, R31 ;  /* 0x000000ffff057224 */ /* 0x000fe400078e001f */
[----:B------:R-:W-:Y:S02]  /*111e0*/  IMAD.MOV.U32 R6, RZ, RZ, R44 ;  /* 0x000000ffff067224 */ /* 0x000fe400078e002c */
[----:B------:R-:W-:-:S05]  /*111f0*/  IMAD.MOV.U32 R7, RZ, RZ, R43 ;  /* 0x000000ffff077224 */ /* 0x000fca00078e002b */
[----:B------:R0:W-:Y:S02]  /*11200*/  STL.128 [R1+0x1b0], R4 ;  /* 0x0001b00401007387 */ /* 0x0001e40000100c00 */
[----:B0-----:R-:W-:Y:S02]  /*11210*/  IMAD.MOV.U32 R6, RZ, RZ, R42 ;  /* 0x000000ffff067224 */ /* 0x001fe400078e002a */
[----:B------:R-:W-:Y:S02]  /*11220*/  IMAD.MOV.U32 R7, RZ, RZ, R41 ;  /* 0x000000ffff077224 */ /* 0x000fe400078e0029 */
[----:B------:R-:W-:Y:S02]  /*11230*/  IMAD.MOV.U32 R4, RZ, RZ, R0 ;  /* 0x000000ffff047224 */ /* 0x000fe400078e0000 */
[----:B------:R-:W-:Y:S02]  /*11240*/  IMAD.MOV.U32 R5, RZ, RZ, R3 ;  /* 0x000000ffff057224 */ /* 0x000fe400078e0003 */
[----:B------:R-:W-:-:S02]  /*11250*/  IMAD.U32 R0, RZ, RZ, UR39 ;  /* 0x00000027ff007e24 */ /* 0x000fc4000f8e00ff */
[----:B------:R-:W-:Y:S01]  /*11260*/  IMAD.U32 R3, RZ, RZ, UR40 ;  /* 0x00000028ff037e24 */ /* 0x000fe2000f8e00ff */
[----:B------:R0:W-:Y:S04]  /*11270*/  STL.128 [R1+0x140], R4 ;  /* 0x0001400401007387 */ /* 0x0001e80000100c00 */
[----:B------:R-:W-:Y:S01]  /*11280*/  STL.64 [R1+0x128], R2 ;  /* 0x0001280201007387 */ /* 0x000fe20000100a00 */
[----:B0-----:R-:W-:Y:S02]  /*11290*/  IMAD.MOV.U32 R6, RZ, RZ, R30 ;  /* 0x000000ffff067224 */ /* 0x001fe400078e001e */
[----:B------:R-:W-:Y:S02]  /*112a0*/  IMAD.MOV.U32 R7, RZ, RZ, R33 ;  /* 0x000000ffff077224 */ /* 0x000fe400078e0021 */
[----:B------:R-:W-:-:S02]  /*112b0*/  IMAD.MOV.U32 R4, RZ, RZ, R0 ;  /* 0x000000ffff047224 */ /* 0x000fc400078e0000 */
[----:B------:R-:W-:Y:S02]  /*112c0*/  IMAD.MOV.U32 R5, RZ, RZ, R9 ;  /* 0x000000ffff057224 */ /* 0x000fe400078e0009 */
[----:B------:R-:W-:Y:S02]  /*112d0*/  IMAD.U32 R9, RZ, RZ, UR5 ;  /* 0x00000005ff097e24 */ /* 0x000fe4000f8e00ff */
[----:B------:R-:W-:Y:S01]  /*112e0*/  IMAD.U32 R0, RZ, RZ, UR38 ;  /* 0x00000026ff007e24 */ /* 0x000fe2000f8e00ff */
[----:B------:R0:W-:Y:S03]  /*112f0*/  STL.128 [R1+0x160], R4 ;  /* 0x0001600401007387 */ /* 0x0001e60000100c00 */
[----:B------:R-:W-:Y:S02]  /*11300*/  VIADD R0, R0, 0x128 ;  /* 0x0000012800007836 */ /* 0x000fe40000000000 */
[----:B0-----:R-:W-:-:S02]  /*11310*/  IMAD.MOV.U32 R4, RZ, RZ, R34 ;  /* 0x000000ffff047224 */ /* 0x001fc400078e0022 */
[----:B------:R-:W-:Y:S02]  /*11320*/  IMAD.MOV.U32 R5, RZ, RZ, R35 ;  /* 0x000000ffff057224 */ /* 0x000fe400078e0023 */
[----:B------:R-:W-:Y:S02]  /*11330*/  IMAD.MOV.U32 R6, RZ, RZ, R8 ;  /* 0x000000ffff067224 */ /* 0x000fe400078e0008 */
[----:B------:R-:W-:Y:S02]  /*11340*/  IMAD.MOV.U32 R7, RZ, RZ, R9 ;  /* 0x000000ffff077224 */ /* 0x000fe400078e0009 */
[----:B------:R-:W-:-:S03]  /*11350*/  VIADD R8, R23, 0xffffffff ;  /* 0xffffffff17087836 */ /* 0x000fc60000000000 */
[----:B------:R0:W-:Y:S04]  /*11360*/  STL.128 [R1+0x180], R4 ;  /* 0x0001800401007387 */ /* 0x0001e80000100c00 */
[----:B0-----:R-:W-:Y:S05]  /*11370*/  CALL.REL.NOINC `($_ZN7cutlass13device_kernelIN5flash11enable_sm90INS1_16FlashAttnFwdSm90INS1_25CollectiveMainloopFwdSm90ILi2EN4cute5tupleIJNS5_1CILi1EEES8_S8_EEENS6_IJNS7_ILi64EEESA_SA_EEELi512ENS_6half_tEfNS_4arch4Sm90ELb0ELb1ELb1ELb1ELb1ELb1ELb1ELb0ELb0ELb1ELb0ELb0EEENS1_21CollectiveEpilogueFwdINS6_IJSA_NS7_ILi512EEESA_EEES9_SC_SE_Li256ELb1ELb1ELb0ELb0EEENS1_36VarlenDynamicPersistentTileSchedulerILi64ELi64ELi256ELi128ELb0ELb1ELb1ELb1ELb0ELb1EEEEEEEEEvNT_6ParamsE$_ZZN5flash25CollectiveMainloopFwdSm90ILi2EN4cute5tupleIJNS1_1CILi1EEES4_S4_EEENS2_IJNS3_ILi64EEES6_S6_EEELi512EN7cutlass6half_tEfNS8_4arch4Sm90ELb0ELb1ELb1ELb1ELb1ELb1ELb1ELb0ELb0ELb1ELb0ELb0EE3mmaINS_16FlashAttnFwdSm90ISC_NS_21CollectiveEpilogueFwdINS2_IJS6_NS3_ILi512EEES6_EEES5_S9_SB_Li256ELb1ELb1ELb0ELb0EEENS_36VarlenDynamicPersistentTileSchedulerILi64ELi64ELi256ELi128ELb0ELb1ELb1ELb1ELb0ELb1EEEE13SharedStorageENS1_6TensorINS1_11ArrayEngineIfLm128EEENS1_6LayoutINS2_IJNS2_IJNS3_ILi2EEESR_NS3_ILi32EEEEEES4_S4_EEENS2_IJNS2_IJS4_SR_NS3_ILi4EEEEEENS3_ILi0EEESX_EEEEEEENS_7SoftmaxILi2ELi0EEEEEbRKNSC_6ParamsENS8_13PipelineAsyncILi2EEES17_RNS8_13PipelineStateILj2EEERT0_RT1_iRiRKNS_16SeqlenInfoQKNewKILb1ELb1EEENS2_IJiiiiEEERT_ENKUliT_T0_T1_E_clIZSD_ISM_S10_S12_EbS15_S17_S17_S1A_S1C_S1E_iS1F_S1J_S1K_S1M_EUlRS1N_iE0_NS3_ILb1EEES1U_EEDaiS1N_S1O_S1P_) ;  /* 0x00000290003c7944 */ /* 0x001fea0003c00000 */
[----:B------:R-:W2:Y:S01]  /*11380*/  LDL R2, [R1+0x50] ;  /* 0x0000500001027983 */ /* 0x000ea20000100800 */
[----:B------:R-:W0:Y:S08]  /*11390*/  LDC R0, c[0x0][0x448] ;  /* 0x00011200ff007b82 */ /* 0x000e300000000800 */
[----:B------:R-:W1:Y:S01]  /*113a0*/  LDC.64 R6, c[0x0][0xad8] ;  /* 0x0002b600ff067b82 */ /* 0x000e620000000a00 */
[----:B0-----:R-:W-:-:S13]  /*113b0*/  ISETP.NE.AND P0, PT, R0, 0x1, PT ;  /* 0x000000010000780c */ /* 0x001fda0003f05270 */
[----:B------:R-:W0:Y:S08]  /*113c0*/  @P0 LDC R3, c[0x0][0x44c] ;  /* 0x00011300ff030b82 */ /* 0x000e300000000800 */
[----:B------:R-:W3:Y:S01]  /*113d0*/  @P0 LDC R4, c[0x0][0x450] ;  /* 0x00011400ff040b82 */ /* 0x000ee20000000800 */
[----:B--2---:R-:W-:-:S04]  /*113e0*/  IMAD.SHL.U32 R2, R2, 0x40, RZ ;  /* 0x0000004002027824 */ /* 0x004fc800078e00ff */
[----:B0-----:R-:W-:-:S04]  /*113f0*/  @P0 IMAD.HI.U32 R3, R2, R3, RZ ;  /* 0x0000000302030227 */ /* 0x001fc800078e00ff */
[----:B------:R-:W-:Y:S01]  /*11400*/  IMAD.MOV.U32 R0, RZ, RZ, R2 ;  /* 0x000000ffff007224 */ /* 0x000fe200078e0002 */
[----:B---3--:R-:W-:Y:S02]  /*11410*/  @P0 SHF.R.U32.HI R0, RZ, R4, R3 ;  /* 0x00000004ff000219 */ /* 0x008fe40000011603 */
[----:B-1----:R-:W-:-:S03]  /*11420*/  ISETP.GE.AND P0, PT, R7, 0x1, PT ;  /* 0x000000010700780c */ /* 0x002fc60003f06270 */
[----:B------:R-:W-:Y:S02]  /*11430*/  IMAD.IADD R191, R191, 0x1, R0 ;  /* 0x00000001bfbf7824 */ /* 0x000fe400078e0200 */
[----:B------:R-:W-:Y:S02]  /*11440*/  VIADD R0, R23, 0xfffffffe ;  /* 0xfffffffe17007836 */ /* 0x000fe40000000000 */
[----:B------:R-:W-:-:S06]  /*11450*/  IMAD.IADD R6, R191, 0x1, R6 ;  /* 0x00000001bf067824 */ /* 0x000fcc00078e0206 */
        /* <DEDUP_REMOVED lines=12> */
.L_x_3565:
[----:B------:R-:W-:-:S13]  /*11520*/  ISETP.NE.AND P0, PT, R7, 0x1, PT ;  /* 0x000000010700780c */ /* 0x000fda0003f05270 */
[----:B------:R-:W0:Y:S02]  /*11530*/  @P0 LDC.64 R4, c[0x0][0xae0] ;  /* 0x0002b800ff040b82 */ /* 0x000e240000000a00 */
[----:B0-----:R-:W-:-:S05]  /*11540*/  @P0 IMAD.HI.U32 R4, R3, R4, RZ ;  /* 0x0000000403040227 */ /* 0x001fca00078e00ff */
[----:B------:R-:W-:-:S07]  /*11550*/  @P0 SHF.R.U32.HI R3, RZ, R5, R4 ;  /* 0x00000005ff030219 */ /* 0x000fce0000011604 */
.L_x_3566:
[----:B------:R-:W-:Y:S05]  /*11560*/  BSYNC B0 ;  /* 0x0000000000007941 */ /* 0x000fea0003800000 */
.L_x_3564:
[----:B------:R-:W-:-:S05]  /*11570*/  IMAD R3, R3, R7, R7 ;  /* 0x0000000703037224 */ /* 0x000fca00078e0207 */
[----:B------:R-:W-:-:S07]  /*11580*/  VIMNMX R6, R6, R3, PT ;  /* 0x0000000306067248 */ /* 0x000fce0003fe0100 */
.L_x_3563:
[----:B------:R-:W-:-:S04]  /*11590*/  SHF.R.S32.HI R3, RZ, 0x1f, R6 ;  /* 0x0000001fff037819 */ /* 0x000fc80000011406 */
[----:B------:R-:W-:-:S04]  /*115a0*/  LEA.HI R3, R3, R6, RZ, 0x6 ;  /* 0x0000000603037211 */ /* 0x000fc800078f30ff */
[----:B------:R-:W-:-:S04]  /*115b0*/  SHF.R.S32.HI R3, RZ, 0x6, R3 ;  /* 0x00000006ff037819 */ /* 0x000fc80000011403 */
[----:B------:R-:W-:-:S04]  /*115c0*/  VIMNMX R9, R22, R3, !PT ;  /* 0x0000000316097248 */ /* 0x000fc80007fe0100 */
[----:B------:R-:W-:-:S13]  /*115d0*/  ISETP.GE.AND P0, PT, R0, R9, PT ;  /* 0x000000090000720c */ /* 0x000fda0003f06270 */
[----:B------:R-:W-:Y:S05]  /*115e0*/  @!P0 BRA `(.L_x_3567) ;  /* 0x0000007c00e88947 */ /* 0x000fea0003800000 */
.L_x_3600:
        /* <DEDUP_REMOVED lines=20> */
.L_x_3569:
[----:B------:R-:W-:Y:S05]  /*11730*/  BSYNC B0 ;  /* 0x0000000000007941 */ /* 0x000fea0003800000 */
.L_x_3568:
[----:B0-----:R-:W2:Y:S01]  /*11740*/  LDL.64 R2, [R1+0x18] ;  /* 0x0000180001027983 */ /* 0x001ea20000100a00 */
[----:B-----5:R-:W-:Y:S02]  /*11750*/  SHF.L.U32 R5, R6, 0x1f, RZ ;  /* 0x0000001f06057819 */ /* 0x020fe400000006ff */
[----:B--2---:R-:W-:-:S05]  /*11760*/  MOV R3, R2 ;  /* 0x0000000200037202 */ /* 0x004fca0000000f00 */
[----:B------:R-:W-:-:S04]  /*11770*/  IMAD R4, R4, 0x8, R3 ;  /* 0x0000000804047824 */ /* 0x000fc800078e0203 */
[----:B------:R0:W1:Y:S01]  /*11780*/  SYNCS.PHASECHK.TRANS64.TRYWAIT P0, [R4+URZ], R5 ;  /* 0x00000005040075a7 */ /* 0x000062000800017f */
[----:B------:R0:W5:Y:S01]  /*11790*/  LDL.64 R6, [R1+0x1c8] ;  /* 0x0001c80001067983 */ /* 0x0001620000100a00 */
[----:B------:R-:W-:Y:S04]  /*117a0*/  BSSY B0, `(.L_x_3570) ;  /* 0x0000003000007945 */ /* 0x000fe80003800000 */
[----:B------:R-:W-:Y:S05]  /*117b0*/  @!P1 BRA `(.L_x_3571) ;  /* 0x0000000000049947 */ /* 0x000fea0003800000 */
[----:B------:R-:W-:Y:S01]  /*117c0*/  BPT.TRAP 0x1 ;  /* 0x000000040000795c */ /* 0x000fe20000300000 */
.L_x_3571:
[----:B------:R-:W-:Y:S05]  /*117d0*/  BSYNC B0 ;  /* 0x0000000000007941 */ /* 0x000fea0003800000 */
.L_x_3570:
[----:B------:R-:W-:Y:S04]  /*117e0*/  BSSY B0, `(.L_x_3572) ;  /* 0x0000006000007945 */ /* 0x000fe80003800000 */
[----:B-1----:R-:W-:Y:S05]  /*117f0*/  @P0 BRA `(.L_x_3573) ;  /* 0x0000000000100947 */ /* 0x002fea0003800000 */
[----:B-----5:R-:W-:Y:S01]  /*11800*/  IMAD R6, R6, 0x8, R3 ;  /* 0x0000000806067824 */ /* 0x020fe200078e0203 */
[----:B------:R-:W-:-:S04]  /*11810*/  SHF.L.U32 R7, R7, 0x1f, RZ ;  /* 0x0000001f07077819 */ /* 0x000fc800000006ff */
[----:B------:R-:W1:Y:S02]  /*11820*/  SYNCS.PHASECHK.TRANS64.TRYWAIT P0, [R6+URZ], R7 ;  /* 0x00000007060075a7 */ /* 0x000e64000800017f */
[----:B-1----:R-:W-:Y:S05]  /*11830*/  @!P0 BRA `(.L_x_3574) ;  /* 0x0000024c00e88947 */ /* 0x002fea0003800000 */
.L_x_3573:
[----:B------:R-:W-:Y:S05]  /*11840*/  BSYNC B0 ;  /* 0x0000000000007941 */ /* 0x000fea0003800000 */
.L_x_3572:
[----:B------:R-:W2:Y:S04]  /*11850*/  LDL R3, [R1+0x1c8] ;  /* 0x0001c80001037983 */ /* 0x000ea80000100800 */
[----:B0-----:R-:W2:Y:S01]  /*11860*/  LDL.64 R4, [R1+0x80] ;  /* 0x0000800001047983 */ /* 0x001ea20000100a00 */
[----:B------:R-:W-:Y:S05]  /*11870*/  WARPSYNC.ALL ;  /* 0x0000000000007948 */ /* 0x000fea0003800000 */
[----:B------:R-:W3:Y:S04]  /*11880*/  LDL.64 R10, [R1+0x78] ;  /* 0x00007800010a7983 */ /* 0x000ee80000100a00 */
[----:B-1---5:R-:W4:Y:S04]  /*11890*/  LDL.64 R6, [R1+0x78] ;  /* 0x0000780001067983 */ /* 0x022f280000100a00 */
        /* <DEDUP_REMOVED lines=52> */
.L_x_3576:
[----:B------:R-:W-:Y:S05]  /*11be0*/  BSYNC B0 ;  /* 0x0000000000007941 */ /* 0x000fea0003800000 */
.L_x_3575:
        /* <DEDUP_REMOVED lines=8> */
.L_x_3578:
[----:B------:R-:W-:Y:S05]  /*11c70*/  BSYNC B0 ;  /* 0x0000000000007941 */ /* 0x000fea0003800000 */
.L_x_3577:
[----:B------:R-:W-:Y:S04]  /*11c80*/  BSSY B0, `(.L_x_3579) ;  /* 0x0000004000007945 */ /* 0x000fe80003800000 */
[----:B-1----:R-:W-:Y:S05]  /*11c90*/  @P0 BRA `(.L_x_3580) ;  /* 0x0000000000080947 */ /* 0x002fea0003800000 */
[----:B------:R-:W1:Y:S02]  /*11ca0*/  SYNCS.PHASECHK.TRANS64.TRYWAIT P0, [R2+URZ], R3 ;  /* 0x00000003020075a7 */ /* 0x000e64000800017f */
[----:B-1----:R-:W-:Y:S05]  /*11cb0*/  @!P0 BRA `(.L_x_3581) ;  /* 0x0000024800dc8947 */ /* 0x002fea0003800000 */
.L_x_3580:
[----:B------:R-:W-:Y:S05]  /*11cc0*/  BSYNC B0 ;  /* 0x0000000000007941 */ /* 0x000fea0003800000 */
.L_x_3579:
        /* <DEDUP_REMOVED lines=9> */
[----:B------:R-:W4:Y:S05]  /*11d60*/  LDL.64 R6, [R1+0x90] ;  /* 0x0000900001067983 */ /* 0x000f2a0000100a00 */
[----:B------:R-:W0:Y:S01]  /*11d70*/  S2R R56, SR_TID.X ;  /* 0x0000000000387919 */ /* 0x000e220000002100 */
[----:B------:R-:W4:Y:S04]  /*11d80*/  LDL.64 R58, [R1+0x90] ;  /* 0x00009000013a7983 */ /* 0x000f280000100a00 */
[----:B------:R-:W4:Y:S04]  /*11d90*/  LDL.64 R60, [R1+0x90] ;  /* 0x00009000013c7983 */ /* 0x000f280000100a00 */
[----:B------:R-:W4:Y:S01]  /*11da0*/  LDL.64 R62, [R1+0x90] ;  /* 0x00009000013e7983 */ /* 0x000f220000100a00 */
[----:B--2---:R-:W-:Y:S01]  /*11db0*/  ISETP.NE.U32.AND P0, PT, R4, RZ, PT ;  /* 0x000000ff0400720c */ /* 0x004fe20003f05070 */
[----:B---3--:R-:W-:Y:S01]  /*11dc0*/  IMAD R2, R5, 0x1000, R2 ;  /* 0x0000100005027824 */ /* 0x008fe200078e0202 */
[----:B------:R-:W-:Y:S01]  /*11dd0*/  R2UR UR7, R3 ;  /* 0x00000000030772ca */ /* 0x000fe200000e0000 */
[----:B------:R-:W2:Y:S01]  /*11de0*/  LDL.64 R4, [R1+0x90] ;  /* 0x0000900001047983 */ /* 0x000ea20000100a00 */
[----:B----4-:R-:W-:-:S02]  /*11df0*/  R2UR UR4, R12 ;  /* 0x000000000c0472ca */ /* 0x010fc400000e0000 */
        /* <DEDUP_REMOVED lines=174> */
[----:B------:R-:W-:Y:S01]  /*128e0*/  IADD3 R12, R12, 0x800, R57 ;  /* 0x000008000c0c7810 */ /* 0x000fe20007ffe039 */
        /* <DEDUP_REMOVED lines=10> */
[----:B--2---:R-:W-:Y:S01]  /*12990*/  R2UR UR5, R15 ;  /* 0x000000000f0572ca */ /* 0x004fe200000e0000 */
[----:B------:R-:W2:Y:S06]  /*129a0*/  LDL R20, [R1] ;  /* 0x0000000001147983 */ /* 0x000eac0000100800 */
        /* <DEDUP_REMOVED lines=13> */
[----:B---3--:R-:W-:Y:S01]  /*12a80*/  IADD3 R10, R15, 0x800, R10 ;  /* 0x000008000f0a7810 */ /* 0x008fe20007ffe00a */
[----:B------:R-:W-:Y:S01]  /*12a90*/  IMAD.IADD R12, R4, 0x1, R15 ;  /* 0x00000001040c7824 */ /* 0x000fe200078e020f */
[----:B------:R-:W-:Y:S01]  /*12aa0*/  R2UR UR7, R13 ;  /* 0x000000000d0772ca */ /* 0x000fe200000e0000 */
[----:B------:R-:W3:Y:S01]  /*12ab0*/  LDL.64 R4, [R1+0x90] ;  /* 0x0000900001047983 */ /* 0x000ee20000100a00 */
[----:B------:R-:W-:Y:S02]  /*12ac0*/  R2UR UR4, R10 ;  /* 0x000000000a0472ca */ /* 0x000fe400000e0000 */
[----:B------:R-:W-:Y:S02]  /*12ad0*/  R2UR UR6, R12 ;  /* 0x000000000c0672ca */ /* 0x000fe400000e0000 */
[----:B------:R-:W-:Y:S01]  /*12ae0*/  R2UR UR5, R11 ;  /* 0x000000000b0572ca */ /* 0x000fe200000e0000 */
[----:B------:R-:W-:Y:S02]  /*12af0*/  IMAD.MOV.U32 R10, RZ, RZ, 0x28 ;  /* 0x00000028ff0a7424 */ /* 0x000fe400078e00ff */
        /* <DEDUP_REMOVED lines=8> */
[----:B----4-:R-:W-:Y:S02]  /*12b80*/  IMAD.IADD R6, R11, 0x1, R6 ;  /* 0x000000010b067824 */ /* 0x010fe400078e0206 */
        /* <DEDUP_REMOVED lines=11> */
[----:B------:R-:W4:Y:S06]  /*12c40*/  LDL.64 R6, [R1+0x90] ;  /* 0x0000900001067983 */ /* 0x000f2c0000100a00 */
[----:B------:R-:W-:Y:S01]  /*12c50*/  HGMMA.64x64x16.F32 R24, gdesc[UR4], R24, gsb0 ;  /* 0x00e00000041879f0 */ /* 0x000fe20008000818 */
[----:B------:R-:W-:Y:S01]  /*12c60*/  IMAD.IADD R10, R57, 0x1, R12 ;  /* 0x00000001390a7824 */ /* 0x000fe200078e020c */
[----:B------:R-:W-:-:S02]  /*12c70*/  R2UR UR7, R11 ;  /* 0x000000000b0772ca */ /* 0x000fc400000e0000 */
[----:B------:R-:W-:Y:S02]  /*12c80*/  R2UR UR4, R58 ;  /* 0x000000003a0472ca */ /* 0x000fe400000e0000 */
[----:B------:R-:W-:Y:S02]  /*12c90*/  R2UR UR6, R10 ;  /* 0x000000000a0672ca */ /* 0x000fe400000e0000 */
[----:B------:R-:W-:Y:S01]  /*12ca0*/  R2UR UR5, R59 ;  /* 0x000000003b0572ca */ /* 0x000fe200000e0000 */
[----:B------:R-:W-:Y:S02]  /*12cb0*/  WARPGROUP.DEPBAR.LE gsb0, 0x0 ;  /* 0x00008000000079c5 */ /* 0x000fe40000010000 */
[----:B------:R-:W-:Y:S01]  /*12cc0*/  WARPGROUP.ARRIVE ;  /* 0x00000000000079c5 */ /* 0x000fe20000000000 */
[C---:B------:R-:W-:Y:S01]  /*12cd0*/  IMAD.IADD R58, R21.reuse, 0x1, R12 ;  /* 0x00000001153a7824 */ /* 0x040fe200078e020c */
[----:B------:R-:W-:Y:S01]  /*12ce0*/  IADD3 R60, R21, 0xa00, R60 ;  /* 0x00000a00153c7810 */ /* 0x000fe20007ffe03c */
[----:B------:R-:W2:Y:S07]  /*12cf0*/  LDL.64 R10, [R1+0x90] ;  /* 0x00009000010a7983 */ /* 0x000eae0000100a00 */
[----:B------:R-:W-:Y:S01]  /*12d00*/  HGMMA.64x64x16.F32 R24, gdesc[UR4], R24, gsb0 ;  /* 0x00e00000041879f0 */ /* 0x000fe20008000818 */
[----:B------:R-:W-:Y:S01]  /*12d10*/  IMAD.MOV.U32 R59, RZ, RZ, R3 ;  /* 0x000000ffff3b7224 */ /* 0x000fe200078e0003 */
[----:B------:R-:W-:-:S02]  /*12d20*/  R2UR UR6, R58 ;  /* 0x000000003a0672ca */ /* 0x000fc400000e0000 */
        /* <DEDUP_REMOVED lines=10> */
[----:B------:R-:W-:Y:S01]  /*12dd0*/  R2UR UR6, R58 ;  /* 0x000000003a0672ca */ /* 0x000fe200000e0000 */
[----:B------:R-:W3:Y:S01]  /*12de0*/  LDL.64 R60, [R1+0x90] ;  /* 0x00009000013c7983 */ /* 0x000ee20000100a00 */
[----:B------:R-:W-:-:S02]  /*12df0*/  R2UR UR7, R59 ;  /* 0x000000003b0772ca */ /* 0x000fc400000e0000 */
        /* <DEDUP_REMOVED lines=10> */
[----:B------:R-:W-:-:S05]  /*12ea0*/  LOP3.LUT R5, R4, 0xe06, RZ, 0xc0, !PT ;  /* 0x00000e0604057812 */ /* 0x000fca00078ec0ff */
[----:B------:R-:W-:Y:S02]  /*12eb0*/  IMAD.IADD R62, R5, 0x1, R62 ;  /* 0x00000001053e7824 */ /* 0x000fe400078e023e */
[----:B------:R-:W-:Y:S02]  /*12ec0*/  IMAD.IADD R4, R2, 0x1, R5 ;  /* 0x0000000102047824 */ /* 0x000fe400078e0205 */
[----:B------:R-:W-:Y:S01]  /*12ed0*/  IMAD.MOV.U32 R5, RZ, RZ, R3 ;  /* 0x000000ffff057224 */ /* 0x000fe200078e0003 */
[----:B------:R-:W-:Y:S02]  /*12ee0*/  R2UR UR4, R62 ;  /* 0x000000003e0472ca */ /* 0x000fe400000e0000 */
[----:B------:R-:W-:Y:S02]  /*12ef0*/  R2UR UR6, R4 ;  /* 0x00000000040672ca */ /* 0x000fe400000e0000 */
[----:B------:R-:W-:Y:S02]  /*12f00*/  R2UR UR7, R5 ;  /* 0x00000000050772ca */ /* 0x000fe400000e0000 */
[----:B------:R-:W-:Y:S01]  /*12f10*/  R2UR UR5, R63 ;  /* 0x000000003f0572ca */ /* 0x000fe200000e0000 */
[----:B------:R-:W-:Y:S01]  /*12f20*/  VIADD R14, R2, 0xc00 ;  /* 0x00000c00020e7836 */ /* 0x000fe20000000000 */
[----:B------:R-:W3:Y:S01]  /*12f30*/  LDL.64 R4, [R1+0x90] ;  /* 0x0000900001047983 */ /* 0x000ee20000100a00 */
[----:B------:R-:W-:-:S02]  /*12f40*/  WARPGROUP.DEPBAR.LE gsb0, 0x0 ;  /* 0x00008000000079c5 */ /* 0x000fc40000010000 */
[----:B------:R-:W-:-:S08]  /*12f50*/  WARPGROUP.ARRIVE ;  /* 0x00000000000079c5 */ /* 0x000fd00000000000 */
[----:B------:R-:W-:Y:S01]  /*12f60*/  HGMMA.64x64x16.F32 R24, gdesc[UR4], R24, gsb0 ;  /* 0x00e00000041879f0 */ /* 0x000fe20008000818 */
[C---:B------:R-:W-:Y:S01]  /*12f70*/  IMAD.IADD R58, R57.reuse, 0x1, R14 ;  /* 0x00000001393a7824 */ /* 0x040fe200078e020e */
[----:B----4-:R-:W-:Y:S01]  /*12f80*/  IADD3 R6, R57, 0xc00, R6 ;  /* 0x00000c0039067810 */ /* 0x010fe20007ffe006 */
[----:B------:R-:W-:Y:S01]  /*12f90*/  IMAD.MOV.U32 R59, RZ, RZ, R3 ;  /* 0x000000ffff3b7224 */ /* 0x000fe200078e0003 */
[----:B------:R-:W-:Y:S02]  /*12fa0*/  R2UR UR5, R7 ;  /* 0x00000000070572ca */ /* 0x000fe400000e0000 */
[----:B------:R-:W-:Y:S02]  /*12fb0*/  R2UR UR6, R58 ;  /* 0x000000003a0672ca */ /* 0x000fe400000e0000 */
[----:B------:R-:W-:Y:S02]  /*12fc0*/  R2UR UR7, R59 ;  /* 0x000000003b0772ca */ /* 0x000fe400000e0000 */
[----:B------:R-:W-:Y:S01]  /*12fd0*/  R2UR UR4, R6 ;  /* 0x00000000060472ca */ /* 0x000fe200000e0000 */
[----:B------:R-:W-:-:S02]  /*12fe0*/  WARPGROUP.DEPBAR.LE gsb0, 0x0 ;  /* 0x00008000000079c5 */ /* 0x000fc40000010000 */
[----:B------:R-:W-:Y:S01]  /*12ff0*/  WARPGROUP.ARRIVE ;  /* 0x00000000000079c5 */ /* 0x000fe20000000000 */
[C---:B------:R-:W-:Y:S01]  /*13000*/  IMAD.IADD R58, R21.reuse, 0x1, R14 ;  /* 0x00000001153a7824 */ /* 0x040fe200078e020e */
[----:B--2---:R-:W-:Y:S01]  /*13010*/  IADD3 R10, R21, 0xc00, R10 ;  /* 0x00000c00150a7810 */ /* 0x004fe20007ffe00a */
[----:B------:R-:W-:Y:S01]  /*13020*/  IMAD.MOV.U32 R59, RZ, RZ, R3 ;  /* 0x000000ffff3b7224 */ /* 0x000fe200078e0003 */
[----:B------:R-:W2:Y:S06]  /*13030*/  LDL.64 R6, [R1+0x90] ;  /* 0x0000900001067983 */ /* 0x000eac0000100a00 */
        /* <DEDUP_REMOVED lines=13> */
[----:B------:R0:W5:Y:S01]  /*13110*/  LDL R14, [R1+0x1c8] ;  /* 0x0001c800010e7983 */ /* 0x0001620000100800 */
[----:B------:R-:W-:-:S02]  /*13120*/  R2UR UR7, R59 ;  /* 0x000000003b0772ca */ /* 0x000fc400000e0000 */
[----:B------:R-:W-:Y:S02]  /*13130*/  R2UR UR4, R12 ;  /* 0x000000000c0472ca */ /* 0x000fe400000e0000 */
[----:B------:R-:W-:Y:S01]  /*13140*/  R2UR UR5, R13 ;  /* 0x000000000d0572ca */ /* 0x000fe200000e0000 */
[----:B------:R-:W-:Y:S01]  /*13150*/  IMAD.MOV.U32 R12, RZ, RZ, 0x38 ;  /* 0x00000038ff0c7424 */ /* 0x000fe200078e00ff */
[----:B------:R-:W4:Y:S01]  /*13160*/  LDL.64 R58, [R1+0x90] ;  /* 0x00009000013a7983 */ /* 0x000f220000100a00 */
        /* <DEDUP_REMOVED lines=18> */
[----:B------:R-:W-:Y:S01]  /*13290*/  VIADD R12, R2, 0xe00 ;  /* 0x00000e00020c7836 */ /* 0x000fe20000000000 */
[----:B------:R-:W-:-:S03]  /*132a0*/  IADD3 R4, R57, 0xe00, R4 ;  /* 0x00000e0039047810 */ /* 0x000fc60007ffe004 */
[----:B------:R-:W-:Y:S02]  /*132b0*/  IMAD.IADD R56, R57, 0x1, R12 ;  /* 0x0000000139387824 */ /* 0x000fe400078e020c */
[----:B------:R-:W-:Y:S01]  /*132c0*/  IMAD.MOV.U32 R57, RZ, RZ, R3 ;  /* 0x000000ffff397224 */ /* 0x000fe200078e0003 */
[----:B------:R-:W-:Y:S02]  /*132d0*/  R2UR UR4, R4 ;  /* 0x00000000040472ca */ /* 0x000fe400000e0000 */
[----:B------:R-:W-:Y:S02]  /*132e0*/  R2UR UR6, R56 ;  /* 0x00000000380672ca */ /* 0x000fe400000e0000 */
[----:B------:R-:W-:Y:S02]  /*132f0*/  R2UR UR7, R57 ;  /* 0x00000000390772ca */ /* 0x000fe400000e0000 */
[----:B------:R-:W-:Y:S01]  /*13300*/  R2UR UR5, R5 ;  /* 0x00000000050572ca */ /* 0x000fe200000e0000 */
[----:B------:R0:W5:Y:S01]  /*13310*/  LDL R57, [R1+0xc] ;  /* 0x00000c0001397983 */ /* 0x0001620000100800 */
[----:B------:R-:W-:-:S02]  /*13320*/  WARPGROUP.DEPBAR.LE gsb0, 0x0 ;  /* 0x00008000000079c5 */ /* 0x000fc40000010000 */
[----:B------:R-:W-:-:S09]  /*13330*/  WARPGROUP.ARRIVE ;  /* 0x00000000000079c5 */ /* 0x000fd20000000000 */
[----:B------:R-:W-:Y:S01]  /*13340*/  HGMMA.64x64x16.F32 R24, gdesc[UR4], R24, gsb0 ;  /* 0x00e00000041879f0 */ /* 0x000fe20008000818 */
[C---:B------:R-:W-:Y:S01]  /*13350*/  IMAD.IADD R4, R21.reuse, 0x1, R12 ;  /* 0x0000000115047824 */ /* 0x040fe200078e020c */
[----:B--2---:R-:W-:Y:S01]  /*13360*/  IADD3 R6, R21, 0xe00, R6 ;  /* 0x00000e0015067810 */ /* 0x004fe20007ffe006 */
        /* <DEDUP_REMOVED lines=25> */
[----:B----4-:R-:W-:Y:S01]  /*13500*/  IMAD.IADD R58, R5, 0x1, R58 ;  /* 0x00000001053a7824 */ /* 0x010fe200078e023a */
[----:B------:R-:W-:Y:S02]  /*13510*/  R2UR UR7, R3 ;  /* 0x00000000030772ca */ /* 0x000fe400000e0000 */
[----:B------:R-:W-:Y:S02]  /*13520*/  R2UR UR6, R2 ;  /* 0x00000000020672ca */ /* 0x000fe400000e0000 */
        /* <DEDUP_REMOVED lines=34> */
[----:B------:R-:W-:-:S03]  /*13750*/  LOP3.LUT R2, R20, 0x1, RZ, 0xfc, !PT ;  /* 0x0000000114027812 */ /* 0x000fc600078efcff */
        /* <DEDUP_REMOVED lines=8> */
.L_x_3583:
[----:B------:R-:W-:Y:S05]  /*137e0*/  BSYNC B0 ;  /* 0x0000000000007941 */ /* 0x000fea0003800000 */
.L_x_3582:
        /* <DEDUP_REMOVED lines=8> */
[----:B------:R-:W3:Y:S04]  /*13870*/  LDL R59, [R1+0x50] ;  /* 0x00005000013b7983 */ /* 0x000ee80000100800 */
[----:B------:R-:W3:Y:S04]  /*13880*/  LDL R60, [R1+0xf8] ;  /* 0x0000f800013c7983 */ /* 0x000ee80000100800 */
[----:B0-----:R-:W3:Y:S04]  /*13890*/  LDL.128 R12, [R1+0xe0] ;  /* 0x0000e000010c7983 */ /* 0x001ee80000100c00 */
[----:B------:R-:W3:Y:S04]  /*138a0*/  LDL.128 R4, [R1+0xd0] ;  /* 0x0000d00001047983 */ /* 0x000ee80000100c00 */
[----:B--2---:R-:W2:Y:S01]  /*138b0*/  LD.E R56, desc[UR46][R56.64] ;  /* 0x0000002e38387980 */ /* 0x004ea2000c101900 */
[----:B----4-:R-:W-:-:S02]  /*138c0*/  ISETP.NE.AND P0, PT, R2, 0x1, PT ;  /* 0x000000010200780c */ /* 0x010fc40003f05270 */
[----:B---3--:R-:W-:Y:S01]  /*138d0*/  ISETP.GE.AND P1, PT, R13, 0x1, PT ;  /* 0x000000010d00780c */ /* 0x008fe20003f26270 */
[----:B------:R-:W-:Y:S01]  /*138e0*/  BSSY B0, `(.L_x_3584) ;  /* 0x0000079000007945 */ /* 0x000fe20003800000 */
[-C--:B--2---:R-:W-:Y:S01]  /*138f0*/  FMUL.FTZ R69, R29, R56.reuse ;  /* 0x000000381d457220 */ /* 0x084fe20000410000 */
[----:B------:R-:W-:Y:S01]  /*13900*/  SHF.R.S32.HI R29, RZ, 0x1f, R58 ;  /* 0x0000001fff1d7819 */ /* 0x000fe2000001143a */
[-C--:B------:R-:W-:Y:S01]  /*13910*/  FMUL.FTZ R20, R25, R56.reuse ;  /* 0x0000003819147220 */ /* 0x080fe20000410000 */
[----:B------:R-:W-:Y:S02]  /*13920*/  FMUL.FTZ R25, R30, R56 ;  /* 0x000000381e197220 */ /* 0x000fe40000410000 */
[----:B------:R-:W-:Y:S01]  /*13930*/  LEA.HI R30, R29, R58, RZ, 0x7 ;  /* 0x0000003a1d1e7211 */ /* 0x000fe200078f38ff */
[-C--:B------:R-:W-:Y:S01]  /*13940*/  FMUL.FTZ R8, R26, R56.reuse ;  /* 0x000000381a087220 */ /* 0x080fe20000410000 */
[-C--:B------:R-:W-:Y:S02]  /*13950*/  FMUL.FTZ R26, R31, R56.reuse ;  /* 0x000000381f1a7220 */ /* 0x080fe40000410000 */
[----:B------:R-:W-:Y:S01]  /*13960*/  LOP3.LUT R31, R30, 0xffffff80, RZ, 0xc0, !PT ;  /* 0xffffff801e1f7812 */ /* 0x000fe200078ec0ff */
[----:B------:R-:W-:-:S04]  /*13970*/  FMUL.FTZ R33, R33, R56 ;  /* 0x0000003821217220 */ /* 0x000fc80000410000 */
[----:B------:R-:W-:Y:S02]  /*13980*/  IMAD.IADD R31, R58, 0x1, -R31 ;  /* 0x000000013a1f7824 */ /* 0x000fe400078e0a1f */
[-C--:B------:R-:W-:Y:S01]  /*13990*/  FMUL.FTZ R32, R32, R56.reuse ;  /* 0x0000003820207220 */ /* 0x080fe20000410000 */
[----:B------:R0:W1:Y:S02]  /*139a0*/  MUFU.TANH R67, R33 ;  /* 0x0000002100437308 */ /* 0x0000640000002400 */
[----:B------:R-:W-:Y:S01]  /*139b0*/  SHF.R.S32.HI R30, RZ, 0x1f, R31 ;  /* 0x0000001fff1e7819 */ /* 0x000fe2000001141f */
[----:B------:R-:W-:-:S05]  /*139c0*/  FMUL.FTZ R40, R40, R56 ;  /* 0x0000003828287220 */ /* 0x000fca0000410000 */
[----:B------:R2:W3:Y:S01]  /*139d0*/  MUFU.TANH R117, R32 ;  /* 0x0000002000757308 */ /* 0x0004e20000002400 */
[----:B0-----:R-:W-:-:S04]  /*139e0*/  LEA.HI R33, R29, R58, RZ, 0x2 ;  /* 0x0000003a1d217211 */ /* 0x001fc800078f10ff */
[----:B------:R-:W-:Y:S02]  /*139f0*/  LOP3.LUT R33, R33, 0xfffffffc, RZ, 0xc0, !PT ;  /* 0xfffffffc21217812 */ /* 0x000fe400078ec0ff */
[-C--:B--2---:R-:W-:Y:S01]  /*13a00*/  LEA.HI R32, R30, R31.reuse, RZ, 0x2 ;  /* 0x0000001f1e207211 */ /* 0x084fe200078f10ff */
[----:B------:R0:W2:Y:S03]  /*13a10*/  MUFU.TANH R61, R40 ;  /* 0x00000028003d7308 */ /* 0x0000a60000002400 */
[--C-:B------:R-:W-:Y:S01]  /*13a20*/  SHF.R.S32.HI R29, RZ, 0x2, R32.reuse ;  /* 0x00000002ff1d7819 */ /* 0x100fe20000011420 */
[----:B------:R-:W-:Y:S01]  /*13a30*/  FMUL.FTZ R37, R37, R56 ;  /* 0x0000003825257220 */ /* 0x000fe20000410000 */
[----:B------:R-:W-:Y:S01]  /*13a40*/  IMAD.IADD R33, R58, 0x1, -R33 ;  /* 0x000000013a217824 */ /* 0x000fe200078e0a21 */
[----:B0-----:R-:W-:Y:S02]  /*13a50*/  SHF.R.S32.HI R40, RZ, 0x1f, R32 ;  /* 0x0000001fff287819 */ /* 0x001fe40000011420 */
[----:B------:R-:W-:-:S02]  /*13a60*/  LEA.HI R30, R30, R31, RZ, 0x5 ;  /* 0x0000001f1e1e7211 */ /* 0x000fc400078f28ff */
[----:B------:R-:W-:Y:S01]  /*13a70*/  LEA.HI R40, R40, R29, RZ, 0x3 ;  /* 0x0000001d28287211 */ /* 0x000fe200078f18ff */
[----:B------:R0:W4:Y:S01]  /*13a80*/  MUFU.TANH R63, R37 ;  /* 0x00000025003f7308 */ /* 0x0001220000002400 */
[-C--:B------:R-:W-:Y:S01]  /*13a90*/  FMUL.FTZ R44, R44, R56.reuse ;  /* 0x000000382c2c7220 */ /* 0x080fe20000410000 */
[-C--:B------:R-:W-:Y:S01]  /*13aa0*/  FMUL.FTZ R21, R28, R56.reuse ;  /* 0x000000381c157220 */ /* 0x080fe20000410000 */
[----:B------:R-:W-:Y:S01]  /*13ab0*/  LOP3.LUT R40, R40, 0xfffffff8, RZ, 0xc0, !PT ;  /* 0xfffffff828287812 */ /* 0x000fe200078ec0ff */
[-C--:B------:R-:W-:Y:S01]  /*13ac0*/  FMUL.FTZ R28, R35, R56.reuse ;  /* 0x00000038231c7220 */ /* 0x080fe20000410000 */
[----:B------:R-:W-:Y:S01]  /*13ad0*/  SHF.R.S32.HI R30, RZ, 0x5, R30 ;  /* 0x00000005ff1e7819 */ /* 0x000fe2000001141e */
[----:B------:R-:W-:Y:S01]  /*13ae0*/  FMUL.FTZ R35, R39, R56 ;  /* 0x0000003827237220 */ /* 0x000fe20000410000 */
[----:B0-----:R-:W-:Y:S01]  /*13af0*/  LEA.HI R37, R33, R33, RZ, 0x1 ;  /* 0x0000002121257211 */ /* 0x001fe200078f08ff */
[----:B------:R0:W1:Y:S01]  /*13b00*/  MUFU.TANH R39, R44 ;  /* 0x0000002c00277308 */ /* 0x0000620000002400 */
[----:B------:R-:W-:-:S02]  /*13b10*/  IMAD.IADD R40, R29, 0x1, -R40 ;  /* 0x000000011d287824 */ /* 0x000fc400078e0a28 */
[----:B------:R-:W-:Y:S01]  /*13b20*/  IMAD R29, R59, 0x4, R30 ;  /* 0x000000043b1d7824 */ /* 0x000fe200078e021e */
[----:B0-----:R-:W-:-:S03]  /*13b30*/  LOP3.LUT R44, R37, 0x1ffffffe, RZ, 0xc0, !PT ;  /* 0x1ffffffe252c7812 */ /* 0x001fc600078ec0ff */
[----:B------:R-:W-:Y:S02]  /*13b40*/  IMAD.U32 R29, R29, 0x10, R40 ;  /* 0x000000101d1d7824 */ /* 0x000fe400078e0028 */
[----:B------:R-:W-:-:S04]  /*13b50*/  IMAD.IADD R44, R33, 0x1, -R44 ;  /* 0x00000001212c7824 */ /* 0x000fc800078e0a2c */
[----:B------:R-:W-:-:S04]  /*13b60*/  IMAD R44, R44, 0x8, R29 ;  /* 0x000000082c2c7824 */ /* 0x000fc800078e021d */
[----:B------:R-:W-:-:S04]  /*13b70*/  @P0 IMAD.HI.U32 R3, R44, R3, RZ ;  /* 0x000000032c030227 */ /* 0x000fc800078e00ff */
[-C--:B------:R-:W-:Y:S01]  /*13b80*/  FMUL.FTZ R10, R27, R56.reuse ;  /* 0x000000381b0a7220 */ /* 0x080fe20000410000 */
[----:B------:R-:W-:Y:S01]  /*13b90*/  FMUL.FTZ R27, R34, R56 ;  /* 0x00000038221b7220 */ /* 0x000fe20000410000 */
[----:B------:R-:W-:Y:S01]  /*13ba0*/  @P0 SHF.R.U32.HI R44, RZ, R60, R3 ;  /* 0x0000003cff2c0219 */ /* 0x000fe20000011603 */
[-C--:B------:R-:W-:Y:S01]  /*13bb0*/  FMUL.FTZ R34, R42, R56.reuse ;  /* 0x000000382a227220 */ /* 0x080fe20000410000 */
[-C--:B------:R-:W-:Y:S01]  /*13bc0*/  FMUL.FTZ R42, R46, R56.reuse ;  /* 0x000000382e2a7220 */ /* 0x080fe20000410000 */
[----:B------:R-:W-:Y:S02]  /*13bd0*/  IMAD.SHL.U32 R37, R0, 0x40, RZ ;  /* 0x0000004000257824 */ /* 0x000fe400078e00ff */
[-C--:B------:R-:W-:Y:S01]  /*13be0*/  FMUL.FTZ R11, R24, R56.reuse ;  /* 0x00000038180b7220 */ /* 0x080fe20000410000 */
[----:B------:R-:W-:Y:S01]  /*13bf0*/  LOP3.LUT R32, R32, 0x7ffffffc, RZ, 0xc0, !PT ;  /* 0x7ffffffc20207812 */ /* 0x000fe200078ec0ff */
[----:B------:R-:W0:Y:S01]  /*13c00*/  SHFL.IDX PT, R46, R44, RZ, 0x1c1f ;  /* 0x001c1fff2c2e7589 */ /* 0x000e2200000e0000 */
[-C--:B------:R-:W-:Y:S01]  /*13c10*/  FMUL.FTZ R24, R36, R56.reuse ;  /* 0x0000003824187220 */ /* 0x080fe20000410000 */
[----:B------:R-:W-:Y:S01]  /*13c20*/  IADD3 R3, -R37, 0x1, RZ ;  /* 0x0000000125037810 */ /* 0x000fe20007ffe1ff */
[-C--:B------:R-:W-:Y:S01]  /*13c30*/  FMUL.FTZ R36, R38, R56.reuse ;  /* 0x0000003826247220 */ /* 0x080fe20000410000 */
[----:B------:R-:W-:Y:S01]  /*13c40*/  IMAD.IADD R32, R31, 0x1, -R32 ;  /* 0x000000011f207824 */ /* 0x000fe200078e0a20 */
        /* <DEDUP_REMOVED lines=9> */
[-C--:B---3--:R-:W-:Y:S01]  /*13ce0*/  FMUL.FTZ R24, R43, R56.reuse ;  /* 0x000000382b187220 */ /* 0x088fe20000410000 */
[-C--:B------:R-:W-:Y:S01]  /*13cf0*/  FMUL.FTZ R48, R48, R56.reuse ;  /* 0x0000003830307220 */ /* 0x080fe20000410000 */
[-C--:B------:R-:W-:Y:S01]  /*13d00*/  FMUL.FTZ R49, R49, R56.reuse ;  /* 0x0000003831317220 */ /* 0x080fe20000410000 */
[----:B------:R-:W-:Y:S01]  /*13d10*/  FMUL.FTZ R55, R55, R56 ;  /* 0x0000003837377220 */ /* 0x000fe20000410000 */
[----:B------:R-:W-:Y:S01]  /*13d20*/  IMAD R3, R32, -0x2, R3 ;  /* 0xfffffffe20037824 */ /* 0x000fe200078e0203 */
[----:B------:R-:W3:Y:S04]  /*13d30*/  MUFU.TANH R11, R11 ;  /* 0x0000000b000b7308 */ /* 0x000ee80000002400 */
        /* <DEDUP_REMOVED lines=20> */
[----:B------:R0:W0:Y:S08]  /*13e80*/  MUFU.TANH R43, R49 ;  /* 0x00000031002b7308 */ /* 0x0000300000002400 */
        /* <DEDUP_REMOVED lines=22> */
.L_x_3587:
[----:B------:R-:W-:-:S13]  /*13ff0*/  ISETP.NE.AND P0, PT, R13, 0x1, PT ;  /* 0x000000010d00780c */ /* 0x000fda0003f05270 */
[----:B------:R-:W-:-:S05]  /*14000*/  @P0 IMAD.HI.U32 R12, R6, R14, RZ ;  /* 0x0000000e060c0227 */ /* 0x000fca00078e00ff */
[----:B------:R-:W-:-:S07]  /*14010*/  @P0 SHF.R.U32.HI R6, RZ, R15, R12 ;  /* 0x0000000fff060219 */ /* 0x000fce000001160c */
.L_x_3588:
[----:B------:R-:W-:Y:S05]  /*14020*/  BSYNC B1 ;  /* 0x0000000000017941 */ /* 0x000fea0003800000 */
.L_x_3586:
[----:B------:R-:W-:-:S04]  /*14030*/  IMAD R7, R6, R13, -R37 ;  /* 0x0000000d06077224 */ /* 0x000fc800078e0a25 */
[----:B------:R-:W-:-:S05]  /*14040*/  IMAD R6, R32, -0x2, R7 ;  /* 0xfffffffe20067824 */ /* 0x000fca00078e0207 */
[----:B------:R-:W-:Y:S02]  /*14050*/  VIMNMX R3, R3, R6, !PT ;  /* 0x0000000603037248 */ /* 0x000fe40007fe0100 */
[----:B------:R-:W-:-:S07]  /*14060*/  VIADDMNMX R2, R6, R13, R2, PT ;  /* 0x0000000d06027246 */ /* 0x000fce0003800102 */
.L_x_3585:
[----:B------:R-:W-:Y:S05]  /*14070*/  BSYNC B0 ;  /* 0x0000000000007941 */ /* 0x000fea0003800000 */
.L_x_3584:
        /* <DEDUP_REMOVED lines=15> */
[--C-:B0-----:R-:W-:Y:S01]  /*14170*/  IMAD.IADD R6, R30, 0x1, R44.reuse ;  /* 0x000000011e067824 */ /* 0x101fe200078e022c */
[----:B------:R-:W-:Y:S01]  /*14180*/  ISETP.GT.AND P3, PT, R3, 0x9, !P5 ;  /* 0x000000090300780c */ /* 0x000fe20006f64270 */
[----:B------:R-:W-:Y:S01]  /*14190*/  IMAD.IADD R7, R31, 0x1, R44 ;  /* 0x000000011f077824 */ /* 0x000fe200078e022c */
[----:B------:R-:W-:Y:S02]  /*141a0*/  ISETP.GE.AND P4, PT, R40, 0x12, PT ;  /* 0x000000122800780c */ /* 0x000fe40003f86270 */
[----:B------:R-:W-:Y:S02]  /*141b0*/  FSEL R117, R117, -INF , !P2 ;  /* 0xff80000075757808 */ /* 0x000fe40005000000 */
[----:B------:R-:W-:Y:S02]  /*141c0*/  ISETP.LT.OR P3, PT, R2, 0xa, P3 ;  /* 0x0000000a0200780c */ /* 0x000fe40001f61670 */
[----:B------:R-:W-:-:S02]  /*141d0*/  ISETP.GT.AND P2, PT, R3, 0x11, !P4 ;  /* 0x000000110300780c */ /* 0x000fc40006744270 */
[----:B------:R-:W-:Y:S02]  /*141e0*/  FSEL R69, R69, -INF , !P3 ;  /* 0xff80000045457808 */ /* 0x000fe40005800000 */
[----:B------:R-:W-:Y:S02]  /*141f0*/  ISETP.LT.OR P2, PT, R2, 0x12, P2 ;  /* 0x000000120200780c */ /* 0x000fe40001741670 */
[----:B------:R-:W-:Y:S02]  /*14200*/  ISETP.GE.AND P3, PT, R40, 0x19, PT ;  /* 0x000000192800780c */ /* 0x000fe40003f66270 */
[----:B-1----:R-:W-:Y:S02]  /*14210*/  FSEL R67, R67, -INF , !P2 ;  /* 0xff80000043437808 */ /* 0x002fe40005000000 */
        /* <DEDUP_REMOVED lines=50> */
[----:B------:R-:W-:-:S04]  /*14540*/  ISETP.LT.OR P6, PT, R2, 0x3a, P6 ;  /* 0x0000003a0200780c */ /* 0x000fc800037c1670 */
        /* <DEDUP_REMOVED lines=13> */
.L_x_3592:
[----:B------:R-:W-:-:S13]  /*14620*/  ISETP.NE.AND P6, PT, R13, 0x1, PT ;  /* 0x000000010d00780c */ /* 0x000fda0003fc5270 */
[----:B------:R-:W-:-:S05]  /*14630*/  @P6 IMAD.HI.U32 R14, R4, R14, RZ ;  /* 0x0000000e040e6227 */ /* 0x000fca00078e00ff */
[----:B------:R-:W-:-:S07]  /*14640*/  @P6 SHF.R.U32.HI R4, RZ, R15, R14 ;  /* 0x0000000fff046219 */ /* 0x000fce000001160e */
.L_x_3593:
[----:B------:R-:W-:Y:S05]  /*14650*/  BSYNC B1 ;  /* 0x0000000000017941 */ /* 0x000fea0003800000 */
.L_x_3591:
[----:B------:R-:W-:-:S04]  /*14660*/  IMAD R3, R4, R13, -R37 ;  /* 0x0000000d04037224 */ /* 0x000fc800078e0a25 */
[----:B------:R-:W-:-:S05]  /*14670*/  IMAD R32, R32, -0x2, R3 ;  /* 0xfffffffe20207824 */ /* 0x000fca00078e0203 */
[----:B------:R-:W-:Y:S02]  /*14680*/  VIADDMNMX R6, R32, R13, R6, PT ;  /* 0x0000000d20067246 */ /* 0x000fe40003800106 */
[----:B------:R-:W-:-:S07]  /*14690*/  VIMNMX R7, R7, R32, !PT ;  /* 0x0000002007077248 */ /* 0x000fce0007fe0100 */
.L_x_3590:
[----:B------:R-:W-:Y:S05]  /*146a0*/  BSYNC B0 ;  /* 0x0000000000007941 */ /* 0x000fea0003800000 */
.L_x_3589:
[C---:B------:R-:W-:Y:S02]  /*146b0*/  ISETP.GT.AND P0, PT, R7.reuse, 0x1, !P0 ;  /* 0x000000010700780c */ /* 0x040fe40004704270 */
        /* <DEDUP_REMOVED lines=15> */
[----:B------:R-:W-:Y:S02]  /*147b0*/  ISETP.NE.AND P0, PT, R21, RZ, PT ;  /* 0x000000ff1500720c */ /* 0x000fe40003f05270 */
[----:B------:R-:W2:Y:S02]  /*147c0*/  LDL.64 R20, [R1+0x1e0] ;  /* 0x0001e00001147983 */ /* 0x000ea40000100a00 */
        /* <DEDUP_REMOVED lines=21> */
[----:B------:R-:W3:Y:S01]  /*14920*/  LDL R12, [R1+0x200] ;  /* 0x00020000010c7983 */ /* 0x000ee20000100800 */
        /* <DEDUP_REMOVED lines=12> */
[C---:B------:R-:W-:Y:S02]  /*149f0*/  ISETP.LT.OR P4, PT, R6.reuse, 0x32, P4 ;  /* 0x000000320600780c */ /* 0x040fe40002781670 */
[----:B------:R-:W-:Y:S02]  /*14a00*/  FSEL R173, R173, -INF , !P3 ;  /* 0xff800000adad7808 */ /* 0x000fe40005800000 */
[----:B------:R-:W-:Y:S02]  /*14a10*/  ISETP.GT.AND P6, PT, R7, 0x39, !P6 ;  /* 0x000000390700780c */ /* 0x000fe400077c4270 */
[C---:B------:R-:W-:Y:S02]  /*14a20*/  ISETP.LT.OR P5, PT, R6.reuse, 0x39, P5 ;  /* 0x000000390600780c */ /* 0x040fe40002fa1670 */
[----:B------:R-:W-:Y:S02]  /*14a30*/  FSEL R33, R33, -INF , !P4 ;  /* 0xff80000021217808 */ /* 0x000fe40006000000 */
[----:B------:R-:W-:-:S02]  /*14a40*/  ISETP.LT.OR P6, PT, R6, 0x3a, P6 ;  /* 0x0000003a0600780c */ /* 0x000fc400037c1670 */
[----:B------:R-:W-:Y:S02]  /*14a50*/  FSEL R175, R54, -INF , !P5 ;  /* 0xff80000036af7808 */ /* 0x000fe40006800000 */
[----:B------:R-:W-:Y:S02]  /*14a60*/  FSEL R32, R29, -INF , !P6 ;  /* 0xff8000001d207808 */ /* 0x000fe40007000000 */
[----:B--2---:R-:W-:-:S04]  /*14a70*/  FMNMX.FTZ R2, R73, R20, !PT ;  /* 0x0000001449027209 */ /* 0x004fc80007810000 */
        /* <DEDUP_REMOVED lines=29> */
[----:B------:R-:W-:Y:S01]  /*14c50*/  FMNMX.FTZ R7, R175, R2, !PT ;  /* 0x00000002af077209 */ /* 0x000fe20007810000 */
[----:B------:R-:W2:Y:S03]  /*14c60*/  LDL.64 R4, [R1+0x1f0] ;  /* 0x0001f00001047983 */ /* 0x000ea60000100a00 */
[----:B------:R-:W-:Y:S01]  /*14c70*/  FMNMX.FTZ R7, R32, R7, !PT ;  /* 0x0000000720077209 */ /* 0x000fe20007810000 */
[----:B------:R-:W0:Y:S04]  /*14c80*/  SHFL.BFLY PT, R3, R6, 0x2, 0x1f ;  /* 0x0c401f0006037f89 */ /* 0x000e2800000e0000 */
[----:B------:R-:W-:Y:S04]  /*14c90*/  STL.64 [R1+0x1e0], R6 ;  /* 0x0001e00601007387 */ /* 0x000fe80000100a00 */
[----:B------:R-:W4:Y:S01]  /*14ca0*/  LDL R14, [R1+0x1e4] ;  /* 0x0001e400010e7983 */ /* 0x000f220000100800 */
[----:B0-----:R-:W-:-:S05]  /*14cb0*/  FMNMX.FTZ R8, R6, R3, !PT ;  /* 0x0000000306087209 */ /* 0x001fca0007810000 */
[----:B------:R-:W0:Y:S02]  /*14cc0*/  SHFL.BFLY PT, R3, R8, 0x1, 0x1f ;  /* 0x0c201f0008037f89 */ /* 0x000e2400000e0000 */
[----:B0-----:R-:W-:Y:S02]  /*14cd0*/  FMNMX.FTZ R10, R8, R3, !PT ;  /* 0x00000003080a7209 */ /* 0x001fe40007810000 */
[----:B------:R-:W5:Y:S04]  /*14ce0*/  LDL.64 R2, [R1+0xb8] ;  /* 0x0000b80001027983 */ /* 0x000f680000100a00 */
[----:B------:R-:W-:Y:S04]  /*14cf0*/  STL [R1+0x1e0], R10 ;  /* 0x0001e00a01007387 */ /* 0x000fe80000100800 */
[----:B------:R-:W3:Y:S04]  /*14d00*/  LDL R13, [R1+0x1e0] ;  /* 0x0001e000010d7983 */ /* 0x000ee80000100800 */
[----:B----4-:R-:W0:Y:S02]  /*14d10*/  SHFL.BFLY PT, R11, R14, 0x2, 0x1f ;  /* 0x0c401f000e0b7f89 */ /* 0x010e2400000e0000 */
[----:B0-----:R-:W-:-:S05]  /*14d20*/  FMNMX.FTZ R11, R11, R14, !PT ;  /* 0x0000000e0b0b7209 */ /* 0x001fca0007810000 */
[----:B------:R-:W0:Y:S02]  /*14d30*/  SHFL.BFLY PT, R6, R11, 0x1, 0x1f ;  /* 0x0c201f000b067f89 */ /* 0x000e2400000e0000 */
[----:B0-----:R-:W-:Y:S02]  /*14d40*/  FMNMX.FTZ R6, R11, R6, !PT ;  /* 0x000000060b067209 */ /* 0x001fe40007810000 */
[----:B---3--:R-:W-:-:S04]  /*14d50*/  FSETP.NEU.FTZ.AND P0, PT, R13, -INF , PT ;  /* 0xff8000000d00780b */ /* 0x008fc80003f1d000 */
[----:B------:R-:W-:Y:S02]  /*14d60*/  FSEL R7, R13, RZ, P0 ;  /* 0x000000ff0d077208 */ /* 0x000fe40000000000 */
[----:B------:R-:W-:-:S04]  /*14d70*/  FSETP.NEU.FTZ.AND P0, PT, R6, -INF , PT ;  /* 0xff8000000600780b */ /* 0x000fc80003f1d000 */
[----:B------:R-:W-:Y:S01]  /*14d80*/  FSEL R8, R6, RZ, P0 ;  /* 0x000000ff06087208 */ /* 0x000fe20000000000 */
[----:B------:R-:W-:-:S04]  /*14d90*/  FADD.FTZ R7, R20, -R7 ;  /* 0x8000000714077221 */ /* 0x000fc80000010000 */
[----:B------:R-:W-:Y:S01]  /*14da0*/  FADD.FTZ R21, R21, -R8 ;  /* 0x8000000815157221 */ /* 0x000fe20000010000 */
[----:B------:R-:W-:-:S03]  /*14db0*/  FMUL.FTZ R7, R7, R12 ;  /* 0x0000000c07077220 */ /* 0x000fc60000410000 */
[----:B------:R-:W-:Y:S01]  /*14dc0*/  FMUL.FTZ R21, R12, R21 ;  /* 0x000000150c157220 */ /* 0x000fe20000410000 */
[----:B------:R-:W2:Y:S08]  /*14dd0*/  MUFU.EX2 R131, R7 ;  /* 0x0000000700837308 */ /* 0x000eb00000000800 */
[----:B------:R-:W0:Y:S01]  /*14de0*/  MUFU.EX2 R130, R21 ;  /* 0x0000001500827308 */ /* 0x000e220000000800 */
[----:B------:R1:W-:Y:S01]  /*14df0*/  STL [R1+0x1e4], R6 ;  /* 0x0001e40601007387 */ /* 0x0003e20000100800 */
[----:B--2---:R-:W-:Y:S01]  /*14e00*/  FMUL.FTZ R4, R131, R4 ;  /* 0x0000000483047220 */ /* 0x004fe20000410000 */
[----:B0-----:R-:W-:-:S05]  /*14e10*/  FMUL.FTZ R5, R5, R130 ;  /* 0x0000008205057220 */ /* 0x001fca0000410000 */
[----:B------:R1:W-:Y:S04]  /*14e20*/  STL.64 [R1+0x1f0], R4 ;  /* 0x0001f00401007387 */ /* 0x0003e80000100a00 */
[----:B-----5:R-:W2:Y:S01]  /*14e30*/  LD.E R8, desc[UR46][R2.64+0x4] ;  /* 0x0000042e02087980 */ /* 0x020ea2000c101900 */
[----:B------:R-:W-:Y:S01]  /*14e40*/  BSSY B0, `(.L_x_3594) ;  /* 0x000000c000007945 */ /* 0x000fe20003800000 */
[----:B--2---:R-:W-:-:S13]  /*14e50*/  ISETP.NE.AND P0, PT, R8, RZ, PT ;  /* 0x000000ff0800720c */ /* 0x004fda0003f05270 */
[----:B-1----:R-:W-:Y:S05]  /*14e60*/  @P0 BRA `(.L_x_3595) ;  /* 0x0000000000240947 */ /* 0x002fea0003800000 */
        /* <DEDUP_REMOVED lines=9> */
.L_x_3595:
[----:B------:R-:W-:Y:S05]  /*14f00*/  BSYNC B0 ;  /* 0x0000000000007941 */ /* 0x000fea0003800000 */
.L_x_3594:
        /* <DEDUP_REMOVED lines=9> */
.L_x_3597:
[----:B------:R-:W-:Y:S05]  /*14fa0*/  BSYNC B0 ;  /* 0x0000000000007941 */ /* 0x000fea0003800000 */
.L_x_3596:
[----:B------:R-:W0:Y:S04]  /*14fb0*/  LDL R46, [R1+0x200] ;  /* 0x00020000012e7983 */ /* 0x000e280000100800 */
[----:B------:R-:W0:Y:S04]  /*14fc0*/  LDL.64 R30, [R1+0x1e0] ;  /* 0x0001e000011e7983 */ /* 0x000e280000100a00 */
[----:B------:R-:W2:Y:S04]  /*14fd0*/  LDL.64 R6, [R1+0x1f0] ;  /* 0x0001f00001067983 */ /* 0x000ea80000100a00 */
[----:B------:R-:W3:Y:S04]  /*14fe0*/  LDL.64 R28, [R1+0x400] ;  /* 0x00040000011c7983 */ /* 0x000ee80000100a00 */
[----:B------:R-:W4:Y:S04]  /*14ff0*/  LDL.64 R26, [R1+0x408] ;  /* 0x00040800011a7983 */ /* 0x000f280000100a00 */
        /* <DEDUP_REMOVED lines=26> */
[----:B------:R-:W2:Y:S01]  /*151a0*/  LDL R144, [R1+0x1c8] ;  /* 0x0001c80001907983 */ /* 0x000ea20000100800 */
[C---:B0-----:R-:W-:Y:S01]  /*151b0*/  FMUL.FTZ R4, R30.reuse, R46 ;  /* 0x0000002e1e047220 */ /* 0x041fe20000410000 */
[----:B------:R-:W-:-:S04]  /*151c0*/  FSETP.NEU.FTZ.AND P0, PT, R30, -INF , PT ;  /* 0xff8000001e00780b */ /* 0x000fc80003f1d000 */
[----:B------:R-:W-:Y:S02]  /*151d0*/  FSEL R8, R4, RZ, P0 ;  /* 0x000000ff04087208 */ /* 0x000fe40000000000 */
[----:B------:R-:W2:Y:S01]  /*151e0*/  LDL.64 R4, [R1+0x238] ;  /* 0x0002380001047983 */ /* 0x000ea20000100a00 */
[CC--:B------:R-:W-:Y:S01]  /*151f0*/  FMUL.FTZ R30, R31.reuse, R46.reuse ;  /* 0x0000002e1f1e7220 */ /* 0x0c0fe20000410000 */
[----:B------:R-:W-:Y:S01]  /*15200*/  FSETP.NEU.FTZ.AND P0, PT, R31, -INF , PT ;  /* 0xff8000001f00780b */ /* 0x000fe20003f1d000 */
[----:B------:R-:W-:-:S03]  /*15210*/  FFMA.FTZ R23, R39, R46, -R8 ;  /* 0x0000002e27177223 */ /* 0x000fc60000010808 */
[----:B------:R-:W-:Y:S01]  /*15220*/  FSEL R39, R30, RZ, P0 ;  /* 0x000000ff1e277208 */ /* 0x000fe20000000000 */
        /* <DEDUP_REMOVED lines=23> */
[-C--:B------:R-:W-:Y:S01]  /*153a0*/  FFMA.FTZ R174, R41, R46.reuse, -R8 ;  /* 0x0000002e29ae7223 */ /* 0x080fe20000010808 */
        /* <DEDUP_REMOVED lines=8> */
[----:B------:R-:W-:Y:S01]  /*15430*/  FFMA.FTZ R175, R175, R46, -R39 ;  /* 0x0000002eafaf7223 */ /* 0x000fe20000010827 */
[C---:B---3--:R-:W-:Y:S01]  /*15440*/  FMUL.FTZ R29, R131.reuse, R29 ;  /* 0x0000001d831d7220 */ /* 0x048fe20000410000 */
[C---:B------:R-:W-:Y:S01]  /*15450*/  FMUL.FTZ R28, R131.reuse, R28 ;  /* 0x0000001c831c7220 */ /* 0x040fe20000410000 */
[C---:B----4-:R-:W-:Y:S01]  /*15460*/  FMUL.FTZ R27, R130.reuse, R27 ;  /* 0x0000001b821b7220 */ /* 0x050fe20000410000 */
[----:B------:R-:W-:Y:S01]  /*15470*/  FMUL.FTZ R26, R130, R26 ;  /* 0x0000001a821a7220 */ /* 0x000fe20000410000 */
[C---:B--2---:R-:W-:Y:S01]  /*15480*/  FMUL.FTZ R25, R131.reuse, R25 ;  /* 0x0000001983197220 */ /* 0x044fe20000410000 */
[----:B------:R-:W2:Y:S01]  /*15490*/  MUFU.EX2 R167, R167 ;  /* 0x000000a700a77308 */ /* 0x000ea20000000800 */
[C---:B------:R-:W-:Y:S01]  /*154a0*/  FMUL.FTZ R24, R131.reuse, R24 ;  /* 0x0000001883187220 */ /* 0x040fe20000410000 */
[C---:B------:R-:W-:Y:S01]  /*154b0*/  FMUL.FTZ R13, R131.reuse, R13 ;  /* 0x0000000d830d7220 */ /* 0x040fe20000410000 */
[C---:B------:R-:W-:Y:S01]  /*154c0*/  FMUL.FTZ R12, R131.reuse, R12 ;  /* 0x0000000c830c7220 */ /* 0x040fe20000410000 */
[C---:B------:R-:W-:Y:S01]  /*154d0*/  FMUL.FTZ R21, R131.reuse, R21 ;  /* 0x0000001583157220 */ /* 0x040fe20000410000 */
[C---:B------:R-:W-:Y:S01]  /*154e0*/  FMUL.FTZ R20, R131.reuse, R20 ;  /* 0x0000001483147220 */ /* 0x040fe20000410000 */
[C---:B------:R-:W-:Y:S01]  /*154f0*/  FMUL.FTZ R15, R131.reuse, R15 ;  /* 0x0000000f830f7220 */ /* 0x040fe20000410000 */
[----:B------:R-:W-:Y:S01]  /*15500*/  FMUL.FTZ R14, R131, R14 ;  /* 0x0000000e830e7220 */ /* 0x000fe20000410000 */
[----:B------:R-:W3:Y:S01]  /*15510*/  MUFU.EX2 R120, R120 ;  /* 0x0000007800787308 */ /* 0x000ee20000000800 */
[----:B0-----:R-:W-:Y:S01]  /*15520*/  FADD.FTZ R8, R129, R7 ;  /* 0x0000000781087221 */ /* 0x001fe20000010000 */
[----:B------:R-:W-:Y:S01]  /*15530*/  FADD.FTZ R6, R164, R6 ;  /* 0x00000006a4067221 */ /* 0x000fe20000010000 */
[C---:B------:R-:W-:Y:S01]  /*15540*/  FMUL.FTZ R11, R131.reuse, R11 ;  /* 0x0000000b830b7220 */ /* 0x040fe20000410000 */
[C---:B------:R-:W-:Y:S01]  /*15550*/  FMUL.FTZ R10, R131.reuse, R10 ;  /* 0x0000000a830a7220 */ /* 0x040fe20000410000 */
[C---:B------:R-:W-:Y:S01]  /*15560*/  FMUL.FTZ R95, R131.reuse, R95 ;  /* 0x0000005f835f7220 */ /* 0x040fe20000410000 */
[C---:B------:R-:W-:Y:S01]  /*15570*/  FMUL.FTZ R94, R131.reuse, R94 ;  /* 0x0000005e835e7220 */ /* 0x040fe20000410000 */
[C---:B------:R-:W-:Y:S01]  /*15580*/  FMUL.FTZ R97, R131.reuse, R97 ;  /* 0x0000006183617220 */ /* 0x040fe20000410000 */
[----:B------:R-:W0:Y:S01]  /*15590*/  MUFU.EX2 R128, R128 ;  /* 0x0000008000807308 */ /* 0x000e220000000800 */
[C---:B------:R-:W-:Y:S01]  /*155a0*/  FMUL.FTZ R96, R131.reuse, R96 ;  /* 0x0000006083607220 */ /* 0x040fe20000410000 */
[C---:B------:R-:W-:Y:S01]  /*155b0*/  FMUL.FTZ R99, R131.reuse, R99 ;  /* 0x0000006383637220 */ /* 0x040fe20000410000 */
[C---:B------:R-:W-:Y:S01]  /*155c0*/  FMUL.FTZ R98, R131.reuse, R98 ;  /* 0x0000006283627220 */ /* 0x040fe20000410000 */
[C---:B------:R-:W-:Y:S01]  /*155d0*/  FMUL.FTZ R107, R131.reuse, R107 ;  /* 0x0000006b836b7220 */ /* 0x040fe20000410000 */
[----:B------:R-:W-:Y:S01]  /*155e0*/  FMUL.FTZ R106, R131, R106 ;  /* 0x0000006a836a7220 */ /* 0x000fe20000410000 */
[C---:B------:R-:W-:Y:S01]  /*155f0*/  FMUL.FTZ R105, R130.reuse, R105 ;  /* 0x0000006982697220 */ /* 0x040fe20000410000 */
[C---:B------:R-:W-:Y:S01]  /*15600*/  FMUL.FTZ R104, R130.reuse, R104 ;  /* 0x0000006882687220 */ /* 0x040fe20000410000 */
[----:B------:R-:W4:Y:S01]  /*15610*/  MUFU.EX2 R166, R166 ;  /* 0x000000a600a67308 */ /* 0x000f220000000800 */
[----:B-1----:R-:W-:Y:S01]  /*15620*/  FADD.FTZ R8, R165, R8 ;  /* 0x00000008a5087221 */ /* 0x002fe20000010000 */
[----:B------:R-:W-:Y:S01]  /*15630*/  FADD.FTZ R7, R121, R6 ;  /* 0x0000000679077221 */ /* 0x000fe20000010000 */
[C---:B------:R-:W-:Y:S01]  /*15640*/  FMUL.FTZ R109, R130.reuse, R103 ;  /* 0x00000067826d7220 */ /* 0x040fe20000410000 */
[----:B------:R-:W-:Y:S01]  /*15650*/  FMUL.FTZ R108, R130, R102 ;  /* 0x00000066826c7220 */ /* 0x000fe20000410000 */
[----:B------:R-:W4:Y:S03]  /*15660*/  LDL.64 R68, [R1+0x340] ;  /* 0x0003400001447983 */ /* 0x000f260000100a00 */
[----:B------:R-:W1:Y:S01]  /*15670*/  MUFU.EX2 R169, R169 ;  /* 0x000000a900a97308 */ /* 0x000e620000000800 */
[----:B------:R-:W4:Y:S04]  /*15680*/  LDL.64 R72, [R1+0x370] ;  /* 0x0003700001487983 */ /* 0x000f280000100a00 */
[----:B------:R-:W4:Y:S03]  /*15690*/  LDL.64 R70, [R1+0x380] ;  /* 0x0003800001467983 */ /* 0x000f260000100a00 */
[----:B------:R-:W1:Y:S01]  /*156a0*/  MUFU.EX2 R117, R117 ;  /* 0x0000007500757308 */ /* 0x000e620000000800 */
[----:B--2---:R-:W-:Y:S01]  /*156b0*/  FADD.FTZ R31, R167, R8 ;  /* 0x00000008a71f7221 */ /* 0x004fe20000010000 */
[----:B---3--:R-:W-:Y:S01]  /*156c0*/  FADD.FTZ R7, R120, R7 ;  /* 0x0000000778077221 */ /* 0x008fe20000010000 */
[----:B------:R-:W2:Y:S04]  /*156d0*/  LDL.64 R58, [R1+0x390] ;  /* 0x00039000013a7983 */ /* 0x000ea80000100a00 */
[----:B------:R-:W3:Y:S01]  /*156e0*/  LDL.64 R66, [R1+0x3a0] ;  /* 0x0003a00001427983 */ /* 0x000ee20000100a00 */
[----:B------:R-:W1:Y:S03]  /*156f0*/  MUFU.EX2 R127, R127 ;  /* 0x0000007f007f7308 */ /* 0x000e660000000800 */
[----:B------:R-:W3:Y:S04]  /*15700*/  LDL.64 R48, [R1+0x3e0] ;  /* 0x0003e00001307983 */ /* 0x000ee80000100a00 */
[----:B------:R-:W3:Y:S01]  /*15710*/  LDL.64 R64, [R1+0x3b0] ;  /* 0x0003b00001407983 */ /* 0x000ee20000100a00 */
[----:B------:R-:W1:Y:S01]  /*15720*/  MUFU.EX2 R168, R168 ;  /* 0x000000a800a87308 */ /* 0x000e620000000800 */
[----:B0-----:R-:W-:Y:S01]  /*15730*/  FADD.FTZ R8, R128, R31 ;  /* 0x0000001f80087221 */ /* 0x001fe20000010000 */
[----:B----4-:R-:W-:Y:S01]  /*15740*/  FADD.FTZ R6, R166, R7 ;  /* 0x00000007a6067221 */ /* 0x010fe20000010000 */
[----:B------:R-:W4:Y:S04]  /*15750*/  LDL.64 R62, [R1+0x3c0] ;  /* 0x0003c000013e7983 */ /* 0x000f280000100a00 */
[----:B------:R-:W4:Y:S01]  /*15760*/  LDL.64 R60, [R1+0x3d0] ;  /* 0x0003d000013c7983 */ /* 0x000f220000100a00 */
[----:B------:R-:W0:Y:S03]  /*15770*/  MUFU.EX2 R171, R171 ;  /* 0x000000ab00ab7308 */ /* 0x000e260000000800 */
[----:B------:R-:W4:Y:S04]  /*15780*/  LDL.64 R56, [R1+0x3f0] ;  /* 0x0003f00001387983 */ /* 0x000f280000100a00 */
[----:B------:R-:W4:Y:S01]  /*15790*/  LDL.64 R54, [R1+0x248] ;  /* 0x0002480001367983 */ /* 0x000f220000100a00 */
[----:B------:R-:W0:Y:S01]  /*157a0*/  MUFU.EX2 R116, R116 ;  /* 0x0000007400747308 */ /* 0x000e220000000800 */
[----:B-1----:R-:W-:Y:S01]  /*157b0*/  FADD.FTZ R8, R169, R8 ;  /* 0x00000008a9087221 */ /* 0x002fe20000010000 */
[----:B------:R-:W-:Y:S01]  /*157c0*/  FADD.FTZ R7, R117, R6 ;  /* 0x0000000675077221 */ /* 0x000fe20000010000 */
[----:B------:R-:W4:Y:S04]  /*157d0*/  LDL.64 R52, [R1+0x258] ;  /* 0x0002580001347983 */ /* 0x000f280000100a00 */
[----:B------:R-:W4:Y:S01]  /*157e0*/  LDL.64 R50, [R1+0x268] ;  /* 0x0002680001327983 */ /* 0x000f220000100a00 */
[----:B------:R-:W1:Y:S08]  /*157f0*/  MUFU.EX2 R126, R126 ;  /* 0x0000007e007e7308 */ /* 0x000e700000000800 */
[----:B------:R-:W1:Y:S01]  /*15800*/  MUFU.EX2 R170, R170 ;  /* 0x000000aa00aa7308 */ /* 0x000e620000000800 */
[----:B------:R-:W-:Y:S01]  /*15810*/  FADD.FTZ R6, R127, R8 ;  /* 0x000000087f067221 */ /* 0x000fe20000010000 */
[----:B------:R-:W-:Y:S01]  /*15820*/  FADD.FTZ R7, R168, R7 ;  /* 0x00000007a8077221 */ /* 0x000fe20000010000 */
[----:B------:R-:W4:Y:S04]  /*15830*/  LDL.64 R44, [R1+0x298] ;  /* 0x00029800012c7983 */ /* 0x000f280000100a00 */
[----:B------:R-:W4:Y:S01]  /*15840*/  LDL.64 R40, [R1+0x2b8] ;  /* 0x0002b80001287983 */ /* 0x000f220000100a00 */
[----:B------:R-:W1:Y:S08]  /*15850*/  MUFU.EX2 R177, R177 ;  /* 0x000000b100b17308 */ /* 0x000e700000000800 */
[----:B------:R-:W1:Y:S01]  /*15860*/  MUFU.EX2 R125, R125 ;  /* 0x0000007d007d7308 */ /* 0x000e620000000800 */
[----:B0-----:R-:W-:Y:S01]  /*15870*/  FADD.FTZ R31, R171, R6 ;  /* 0x00000006ab1f7221 */ /* 0x001fe20000010000 */
[----:B------:R-:W-:Y:S01]  /*15880*/  FADD.FTZ R7, R116, R7 ;  /* 0x0000000774077221 */ /* 0x000fe20000010000 */
[----:B------:R-:W4:Y:S04]  /*15890*/  LDL.64 R42, [R1+0x2a8] ;  /* 0x0002a800012a7983 */ /* 0x000f280000100a00 */
[----:B------:R-:W4:Y:S01]  /*158a0*/  LDL.64 R36, [R1+0x2d8] ;  /* 0x0002d80001247983 */ /* 0x000f220000100a00 */
[----:B------:R-:W0:Y:S08]  /*158b0*/  MUFU.EX2 R124, R124 ;  /* 0x0000007c007c7308 */ /* 0x000e300000000800 */
[----:B------:R-:W0:Y:S01]  /*158c0*/  MUFU.EX2 R176, R176 ;  /* 0x000000b000b07308 */ /* 0x000e220000000800 */
[----:B-1----:R-:W-:Y:S01]  /*158d0*/  FADD.FTZ R30, R126, R31 ;  /* 0x0000001f7e1e7221 */ /* 0x002fe20000010000 */
[----:B------:R-:W-:Y:S01]  /*158e0*/  FADD.FTZ R6, R170, R7 ;  /* 0x00000007aa067221 */ /* 0x000fe20000010000 */
[----:B------:R-:W4:Y:S05]  /*158f0*/  LDL.64 R34, [R1+0x2e8] ;  /* 0x0002e80001227983 */ /* 0x000f2a0000100a00 */
[----:B------:R-:W1:Y:S01]  /*15900*/  MUFU.EX2 R122, R122 ;  /* 0x0000007a007a7308 */ /* 0x000e620000000800 */
[----:B------:R-:W-:-:S07]  /*15910*/  FFMA.FTZ R8, R33, R46, -R39 ;  /* 0x0000002e21087223 */ /* 0x000fce0000010827 */
[----:B------:R-:W1:Y:S01]  /*15920*/  MUFU.EX2 R123, R123 ;  /* 0x0000007b007b7308 */ /* 0x000e620000000800 */
[----:B------:R-:W-:Y:S01]  /*15930*/  FADD.FTZ R31, R177, R30 ;  /* 0x0000001eb11f7221 */ /* 0x000fe20000010000 */
[----:B------:R-:W-:Y:S01]  /*15940*/  FADD.FTZ R7, R125, R6 ;  /* 0x000000067d077221 */ /* 0x000fe20000010000 */
[----:B------:R-:W4:Y:S05]  /*15950*/  LDL.64 R102, [R1+0x3b8] ;  /* 0x0003b80001667983 */ /* 0x000f2a0000100a00 */
[----:B------:R-:W-:Y:S08]  /*15960*/  MUFU.EX2 R178, R178 ;  /* 0x000000b200b27308 */ /* 0x000ff00000000800 */
[----:B------:R-:W1:Y:S01]  /*15970*/  MUFU.EX2 R179, R179 ;  /* 0x000000b300b37308 */ /* 0x000e620000000800 */
[----:B0-----:R-:W-:Y:S01]  /*15980*/  FADD.FTZ R31, R124, R31 ;  /* 0x0000001f7c1f7221 */ /* 0x001fe20000010000 */
[----:B------:R-:W-:-:S06]  /*15990*/  FADD.FTZ R6, R176, R7 ;  /* 0x00000007b0067221 */ /* 0x000fcc0000010000 */
[----:B------:R-:W-:Y:S01]  /*159a0*/  MUFU.EX2 R191, R191 ;  /* 0x000000bf00bf7308 */ /* 0x000fe20000000800 */
[----:B------:R-:W-:-:S07]  /*159b0*/  FFMA.FTZ R7, R32, R46, -R39 ;  /* 0x0000002e20077223 */ /* 0x000fce0000010827 */
[----:B------:R-:W0:Y:S01]  /*159c0*/  MUFU.EX2 R173, R173 ;  /* 0x000000ad00ad7308 */ /* 0x000e220000000800 */
[----:B-1----:R-:W-:Y:S01]  /*159d0*/  FADD.FTZ R30, R122, R31 ;  /* 0x0000001f7a1e7221 */ /* 0x002fe20000010000 */
[----:B------:R-:W-:Y:S01]  /*159e0*/  FADD.FTZ R31, R123, R6 ;  /* 0x000000067b1f7221 */ /* 0x000fe20000010000 */
[----:B------:R-:W4:Y:S05]  /*159f0*/  LDL.64 R38, [R1+0x278] ;  /* 0x0002780001267983 */ /* 0x000f2a0000100a00 */
[----:B------:R-:W-:Y:S08]  /*15a00*/  MUFU.EX2 R172, R172 ;  /* 0x000000ac00ac7308 */ /* 0x000ff00000000800 */
        /* <DEDUP_REMOVED lines=8> */
[----:B------:R-:W0:Y:S08]  /*15a90*/  MUFU.EX2 R23, R23 ;  /* 0x0000001700177308 */ /* 0x000e300000000800 */
[----:B------:R-:W0:Y:S01]  /*15aa0*/  MUFU.EX2 R7, R7 ;  /* 0x0000000700077308 */ /* 0x000e220000000800 */
[----:B-1----:R-:W-:Y:S01]  /*15ab0*/  FADD.FTZ R6, R8, R33 ;  /* 0x0000002108067221 */ /* 0x002fe20000010000 */
[----:B------:R-:W-:Y:S01]  /*15ac0*/  FADD.FTZ R31, R172, R31 ;  /* 0x0000001fac1f7221 */ /* 0x000fe20000010000 */
[----:B------:R-:W4:Y:S02]  /*15ad0*/  LDL.64 R32, [R1+0x2f8] ;  /* 0x0002f80001207983 */ /* 0x000f240000100a00 */
[----:B------:R-:W-:Y:S01]  /*15ae0*/  FADD.FTZ R6, R175, R6 ;  /* 0x00000006af067221 */ /* 0x000fe20000010000 */
[----:B------:R-:W-:-:S04]  /*15af0*/  FADD.FTZ R30, R174, R31 ;  /* 0x0000001fae1e7221 */ /* 0x000fc80000010000 */
[----:B0-----:R-:W-:Y:S01]  /*15b00*/  FADD.FTZ R30, R23, R30 ;  /* 0x0000001e171e7221 */ /* 0x001fe20000010000 */
[----:B------:R-:W-:-:S05]  /*15b10*/  FADD.FTZ R31, R7, R6 ;  /* 0x00000006071f7221 */ /* 0x000fca0000010000 */
[----:B------:R0:W-:Y:S01]  /*15b20*/  STL.64 [R1+0x1f0], R30 ;  /* 0x0001f01e01007387 */ /* 0x0001e20000100a00 */
[----:B------:R-:W-:Y:S06]  /*15b30*/  BAR.SYNC.DEFER_BLOCKING 0xf, 0x100 ;  /* 0x03c4000000007b1d */ /* 0x000fec0000010000 */
[----:B0-----:R-:W4:Y:S01]  /*15b40*/  LDL.64 R30, [R1+0x308] ;  /* 0x00030800011e7983 */ /* 0x001f220000100a00 */
[C---:B------:R-:W-:Y:S01]  /*15b50*/  FMUL.FTZ R5, R130.reuse, R5 ;  /* 0x0000000582057220 */ /* 0x040fe20000410000 */
[C---:B------:R-:W-:Y:S02]  /*15b60*/  FMUL.FTZ R4, R130.reuse, R4 ;  /* 0x0000000482047220 */ /* 0x040fe40000410000 */
[----:B------:R-:W4:Y:S04]  /*15b70*/  LD.E.64 R92, desc[UR46][R2.64+0x8] ;  /* 0x0000082e025c7980 */ /* 0x000f28000c101b00 */
[----:B------:R-:W4:Y:S04]  /*15b80*/  LD.E.64 R2, desc[UR46][R2.64] ;  /* 0x0000002e02027980 */ /* 0x000f28000c101b00 */
[----:B------:R0:W-:Y:S04]  /*15b90*/  STL.64 [R1+0x400], R28 ;  /* 0x0004001c01007387 */ /* 0x0001e80000100a00 */
        /* <DEDUP_REMOVED lines=9> */
[----:B------:R-:W-:Y:S04]  /*15c30*/  STL.64 [R1+0x290], R106 ;  /* 0x0002906a01007387 */ /* 0x000fe80000100a00 */
[----:B------:R2:W-:Y:S04]  /*15c40*/  STL.64 [R1+0x218], R104 ;  /* 0x0002186801007387 */ /* 0x0005e80000100a00 */
[----:B------:R2:W-:Y:S04]  /*15c50*/  STL.64 [R1+0x228], R108 ;  /* 0x0002286c01007387 */ /* 0x0005e80000100a00 */
[----:B0-----:R-:W4:Y:S04]  /*15c60*/  LDL.64 R28, [R1+0x2c8] ;  /* 0x0002c800011c7983 */ /* 0x001f280000100a00 */
[----:B-1----:R-:W4:Y:S04]  /*15c70*/  LDL.64 R12, [R1+0x318] ;  /* 0x00031800010c7983 */ /* 0x002f280000100a00 */
[----:B------:R-:W4:Y:S04]  /*15c80*/  LDL.64 R26, [R1+0x328] ;  /* 0x00032800011a7983 */ /* 0x000f280000100a00 */
[----:B------:R-:W4:Y:S04]  /*15c90*/  LDL.64 R24, [R1+0x338] ;  /* 0x0003380001187983 */ /* 0x000f280000100a00 */
[----:B------:R-:W4:Y:S04]  /*15ca0*/  LDL.64 R20, [R1+0x348] ;  /* 0x0003480001147983 */ /* 0x000f280000100a00 */
[----:B------:R-:W4:Y:S04]  /*15cb0*/  LDL.64 R14, [R1+0x358] ;  /* 0x00035800010e7983 */ /* 0x000f280000100a00 */
[----:B------:R-:W4:Y:S04]  /*15cc0*/  LDL.64 R10, [R1+0x368] ;  /* 0x00036800010a7983 */ /* 0x000f280000100a00 */
[----:B------:R-:W4:Y:S04]  /*15cd0*/  LDL.64 R94, [R1+0x378] ;  /* 0x00037800015e7983 */ /* 0x000f280000100a00 */
[----:B--2---:R-:W2:Y:S04]  /*15ce0*/  LDL.64 R96, [R1+0x388] ;  /* 0x0003880001607983 */ /* 0x004ea80000100a00 */
[----:B------:R-:W2:Y:S04]  /*15cf0*/  LDL.64 R98, [R1+0x3a8] ;  /* 0x0003a80001627983 */ /* 0x000ea80000100a00 */
[----:B------:R-:W2:Y:S04]  /*15d00*/  LDL.64 R104, [R1+0x3c8] ;  /* 0x0003c80001687983 */ /* 0x000ea80000100a00 */
[----:B------:R-:W2:Y:S04]  /*15d10*/  LDL.64 R108, [R1+0x3d8] ;  /* 0x0003d800016c7983 */ /* 0x000ea80000100a00 */
[----:B------:R-:W2:Y:S04]  /*15d20*/  LDL.64 R106, [R1+0x3e8] ;  /* 0x0003e800016a7983 */ /* 0x000ea80000100a00 */
[----:B------:R0:W-:Y:S04]  /*15d30*/  STL.64 [R1+0x238], R4 ;  /* 0x0002380401007387 */ /* 0x0001e80000100a00 */
        /* <DEDUP_REMOVED lines=44> */
[C---:B---3--:R-:W-:Y:S01]  /*16000*/  FMUL.FTZ R67, R131.reuse, R67 ;  /* 0x0000004383437220 */ /* 0x048fe20000410000 */
[C---:B------:R-:W-:Y:S01]  /*16010*/  FMUL.FTZ R66, R131.reuse, R66 ;  /* 0x0000004283427220 */ /* 0x040fe20000410000 */
[C---:B------:R-:W-:Y:S01]  /*16020*/  FMUL.FTZ R65, R131.reuse, R65 ;  /* 0x0000004183417220 */ /* 0x040fe20000410000 */
        /* <DEDUP_REMOVED lines=35> */
[----:B------:R-:W-:Y:S04]  /*16260*/  STL.64 [R1+0x2a0], R118 ;  /* 0x0002a07601007387 */ /* 0x000fe80000100a00 */
[----:B------:R-:W-:Y:S04]  /*16270*/  STL.64 [R1+0x2b0], R114 ;  /* 0x0002b07201007387 */ /* 0x000fe80000100a00 */
[----:B------:R-:W-:Y:S01]  /*16280*/  STL.64 [R1+0x2c0], R110 ;  /* 0x0002c06e01007387 */ /* 0x000fe20000100a00 */
[C---:B------:R-:W-:Y:S01]  /*16290*/  FMUL.FTZ R33, R130.reuse, R33 ;  /* 0x0000002182217220 */ /* 0x040fe20000410000 */
[----:B------:R-:W-:-:S02]  /*162a0*/  FMUL.FTZ R32, R130, R32 ;  /* 0x0000002082207220 */ /* 0x000fc40000410000 */
[----:B------:R-:W-:Y:S04]  /*162b0*/  STL.64 [R1+0x2d0], R78 ;  /* 0x0002d04e01007387 */ /* 0x000fe80000100a00 */
[----:B------:R-:W-:Y:S04]  /*162c0*/  STL.64 [R1+0x2e0], R80 ;  /* 0x0002e05001007387 */ /* 0x000fe80000100a00 */
[----:B------:R-:W-:Y:S04]  /*162d0*/  STL.64 [R1+0x2f0], R82 ;  /* 0x0002f05201007387 */ /* 0x000fe80000100a00 */
[----:B------:R-:W-:Y:S04]  /*162e0*/  STL.64 [R1+0x300], R84 ;  /* 0x0003005401007387 */ /* 0x000fe80000100a00 */
        /* <DEDUP_REMOVED lines=8> */
[----:B------:R-:W-:Y:S01]  /*16370*/  STL.64 [R1+0x370], R72 ;  /* 0x0003704801007387 */ /* 0x000fe20000100a00 */
[----:B------:R-:W-:-:S03]  /*16380*/  MOV R6, R92 ;  /* 0x0000005c00067202 */ /* 0x000fc60000000f00 */
        /* <DEDUP_REMOVED lines=55> */
[----:B------:R-:W-:Y:S04]  /*16700*/  STL.64 [R1+0x398], R100 ;  /* 0x0003986401007387 */ /* 0x000fe80000100a00 */
[----:B------:R4:W-:Y:S04]  /*16710*/  STL.64 [R1+0x3a8], R98 ;  /* 0x0003a86201007387 */ /* 0x0009e80000100a00 */
[----:B------:R4:W-:Y:S04]  /*16720*/  STL.64 [R1+0x3b8], R102 ;  /* 0x0003b86601007387 */ /* 0x0009e80000100a00 */
[----:B------:R4:W-:Y:S04]  /*16730*/  STL.64 [R1+0x3c8], R104 ;  /* 0x0003c86801007387 */ /* 0x0009e80000100a00 */
[----:B------:R-:W-:Y:S04]  /*16740*/  STL.64 [R1+0x3d8], R108 ;  /* 0x0003d86c01007387 */ /* 0x000fe80000100a00 */
[----:B------:R4:W-:Y:S04]  /*16750*/  STL.64 [R1+0x3e8], R106 ;  /* 0x0003e86a01007387 */ /* 0x0009e80000100a00 */
[----:B------:R4:W-:Y:S04]  /*16760*/  STL.64 [R1+0x3f8], R112 ;  /* 0x0003f87001007387 */ /* 0x0009e80000100a00 */
        /* <DEDUP_REMOVED lines=12> */
[----:B0-----:R-:W4:Y:S04]  /*16830*/  LDL.64 R4, [R1+0x88] ;  /* 0x0000880001047983 */ /* 0x001f280000100a00 */
[----:B-1----:R-:W4:Y:S04]  /*16840*/  LDL R10, [R1+0x240] ;  /* 0x00024000010a7983 */ /* 0x002f280000100800 */
        /* <DEDUP_REMOVED lines=79> */
[----:B---3--:R-:W3:Y:S04]  /*16d40*/  LDL R96, [R1+0x380] ;  /* 0x0003800001607983 */ /* 0x008ee80000100800 */
        /* <DEDUP_REMOVED lines=35> */
[----:B------:R-:W-:Y:S01]  /*16f80*/  IMAD R4, R144, 0x1000, R4 ;  /* 0x0000100090047824 */ /* 0x000fe200078e0204 */
[----:B------:R-:W-:-:S02]  /*16f90*/  F2FP.F16.F32.PACK_AB R164, R121, R164 ;  /* 0x000000a479a4723e */ /* 0x000fc400000000ff */
[----:B------:R-:W-:Y:S01]  /*16fa0*/  STL [R1+0x240], R10 ;  /* 0x0002400a01007387 */ /* 0x000fe20000100800 */
[----:B------:R-:W-:Y:S02]  /*16fb0*/  F2FP.F16.F32.PACK_AB R165, R165, R129 ;  /* 0x00000081a5a5723e */ /* 0x000fe400000000ff */
[----:B------:R-:W-:Y:S01]  /*16fc0*/  F2FP.F16.F32.PACK_AB R166, R166, R120 ;  /* 0x00000078a6a6723e */ /* 0x000fe200000000ff */
[----:B------:R-:W-:Y:S01]  /*16fd0*/  STL [R1+0x244], R11 ;  /* 0x0002440b01007387 */ /* 0x000fe20000100800 */
[----:B------:R-:W-:Y:S02]  /*16fe0*/  F2FP.F16.F32.PACK_AB R167, R128, R167 ;  /* 0x000000a780a7723e */ /* 0x000fe400000000ff */
[----:B------:R-:W-:Y:S01]  /*16ff0*/  F2FP.F16.F32.PACK_AB R168, R168, R117 ;  /* 0x00000075a8a8723e */ /* 0x000fe200000000ff */
[----:B------:R-:W-:Y:S01]  /*17000*/  STL [R1+0x248], R12 ;  /* 0x0002480c01007387 */ /* 0x000fe20000100800 */
[----:B------:R-:W-:Y:S02]  /*17010*/  F2FP.F16.F32.PACK_AB R169, R127, R169 ;  /* 0x000000a97fa9723e */ /* 0x000fe400000000ff */
[----:B------:R-:W-:Y:S01]  /*17020*/  F2FP.F16.F32.PACK_AB R170, R170, R116 ;  /* 0x00000074aaaa723e */ /* 0x000fe200000000ff */
[----:B------:R-:W-:Y:S01]  /*17030*/  STL [R1+0x24c], R13 ;  /* 0x00024c0d01007387 */ /* 0x000fe20000100800 */
[----:B------:R-:W-:-:S02]  /*17040*/  F2FP.F16.F32.PACK_AB R171, R126, R171 ;  /* 0x000000ab7eab723e */ /* 0x000fc400000000ff */
[----:B------:R-:W-:Y:S01]  /*17050*/  F2FP.F16.F32.PACK_AB R176, R176, R125 ;  /* 0x0000007db0b0723e */ /* 0x000fe200000000ff */
[----:B------:R-:W-:Y:S01]  /*17060*/  STL [R1+0x250], R14 ;  /* 0x0002500e01007387 */ /* 0x000fe20000100800 */
[----:B------:R-:W-:Y:S02]  /*17070*/  F2FP.F16.F32.PACK_AB R177, R124, R177 ;  /* 0x000000b17cb1723e */ /* 0x000fe400000000ff */
[----:B------:R-:W-:Y:S01]  /*17080*/  F2FP.F16.F32.PACK_AB R178, R178, R123 ;  /* 0x0000007bb2b2723e */ /* 0x000fe200000000ff */
[----:B------:R-:W-:Y:S01]  /*17090*/  STL [R1+0x254], R15 ;  /* 0x0002540f01007387 */ /* 0x000fe20000100800 */
[----:B------:R-:W-:-:S03]  /*170a0*/  F2FP.F16.F32.PACK_AB R179, R179, R122 ;  /* 0x0000007ab3b3723e */ /* 0x000fc600000000ff */
        /* <DEDUP_REMOVED lines=72> */
[----:B--2---:R-:W-:Y:S04]  /*17530*/  STL [R1+0x378], R94 ;  /* 0x0003785e01007387 */ /* 0x004fe80000100800 */
[----:B------:R2:W-:Y:S04]  /*17540*/  STL [R1+0x37c], R95 ;  /* 0x00037c5f01007387 */ /* 0x0005e80000100800 */
[----:B---3--:R-:W-:Y:S04]  /*17550*/  STL [R1+0x380], R96 ;  /* 0x0003806001007387 */ /* 0x008fe80000100800 */
[----:B------:R-:W-:Y:S04]  /*17560*/  STL [R1+0x384], R97 ;  /* 0x0003846101007387 */ /* 0x000fe80000100800 */
[----:B----4-:R-:W-:Y:S04]  /*17570*/  STL [R1+0x388], R98 ;  /* 0x0003886201007387 */ /* 0x010fe80000100800 */
        /* <DEDUP_REMOVED lines=33> */
[----:B0-----:R-:W4:Y:S04]  /*17790*/  LDL.128 R24, [R1+0x210] ;  /* 0x0002100001187983 */ /* 0x001f280000100c00 */
[----:B-1----:R-:W4:Y:S04]  /*177a0*/  LDL.128 R28, [R1+0x220] ;  /* 0x00022000011c7983 */ /* 0x002f280000100c00 */
        /* <DEDUP_REMOVED lines=30> */
[----:B------:R-:W-:Y:S01]  /*17990*/  IMAD R3, R3, 0x2, R6 ;  /* 0x0000000203037824 */ /* 0x000fe200078e0206 */
[----:B------:R-:W-:-:S02]  /*179a0*/  R2UR UR6, R4 ;  /* 0x00000000040672ca */ /* 0x000fc400000e0000 */
[----:B------:R0:W-:Y:S01]  /*179b0*/  STSM.16.M88.4 [R6], R164 ;  /* 0x000000a406007844 */ /* 0x0001e20000000200 */
[----:B------:R-:W-:Y:S02]  /*179c0*/  R2UR UR7, R5 ;  /* 0x00000000050772ca */ /* 0x000fe400000e0000 */
[----:B------:R-:W-:Y:S02]  /*179d0*/  F2FP.F16.F32.PACK_AB R172, R172, R191 ;  /* 0x000000bfacac723e */ /* 0x000fe400000000ff */
[----:B------:R-:W-:Y:S02]  /*179e0*/  F2FP.F16.F32.PACK_AB R173, R8, R173 ;  /* 0x000000ad08ad723e */ /* 0x000fe400000000ff */
[----:B------:R-:W-:Y:S02]  /*179f0*/  F2FP.F16.F32.PACK_AB R174, R23, R174 ;  /* 0x000000ae17ae723e */ /* 0x000fe400000000ff */
[----:B------:R-:W-:Y:S01]  /*17a00*/  F2FP.F16.F32.PACK_AB R175, R7, R175 ;  /* 0x000000af07af723e */ /* 0x000fe200000000ff */
[----:B0-----:R-:W-:-:S02]  /*17a10*/  IMAD R6, R2, 0x2, R6 ;  /* 0x0000000202067824 */ /* 0x001fc400078e0206 */
[----:B------:R-:W-:-:S03]  /*17a20*/  IMAD R2, R2, 0x2, R3 ;  /* 0x0000000202027824 */ /* 0x000fc600078e0203 */
[----:B------:R-:W-:Y:S04]  /*17a30*/  STSM.16.M88.4 [R6], R168 ;  /* 0x000000a806007844 */ /* 0x000fe80000000200 */
[----:B------:R0:W-:Y:S04]  /*17a40*/  STSM.16.M88.4 [R3], R176 ;  /* 0x000000b003007844 */ /* 0x0001e80000000200 */
[----:B------:R1:W-:Y:S01]  /*17a50*/  STSM.16.M88.4 [R2], R172 ;  /* 0x000000ac02007844 */ /* 0x0003e20000000200 */
[----:B0-----:R-:W-:Y:S02]  /*17a60*/  IMAD.MOV.U32 R3, RZ, RZ, R5 ;  /* 0x000000ffff037224 */ /* 0x001fe400078e0005 */
[----:B-1----:R-:W-:Y:S01]  /*17a70*/  VIADD R2, R4, 0x80 ;  /* 0x0000008004027836 */ /* 0x002fe20000000000 */
[----:B--2---:R-:W-:-:S06]  /*17a80*/  WARPGROUP.ARRIVE ;  /* 0x00000000000079c5 */ /* 0x004fcc0000000000 */
[----:B------:R-:W-:Y:S01]  /*17a90*/  HGMMA.64x256x16.F32 R24, R164, gdesc[UR4].tnspB, R24, gsb0 ;  /* 0x43e00004a4187df0 */ /* 0x000fe20008000818 */
[----:B------:R-:W-:Y:S02]  /*17aa0*/  R2UR UR6, R2 ;  /* 0x00000000020672ca */ /* 0x000fe400000e0000 */
[----:B------:R-:W-:Y:S01]  /*17ab0*/  R2UR UR7, R3 ;  /* 0x00000000030772ca */ /* 0x000fe200000e0000 */
[----:B------:R-:W-:Y:S02]  /*17ac0*/  VIADD R2, R4, 0x100 ;  /* 0x0000010004027836 */ /* 0x000fe40000000000 */
        /* <DEDUP_REMOVED lines=147> */
[----:B------:R-:W4:Y:S04]  /*18400*/  LDL R74, [R1+0x218] ;  /* 0x00021800014a7983 */ /* 0x000f280000100800 */
[----:B-1----:R-:W4:Y:S04]  /*18410*/  LDL R76, [R1+0x21c] ;  /* 0x00021c00014c7983 */ /* 0x002f280000100800 */
[----:B------:R-:W4:Y:S04]  /*18420*/  LDL R4, [R1+0x220] ;  /* 0x0002200001047983 */ /* 0x000f280000100800 */
[----:B------:R-:W4:Y:S04]  /*18430*/  LDL R78, [R1+0x224] ;  /* 0x00022400014e7983 */ /* 0x000f280000100800 */
        /* <DEDUP_REMOVED lines=265> */
.L_x_3599:
[----:B------:R-:W-:Y:S05]  /*194d0*/  BSYNC B0 ;  /* 0x0000000000007941 */ /* 0x000fea0003800000 */
.L_x_3598:
        /* <DEDUP_REMOVED lines=9> */
[----:B0-----:R-:W2:Y:S02]  /*19570*/  LDL R2, [R1+0x50] ;  /* 0x0000500001027983 */ /* 0x001ea40000100800 */
[----:B--2---:R-:W-:-:S07]  /*19580*/  IMAD.SHL.U32 R2, R2, 0x40, RZ ;  /* 0x0000004002027824 */ /* 0x004fce00078e00ff */
.L_x_3567:
[----:B------:R-:W0:Y:S01]  /*19590*/  LDC R3, c[0x0][0x448] ;  /* 0x00011200ff037b82 */ /* 0x000e220000000800 */
[----:B------:R-:W-:Y:S01]  /*195a0*/  VIADD R2, R2, 0x3f ;  /* 0x0000003f02027836 */ /* 0x000fe20000000000 */
[----:B------:R-:W-:-:S06]  /*195b0*/  ULDC UR4, c[0x0][0xad4] ;  /* 0x0002b50000047ab9 */ /* 0x000fcc0000000800 */
[----:B------:R-:W1:Y:S01]  /*195c0*/  LDC R7, c[0x0][0xadc] ;  /* 0x0002b700ff077b82 */ /* 0x000e620000000800 */
[----:B0-----:R-:W-:-:S13]  /*195d0*/  ISETP.NE.AND P0, PT, R3, 0x1, PT ;  /* 0x000000010300780c */ /* 0x001fda0003f05270 */
[----:B------:R-:W0:Y:S08]  /*195e0*/  @P0 LDC R3, c[0x0][0x44c] ;  /* 0x00011300ff030b82 */ /* 0x000e300000000800 */
[----:B------:R-:W2:Y:S01]  /*195f0*/  @P0 LDC R4, c[0x0][0x450] ;  /* 0x00011400ff040b82 */ /* 0x000ea20000000800 */
[----:B0-----:R-:W-:-:S05]  /*19600*/  @P0 IMAD.HI.U32 R3, R2, R3, RZ ;  /* 0x0000000302030227 */ /* 0x001fca00078e00ff */
[----:B--2---:R-:W-:Y:S02]  /*19610*/  @P0 SHF.R.U32.HI R2, RZ, R4, R3 ;  /* 0x00000004ff020219 */ /* 0x004fe40000011603 */
[----:B-1----:R-:W-:-:S03]  /*19620*/  ISETP.GE.AND P0, PT, R7, 0x1, PT ;  /* 0x000000010700780c */ /* 0x002fc60003f06270 */
[----:B------:R-:W-:-:S04]  /*19630*/  IMAD.IADD R2, R209, 0x1, R2 ;  /* 0x00000001d1027824 */ /* 0x000fc800078e0202 */
[----:B------:R-:W-:-:S06]  /*19640*/  VIADD R3, R2, -UR4 ;  /* 0x8000000402037c36 */ /* 0x000fcc0008000000 */
        /* <DEDUP_REMOVED lines=11> */
.L_x_3603:
[----:B------:R-:W-:-:S13]  /*19700*/  ISETP.NE.AND P0, PT, R7, 0x1, PT ;  /* 0x000000010700780c */ /* 0x000fda0003f05270 */
[----:B------:R-:W0:Y:S02]  /*19710*/  @P0 LDC.64 R4, c[0x0][0xae0] ;  /* 0x0002b800ff040b82 */ /* 0x000e240000000a00 */
[----:B0-----:R-:W-:-:S05]  /*19720*/  @P0 IMAD.HI.U32 R4, R2, R4, RZ ;  /* 0x0000000402040227 */ /* 0x001fca00078e00ff */
[----:B------:R-:W-:-:S07]  /*19730*/  @P0 SHF.R.U32.HI R2, RZ, R5, R4 ;  /* 0x00000005ff020219 */ /* 0x000fce0000011604 */
.L_x_3604:
[----:B------:R-:W-:Y:S05]  /*19740*/  BSYNC B0 ;  /* 0x0000000000007941 */ /* 0x000fea0003800000 */
.L_x_3602:
[----:B------:R-:W-:-:S05]  /*19750*/  IMAD R2, R2, R7, RZ ;  /* 0x0000000702027224 */ /* 0x000fca00078e02ff */
[----:B------:R-:W-:-:S07]  /*19760*/  VIMNMX R3, R3, R2, !PT ;  /* 0x0000000203037248 */ /* 0x000fce0007fe0100 */
.L_x_3601:
[----:B------:R-:W-:-:S05]  /*19770*/  VIADD R3, R3, 0x3f ;  /* 0x0000003f03037836 */ /* 0x000fca0000000000 */
[----:B------:R-:W-:-:S04]  /*19780*/  SHF.R.S32.HI R2, RZ, 0x1f, R3 ;  /* 0x0000001fff027819 */ /* 0x000fc80000011403 */
[----:B------:R-:W-:-:S04]  /*19790*/  LEA.HI R2, R2, R3, RZ, 0x6 ;  /* 0x0000000302027211 */ /* 0x000fc800078f30ff */
[----:B------:R-:W-:-:S04]  /*197a0*/  SHF.R.S32.HI R9, RZ, 0x6, R2 ;  /* 0x00000006ff097819 */ /* 0x000fc80000011402 */
[----:B------:R-:W-:-:S04]  /*197b0*/  VIMNMX R9, R22, R9, !PT ;  /* 0x0000000916097248 */ /* 0x000fc80007fe0100 */
[----:B------:R-:W-:-:S13]  /*197c0*/  ISETP.GE.AND P0, PT, R0, R9, PT ;  /* 0x000000090000720c */ /* 0x000fda0003f06270 */
[----:B------:R-:W-:Y:S05]  /*197d0*/  @!P0 BRA `(.L_x_3605) ;  /* 0x0000007000448947 */ /* 0x000fea0003800000 */
.L_x_3628:
        /* <DEDUP_REMOVED lines=20> */
.L_x_3607:
[----:B------:R-:W-:Y:S05]  /*19920*/  BSYNC B0 ;  /* 0x0000000000007941 */ /* 0x000fea0003800000 */
.L_x_3606:
        /* <DEDUP_REMOVED lines=9> */
.L_x_3609:
[----:B------:R-:W-:Y:S05]  /*199c0*/  BSYNC B0 ;  /* 0x0000000000007941 */ /* 0x000fea0003800000 */
.L_x_3608:
[----:B------:R-:W-:Y:S04]  /*199d0*/  BSSY B0, `(.L_x_3610) ;  /* 0x0000006000007945 */ /* 0x000fe80003800000 */
[----:B-1----:R-:W-:Y:S05]  /*199e0*/  @P0 BRA `(.L_x_3611) ;  /* 0x0000000000100947 */ /* 0x002fea0003800000 */
[----:B-----5:R-:W-:Y:S01]  /*199f0*/  IMAD R6, R6, 0x8, R3 ;  /* 0x0000000806067824 */ /* 0x020fe200078e0203 */
[----:B------:R-:W-:-:S04]  /*19a00*/  SHF.L.U32 R7, R7, 0x1f, RZ ;  /* 0x0000001f07077819 */ /* 0x000fc800000006ff */
[----:B------:R-:W1:Y:S02]  /*19a10*/  SYNCS.PHASECHK.TRANS64.TRYWAIT P0, [R6+URZ], R7 ;  /* 0x00000007060075a7 */ /* 0x000e64000800017f */
[----:B-1----:R-:W-:Y:S05]  /*19a20*/  @!P0 BRA `(.L_x_3612) ;  /* 0x000001cc00948947 */ /* 0x002fea0003800000 */
.L_x_3611:
[----:B------:R-:W-:Y:S05]  /*19a30*/  BSYNC B0 ;  /* 0x0000000000007941 */ /* 0x000fea0003800000 */
.L_x_3610:
[----:B-1---5:R-:W2:Y:S04]  /*19a40*/  LDL R7, [R1+0x1c8] ;  /* 0x0001c80001077983 */ /* 0x022ea80000100800 */
[----:B------:R-:W2:Y:S01]  /*19a50*/  LDL.64 R2, [R1+0x80] ;  /* 0x0000800001027983 */ /* 0x000ea20000100a00 */
[----:B------:R-:W-:Y:S05]  /*19a60*/  WARPSYNC.ALL ;  /* 0x0000000000007948 */ /* 0x000fea0003800000 */
[----:B------:R-:W3:Y:S04]  /*19a70*/  LDL.64 R14, [R1+0x78] ;  /* 0x00007800010e7983 */ /* 0x000ee80000100a00 */
[----:B0-----:R-:W4:Y:S04]  /*19a80*/  LDL.64 R4, [R1+0x78] ;  /* 0x0000780001047983 */ /* 0x001f280000100a00 */
[----:B------:R-:W4:Y:S04]  /*19a90*/  LDL.64 R10, [R1+0x78] ;  /* 0x00007800010a7983 */ /* 0x000f280000100a00 */
[----:B------:R-:W4:Y:S01]  /*19aa0*/  LDL.64 R12, [R1+0x78] ;  /* 0x00007800010c7983 */ /* 0x000f220000100a00 */
[----:B--2---:R-:W-:Y:S01]  /*19ab0*/  IMAD R2, R7, 0x200, R2 ;  /* 0x0000020007027824 */ /* 0x004fe200078e0202 */
[----:B------:R-:W-:-:S02]  /*19ac0*/  R2UR UR7, R3 ;  /* 0x00000000030772ca */ /* 0x000fc400000e0000 */
[----:B------:R-:W2:Y:S02]  /*19ad0*/  LDL R20, [R1+0x28] ;  /* 0x0000280001147983 */ /* 0x000ea40000100800 */
[C---:B------:R-:W-:Y:S01]  /*19ae0*/  R2UR UR6, R2.reuse ;  /* 0x00000000020672ca */ /* 0x040fe200000e0000 */
[----:B------:R-:W-:Y:S01]  /*19af0*/  WARPGROUP.ARRIVE ;  /* 0x00000000000079c5 */ /* 0x000fe20000000000 */
[----:B------:R-:W-:Y:S02]  /*19b00*/  VIADD R6, R2, 0x2 ;  /* 0x0000000202067836 */ /* 0x000fe40000000000 */
[----:B------:R-:W-:Y:S01]  /*19b10*/  IMAD.MOV.U32 R7, RZ, RZ, R3 ;  /* 0x000000ffff077224 */ /* 0x000fe200078e0003 */
[----:B---3--:R-:W-:Y:S02]  /*19b20*/  R2UR UR4, R14 ;  /* 0x000000000e0472ca */ /* 0x008fe400000e0000 */
[----:B------:R-:W-:Y:S02]  /*19b30*/  R2UR UR5, R15 ;  /* 0x000000000f0572ca */ /* 0x000fe400000e0000 */
[----:B------:R0:W5:Y:S11]  /*19b40*/  LDL.64 R14, [R1+0x1c8] ;  /* 0x0001c800010e7983 */ /* 0x0001760000100a00 */
[----:B------:R-:W-:Y:S01]  /*19b50*/  HGMMA.64x64x16.F32 R24, gdesc[UR4], RZ, !UPT, gsb0 ;  /* 0x00e00000041879f0 */ /* 0x000fe2000c0008ff */
[----:B----4-:R-:W-:Y:S01]  /*19b60*/  VIADD R4, R4, 0x2 ;  /* 0x0000000204047836 */ /* 0x010fe20000000000 */
[----:B------:R-:W-:-:S02]  /*19b70*/  R2UR UR6, R6 ;  /* 0x00000000060672ca */ /* 0x000fc400000e0000 */
[----:B------:R-:W-:Y:S02]  /*19b80*/  R2UR UR7, R7 ;  /* 0x00000000070772ca */ /* 0x000fe400000e0000 */
[----:B------:R-:W-:Y:S02]  /*19b90*/  R2UR UR4, R4 ;  /* 0x00000000040472ca */ /* 0x000fe400000e0000 */
        /* <DEDUP_REMOVED lines=35> */
.L_x_3614:
[----:B------:R-:W-:Y:S05]  /*19dd0*/  BSYNC B0 ;  /* 0x0000000000007941 */ /* 0x000fea0003800000 */
.L_x_3613:
        /* <DEDUP_REMOVED lines=8> */
.L_x_3616:
[----:B------:R-:W-:Y:S05]  /*19e60*/  BSYNC B0 ;  /* 0x0000000000007941 */ /* 0x000fea0003800000 */
.L_x_3615:
[----:B------:R-:W-:Y:S04]  /*19e70*/  BSSY B0, `(.L_x_3617) ;  /* 0x0000004000007945 */ /* 0x000fe80003800000 */
[----:B-1----:R-:W-:Y:S05]  /*19e80*/  @P0 BRA `(.L_x_3618) ;  /* 0x0000000000080947 */ /* 0x002fea0003800000 */
[----:B------:R-:W1:Y:S02]  /*19e90*/  SYNCS.PHASECHK.TRANS64.TRYWAIT P0, [R14+URZ], R15 ;  /* 0x0000000f0e0075a7 */ /* 0x000e64000800017f */
[----:B-1----:R-:W-:Y:S05]  /*19ea0*/  @!P0 BRA `(.L_x_3619) ;  /* 0x000001c800888947 */ /* 0x002fea0003800000 */
.L_x_3618:
[----:B------:R-:W-:Y:S05]  /*19eb0*/  BSYNC B0 ;  /* 0x0000000000007941 */ /* 0x000fea0003800000 */
.L_x_3617:
        /* <DEDUP_REMOVED lines=9> */
[----:B------:R-:W4:Y:S05]  /*19f50*/  LDL.64 R6, [R1+0x90] ;  /* 0x0000900001067983 */ /* 0x000f2a0000100a00 */
[----:B------:R-:W0:Y:S01]  /*19f60*/  S2R R20, SR_TID.X ;  /* 0x0000000000147919 */ /* 0x000e220000002100 */
[----:B------:R-:W4:Y:S01]  /*19f70*/  LDL.64 R60, [R1+0x90] ;  /* 0x00009000013c7983 */ /* 0x000f220000100a00 */
[----:B------:R-:W-:-:S03]  /*19f80*/  IMAD.MOV.U32 R59, RZ, RZ, 0x4 ;  /* 0x00000004ff3b7424 */ /* 0x000fc600078e00ff */
[----:B------:R-:W4:Y:S01]  /*19f90*/  LDL.64 R62, [R1+0x90] ;  /* 0x00009000013e7983 */ /* 0x000f220000100a00 */
[----:B--2---:R-:W-:Y:S01]  /*19fa0*/  ISETP.NE.U32.AND P0, PT, R4, RZ, PT ;  /* 0x000000ff0400720c */ /* 0x004fe20003f05070 */
[----:B---3--:R-:W-:Y:S01]  /*19fb0*/  IMAD R2, R5, 0x1000, R2 ;  /* 0x0000100005027824 */ /* 0x008fe200078e0202 */
[----:B------:R-:W-:Y:S01]  /*19fc0*/  R2UR UR7, R3 ;  /* 0x00000000030772ca */ /* 0x000fe200000e0000 */
[----:B------:R-:W2:Y:S01]  /*19fd0*/  LDL.64 R4, [R1+0x90] ;  /* 0x0000900001047983 */ /* 0x000ea20000100a00 */
        /* <DEDUP_REMOVED lines=167> */
[----:B------:R0:W1:Y:S01]  /*1aa50*/  SHFL.IDX PT, R4, R20, RZ, 0x1f ;  /* 0x00001fff14047589 */ /* 0x00006200000e0000 */
[----:B------:R-:W-:Y:S02]  /*1aa60*/  WARPGROUP.DEPBAR.LE gsb0, 0x0 ;  /* 0x00008000000079c5 */ /* 0x000fe40000010000 */
[----:B------:R-:W-:Y:S01]  /*1aa70*/  WARPGROUP.ARRIVE ;  /* 0x00000000000079c5 */ /* 0x000fe20000000000 */
[----:B------:R-:W-:Y:S01]  /*1aa80*/  IMAD.MOV.U32 R57, RZ, RZ, R3 ;  /* 0x000000ffff397224 */ /* 0x000fe200078e0003 */
[----:B------:R-:W-:Y:S01]  /*1aa90*/  R2UR UR9, R11 ;  /* 0x000000000b0972ca */ /* 0x000fe200000e0000 */
[----:B0-----:R-:W4:Y:S03]  /*1aaa0*/  LDL R20, [R1] ;  /* 0x0000000001147983 */ /* 0x001f260000100800 */
[----:B------:R-:W-:Y:S01]  /*1aab0*/  HGMMA.64x64x16.F32 R24, gdesc[UR4], R24, gsb0 ;  /* 0x00e00000041879f0 */ /* 0x000fe20008000818 */
[----:B-1----:R-:W-:Y:S01]  /*1aac0*/  ISETP.GT.AND P0, PT, R4, 0x7f, PT ;  /* 0x0000007f0400780c */ /* 0x002fe20003f04270 */
[----:B------:R-:W-:-:S03]  /*1aad0*/  VIADD R4, R2, 0x800 ;  /* 0x0000080002047836 */ /* 0x000fc60000000000 */
[----:B------:R-:W-:-:S04]  /*1aae0*/  SEL R23, RZ, 0x2, !P0 ;  /* 0x00000002ff177807 */ /* 0x000fc80004000000 */
[----:B------:R-:W-:Y:S01]  /*1aaf0*/  IADD3 R10, R10, 0x800, R23 ;  /* 0x000008000a0a7810 */ /* 0x000fe20007ffe017 */
[----:B------:R-:W-:Y:S01]  /*1ab00*/  IMAD.IADD R56, R23, 0x1, R4 ;  /* 0x0000000117387824 */ /* 0x000fe200078e0204 */
[----:B------:R-:W-:Y:S01]  /*1ab10*/  R2UR UR11, R57 ;  /* 0x00000000390b72ca */ /* 0x000fe200000e0000 */
[----:B------:R-:W-:Y:S01]  /*1ab20*/  UMOV UR4, 0x1 ;  /* 0x0000000100047882 */ /* 0x000fe20000000000 */
[----:B------:R-:W-:Y:S02]  /*1ab30*/  R2UR UR8, R10 ;  /* 0x000000000a0872ca */ /* 0x000fe400000e0000 */
[----:B------:R-:W-:Y:S01]  /*1ab40*/  R2UR UR10, R56 ;  /* 0x00000000380a72ca */ /* 0x000fe200000e0000 */
[----:B------:R-:W-:Y:S01]  /*1ab50*/  UISETP.NE.U32.AND UP0, UPT, UR4, URZ, UPT ;  /* 0x0000003f0400728c */ /* 0x000fe2000bf05070 */
[----:B------:R-:W-:Y:S02]  /*1ab60*/  WARPGROUP.DEPBAR.LE gsb0, 0x0 ;  /* 0x00008000000079c5 */ /* 0x000fe40000010000 */
[----:B------:R-:W-:-:S09]  /*1ab70*/  WARPGROUP.ARRIVE ;  /* 0x00000000000079c5 */ /* 0x000fd20000000000 */
[----:B------:R-:W-:Y:S01]  /*1ab80*/  HGMMA.64x64x16.F32 R24, gdesc[UR8], R24, UP0, gsb0 ;  /* 0x00e00000081879f0 */ /* 0x000fe2000b800818 */
[----:B------:R-:W-:Y:S01]  /*1ab90*/  SEL R57, R59, 0x2, P0 ;  /* 0x000000023b397807 */ /* 0x000fe20000000000 */
[----:B------:R-:W-:-:S03]  /*1aba0*/  IMAD.MOV.U32 R11, RZ, RZ, R3 ;  /* 0x000000ffff0b7224 */ /* 0x000fc600078e0003 */
[----:B--2---:R-:W-:Y:S01]  /*1abb0*/  IADD3 R12, R57, 0x800, R12 ;  /* 0x00000800390c7810 */ /* 0x004fe20007ffe00c */
        /* <DEDUP_REMOVED lines=13> */
[----:B------:R-:W2:Y:S01]  /*1ac90*/  LDL.64 R4, [R1+0x90] ;  /* 0x0000900001047983 */ /* 0x000ea20000100a00 */
[----:B------:R-:W-:Y:S02]  /*1aca0*/  R2UR UR4, R14 ;  /* 0x000000000e0472ca */ /* 0x000fe400000e0000 */
[----:B------:R-:W-:Y:S02]  /*1acb0*/  R2UR UR6, R10 ;  /* 0x000000000a0672ca */ /* 0x000fe400000e0000 */
[----:B------:R-:W-:Y:S01]  /*1acc0*/  R2UR UR5, R15 ;  /* 0x000000000f0572ca */ /* 0x000fe200000e0000 */
[----:B------:R-:W-:Y:S01]  /*1acd0*/  IMAD.MOV.U32 R10, RZ, RZ, 0x28 ;  /* 0x00000028ff0a7424 */ /* 0x000fe200078e00ff */
[----:B------:R-:W3:Y:S01]  /*1ace0*/  LDL.64 R14, [R1+0x90] ;  /* 0x00009000010e7983 */ /* 0x000ee20000100a00 */
        /* <DEDUP_REMOVED lines=41> */
[----:B--2---:R-:W-:Y:S01]  /*1af80*/  IADD3 R4, R59, 0xa00, R4 ;  /* 0x00000a003b047810 */ /* 0x004fe20007ffe004 */
[----:B------:R-:W-:Y:S01]  /*1af90*/  IMAD.MOV.U32 R61, RZ, RZ, R3 ;  /* 0x000000ffff3d7224 */ /* 0x000fe200078e0003 */
[----:B------:R-:W2:Y:S06]  /*1afa0*/  LDL.64 R12, [R1+0x90] ;  /* 0x00009000010c7983 */ /* 0x000eac0000100a00 */
[----:B------:R-:W-:Y:S01]  /*1afb0*/  HGMMA.64x64x16.F32 R24, gdesc[UR4], R24, gsb0 ;  /* 0x00e00000041879f0 */ /* 0x000fe20008000818 */
[----:B------:R-:W-:Y:S01]  /*1afc0*/  R2UR UR6, R60 ;  /* 0x000000003c0672ca */ /* 0x000fe200000e0000 */
[----:B------:R-:W2:Y:S01]  /*1afd0*/  LDL.64 R62, [R1+0x90] ;  /* 0x00009000013e7983 */ /* 0x000ea20000100a00 */
        /* <DEDUP_REMOVED lines=22> */
[C---:B----4-:R-:W-:Y:S01]  /*1b140*/  IADD3 R6, R23.reuse, 0xc00, R6 ;  /* 0x00000c0017067810 */ /* 0x050fe20007ffe006 */
[----:B------:R-:W-:Y:S01]  /*1b150*/  IMAD.MOV.U32 R61, RZ, RZ, R3 ;  /* 0x000000ffff3d7224 */ /* 0x000fe200078e0003 */
[----:B------:R-:W3:Y:S06]  /*1b160*/  LDL.64 R4, [R1+0x90] ;  /* 0x0000900001047983 */ /* 0x000eec0000100a00 */
        /* <DEDUP_REMOVED lines=10> */
[----:B------:R-:W-:Y:S01]  /*1b210*/  IMAD.MOV.U32 R61, RZ, RZ, R3 ;  /* 0x000000ffff3d7224 */ /* 0x000fe200078e0003 */
[----:B------:R-:W4:Y:S06]  /*1b220*/  LDL.64 R6, [R1+0x90] ;  /* 0x0000900001067983 */ /* 0x000f2c0000100a00 */
[----:B------:R-:W-:Y:S01]  /*1b230*/  HGMMA.64x64x16.F32 R24, gdesc[UR4], R24, gsb0 ;  /* 0x00e00000041879f0 */ /* 0x000fe20008000818 */
[----:B------:R-:W-:-:S02]  /*1b240*/  R2UR UR6, R60 ;  /* 0x000000003c0672ca */ /* 0x000fc400000e0000 */
[----:B------:R-:W-:Y:S02]  /*1b250*/  R2UR UR7, R61 ;  /* 0x000000003d0772ca */ /* 0x000fe400000e0000 */
[----:B------:R-:W-:Y:S01]  /*1b260*/  R2UR UR4, R10 ;  /* 0x000000000a0472ca */ /* 0x000fe200000e0000 */
[----:B------:R-:W-:Y:S01]  /*1b270*/  IMAD.IADD R14, R59, 0x1, R14 ;  /* 0x000000013b0e7824 */ /* 0x000fe200078e020e */
[----:B------:R-:W-:Y:S01]  /*1b280*/  R2UR UR5, R11 ;  /* 0x000000000b0572ca */ /* 0x000fe200000e0000 */
[----:B------:R-:W-:Y:S01]  /*1b290*/  IMAD.MOV.U32 R15, RZ, RZ, R3 ;  /* 0x000000ffff0f7224 */ /* 0x000fe200078e0003 */
[----:B------:R-:W4:Y:S04]  /*1b2a0*/  LDL.64 R10, [R1+0x90] ;  /* 0x00009000010a7983 */ /* 0x000f280000100a00 */
[----:B------:R-:W4:Y:S01]  /*1b2b0*/  LDL.64 R60, [R1+0x90] ;  /* 0x00009000013c7983 */ /* 0x000f220000100a00 */
[----:B------:R-:W-:-:S02]  /*1b2c0*/  WARPGROUP.DEPBAR.LE gsb0, 0x0 ;  /* 0x00008000000079c5 */ /* 0x000fc40000010000 */
[----:B------:R-:W-:-:S06]  /*1b2d0*/  WARPGROUP.ARRIVE ;  /* 0x00000000000079c5 */ /* 0x000fcc0000000000 */
[----:B------:R-:W-:Y:S01]  /*1b2e0*/  HGMMA.64x64x16.F32 R24, gdesc[UR4], R24, gsb0 ;  /* 0x00e00000041879f0 */ /* 0x000fe20008000818 */
[----:B--2---:R-:W-:Y:S02]  /*1b2f0*/  IADD3 R12, R59, 0xc00, R12 ;  /* 0x00000c003b0c7810 */ /* 0x004fe40007ffe00c */
        /* <DEDUP_REMOVED lines=24> */
[C---:B---3--:R-:W-:Y:S01]  /*1b480*/  IADD3 R4, R23.reuse, 0xe00, R4 ;  /* 0x00000e0017047810 */ /* 0x048fe20007ffe004 */
[----:B------:R-:W-:Y:S02]  /*1b490*/  IMAD.MOV.U32 R15, RZ, RZ, R3 ;  /* 0x000000ffff0f7224 */ /* 0x000fe400078e0003 */
[----:B------:R-:W-:Y:S01]  /*1b4a0*/  IMAD.IADD R14, R23, 0x1, R12 ;  /* 0x00000001170e7824 */ /* 0x000fe200078e020c */
[----:B------:R-:W-:Y:S02]  /*1b4b0*/  R2UR UR4, R4 ;  /* 0x00000000040472ca */ /* 0x000fe400000e0000 */
[----:B------:R-:W-:Y:S02]  /*1b4c0*/  R2UR UR7, R15 ;  /* 0x000000000f0772ca */ /* 0x000fe400000e0000 */
[----:B------:R-:W-:Y:S01]  /*1b4d0*/  R2UR UR6, R14 ;  /* 0x000000000e0672ca */ /* 0x000fe200000e0000 */
[----:B------:R0:W5:Y:S01]  /*1b4e0*/  LDL R15, [R1+0xc] ;  /* 0x00000c00010f7983 */ /* 0x0001620000100800 */
[----:B------:R-:W-:-:S03]  /*1b4f0*/  R2UR UR5, R5 ;  /* 0x00000000050572ca */ /* 0x000fc600000e0000 */
[----:B------:R0:W5:Y:S01]  /*1b500*/  LDL R14, [R1+0x1c8] ;  /* 0x0001c800010e7983 */ /* 0x0001620000100800 */
[----:B------:R-:W-:Y:S02]  /*1b510*/  WARPGROUP.DEPBAR.LE gsb0, 0x0 ;  /* 0x00008000000079c5 */ /* 0x000fe40000010000 */
[----:B------:R-:W-:-:S07]  /*1b520*/  WARPGROUP.ARRIVE ;  /* 0x00000000000079c5 */ /* 0x000fce0000000000 */
        /* <DEDUP_REMOVED lines=12> */
[----:B------:R-:W-:Y:S01]  /*1b5f0*/  IADD3 R10, R59, 0xe00, R10 ;  /* 0x00000e003b0a7810 */ /* 0x000fe20007ffe00a */
        /* <DEDUP_REMOVED lines=15> */
[----:B------:R-:W-:Y:S01]  /*1b6f0*/  IMAD.IADD R60, R5, 0x1, R60 ;  /* 0x00000001053c7824 */ /* 0x000fe200078e023c */
        /* <DEDUP_REMOVED lines=45> */
.L_x_3621:
[----:B------:R-:W-:Y:S05]  /*1b9d0*/  BSYNC B0 ;  /* 0x0000000000007941 */ /* 0x000fea0003800000 */
.L_x_3620:
        /* <DEDUP_REMOVED lines=8> */
[----:B--2---:R-:W2:Y:S02]  /*1ba60*/  LD.E R4, desc[UR46][R4.64] ;  /* 0x0000002e04047980 */ /* 0x004ea4000c101900 */
[-C--:B--2---:R-:W-:Y:S01]  /*1ba70*/  FMUL.FTZ R15, R24, R4.reuse ;  /* 0x00000004180f7220 */ /* 0x084fe20000410000 */
[-C--:B------:R-:W-:Y:S01]  /*1ba80*/  FMUL.FTZ R8, R26, R4.reuse ;  /* 0x000000041a087220 */ /* 0x080fe20000410000 */
[-C--:B------:R-:W-:Y:S01]  /*1ba90*/  FMUL.FTZ R13, R25, R4.reuse ;  /* 0x00000004190d7220 */ /* 0x080fe20000410000 */
[-C--:B------:R-:W-:Y:S01]  /*1baa0*/  FMUL.FTZ R12, R27, R4.reuse ;  /* 0x000000041b0c7220 */ /* 0x080fe20000410000 */
[----:B0-----:R-:W-:-:S02]  /*1bab0*/  FMUL.FTZ R14, R28, R4 ;  /* 0x000000041c0e7220 */ /* 0x001fc40000410000 */
[----:B------:R-:W3:Y:S01]  /*1bac0*/  MUFU.TANH R15, R15 ;  /* 0x0000000f000f7308 */ /* 0x000ee20000002400 */
[-C--:B------:R-:W-:Y:S01]  /*1bad0*/  FMUL.FTZ R30, R30, R4.reuse ;  /* 0x000000041e1e7220 */ /* 0x080fe20000410000 */
[----:B------:R-:W-:-:S06]  /*1bae0*/  FMUL.FTZ R69, R29, R4 ;  /* 0x000000041d457220 */ /* 0x000fcc0000410000 */
[----:B------:R-:W0:Y:S01]  /*1baf0*/  MUFU.TANH R8, R8 ;  /* 0x0000000800087308 */ /* 0x000e220000002400 */
[-C--:B------:R-:W-:Y:S01]  /*1bb00*/  FMUL.FTZ R29, R31, R4.reuse ;  /* 0x000000041f1d7220 */ /* 0x080fe20000410000 */
[----:B------:R-:W-:-:S06]  /*1bb10*/  FMUL.FTZ R117, R32, R4 ;  /* 0x0000000420757220 */ /* 0x000fcc0000410000 */
[----:B------:R-:W1:Y:S01]  /*1bb20*/  MUFU.TANH R13, R13 ;  /* 0x0000000d000d7308 */ /* 0x000e620000002400 */
[----:B------:R-:W-:-:S07]  /*1bb30*/  FMUL.FTZ R32, R34, R4 ;  /* 0x0000000422207220 */ /* 0x000fce0000410000 */
[----:B------:R-:W2:Y:S01]  /*1bb40*/  MUFU.TANH R12, R12 ;  /* 0x0000000c000c7308 */ /* 0x000ea20000002400 */
[-C--:B------:R-:W-:Y:S01]  /*1bb50*/  FMUL.FTZ R61, R33, R4.reuse ;  /* 0x00000004213d7220 */ /* 0x080fe20000410000 */
[----:B------:R-:W-:-:S06]  /*1bb60*/  FMUL.FTZ R31, R35, R4 ;  /* 0x00000004231f7220 */ /* 0x000fcc0000410000 */
[----:B------:R-:W4:Y:S08]  /*1bb70*/  MUFU.TANH R14, R14 ;  /* 0x0000000e000e7308 */ /* 0x000f300000002400 */
[----:B------:R-:W4:Y:S01]  /*1bb80*/  MUFU.TANH R30, R30 ;  /* 0x0000001e001e7308 */ /* 0x000f220000002400 */
[----:B---3--:R-:W-:Y:S01]  /*1bb90*/  FMNMX.FTZ R6, R15, R2, !PT ;  /* 0x000000020f067209 */ /* 0x008fe20007810000 */
[----:B------:R-:W-:Y:S01]  /*1bba0*/  FMUL.FTZ R77, R36, R4 ;  /* 0x00000004244d7220 */ /* 0x000fe20000410000 */
[----:B0-----:R-:W-:-:S05]  /*1bbb0*/  FMNMX.FTZ R5, R8, R3, !PT ;  /* 0x0000000308057209 */ /* 0x001fca0007810000 */
[----:B------:R-:W0:Y:S01]  /*1bbc0*/  MUFU.TANH R69, R69 ;  /* 0x0000004500457308 */ /* 0x000e220000002400 */
[----:B------:R-:W-:-:S07]  /*1bbd0*/  FMUL.FTZ R33, R38, R4 ;  /* 0x0000000426217220 */ /* 0x000fce0000410000 */
[----:B------:R-:W3:Y:S01]  /*1bbe0*/  MUFU.TANH R29, R29 ;  /* 0x0000001d001d7308 */ /* 0x000ee20000002400 */
[----:B-1----:R-:W-:Y:S01]  /*1bbf0*/  FMNMX.FTZ R7, R13, R6, !PT ;  /* 0x000000060d077209 */ /* 0x002fe20007810000 */
[----:B------:R-:W-:Y:S01]  /*1bc00*/  FMUL.FTZ R59, R37, R4 ;  /* 0x00000004253b7220 */ /* 0x000fe20000410000 */
[----:B--2---:R-:W-:-:S05]  /*1bc10*/  FMNMX.FTZ R5, R12, R5, !PT ;  /* 0x000000050c057209 */ /* 0x004fca0007810000 */
[----:B------:R-:W1:Y:S01]  /*1bc20*/  MUFU.TANH R117, R117 ;  /* 0x0000007500757308 */ /* 0x000e620000002400 */
[----:B------:R-:W-:-:S07]  /*1bc30*/  FMUL.FTZ R34, R39, R4 ;  /* 0x0000000427227220 */ /* 0x000fce0000410000 */
[----:B------:R-:W2:Y:S01]  /*1bc40*/  MUFU.TANH R32, R32 ;  /* 0x0000002000207308 */ /* 0x000ea20000002400 */
[----:B----4-:R-:W-:Y:S01]  /*1bc50*/  FMNMX.FTZ R6, R14, R7, !PT ;  /* 0x000000070e067209 */ /* 0x010fe20007810000 */
[----:B------:R-:W-:Y:S01]  /*1bc60*/  FMUL.FTZ R39, R40, R4 ;  /* 0x0000000428277220 */ /* 0x000fe20000410000 */
[----:B------:R-:W-:-:S05]  /*1bc70*/  FMNMX.FTZ R10, R30, R5, !PT ;  /* 0x000000051e0a7209 */ /* 0x000fca0007810000 */
[----:B------:R-:W4:Y:S01]  /*1bc80*/  MUFU.TANH R61, R61 ;  /* 0x0000003d003d7308 */ /* 0x000f220000002400 */
[----:B------:R-:W-:-:S07]  /*1bc90*/  FMUL.FTZ R35, R42, R4 ;  /* 0x000000042a237220 */ /* 0x000fce0000410000 */
[----:B------:R-:W4:Y:S01]  /*1bca0*/  MUFU.TANH R31, R31 ;  /* 0x0000001f001f7308 */ /* 0x000f220000002400 */
[----:B0-----:R-:W-:Y:S01]  /*1bcb0*/  FMNMX.FTZ R6, R69, R6, !PT ;  /* 0x0000000645067209 */ /* 0x001fe20007810000 */
[----:B------:R-:W-:Y:S01]  /*1bcc0*/  FMUL.FTZ R41, R41, R4 ;  /* 0x0000000429297220 */ /* 0x000fe20000410000 */
[----:B---3--:R-:W-:-:S05]  /*1bcd0*/  FMNMX.FTZ R5, R29, R10, !PT ;  /* 0x0000000a1d057209 */ /* 0x008fca0007810000 */
        /* <DEDUP_REMOVED lines=39> */
[----:B-1----:R-:W-:Y:S02]  /*1bf50*/  FMNMX.FTZ R6, R43, R6, !PT ;  /* 0x000000062b067209 */ /* 0x002fe40007810000 */
[----:B--2---:R-:W-:-:S05]  /*1bf60*/  FMNMX.FTZ R5, R37, R10, !PT ;  /* 0x0000000a25057209 */ /* 0x004fca0007810000 */
[----:B------:R-:W1:Y:S08]  /*1bf70*/  MUFU.TANH R49, R49 ;  /* 0x0000003100317308 */ /* 0x000e700000002400 */
[----:B------:R-:W2:Y:S01]  /*1bf80*/  MUFU.TANH R28, R28 ;  /* 0x0000001c001c7308 */ /* 0x000ea20000002400 */
[----:B----4-:R-:W-:Y:S02]  /*1bf90*/  FMNMX.FTZ R6, R45, R6, !PT ;  /* 0x000000062d067209 */ /* 0x010fe40007810000 */
[----:B------:R-:W-:-:S05]  /*1bfa0*/  FMNMX.FTZ R4, R38, R5, !PT ;  /* 0x0000000526047209 */ /* 0x000fca0007810000 */
[----:B------:R-:W4:Y:S08]  /*1bfb0*/  MUFU.TANH R51, R51 ;  /* 0x0000003300337308 */ /* 0x000f300000002400 */
[----:B------:R-:W4:Y:S01]  /*1bfc0*/  MUFU.TANH R175, R175 ;  /* 0x000000af00af7308 */ /* 0x000f220000002400 */
[----:B0-----:R-:W-:Y:S02]  /*1bfd0*/  FMNMX.FTZ R6, R47, R6, !PT ;  /* 0x000000062f067209 */ /* 0x001fe40007810000 */
[----:B---3--:R-:W-:-:S05]  /*1bfe0*/  FMNMX.FTZ R5, R173, R4, !PT ;  /* 0x00000004ad057209 */ /* 0x008fca0007810000 */
[----:B------:R-:W0:Y:S08]  /*1bff0*/  MUFU.TANH R53, R53 ;  /* 0x0000003500357308 */ /* 0x000e300000002400 */
[----:B------:R-:W3:Y:S01]  /*1c000*/  MUFU.TANH R25, R25 ;  /* 0x0000001900197308 */ /* 0x000ee20000002400 */
[----:B-1----:R-:W-:Y:S02]  /*1c010*/  FMNMX.FTZ R6, R49, R6, !PT ;  /* 0x0000000631067209 */ /* 0x002fe40007810000 */
[----:B--2---:R-:W-:-:S02]  /*1c020*/  FMNMX.FTZ R4, R28, R5, !PT ;  /* 0x000000051c047209 */ /* 0x004fc40007810000 */
[----:B----4-:R-:W-:Y:S02]  /*1c030*/  FMNMX.FTZ R6, R51, R6, !PT ;  /* 0x0000000633067209 */ /* 0x010fe40007810000 */
[----:B------:R-:W-:Y:S02]  /*1c040*/  FMNMX.FTZ R4, R175, R4, !PT ;  /* 0x00000004af047209 */ /* 0x000fe40007810000 */
[----:B0-----:R-:W-:Y:S02]  /*1c050*/  FMNMX.FTZ R10, R53, R6, !PT ;  /* 0x00000006350a7209 */ /* 0x001fe40007810000 */
[----:B------:R-:W2:Y:S01]  /*1c060*/  LDL.64 R6, [R1+0x1f0] ;  /* 0x0001f00001067983 */ /* 0x000ea20000100a00 */
[----:B---3--:R-:W-:-:S03]  /*1c070*/  FMNMX.FTZ R11, R25, R4, !PT ;  /* 0x00000004190b7209 */ /* 0x008fc60007810000 */
[----:B------:R-:W0:Y:S04]  /*1c080*/  SHFL.BFLY PT, R5, R10, 0x2, 0x1f ;  /* 0x0c401f000a057f89 */ /* 0x000e2800000e0000 */
[----:B------:R-:W-:Y:S04]  /*1c090*/  STL.64 [R1+0x1e0], R10 ;  /* 0x0001e00a01007387 */ /* 0x000fe80000100a00 */
[----:B------:R-:W3:Y:S01]  /*1c0a0*/  LDL R26, [R1+0x1e4] ;  /* 0x0001e400011a7983 */ /* 0x000ee20000100800 */
[----:B0-----:R-:W-:-:S05]  /*1c0b0*/  FMNMX.FTZ R20, R10, R5, !PT ;  /* 0x000000050a147209 */ /* 0x001fca0007810000 */
[----:B------:R-:W0:Y:S02]  /*1c0c0*/  SHFL.BFLY PT, R5, R20, 0x1, 0x1f ;  /* 0x0c201f0014057f89 */ /* 0x000e2400000e0000 */
[----:B0-----:R-:W-:Y:S02]  /*1c0d0*/  FMNMX.FTZ R24, R20, R5, !PT ;  /* 0x0000000514187209 */ /* 0x001fe40007810000 */
[----:B------:R-:W4:Y:S04]  /*1c0e0*/  LDL.64 R4, [R1+0xb8] ;  /* 0x0000b80001047983 */ /* 0x000f280000100a00 */
[----:B------:R-:W-:Y:S04]  /*1c0f0*/  STL [R1+0x1e0], R24 ;  /* 0x0001e01801007387 */ /* 0x000fe80000100800 */
[----:B------:R-:W2:Y:S04]  /*1c100*/  LDL R27, [R1+0x1e0] ;  /* 0x0001e000011b7983 */ /* 0x000ea80000100800 */
[----:B---3--:R-:W0:Y:S02]  /*1c110*/  SHFL.BFLY PT, R11, R26, 0x2, 0x1f ;  /* 0x0c401f001a0b7f89 */ /* 0x008e2400000e0000 */
[----:B0-----:R-:W-:-:S05]  /*1c120*/  FMNMX.FTZ R11, R11, R26, !PT ;  /* 0x0000001a0b0b7209 */ /* 0x001fca0007810000 */
[----:B------:R-:W0:Y:S02]  /*1c130*/  SHFL.BFLY PT, R10, R11, 0x1, 0x1f ;  /* 0x0c201f000b0a7f89 */ /* 0x000e2400000e0000 */
[----:B0-----:R-:W-:Y:S01]  /*1c140*/  FMNMX.FTZ R10, R11, R10, !PT ;  /* 0x0000000a0b0a7209 */ /* 0x001fe20007810000 */
[----:B--2---:R-:W-:-:S04]  /*1c150*/  FADD.FTZ R2, R2, -R27 ;  /* 0x8000001b02027221 */ /* 0x004fc80000010000 */
[----:B------:R-:W-:Y:S01]  /*1c160*/  FADD.FTZ R20, R3, -R10 ;  /* 0x8000000a03147221 */ /* 0x000fe20000010000 */
[----:B------:R-:W-:-:S03]  /*1c170*/  FMUL.FTZ R2, R2, R23 ;  /* 0x0000001702027220 */ /* 0x000fc60000410000 */
        /* <DEDUP_REMOVED lines=20> */
.L_x_3623:
[----:B------:R-:W-:Y:S05]  /*1c2c0*/  BSYNC B0 ;  /* 0x0000000000007941 */ /* 0x000fea0003800000 */
.L_x_3622:
        /* <DEDUP_REMOVED lines=9> */
.L_x_3625:
[----:B------:R-:W-:Y:S05]  /*1c360*/  BSYNC B0 ;  /* 0x0000000000007941 */ /* 0x000fea0003800000 */
.L_x_3624:
[----:B------:R-:W2:Y:S04]  /*1c370*/  LDL R21, [R1+0x200] ;  /* 0x0002000001157983 */ /* 0x000ea80000100800 */
[----:B------:R-:W2:Y:S04]  /*1c380*/  LDL.64 R10, [R1+0x1e0] ;  /* 0x0001e000010a7983 */ /* 0x000ea80000100a00 */
        /* <DEDUP_REMOVED lines=14> */
[----:B0-----:R-:W4:Y:S04]  /*1c470*/  LDL.64 R2, [R1+0x118] ;  /* 0x0001180001027983 */ /* 0x001f280000100a00 */
        /* <DEDUP_REMOVED lines=15> */
[----:B------:R-:W4:Y:S01]  /*1c570*/  LDL R144, [R1+0x1c8] ;  /* 0x0001c80001907983 */ /* 0x000f220000100800 */
[----:B--2---:R-:W-:-:S04]  /*1c580*/  FMUL.FTZ R10, R10, R21 ;  /* 0x000000150a0a7220 */ /* 0x004fc80000410000 */
[-CC-:B------:R-:W-:Y:S01]  /*1c590*/  FFMA.FTZ R120, R14, R21.reuse, -R10.reuse ;  /* 0x000000150e787223 */ /* 0x180fe2000001080a */
[-C--:B------:R-:W-:Y:S01]  /*1c5a0*/  FMUL.FTZ R14, R11, R21.reuse ;  /* 0x000000150b0e7220 */ /* 0x080fe20000410000 */
[----:B------:R-:W-:-:S03]  /*1c5b0*/  FFMA.FTZ R121, R15, R21, -R10 ;  /* 0x000000150f797223 */ /* 0x000fc6000001080a */
[-CC-:B------:R-:W-:Y:S01]  /*1c5c0*/  FFMA.FTZ R131, R8, R21.reuse, -R14.reuse ;  /* 0x0000001508837223 */ /* 0x180fe2000001080e */
[-C--:B------:R-:W-:Y:S01]  /*1c5d0*/  FFMA.FTZ R165, R12, R21.reuse, -R14 ;  /* 0x000000150ca57223 */ /* 0x080fe2000001080e */
[-C--:B------:R-:W-:Y:S01]  /*1c5e0*/  FFMA.FTZ R164, R13, R21.reuse, -R10 ;  /* 0x000000150da47223 */ /* 0x080fe2000001080a */
[----:B------:R-:W-:Y:S01]  /*1c5f0*/  MUFU.EX2 R121, R121 ;  /* 0x0000007900797308 */ /* 0x000fe20000000800 */
[-CC-:B------:R-:W-:Y:S01]  /*1c600*/  FFMA.FTZ R167, R30, R21.reuse, -R14.reuse ;  /* 0x000000151ea77223 */ /* 0x180fe2000001080e */
[----:B------:R-:W-:-:S06]  /*1c610*/  FFMA.FTZ R130, R29, R21, -R14 ;  /* 0x000000151d827223 */ /* 0x000fcc000001080e */
[----:B------:R-:W3:Y:S01]  /*1c620*/  MUFU.EX2 R131, R131 ;  /* 0x0000008300837308 */ /* 0x000ee20000000800 */
[-C--:B------:R-:W-:Y:S01]  /*1c630*/  FFMA.FTZ R166, R69, R21.reuse, -R10 ;  /* 0x0000001545a67223 */ /* 0x080fe2000001080a */
[-C--:B------:R-:W-:Y:S01]  /*1c640*/  FFMA.FTZ R169, R32, R21.reuse, -R14 ;  /* 0x0000001520a97223 */ /* 0x080fe2000001080e */
[----:B------:R-:W-:-:S05]  /*1c650*/  FFMA.FTZ R117, R117, R21, -R10 ;  /* 0x0000001575757223 */ /* 0x000fca000001080a */
[----:B------:R-:W-:Y:S01]  /*1c660*/  MUFU.EX2 R120, R120 ;  /* 0x0000007800787308 */ /* 0x000fe20000000800 */
[-C--:B------:R-:W-:Y:S01]  /*1c670*/  FFMA.FTZ R129, R31, R21.reuse, -R14 ;  /* 0x000000151f817223 */ /* 0x080fe2000001080e */
[-C--:B------:R-:W-:Y:S01]  /*1c680*/  FFMA.FTZ R168, R61, R21.reuse, -R10 ;  /* 0x000000153da87223 */ /* 0x080fe2000001080a */
[-C--:B------:R-:W-:Y:S01]  /*1c690*/  FFMA.FTZ R171, R33, R21.reuse, -R14 ;  /* 0x0000001521ab7223 */ /* 0x080fe2000001080e */
[-C--:B------:R-:W-:Y:S01]  /*1c6a0*/  FFMA.FTZ R116, R77, R21.reuse, -R10 ;  /* 0x000000154d747223 */ /* 0x080fe2000001080a */
[-C--:B------:R-:W-:Y:S01]  /*1c6b0*/  FFMA.FTZ R128, R34, R21.reuse, -R14 ;  /* 0x0000001522807223 */ /* 0x080fe2000001080e */
[-C--:B------:R-:W-:Y:S01]  /*1c6c0*/  FFMA.FTZ R170, R59, R21.reuse, -R10 ;  /* 0x000000153baa7223 */ /* 0x080fe2000001080a */
[-C--:B------:R-:W-:Y:S01]  /*1c6d0*/  FFMA.FTZ R177, R35, R21.reuse, -R14 ;  /* 0x0000001523b17223 */ /* 0x080fe2000001080e */
[----:B------:R-:W0:Y:S08]  /*1c6e0*/  MUFU.EX2 R165, R165 ;  /* 0x000000a500a57308 */ /* 0x000e300000000800 */
[----:B------:R-:W1:Y:S08]  /*1c6f0*/  MUFU.EX2 R164, R164 ;  /* 0x000000a400a47308 */ /* 0x000e700000000800 */
[----:B------:R-:W2:Y:S01]  /*1c700*/  MUFU.EX2 R167, R167 ;  /* 0x000000a700a77308 */ /* 0x000ea20000000800 */
[----:B---3--:R-:W-:Y:S01]  /*1c710*/  FADD.FTZ R8, R131, R7 ;  /* 0x0000000783087221 */ /* 0x008fe20000010000 */
[----:B------:R-:W-:Y:S01]  /*1c720*/  FADD.FTZ R7, R121, R6 ;  /* 0x0000000679077221 */ /* 0x000fe20000010000 */
[-C--:B------:R-:W-:Y:S01]  /*1c730*/  FFMA.FTZ R127, R39, R21.reuse, -R10 ;  /* 0x00000015277f7223 */ /* 0x080fe2000001080a */
[-C--:B------:R-:W-:Y:S01]  /*1c740*/  FFMA.FTZ R126, R36, R21.reuse, -R14 ;  /* 0x00000015247e7223 */ /* 0x080fe2000001080e */
[-C--:B------:R-:W-:Y:S01]  /*1c750*/  FFMA.FTZ R176, R41, R21.reuse, -R10 ;  /* 0x0000001529b07223 */ /* 0x080fe2000001080a */
[-C--:B------:R-:W-:Y:S01]  /*1c760*/  FFMA.FTZ R124, R37, R21.reuse, -R14 ;  /* 0x00000015257c7223 */ /* 0x080fe2000001080e */
[-CC-:B------:R-:W-:Y:S01]  /*1c770*/  FFMA.FTZ R125, R43, R21.reuse, -R10.reuse ;  /* 0x000000152b7d7223 */ /* 0x180fe2000001080a */
[----:B------:R-:W3:Y:S01]  /*1c780*/  MUFU.EX2 R130, R130 ;  /* 0x0000008200827308 */ /* 0x000ee20000000800 */
[-C--:B------:R-:W-:Y:S01]  /*1c790*/  FFMA.FTZ R178, R45, R21.reuse, -R10 ;  /* 0x000000152db27223 */ /* 0x080fe2000001080a */
[-C--:B------:R-:W-:Y:S01]  /*1c7a0*/  FFMA.FTZ R179, R38, R21.reuse, -R14 ;  /* 0x0000001526b37223 */ /* 0x080fe2000001080e */
[-C--:B------:R-:W-:Y:S01]  /*1c7b0*/  FFMA.FTZ R191, R47, R21.reuse, -R10 ;  /* 0x000000152fbf7223 */ /* 0x080fe2000001080a */
[-C--:B------:R-:W-:Y:S01]  /*1c7c0*/  FFMA.FTZ R173, R173, R21.reuse, -R14 ;  /* 0x00000015adad7223 */ /* 0x080fe2000001080e */
[-CC-:B------:R-:W-:Y:S01]  /*1c7d0*/  FFMA.FTZ R172, R49, R21.reuse, -R10.reuse ;  /* 0x0000001531ac7223 */ /* 0x180fe2000001080a */
[-CC-:B------:R-:W-:Y:S01]  /*1c7e0*/  FFMA.FTZ R174, R51, R21.reuse, -R10.reuse ;  /* 0x0000001533ae7223 */ /* 0x180fe2000001080a */
[-C--:B------:R-:W-:Y:S01]  /*1c7f0*/  FFMA.FTZ R23, R53, R21.reuse, -R10 ;  /* 0x0000001535177223 */ /* 0x080fe2000001080a */
[----:B------:R-:W3:Y:S01]  /*1c800*/  MUFU.EX2 R166, R166 ;  /* 0x000000a600a67308 */ /* 0x000ee20000000800 */
[----:B0-----:R-:W-:Y:S01]  /*1c810*/  FADD.FTZ R8, R165, R8 ;  /* 0x00000008a5087221 */ /* 0x001fe20000010000 */
[----:B-1----:R-:W-:Y:S01]  /*1c820*/  FADD.FTZ R7, R164, R7 ;  /* 0x00000007a4077221 */ /* 0x002fe20000010000 */
[----:B------:R-:W-:Y:S01]  /*1c830*/  FFMA.FTZ R175, R175, R21, -R14 ;  /* 0x00000015afaf7223 */ /* 0x000fe2000001080e */
[C---:B----4-:R-:W-:Y:S01]  /*1c840*/  FMUL.FTZ R57, R123.reuse, R57 ;  /* 0x000000397b397220 */ /* 0x050fe20000410000 */
[C---:B------:R-:W-:Y:S01]  /*1c850*/  FMUL.FTZ R56, R123.reuse, R56 ;  /* 0x000000387b387220 */ /* 0x040fe20000410000 */
[C---:B------:R-:W-:Y:S01]  /*1c860*/  FMUL.FTZ R63, R122.reuse, R63 ;  /* 0x0000003f7a3f7220 */ /* 0x040fe20000410000 */
[----:B------:R-:W-:Y:S01]  /*1c870*/  FMUL.FTZ R62, R122, R62 ;  /* 0x0000003e7a3e7220 */ /* 0x000fe20000410000 */
[----:B------:R-:W0:Y:S01]  /*1c880*/  MUFU.EX2 R169, R169 ;  /* 0x000000a900a97308 */ /* 0x000e220000000800 */
[C---:B------:R-:W-:Y:S01]  /*1c890*/  FMUL.FTZ R65, R123.reuse, R65 ;  /* 0x000000417b417220 */ /* 0x040fe20000410000 */
[C---:B------:R-:W-:Y:S01]  /*1c8a0*/  FMUL.FTZ R64, R123.reuse, R64 ;  /* 0x000000407b407220 */ /* 0x040fe20000410000 */
[C---:B------:R-:W-:Y:S01]  /*1c8b0*/  FMUL.FTZ R67, R123.reuse, R67 ;  /* 0x000000437b437220 */ /* 0x040fe20000410000 */
[C---:B------:R-:W-:Y:S01]  /*1c8c0*/  FMUL.FTZ R66, R123.reuse, R66 ;  /* 0x000000427b427220 */ /* 0x040fe20000410000 */
[C---:B------:R-:W-:Y:S01]  /*1c8d0*/  FMUL.FTZ R71, R123.reuse, R71 ;  /* 0x000000477b477220 */ /* 0x040fe20000410000 */
[C---:B------:R-:W-:Y:S01]  /*1c8e0*/  FMUL.FTZ R70, R123.reuse, R70 ;  /* 0x000000467b467220 */ /* 0x040fe20000410000 */
[----:B------:R-:W-:Y:S01]  /*1c8f0*/  FMUL.FTZ R73, R123, R73 ;  /* 0x000000497b497220 */ /* 0x000fe20000410000 */
[----:B------:R-:W1:Y:S01]  /*1c900*/  MUFU.EX2 R117, R117 ;  /* 0x0000007500757308 */ /* 0x000e620000000800 */
[----:B--2---:R-:W-:Y:S01]  /*1c910*/  FADD.FTZ R11, R167, R8 ;  /* 0x00000008a70b7221 */ /* 0x004fe20000010000 */
[----:B------:R-:W-:Y:S01]  /*1c920*/  FADD.FTZ R7, R120, R7 ;  /* 0x0000000778077221 */ /* 0x000fe20000010000 */
[C---:B------:R-:W-:Y:S01]  /*1c930*/  FMUL.FTZ R72, R123.reuse, R72 ;  /* 0x000000487b487220 */ /* 0x040fe20000410000 */
[C---:B------:R-:W-:Y:S01]  /*1c940*/  FMUL.FTZ R75, R123.reuse, R75 ;  /* 0x0000004b7b4b7220 */ /* 0x040fe20000410000 */
[C---:B------:R-:W-:Y:S01]  /*1c950*/  FMUL.FTZ R74, R123.reuse, R74 ;  /* 0x0000004a7b4a7220 */ /* 0x040fe20000410000 */
[C---:B------:R-:W-:Y:S01]  /*1c960*/  FMUL.FTZ R97, R123.reuse, R97 ;  /* 0x000000617b617220 */ /* 0x040fe20000410000 */
[C---:B------:R-:W-:Y:S01]  /*1c970*/  FMUL.FTZ R96, R123.reuse, R96 ;  /* 0x000000607b607220 */ /* 0x040fe20000410000 */
[----:B------:R-:W2:Y:S01]  /*1c980*/  MUFU.EX2 R129, R129 ;  /* 0x0000008100817308 */ /* 0x000ea20000000800 */
[C---:B------:R-:W-:Y:S01]  /*1c990*/  FMUL.FTZ R101, R123.reuse, R101 ;  /* 0x000000657b657220 */ /* 0x040fe20000410000 */
[C---:B------:R-:W-:Y:S01]  /*1c9a0*/  FMUL.FTZ R100, R123.reuse, R100 ;  /* 0x000000647b647220 */ /* 0x040fe20000410000 */
[C---:B------:R-:W-:Y:S01]  /*1c9b0*/  FMUL.FTZ R103, R123.reuse, R103 ;  /* 0x000000677b677220 */ /* 0x040fe20000410000 */
[C---:B------:R-:W-:Y:S01]  /*1c9c0*/  FMUL.FTZ R102, R123.reuse, R102 ;  /* 0x000000667b667220 */ /* 0x040fe20000410000 */
[C---:B------:R-:W-:Y:S01]  /*1c9d0*/  FMUL.FTZ R111, R123.reuse, R111 ;  /* 0x0000006f7b6f7220 */ /* 0x040fe20000410000 */
[----:B------:R-:W-:Y:S01]  /*1c9e0*/  FMUL.FTZ R110, R123, R110 ;  /* 0x0000006e7b6e7220 */ /* 0x000fe20000410000 */
[----:B------:R-:W-:Y:S01]  /*1c9f0*/  FMUL.FTZ R109, R122, R109 ;  /* 0x0000006d7a6d7220 */ /* 0x000fe20000410000 */
[----:B------:R-:W4:Y:S01]  /*1ca00*/  MUFU.EX2 R168, R168 ;  /* 0x000000a800a87308 */ /* 0x000f220000000800 */
[----:B---3--:R-:W-:Y:S01]  /*1ca10*/  FADD.FTZ R8, R130, R11 ;  /* 0x0000000b82087221 */ /* 0x008fe20000010000 */
[----:B------:R-:W-:Y:S01]  /*1ca20*/  FADD.FTZ R6, R166, R7 ;  /* 0x00000007a6067221 */ /* 0x000fe20000010000 */
[C---:B------:R-:W-:Y:S01]  /*1ca30*/  FMUL.FTZ R108, R122.reuse, R108 ;  /* 0x0000006c7a6c7220 */ /* 0x040fe20000410000 */
[C---:B------:R-:W-:Y:S01]  /*1ca40*/  FMUL.FTZ R113, R122.reuse, R107 ;  /* 0x0000006b7a717220 */ /* 0x040fe20000410000 */
[C---:B------:R-:W-:Y:S01]  /*1ca50*/  FMUL.FTZ R112, R122.reuse, R106 ;  /* 0x0000006a7a707220 */ /* 0x040fe20000410000 */
[C---:B------:R-:W-:Y:S01]  /*1ca60*/  FMUL.FTZ R5, R122.reuse, R5 ;  /* 0x000000057a057220 */ /* 0x040fe20000410000 */
[----:B------:R-:W-:Y:S01]  /*1ca70*/  FMUL.FTZ R4, R122, R4 ;  /* 0x000000047a047220 */ /* 0x000fe20000410000 */
[----:B------:R-:W3:Y:S01]  /*1ca80*/  MUFU.EX2 R171, R171 ;  /* 0x000000ab00ab7308 */ /* 0x000ee20000000800 */
[----:B------:R-:W3:Y:S04]  /*1ca90*/  LDL.64 R30, [R1+0x3b0] ;  /* 0x0003b000011e7983 */ /* 0x000ee80000100a00 */
[----:B------:R-:W3:Y:S03]  /*1caa0*/  LDL.64 R32, [R1+0x3c0] ;  /* 0x0003c00001207983 */ /* 0x000ee60000100a00 */
[----:B------:R-:W3:Y:S01]  /*1cab0*/  MUFU.EX2 R116, R116 ;  /* 0x0000007400747308 */ /* 0x000ee20000000800 */
[----:B0-----:R-:W-:Y:S01]  /*1cac0*/  FADD.FTZ R8, R169, R8 ;  /* 0x00000008a9087221 */ /* 0x001fe20000010000 */
[----:B-1----:R-:W-:Y:S01]  /*1cad0*/  FADD.FTZ R7, R117, R6 ;  /* 0x0000000675077221 */ /* 0x002fe20000010000 */
[----:B------:R-:W3:Y:S04]  /*1cae0*/  LDL.64 R34, [R1+0x3d0] ;  /* 0x0003d00001227983 */ /* 0x000ee80000100a00 */
[----:B------:R-:W3:Y:S01]  /*1caf0*/  LDL.64 R58, [R1+0x2d8] ;  /* 0x0002d800013a7983 */ /* 0x000ee20000100a00 */
[----:B------:R-:W0:Y:S03]  /*1cb00*/  MUFU.EX2 R128, R128 ;  /* 0x0000008000807308 */ /* 0x000e260000000800 */
[----:B------:R-:W3:Y:S04]  /*1cb10*/  LDL.64 R60, [R1+0x2e8] ;  /* 0x0002e800013c7983 */ /* 0x000ee80000100a00 */
[----:B------:R-:W3:Y:S01]  /*1cb20*/  LDL.64 R68, [R1+0x328] ;  /* 0x0003280001447983 */ /* 0x000ee20000100a00 */
[----:B------:R-:W1:Y:S01]  /*1cb30*/  MUFU.EX2 R170, R170 ;  /* 0x000000aa00aa7308 */ /* 0x000e620000000800 */
[----:B--2---:R-:W-:Y:S01]  /*1cb40*/  FADD.FTZ R6, R129, R8 ;  /* 0x0000000881067221 */ /* 0x004fe20000010000 */
[----:B----4-:R-:W-:Y:S01]  /*1cb50*/  FADD.FTZ R7, R168, R7 ;  /* 0x00000007a8077221 */ /* 0x010fe20000010000 */
[----:B------:R-:W2:Y:S04]  /*1cb60*/  LDL.64 R36, [R1+0x3e0] ;  /* 0x0003e00001247983 */ /* 0x000ea80000100a00 */
[----:B------:R-:W4:Y:S01]  /*1cb70*/  LDL.64 R40, [R1+0x248] ;  /* 0x0002480001287983 */ /* 0x000f220000100a00 */
[----:B------:R-:W1:Y:S03]  /*1cb80*/  MUFU.EX2 R177, R177 ;  /* 0x000000b100b17308 */ /* 0x000e660000000800 */
[----:B------:R-:W4:Y:S05]  /*1cb90*/  LDL.64 R76, [R1+0x368] ;  /* 0x00036800014c7983 */ /* 0x000f2a0000100a00 */
[----:B------:R-:W1:Y:S01]  /*1cba0*/  MUFU.EX2 R127, R127 ;  /* 0x0000007f007f7308 */ /* 0x000e620000000800 */
[----:B---3--:R-:W-:Y:S01]  /*1cbb0*/  FADD.FTZ R11, R171, R6 ;  /* 0x00000006ab0b7221 */ /* 0x008fe20000010000 */
[----:B------:R-:W-:Y:S01]  /*1cbc0*/  FADD.FTZ R7, R116, R7 ;  /* 0x0000000774077221 */ /* 0x000fe20000010000 */
[----:B------:R-:W3:Y:S05]  /*1cbd0*/  LDL.64 R42, [R1+0x258] ;  /* 0x00025800012a7983 */ /* 0x000eea0000100a00 */
[----:B------:R-:W1:Y:S08]  /*1cbe0*/  MUFU.EX2 R126, R126 ;  /* 0x0000007e007e7308 */ /* 0x000e700000000800 */
[----:B------:R-:W1:Y:S01]  /*1cbf0*/  MUFU.EX2 R176, R176 ;  /* 0x000000b000b07308 */ /* 0x000e620000000800 */
[----:B0-----:R-:W-:Y:S01]  /*1cc00*/  FADD.FTZ R10, R128, R11 ;  /* 0x0000000b800a7221 */ /* 0x001fe20000010000 */
[----:B-1----:R-:W-:-:S06]  /*1cc10*/  FADD.FTZ R6, R170, R7 ;  /* 0x00000007aa067221 */ /* 0x002fcc0000010000 */
[----:B------:R-:W0:Y:S01]  /*1cc20*/  MUFU.EX2 R124, R124 ;  /* 0x0000007c007c7308 */ /* 0x000e220000000800 */
[----:B------:R-:W-:-:S07]  /*1cc30*/  FFMA.FTZ R8, R28, R21, -R14 ;  /* 0x000000151c087223 */ /* 0x000fce000001080e */
[----:B------:R-:W1:Y:S01]  /*1cc40*/  MUFU.EX2 R125, R125 ;  /* 0x0000007d007d7308 */ /* 0x000e620000000800 */
[----:B------:R-:W-:Y:S01]  /*1cc50*/  FADD.FTZ R11, R177, R10 ;  /* 0x0000000ab10b7221 */ /* 0x000fe20000010000 */
[----:B------:R-:W-:Y:S01]  /*1cc60*/  FADD.FTZ R7, R127, R6 ;  /* 0x000000067f077221 */ /* 0x000fe20000010000 */
[----:B------:R-:W2:Y:S04]  /*1cc70*/  LDL.64 R28, [R1+0x3a0] ;  /* 0x0003a000011c7983 */ /* 0x000ea80000100a00 */
[----:B------:R-:W4:Y:S01]  /*1cc80*/  LDL.64 R38, [R1+0x3f0] ;  /* 0x0003f00001267983 */ /* 0x000f220000100a00 */
[----:B------:R-:W-:Y:S03]  /*1cc90*/  MUFU.EX2 R178, R178 ;  /* 0x000000b200b27308 */ /* 0x000fe60000000800 */
[----:B------:R-:W3:Y:S05]  /*1cca0*/  LDL.64 R44, [R1+0x268] ;  /* 0x00026800012c7983 */ /* 0x000eea0000100a00 */
[----:B------:R-:W1:Y:S01]  /*1ccb0*/  MUFU.EX2 R179, R179 ;  /* 0x000000b300b37308 */ /* 0x000e620000000800 */
[----:B------:R-:W-:Y:S01]  /*1ccc0*/  FADD.FTZ R11, R126, R11 ;  /* 0x0000000b7e0b7221 */ /* 0x000fe20000010000 */
[----:B------:R-:W-:Y:S01]  /*1ccd0*/  FADD.FTZ R6, R176, R7 ;  /* 0x00000007b0067221 */ /* 0x000fe20000010000 */
[----:B------:R-:W3:Y:S05]  /*1cce0*/  LDL.64 R46, [R1+0x278] ;  /* 0x00027800012e7983 */ /* 0x000eea0000100a00 */
[----:B------:R-:W-:Y:S01]  /*1ccf0*/  MUFU.EX2 R191, R191 ;  /* 0x000000bf00bf7308 */ /* 0x000fe20000000800 */
[----:B------:R-:W-:-:S07]  /*1cd00*/  FFMA.FTZ R7, R25, R21, -R14 ;  /* 0x0000001519077223 */ /* 0x000fce000001080e */
[----:B------:R-:W1:Y:S01]  /*1cd10*/  MUFU.EX2 R173, R173 ;  /* 0x000000ad00ad7308 */ /* 0x000e620000000800 */
[----:B0-----:R-:W-:Y:S01]  /*1cd20*/  FADD.FTZ R10, R124, R11 ;  /* 0x0000000b7c0a7221 */ /* 0x001fe20000010000 */
[----:B-1----:R-:W-:Y:S01]  /*1cd30*/  FADD.FTZ R11, R125, R6 ;  /* 0x000000067d0b7221 */ /* 0x002fe20000010000 */
[----:B------:R-:W3:Y:S04]  /*1cd40*/  LDL.64 R14, [R1+0x360] ;  /* 0x00036000010e7983 */ /* 0x000ee80000100a00 */
[----:B------:R-:W3:Y:S01]  /*1cd50*/  LDL.64 R48, [R1+0x288] ;  /* 0x0002880001307983 */ /* 0x000ee20000100a00 */
[----:B------:R-:W-:Y:S03]  /*1cd60*/  MUFU.EX2 R172, R172 ;  /* 0x000000ac00ac7308 */ /* 0x000fe60000000800 */
[----:B------:R-:W3:Y:S04]  /*1cd70*/  LDL.64 R50, [R1+0x298] ;  /* 0x0002980001327983 */ /* 0x000ee80000100a00 */
[----:B------:R-:W3:Y:S01]  /*1cd80*/  LDL.64 R52, [R1+0x2a8] ;  /* 0x0002a80001347983 */ /* 0x000ee20000100a00 */
[----:B------:R-:W0:Y:S01]  /*1cd90*/  MUFU.EX2 R8, R8 ;  /* 0x0000000800087308 */ /* 0x000e220000000800 */
[----:B------:R-:W-:Y:S01]  /*1cda0*/  FADD.FTZ R10, R179, R10 ;  /* 0x0000000ab30a7221 */ /* 0x000fe20000010000 */
[----:B------:R-:W-:Y:S01]  /*1cdb0*/  FADD.FTZ R6, R178, R11 ;  /* 0x0000000bb2067221 */ /* 0x000fe20000010000 */
[----:B------:R-:W3:Y:S04]  /*1cdc0*/  LDL.64 R20, [R1+0x370] ;  /* 0x0003700001147983 */ /* 0x000ee80000100a00 */
[----:B------:R-:W3:Y:S01]  /*1cdd0*/  LDL.64 R24, [R1+0x380] ;  /* 0x0003800001187983 */ /* 0x000ee20000100a00 */
[----:B------:R-:W-:Y:S08]  /*1cde0*/  MUFU.EX2 R174, R174 ;  /* 0x000000ae00ae7308 */ /* 0x000ff00000000800 */
[----:B------:R-:W1:Y:S01]  /*1cdf0*/  MUFU.EX2 R175, R175 ;  /* 0x000000af00af7308 */ /* 0x000e620000000800 */
[----:B------:R-:W-:Y:S01]  /*1ce00*/  FADD.FTZ R13, R173, R10 ;  /* 0x0000000aad0d7221 */ /* 0x000fe20000010000 */
[----:B------:R-:W-:Y:S01]  /*1ce10*/  FADD.FTZ R11, R191, R6 ;  /* 0x00000006bf0b7221 */ /* 0x000fe20000010000 */
[----:B------:R-:W3:Y:S05]  /*1ce20*/  LDL.64 R106, [R1+0x3b8] ;  /* 0x0003b800016a7983 */ /* 0x000eea0000100a00 */
[----:B------:R-:W1:Y:S08]  /*1ce30*/  MUFU.EX2 R23, R23 ;  /* 0x0000001700177308 */ /* 0x000e700000000800 */
[----:B------:R-:W1:Y:S01]  /*1ce40*/  MUFU.EX2 R7, R7 ;  /* 0x0000000700077308 */ /* 0x000e620000000800 */
[----:B0-----:R-:W-:Y:S01]  /*1ce50*/  FADD.FTZ R6, R8, R13 ;  /* 0x0000000d08067221 */ /* 0x001fe20000010000 */
[----:B------:R-:W-:Y:S01]  /*1ce60*/  FADD.FTZ R11, R172, R11 ;  /* 0x0000000bac0b7221 */ /* 0x000fe20000010000 */
[----:B------:R-:W3:Y:S02]  /*1ce70*/  LDL.64 R12, [R1+0x350] ;  /* 0x00035000010c7983 */ /* 0x000ee40000100a00 */
[----:B-1----:R-:W-:Y:S01]  /*1ce80*/  FADD.FTZ R6, R175, R6 ;  /* 0x00000006af067221 */ /* 0x002fe20000010000 */
[----:B------:R-:W-:-:S04]  /*1ce90*/  FADD.FTZ R10, R174, R11 ;  /* 0x0000000bae0a7221 */ /* 0x000fc80000010000 */
[----:B------:R-:W-:Y:S01]  /*1cea0*/  FADD.FTZ R10, R23, R10 ;  /* 0x0000000a170a7221 */ /* 0x000fe20000010000 */
[----:B------:R-:W-:-:S05]  /*1ceb0*/  FADD.FTZ R11, R7, R6 ;  /* 0x00000006070b7221 */ /* 0x000fca0000010000 */
[----:B------:R0:W-:Y:S01]  /*1cec0*/  STL.64 [R1+0x1f0], R10 ;  /* 0x0001f00a01007387 */ /* 0x0001e20000100a00 */
[----:B------:R-:W-:Y:S06]  /*1ced0*/  BAR.SYNC.DEFER_BLOCKING 0xf, 0x100 ;  /* 0x03c4000000007b1d */ /* 0x000fec0000010000 */
[----:B0-----:R-:W3:Y:S04]  /*1cee0*/  LDL.64 R10, [R1+0x340] ;  /* 0x00034000010a7983 */ /* 0x001ee80000100a00 */
[----:B------:R-:W3:Y:S04]  /*1cef0*/  LD.E.64 R92, desc[UR46][R2.64+0x8] ;  /* 0x0000082e025c7980 */ /* 0x000ee8000c101b00 */
[----:B------:R-:W3:Y:S04]  /*1cf00*/  LD.E.64 R2, desc[UR46][R2.64] ;  /* 0x0000002e02027980 */ /* 0x000ee8000c101b00 */
        /* <DEDUP_REMOVED lines=13> */
[----:B0-----:R-:W3:Y:S04]  /*1cfe0*/  LDL.64 R56, [R1+0x2c8] ;  /* 0x0002c80001387983 */ /* 0x001ee80000100a00 */
[----:B-1----:R-:W3:Y:S04]  /*1cff0*/  LDL.64 R62, [R1+0x2f8] ;  /* 0x0002f800013e7983 */ /* 0x002ee80000100a00 */
[----:B------:R-:W3:Y:S04]  /*1d000*/  LDL.64 R64, [R1+0x308] ;  /* 0x0003080001407983 */ /* 0x000ee80000100a00 */
        /* <DEDUP_REMOVED lines=10> */
[----:B------:R0:W-:Y:S04]  /*1d0b0*/  STL.64 [R1+0x238], R4 ;  /* 0x0002380401007387 */ /* 0x0001e80000100a00 */
        /* <DEDUP_REMOVED lines=44> */
[C---:B----4-:R-:W-:Y:S01]  /*1d380*/  FMUL.FTZ R39, R123.reuse, R39 ;  /* 0x000000277b277220 */ /* 0x050fe20000410000 */
[C---:B------:R-:W-:Y:S01]  /*1d390*/  FMUL.FTZ R38, R123.reuse, R38 ;  /* 0x000000267b267220 */ /* 0x040fe20000410000 */
[C---:B------:R-:W-:Y:S01]  /*1d3a0*/  FMUL.FTZ R41, R122.reuse, R41 ;  /* 0x000000297a297220 */ /* 0x040fe20000410000 */
[C---:B------:R-:W-:Y:S01]  /*1d3b0*/  FMUL.FTZ R40, R122.reuse, R40 ;  /* 0x000000287a287220 */ /* 0x040fe20000410000 */
[C---:B---3--:R-:W-:Y:S01]  /*1d3c0*/  FMUL.FTZ R43, R122.reuse, R43 ;  /* 0x0000002b7a2b7220 */ /* 0x048fe20000410000 */
        /* <DEDUP_REMOVED lines=48> */
[----:B------:R1:W-:Y:S04]  /*1d6d0*/  STL.64 [R1+0x340], R10 ;  /* 0x0003400a01007387 */ /* 0x0003e80000100a00 */
[----:B------:R2:W-:Y:S04]  /*1d6e0*/  STL.64 [R1+0x360], R14 ;  /* 0x0003600e01007387 */ /* 0x0005e80000100a00 */
[----:B------:R3:W-:Y:S01]  /*1d6f0*/  STL.64 [R1+0x370], R20 ;  /* 0x0003701401007387 */ /* 0x0007e20000100a00 */
[----:B------:R-:W-:-:S03]  /*1d700*/  MOV R6, R92 ;  /* 0x0000005c00067202 */ /* 0x000fc60000000f00 */
        /* <DEDUP_REMOVED lines=205> */
[----:B--2---:R-:W-:Y:S01]  /*1e3e0*/  STL [R1+0x250], R14 ;  /* 0x0002500e01007387 */ /* 0x004fe20000100800 */
[----:B------:R-:W-:Y:S02]  /*1e3f0*/  F2FP.F16.F32.PACK_AB R177, R126, R177 ;  /* 0x000000b17eb1723e */ /* 0x000fe400000000ff */
[----:B------:R-:W-:Y:S01]  /*1e400*/  F2FP.F16.F32.PACK_AB R178, R178, R125 ;  /* 0x0000007db2b2723e */ /* 0x000fe200000000ff */
[----:B------:R-:W-:Y:S01]  /*1e410*/  STL [R1+0x254], R15 ;  /* 0x0002540f01007387 */ /* 0x000fe20000100800 */
[----:B------:R-:W-:-:S03]  /*1e420*/  F2FP.F16.F32.PACK_AB R179, R179, R124 ;  /* 0x0000007cb3b3723e */ /* 0x000fc600000000ff */
[----:B---3--:R-:W-:Y:S04]  /*1e430*/  STL [R1+0x258], R20 ;  /* 0x0002581401007387 */ /* 0x008fe80000100800 */
[----:B------:R-:W-:Y:S04]  /*1e440*/  STL [R1+0x25c], R21 ;  /* 0x00025c1501007387 */ /* 0x000fe80000100800 */
[----:B----4-:R-:W-:Y:S04]  /*1e450*/  STL [R1+0x260], R24 ;  /* 0x0002601801007387 */ /* 0x010fe80000100800 */
        /* <DEDUP_REMOVED lines=575> */
.L_x_3627:
[----:B------:R-:W-:Y:S05]  /*20850*/  BSYNC B0 ;  /* 0x0000000000007941 */ /* 0x000fea0003800000 */
.L_x_3626:
        /* <DEDUP_REMOVED lines=9> */
.L_x_3605:
[----:B------:R-:W-:-:S13]  /*208f0*/  ISETP.GE.AND P0, PT, R0, R22, PT ;  /* 0x000000160000720c */ /* 0x000fda0003f06270 */
[----:B------:R-:W-:Y:S05]  /*20900*/  @!P0 BRA `(.L_x_3629) ;  /* 0x0000007c00e08947 */ /* 0x000fea0003800000 */
.L_x_3662:
        /* <DEDUP_REMOVED lines=20> */
.L_x_3631:
[----:B------:R-:W-:Y:S05]  /*20a50*/  BSYNC B0 ;  /* 0x0000000000007941 */ /* 0x000fea0003800000 */
.L_x_3630:
        /* <DEDUP_REMOVED lines=9> */
.L_x_3633:
[----:B------:R-:W-:Y:S05]  /*20af0*/  BSYNC B0 ;  /* 0x0000000000007941 */ /* 0x000fea0003800000 */
.L_x_3632:
[----:B------:R-:W-:Y:S04]  /*20b00*/  BSSY B0, `(.L_x_3634) ;  /* 0x0000006000007945 */ /* 0x000fe80003800000 */
[----:B-1----:R-:W-:Y:S05]  /*20b10*/  @P0 BRA `(.L_x_3635) ;  /* 0x0000000000100947 */ /* 0x002fea0003800000 */
[----:B-----5:R-:W-:Y:S01]  /*20b20*/  IMAD R6, R6, 0x8, R3 ;  /* 0x0000000806067824 */ /* 0x020fe200078e0203 */
[----:B------:R-:W-:-:S04]  /*20b30*/  SHF.L.U32 R7, R7, 0x1f, RZ ;  /* 0x0000001f07077819 */ /* 0x000fc800000006ff */
[----:B------:R-:W1:Y:S02]  /*20b40*/  SYNCS.PHASECHK.TRANS64.TRYWAIT P0, [R6+URZ], R7 ;  /* 0x00000007060075a7 */ /* 0x000e64000800017f */
[----:B-1----:R-:W-:Y:S05]  /*20b50*/  @!P0 BRA `(.L_x_3636) ;  /* 0x0000015c00708947 */ /* 0x002fea0003800000 */
.L_x_3635:
[----:B------:R-:W-:Y:S05]  /*20b60*/  BSYNC B0 ;  /* 0x0000000000007941 */ /* 0x000fea0003800000 */
.L_x_3634:
        /* <DEDUP_REMOVED lines=57> */
.L_x_3638:
[----:B------:R-:W-:Y:S05]  /*20f00*/  BSYNC B0 ;  /* 0x0000000000007941 */ /* 0x000fea0003800000 */
.L_x_3637:
        /* <DEDUP_REMOVED lines=8> */
.L_x_3640:
[----:B------:R-:W-:Y:S05]  /*20f90*/  BSYNC B0 ;  /* 0x0000000000007941 */ /* 0x000fea0003800000 */
.L_x_3639:
[----:B------:R-:W-:Y:S04]  /*20fa0*/  BSSY B0, `(.L_x_3641) ;  /* 0x0000004000007945 */ /* 0x000fe80003800000 */
[----:B-1----:R-:W-:Y:S05]  /*20fb0*/  @P0 BRA `(.L_x_3642) ;  /* 0x0000000000080947 */ /* 0x002fea0003800000 */
[----:B------:R-:W1:Y:S02]  /*20fc0*/  SYNCS.PHASECHK.TRANS64.TRYWAIT P0, [R12+URZ], R13 ;  /* 0x0000000d0c0075a7 */ /* 0x000e64000800017f */
[----:B-1----:R-:W-:Y:S05]  /*20fd0*/  @!P0 BRA `(.L_x_3643) ;  /* 0x0000015800648947 */ /* 0x002fea0003800000 */
.L_x_3642:
[----:B------:R-:W-:Y:S05]  /*20fe0*/  BSYNC B0 ;  /* 0x0000000000007941 */ /* 0x000fea0003800000 */
.L_x_3641:
[----:B------:R-:W2:Y:S04]  /*20ff0*/  LDL R4, [R1+0x68] ;  /* 0x0000680001047983 */ /* 0x000ea80000100800 */
[----:B------:R-:W3:Y:S04]  /*21000*/  LDL R5, [R1+0x1c8] ;  /* 0x0001c80001057983 */ /* 0x000ee80000100800 */
[----:B------:R-:W3:Y:S04]  /*21010*/  LDL.64 R2, [R1+0x98] ;  /* 0x0000980001027983 */ /* 0x000ee80000100a00 */
[----:B------:R-:W4:Y:S04]  /*21020*/  LDL.64 R8, [R1+0x90] ;  /* 0x0000900001087983 */ /* 0x000f280000100a00 */
[----:B------:R-:W4:Y:S04]  /*21030*/  LDL.64 R10, [R1+0x90] ;  /* 0x00009000010a7983 */ /* 0x000f280000100a00 */
[----:B01----:R-:W4:Y:S04]  /*21040*/  LDL.64 R12, [R1+0x90] ;  /* 0x00009000010c7983 */ /* 0x003f280000100a00 */
[----:B------:R-:W4:Y:S01]  /*21050*/  LDL.64 R56, [R1+0x90] ;  /* 0x0000900001387983 */ /* 0x000f220000100a00 */
[----:B------:R-:W-:Y:S05]  /*21060*/  WARPSYNC.ALL ;  /* 0x0000000000007948 */ /* 0x000fea0003800000 */
[----:B------:R-:W-:Y:S01]  /*21070*/  WARPGROUP.ARRIVE ;  /* 0x00000000000079c5 */ /* 0x000fe20000000000 */
[----:B------:R-:W4:Y:S05]  /*21080*/  LDL.64 R6, [R1+0x90] ;  /* 0x0000900001067983 */ /* 0x000f2a0000100a00 */
[----:B------:R-:W0:Y:S01]  /*21090*/  S2R R15, SR_TID.X ;  /* 0x00000000000f7919 */ /* 0x000e220000002100 */
[----:B------:R-:W-:Y:S01]  /*210a0*/  IMAD.MOV.U32 R23, RZ, RZ, 0x4 ;  /* 0x00000004ff177424 */ /* 0x000fe200078e00ff */
        /* <DEDUP_REMOVED lines=166> */
[--C-:B------:R-:W-:Y:S01]  /*21b10*/  IMAD.MOV.U32 R57, RZ, RZ, R3.reuse ;  /* 0x000000ffff397224 */ /* 0x100fe200078e0003 */
[----:B------:R-:W-:Y:S02]  /*21b20*/  R2UR UR4, R4 ;  /* 0x00000000040472ca */ /* 0x000fe400000e0000 */
[----:B------:R-:W-:Y:S02]  /*21b30*/  R2UR UR6, R56 ;  /* 0x00000000380672ca */ /* 0x000fe400000e0000 */
[----:B------:R-:W-:Y:S02]  /*21b40*/  R2UR UR7, R57 ;  /* 0x00000000390772ca */ /* 0x000fe400000e0000 */
[----:B------:R-:W-:Y:S01]  /*21b50*/  R2UR UR5, R5 ;  /* 0x00000000050572ca */ /* 0x000fe200000e0000 */
[----:B------:R-:W-:Y:S01]  /*21b60*/  IMAD.MOV.U32 R59, RZ, RZ, R3 ;  /* 0x000000ffff3b7224 */ /* 0x000fe200078e0003 */
[----:B0-----:R-:W-:Y:S01]  /*21b70*/  SHF.R.U32.HI R15, RZ, 0x7, R15 ;  /* 0x00000007ff0f7819 */ /* 0x001fe2000001160f */
[----:B------:R-:W4:Y:S04]  /*21b80*/  LDL.64 R56, [R1+0x90] ;  /* 0x0000900001387983 */ /* 0x000f280000100a00 */
[----:B------:R-:W0:Y:S01]  /*21b90*/  SHFL.IDX PT, R4, R15, RZ, 0x1f ;  /* 0x00001fff0f047589 */ /* 0x000e2200000e0000 */
[----:B------:R-:W-:-:S02]  /*21ba0*/  WARPGROUP.DEPBAR.LE gsb0, 0x0 ;  /* 0x00008000000079c5 */ /* 0x000fc40000010000 */
[----:B------:R-:W-:-:S06]  /*21bb0*/  WARPGROUP.ARRIVE ;  /* 0x00000000000079c5 */ /* 0x000fcc0000000000 */
[----:B------:R-:W-:Y:S01]  /*21bc0*/  HGMMA.64x64x16.F32 R24, gdesc[UR4], R24, gsb0 ;  /* 0x00e00000041879f0 */ /* 0x000fe20008000818 */
[----:B0-----:R-:W-:Y:S01]  /*21bd0*/  ISETP.GT.AND P0, PT, R4, 0x7f, PT ;  /* 0x0000007f0400780c */ /* 0x001fe20003f04270 */
[----:B------:R-:W-:-:S03]  /*21be0*/  VIADD R4, R2, 0x800 ;  /* 0x0000080002047836 */ /* 0x000fc60000000000 */
[----:B------:R-:W-:-:S04]  /*21bf0*/  SEL R15, RZ, 0x2, !P0 ;  /* 0x00000002ff0f7807 */ /* 0x000fc80004000000 */
        /* <DEDUP_REMOVED lines=10> */
[----:B------:R-:W-:Y:S01]  /*21ca0*/  SEL R21, R23, 0x2, P0 ;  /* 0x0000000217157807 */ /* 0x000fe20000000000 */
[----:B------:R-:W4:Y:S07]  /*21cb0*/  LDL.64 R58, [R1+0x90] ;  /* 0x00009000013a7983 */ /* 0x000f2e0000100a00 */
[----:B------:R-:W-:Y:S01]  /*21cc0*/  HGMMA.64x64x16.F32 R24, gdesc[UR8], R24, UP0, gsb0 ;  /* 0x00e00000081879f0 */ /* 0x000fe2000b800818 */
[----:B------:R-:W-:Y:S01]  /*21cd0*/  IMAD.IADD R8, R4, 0x1, R21 ;  /* 0x0000000104087824 */ /* 0x000fe200078e0215 */
[----:B--2---:R-:W-:Y:S01]  /*21ce0*/  IADD3 R10, R21, 0x800, R10 ;  /* 0x00000800150a7810 */ /* 0x004fe20007ffe00a */
[----:B------:R-:W-:Y:S01]  /*21cf0*/  IMAD.MOV.U32 R9, RZ, RZ, R3 ;  /* 0x000000ffff097224 */ /* 0x000fe200078e0003 */
[----:B------:R-:W-:-:S02]  /*21d00*/  R2UR UR5, R11 ;  /* 0x000000000b0572ca */ /* 0x000fc400000e0000 */
        /* <DEDUP_REMOVED lines=43> */
[----:B------:R-:W-:Y:S01]  /*21fc0*/  IMAD.IADD R12, R21, 0x1, R10 ;  /* 0x00000001150c7824 */ /* 0x000fe200078e020a */
[----:B------:R-:W4:Y:S01]  /*21fd0*/  LDL.64 R8, [R1+0x90] ;  /* 0x0000900001087983 */ /* 0x000f220000100a00 */
[----:B------:R-:W-:Y:S02]  /*21fe0*/  WARPGROUP.DEPBAR.LE gsb0, 0x0 ;  /* 0x00008000000079c5 */ /* 0x000fe40000010000 */
[----:B------:R-:W-:-:S08]  /*21ff0*/  WARPGROUP.ARRIVE ;  /* 0x00000000000079c5 */ /* 0x000fd00000000000 */
[----:B------:R-:W-:Y:S01]  /*22000*/  HGMMA.64x64x16.F32 R24, gdesc[UR4], R24, gsb0 ;  /* 0x00e00000041879f0 */ /* 0x000fe20008000818 */
[----:B------:R-:W-:Y:S01]  /*22010*/  IMAD.MOV.U32 R13, RZ, RZ, R3 ;  /* 0x000000ffff0d7224 */ /* 0x000fe200078e0003 */
[----:B------:R-:W-:Y:S02]  /*22020*/  IADD3 R58, R21, 0xa00, R58 ;  /* 0x00000a00153a7810 */ /* 0x000fe40007ffe03a */
        /* <DEDUP_REMOVED lines=33> */
[----:B------:R-:W2:Y:S01]  /*22240*/  LDL.64 R4, [R1+0x90] ;  /* 0x0000900001047983 */ /* 0x000ea20000100a00 */
[----:B------:R-:W-:-:S02]  /*22250*/  WARPGROUP.DEPBAR.LE gsb0, 0x0 ;  /* 0x00008000000079c5 */ /* 0x000fc40000010000 */
[----:B------:R-:W-:-:S08]  /*22260*/  WARPGROUP.ARRIVE ;  /* 0x00000000000079c5 */ /* 0x000fd00000000000 */
        /* <DEDUP_REMOVED lines=11> */
[----:B----4-:R-:W-:Y:S01]  /*22320*/  IADD3 R8, R21, 0xc00, R8 ;  /* 0x00000c0015087810 */ /* 0x010fe20007ffe008 */
[----:B------:R-:W-:Y:S01]  /*22330*/  IMAD.MOV.U32 R57, RZ, RZ, R3 ;  /* 0x000000ffff397224 */ /* 0x000fe200078e0003 */
[----:B------:R-:W3:Y:S06]  /*22340*/  LDL.64 R6, [R1+0x90] ;  /* 0x0000900001067983 */ /* 0x000eec0000100a00 */
        /* <DEDUP_REMOVED lines=37> */
[C---:B------:R-:W-:Y:S01]  /*225a0*/  IADD3 R4, R15.reuse, 0xe00, R4 ;  /* 0x00000e000f047810 */ /* 0x040fe20007ffe004 */
[----:B------:R-:W-:Y:S02]  /*225b0*/  IMAD.MOV.U32 R13, RZ, RZ, R3 ;  /* 0x000000ffff0d7224 */ /* 0x000fe400078e0003 */
[----:B------:R-:W-:Y:S01]  /*225c0*/  IMAD.IADD R12, R15, 0x1, R10 ;  /* 0x000000010f0c7824 */ /* 0x000fe200078e020a */
[----:B------:R-:W-:Y:S01]  /*225d0*/  R2UR UR4, R4 ;  /* 0x00000000040472ca */ /* 0x000fe200000e0000 */
[----:B------:R-:W2:Y:S01]  /*225e0*/  LDL R15, [R1] ;  /* 0x00000000010f7983 */ /* 0x000ea20000100800 */
        /* <DEDUP_REMOVED lines=81> */
.L_x_3645:
[----:B------:R-:W-:Y:S05]  /*22b00*/  BSYNC B0 ;  /* 0x0000000000007941 */ /* 0x000fea0003800000 */
.L_x_3644:
[----:B------:R-:W2:Y:S02]  /*22b10*/  LDL.64 R2, [R1+0x20] ;  /* 0x0000200001027983 */ /* 0x000ea40000100a00 */
[----:B--2---:R-:W-:-:S05]  /*22b20*/  MOV R3, R2 ;  /* 0x0000000200037202 */ /* 0x004fca0000000f00 */
[----:B-----5:R-:W-:-:S05]  /*22b30*/  IMAD R12, R12, 0x8, R3 ;  /* 0x000000080c0c7824 */ /* 0x020fca00078e0203 */
[----:B------:R-:W-:-:S04]  /*22b40*/  PRMT R12, R13, 0x654, R12 ;  /* 0x000006540d0c7816 */ /* 0x000fc8000000000c */
[----:B------:R0:W-:Y:S01]  /*22b50*/  SYNCS.ARRIVE.TRANS64.RED.A1T0 RZ, [R12+URZ], RZ ;  /* 0x000000ff0cff79a7 */ /* 0x0001e2000810043f */
[----:B------:R-:W2:Y:S04]  /*22b60*/  LDL R23, [R1+0xcc] ;  /* 0x0000cc0001177983 */ /* 0x000ea80000100800 */
[----:B------:R-:W3:Y:S04]  /*22b70*/  LDL.64 R2, [R1+0xf0] ;  /* 0x0000f00001027983 */ /* 0x000ee80000100a00 */
[----:B0-----:R-:W4:Y:S04]  /*22b80*/  LDL.64 R12, [R1+0x100] ;  /* 0x00010000010c7983 */ /* 0x001f280000100a00 */
[----:B------:R-:W2:Y:S04]  /*22b90*/  LDL R56, [R1+0x50] ;  /* 0x0000500001387983 */ /* 0x000ea80000100800 */
[----:B------:R-:W2:Y:S04]  /*22ba0*/  LDL R57, [R1+0xf8] ;  /* 0x0000f80001397983 */ /* 0x000ea80000100800 */
[----:B------:R-:W2:Y:S04]  /*22bb0*/  LDL.128 R8, [R1+0xe0] ;  /* 0x0000e00001087983 */ /* 0x000ea80000100c00 */
[----:B------:R-:W2:Y:S04]  /*22bc0*/  LDL.128 R4, [R1+0xd0] ;  /* 0x0000d00001047983 */ /* 0x000ea80000100c00 */
[----:B----4-:R-:W4:Y:S01]  /*22bd0*/  LD.E R21, desc[UR46][R12.64] ;  /* 0x0000002e0c157980 */ /* 0x010f22000c101900 */
[----:B---3--:R-:W-:-:S02]  /*22be0*/  ISETP.NE.AND P0, PT, R2, 0x1, PT ;  /* 0x000000010200780c */ /* 0x008fc40003f05270 */
[----:B--2---:R-:W-:Y:S01]  /*22bf0*/  ISETP.GE.AND P1, PT, R9, 0x1, PT ;  /* 0x000000010900780c */ /* 0x004fe20003f26270 */
[----:B------:R-:W-:Y:S01]  /*22c00*/  BSSY B0, `(.L_x_3646) ;  /* 0x0000079000007945 */ /* 0x000fe20003800000 */
[-C--:B----4-:R-:W-:Y:S01]  /*22c10*/  FMUL.FTZ R14, R24, R21.reuse ;  /* 0x00000015180e7220 */ /* 0x090fe20000410000 */
[-C--:B------:R-:W-:Y:S01]  /*22c20*/  FMUL.FTZ R24, R30, R21.reuse ;  /* 0x000000151e187220 */ /* 0x080fe20000410000 */
[----:B------:R-:W-:Y:S01]  /*22c30*/  FMUL.FTZ R32, R32, R21 ;  /* 0x0000001520207220 */ /* 0x000fe20000410000 */
[----:B------:R-:W-:-:S03]  /*22c40*/  SHF.R.S32.HI R30, RZ, 0x1f, R23 ;  /* 0x0000001fff1e7819 */ /* 0x000fc60000011417 */
[----:B------:R0:W1:Y:S01]  /*22c50*/  MUFU.TANH R117, R32 ;  /* 0x0000002000757308 */ /* 0x0000620000002400 */
[----:B------:R-:W-:Y:S01]  /*22c60*/  FMUL.FTZ R29, R29, R21 ;  /* 0x000000151d1d7220 */ /* 0x000fe20000410000 */
[----:B0-----:R-:W-:-:S04]  /*22c70*/  LEA.HI R32, R30, R23, RZ, 0x7 ;  /* 0x000000171e207211 */ /* 0x001fc800078f38ff */
[----:B------:R-:W-:Y:S01]  /*22c80*/  LOP3.LUT R32, R32, 0xffffff80, RZ, 0xc0, !PT ;  /* 0xffffff8020207812 */ /* 0x000fe200078ec0ff */
[-C--:B------:R-:W-:Y:S01]  /*22c90*/  FMUL.FTZ R33, R33, R21.reuse ;  /* 0x0000001521217220 */ /* 0x080fe20000410000 */
[----:B------:R0:W2:Y:S03]  /*22ca0*/  MUFU.TANH R63, R29 ;  /* 0x0000001d003f7308 */ /* 0x0000a60000002400 */
[----:B------:R-:W-:Y:S02]  /*22cb0*/  IMAD.IADD R32, R23, 0x1, -R32 ;  /* 0x0000000117207824 */ /* 0x000fe400078e0a20 */
[-C--:B------:R-:W-:Y:S01]  /*22cc0*/  FMUL.FTZ R36, R36, R21.reuse ;  /* 0x0000001524247220 */ /* 0x080fe20000410000 */
[-C--:B------:R-:W-:Y:S02]  /*22cd0*/  FMUL.FTZ R40, R40, R21.reuse ;  /* 0x0000001528287220 */ /* 0x080fe40000410000 */
[----:B------:R3:W4:Y:S01]  /*22ce0*/  MUFU.TANH R61, R33 ;  /* 0x00000021003d7308 */ /* 0x0007220000002400 */
[-C--:B0-----:R-:W-:Y:S01]  /*22cf0*/  FMUL.FTZ R29, R35, R21.reuse ;  /* 0x00000015231d7220 */ /* 0x081fe20000410000 */
[----:B------:R-:W-:Y:S01]  /*22d00*/  SHF.R.S32.HI R35, RZ, 0x1f, R32 ;  /* 0x0000001fff237819 */ /* 0x000fe20000011420 */
[-C--:B------:R-:W-:Y:S01]  /*22d10*/  FMUL.FTZ R37, R37, R21.reuse ;  /* 0x0000001525257220 */ /* 0x080fe20000410000 */
[----:B---3--:R-:W-:Y:S01]  /*22d20*/  FMUL.FTZ R33, R39, R21 ;  /* 0x0000001527217220 */ /* 0x008fe20000410000 */
[----:B------:R-:W-:-:S03]  /*22d30*/  LEA.HI R39, R30, R23, RZ, 0x2 ;  /* 0x000000171e277211 */ /* 0x000fc600078f10ff */
[----:B------:R0:W3:Y:S08]  /*22d40*/  MUFU.TANH R59, R36 ;  /* 0x00000024003b7308 */ /* 0x0000f00000002400 */
[----:B------:R1:W2:Y:S01]  /*22d50*/  MUFU.TANH R60, R40 ;  /* 0x00000028003c7308 */ /* 0x0002a20000002400 */
[----:B0-----:R-:W-:-:S04]  /*22d60*/  LEA.HI R36, R35, R32, RZ, 0x2 ;  /* 0x0000002023247211 */ /* 0x001fc800078f10ff */
[----:B------:R-:W-:-:S03]  /*22d70*/  SHF.R.S32.HI R30, RZ, 0x2, R36 ;  /* 0x00000002ff1e7819 */ /* 0x000fc60000011424 */
[----:B------:R0:W2:Y:S01]  /*22d80*/  MUFU.TANH R58, R37 ;  /* 0x00000025003a7308 */ /* 0x0000a20000002400 */
[----:B-1----:R-:W-:Y:S02]  /*22d90*/  LOP3.LUT R40, R39, 0xfffffffc, RZ, 0xc0, !PT ;  /* 0xfffffffc27287812 */ /* 0x002fe400078ec0ff */
[----:B------:R-:W-:-:S03]  /*22da0*/  LEA.HI R35, R35, R32, RZ, 0x5 ;  /* 0x0000002023237211 */ /* 0x000fc600078f28ff */
[----:B------:R-:W-:Y:S01]  /*22db0*/  IMAD.IADD R40, R23, 0x1, -R40 ;  /* 0x0000000117287824 */ /* 0x000fe200078e0a28 */
        /* <DEDUP_REMOVED lines=11> */
[----:B------:R-:W-:-:S04]  /*22e70*/  @P0 IMAD.HI.U32 R40, R2, R3, RZ ;  /* 0x0000000302280227 */ /* 0x000fc800078e00ff */
[-C--:B------:R-:W-:Y:S01]  /*22e80*/  FMUL.FTZ R49, R49, R21.reuse ;  /* 0x0000001531317220 */ /* 0x080fe20000410000 */
[----:B------:R-:W-:Y:S01]  /*22e90*/  FMUL.FTZ R12, R26, R21 ;  /* 0x000000151a0c7220 */ /* 0x000fe20000410000 */
[----:B------:R-:W-:Y:S01]  /*22ea0*/  @P0 SHF.R.U32.HI R2, RZ, R57, R40 ;  /* 0x00000039ff020219 */ /* 0x000fe20000011628 */
[-C--:B------:R-:W-:Y:S01]  /*22eb0*/  FMUL.FTZ R26, R43, R21.reuse ;  /* 0x000000152b1a7220 */ /* 0x080fe20000410000 */
[----:B------:R0:W1:Y:S01]  /*22ec0*/  MUFU.TANH R39, R49 ;  /* 0x0000003100277308 */ /* 0x0000620000002400 */
[----:B------:R-:W-:Y:S01]  /*22ed0*/  LOP3.LUT R3, R36, 0x7ffffffc, RZ, 0xc0, !PT ;  /* 0x7ffffffc24037812 */ /* 0x000fe200078ec0ff */
[----:B------:R-:W-:Y:S02]  /*22ee0*/  IMAD.SHL.U32 R43, R0, 0x40, RZ ;  /* 0x00000040002b7824 */ /* 0x000fe400078e00ff */
[-C--:B------:R-:W-:Y:S01]  /*22ef0*/  FMUL.FTZ R15, R25, R21.reuse ;  /* 0x00000015190f7220 */ /* 0x080fe20000410000 */
[-C--:B------:R-:W-:Y:S01]  /*22f00*/  FMUL.FTZ R13, R27, R21.reuse ;  /* 0x000000151b0d7220 */ /* 0x080fe20000410000 */
[-C--:B------:R-:W-:Y:S01]  /*22f10*/  FMUL.FTZ R25, R31, R21.reuse ;  /* 0x000000151f197220 */ /* 0x080fe20000410000 */
[----:B0-----:R-:W0:Y:S01]  /*22f20*/  SHFL.IDX PT, R49, R2, RZ, 0x1c1f ;  /* 0x001c1fff02317589 */ /* 0x001e2200000e0000 */
[----:B------:R-:W-:Y:S01]  /*22f30*/  FMUL.FTZ R27, R34, R21 ;  /* 0x00000015221b7220 */ /* 0x000fe20000410000 */
[----:B------:R-:W-:-:S02]  /*22f40*/  IMAD.IADD R3, R32, 0x1, -R3 ;  /* 0x0000000120037824 */ /* 0x000fc400078e0a03 */
[-C--:B------:R-:W-:Y:S01]  /*22f50*/  FMUL.FTZ R34, R38, R21.reuse ;  /* 0x0000001526227220 */ /* 0x080fe20000410000 */
[-C--:B------:R-:W-:Y:S01]  /*22f60*/  FMUL.FTZ R31, R42, R21.reuse ;  /* 0x000000152a1f7220 */ /* 0x080fe20000410000 */
[----:B------:R-:W-:Y:S01]  /*22f70*/  IADD3 R32, -R43, 0x1, RZ ;  /* 0x000000012b207810 */ /* 0x000fe20007ffe1ff */
        /* <DEDUP_REMOVED lines=14> */
[----:B------:R-:W0:Y:S01]  /*23060*/  MUFU.TANH R14, R14 ;  /* 0x0000000e000e7308 */ /* 0x000e220000002400 */
[----:B------:R-:W-:-:S03]  /*23070*/  LOP3.LUT R23, RZ, R6, RZ, 0x33, !PT ;  /* 0x00000006ff177212 */ /* 0x000fc600078e33ff */
[----:B------:R-:W-:-:S04]  /*23080*/  IADD3 R32, -R4, R32, R5 ;  /* 0x0000002004207210 */ /* 0x000fc80007ffe105 */
        /* <DEDUP_REMOVED lines=35> */
[----:B-1----:R-:W-:-:S11]  /*232c0*/  LOP3.LUT R21, RZ, R8, RZ, 0x33, !PT ;  /* 0x00000008ff157212 */ /* 0x002fd600078e33ff */
[----:B------:R-:W-:-:S05]  /*232d0*/  @P0 IMAD.HI.U32 R8, R21, R10, RZ ;  /* 0x0000000a15080227 */ /* 0x000fca00078e00ff */
[----:B------:R-:W-:-:S04]  /*232e0*/  @P0 SHF.R.U32.HI R21, RZ, R11, R8 ;  /* 0x0000000bff150219 */ /* 0x000fc80000011608 */
[----:B------:R-:W-:Y:S01]  /*232f0*/  LOP3.LUT R8, RZ, R21, RZ, 0x33, !PT ;  /* 0x00000015ff087212 */ /* 0x000fe200078e33ff */
[----:B------:R-:W-:Y:S06]  /*23300*/  BRA `(.L_x_3650) ;  /* 0x00000000000c7947 */ /* 0x000fec0003800000 */
.L_x_3649:
[----:B------:R-:W-:-:S13]  /*23310*/  ISETP.NE.AND P0, PT, R9, 0x1, PT ;  /* 0x000000010900780c */ /* 0x000fda0003f05270 */
[----:B------:R-:W-:-:S05]  /*23320*/  @P0 IMAD.HI.U32 R32, R8, R10, RZ ;  /* 0x0000000a08200227 */ /* 0x000fca00078e00ff */
[----:B------:R-:W-:-:S07]  /*23330*/  @P0 SHF.R.U32.HI R8, RZ, R11, R32 ;  /* 0x0000000bff080219 */ /* 0x000fce0000011620 */
.L_x_3650:
[----:B------:R-:W-:Y:S05]  /*23340*/  BSYNC B1 ;  /* 0x0000000000017941 */ /* 0x000fea0003800000 */
.L_x_3648:
[----:B------:R-:W-:-:S04]  /*23350*/  IMAD R8, R8, R9, -R43 ;  /* 0x0000000908087224 */ /* 0x000fc800078e0a2b */
[----:B------:R-:W-:-:S05]  /*23360*/  IMAD R8, R3, -0x2, R8 ;  /* 0xfffffffe03087824 */ /* 0x000fca00078e0208 */
[----:B------:R-:W-:Y:S02]  /*23370*/  VIMNMX R7, R7, R8, !PT ;  /* 0x0000000807077248 */ /* 0x000fe40007fe0100 */
[----:B------:R-:W-:-:S07]  /*23380*/  VIADDMNMX R6, R8, R9, R6, PT ;  /* 0x0000000908067246 */ /* 0x000fce0003800106 */
.L_x_3647:
[----:B------:R-:W-:Y:S05]  /*23390*/  BSYNC B0 ;  /* 0x0000000000007941 */ /* 0x000fea0003800000 */
.L_x_3646:
[C---:B------:R-:W-:Y:S01]  /*233a0*/  ISETP.GE.AND P1, PT, R47.reuse, 0x9, PT ;  /* 0x000000092f00780c */ /* 0x040fe20003f26270 */
[----:B------:R-:W-:Y:S01]  /*233b0*/  BSSY B0, `(.L_x_3651) ;  /* 0x0000061000007945 */ /* 0x000fe20003800000 */
[----:B------:R-:W-:Y:S02]  /*233c0*/  ISETP.GE.AND P0, PT, R47, 0x2, PT ;  /* 0x000000022f00780c */ /* 0x000fe40003f06270 */
[C---:B------:R-:W-:Y:S02]  /*233d0*/  ISETP.GT.AND P2, PT, R7.reuse, 0x8, !P1 ;  /* 0x000000080700780c */ /* 0x040fe40004f44270 */
[----:B------:R-:W-:Y:S02]  /*233e0*/  ISETP.GT.AND P3, PT, R7, 0x1, !P0 ;  /* 0x000000010700780c */ /* 0x000fe40004764270 */
[----:B------:R-:W-:Y:S02]  /*233f0*/  ISETP.LT.OR P2, PT, R6, 0x9, P2 ;  /* 0x000000090600780c */ /* 0x000fe40001741670 */
[----:B------:R-:W-:-:S02]  /*23400*/  ISETP.GE.AND P4, PT, R47, 0x11, PT ;  /* 0x000000112f00780c */ /* 0x000fc40003f86270 */
[----:B------:R-:W-:Y:S02]  /*23410*/  FSEL R65, R28, -INF , !P2 ;  /* 0xff8000001c417808 */ /* 0x000fe40005000000 */
[C---:B------:R-:W-:Y:S02]  /*23420*/  ISETP.LT.OR P3, PT, R6.reuse, 0x2, P3 ;  /* 0x000000020600780c */ /* 0x040fe40001f61670 */
[----:B------:R-:W-:Y:S02]  /*23430*/  ISETP.GT.AND P2, PT, R7, 0x10, !P4 ;  /* 0x000000100700780c */ /* 0x000fe40006744270 */
[----:B------:R-:W-:Y:S02]  /*23440*/  ISETP.GE.AND P5, PT, R47, 0xa, PT ;  /* 0x0000000a2f00780c */ /* 0x000fe40003fa6270 */
[----:B------:R-:W-:Y:S02]  /*23450*/  FSEL R121, R15, -INF , !P3 ;  /* 0xff8000000f797808 */ /* 0x000fe40005800000 */
[----:B------:R-:W-:Y:S01]  /*23460*/  P2R R32, PR, RZ, 0x10 ;  /* 0x00000010ff207803 */ /* 0x000fe20000000000 */
[----:B------:R-:W0:Y:S01]  /*23470*/  SHFL.IDX PT, R15, R2, 0x1, 0x1c1f ;  /* 0x003c1f00020f7f89 */ /* 0x000e2200000e0000 */
[----:B------:R-:W-:-:S02]  /*23480*/  ISETP.LT.OR P2, PT, R6, 0x11, P2 ;  /* 0x000000110600780c */ /* 0x000fc40001741670 */
[----:B------:R-:W-:Y:S02]  /*23490*/  ISETP.GT.AND P3, PT, R7, 0x9, !P5 ;  /* 0x000000090700780c */ /* 0x000fe40006f64270 */
[----:B------:R-:W-:Y:S02]  /*234a0*/  ISETP.GE.AND P4, PT, R47, 0x12, PT ;  /* 0x000000122f00780c */ /* 0x000fe40003f86270 */
[----:B------:R-:W-:Y:S02]  /*234b0*/  FSEL R117, R117, -INF , !P2 ;  /* 0xff80000075757808 */ /* 0x000fe40005000000 */
[----:B------:R-:W-:Y:S02]  /*234c0*/  ISETP.LT.OR P3, PT, R6, 0xa, P3 ;  /* 0x0000000a0600780c */ /* 0x000fe40001f61670 */
[----:B------:R-:W-:Y:S02]  /*234d0*/  ISETP.GT.AND P2, PT, R7, 0x11, !P4 ;  /* 0x000000110700780c */ /* 0x000fe40006744270 */
[----:B------:R-:W-:-:S02]  /*234e0*/  FSEL R63, R63, -INF , !P3 ;  /* 0xff8000003f3f7808 */ /* 0x000fc40005800000 */
        /* <DEDUP_REMOVED lines=29> */
[----:B-1----:R-:W-:-:S02]  /*236c0*/  P2R R21, PR, RZ, 0x20 ;  /* 0x00000020ff157803 */ /* 0x002fc40000000000 */
        /* <DEDUP_REMOVED lines=39> */
.L_x_3654:
[----:B------:R-:W-:-:S13]  /*23940*/  ISETP.NE.AND P6, PT, R9, 0x1, PT ;  /* 0x000000010900780c */ /* 0x000fda0003fc5270 */
[----:B------:R-:W-:-:S05]  /*23950*/  @P6 IMAD.HI.U32 R10, R4, R10, RZ ;  /* 0x0000000a040a6227 */ /* 0x000fca00078e00ff */
[----:B------:R-:W-:-:S07]  /*23960*/  @P6 SHF.R.U32.HI R4, RZ, R11, R10 ;  /* 0x0000000bff046219 */ /* 0x000fce000001160a */
.L_x_3655:
[----:B------:R-:W-:Y:S05]  /*23970*/  BSYNC B1 ;  /* 0x0000000000017941 */ /* 0x000fea0003800000 */
.L_x_3653:
[----:B------:R-:W-:-:S04]  /*23980*/  IMAD R4, R4, R9, -R43 ;  /* 0x0000000904047224 */ /* 0x000fc800078e0a2b */
[----:B------:R-:W-:-:S05]  /*23990*/  IMAD R4, R3, -0x2, R4 ;  /* 0xfffffffe03047824 */ /* 0x000fca00078e0204 */
[----:B------:R-:W-:Y:S02]  /*239a0*/  VIADDMNMX R6, R4, R9, R6, PT ;  /* 0x0000000904067246 */ /* 0x000fe40003800106 */
[----:B------:R-:W-:-:S07]  /*239b0*/  VIMNMX R7, R7, R4, !PT ;  /* 0x0000000407077248 */ /* 0x000fce0007fe0100 */
.L_x_3652:
[----:B------:R-:W-:Y:S05]  /*239c0*/  BSYNC B0 ;  /* 0x0000000000007941 */ /* 0x000fea0003800000 */
.L_x_3651:
[----:B------:R-:W-:Y:S02]  /*239d0*/  ISETP.GT.AND P0, PT, R7, 0x1, !P0 ;  /* 0x000000010700780c */ /* 0x000fe40004704270 */
[----:B------:R-:W-:Y:S02]  /*239e0*/  ISETP.NE.AND P6, PT, R51, RZ, PT ;  /* 0x000000ff3300720c */ /* 0x000fe40003fc5270 */
[----:B------:R-:W-:Y:S02]  /*239f0*/  ISETP.LT.OR P0, PT, R6, 0x2, P0 ;  /* 0x000000020600780c */ /* 0x000fe40000701670 */
[----:B------:R-:W-:Y:S02]  /*23a00*/  ISETP.GT.AND P1, PT, R7, 0x8, !P1 ;  /* 0x000000080700780c */ /* 0x000fe40004f24270 */
[----:B------:R-:W-:Y:S02]  /*23a10*/  FSEL R51, R13, -INF , !P0 ;  /* 0xff8000000d337808 */ /* 0x000fe40004000000 */
[----:B------:R-:W-:-:S02]  /*23a20*/  ISETP.NE.AND P0, PT, R21, RZ, PT ;  /* 0x000000ff1500720c */ /* 0x000fc40003f05270 */
[----:B------:R-:W-:Y:S02]  /*23a30*/  ISETP.LT.OR P1, PT, R6, 0x9, P1 ;  /* 0x000000090600780c */ /* 0x000fe40000f21670 */
[----:B------:R-:W-:Y:S02]  /*23a40*/  ISETP.GT.AND P0, PT, R7, 0x9, !P0 ;  /* 0x000000090700780c */ /* 0x000fe40004704270 */
[----:B------:R-:W-:Y:S02]  /*23a50*/  FSEL R47, R24, -INF , !P1 ;  /* 0xff800000182f7808 */ /* 0x000fe40004800000 */
[----:B------:R-:W-:Y:S02]  /*23a60*/  ISETP.LT.OR P0, PT, R6, 0xa, P0 ;  /* 0x0000000a0600780c */ /* 0x000fe40000701670 */
[----:B------:R-:W-:Y:S02]  /*23a70*/  ISETP.NE.AND P1, PT, R32, RZ, PT ;  /* 0x000000ff2000720c */ /* 0x000fe40003f25270 */
[----:B------:R-:W-:-:S02]  /*23a80*/  FSEL R43, R25, -INF , !P0 ;  /* 0xff800000192b7808 */ /* 0x000fc40004000000 */
[----:B------:R-:W2:Y:S01]  /*23a90*/  LDL.64 R24, [R1+0x1e0] ;  /* 0x0001e00001187983 */ /* 0x000ea20000100a00 */
        /* <DEDUP_REMOVED lines=24> */
[----:B------:R-:W-:-:S04]  /*23c20*/  ISETP.NE.AND P0, PT, R8, RZ, PT ;  /* 0x000000ff0800720c */ /* 0x000fc80003f05270 */
[----:B------:R-:W-:-:S04]  /*23c30*/  ISETP.GT.AND P0, PT, R7, RZ, !P0 ;  /* 0x000000ff0700720c */ /* 0x000fc80004704270 */
[----:B------:R-:W-:-:S04]  /*23c40*/  ISETP.LT.OR P0, PT, R6, 0x1, P0 ;  /* 0x000000010600780c */ /* 0x000fc80000701670 */
[----:B------:R-:W-:Y:S02]  /*23c50*/  FSEL R40, R12, -INF , !P0 ;  /* 0xff8000000c287808 */ /* 0x000fe40004000000 */
[----:B------:R-:W-:Y:S01]  /*23c60*/  ISETP.NE.AND P0, PT, R56, RZ, PT ;  /* 0x000000ff3800720c */ /* 0x000fe20003f05270 */
[----:B------:R-:W3:Y:S03]  /*23c70*/  LDL R12, [R1+0x200] ;  /* 0x00020000010c7983 */ /* 0x000ee60000100800 */
[----:B------:R-:W-:-:S04]  /*23c80*/  ISETP.GT.AND P0, PT, R7, 0x21, !P0 ;  /* 0x000000210700780c */ /* 0x000fc80004704270 */
[C---:B------:R-:W-:Y:S02]  /*23c90*/  ISETP.LT.OR P0, PT, R6.reuse, 0x22, P0 ;  /* 0x000000220600780c */ /* 0x040fe40000701670 */
[----:B------:R-:W-:Y:S02]  /*23ca0*/  ISETP.LT.OR P1, PT, R6, 0x29, P1 ;  /* 0x000000290600780c */ /* 0x000fe40000f21670 */
[----:B------:R-:W-:Y:S02]  /*23cb0*/  FSEL R44, R26, -INF , !P0 ;  /* 0xff8000001a2c7808 */ /* 0x000fe40004000000 */
[----:B------:R-:W-:Y:S02]  /*23cc0*/  ISETP.LT.OR P2, PT, R6, 0x2a, P2 ;  /* 0x0000002a0600780c */ /* 0x000fe40001741670 */
[----:B------:R-:W-:Y:S02]  /*23cd0*/  FSEL R42, R42, -INF , !P1 ;  /* 0xff8000002a2a7808 */ /* 0x000fe40004800000 */
[----:B------:R-:W-:-:S02]  /*23ce0*/  ISETP.LT.OR P3, PT, R6, 0x31, P3 ;  /* 0x000000310600780c */ /* 0x000fc40001f61670 */
[----:B------:R-:W-:Y:S02]  /*23cf0*/  FSEL R38, R38, -INF , !P2 ;  /* 0xff80000026267808 */ /* 0x000fe40005000000 */
[----:B------:R-:W-:Y:S02]  /*23d00*/  ISETP.GT.AND P5, PT, R7, 0x38, !P5 ;  /* 0x000000380700780c */ /* 0x000fe40006fa4270 */
[C---:B------:R-:W-:Y:S02]  /*23d10*/  ISETP.LT.OR P4, PT, R6.reuse, 0x32, P4 ;  /* 0x000000320600780c */ /* 0x040fe40002781670 */
[----:B------:R-:W-:Y:S02]  /*23d20*/  FSEL R173, R173, -INF , !P3 ;  /* 0xff800000adad7808 */ /* 0x000fe40005800000 */
[----:B------:R-:W-:Y:S02]  /*23d30*/  ISETP.GT.AND P6, PT, R7, 0x39, !P6 ;  /* 0x000000390700780c */ /* 0x000fe400077c4270 */
[----:B------:R-:W-:-:S02]  /*23d40*/  ISETP.LT.OR P5, PT, R6, 0x39, P5 ;  /* 0x000000390600780c */ /* 0x000fc40002fa1670 */
[----:B------:R-:W-:Y:S02]  /*23d50*/  FSEL R30, R30, -INF , !P4 ;  /* 0xff8000001e1e7808 */ /* 0x000fe40006000000 */
[----:B------:R-:W-:Y:S02]  /*23d60*/  ISETP.LT.OR P6, PT, R6, 0x3a, P6 ;  /* 0x0000003a0600780c */ /* 0x000fe400037c1670 */
        /* <DEDUP_REMOVED lines=75> */
.L_x_3657:
[----:B------:R-:W-:Y:S05]  /*24220*/  BSYNC B0 ;  /* 0x0000000000007941 */ /* 0x000fea0003800000 */
.L_x_3656:
        /* <DEDUP_REMOVED lines=9> */
.L_x_3659:
[----:B------:R-:W-:Y:S05]  /*242c0*/  BSYNC B0 ;  /* 0x0000000000007941 */ /* 0x000fea0003800000 */
.L_x_3658:
        /* <DEDUP_REMOVED lines=39> */
[----:B------:R-:W-:Y:S02]  /*24540*/  FSETP.NEU.FTZ.AND P0, PT, R9, -INF , PT ;  /* 0xff8000000900780b */ /* 0x000fe40003f1d000 */
[-C--:B------:R-:W-:Y:S01]  /*24550*/  FFMA.FTZ R174, R35, R46.reuse, -R8 ;  /* 0x0000002e23ae7223 */ /* 0x080fe20000010808 */
[----:B------:R-:W-:-:S05]  /*24560*/  FMUL.FTZ R35, R9, R46 ;  /* 0x0000002e09237220 */ /* 0x000fca0000410000 */
        /* <DEDUP_REMOVED lines=97> */
[----:B------:R-:W4:Y:S05]  /*24b80*/  LDL.64 R44, [R1+0x298] ;  /* 0x00029800012c7983 */ /* 0x000f2a0000100a00 */
[----:B------:R-:W1:Y:S08]  /*24b90*/  MUFU.EX2 R177, R177 ;  /* 0x000000b100b17308 */ /* 0x000e700000000800 */
[----:B------:R-:W1:Y:S01]  /*24ba0*/  MUFU.EX2 R125, R125 ;  /* 0x0000007d007d7308 */ /* 0x000e620000000800 */
[----:B0-----:R-:W-:Y:S01]  /*24bb0*/  FADD.FTZ R31, R171, R6 ;  /* 0x00000006ab1f7221 */ /* 0x001fe20000010000 */
[----:B------:R-:W-:-:S06]  /*24bc0*/  FADD.FTZ R7, R116, R7 ;  /* 0x0000000774077221 */ /* 0x000fcc0000010000 */
[----:B------:R-:W0:Y:S01]  /*24bd0*/  MUFU.EX2 R124, R124 ;  /* 0x0000007c007c7308 */ /* 0x000e220000000800 */
[----:B------:R-:W-:-:S07]  /*24be0*/  FFMA.FTZ R8, R30, R46, -R35 ;  /* 0x0000002e1e087223 */ /* 0x000fce0000010823 */
[----:B------:R-:W0:Y:S01]  /*24bf0*/  MUFU.EX2 R176, R176 ;  /* 0x000000b000b07308 */ /* 0x000e220000000800 */
[----:B-1----:R-:W-:Y:S01]  /*24c00*/  FADD.FTZ R30, R126, R31 ;  /* 0x0000001f7e1e7221 */ /* 0x002fe20000010000 */
[----:B------:R-:W-:Y:S01]  /*24c10*/  FADD.FTZ R6, R170, R7 ;  /* 0x00000007aa067221 */ /* 0x000fe20000010000 */
[----:B------:R-:W4:Y:S05]  /*24c20*/  LDL.64 R42, [R1+0x2a8] ;  /* 0x0002a800012a7983 */ /* 0x000f2a0000100a00 */
[----:B------:R-:W1:Y:S08]  /*24c30*/  MUFU.EX2 R122, R122 ;  /* 0x0000007a007a7308 */ /* 0x000e700000000800 */
        /* <DEDUP_REMOVED lines=955> */
.L_x_3661:
[----:B------:R-:W-:Y:S05]  /*287f0*/  BSYNC B0 ;  /* 0x0000000000007941 */ /* 0x000fea0003800000 */
.L_x_3660:
        /* <DEDUP_REMOVED lines=9> */
.L_x_3629:
[----:B------:R-:W2:Y:S01]  /*28890*/  LDL R5, [R1+0x1f0] ;  /* 0x0001f00001057983 */ /* 0x000ea20000100800 */
[----:B------:R-:W-:Y:S05]  /*288a0*/  WARPSYNC.ALL ;  /* 0x0000000000007948 */ /* 0x000fea0003800000 */
[----:B------:R-:W3:Y:S04]  /*288b0*/  LDL R6, [R1+0x1f4] ;  /* 0x0001f40001067983 */ /* 0x000ee80000100800 */
[----:B------:R-:W4:Y:S01]  /*288c0*/  LDL.64 R14, [R1+0xb8] ;  /* 0x0000b800010e7983 */ /* 0x000f220000100a00 */
[----:B------:R-:W-:Y:S01]  /*288d0*/  IMAD.MOV.U32 R8, RZ, RZ, -0x800000 ;  /* 0xff800000ff087424 */ /* 0x000fe200078e00ff */
[----:B------:R-:W-:Y:S08]  /*288e0*/  BAR.ARV 0x8, 0x100 ;  /* 0x0204000000007b1d */ /* 0x000ff00000002000 */
[----:B------:R-:W-:Y:S06]  /*288f0*/  BAR.SYNC.DEFER_BLOCKING 0xf, 0x100 ;  /* 0x03c4000000007b1d */ /* 0x000fec0000010000 */
[----:B--2---:R-:W2:Y:S02]  /*28900*/  SHFL.BFLY PT, R0, R5, 0x2, 0x1f ;  /* 0x0c401f0005007f89 */ /* 0x004ea400000e0000 */
[----:B--2---:R-:W-:-:S05]  /*28910*/  FADD.FTZ R0, R5, R0 ;  /* 0x0000000005007221 */ /* 0x004fca0000010000 */
[----:B------:R-:W0:Y:S02]  /*28920*/  SHFL.BFLY PT, R3, R0, 0x1, 0x1f ;  /* 0x0c201f0000037f89 */ /* 0x000e2400000e0000 */
[----:B01----:R-:W-:-:S05]  /*28930*/  FADD.FTZ R2, R0, R3 ;  /* 0x0000000300027221 */ /* 0x003fca0000010000 */
        /* <DEDUP_REMOVED lines=15> */
[----:B0-----:R-:W-:Y:S01]  /*28a30*/  @P2 FMUL.FTZ R12, R9, 0.69314718246459960938 ;  /* 0x3f317218090c2820 */ /* 0x001fe20000410000 */
[----:B-1----:R-:W-:Y:S01]  /*28a40*/  @P1 FMUL.FTZ R6, R6, 0.69314718246459960938 ;  /* 0x3f31721806061820 */ /* 0x002fe20000410000 */
[----:B------:R-:W-:Y:S01]  /*28a50*/  STL [R1+0x1f4], R4 ;  /* 0x0001f40401007387 */ /* 0x000fe20000100800 */
[----:B---3--:R-:W-:-:S04]  /*28a60*/  @P2 FMUL.FTZ R7, R7, 0.69314718246459960938 ;  /* 0x3f31721807072820 */ /* 0x008fc80000410000 */
[----:B-----5:R-:W-:-:S05]  /*28a70*/  @P2 FFMA.FTZ R8, R7, R10, R12 ;  /* 0x0000000a07082223 */ /* 0x020fca000001000c */
[----:B------:R0:W-:Y:S01]  /*28a80*/  STL [R1+0x1f4], R8 ;  /* 0x0001f40801007387 */ /* 0x0001e20000100800 */
[----:B--2---:R-:W-:-:S04]  /*28a90*/  @P1 FMUL.FTZ R5, R5, 0.69314718246459960938 ;  /* 0x3f31721805051820 */ /* 0x004fc80000410000 */
[----:B----4-:R-:W-:-:S05]  /*28aa0*/  @P1 FFMA.FTZ R0, R5, R2, R6 ;  /* 0x0000000205001223 */ /* 0x010fca0000010006 */
[----:B------:R1:W-:Y:S04]  /*28ab0*/  STL [R1+0x1f0], R0 ;  /* 0x0001f00001007387 */ /* 0x0003e80000100800 */
[----:B------:R-:W2:Y:S02]  /*28ac0*/  LD.E R2, desc[UR46][R14.64+0x4] ;  /* 0x0000042e0e027980 */ /* 0x000ea4000c101900 */
[----:B--2---:R-:W-:Y:S02]  /*28ad0*/  ISETP.NE.AND P0, PT, R2, RZ, PT ;  /* 0x000000ff0200720c */ /* 0x004fe40003f05270 */
[----:B------:R-:W2:Y:S11]  /*28ae0*/  LDL R2, [R1+0x1c8] ;  /* 0x0001c80001027983 */ /* 0x000eb60000100800 */
[----:B------:R-:W3:Y:S04]  /*28af0*/  @!P0 LDL.64 R6, [R1+0xc0] ;  /* 0x0000c00001068983 */ /* 0x000ee80000100a00 */
[----:B------:R-:W2:Y:S01]  /*28b00*/  @!P0 LD.E R3, desc[UR46][R14.64] ;  /* 0x0000002e0e038980 */ /* 0x000ea2000c101900 */
[----:B------:R-:W-:-:S06]  /*28b10*/  IMAD.MOV.U32 R138, RZ, RZ, RZ ;  /* 0x000000ffff8a7224 */ /* 0x000fcc00078e00ff */
[----:B------:R-:W4:Y:S01]  /*28b20*/  @P1 MUFU.RCP R138, R13 ;  /* 0x0000000d008a1308 */ /* 0x000f220000001000 */
[----:B---3--:R-:W0:Y:S01]  /*28b30*/  @!P0 LD.E.64 R6, desc[UR46][R6.64] ;  /* 0x0000002e06068980 */ /* 0x008e22000c101b00 */
[----:B--2---:R-:W-:-:S04]  /*28b40*/  @!P0 IMAD R3, R2, 0x40, R3 ;  /* 0x0000004002038824 */ /* 0x004fc800078e0203 */
[----:B0-----:R-:W-:-:S05]  /*28b50*/  @!P0 IMAD.WIDE R8, R3, 0x4, R6 ;  /* 0x0000000403088825 */ /* 0x001fca00078e0206 */
[----:B----4-:R0:W-:Y:S04]  /*28b60*/  @!P0 ST.E desc[UR46][R8.64], R138 ;  /* 0x0000008a08008985 */ /* 0x0101e8000c10192e */
[----:B------:R-:W1:Y:S04]  /*28b70*/  @!P0 LDL.64 R14, [R1+0xb8] ;  /* 0x0000b800010e8983 */ /* 0x000e680000100a00 */
[----:B-1----:R-:W2:Y:S02]  /*28b80*/  @!P0 LD.E R0, desc[UR46][R14.64+0x4] ;  /* 0x0000042e0e008980 */ /* 0x002ea4000c101900 */
[----:B--2---:R-:W-:-:S13]  /*28b90*/  @!P0 ISETP.NE.AND P0, PT, R0, RZ, PT ;  /* 0x000000ff0000820c */ /* 0x004fda0003f05270 */
[----:B------:R-:W2:Y:S04]  /*28ba0*/  @!P0 LDL.64 R10, [R1+0xc0] ;  /* 0x0000c000010a8983 */ /* 0x000ea80000100a00 */
[----:B------:R-:W3:Y:S01]  /*28bb0*/  @!P0 LD.E R3, desc[UR46][R14.64] ;  /* 0x0000002e0e038980 */ /* 0x000ee2000c101900 */
[----:B------:R-:W-:-:S06]  /*28bc0*/  IMAD.MOV.U32 R0, RZ, RZ, RZ ;  /* 0x000000ffff007224 */ /* 0x000fcc00078e00ff */
[----:B------:R-:W1:Y:S01]  /*28bd0*/  @P2 MUFU.RCP R0, R4 ;  /* 0x0000000400002308 */ /* 0x000e620000001000 */
[----:B--2---:R-:W2:Y:S01]  /*28be0*/  @!P0 LD.E.64 R10, desc[UR46][R10.64] ;  /* 0x0000002e0a0a8980 */ /* 0x004ea2000c101b00 */
[----:B---3--:R-:W-:-:S04]  /*28bf0*/  @!P0 IMAD R3, R2, 0x40, R3 ;  /* 0x0000004002038824 */ /* 0x008fc800078e0203 */
[----:B------:R-:W-:-:S04]  /*28c00*/  @!P0 VIADD R3, R3, 0x8 ;  /* 0x0000000803038836 */ /* 0x000fc80000000000 */
[----:B--2---:R-:W-:-:S05]  /*28c10*/  @!P0 IMAD.WIDE R2, R3, 0x4, R10 ;  /* 0x0000000403028825 */ /* 0x004fca00078e020a */
[----:B-1----:R1:W-:Y:S04]  /*28c20*/  @!P0 ST.E desc[UR46][R2.64], R0 ;  /* 0x0000000002008985 */ /* 0x0023e8000c10192e */
        /* <DEDUP_REMOVED lines=29> */
[----:B------:R-:W5:Y:S04]  /*28e00*/  LDL.64 R4, [R1+0x3c8] ;  /* 0x0003c80001047983 */ /* 0x000f680000100a00 */
[----:B------:R-:W5:Y:S04]  /*28e10*/  LDL.64 R10, [R1+0x3d8] ;  /* 0x0003d800010a7983 */ /* 0x000f680000100a00 */
[----:B-1----:R-:W5:Y:S04]  /*28e20*/  LDL.64 R2, [R1+0x3e8] ;  /* 0x0003e80001027983 */ /* 0x002f680000100a00 */
        /* <DEDUP_REMOVED lines=35> */
[----:B--2---:R-:W-:-:S05]  /*29060*/  VIADD R136, R136, 0x1 ;  /* 0x0000000188887836 */ /* 0x004fca0000000000 */
[----:B------:R-:W-:-:S13]  /*29070*/  ISETP.NE.AND P0, PT, R136, 0x2, PT ;  /* 0x000000028800780c */ /* 0x000fda0003f05270 */
[----:B------:R-:W2:Y:S01]  /*29080*/  @!P0 LDL R135, [R1+0x1cc] ;  /* 0x0001cc0001878983 */ /* 0x000ea20000100800 */
[-C--:B---3--:R-:W-:Y:S01]  /*29090*/  FMUL.FTZ R13, R13, R0.reuse ;  /* 0x000000000d0d7220 */ /* 0x088fe20000410000 */
[-C--:B------:R-:W-:Y:S01]  /*290a0*/  FMUL.FTZ R12, R12, R0.reuse ;  /* 0x000000000c0c7220 */ /* 0x080fe20000410000 */
        /* <DEDUP_REMOVED lines=129> */
[----:B------:R-:W-:Y:S04]  /*298c0*/  STL [R1+0x1c8], R136 ;  /* 0x0001c88801007387 */ /* 0x000fe80000100800 */
        /* <DEDUP_REMOVED lines=12> */
[----:B--2---:R-:W-:-:S03]  /*29990*/  @!P0 LOP3.LUT R12, R135, 0x1, RZ, 0x3c, !PT ;  /* 0x00000001870c8812 */ /* 0x004fc600078e3cff */
        /* <DEDUP_REMOVED lines=50> */
[----:B------:R-:W-:Y:S04]  /*29cc0*/  STL [R1+0x1d0], R0 ;  /* 0x0001d00001007387 */ /* 0x000fe80000100800 */
[----:B------:R-:W-:Y:S04]  /*29cd0*/  @!P0 STL [R1+0x1cc], R12 ;  /* 0x0001cc0c01008387 */ /* 0x000fe80000100800 */
[----:B------:R-:W-:Y:S04]  /*29ce0*/  STL [R1+0x1d4], R134 ;  /* 0x0001d48601007387 */ /* 0x000fe80000100800 */
[----:B------:R-:W-:Y:S04]  /*29cf0*/  @!P0 STL [R1+0x1c8], RZ ;  /* 0x0001c8ff01008387 */ /* 0x000fe80000100800 */
[----:B------:R0:W-:Y:S02]  /*29d00*/  STL.64 [R1+0x3e8], R2 ;  /* 0x0003e80201007387 */ /* 0x0001e40000100a00 */
[----:B0-----:R-:W-:Y:S01]  /*29d10*/  IMAD.MOV.U32 R3, RZ, RZ, 0x1 ;  /* 0x00000001ff037424 */ /* 0x001fe200078e00ff */
[----:B------:R-:W-:Y:S06]  /*29d20*/  BAR.ARV 0xe, 0x100 ;  /* 0x0384000000007b1d */ /* 0x000fec0000002000 */
.L_x_3515:
[----:B------:R-:W-:Y:S05]  /*29d30*/  BSYNC B7 ;  /* 0x0000000000077941 */ /* 0x000fea0003800000 */
.L_x_3505:
[----:B------:R-:W3:Y:S08]  /*29d40*/  S2UR UR4, SR_CgaCtaId ;  /* 0x00000000000479c3 */ /* 0x000ef00000008800 */
[----:B------:R-:W-:Y:S01]  /*29d50*/  BAR.SYNC.DEFER_BLOCKING 0x5, 0x180 ;  /* 0x0146000000007b1d */ /* 0x000fe20000010000 */
[----:B-1----:R-:W-:Y:S02]  /*29d60*/  PRMT R0, R3, 0x9910, RZ ;  /* 0x0000991003007816 */ /* 0x002fe400000000ff */
[----:B------:R-:W-:-:S02]  /*29d70*/  MOV R2, 0x400 ;  /* 0x0000040000027802 */ /* 0x000fc40000000f00 */
[----:B------:R-:W-:Y:S01]  /*29d80*/  ISETP.NE.AND P0, PT, R0, RZ, PT ;  /* 0x000000ff0000720c */ /* 0x000fe20003f05270 */
[----:B------:R-:W-:Y:S01]  /*29d90*/  BSSY B0, `(.L_x_3663) ;  /* 0x00002fd000007945 */ /* 0x000fe20003800000 */
[----:B---3--:R-:W-:-:S05]  /*29da0*/  IMAD.U32 R23, RZ, RZ, UR4 ;  /* 0x00000004ff177e24 */ /* 0x008fca000f8e00ff */
[----:B------:R-:W-:-:S05]  /*29db0*/  LEA R2, R23, R2, 0x18 ;  /* 0x0000000217027211 */ /* 0x000fca00078ec0ff */
[----:B------:R1:W3:Y:S01]  /*29dc0*/  LDS.128 R112, [R2+0x388d0] ;  /* 0x0388d00002707984 */ /* 0x0002e20000000c00 */
[----:B------:R-:W-:Y:S06]  /*29dd0*/  BAR.ARV 0x4, 0x180 ;  /* 0x0106000000007b1d */ /* 0x000fec0000002000 */
[----:B------:R-:W-:Y:S05]  /*29de0*/  @!P0 BRA `(.L_x_3664) ;  /* 0x0000002000848947 */ /* 0x000fea0003800000 */
[----:B------:R-:W3:Y:S04]  /*29df0*/  LDL.128 R4, [R1+0x210] ;  /* 0x0002100001047983 */ /* 0x000ee80000100c00 */
[----:B------:R-:W3:Y:S01]  /*29e00*/  LDL.128 R8, [R1+0x220] ;  /* 0x0002200001087983 */ /* 0x000ee20000100c00 */
[C---:B------:R-:W-:Y:S01]  /*29e10*/  IADD3 R13, P1, R156.reuse, 0x20, RZ ;  /* 0x000000209c0d7810 */ /* 0x040fe20007f3e0ff */
[----:B------:R-:W-:Y:S01]  /*29e20*/  ULDC.64 UR4, c[0x0][0xd00] ;  /* 0x0003400000047ab9 */ /* 0x000fe20000000a00 */
[----:B----4-:R-:W-:Y:S01]  /*29e30*/  LOP3.LUT R15, R156, 0x380, RZ, 0xc0, !PT ;  /* 0x000003809c0f7812 */ /* 0x010fe200078ec0ff */
[----:B------:R-:W4:Y:S01]  /*29e40*/  LDL.128 R132, [R1+0x230] ;  /* 0x0002300001847983 */ /* 0x000f220000100c00 */
[----:B------:R-:W-:Y:S02]  /*29e50*/  LOP3.LUT R12, R13, 0x380, RZ, 0xc0, !PT ;  /* 0x000003800d0c7812 */ /* 0x000fe400078ec0ff */
[----:B------:R-:W-:Y:S01]  /*29e60*/  SHF.R.U64 R15, R15, 0x3, RZ ;  /* 0x000000030f0f7819 */ /* 0x000fe200000012ff */
[----:B------:R-:W4:Y:S01]  /*29e70*/  LDL.128 R120, [R1+0x250] ;  /* 0x0002500001787983 */ /* 0x000f220000100c00 */
[----:B------:R-:W-:-:S02]  /*29e80*/  SHF.R.U64 R12, R12, 0x3, RZ ;  /* 0x000000030c0c7819 */ /* 0x000fc400000012ff */
[C---:B------:R-:W-:Y:S01]  /*29e90*/  IADD3 R21, P0, R156.reuse, 0x40, RZ ;  /* 0x000000409c157810 */ /* 0x040fe20007f1e0ff */
[----:B------:R-:W4:Y:S01]  /*29ea0*/  LDL.128 R124, [R1+0x240] ;  /* 0x00024000017c7983 */ /* 0x000f220000100c00 */
[----:B------:R-:W-:Y:S02]  /*29eb0*/  LOP3.LUT R14, R15, R156, RZ, 0x3c, !PT ;  /* 0x0000009c0f0e7212 */ /* 0x000fe400078e3cff */
[----:B------:R-:W-:Y:S01]  /*29ec0*/  IADD3 R151, P6, R156, 0x2020, RZ ;  /* 0x000020209c977810 */ /* 0x000fe20007fde0ff */
[----:B------:R-:W4:Y:S01]  /*29ed0*/  LDL.128 R128, [R1+0x270] ;  /* 0x0002700001807983 */ /* 0x000f220000100c00 */
[--C-:B------:R-:W-:Y:S01]  /*29ee0*/  IMAD.MOV.U32 R15, RZ, RZ, R157.reuse ;  /* 0x000000ffff0f7224 */ /* 0x100fe200078e009d */
[----:B------:R-:W-:Y:S01]  /*29ef0*/  LOP3.LUT R12, R12, R13, RZ, 0x3c, !PT ;  /* 0x0000000d0c0c7212 */ /* 0x000fe200078e3cff */
[----:B------:R-:W-:Y:S01]  /*29f00*/  IMAD.X R13, RZ, RZ, R157, P1 ;  /* 0x000000ffff0d7224 */ /* 0x000fe200008e069d */
[----:B------:R-:W4:Y:S01]  /*29f10*/  LDL.128 R116, [R1+0x260] ;  /* 0x0002600001747983 */ /* 0x000f220000100c00 */
[----:B------:R-:W-:-:S02]  /*29f20*/  LOP3.LUT R20, R21, 0x380, RZ, 0xc0, !PT ;  /* 0x0000038015147812 */ /* 0x000fc400078ec0ff */
[C---:B------:R-:W-:Y:S01]  /*29f30*/  IADD3 R164, P4, R156.reuse, 0x60, RZ ;  /* 0x000000609ca47810 */ /* 0x040fe20007f9e0ff */
[----:B------:R-:W4:Y:S01]  /*29f40*/  LDL.128 R104, [R1+0x290] ;  /* 0x0002900001687983 */ /* 0x000f220000100c00 */
[C---:B------:R-:W-:Y:S02]  /*29f50*/  IADD3 R166, P3, R156.reuse, 0x2000, RZ ;  /* 0x000020009ca67810 */ /* 0x040fe40007f7e0ff */
[C---:B------:R-:W-:Y:S01]  /*29f60*/  IADD3 R149, P5, R156.reuse, 0x2040, RZ ;  /* 0x000020409c957810 */ /* 0x040fe20007fbe0ff */
[----:B------:R-:W4:Y:S01]  /*29f70*/  LDL.128 R108, [R1+0x280] ;  /* 0x00028000016c7983 */ /* 0x000f220000100c00 */
[----:B------:R-:W-:-:S03]  /*29f80*/  IADD3 R147, P2, R156, 0x2060, RZ ;  /* 0x000020609c937810 */ /* 0x000fc60007f5e0ff */
[----:B------:R-:W4:Y:S04]  /*29f90*/  LDL.128 R96, [R1+0x2b0] ;  /* 0x0002b00001607983 */ /* 0x000f280000100c00 */
[----:B------:R-:W4:Y:S04]  /*29fa0*/  LDL.128 R100, [R1+0x2a0] ;  /* 0x0002a00001647983 */ /* 0x000f280000100c00 */
[----:B------:R-:W4:Y:S04]  /*29fb0*/  LDL.128 R88, [R1+0x2d0] ;  /* 0x0002d00001587983 */ /* 0x000f280000100c00 */
[----:B------:R-:W4:Y:S04]  /*29fc0*/  LDL.128 R92, [R1+0x2c0] ;  /* 0x0002c000015c7983 */ /* 0x000f280000100c00 */
[----:B------:R-:W4:Y:S01]  /*29fd0*/  LDL.128 R80, [R1+0x2f0] ;  /* 0x0002f00001507983 */ /* 0x000f220000100c00 */
[----:B------:R-:W-:-:S03]  /*29fe0*/  MOV R3, R14 ;  /* 0x0000000e00037202 */ /* 0x000fc60000000f00 */
[----:B------:R-:W4:Y:S04]  /*29ff0*/  LDL.128 R84, [R1+0x2e0] ;  /* 0x0002e00001547983 */ /* 0x000f280000100c00 */
[----:B------:R-:W4:Y:S04]  /*2a000*/  LDL.128 R72, [R1+0x310] ;  /* 0x0003100001487983 */ /* 0x000f280000100c00 */
[----:B------:R-:W4:Y:S04]  /*2a010*/  LDL.128 R76, [R1+0x300] ;  /* 0x00030000014c7983 */ /* 0x000f280000100c00 */
[----:B--2---:R-:W2:Y:S04]  /*2a020*/  LDL.128 R64, [R1+0x330] ;  /* 0x0003300001407983 */ /* 0x004ea80000100c00 */
[----:B------:R-:W2:Y:S04]  /*2a030*/  LDL.128 R68, [R1+0x320] ;  /* 0x0003200001447983 */ /* 0x000ea80000100c00 */
[----:B------:R-:W2:Y:S04]  /*2a040*/  LDL.128 R56, [R1+0x350] ;  /* 0x0003500001387983 */ /* 0x000ea80000100c00 */
[----:B0-----:R-:W2:Y:S04]  /*2a050*/  LDL.128 R60, [R1+0x340] ;  /* 0x00034000013c7983 */ /* 0x001ea80000100c00 */
[----:B------:R-:W2:Y:S01]  /*2a060*/  LDL.128 R48, [R1+0x370] ;  /* 0x0003700001307983 */ /* 0x000ea20000100c00 */
[----:B------:R-:W-:-:S02]  /*2a070*/  MOV R0, R12 ;  /* 0x0000000c00007202 */ /* 0x000fc40000000f00 */
[----:B------:R-:W-:Y:S01]  /*2a080*/  SHF.R.U64 R20, R20, 0x3, RZ ;  /* 0x0000000314147819 */ /* 0x000fe200000012ff */
[----:B------:R-:W2:Y:S01]  /*2a090*/  LDL.128 R52, [R1+0x360] ;  /* 0x0003600001347983 */ /* 0x000ea20000100c00 */
[----:B------:R-:W-:Y:S02]  /*2a0a0*/  LOP3.LUT R150, R151, 0x380, RZ, 0xc0, !PT ;  /* 0x0000038097967812 */ /* 0x000fe400078ec0ff */
[----:B------:R-:W-:Y:S01]  /*2a0b0*/  LOP3.LUT R20, R20, R21, RZ, 0x3c, !PT ;  /* 0x0000001514147212 */ /* 0x000fe200078e3cff */
[----:B------:R-:W2:Y:S01]  /*2a0c0*/  LDL.128 R40, [R1+0x390] ;  /* 0x0003900001287983 */ /* 0x000ea20000100c00 */
[----:B------:R-:W-:Y:S01]  /*2a0d0*/  IMAD.X R21, RZ, RZ, R157, P0 ;  /* 0x000000ffff157224 */ /* 0x000fe200000e069d */
[----:B------:R-:W-:Y:S02]  /*2a0e0*/  IADD3 R137, P0, R156, 0x4020, RZ ;  /* 0x000040209c897810 */ /* 0x000fe40007f1e0ff */
[----:B------:R-:W2:Y:S01]  /*2a0f0*/  LDL.128 R44, [R1+0x380] ;  /* 0x00038000012c7983 */ /* 0x000ea20000100c00 */
[----:B------:R-:W-:-:S02]  /*2a100*/  SHF.R.U64 R150, R150, 0x3, RZ ;  /* 0x0000000396967819 */ /* 0x000fc400000012ff */
[----:B------:R-:W-:Y:S01]  /*2a110*/  LOP3.LUT R165, R164, 0x380, RZ, 0xc0, !PT ;  /* 0x00000380a4a57812 */ /* 0x000fe200078ec0ff */
[----:B------:R-:W2:Y:S01]  /*2a120*/  LDL.128 R32, [R1+0x3b0] ;  /* 0x0003b00001207983 */ /* 0x000ea20000100c00 */
[----:B------:R-:W-:Y:S02]  /*2a130*/  LOP3.LUT R167, R166, 0x380, RZ, 0xc0, !PT ;  /* 0x00000380a6a77812 */ /* 0x000fe400078ec0ff */
[----:B------:R-:W-:Y:S01]  /*2a140*/  IADD3 R145, P1, R156, 0x4000, RZ ;  /* 0x000040009c917810 */ /* 0x000fe20007f3e0ff */
[----:B-----5:R-:W2:Y:S01]  /*2a150*/  LDL.128 R36, [R1+0x3a0] ;  /* 0x0003a00001247983 */ /* 0x020ea20000100c00 */
[----:B------:R-:W-:-:S03]  /*2a160*/  LOP3.LUT R148, R149, 0x380, RZ, 0xc0, !PT ;  /* 0x0000038095947812 */ /* 0x000fc600078ec0ff */
[----:B------:R-:W2:Y:S04]  /*2a170*/  LDL.128 R24, [R1+0x3d0] ;  /* 0x0003d00001187983 */ /* 0x000ea80000100c00 */
[----:B------:R-:W2:Y:S04]  /*2a180*/  LDL.128 R28, [R1+0x3c0] ;  /* 0x0003c000011c7983 */ /* 0x000ea80000100c00 */
[----:B------:R-:W2:Y:S01]  /*2a190*/  LDL.128 R12, [R1+0x3e0] ;  /* 0x0003e000010c7983 */ /* 0x000ea20000100c00 */
[----:B---3--:R-:W-:Y:S02]  /*2a1a0*/  F2FP.F16.F32.PACK_AB R4, R5, R4 ;  /* 0x000000040504723e */ /* 0x008fe400000000ff */
[----:B------:R-:W-:-:S02]  /*2a1b0*/  F2FP.F16.F32.PACK_AB R5, R7, R6 ;  /* 0x000000060705723e */ /* 0x000fc400000000ff */
[----:B------:R-:W-:Y:S02]  /*2a1c0*/  F2FP.F16.F32.PACK_AB R6, R9, R8 ;  /* 0x000000080906723e */ /* 0x000fe400000000ff */
[----:B------:R-:W-:Y:S01]  /*2a1d0*/  F2FP.F16.F32.PACK_AB R7, R11, R10 ;  /* 0x0000000a0b07723e */ /* 0x000fe200000000ff */
[----:B------:R-:W-:Y:S01]  /*2a1e0*/  BAR.SYNC.DEFER_BLOCKING 0x1, 0x100 ;  /* 0x0044000000007b1d */ /* 0x000fe20000010000 */
[----:B------:R-:W-:Y:S02]  /*2a1f0*/  LOP3.LUT R136, R137, 0x380, RZ, 0xc0, !PT ;  /* 0x0000038089887812 */ /* 0x000fe400078ec0ff */
[----:B------:R-:W-:Y:S02]  /*2a200*/  LOP3.LUT R150, R150, R151, RZ, 0x3c, !PT ;  /* 0x0000009796967212 */ /* 0x000fe400078e3cff */
[----:B------:R-:W-:Y:S02]  /*2a210*/  SHF.R.U64 R165, R165, 0x3, RZ ;  /* 0x00000003a5a57819 */ /* 0x000fe400000012ff */
[----:B------:R-:W-:Y:S01]  /*2a220*/  LOP3.LUT R146, R147, 0x380, RZ, 0xc0, !PT ;  /* 0x0000038093927812 */ /* 0x000fe200078ec0ff */
[----:B------:R-:W3:Y:S01]  /*2a230*/  LDL.128 R8, [R1+0x3f0] ;  /* 0x0003f00001087983 */ /* 0x000ee20000100c00 */
[----:B------:R-:W-:-:S02]  /*2a240*/  SHF.R.U64 R167, R167, 0x3, RZ ;  /* 0x00000003a7a77819 */ /* 0x000fc400000012ff */
[----:B------:R-:W-:Y:S02]  /*2a250*/  LOP3.LUT R144, R145, 0x380, RZ, 0xc0, !PT ;  /* 0x0000038091907812 */ /* 0x000fe400078ec0ff */
[----:B------:R-:W-:Y:S01]  /*2a260*/  SHF.R.U64 R148, R148, 0x3, RZ ;  /* 0x0000000394947819 */ /* 0x000fe200000012ff */
[----:B------:R0:W-:Y:S01]  /*2a270*/  STSM.16.M88.4 [R3], R4 ;  /* 0x0000000403007844 */ /* 0x0001e20000000200 */
[--C-:B------:R-:W-:Y:S01]  /*2a280*/  IMAD.X R151, RZ, RZ, R157.reuse, P6 ;  /* 0x000000ffff977224 */ /* 0x100fe200030e069d */
[----:B------:R-:W-:Y:S02]  /*2a290*/  SHF.R.U64 R136, R136, 0x3, RZ ;  /* 0x0000000388887819 */ /* 0x000fe400000012ff */
[----:B------:R-:W-:Y:S01]  /*2a2a0*/  LOP3.LUT R164, R165, R164, RZ, 0x3c, !PT ;  /* 0x000000a4a5a47212 */ /* 0x000fe200078e3cff */
[----:B------:R-:W-:Y:S01]  /*2a2b0*/  IMAD.X R165, RZ, RZ, R157, P4 ;  /* 0x000000ffffa57224 */ /* 0x000fe200020e069d */
[----:B------:R-:W-:Y:S02]  /*2a2c0*/  SHF.R.U64 R146, R146, 0x3, RZ ;  /* 0x0000000392927819 */ /* 0x000fe400000012ff */
[----:B------:R-:W-:-:S02]  /*2a2d0*/  LOP3.LUT R166, R167, R166, RZ, 0x3c, !PT ;  /* 0x000000a6a7a67212 */ /* 0x000fc400078e3cff */
[----:B------:R-:W-:Y:S02]  /*2a2e0*/  SHF.R.U64 R144, R144, 0x3, RZ ;  /* 0x0000000390907819 */ /* 0x000fe400000012ff */
[----:B------:R-:W-:Y:S01]  /*2a2f0*/  LOP3.LUT R148, R148, R149, RZ, 0x3c, !PT ;  /* 0x0000009594947212 */ /* 0x000fe200078e3cff */
[----:B0-----:R-:W3:Y:S01]  /*2a300*/  LDL.128 R4, [R1+0x400] ;  /* 0x0004000001047983 */ /* 0x001ee20000100c00 */
[----:B------:R-:W-:Y:S02]  /*2a310*/  IADD3 R139, P6, R156, 0x6000, RZ ;  /* 0x000060009c8b7810 */ /* 0x000fe40007fde0ff */
[----:B------:R-:W-:Y:S02]  /*2a320*/  LOP3.LUT R136, R136, R137, RZ, 0x3c, !PT ;  /* 0x0000008988887212 */ /* 0x000fe400078e3cff */
[----:B------:R-:W-:Y:S01]  /*2a330*/  LOP3.LUT R138, R139, 0x380, RZ, 0xc0, !PT ;  /* 0x000003808b8a7812 */ /* 0x000fe200078ec0ff */
[--C-:B------:R-:W-:Y:S01]  /*2a340*/  IMAD.X R137, RZ, RZ, R157.reuse, P0 ;  /* 0x000000ffff897224 */ /* 0x100fe200000e069d */
[C---:B------:R-:W-:Y:S01]  /*2a350*/  IADD3 R143, P4, R156.reuse, 0x4040, RZ ;  /* 0x000040409c8f7810 */ /* 0x040fe20007f9e0ff */
[--C-:B------:R-:W-:Y:S01]  /*2a360*/  IMAD.X R167, RZ, RZ, R157.reuse, P3 ;  /* 0x000000ffffa77224 */ /* 0x100fe200018e069d */
[----:B------:R-:W-:Y:S01]  /*2a370*/  ISETP.NE.U32.AND P0, PT, RZ, UR4, PT ;  /* 0x00000004ff007c0c */ /* 0x000fe2000bf05070 */
[----:B------:R-:W-:Y:S01]  /*2a380*/  IMAD.X R149, RZ, RZ, R157, P5 ;  /* 0x000000ffff957224 */ /* 0x000fe200028e069d */
[----:B------:R-:W-:-:S02]  /*2a390*/  IADD3 R141, P3, R156, 0x4060, RZ ;  /* 0x000040609c8d7810 */ /* 0x000fc40007f7e0ff */
[----:B------:R-:W-:Y:S02]  /*2a3a0*/  SHF.R.U64 R138, R138, 0x3, RZ ;  /* 0x000000038a8a7819 */ /* 0x000fe400000012ff */
[----:B------:R-:W-:Y:S01]  /*2a3b0*/  LOP3.LUT R146, R146, R147, RZ, 0x3c, !PT ;  /* 0x0000009392927212 */ /* 0x000fe200078e3cff */
[--C-:B------:R-:W-:Y:S01]  /*2a3c0*/  IMAD.X R147, RZ, RZ, R157.reuse, P2 ;  /* 0x000000ffff937224 */ /* 0x100fe200010e069d */
[----:B------:R-:W-:Y:S01]  /*2a3d0*/  LOP3.LUT R144, R144, R145, RZ, 0x3c, !PT ;  /* 0x0000009190907212 */ /* 0x000fe200078e3cff */
[----:B------:R-:W-:Y:S01]  /*2a3e0*/  IMAD.X R145, RZ, RZ, R157, P1 ;  /* 0x000000ffff917224 */ /* 0x000fe200008e069d */
[C---:B------:R-:W-:Y:S02]  /*2a3f0*/  IADD3 R173, P5, R156.reuse, 0x6020, RZ ;  /* 0x000060209cad7810 */ /* 0x040fe40007fbe0ff */
[----:B------:R-:W-:Y:S02]  /*2a400*/  LOP3.LUT R142, R143, 0x380, RZ, 0xc0, !PT ;  /* 0x000003808f8e7812 */ /* 0x000fe400078ec0ff */
[----:B------:R-:W-:-:S02]  /*2a410*/  IADD3 R169, P2, R156, 0x6040, RZ ;  /* 0x000060409ca97810 */ /* 0x000fc40007f5e0ff */
[----:B------:R-:W-:Y:S01]  /*2a420*/  ISETP.NE.AND.EX P0, PT, RZ, UR5, PT, P0 ;  /* 0x00000005ff007c0c */ /* 0x000fe2000bf05300 */
[----:B------:R-:W-:Y:S01]  /*2a430*/  ULDC.64 UR4, c[0x0][0xd08] ;  /* 0x0003420000047ab9 */ /* 0x000fe20000000a00 */
[----:B------:R-:W-:Y:S02]  /*2a440*/  LOP3.LUT R140, R141, 0x380, RZ, 0xc0, !PT ;  /* 0x000003808d8c7812 */ /* 0x000fe400078ec0ff */
[----:B------:R-:W-:Y:S01]  /*2a450*/  LOP3.LUT R138, R138, R139, RZ, 0x3c, !PT ;  /* 0x0000008b8a8a7212 */ /* 0x000fe200078e3cff */
[----:B------:R-:W-:Y:S01]  /*2a460*/  IMAD.X R139, RZ, RZ, R157, P6 ;  /* 0x000000ffff8b7224 */ /* 0x000fe200030e069d */
[----:B------:R-:W-:Y:S02]  /*2a470*/  IADD3 R171, P1, R156, 0x6060, RZ ;  /* 0x000060609cab7810 */ /* 0x000fe40007f3e0ff */
[----:B------:R-:W-:Y:S02]  /*2a480*/  LOP3.LUT R172, R173, 0x380, RZ, 0xc0, !PT ;  /* 0x00000380adac7812 */ /* 0x000fe400078ec0ff */
[----:B----4-:R-:W-:-:S02]  /*2a490*/  F2FP.F16.F32.PACK_AB R132, R133, R132 ;  /* 0x000000848584723e */ /* 0x010fc400000000ff */
[----:B------:R-:W-:Y:S02]  /*2a4a0*/  ISETP.NE.U32.AND P6, PT, RZ, UR4, PT ;  /* 0x00000004ff007c0c */ /* 0x000fe4000bfc5070 */
[----:B------:R-:W-:Y:S02]  /*2a4b0*/  SHF.R.U64 R142, R142, 0x3, RZ ;  /* 0x000000038e8e7819 */ /* 0x000fe400000012ff */
[----:B------:R-:W-:Y:S02]  /*2a4c0*/  LOP3.LUT R168, R169, 0x380, RZ, 0xc0, !PT ;  /* 0x00000380a9a87812 */ /* 0x000fe400078ec0ff */
[----:B------:R-:W-:Y:S02]  /*2a4d0*/  F2FP.F16.F32.PACK_AB R133, R135, R134 ;  /* 0x000000868785723e */ /* 0x000fe400000000ff */
[----:B------:R-:W-:Y:S02]  /*2a4e0*/  F2FP.F16.F32.PACK_AB R120, R121, R120 ;  /* 0x000000787978723e */ /* 0x000fe400000000ff */
[----:B------:R-:W-:-:S02]  /*2a4f0*/  SHF.R.U64 R140, R140, 0x3, RZ ;  /* 0x000000038c8c7819 */ /* 0x000fc400000012ff */
[----:B------:R-:W-:Y:S02]  /*2a500*/  LOP3.LUT R170, R171, 0x380, RZ, 0xc0, !PT ;  /* 0x00000380abaa7812 */ /* 0x000fe400078ec0ff */
[----:B------:R-:W-:Y:S02]  /*2a510*/  F2FP.F16.F32.PACK_AB R134, R125, R124 ;  /* 0x0000007c7d86723e */ /* 0x000fe400000000ff */
[----:B------:R-:W-:Y:S02]  /*2a520*/  F2FP.F16.F32.PACK_AB R135, R127, R126 ;  /* 0x0000007e7f87723e */ /* 0x000fe400000000ff */
[----:B------:R-:W-:Y:S02]  /*2a530*/  F2FP.F16.F32.PACK_AB R121, R123, R122 ;  /* 0x0000007a7b79723e */ /* 0x000fe400000000ff */
[----:B------:R-:W-:Y:S02]  /*2a540*/  F2FP.F16.F32.PACK_AB R128, R129, R128 ;  /* 0x000000808180723e */ /* 0x000fe400000000ff */
[----:B------:R-:W-:-:S02]  /*2a550*/  MOV R20, R20 ;  /* 0x0000001400147202 */ /* 0x000fc40000000f00 */
[----:B------:R-:W-:Y:S02]  /*2a560*/  F2FP.F16.F32.PACK_AB R122, R117, R116 ;  /* 0x00000074757a723e */ /* 0x000fe400000000ff */
[----:B------:R-:W-:Y:S02]  /*2a570*/  F2FP.F16.F32.PACK_AB R123, R119, R118 ;  /* 0x00000076777b723e */ /* 0x000fe400000000ff */
[----:B------:R-:W-:Y:S02]  /*2a580*/  F2FP.F16.F32.PACK_AB R129, R131, R130 ;  /* 0x000000828381723e */ /* 0x000fe400000000ff */
[----:B------:R-:W-:Y:S02]  /*2a590*/  F2FP.F16.F32.PACK_AB R104, R105, R104 ;  /* 0x000000686968723e */ /* 0x000fe400000000ff */
[----:B------:R-:W-:Y:S02]  /*2a5a0*/  SHF.R.U64 R172, R172, 0x3, RZ ;  /* 0x00000003acac7819 */ /* 0x000fe400000012ff */
[----:B------:R-:W-:-:S02]  /*2a5b0*/  MOV R164, R164 ;  /* 0x000000a400a47202 */ /* 0x000fc40000000f00 */
[----:B------:R-:W-:Y:S02]  /*2a5c0*/  F2FP.F16.F32.PACK_AB R130, R109, R108 ;  /* 0x0000006c6d82723e */ /* 0x000fe400000000ff */
[----:B------:R-:W-:Y:S02]  /*2a5d0*/  F2FP.F16.F32.PACK_AB R131, R111, R110 ;  /* 0x0000006e6f83723e */ /* 0x000fe400000000ff */
[----:B------:R-:W-:Y:S02]  /*2a5e0*/  F2FP.F16.F32.PACK_AB R105, R107, R106 ;  /* 0x0000006a6b69723e */ /* 0x000fe400000000ff */
[----:B------:R-:W-:Y:S02]  /*2a5f0*/  F2FP.F16.F32.PACK_AB R96, R97, R96 ;  /* 0x000000606160723e */ /* 0x000fe400000000ff */
[----:B------:R-:W-:Y:S02]  /*2a600*/  ISETP.NE.AND.EX P6, PT, RZ, UR5, PT, P6 ;  /* 0x00000005ff007c0c */ /* 0x000fe4000bfc5360 */
[----:B------:R-:W-:Y:S01]  /*2a610*/  LOP3.LUT R142, R142, R143, RZ, 0x3c, !PT ;  /* 0x0000008f8e8e7212 */ /* 0x000fe200078e3cff */
[----:B------:R-:W-:Y:S01]  /*2a620*/  IMAD.X R143, RZ, RZ, R157, P4 ;  /* 0x000000ffff8f7224 */ /* 0x000fe200020e069d */
[----:B------:R-:W-:-:S02]  /*2a630*/  SHF.R.U64 R168, R168, 0x3, RZ ;  /* 0x00000003a8a87819 */ /* 0x000fc400000012ff */
[----:B------:R-:W-:Y:S02]  /*2a640*/  MOV R166, R166 ;  /* 0x000000a600a67202 */ /* 0x000fe40000000f00 */
[----:B------:R-:W-:Y:S02]  /*2a650*/  F2FP.F16.F32.PACK_AB R106, R101, R100 ;  /* 0x00000064656a723e */ /* 0x000fe400000000ff */
[----:B------:R-:W-:Y:S02]  /*2a660*/  F2FP.F16.F32.PACK_AB R107, R103, R102 ;  /* 0x00000066676b723e */ /* 0x000fe400000000ff */
[----:B------:R-:W-:Y:S02]  /*2a670*/  F2FP.F16.F32.PACK_AB R97, R99, R98 ;  /* 0x000000626361723e */ /* 0x000fe400000000ff */
[----:B------:R-:W-:Y:S01]  /*2a680*/  F2FP.F16.F32.PACK_AB R88, R89, R88 ;  /* 0x000000585958723e */ /* 0x000fe200000000ff */
[----:B------:R-:W-:Y:S01]  /*2a690*/  STSM.16.M88.4 [R0], R132 ;  /* 0x0000008400007844 */ /* 0x000fe20000000200 */
        /* <DEDUP_REMOVED lines=13> */
[----:B------:R-:W-:Y:S01]  /*2a770*/  F2FP.F16.F32.PACK_AB R72, R73, R72 ;  /* 0x000000484948723e */ /* 0x000fe200000000ff */
[----:B------:R-:W-:Y:S01]  /*2a780*/  STSM.16.M88.4 [R164], R128 ;  /* 0x00000080a4007844 */ /* 0x000fe20000000200 */
[----:B------:R-:W-:Y:S01]  /*2a790*/  LOP3.LUT R172, R172, R173, RZ, 0x3c, !PT ;  /* 0x000000adacac7212 */ /* 0x000fe200078e3cff */
[----:B------:R-:W-:Y:S01]  /*2a7a0*/  IMAD.X R173, RZ, RZ, R157, P5 ;  /* 0x000000ffffad7224 */ /* 0x000fe200028e069d */
[----:B------:R-:W-:-:S02]  /*2a7b0*/  MOV R146, R146 ;  /* 0x0000009200927202 */ /* 0x000fc40000000f00 */
[----:B------:R-:W-:Y:S01]  /*2a7c0*/  F2FP.F16.F32.PACK_AB R82, R77, R76 ;  /* 0x0000004c4d52723e */ /* 0x000fe200000000ff */
[----:B0-----:R-:W0:Y:S01]  /*2a7d0*/  LDC.64 R20, c[0x0][0xd00] ;  /* 0x00034000ff147b82 */ /* 0x001e220000000a00 */
[----:B------:R-:W-:Y:S02]  /*2a7e0*/  F2FP.F16.F32.PACK_AB R83, R79, R78 ;  /* 0x0000004e4f53723e */ /* 0x000fe400000000ff */
[----:B------:R-:W-:Y:S02]  /*2a7f0*/  F2FP.F16.F32.PACK_AB R73, R75, R74 ;  /* 0x0000004a4b49723e */ /* 0x000fe400000000ff */
[----:B--2---:R-:W-:Y:S01]  /*2a800*/  F2FP.F16.F32.PACK_AB R64, R65, R64 ;  /* 0x000000404140723e */ /* 0x004fe200000000ff */
[----:B------:R-:W-:Y:S01]  /*2a810*/  STSM.16.M88.4 [R166], R104 ;  /* 0x00000068a6007844 */ /* 0x000fe20000000200 */
[----:B------:R-:W-:Y:S01]  /*2a820*/  LOP3.LUT R168, R168, R169, RZ, 0x3c, !PT ;  /* 0x000000a9a8a87212 */ /* 0x000fe200078e3cff */
[----:B------:R-:W-:Y:S01]  /*2a830*/  IMAD.X R169, RZ, RZ, R157, P2 ;  /* 0x000000ffffa97224 */ /* 0x000fe200010e069d */
        /* <DEDUP_REMOVED lines=35> */
[----:B------:R-:W-:Y:S01]  /*2aa70*/  F2FP.F16.F32.PACK_AB R25, R27, R26 ;  /* 0x0000001a1b19723e */ /* 0x000fe200000000ff */
[----:B------:R-:W-:Y:S01]  /*2aa80*/  STSM.16.M88.4 [R142], R56 ;  /* 0x000000388e007844 */ /* 0x000fe20000000200 */
[----:B------:R-:W-:-:S02]  /*2aa90*/  MOV R168, R168 ;  /* 0x000000a800a87202 */ /* 0x000fc40000000f00 */
[----:B------:R-:W-:Y:S02]  /*2aaa0*/  F2FP.F16.F32.PACK_AB R26, R13, R12 ;  /* 0x0000000c0d1a723e */ /* 0x000fe400000000ff */
[----:B------:R-:W-:Y:S01]  /*2aab0*/  F2FP.F16.F32.PACK_AB R27, R15, R14 ;  /* 0x0000000e0f1b723e */ /* 0x000fe200000000ff */
[----:B------:R-:W-:Y:S01]  /*2aac0*/  STSM.16.M88.4 [R140], R48 ;  /* 0x000000308c007844 */ /* 0x000fe20000000200 */
[----:B------:R-:W-:-:S03]  /*2aad0*/  MOV R170, R170 ;  /* 0x000000aa00aa7202 */ /* 0x000fc60000000f00 */
[----:B------:R-:W-:Y:S04]  /*2aae0*/  STSM.16.M88.4 [R138], R40 ;  /* 0x000000288a007844 */ /* 0x000fe80000000200 */
[----:B------:R-:W-:Y:S04]  /*2aaf0*/  STSM.16.M88.4 [R172], R32 ;  /* 0x00000020ac007844 */ /* 0x000fe80000000200 */
[----:B------:R2:W-:Y:S01]  /*2ab00*/  STSM.16.M88.4 [R168], R24 ;  /* 0x00000018a8007844 */ /* 0x0005e20000000200 */
[----:B------:R-:W-:Y:S01]  /*2ab10*/  ULDC UR4, c[0x0][0xb88] ;  /* 0x0002e20000047ab9 */ /* 0x000fe20000000800 */
[----:B------:R-:W-:-:S02]  /*2ab20*/  IMAD.MOV.U32 R76, RZ, RZ, RZ ;  /* 0x000000ffff4c7224 */ /* 0x000fc400078e00ff */
[----:B------:R-:W-:Y:S01]  /*2ab30*/  IMAD.U32 R22, RZ, RZ, UR4 ;  /* 0x00000004ff167e24 */ /* 0x000fe2000f8e00ff */
[----:B---3--:R-:W-:Y:S02]  /*2ab40*/  F2FP.F16.F32.PACK_AB R8, R9, R8 ;  /* 0x000000080908723e */ /* 0x008fe400000000ff */
[----:B------:R-:W-:Y:S02]  /*2ab50*/  F2FP.F16.F32.PACK_AB R9, R11, R10 ;  /* 0x0000000a0b09723e */ /* 0x000fe400000000ff */
[----:B------:R-:W-:Y:S02]  /*2ab60*/  F2FP.F16.F32.PACK_AB R10, R5, R4 ;  /* 0x00000004050a723e */ /* 0x000fe400000000ff */
[----:B------:R-:W-:Y:S02]  /*2ab70*/  F2FP.F16.F32.PACK_AB R11, R7, R6 ;  /* 0x00000006070b723e */ /* 0x000fe400000000ff */
[----:B------:R-:W3:Y:S03]  /*2ab80*/  @P6 LDC.64 R6, c[0x0][0xd08] ;  /* 0x00034200ff066b82 */ /* 0x000ee60000000a00 */
[----:B------:R4:W-:Y:S01]  /*2ab90*/  STSM.16.M88.4 [R170], R8 ;  /* 0x00000008aa007844 */ /* 0x0009e20000000200 */
[----:B0-----:R-:W-:-:S04]  /*2aba0*/  IMAD.WIDE R4, R219, 0x4, R20 ;  /* 0x00000004db047825 */ /* 0x001fc800078e0214 */
[----:B------:R-:W-:Y:S01]  /*2abb0*/  BAR.SYNC.DEFER_BLOCKING 0x1, 0x100 ;  /* 0x0044000000007b1d */ /* 0x000fe20000010000 */
[----:B---3--:R-:W-:-:S05]  /*2abc0*/  @P6 IMAD.WIDE R6, R219, 0x4, R6 ;  /* 0x00000004db066825 */ /* 0x008fca00078e0206 */
[----:B------:R0:W5:Y:S04]  /*2abd0*/  @P0 LDG.E R76, desc[UR46][R4.64] ;  /* 0x0000002e044c0981 */ /* 0x000168000c1e1900 */
[----:B------:R0:W5:Y:S01]  /*2abe0*/  @P6 LDG.E R22, desc[UR46][R6.64] ;  /* 0x0000002e06166981 */ /* 0x000162000c1e1900 */
[----:B------:R-:W-:Y:S02]  /*2abf0*/  IMAD R20, R220, 0x40, R215 ;  /* 0x00000040dc147824 */ /* 0x000fe400078e02d7 */
[----:B------:R-:W-:-:S04]  /*2ac00*/  IMAD.MOV.U32 R21, RZ, RZ, 0x2 ;  /* 0x00000002ff157424 */ /* 0x000fc800078e00ff */
[----:B------:R-:W-:-:S03]  /*2ac10*/  IMAD.WIDE R20, R20, R21, UR44 ;  /* 0x0000002c14147e25 */ /* 0x000fc6000f8e0215 */
[C---:B------:R-:W-:Y:S02]  /*2ac20*/  IADD3 R3, P1, R20.reuse, 0x1000, RZ ;  /* 0x0000100014037810 */ /* 0x040fe40007f3e0ff */
[C---:B------:R-:W-:Y:S02]  /*2ac30*/  IADD3 R13, P2, R20.reuse, 0x2000, RZ ;  /* 0x00002000140d7810 */ /* 0x040fe40007f5e0ff */
[C---:B--2---:R-:W-:Y:S02]  /*2ac40*/  IADD3 R25, P3, R20.reuse, 0x3000, RZ ;  /* 0x0000300014197810 */ /* 0x044fe40007f7e0ff */
        /* <DEDUP_REMOVED lines=9> */
[----:B------:R-:W-:Y:S01]  /*2ace0*/  IADD3 R33, P5, R20, 0x5000, RZ ;  /* 0x0000500014217810 */ /* 0x000fe20007fbe0ff */
[--C-:B----4-:R-:W-:Y:S01]  /*2acf0*/  IMAD.X R11, RZ, RZ, R21.reuse, P1 ;  /* 0x000000ffff0b7224 */ /* 0x110fe200008e0615 */
[----:B------:R-:W-:Y:S02]  /*2ad00*/  LOP3.LUT R10, R0, R3, RZ, 0x3c, !PT ;  /* 0x00000003000a7212 */ /* 0x000fe400078e3cff */
        /* <DEDUP_REMOVED lines=35> */
.L_x_3665:
[----:B------:R-:W2:Y:S01]  /*2af40*/  LDL R3, [R1+0x414] ;  /* 0x0004140001037983 */ /* 0x000ea20000100800 */
[--C-:B------:R-:W-:Y:S01]  /*2af50*/  IMAD.X R37, RZ, RZ, R21.reuse, P1 ;  /* 0x000000ffff257224 */ /* 0x100fe200008e0615 */
[----:B------:R-:W-:Y:S01]  /*2af60*/  IADD3 R61, P1, R20, 0xc000, RZ ;  /* 0x0000c000143d7810 */ /* 0x000fe20007f3e0ff */
[--C-:B------:R-:W-:Y:S01]  /*2af70*/  IMAD.X R41, RZ, RZ, R21.reuse, P2 ;  /* 0x000000ffff297224 */ /* 0x100fe200010e0615 */
[----:B------:R-:W-:Y:S01]  /*2af80*/  ISETP.NE.AND P6, PT, R0, RZ, PT ;  /* 0x000000ff0000720c */ /* 0x000fe20003fc5270 */
[--C-:B------:R-:W-:Y:S01]  /*2af90*/  IMAD.X R45, RZ, RZ, R21.reuse, P3 ;  /* 0x000000ffff2d7224 */ /* 0x100fe200018e0615 */
[----:B------:R-:W-:Y:S01]  /*2afa0*/  LOP3.LUT R60, R61, 0x380, RZ, 0xc0, !PT ;  /* 0x000003803d3c7812 */ /* 0x000fe200078ec0ff */
[--C-:B------:R-:W-:Y:S01]  /*2afb0*/  IMAD.X R49, RZ, RZ, R21.reuse, P4 ;  /* 0x000000ffff317224 */ /* 0x100fe200020e0615 */
[----:B------:R-:W-:Y:S01]  /*2afc0*/  IADD3 R65, P2, R20, 0xd000, RZ ;  /* 0x0000d00014417810 */ /* 0x000fe20007f5e0ff */
[--C-:B------:R-:W-:Y:S01]  /*2afd0*/  IMAD.X R33, RZ, RZ, R21.reuse, P6 ;  /* 0x000000ffff217224 */ /* 0x100fe200030e0615 */
[----:B------:R-:W-:Y:S01]  /*2afe0*/  SHF.R.U64 R60, R60, 0x3, RZ ;  /* 0x000000033c3c7819 */ /* 0x000fe200000012ff */
[----:B------:R-:W-:Y:S01]  /*2aff0*/  IMAD.X R53, RZ, RZ, R21, P5 ;  /* 0x000000ffff357224 */ /* 0x000fe200028e0615 */
[----:B------:R-:W-:-:S02]  /*2b000*/  IADD3 R57, P6, R20, 0xb000, RZ ;  /* 0x0000b00014397810 */ /* 0x000fc40007fde0ff */
[----:B------:R-:W-:Y:S01]  /*2b010*/  LOP3.LUT R60, R60, R61, RZ, 0x3c, !PT ;  /* 0x0000003d3c3c7212 */ /* 0x000fe200078e3cff */
[----:B------:R-:W-:Y:S01]  /*2b020*/  IMAD.X R61, RZ, RZ, R21, P1 ;  /* 0x000000ffff3d7224 */ /* 0x000fe200008e0615 */
[C---:B------:R-:W-:Y:S02]  /*2b030*/  IADD3 R69, P3, R20.reuse, 0xe000, RZ ;  /* 0x0000e00014457810 */ /* 0x040fe40007f7e0ff */
        /* <DEDUP_REMOVED lines=8> */
[----:B------:R-:W-:Y:S02]  /*2b0c0*/  SHF.R.S32.HI R78, RZ, 0x1f, R219 ;  /* 0x0000001fff4e7819 */ /* 0x000fe400000114db */
[----:B------:R-:W-:Y:S01]  /*2b0d0*/  LOP3.LUT R56, R56, R57, RZ, 0x3c, !PT ;  /* 0x0000003938387212 */ /* 0x000fe200078e3cff */
[--C-:B------:R-:W-:Y:S01]  /*2b0e0*/  IMAD.X R57, RZ, RZ, R21.reuse, P6 ;  /* 0x000000ffff397224 */ /* 0x100fe200030e0615 */
[----:B------:R-:W-:Y:S01]  /*2b0f0*/  LOP3.LUT R64, R64, R65, RZ, 0x3c, !PT ;  /* 0x0000004140407212 */ /* 0x000fe200078e3cff */
[--C-:B------:R-:W-:Y:S01]  /*2b100*/  IMAD.X R65, RZ, RZ, R21.reuse, P2 ;  /* 0x000000ffff417224 */ /* 0x100fe200010e0615 */
[----:B------:R-:W-:Y:S01]  /*2b110*/  LOP3.LUT R68, R68, R69, RZ, 0x3c, !PT ;  /* 0x0000004544447212 */ /* 0x000fe200078e3cff */
[----:B------:R-:W-:Y:S01]  /*2b120*/  IMAD.X R69, RZ, RZ, R21, P3 ;  /* 0x000000ffff457224 */ /* 0x000fe200018e0615 */
[----:B------:R-:W-:-:S02]  /*2b130*/  SHF.R.S32.HI R79, RZ, 0x1f, R216 ;  /* 0x0000001fff4f7819 */ /* 0x000fc400000114d8 */
[----:B------:R-:W-:Y:S02]  /*2b140*/  SEL R77, R219, RZ, !P0 ;  /* 0x000000ffdb4d7207 */ /* 0x000fe40004000000 */
[----:B------:R-:W-:Y:S02]  /*2b150*/  SEL R78, R78, RZ, !P0 ;  /* 0x000000ff4e4e7207 */ /* 0x000fe40004000000 */
[----:B-----5:R-:W-:Y:S01]  /*2b160*/  SHF.R.S32.HI R81, RZ, 0x1f, R76 ;  /* 0x0000001fff517819 */ /* 0x020fe2000001144c */
[----:B--2---:R0:W2:Y:S02]  /*2b170*/  SHFL.IDX PT, R4, R3, RZ, 0x1f ;  /* 0x00001fff03047589 */ /* 0x0040a400000e0000 */
[----:B0-----:R-:W-:Y:S02]  /*2b180*/  IADD3 R3, P4, R20, 0xf000, RZ ;  /* 0x0000f00014037810 */ /* 0x001fe40007f9e0ff */
[----:B------:R-:W-:Y:S02]  /*2b190*/  LOP3.LUT R20, R5, R20, RZ, 0x3c, !PT ;  /* 0x0000001405147212 */ /* 0x000fe400078e3cff */
[----:B------:R-:W-:Y:S01]  /*2b1a0*/  LOP3.LUT R0, R3, 0x380, RZ, 0xc0, !PT ;  /* 0x0000038003007812 */ /* 0x000fe200078ec0ff */
[----:B------:R-:W-:-:S03]  /*2b1b0*/  IMAD.X R73, RZ, RZ, R21, P4 ;  /* 0x000000ffff497224 */ /* 0x000fc600020e0615 */
[----:B------:R-:W-:-:S04]  /*2b1c0*/  SHF.R.U64 R0, R0, 0x3, RZ ;  /* 0x0000000300007819 */ /* 0x000fc800000012ff */
[----:B------:R-:W-:Y:S02]  /*2b1d0*/  LOP3.LUT R72, R0, R3, RZ, 0x3c, !PT ;  /* 0x0000000300487212 */ /* 0x000fe400078e3cff */
[----:B--2---:R-:W-:-:S13]  /*2b1e0*/  ISETP.NE.AND P1, PT, R4, RZ, PT ;  /* 0x000000ff0400720c */ /* 0x004fda0003f25270 */
[----:B------:R-:W-:Y:S05]  /*2b1f0*/  @P1 BRA `(.L_x_3666) ;  /* 0x0000000000cc1947 */ /* 0x000fea0003800000 */
[----:B------:R-:W2:Y:S01]  /*2b200*/  LDL R9, [R1+0x430] ;  /* 0x0004300001097983 */ /* 0x000ea20000100800 */
[----:B------:R-:W0:Y:S03]  /*2b210*/  LDC R6, c[0x0][0xce8] ;  /* 0x00033a00ff067b82 */ /* 0x000e260000000800 */
[----:B------:R-:W3:Y:S04]  /*2b220*/  LDL R7, [R1+0x440] ;  /* 0x0004400001077983 */ /* 0x000ee80000100800 */
[----:B------:R-:W4:Y:S01]  /*2b230*/  LDL R8, [R1+0x448] ;  /* 0x0004480001087983 */ /* 0x000f220000100800 */
[----:B------:R-:W-:Y:S01]  /*2b240*/  IMAD.IADD R14, R192, 0x1, R194 ;  /* 0x00000001c00e7824 */ /* 0x000fe200078e02c2 */
[----:B------:R-:W-:Y:S01]  /*2b250*/  ULDC.64 UR4, c[0x0][0xc90] ;  /* 0x0003240000047ab9 */ /* 0x000fe20000000a00 */
[----:B0-----:R-:W-:Y:S01]  /*2b260*/  IMAD R31, R22, R6, RZ ;  /* 0x00000006161f7224 */ /* 0x001fe200078e02ff */
[----:B------:R-:W-:Y:S01]  /*2b270*/  ISETP.NE.AND P2, PT, R6, 0x1, PT ;  /* 0x000000010600780c */ /* 0x000fe20003f45270 */
[----:B------:R-:W-:-:S02]  /*2b280*/  IMAD R3, R79, UR4, RZ ;  /* 0x000000044f037c24 */ /* 0x000fc4000f8e02ff */
[----:B------:R-:W-:Y:S02]  /*2b290*/  IMAD.MOV.U32 R4, RZ, RZ, R76 ;  /* 0x000000ffff047224 */ /* 0x000fe400078e004c */
[----:B------:R-:W-:Y:S02]  /*2b2a0*/  IMAD.MOV.U32 R5, RZ, RZ, R81 ;  /* 0x000000ffff057224 */ /* 0x000fe400078e0051 */
[C---:B------:R-:W-:Y:S02]  /*2b2b0*/  IMAD R3, R216.reuse, UR5, R3 ;  /* 0x00000005d8037c24 */ /* 0x040fe4000f8e0203 */
[----:B------:R-:W-:Y:S01]  /*2b2c0*/  IMAD.WIDE.U32 R4, R216, UR4, R4 ;  /* 0x00000004d8047c25 */ /* 0x000fe2000f8e0004 */
[----:B------:R-:W-:-:S03]  /*2b2d0*/  ULDC.64 UR4, c[0x0][0xc98] ;  /* 0x0003260000047ab9 */ /* 0x000fc60000000a00 */
[----:B--2---:R-:W-:-:S05]  /*2b2e0*/  IMAD.MOV R0, RZ, RZ, -R9 ;  /* 0x000000ffff007224 */ /* 0x004fca00078e0a09 */
[----:B---3--:R-:W-:Y:S02]  /*2b2f0*/  ISETP.NE.AND P0, PT, R7, R0, PT ;  /* 0x000000000700720c */ /* 0x008fe40003f05270 */
[----:B------:R-:W0:Y:S02]  /*2b300*/  @P2 LDC R0, c[0x0][0xcec] ;  /* 0x00033b00ff002b82 */ /* 0x000e240000000800 */
[----:B------:R-:W-:-:S06]  /*2b310*/  ISETP.GE.OR P1, PT, R14, R31, P0 ;  /* 0x0000001f0e00720c */ /* 0x000fcc0000726670 */
[----:B------:R-:W2:Y:S07]  /*2b320*/  @P2 LDC R7, c[0x0][0xcf0] ;  /* 0x00033c00ff072b82 */ /* 0x000eae0000000800 */
[----:B------:R-:W3:Y:S01]  /*2b330*/  @!P1 LDL R27, [R1+0x1f0] ;  /* 0x0001f000011b9983 */ /* 0x000ee20000100800 */
[----:B----4-:R-:W-:Y:S02]  /*2b340*/  IMAD.IADD R9, R8, 0x1, R194 ;  /* 0x0000000108097824 */ /* 0x010fe400078e02c2 */
[----:B------:R-:W-:-:S02]  /*2b350*/  IMAD.IADD R5, R5, 0x1, R3 ;  /* 0x0000000105057824 */ /* 0x000fc400078e0203 */
[----:B------:R-:W-:Y:S02]  /*2b360*/  IMAD.MOV.U32 R15, RZ, RZ, R9 ;  /* 0x000000ffff0f7224 */ /* 0x000fe400078e0009 */
[----:B------:R-:W-:-:S04]  /*2b370*/  IMAD.WIDE.U32 R4, R77, UR4, R4 ;  /* 0x000000044d047c25 */ /* 0x000fc8000f8e0004 */
[----:B0-----:R-:W-:-:S05]  /*2b380*/  @P2 IMAD.HI.U32 R0, R9, R0, RZ ;  /* 0x0000000009002227 */ /* 0x001fca00078e00ff */
        /* <DEDUP_REMOVED lines=20> */
[----:B------:R-:W3:Y:S04]  /*2b4d0*/  SHFL.IDX PT, R7, R9, RZ, 0x1c1f ;  /* 0x001c1fff09077589 */ /* 0x000ee800000e0000 */
[----:B---3--:R-:W-:Y:S04]  /*2b4e0*/  @!P1 ST.E desc[UR46][R6.64], R27 ;  /* 0x0000001b06009985 */ /* 0x008fe8000c10192e */
[----:B------:R-:W2:Y:S04]  /*2b4f0*/  @!P0 LDL R3, [R1+0x1f4] ;  /* 0x0001f40001038983 */ /* 0x000ea80000100800 */
[----:B------:R-:W-:Y:S04]  /*2b500*/  SHFL.IDX PT, R4, R8, 0x1, 0x1c1f ;  /* 0x003c1f0008047f89 */ /* 0x000fe800000e0000 */
[----:B------:R-:W2:Y:S04]  /*2b510*/  SHFL.IDX PT, R5, R9, 0x1, 0x1c1f ;  /* 0x003c1f0009057f89 */ /* 0x000ea800000e0000 */
[----:B--2---:R0:W-:Y:S02]  /*2b520*/  @!P0 ST.E desc[UR46][R4.64], R3 ;  /* 0x0000000304008985 */ /* 0x0041e4000c10192e */
.L_x_3666:
[----:B------:R-:W2:Y:S01]  /*2b530*/  LDL R80, [R1+0x424] ;  /* 0x0004240001507983 */ /* 0x000ea20000100800 */
[----:B------:R-:W3:Y:S01]  /*2b540*/  LDC R83, c[0x0][0xce8] ;  /* 0x00033a00ff537b82 */ /* 0x000ee20000000800 */
[----:B------:R-:W-:Y:S02]  /*2b550*/  ULDC.64 UR4, c[0x0][0xba0] ;  /* 0x0002e80000047ab9 */ /* 0x000fe40000000a00 */
[----:B0-----:R-:W-:Y:S01]  /*2b560*/  IMAD R3, R81, UR4, RZ ;  /* 0x0000000451037c24 */ /* 0x001fe2000f8e02ff */
[----:B------:R0:W5:Y:S04]  /*2b570*/  LD.E.128 R4, desc[UR46][R20.64] ;  /* 0x0000002e14047980 */ /* 0x000168000c101d00 */
[----:B------:R-:W4:Y:S01]  /*2b580*/  LDC R0, c[0x0][0xbc8] ;  /* 0x0002f200ff007b82 */ /* 0x000f220000000800 */
[----:B------:R-:W5:Y:S04]  /*2b590*/  LD.E.128 R8, desc[UR46][R10.64] ;  /* 0x0000002e0a087980 */ /* 0x000f68000c101d00 */
[----:B------:R-:W5:Y:S04]  /*2b5a0*/  LD.E.128 R12, desc[UR46][R12.64] ;  /* 0x0000002e0c0c7980 */ /* 0x000f68000c101d00 */
[----:B------:R-:W5:Y:S04]  /*2b5b0*/  LD.E.128 R24, desc[UR46][R24.64] ;  /* 0x0000002e18187980 */ /* 0x000f68000c101d00 */
[----:B------:R-:W5:Y:S01]  /*2b5c0*/  LD.E.128 R28, desc[UR46][R28.64] ;  /* 0x0000002e1c1c7980 */ /* 0x000f62000c101d00 */
[----:B---3--:R-:W-:Y:S01]  /*2b5d0*/  ISETP.NE.AND P1, PT, R83, 0x1, PT ;  /* 0x000000015300780c */ /* 0x008fe20003f25270 */
[----:B------:R-:W-:-:S02]  /*2b5e0*/  IMAD R3, R76, UR5, R3 ;  /* 0x000000054c037c24 */ /* 0x000fc4000f8e0203 */
[----:B------:R-:W5:Y:S04]  /*2b5f0*/  LD.E.128 R32, desc[UR46][R32.64] ;  /* 0x0000002e20207980 */ /* 0x000f68000c101d00 */
[----:B------:R-:W5:Y:S04]  /*2b600*/  LD.E.128 R36, desc[UR46][R36.64] ;  /* 0x0000002e24247980 */ /* 0x000f68000c101d00 */
[----:B------:R-:W5:Y:S02]  /*2b610*/  LD.E.128 R40, desc[UR46][R40.64] ;  /* 0x0000002e28287980 */ /* 0x000f64000c101d00 */
[----:B------:R-:W3:Y:S01]  /*2b620*/  @P1 LDC R81, c[0x0][0xcec] ;  /* 0x00033b00ff511b82 */ /* 0x000ee20000000800 */
[----:B0-----:R-:W-:Y:S01]  /*2b630*/  IMAD.WIDE.U32 R20, R76, UR4, RZ ;  /* 0x000000044c147c25 */ /* 0x001fe2000f8e00ff */
[----:B------:R-:W-:Y:S01]  /*2b640*/  ULDC.64 UR4, c[0x0][0xbe8] ;  /* 0x0002fa0000047ab9 */ /* 0x000fe20000000a00 */
[----:B------:R-:W5:Y:S04]  /*2b650*/  LD.E.128 R44, desc[UR46][R44.64] ;  /* 0x0000002e2c2c7980 */ /* 0x000f68000c101d00 */
[----:B------:R-:W5:Y:S01]  /*2b660*/  LD.E.128 R48, desc[UR46][R48.64] ;  /* 0x0000002e30307980 */ /* 0x000f62000c101d00 */
[----:B------:R-:W0:Y:S01]  /*2b670*/  @P1 LDC R85, c[0x0][0xcf0] ;  /* 0x00033c00ff551b82 */ /* 0x000e220000000800 */
[----:B------:R-:W-:-:S02]  /*2b680*/  IMAD.IADD R21, R21, 0x1, R3 ;  /* 0x0000000115157824 */ /* 0x000fc400078e0203 */
[----:B------:R-:W-:Y:S01]  /*2b690*/  IMAD R79, R79, UR4, RZ ;  /* 0x000000044f4f7c24 */ /* 0x000fe2000f8e02ff */
[----:B------:R-:W5:Y:S01]  /*2b6a0*/  LD.E.128 R52, desc[UR46][R52.64] ;  /* 0x0000002e34347980 */ /* 0x000f62000c101d00 */
[----:B------:R-:W-:-:S03]  /*2b6b0*/  IMAD.WIDE.U32 R20, R216, UR4, R20 ;  /* 0x00000004d8147c25 */ /* 0x000fc6000f8e0014 */
[----:B------:R-:W5:Y:S01]  /*2b6c0*/  LD.E.128 R56, desc[UR46][R56.64] ;  /* 0x0000002e38387980 */ /* 0x000f62000c101d00 */
[----:B------:R-:W-:Y:S01]  /*2b6d0*/  IMAD R79, R216, UR5, R79 ;  /* 0x00000005d84f7c24 */ /* 0x000fe2000f8e024f */
[----:B------:R-:W-:Y:S01]  /*2b6e0*/  ULDC.64 UR4, c[0x0][0xbf0] ;  /* 0x0002fc0000047ab9 */ /* 0x000fe20000000a00 */
[-C--:B----4-:R-:W-:Y:S01]  /*2b6f0*/  ISETP.GE.AND P0, PT, R214, R0.reuse, PT ;  /* 0x00000000d600720c */ /* 0x090fe20003f06270 */
[----:B------:R-:W-:Y:S01]  /*2b700*/  IMAD R78, R78, UR4, RZ ;  /* 0x000000044e4e7c24 */ /* 0x000fe2000f8e02ff */
[----:B------:R-:W5:Y:S01]  /*2b710*/  LD.E.128 R60, desc[UR46][R60.64] ;  /* 0x0000002e3c3c7980 */ /* 0x000f62000c101d00 */
[----:B------:R-:W-:Y:S02]  /*2b720*/  IMAD.IADD R21, R21, 0x1, R79 ;  /* 0x0000000115157824 */ /* 0x000fe400078e024f */
[C---:B------:R-:W-:Y:S01]  /*2b730*/  IMAD R79, R77.reuse, UR5, R78 ;  /* 0x000000054d4f7c24 */ /* 0x040fe2000f8e024e */
[----:B------:R-:W5:Y:S01]  /*2b740*/  LD.E.128 R64, desc[UR46][R64.64] ;  /* 0x0000002e40407980 */ /* 0x000f62000c101d00 */
[----:B------:R-:W-:Y:S01]  /*2b750*/  IMAD.WIDE.U32 R20, R77, UR4, R20 ;  /* 0x000000044d147c25 */ /* 0x000fe2000f8e0014 */
[----:B------:R-:W-:Y:S01]  /*2b760*/  SEL R77, RZ, 0xffffffff, P0 ;  /* 0xffffffffff4d7807 */ /* 0x000fe20000000000 */
[----:B------:R-:W-:Y:S01]  /*2b770*/  ULDC.64 UR4, c[0x0][0xbe0] ;  /* 0x0002f80000047ab9 */ /* 0x000fe20000000a00 */
[----:B------:R-:W-:Y:S01]  /*2b780*/  ISETP.GE.AND P0, PT, R213, R0, PT ;  /* 0x00000000d500720c */ /* 0x000fe20003f06270 */
[----:B------:R-:W-:Y:S01]  /*2b790*/  IMAD.IADD R21, R21, 0x1, R79 ;  /* 0x0000000115157824 */ /* 0x000fe200078e024f */
[----:B------:R-:W5:Y:S02]  /*2b7a0*/  LD.E.128 R68, desc[UR46][R68.64] ;  /* 0x0000002e44447980 */ /* 0x000f64000c101d00 */
[----:B------:R-:W-:-:S02]  /*2b7b0*/  SEL R78, RZ, 0xffffffff, P0 ;  /* 0xffffffffff4e7807 */ /* 0x000fc40000000000 */
[----:B------:R-:W-:Y:S01]  /*2b7c0*/  ISETP.GE.AND P0, PT, R212, R0, PT ;  /* 0x00000000d400720c */ /* 0x000fe20003f06270 */
[----:B------:R-:W5:Y:S01]  /*2b7d0*/  LD.E.128 R72, desc[UR46][R72.64] ;  /* 0x0000002e48487980 */ /* 0x000f62000c101d00 */
[----:B------:R-:W-:Y:S01]  /*2b7e0*/  IMAD R87, R22, R83, RZ ;  /* 0x0000005316577224 */ /* 0x000fe200078e02ff */
[----:B------:R-:W-:Y:S01]  /*2b7f0*/  BSSY B1, `(.L_x_3667) ;  /* 0x000005a000017945 */ /* 0x000fe20003800000 */
[----:B------:R-:W-:Y:S01]  /*2b800*/  @!PT LDS RZ, [RZ] ;  /* 0x00000000fffff984 */ /* 0x000fe20000000800 */
[----:B------:R-:W-:Y:S01]  /*2b810*/  @!PT LDS RZ, [RZ] ;  /* 0x00000000fffff984 */ /* 0x000fe20000000800 */
[----:B------:R-:W-:Y:S01]  /*2b820*/  @!PT LDS RZ, [RZ] ;  /* 0x00000000fffff984 */ /* 0x000fe20000000800 */
[----:B------:R-:W-:Y:S01]  /*2b830*/  @!PT LDS RZ, [RZ] ;  /* 0x00000000fffff984 */ /* 0x000fe20000000800 */
[----:B------:R4:W-:Y:S06]  /*2b840*/  MEMBAR.ALL.CTA ;  /* 0x0000000000007992 */ /* 0x0009ec0000008000 */
[----:B----4-:R-:W4:Y:S01]  /*2b850*/  FENCE.VIEW.ASYNC.S ;  /* 0x00000000000073c6 */ /* 0x010f220000000000 */
[----:B--2---:R-:W-:-:S04]  /*2b860*/  IMAD R3, R80, 0x20, R220 ;  /* 0x0000002050037824 */ /* 0x004fc800078e02dc */
[----:B------:R-:W-:Y:S02]  /*2b870*/  IMAD.IADD R80, R194, 0x1, R3 ;  /* 0x00000001c2507824 */ /* 0x000fe400078e0203 */
[----:B------:R-:W-:Y:S02]  /*2b880*/  IMAD.IADD R194, R220, 0x1, R194 ;  /* 0x00000001dcc27824 */ /* 0x000fe400078e02c2 */
[----:B---3--:R-:W-:-:S04]  /*2b890*/  @P1 IMAD.HI.U32 R76, R80, R81, RZ ;  /* 0x00000051504c1227 */ /* 0x008fc800078e00ff */
[----:B------:R-:W-:Y:S01]  /*2b8a0*/  IMAD.MOV.U32 R3, RZ, RZ, R80 ;  /* 0x000000ffff037224 */ /* 0x000fe200078e0050 */
[----:B0-----:R-:W-:Y:S01]  /*2b8b0*/  @P1 SHF.R.U32.HI R3, RZ, R85, R76 ;  /* 0x00000055ff031219 */ /* 0x001fe2000001164c */
[----:B------:R-:W-:Y:S01]  /*2b8c0*/  IMAD.SHL.U32 R81, R77, 0x2, RZ ;  /* 0x000000024d517824 */ /* 0x000fe200078e00ff */
[----:B------:R-:W-:-:S03]  /*2b8d0*/  ISETP.GE.AND P1, PT, R215, R0, PT ;  /* 0x00000000d700720c */ /* 0x000fc60003f26270 */
[----:B------:R-:W-:Y:S01]  /*2b8e0*/  IMAD.MOV R79, RZ, RZ, -R3 ;  /* 0x000000ffff4f7224 */ /* 0x000fe200078e0a03 */
[----:B------:R-:W-:Y:S01]  /*2b8f0*/  SEL R76, RZ, 0x1, P1 ;  /* 0x00000001ff4c7807 */ /* 0x000fe20000800000 */
[----:B------:R-:W-:Y:S01]  /*2b900*/  IMAD.WIDE.U32 R20, R3, UR4, R20 ;  /* 0x0000000403147c25 */ /* 0x000fe2000f8e0014 */
[----:B------:R-:W-:Y:S02]  /*2b910*/  ISETP.GE.AND P1, PT, R194, R87, PT ;  /* 0x00000057c200720c */ /* 0x000fe40003f26270 */
[----:B------:R-:W-:Y:S01]  /*2b920*/  LOP3.LUT R76, R81, 0x2, R76, 0xe2, !PT ;  /* 0x00000002514c7812 */ /* 0x000fe200078ee24c */
[----:B------:R-:W-:Y:S01]  /*2b930*/  IMAD.SHL.U32 R81, R78, 0x4, RZ ;  /* 0x000000044e517824 */ /* 0x000fe200078e00ff */
[----:B------:R-:W-:Y:S01]  /*2b940*/  SEL R78, RZ, 0xffffffff, P0 ;  /* 0xffffffffff4e7807 */ /* 0x000fe20000000000 */
[----:B------:R-:W-:Y:S01]  /*2b950*/  IMAD R77, R83, R79, R80 ;  /* 0x0000004f534d7224 */ /* 0x000fe200078e0250 */
[----:B------:R-:W-:Y:S02]  /*2b960*/  SHF.R.S32.HI R79, RZ, 0x1f, R3 ;  /* 0x0000001fff4f7819 */ /* 0x000fe40000011403 */
[----:B------:R-:W-:-:S02]  /*2b970*/  ISETP.GE.AND P0, PT, R211, R0, PT ;  /* 0x00000000d300720c */ /* 0x000fc40003f06270 */
[----:B------:R-:W-:Y:S01]  /*2b980*/  LOP3.LUT R76, R81, 0x4, R76, 0xe2, !PT ;  /* 0x00000004514c7812 */ /* 0x000fe200078ee24c */
[----:B------:R-:W-:Y:S01]  /*2b990*/  IMAD.SHL.U32 R81, R78, 0x8, RZ ;  /* 0x000000084e517824 */ /* 0x000fe200078e00ff */
[----:B------:R-:W-:Y:S01]  /*2b9a0*/  SEL R78, RZ, 0xffffffff, P0 ;  /* 0xffffffffff4e7807 */ /* 0x000fe20000000000 */
[----:B------:R-:W-:Y:S01]  /*2b9b0*/  IMAD R80, R79, UR4, RZ ;  /* 0x000000044f507c24 */ /* 0x000fe2000f8e02ff */
[-C--:B------:R-:W-:Y:S02]  /*2b9c0*/  ISETP.GE.AND P0, PT, R210, R0.reuse, PT ;  /* 0x00000000d200720c */ /* 0x080fe40003f06270 */
[----:B------:R-:W-:Y:S01]  /*2b9d0*/  LOP3.LUT R76, R81, 0x8, R76, 0xe2, !PT ;  /* 0x00000008514c7812 */ /* 0x000fe200078ee24c */
[----:B------:R-:W-:Y:S01]  /*2b9e0*/  IMAD R79, R3, UR5, R80 ;  /* 0x00000005034f7c24 */ /* 0x000fe2000f8e0250 */
[----:B------:R-:W-:Y:S01]  /*2b9f0*/  SEL R3, RZ, 0xffffffff, P0 ;  /* 0xffffffffff037807 */ /* 0x000fe20000000000 */
[----:B------:R-:W-:Y:S01]  /*2ba00*/  IMAD.SHL.U32 R81, R78, 0x10, RZ ;  /* 0x000000104e517824 */ /* 0x000fe200078e00ff */
[----:B------:R-:W-:Y:S01]  /*2ba10*/  SHF.R.S32.HI R78, RZ, 0x1f, R77 ;  /* 0x0000001fff4e7819 */ /* 0x000fe2000001144d */
[----:B------:R-:W-:Y:S01]  /*2ba20*/  ULDC.64 UR4, c[0x0][0xbd8] ;  /* 0x0002f60000047ab9 */ /* 0x000fe20000000a00 */
[----:B------:R-:W-:Y:S01]  /*2ba30*/  ISETP.GE.AND P0, PT, R218, R0, PT ;  /* 0x00000000da00720c */ /* 0x000fe20003f06270 */
[----:B------:R-:W-:Y:S01]  /*2ba40*/  IMAD.SHL.U32 R3, R3, 0x20, RZ ;  /* 0x0000002003037824 */ /* 0x000fe200078e00ff */
[----:B------:R-:W-:Y:S01]  /*2ba50*/  LOP3.LUT R76, R81, 0x10, R76, 0xe2, !PT ;  /* 0x00000010514c7812 */ /* 0x000fe200078ee24c */
[----:B------:R-:W-:-:S02]  /*2ba60*/  IMAD.IADD R21, R21, 0x1, R79 ;  /* 0x0000000115157824 */ /* 0x000fc400078e024f */
[----:B------:R-:W-:Y:S01]  /*2ba70*/  IMAD R78, R78, UR4, RZ ;  /* 0x000000044e4e7c24 */ /* 0x000fe2000f8e02ff */
[----:B------:R-:W-:Y:S01]  /*2ba80*/  LOP3.LUT R76, R3, 0x20, R76, 0xe2, !PT ;  /* 0x00000020034c7812 */ /* 0x000fe200078ee24c */
[----:B------:R-:W-:Y:S01]  /*2ba90*/  IMAD.WIDE.U32 R20, R77, UR4, R20 ;  /* 0x000000044d147c25 */ /* 0x000fe2000f8e0014 */
[----:B------:R-:W-:Y:S02]  /*2baa0*/  SEL R3, RZ, 0x40, P0 ;  /* 0x00000040ff037807 */ /* 0x000fe40000000000 */
[----:B------:R-:W-:Y:S01]  /*2bab0*/  ISETP.GE.AND P0, PT, R217, R0, PT ;  /* 0x00000000d900720c */ /* 0x000fe20003f06270 */
[----:B------:R-:W-:Y:S01]  /*2bac0*/  IMAD R79, R77, UR5, R78 ;  /* 0x000000054d4f7c24 */ /* 0x000fe2000f8e024e */
[----:B------:R-:W-:Y:S01]  /*2bad0*/  LOP3.LUT R22, R76, R3, RZ, 0xfc, !PT ;  /* 0x000000034c167212 */ /* 0x000fe200078efcff */
[----:B------:R-:W-:Y:S01]  /*2bae0*/  VIADD R3, R2, 0x38820 ;  /* 0x0003882002037836 */ /* 0x000fe20000000000 */
[----:B------:R-:W-:Y:S01]  /*2baf0*/  ULDC.64 UR4, c[0x0][0xb80] ;  /* 0x0002e00000047ab9 */ /* 0x000fe20000000a00 */
[----:B------:R-:W-:Y:S01]  /*2bb00*/  IMAD.IADD R77, R21, 0x1, R79 ;  /* 0x00000001154d7824 */ /* 0x000fe200078e024f */
[----:B------:R-:W-:-:S02]  /*2bb10*/  LEA R84, P2, R20, UR4, 0x1 ;  /* 0x0000000414547c11 */ /* 0x000fc4000f8408ff */
[----:B------:R-:W-:Y:S02]  /*2bb20*/  PRMT R3, RZ, 0x654, R3 ;  /* 0x00000654ff037816 */ /* 0x000fe40000000003 */
[----:B------:R-:W-:Y:S02]  /*2bb30*/  SEL R21, RZ, 0x80, P0 ;  /* 0x00000080ff157807 */ /* 0x000fe40000000000 */
[----:B------:R-:W-:Y:S01]  /*2bb40*/  LEA.HI.X R85, R20, UR5, R77, 0x1, P2 ;  /* 0x0000000514557c11 */ /* 0x000fe200090f0c4d */
[----:B----4-:R0:W-:Y:S01]  /*2bb50*/  SYNCS.ARRIVE.TRANS64.RED.A1T0 RZ, [R3+URZ], RZ ;  /* 0x000000ff03ff79a7 */ /* 0x0101e2000810043f */
[----:B------:R2:W3:Y:S01]  /*2bb60*/  SHFL.IDX PT, R20, R84, RZ, 0x181f ;  /* 0x00181fff54147589 */ /* 0x0004e200000e0000 */
[----:B0-----:R-:W-:-:S03]  /*2bb70*/  LOP3.LUT R3, R22, R21, RZ, 0xfc, !PT ;  /* 0x0000001516037212 */ /* 0x001fc600078efcff */
[----:B------:R2:W0:Y:S01]  /*2bb80*/  SHFL.IDX PT, R21, R85, RZ, 0x181f ;  /* 0x00181fff55157589 */ /* 0x00042200000e0000 */
[----:B------:R-:W-:Y:S05]  /*2bb90*/  @P1 BRA `(.L_x_3668) ;  /* 0x00000000007c1947 */ /* 0x000fea0003800000 */
[-C--:B------:R-:W-:Y:S02]  /*2bba0*/  ISETP.GE.AND P1, PT, R214, R0.reuse, PT ;  /* 0x00000000d600720c */ /* 0x080fe40003f26270 */
[-C--:B------:R-:W-:Y:S02]  /*2bbb0*/  ISETP.GE.AND P0, PT, R215, R0.reuse, PT ;  /* 0x00000000d700720c */ /* 0x080fe40003f06270 */
[-C--:B------:R-:W-:Y:S02]  /*2bbc0*/  ISETP.GE.AND P5, PT, R213, R0.reuse, PT ;  /* 0x00000000d500720c */ /* 0x080fe40003fa6270 */
[----:B------:R-:W-:-:S07]  /*2bbd0*/  ISETP.GE.AND P3, PT, R212, R0, PT ;  /* 0x00000000d400720c */ /* 0x000fce0003f66270 */
[C---:B---3--:R-:W-:Y:S02]  /*2bbe0*/  @!P1 LEA R76, P2, R214.reuse, R20, 0x1 ;  /* 0x00000014d64c9211 */ /* 0x048fe400078408ff */
[----:B0-----:R-:W-:Y:S02]  /*2bbf0*/  @!P0 IMAD.WIDE R78, R215, 0x2, R20 ;  /* 0x00000002d74e8825 */ /* 0x001fe400078e0214 */
[----:B------:R-:W-:Y:S02]  /*2bc00*/  @!P1 LEA.HI.X R77, R214, R21, R228, 0x1, P2 ;  /* 0x00000015d64d9211 */ /* 0x000fe400010f0ce4 */
[----:B------:R-:W-:Y:S01]  /*2bc10*/  ISETP.GE.AND P2, PT, R211, R0, PT ;  /* 0x00000000d300720c */ /* 0x000fe20003f46270 */
        /* <DEDUP_REMOVED lines=13> */
[-C--:B---3--:R-:W-:Y:S02]  /*2bcf0*/  @P0 LEA R12, P3, R218, R20.reuse, 0x1 ;  /* 0x00000014da0c0211 */ /* 0x088fe400078608ff */
        /* <DEDUP_REMOVED lines=9> */
.L_x_3668:
[----:B------:R-:W-:Y:S05]  /*2bd90*/  BSYNC B1 ;  /* 0x0000000000017941 */ /* 0x000fea0003800000 */
.L_x_3667:
[----:B----45:R-:W-:Y:S01]  /*2bda0*/  VIADD R4, R194, 0x20 ;  /* 0x00000020c2047836 */ /* 0x030fe20000000000 */
[----:B------:R4:W0:Y:S04]  /*2bdb0*/  SHFL.IDX PT, R7, R85, 0x1, 0x181f ;  /* 0x00381f0055077f89 */ /* 0x00082800000e0000 */
[----:B------:R-:W-:Y:S01]  /*2bdc0*/  ISETP.GE.AND P0, PT, R4, R87, PT ;  /* 0x000000570400720c */ /* 0x000fe20003f06270 */
[----:B------:R4:W0:-:S12]  /*2bdd0*/  SHFL.IDX PT, R6, R84, 0x1, 0x181f ;  /* 0x00381f0054067f89 */ /* 0x00081800000e0000 */
[----:B----4-:R-:W-:Y:S05]  /*2bde0*/  @P0 BRA `(.L_x_3669) ;  /* 0x0000000c00dc0947 */ /* 0x010fea0003800000 */
[-C--:B------:R-:W-:Y:S02]  /*2bdf0*/  ISETP.GE.AND P5, PT, R214, R0.reuse, PT ;  /* 0x00000000d600720c */ /* 0x080fe40003fa6270 */
[-C--:B------:R-:W-:Y:S02]  /*2be00*/  ISETP.GE.AND P6, PT, R215, R0.reuse, PT ;  /* 0x00000000d700720c */ /* 0x080fe40003fc6270 */
[-C--:B------:R-:W-:Y:S02]  /*2be10*/  ISETP.GE.AND P3, PT, R213, R0.reuse, PT ;  /* 0x00000000d500720c */ /* 0x080fe40003f66270 */
[-C--:B------:R-:W-:Y:S02]  /*2be20*/  ISETP.GE.AND P2, PT, R212, R0.reuse, PT ;  /* 0x00000000d400720c */ /* 0x080fe40003f46270 */
[-C--:B------:R-:W-:Y:S02]  /*2be30*/  ISETP.GE.AND P1, PT, R211, R0.reuse, PT ;  /* 0x00000000d300720c */ /* 0x080fe40003f26270 */
[----:B------:R-:W-:-:S03]  /*2be40*/  ISETP.GE.AND P0, PT, R210, R0, PT ;  /* 0x00000000d200720c */ /* 0x000fc60003f06270 */
[CC--:B0-----:R-:W-:Y:S02]  /*2be50*/  @!P5 LEA R12, P4, R214.reuse, R6.reuse, 0x1 ;  /* 0x00000006d60cd211 */ /* 0x0c1fe400078808ff */
[----:B------:R-:W-:Y:S02]  /*2be60*/  @!P6 IMAD.WIDE R4, R215, 0x2, R6 ;  /* 0x00000002d704e825 */ /* 0x000fe400078e0206 */
[----:B------:R-:W-:Y:S02]  /*2be70*/  @!P5 LEA.HI.X R13, R214, R7, R228, 0x1, P4 ;  /* 0x00000007d60dd211 */ /* 0x000fe400020f0ce4 */
[----:B------:R-:W-:Y:S01]  /*2be80*/  LOP3.LUT P4, RZ, R22, 0x40, RZ, 0xc0, !PT ;  /* 0x0000004016ff7812 */ /* 0x000fe2000788c0ff */
[----:B------:R0:W-:Y:S01]  /*2be90*/  @!P6 ST.E.128 desc[UR46][R4.64], R8 ;  /* 0x000000080400e985 */ /* 0x0001e2000c101d2e */
[----:B------:R-:W-:-:S03]  /*2bea0*/  @!P3 LEA R14, P6, R213, R6, 0x1 ;  /* 0x00000006d50eb211 */ /* 0x000fc600078c08ff */
[----:B------:R4:W-:Y:S01]  /*2beb0*/  @!P5 ST.E.128 desc[UR46][R12.64], R24 ;  /* 0x000000180c00d985 */ /* 0x0009e2000c101d2e */
[-C--:B------:R-:W-:Y:S02]  /*2bec0*/  @!P3 LEA.HI.X R15, R213, R7.reuse, R227, 0x1, P6 ;  /* 0x00000007d50fb211 */ /* 0x080fe400030f0ce3 */
[-C--:B---3--:R-:W-:Y:S02]  /*2bed0*/  @!P2 LEA R20, P5, R212, R6.reuse, 0x1 ;  /* 0x00000006d414a211 */ /* 0x088fe400078a08ff */
[CC--:B------:R-:W-:Y:S01]  /*2bee0*/  @!P1 LEA R28, P6, R211.reuse, R6.reuse, 0x1 ;  /* 0x00000006d31c9211 */ /* 0x0c0fe200078c08ff */
        /* <DEDUP_REMOVED lines=17> */
.L_x_3664:
[----:B------:R-:W-:Y:S01]  /*2c000*/  ULDC.64 UR4, c[0x0][0xd00] ;  /* 0x0003400000047ab9 */ /* 0x000fe20000000a00 */
[----:B------:R-:W0:Y:S01]  /*2c010*/  LDC.64 R4, c[0x0][0xd00] ;  /* 0x00034000ff047b82 */ /* 0x000e220000000a00 */
[----:B------:R-:W-:Y:S01]  /*2c020*/  ISETP.NE.U32.AND P0, PT, RZ, UR4, PT ;  /* 0x00000004ff007c0c */ /* 0x000fe2000bf05070 */
[----:B------:R-:W-:-:S03]  /*2c030*/  IMAD.MOV.U32 R3, RZ, RZ, RZ ;  /* 0x000000ffff037224 */ /* 0x000fc600078e00ff */
[----:B------:R-:W-:Y:S01]  /*2c040*/  ISETP.NE.AND.EX P0, PT, RZ, UR5, PT, P0 ;  /* 0x00000005ff007c0c */ /* 0x000fe2000bf05300 */
[----:B------:R-:W-:Y:S02]  /*2c050*/  ULDC.64 UR4, c[0x0][0xd08] ;  /* 0x0003420000047ab9 */ /* 0x000fe40000000a00 */
[----:B------:R-:W-:Y:S01]  /*2c060*/  ISETP.NE.U32.AND P1, PT, RZ, UR4, PT ;  /* 0x00000004ff007c0c */ /* 0x000fe2000bf25070 */
[----:B------:R-:W1:Y:S03]  /*2c070*/  LDC R25, c[0x0][0xce8] ;  /* 0x00033a00ff197b82 */ /* 0x000e660000000800 */
[----:B------:R-:W-:Y:S01]  /*2c080*/  ISETP.NE.AND.EX P1, PT, RZ, UR5, PT, P1 ;  /* 0x00000005ff007c0c */ /* 0x000fe2000bf25310 */
[----:B0-----:R-:W-:-:S12]  /*2c090*/  IMAD.WIDE R4, R219, 0x4, R4 ;  /* 0x00000004db047825 */ /* 0x001fd800078e0204 */
[----:B------:R-:W0:Y:S01]  /*2c0a0*/  @P1 LDC.64 R6, c[0x0][0xd08] ;  /* 0x00034200ff061b82 */ /* 0x000e220000000a00 */
[----:B------:R-:W-:Y:S02]  /*2c0b0*/  ULDC UR4, c[0x0][0xb88] ;  /* 0x0002e20000047ab9 */ /* 0x000fe40000000800 */
[----:B------:R-:W-:Y:S01]  /*2c0c0*/  IMAD.U32 R0, RZ, RZ, UR4 ;  /* 0x00000004ff007e24 */ /* 0x000fe2000f8e00ff */
[----:B------:R0:W5:Y:S02]  /*2c0d0*/  @P0 LDG.E R3, desc[UR46][R4.64] ;  /* 0x0000002e04030981 */ /* 0x000164000c1e1900 */
[----:B0-----:R-:W-:-:S05]  /*2c0e0*/  @P1 IMAD.WIDE R6, R219, 0x4, R6 ;  /* 0x00000004db061825 */ /* 0x001fca00078e0206 */
[----:B------:R0:W5:Y:S01]  /*2c0f0*/  @P1 LDG.E R0, desc[UR46][R6.64] ;  /* 0x0000002e06001981 */ /* 0x000162000c1e1900 */
[----:B------:R-:W-:Y:S02]  /*2c100*/  ISETP.GE.AND P2, PT, R229, 0x40, PT ;  /* 0x00000040e500780c */ /* 0x000fe40003f46270 */
[----:B------:R-:W-:Y:S01]  /*2c110*/  SHF.R.S32.HI R8, RZ, 0x1f, R219 ;  /* 0x0000001fff087819 */ /* 0x000fe200000114db */
[----:B-1----:R-:W-:Y:S10]  /*2c120*/  @P1 BRA `(.L_x_3670) ;  /* 0x0000000000101947 */ /* 0x002ff40003800000 */
[----:B------:R-:W-:Y:S05]  /*2c130*/  @!P0 BRA `(.L_x_3670) ;  /* 0x00000000000c8947 */ /* 0x000fea0003800000 */
[----:B0-----:R-:W2:Y:S04]  /*2c140*/  LDG.E R7, desc[UR46][R4.64] ;  /* 0x0000002e04077981 */ /* 0x001ea8000c1e1900 */
[----:B-----5:R-:W2:Y:S02]  /*2c150*/  LDG.E R0, desc[UR46][R4.64+0x4] ;  /* 0x0000042e04007981 */ /* 0x020ea4000c1e1900 */
[----:B--2---:R-:W-:-:S07]  /*2c160*/  IMAD.IADD R0, R0, 0x1, -R7 ;  /* 0x0000000100007824 */ /* 0x004fce00078e0a07 */
.L_x_3670:
[----:B------:R-:W-:Y:S01]  /*2c170*/  BSSY B1, `(.L_x_3671) ;  /* 0x000002d000017945 */ /* 0x000fe20003800000 */
[----:B------:R-:W-:Y:S02]  /*2c180*/  SHF.R.S32.HI R12, RZ, 0x1f, R216 ;  /* 0x0000001fff0c7819 */ /* 0x000fe400000114d8 */
[----:B------:R-:W-:Y:S02]  /*2c190*/  SEL R13, R219, RZ, !P0 ;  /* 0x000000ffdb0d7207 */ /* 0x000fe40004000000 */
[----:B------:R-:W-:Y:S02]  /*2c1a0*/  SEL R14, R8, RZ, !P0 ;  /* 0x000000ff080e7207 */ /* 0x000fe40004000000 */
[----:B-----5:R-:W-:Y:S01]  /*2c1b0*/  SHF.R.S32.HI R10, RZ, 0x1f, R3 ;  /* 0x0000001fff0a7819 */ /* 0x020fe20000011403 */
[----:B------:R-:W-:Y:S06]  /*2c1c0*/  @P2 BRA `(.L_x_3672) ;  /* 0x00000000009c2947 */ /* 0x000fec0003800000 */
[----:B------:R-:W1:Y:S01]  /*2c1d0*/  S2R R5, SR_TID.X ;  /* 0x0000000000057919 */ /* 0x000e620000002100 */
[----:B------:R-:W5:Y:S02]  /*2c1e0*/  LDC R11, c[0x0][0xce8] ;  /* 0x00033a00ff0b7b82 */ /* 0x000f640000000800 */
[----:B-----5:R-:W-:Y:S01]  /*2c1f0*/  IMAD R4, R0, R11, RZ ;  /* 0x0000000b00047224 */ /* 0x020fe200078e02ff */
[----:B-1----:R-:W-:-:S04]  /*2c200*/  IADD3 R8, R194, -0x80, R5 ;  /* 0xffffff80c2087810 */ /* 0x002fc80007ffe005 */
[----:B------:R-:W-:-:S13]  /*2c210*/  ISETP.GE.AND P0, PT, R8, R4, PT ;  /* 0x000000040800720c */ /* 0x000fda0003f06270 */
[----:B------:R-:W-:Y:S05]  /*2c220*/  @P0 BRA `(.L_x_3672) ;  /* 0x0000000000840947 */ /* 0x000fea0003800000 */
[----:B------:R-:W-:Y:S01]  /*2c230*/  ISETP.NE.AND P0, PT, R11, 0x1, PT ;  /* 0x000000010b00780c */ /* 0x000fe20003f05270 */
[----:B------:R-:W-:Y:S01]  /*2c240*/  ULDC.64 UR4, c[0x0][0xc90] ;  /* 0x0003240000047ab9 */ /* 0x000fe20000000a00 */
[----:B------:R-:W-:Y:S02]  /*2c250*/  IMAD.MOV.U32 R4, RZ, RZ, R3 ;  /* 0x000000ffff047224 */ /* 0x000fe400078e0003 */
[----:B------:R-:W-:Y:S02]  /*2c260*/  IMAD R9, R12, UR4, RZ ;  /* 0x000000040c097c24 */ /* 0x000fe4000f8e02ff */
[----:B------:R-:W-:Y:S02]  /*2c270*/  IMAD.MOV.U32 R5, RZ, RZ, R10 ;  /* 0x000000ffff057224 */ /* 0x000fe400078e000a */
[----:B0-----:R-:W-:Y:S02]  /*2c280*/  IMAD.MOV.U32 R7, RZ, RZ, R8 ;  /* 0x000000ffff077224 */ /* 0x001fe400078e0008 */
[----:B------:R-:W-:-:S03]  /*2c290*/  IMAD.WIDE.U32 R4, R216, UR4, R4 ;  /* 0x00000004d8047c25 */ /* 0x000fc6000f8e0004 */
[----:B----4-:R-:W0:Y:S01]  /*2c2a0*/  @P0 LDC R15, c[0x0][0xcec] ;  /* 0x00033b00ff0f0b82 */ /* 0x010e220000000800 */
[----:B------:R-:W-:Y:S01]  /*2c2b0*/  IMAD R9, R216, UR5, R9 ;  /* 0x00000005d8097c24 */ /* 0x000fe2000f8e0209 */
[----:B------:R-:W-:-:S03]  /*2c2c0*/  ULDC.64 UR4, c[0x0][0xc98] ;  /* 0x0003260000047ab9 */ /* 0x000fc60000000a00 */
[----:B------:R-:W-:-:S03]  /*2c2d0*/  IMAD.IADD R5, R5, 0x1, R9 ;  /* 0x0000000105057824 */ /* 0x000fc600078e0209 */
[----:B------:R-:W1:Y:S01]  /*2c2e0*/  @P0 LDC R21, c[0x0][0xcf0] ;  /* 0x00033c00ff150b82 */ /* 0x000e620000000800 */
[----:B------:R-:W-:-:S04]  /*2c2f0*/  IMAD.WIDE.U32 R4, R13, UR4, R4 ;  /* 0x000000040d047c25 */ /* 0x000fc8000f8e0004 */
[----:B0-----:R-:W-:-:S05]  /*2c300*/  @P0 IMAD.HI.U32 R6, R8, R15, RZ ;  /* 0x0000000f08060227 */ /* 0x001fca00078e00ff */
[----:B-1----:R-:W-:Y:S01]  /*2c310*/  @P0 SHF.R.U32.HI R7, RZ, R21, R6 ;  /* 0x00000015ff070219 */ /* 0x002fe20000011606 */
[----:B------:R-:W-:-:S03]  /*2c320*/  IMAD R6, R14, UR4, RZ ;  /* 0x000000040e067c24 */ /* 0x000fc6000f8e02ff */
[----:B------:R-:W-:Y:S01]  /*2c330*/  IADD3 R4, P0, R7, R4, RZ ;  /* 0x0000000407047210 */ /* 0x000fe20007f1e0ff */
[----:B------:R-:W-:-:S04]  /*2c340*/  IMAD.MOV R9, RZ, RZ, -R7 ;  /* 0x000000ffff097224 */ /* 0x000fc800078e0a07 */
[----:B------:R-:W-:Y:S01]  /*2c350*/  IMAD R9, R11, R9, R8 ;  /* 0x000000090b097224 */ /* 0x000fe200078e0208 */
[----:B------:R-:W-:Y:S01]  /*2c360*/  SHF.R.S32.HI R11, RZ, 0x1f, R7 ;  /* 0x0000001fff0b7819 */ /* 0x000fe20000011407 */
        /* <DEDUP_REMOVED lines=13> */
.L_x_3672:
[----:B------:R-:W-:Y:S05]  /*2c440*/  BSYNC B1 ;  /* 0x0000000000017941 */ /* 0x000fea0003800000 */
.L_x_3671:
[----:B01----:R-:W5:Y:S01]  /*2c450*/  LDL R7, [R1+0x424] ;  /* 0x0004240001077983 */ /* 0x003f620000100800 */
[----:B------:R-:W-:Y:S01]  /*2c460*/  ISETP.NE.AND P0, PT, R25, 0x1, PT ;  /* 0x000000011900780c */ /* 0x000fe20003f05270 */
[----:B------:R-:W0:Y:S01]  /*2c470*/  LDC R21, c[0x0][0xbc8] ;  /* 0x0002f200ff157b82 */ /* 0x000e220000000800 */
[----:B------:R-:W-:Y:S01]  /*2c480*/  ULDC.64 UR4, c[0x0][0xba0] ;  /* 0x0002e80000047ab9 */ /* 0x000fe20000000a00 */
[----:B------:R-:W-:Y:S01]  /*2c490*/  IMAD R27, R0, R25, RZ ;  /* 0x00000019001b7224 */ /* 0x000fe200078e02ff */
[----:B------:R-:W-:Y:S01]  /*2c4a0*/  BSSY B1, `(.L_x_3673) ;  /* 0x0000067000017945 */ /* 0x000fe20003800000 */
[----:B------:R-:W-:Y:S02]  /*2c4b0*/  IMAD R6, R10, UR4, RZ ;  /* 0x000000040a067c24 */ /* 0x000fe4000f8e02ff */
[----:B------:R-:W-:-:S04]  /*2c4c0*/  IMAD.WIDE.U32 R4, R3, UR4, RZ ;  /* 0x0000000403047c25 */ /* 0x000fc8000f8e00ff */
[----:B------:R-:W-:Y:S01]  /*2c4d0*/  IMAD R3, R3, UR5, R6 ;  /* 0x0000000503037c24 */ /* 0x000fe2000f8e0206 */
[----:B------:R-:W-:Y:S01]  /*2c4e0*/  ULDC.64 UR4, c[0x0][0xbe8] ;  /* 0x0002fa0000047ab9 */ /* 0x000fe20000000a00 */
[----:B------:R-:W1:Y:S02]  /*2c4f0*/  @P0 LDC R9, c[0x0][0xcec] ;  /* 0x00033b00ff090b82 */ /* 0x000e640000000800 */
[----:B------:R-:W-:Y:S02]  /*2c500*/  IMAD.IADD R5, R5, 0x1, R3 ;  /* 0x0000000105057824 */ /* 0x000fe400078e0203 */
[----:B------:R-:W-:Y:S02]  /*2c510*/  IMAD R3, R12, UR4, RZ ;  /* 0x000000040c037c24 */ /* 0x000fe4000f8e02ff */
[C---:B------:R-:W-:Y:S02]  /*2c520*/  IMAD.WIDE.U32 R4, R216.reuse, UR4, R4 ;  /* 0x00000004d8047c25 */ /* 0x040fe4000f8e0004 */
[----:B------:R-:W2:Y:S02]  /*2c530*/  @P0 LDC R11, c[0x0][0xcf0] ;  /* 0x00033c00ff0b0b82 */ /* 0x000ea40000000800 */
[----:B------:R-:W-:Y:S01]  /*2c540*/  IMAD R3, R216, UR5, R3 ;  /* 0x00000005d8037c24 */ /* 0x000fe2000f8e0203 */
[----:B------:R-:W-:Y:S01]  /*2c550*/  ULDC.64 UR4, c[0x0][0xbf0] ;  /* 0x0002fc0000047ab9 */ /* 0x000fe20000000a00 */
[----:B0-----:R-:W-:-:S02]  /*2c560*/  ISETP.GE.AND P1, PT, R214, R21, PT ;  /* 0x00000015d600720c */ /* 0x001fc40003f26270 */
[----:B------:R-:W-:Y:S01]  /*2c570*/  IMAD.IADD R5, R5, 0x1, R3 ;  /* 0x0000000105057824 */ /* 0x000fe200078e0203 */
[-C--:B------:R-:W-:Y:S01]  /*2c580*/  ISETP.GE.AND P2, PT, R215, R21.reuse, PT ;  /* 0x00000015d700720c */ /* 0x080fe20003f46270 */
[----:B------:R-:W-:Y:S01]  /*2c590*/  IMAD R3, R14, UR4, RZ ;  /* 0x000000040e037c24 */ /* 0x000fe2000f8e02ff */
[----:B------:R-:W-:Y:S01]  /*2c5a0*/  SEL R10, RZ, 0xffffffff, P1 ;  /* 0xffffffffff0a7807 */ /* 0x000fe20000800000 */
[----:B------:R-:W-:Y:S01]  /*2c5b0*/  IMAD.WIDE.U32 R4, R13, UR4, R4 ;  /* 0x000000040d047c25 */ /* 0x000fe2000f8e0004 */
[----:B------:R-:W-:-:S03]  /*2c5c0*/  ISETP.GE.AND P1, PT, R212, R21, PT ;  /* 0x00000015d400720c */ /* 0x000fc60003f26270 */
[----:B------:R-:W-:Y:S01]  /*2c5d0*/  IMAD R3, R13, UR5, R3 ;  /* 0x000000050d037c24 */ /* 0x000fe2000f8e0203 */
[----:B------:R-:W-:Y:S01]  /*2c5e0*/  ULDC.64 UR4, c[0x0][0xbe0] ;  /* 0x0002f80000047ab9 */ /* 0x000fe20000000a00 */
[----:B------:R-:W-:Y:S02]  /*2c5f0*/  IMAD.SHL.U32 R10, R10, 0x2, RZ ;  /* 0x000000020a0a7824 */ /* 0x000fe400078e00ff */
[----:B------:R-:W-:Y:S02]  /*2c600*/  IMAD.IADD R5, R5, 0x1, R3 ;  /* 0x0000000105057824 */ /* 0x000fe400078e0203 */
[----:B-----5:R-:W-:-:S04]  /*2c610*/  IMAD R7, R7, 0x20, R220 ;  /* 0x0000002007077824 */ /* 0x020fc800078e02dc */
[----:B------:R-:W-:Y:S01]  /*2c620*/  IMAD.IADD R8, R194, 0x1, R7 ;  /* 0x00000001c2087824 */ /* 0x000fe200078e0207 */
[----:B------:R-:W-:Y:S02]  /*2c630*/  SEL R7, RZ, 0x1, P2 ;  /* 0x00000001ff077807 */ /* 0x000fe40001000000 */
[----:B------:R-:W-:Y:S01]  /*2c640*/  ISETP.GE.AND P2, PT, R213, R21, PT ;  /* 0x00000015d500720c */ /* 0x000fe20003f46270 */
[----:B-1----:R-:W-:Y:S01]  /*2c650*/  @P0 IMAD.HI.U32 R6, R8, R9, RZ ;  /* 0x0000000908060227 */ /* 0x002fe200078e00ff */
[----:B------:R-:W-:Y:S02]  /*2c660*/  LOP3.LUT R9, R10, 0x2, R7, 0xe2, !PT ;  /* 0x000000020a097812 */ /* 0x000fe400078ee207 */
[----:B------:R-:W-:Y:S01]  /*2c670*/  SEL R10, RZ, 0xffffffff, P2 ;  /* 0xffffffffff0a7807 */ /* 0x000fe20001000000 */
[----:B------:R-:W-:Y:S01]  /*2c680*/  IMAD.MOV.U32 R3, RZ, RZ, R8 ;  /* 0x000000ffff037224 */ /* 0x000fe200078e0008 */
[----:B--2---:R-:W-:Y:S02]  /*2c690*/  @P0 SHF.R.U32.HI R3, RZ, R11, R6 ;  /* 0x0000000bff030219 */ /* 0x004fe40000011606 */
[----:B------:R-:W-:Y:S01]  /*2c6a0*/  SEL R11, RZ, 0xffffffff, P1 ;  /* 0xffffffffff0b7807 */ /* 0x000fe20000800000 */
[----:B------:R-:W-:Y:S01]  /*2c6b0*/  IMAD.SHL.U32 R10, R10, 0x4, RZ ;  /* 0x000000040a0a7824 */ /* 0x000fe200078e00ff */
[--C-:B------:R-:W-:Y:S01]  /*2c6c0*/  SHF.R.S32.HI R6, RZ, 0x1f, R3.reuse ;  /* 0x0000001fff067819 */ /* 0x100fe20000011403 */
[----:B------:R-:W-:Y:S01]  /*2c6d0*/  IMAD.MOV R7, RZ, RZ, -R3 ;  /* 0x000000ffff077224 */ /* 0x000fe200078e0a03 */
[-C--:B------:R-:W-:Y:S01]  /*2c6e0*/  ISETP.GE.AND P0, PT, R211, R21.reuse, PT ;  /* 0x00000015d300720c */ /* 0x080fe20003f06270 */
[----:B------:R-:W-:Y:S01]  /*2c6f0*/  IMAD.SHL.U32 R11, R11, 0x8, RZ ;  /* 0x000000080b0b7824 */ /* 0x000fe200078e00ff */
[----:B------:R-:W-:Y:S01]  /*2c700*/  LOP3.LUT R0, R10, 0x4, R9, 0xe2, !PT ;  /* 0x000000040a007812 */ /* 0x000fe200078ee209 */
[----:B------:R-:W-:Y:S01]  /*2c710*/  IMAD R6, R6, UR4, RZ ;  /* 0x0000000406067c24 */ /* 0x000fe2000f8e02ff */
[----:B------:R-:W-:Y:S01]  /*2c720*/  ISETP.GE.AND P2, PT, R217, R21, PT ;  /* 0x00000015d900720c */ /* 0x000fe20003f46270 */
[----:B------:R-:W-:-:S02]  /*2c730*/  IMAD R7, R25, R7, R8 ;  /* 0x0000000719077224 */ /* 0x000fc400078e0208 */
[C---:B------:R-:W-:Y:S01]  /*2c740*/  IMAD R9, R3.reuse, UR5, R6 ;  /* 0x0000000503097c24 */ /* 0x040fe2000f8e0206 */
[----:B------:R-:W-:Y:S01]  /*2c750*/  SEL R6, RZ, 0xffffffff, P0 ;  /* 0xffffffffff067807 */ /* 0x000fe20000000000 */
[----:B------:R-:W-:Y:S01]  /*2c760*/  IMAD.WIDE.U32 R4, R3, UR4, R4 ;  /* 0x0000000403047c25 */ /* 0x000fe2000f8e0004 */
[----:B------:R-:W-:Y:S01]  /*2c770*/  LOP3.LUT R3, R11, 0x8, R0, 0xe2, !PT ;  /* 0x000000080b037812 */ /* 0x000fe200078ee200 */
[----:B------:R-:W-:Y:S01]  /*2c780*/  ULDC.64 UR4, c[0x0][0xbd8] ;  /* 0x0002f60000047ab9 */ /* 0x000fe20000000a00 */
[----:B------:R-:W-:Y:S01]  /*2c790*/  SHF.R.S32.HI R0, RZ, 0x1f, R7 ;  /* 0x0000001fff007819 */ /* 0x000fe20000011407 */
[----:B------:R-:W-:Y:S01]  /*2c7a0*/  IMAD.SHL.U32 R6, R6, 0x10, RZ ;  /* 0x0000001006067824 */ /* 0x000fe200078e00ff */
[----:B------:R-:W-:Y:S01]  /*2c7b0*/  ISETP.GE.AND P0, PT, R210, R21, PT ;  /* 0x00000015d200720c */ /* 0x000fe20003f06270 */
[----:B------:R-:W-:Y:S02]  /*2c7c0*/  IMAD.IADD R5, R5, 0x1, R9 ;  /* 0x0000000105057824 */ /* 0x000fe400078e0209 */
[----:B------:R-:W-:Y:S01]  /*2c7d0*/  IMAD R0, R0, UR4, RZ ;  /* 0x0000000400007c24 */ /* 0x000fe2000f8e02ff */
[----:B------:R-:W-:Y:S01]  /*2c7e0*/  LOP3.LUT R6, R6, 0x10, R3, 0xe2, !PT ;  /* 0x0000001006067812 */ /* 0x000fe200078ee203 */
[----:B------:R-:W-:Y:S01]  /*2c7f0*/  IMAD.WIDE.U32 R4, R7, UR4, R4 ;  /* 0x0000000407047c25 */ /* 0x000fe2000f8e0004 */
[----:B------:R-:W-:-:S02]  /*2c800*/  SEL R8, RZ, 0xffffffff, P0 ;  /* 0xffffffffff087807 */ /* 0x000fc40000000000 */
[----:B------:R-:W-:Y:S01]  /*2c810*/  ISETP.GE.AND P0, PT, R218, R21, PT ;  /* 0x00000015da00720c */ /* 0x000fe20003f06270 */
[----:B------:R-:W-:Y:S01]  /*2c820*/  IMAD R3, R7, UR5, R0 ;  /* 0x0000000507037c24 */ /* 0x000fe2000f8e0200 */
[----:B------:R-:W-:Y:S01]  /*2c830*/  ULDC.64 UR4, c[0x0][0xb80] ;  /* 0x0002e00000047ab9 */ /* 0x000fe20000000a00 */
[----:B------:R-:W-:Y:S01]  /*2c840*/  IMAD.IADD R0, R220, 0x1, R194 ;  /* 0x00000001dc007824 */ /* 0x000fe200078e02c2 */
[----:B------:R-:W-:Y:S01]  /*2c850*/  SEL R7, RZ, 0x40, P0 ;  /* 0x00000040ff077807 */ /* 0x000fe20000000000 */
[----:B------:R-:W-:Y:S01]  /*2c860*/  IMAD.SHL.U32 R9, R8, 0x20, RZ ;  /* 0x0000002008097824 */ /* 0x000fe200078e00ff */
[----:B------:R-:W-:Y:S01]  /*2c870*/  LEA R20, P1, R4, UR4, 0x1 ;  /* 0x0000000404147c11 */ /* 0x000fe2000f8208ff */
[----:B------:R-:W-:Y:S01]  /*2c880*/  IMAD.IADD R3, R5, 0x1, R3 ;  /* 0x0000000105037824 */ /* 0x000fe200078e0203 */
[----:B------:R-:W-:Y:S02]  /*2c890*/  ISETP.GE.AND P0, PT, R0, R27, PT ;  /* 0x0000001b0000720c */ /* 0x000fe40003f06270 */
[----:B------:R-:W-:-:S02]  /*2c8a0*/  LOP3.LUT R6, R9, 0x20, R6, 0xe2, !PT ;  /* 0x0000002009067812 */ /* 0x000fc400078ee206 */
[----:B------:R-:W-:Y:S02]  /*2c8b0*/  LEA.HI.X R3, R4, UR5, R3, 0x1, P1 ;  /* 0x0000000504037c11 */ /* 0x000fe400088f0c03 */
[----:B------:R-:W-:Y:S02]  /*2c8c0*/  LOP3.LUT R22, R6, R7, RZ, 0xfc, !PT ;  /* 0x0000000706167212 */ /* 0x000fe400078efcff */
[----:B------:R-:W-:Y:S01]  /*2c8d0*/  SEL R5, RZ, 0x80, P2 ;  /* 0x00000080ff057807 */ /* 0x000fe20001000000 */
[----:B------:R0:W1:Y:S03]  /*2c8e0*/  SHFL.IDX PT, R6, R20, RZ, 0x181f ;  /* 0x00181fff14067589 */ /* 0x00006600000e0000 */
[----:B------:R-:W-:Y:S01]  /*2c8f0*/  LOP3.LUT R24, R22, R5, RZ, 0xfc, !PT ;  /* 0x0000000516187212 */ /* 0x000fe200078efcff */
[----:B------:R0:W2:Y:S01]  /*2c900*/  SHFL.IDX PT, R7, R3, RZ, 0x181f ;  /* 0x00181fff03077589 */ /* 0x0000a200000e0000 */
[----:B------:R-:W-:Y:S05]  /*2c910*/  @P0 BRA `(.L_x_3674) ;  /* 0x00000000007c0947 */ /* 0x000fea0003800000 */
[-C--:B------:R-:W-:Y:S02]  /*2c920*/  ISETP.GE.AND P2, PT, R214, R21.reuse, PT ;  /* 0x00000015d600720c */ /* 0x080fe40003f46270 */
[-C--:B------:R-:W-:Y:S02]  /*2c930*/  ISETP.GE.AND P1, PT, R215, R21.reuse, PT ;  /* 0x00000015d700720c */ /* 0x080fe40003f26270 */
[-C--:B------:R-:W-:Y:S02]  /*2c940*/  ISETP.GE.AND P5, PT, R213, R21.reuse, PT ;  /* 0x00000015d500720c */ /* 0x080fe40003fa6270 */
[----:B------:R-:W-:-:S07]  /*2c950*/  ISETP.GE.AND P3, PT, R212, R21, PT ;  /* 0x00000015d400720c */ /* 0x000fce0003f66270 */
[CC--:B-1----:R-:W-:Y:S02]  /*2c960*/  @!P2 LEA R8, P0, R214.reuse, R6.reuse, 0x1 ;  /* 0x00000006d608a211 */ /* 0x0c2fe400078008ff */
[----:B--2---:R-:W-:Y:S02]  /*2c970*/  @!P1 IMAD.WIDE R4, R215, 0x2, R6 ;  /* 0x00000002d7049825 */ /* 0x004fe400078e0206 */
        /* <DEDUP_REMOVED lines=12> */
[----:B-1----:R-:W-:-:S02]  /*2ca40*/  @!P1 LEA R8, P6, R210, R6, 0x1 ;  /* 0x00000006d2089211 */ /* 0x002fc400078c08ff */
[CC--:B------:R-:W-:Y:S01]  /*2ca50*/  @!P2 LEA R4, P5, R211.reuse, R6.reuse, 0x1 ;  /* 0x00000006d304a211 */ /* 0x0c0fe200078a08ff */
[----:B------:R2:W-:Y:S01]  /*2ca60*/  @!P3 ST.E.128 desc[UR46][R12.64], RZ ;  /* 0x000000ff0c00b985 */ /* 0x0005e2000c101d2e */
[-C--:B------:R-:W-:Y:S02]  /*2ca70*/  @P0 LEA R14, P3, R218, R6.reuse, 0x1 ;  /* 0x00000006da0e0211 */ /* 0x080fe400078608ff */
[-C--:B------:R-:W-:Y:S02]  /*2ca80*/  @!P2 LEA.HI.X R5, R211, R7.reuse, R225, 0x1, P5 ;  /* 0x00000007d305a211 */ /* 0x080fe400028f0ce1 */
[----:B------:R-:W-:Y:S02]  /*2ca90*/  @P4 LEA R6, P5, R217, R6, 0x1 ;  /* 0x00000006d9064211 */ /* 0x000fe400078a08ff */
[-C--:B------:R-:W-:Y:S01]  /*2caa0*/  @!P1 LEA.HI.X R9, R210, R7.reuse, R224, 0x1, P6 ;  /* 0x00000007d2099211 */ /* 0x080fe200030f0ce0 */
[----:B------:R2:W-:Y:S01]  /*2cab0*/  @!P2 ST.E.128 desc[UR46][R4.64], RZ ;  /* 0x000000ff0400a985 */ /* 0x0005e2000c101d2e */
[----:B----4-:R-:W-:-:S02]  /*2cac0*/  @P0 LEA.HI.X R15, R218, R7, R223, 0x1, P3 ;  /* 0x00000007da0f0211 */ /* 0x010fc400018f0cdf */
[----:B------:R-:W-:Y:S01]  /*2cad0*/  @P4 LEA.HI.X R7, R217, R7, R222, 0x1, P5 ;  /* 0x00000007d9074211 */ /* 0x000fe200028f0cde */
[----:B------:R2:W-:Y:S04]  /*2cae0*/  @!P1 ST.E.128 desc[UR46][R8.64], RZ ;  /* 0x000000ff08009985 */ /* 0x0005e8000c101d2e */
[----:B------:R2:W-:Y:S04]  /*2caf0*/  @P0 ST.E.128 desc[UR46][R14.64], RZ ;  /* 0x000000ff0e000985 */ /* 0x0005e8000c101d2e */
[----:B------:R2:W-:Y:S02]  /*2cb00*/  @P4 ST.E.128 desc[UR46][R6.64], RZ ;  /* 0x000000ff06004985 */ /* 0x0005e4000c101d2e */
.L_x_3674:
[----:B------:R-:W-:Y:S05]  /*2cb10*/  BSYNC B1 ;  /* 0x0000000000017941 */ /* 0x000fea0003800000 */
.L_x_3673:
[----:B------:R-:W-:Y:S01]  /*2cb20*/  VIADD R0, R0, 0x20 ;  /* 0x0000002000007836 */ /* 0x000fe20000000000 */
[----:B--2---:R2:W0:Y:S04]  /*2cb30*/  SHFL.IDX PT, R7, R3, 0x1, 0x181f ;  /* 0x00381f0003077f89 */ /* 0x00442800000e0000 */
[----:B------:R-:W-:Y:S01]  /*2cb40*/  ISETP.GE.AND P0, PT, R0, R27, PT ;  /* 0x0000001b0000720c */ /* 0x000fe20003f06270 */
[----:B-1----:R2:W1:-:S12]  /*2cb50*/  SHFL.IDX PT, R6, R20, 0x1, 0x181f ;  /* 0x00381f0014067f89 */ /* 0x00245800000e0000 */
[----:B--2---:R-:W-:Y:S05]  /*2cb60*/  @P0 BRA `(.L_x_3669) ;  /* 0x00000000007c0947 */ /* 0x004fea0003800000 */
[-C--:B------:R-:W-:Y:S02]  /*2cb70*/  ISETP.GE.AND P6, PT, R215, R21.reuse, PT ;  /* 0x00000015d700720c */ /* 0x080fe40003fc6270 */
[-C--:B------:R-:W-:Y:S02]  /*2cb80*/  ISETP.GE.AND P5, PT, R214, R21.reuse, PT ;  /* 0x00000015d600720c */ /* 0x080fe40003fa6270 */
[-C--:B------:R-:W-:Y:S02]  /*2cb90*/  ISETP.GE.AND P4, PT, R213, R21.reuse, PT ;  /* 0x00000015d500720c */ /* 0x080fe40003f86270 */
[-C--:B------:R-:W-:Y:S02]  /*2cba0*/  ISETP.GE.AND P3, PT, R212, R21.reuse, PT ;  /* 0x00000015d400720c */ /* 0x080fe40003f66270 */
[-C--:B------:R-:W-:Y:S02]  /*2cbb0*/  ISETP.GE.AND P2, PT, R211, R21.reuse, PT ;  /* 0x00000015d300720c */ /* 0x080fe40003f46270 */
[----:B------:R-:W-:-:S03]  /*2cbc0*/  ISETP.GE.AND P1, PT, R210, R21, PT ;  /* 0x00000015d200720c */ /* 0x000fc60003f26270 */
[----:B01----:R-:W-:Y:S02]  /*2cbd0*/  @!P6 IMAD.WIDE R4, R215, 0x2, R6 ;  /* 0x00000002d704e825 */ /* 0x003fe400078e0206 */
[----:B------:R-:W-:-:S03]  /*2cbe0*/  @!P5 LEA R8, P0, R214, R6, 0x1 ;  /* 0x00000006d608d211 */ /* 0x000fc600078008ff */
[----:B------:R0:W-:Y:S01]  /*2cbf0*/  @!P6 ST.E.128 desc[UR46][R4.64], RZ ;  /* 0x000000ff0400e985 */ /* 0x0001e2000c101d2e */
[CC--:B------:R-:W-:Y:S02]  /*2cc00*/  @!P4 LEA R10, P6, R213.reuse, R6.reuse, 0x1 ;  /* 0x00000006d50ac211 */ /* 0x0c0fe400078c08ff */
        /* <DEDUP_REMOVED lines=10> */
[-C--:B----4-:R-:W-:Y:S01]  /*2ccb0*/  @!P2 LEA.HI.X R15, R211, R7.reuse, R225, 0x1, P4 ;  /* 0x00000007d30fa211 */ /* 0x090fe200020f0ce1 */
        /* <DEDUP_REMOVED lines=10> */
.L_x_3669:
[----:B------:R-:W-:Y:S05]  /*2cd60*/  BSYNC B0 ;  /* 0x0000000000007941 */ /* 0x000fea0003800000 */
.L_x_3663:
[----:B------:R-:W-:Y:S02]  /*2cd70*/  ULDC UR4, c[0x0][0xd3c] ;  /* 0x00034f0000047ab9 */ /* 0x000fe40000000800 */
[----:B---3--:R-:W-:-:S13]  /*2cd80*/  ISETP.GE.AND P0, PT, R115, UR4, PT ;  /* 0x0000000473007c0c */ /* 0x008fda000bf06270 */
[----:B------:R-:W-:Y:S05]  /*2cd90*/  @!P0 BRA `(.L_x_3675) ;  /* 0xfffffd4400d88947 */ /* 0x000fea000383ffff */
[----:B------:R-:W-:Y:S05]  /*2cda0*/  BRA `(.L_x_3454) ;  /* 0x0000008800e87947 */ /* 0x000fea0003800000 */
.L_x_3452:
        /* <DEDUP_REMOVED lines=16> */
.L_x_3676:
        /* <DEDUP_REMOVED lines=37> */
[----:B------:R-:W0:Y:S01]  /*2d100*/  LDC R10, c[0x0][0xd3c] ;  /* 0x00034f00ff0a7b82 */ /* 0x000e220000000800 */
[----:B------:R-:W-:Y:S01]  /*2d110*/  IMAD.MOV.U32 R4, RZ, RZ, R3 ;  /* 0x000000ffff047224 */ /* 0x000fe200078e0003 */
[----:B------:R-:W-:Y:S01]  /*2d120*/  UMOV UR4, URZ ;  /* 0x0000003f00047c82 */ /* 0x000fe20008000000 */
[----:B------:R-:W-:Y:S01]  /*2d130*/  ULDC UR7, c[0x0][0xd3c] ;  /* 0x00034f0000077ab9 */ /* 0x000fe20000000800 */
[----:B------:R-:W-:-:S05]  /*2d140*/  ULDC UR5, c[0x0][0xd38] ;  /* 0x00034e0000057ab9 */ /* 0x000fca0000000800 */
.L_x_3682:
        /* <DEDUP_REMOVED lines=12> */
.L_x_3681:
[----:B------:R-:W-:Y:S05]  /*2d210*/  BSYNC B0 ;  /* 0x0000000000007941 */ /* 0x000fea0003800000 */
.L_x_3680:
        /* <DEDUP_REMOVED lines=20> */
.L_x_3678:
        /* <DEDUP_REMOVED lines=20> */
.L_x_3683:
[----:B-1----:R-:W-:Y:S02]  /*2d4a0*/  IMAD.MOV R2, RZ, RZ, -R3 ;  /* 0x000000ffff027224 */ /* 0x002fe400078e0a03 */
[----:B---3--:R-:W-:Y:S02]  /*2d4b0*/  IMAD R16, R16, UR5, R11 ;  /* 0x0000000510107c24 */ /* 0x008fe4000f8e020b */
[----:B------:R-:W-:Y:S01]  /*2d4c0*/  IMAD.MOV.U32 R11, RZ, RZ, R2 ;  /* 0x000000ffff0b7224 */ /* 0x000fe200078e0002 */
[----:B------:R-:W-:Y:S02]  /*2d4d0*/  IABS R2, R4 ;  /* 0x0000000400027213 */ /* 0x000fe40000000000 */
[----:B--2---:R-:W-:Y:S01]  /*2d4e0*/  IADD3 R9, -R16, UR6, RZ ;  /* 0x0000000610097c10 */ /* 0x004fe2000fffe1ff */
[----:B------:R-:W-:Y:S02]  /*2d4f0*/  IMAD R11, R11, R12, RZ ;  /* 0x0000000c0b0b7224 */ /* 0x000fe400078e02ff */
[----:B------:R-:W-:Y:S01]  /*2d500*/  IMAD.MOV R8, RZ, RZ, -R2 ;  /* 0x000000ffff087224 */ /* 0x000fe200078e0a02 */
        /* <DEDUP_REMOVED lines=20> */
[----:B------:R-:W-:Y:S02]  /*2d650*/  IMAD R4, R4, R2, R9 ;  /* 0x0000000204047224 */ /* 0x000fe400078e0209 */
[----:B------:R-:W-:Y:S01]  /*2d660*/  IMAD.MOV.U32 R2, RZ, RZ, RZ ;  /* 0x000000ffff027224 */ /* 0x000fe200078e00ff */
[----:B------:R-:W-:Y:S02]  /*2d670*/  VIADDMNMX R13, R6, UR5, R7, PT ;  /* 0x00000005060d7c46 */ /* 0x000fe4000b800107 */
[----:B------:R-:W-:-:S02]  /*2d680*/  IABS R9, R4 ;  /* 0x0000000400097213 */ /* 0x000fc40000000000 */
[-C--:B------:R-:W-:Y:S01]  /*2d690*/  IABS R8, R13.reuse ;  /* 0x0000000d00087213 */ /* 0x080fe20000000000 */
[----:B------:R-:W-:Y:S01]  /*2d6a0*/  IMAD.MOV R18, RZ, RZ, -R13 ;  /* 0x000000ffff127224 */ /* 0x000fe200078e0a0d */
[----:B0-----:R-:W-:Y:S02]  /*2d6b0*/  IABS R10, R13 ;  /* 0x0000000d000a7213 */ /* 0x001fe40000000000 */
[----:B------:R-:W0:Y:S08]  /*2d6c0*/  I2F.RP R6, R8 ;  /* 0x0000000800067306 */ /* 0x000e300000209400 */
[----:B0-----:R-:W0:Y:S02]  /*2d6d0*/  MUFU.RCP R6, R6 ;  /* 0x0000000600067308 */ /* 0x001e240000001000 */
[----:B0-----:R-:W-:-:S06]  /*2d6e0*/  VIADD R3, R6, 0xffffffe ;  /* 0x0ffffffe06037836 */ /* 0x001fcc0000000000 */
[----:B------:R-:W0:Y:S02]  /*2d6f0*/  F2I.FTZ.U32.TRUNC.NTZ R3, R3 ;  /* 0x0000000300037305 */ /* 0x000e24000021f000 */
[----:B0-----:R-:W-:-:S04]  /*2d700*/  IMAD.MOV R7, RZ, RZ, -R3 ;  /* 0x000000ffff077224 */ /* 0x001fc800078e0a03 */
        /* <DEDUP_REMOVED lines=20> */
.L_x_3679:
[----:B------:R-:W-:Y:S02]  /*2d850*/  IMAD.MOV.U32 R17, RZ, RZ, RZ ;  /* 0x000000ffff117224 */ /* 0x000fe400078e00ff */
[----:B------:R-:W-:Y:S02]  /*2d860*/  IMAD.U32 R16, RZ, RZ, UR6 ;  /* 0x00000006ff107e24 */ /* 0x000fe4000f8e00ff */
[----:B------:R-:W-:-:S07]  /*2d870*/  IMAD.MOV.U32 R18, RZ, RZ, RZ ;  /* 0x000000ffff127224 */ /* 0x000fce00078e00ff */
.L_x_3684:
[----:B------:R-:W-:-:S13]  /*2d880*/  ISETP.NE.AND P0, PT, R5, RZ, PT ;  /* 0x000000ff0500720c */ /* 0x000fda0003f05270 */
[----:B------:R-:W0:Y:S01]  /*2d890*/  @!P0 S2R R3, SR_CgaCtaId ;  /* 0x0000000000038919 */ /* 0x000e220000008800 */
[----:B------:R-:W-:-:S04]  /*2d8a0*/  @!P0 MOV R0, 0x400 ;  /* 0x0000040000008802 */ /* 0x000fc80000000f00 */
[----:B0-----:R-:W-:-:S05]  /*2d8b0*/  @!P0 LEA R0, R3, R0, 0x18 ;  /* 0x0000000003008211 */ /* 0x001fca00078ec0ff */
[----:B------:R0:W-:Y:S01]  /*2d8c0*/  @!P0 STS.128 [R0+0x388d0], R16 ;  /* 0x0388d01000008388 */ /* 0x0001e20000000c00 */
[----:B------:R-:W-:Y:S06]  /*2d8d0*/  BAR.ARV 0x5, 0x180 ;  /* 0x0146000000007b1d */ /* 0x000fec0000002000 */
.L_x_3677:
[----:B------:R2:W-:Y:S01]  /*2d8e0*/  STL [R1+0x438], RZ ;  /* 0x000438ff01007387 */ /* 0x0005e20000100800 */
[----:B------:R-:W-:Y:S01]  /*2d8f0*/  ULDC UR4, c[0x0][0xd3c] ;  /* 0x00034f0000047ab9 */ /* 0x000fe20000000800 */
[----:B------:R-:W-:Y:S01]  /*2d900*/  UISETP.NE.AND UP0, UPT, UR41, URZ, UPT ;  /* 0x0000003f2900728c */ /* 0x000fe2000bf05270 */
[----:B-1----:R-:W-:Y:S01]  /*2d910*/  ISETP.GE.AND P0, PT, R19, UR4, PT ;  /* 0x0000000413007c0c */ /* 0x002fe2000bf06270 */
[----:B------:R-:W-:Y:S01]  /*2d920*/  UMOV UR36, 0x1 ;  /* 0x0000000100247882 */ /* 0x000fe20000000000 */
[----:B------:R-:W-:Y:S01]  /*2d930*/  IMAD.MOV.U32 R28, RZ, RZ, 0x1 ;  /* 0x00000001ff1c7424 */ /* 0x000fe200078e00ff */
[----:B------:R-:W-:Y:S01]  /*2d940*/  USEL UR36, UR36, 0x2, !UP0 ;  /* 0x0000000224247887 */ /* 0x000fe2000c000000 */
[----:B------:R-:W-:-:S09]  /*2d950*/  IMAD.MOV.U32 R25, RZ, RZ, RZ ;  /* 0x000000ffff197224 */ /* 0x000fd200078e00ff */
[----:B--2---:R-:W-:Y:S05]  /*2d960*/  @P0 BRA `(.L_x_3685) ;  /* 0x0000007c001c0947 */ /* 0x004fea0003800000 */
[----:B------:R-:W1:Y:S01]  /*2d970*/  S2R R4, SR_TID.X ;  /* 0x0000000000047919 */ /* 0x000e620000002100 */
[----:B------:R-:W2:Y:S01]  /*2d980*/  S2UR UR5, SR_CgaCtaId ;  /* 0x00000000000579c3 */ /* 0x000ea20000008800 */
[----:B------:R-:W-:Y:S01]  /*2d990*/  UMOV UR4, 0x400 ;  /* 0x0000040000047882 */ /* 0x000fe20000000000 */
[----:B------:R-:W-:Y:S01]  /*2d9a0*/  BSSY B8, `(.L_x_3685) ;  /* 0x00007c3000087945 */ /* 0x000fe20003800000 */
[----:B------:R3:W-:Y:S01]  /*2d9b0*/  STL [R1+0x438], RZ ;  /* 0x000438ff01007387 */ /* 0x0007e20000100800 */
[----:B------:R-:W-:Y:S01]  /*2d9c0*/  IMAD.MOV.U32 R29, RZ, RZ, 0x1 ;  /* 0x00000001ff1d7424 */ /* 0x000fe200078e00ff */
[----:B------:R-:W-:Y:S01]  /*2d9d0*/  CS2R R24, SRZ ;  /* 0x0000000000187805 */ /* 0x000fe2000001ff00 */
[----:B------:R-:W-:Y:S01]  /*2d9e0*/  IMAD.MOV.U32 R28, RZ, RZ, 0x1 ;  /* 0x00000001ff1c7424 */ /* 0x000fe200078e00ff */
[----:B------:R-:W-:Y:S01]  /*2d9f0*/  ULDC.64 UR44, c[0x0][0x198] ;  /* 0x00006600002c7ab9 */ /* 0x000fe20000000a00 */
[----:B------:R-:W-:Y:S01]  /*2da00*/  ULOP3.LUT UR40, UR36, 0x2, URZ, 0xfc, !UPT ;  /* 0x0000000224287892 */ /* 0x000fe2000f8efc3f */
[----:B------:R-:W-:Y:S01]  /*2da10*/  ULDC UR39, c[0x0][0xc] ;  /* 0x0000030000277ab9 */ /* 0x000fe20000000800 */
[----:B--2---:R-:W-:-:S06]  /*2da20*/  ULEA UR4, UR5, UR4, 0x18 ;  /* 0x0000000405047291 */ /* 0x004fcc000f8ec03f */
[----:B------:R-:W-:Y:S01]  /*2da30*/  IMAD.U32 R23, RZ, RZ, UR4 ;  /* 0x00000004ff177e24 */ /* 0x000fe2000f8e00ff */
[C---:B-1----:R-:W-:Y:S01]  /*2da40*/  LOP3.LUT R3, R4.reuse, 0x7f, RZ, 0xc0, !PT ;  /* 0x0000007f04037812 */ /* 0x042fe200078ec0ff */
[----:B0-----:R-:W-:-:S04]  /*2da50*/  IMAD.SHL.U32 R0, R4, 0x8, RZ ;  /* 0x0000000804007824 */ /* 0x001fc800078e00ff */
[----:B------:R-:W-:Y:S01]  /*2da60*/  IMAD.SHL.U32 R37, R3, 0x8, RZ ;  /* 0x0000000803257824 */ /* 0x000fe200078e00ff */
[----:B------:R-:W-:Y:S02]  /*2da70*/  LOP3.LUT R2, R0, 0x1f8, RZ, 0xc0, !PT ;  /* 0x000001f800027812 */ /* 0x000fe400078ec0ff */
[----:B------:R-:W-:Y:S02]  /*2da80*/  SHF.R.U32.HI R3, RZ, 0x3, R3 ;  /* 0x00000003ff037819 */ /* 0x000fe40000011603 */
[----:B------:R-:W-:Y:S02]  /*2da90*/  LOP3.LUT R2, R2, 0x38, R4, 0x78, !PT ;  /* 0x0000003802027812 */ /* 0x000fe400078e7804 */
[----:B------:R-:W-:Y:S02]  /*2daa0*/  LOP3.LUT R0, R0, 0x38, RZ, 0xc0, !PT ;  /* 0x0000003800007812 */ /* 0x000fe400078ec0ff */
[----:B------:R-:W-:Y:S01]  /*2dab0*/  LOP3.LUT R37, R2, 0x200, R37, 0xf8, !PT ;  /* 0x0000020002257812 */ /* 0x000fe200078ef825 */
[----:B------:R-:W-:Y:S01]  /*2dac0*/  IMAD.SHL.U32 R2, R4, 0x10, RZ ;  /* 0x0000001004027824 */ /* 0x000fe200078e00ff */
[----:B------:R-:W-:-:S03]  /*2dad0*/  LOP3.LUT R4, R0, 0x80, RZ, 0xfc, !PT ;  /* 0x0000008000047812 */ /* 0x000fc600078efcff */
[----:B------:R-:W-:Y:S01]  /*2dae0*/  IMAD R26, R37, 0x2, R23 ;  /* 0x00000002251a7824 */ /* 0x000fe200078e0217 */
[----:B------:R-:W-:Y:S02]  /*2daf0*/  LOP3.LUT R3, R3, 0x70, R2, 0xf8, !PT ;  /* 0x0000007003037812 */ /* 0x000fe400078ef802 */
[C---:B------:R-:W-:Y:S02]  /*2db00*/  LOP3.LUT R2, R0.reuse, 0x40, RZ, 0xfc, !PT ;  /* 0x0000004000027812 */ /* 0x040fe400078efcff */
[C---:B------:R-:W-:Y:S02]  /*2db10*/  LOP3.LUT R3, R0.reuse, 0xc0, RZ, 0xfc, !PT ;  /* 0x000000c000037812 */ /* 0x040fe400078efcff */
[C---:B------:R-:W-:Y:S02]  /*2db20*/  LOP3.LUT R2, R0.reuse, 0x100, RZ, 0xfc, !PT ;  /* 0x0000010000027812 */ /* 0x040fe400078efcff */
[C---:B------:R-:W-:Y:S02]  /*2db30*/  LOP3.LUT R3, R0.reuse, 0x140, RZ, 0xfc, !PT ;  /* 0x0000014000037812 */ /* 0x040fe400078efcff */
[----:B------:R-:W-:-:S02]  /*2db40*/  LOP3.LUT R2, R0, 0x180, RZ, 0xfc, !PT ;  /* 0x0000018000027812 */ /* 0x000fc400078efcff */
[----:B---3--:R-:W-:-:S07]  /*2db50*/  LOP3.LUT R0, R0, 0x1c0, RZ, 0xfc, !PT ;  /* 0x000001c000007812 */ /* 0x008fce00078efcff */
.L_x_3814:
[----:B------:R-:W-:Y:S05]  /*2db60*/  YIELD ;  /* 0x0000000000007946 */ /* 0x000fea0003800000 */
[----:B------:R-:W-:Y:S01]  /*2db70*/  ULDC.64 UR4, c[0x0][0xb20] ;  /* 0x0002c80000047ab9 */ /* 0x000fe20000000a00 */
[----:B------:R-:W-:Y:S01]  /*2db80*/  IMAD.MOV.U32 R34, RZ, RZ, RZ ;  /* 0x000000ffff227224 */ /* 0x000fe200078e00ff */
[----:B------:R-:W-:Y:S01]  /*2db90*/  ISETP.NE.U32.AND P0, PT, RZ, UR4, PT ;  /* 0x00000004ff007c0c */ /* 0x000fe2000bf05070 */
[----:B------:R-:W0:Y:S01]  /*2dba0*/  LDC.64 R4, c[0x0][0xaf8] ;  /* 0x0002be00ff047b82 */ /* 0x000e220000000a00 */
[----:B------:R-:W-:Y:S01]  /*2dbb0*/  IMAD.MOV.U32 R8, RZ, RZ, RZ ;  /* 0x000000ffff087224 */ /* 0x000fe200078e00ff */
[----:B------:R-:W-:Y:S01]  /*2dbc0*/  ULDC.64 UR6, c[0x0][0xb08] ;  /* 0x0002c20000067ab9 */ /* 0x000fe20000000a00 */
[----:B------:R-:W-:Y:S01]  /*2dbd0*/  ISETP.NE.AND.EX P0, PT, RZ, UR5, PT, P0 ;  /* 0x00000005ff007c0c */ /* 0x000fe2000bf05300 */
[----:B------:R-:W-:-:S12]  /*2dbe0*/  ULDC.64 UR4, c[0x0][0xb10] ;  /* 0x0002c40000047ab9 */ /* 0x000fd80000000a00 */
[----:B-1----:R-:W1:Y:S02]  /*2dbf0*/  @P0 LDC.64 R2, c[0x0][0xb20] ;  /* 0x0002c800ff020b82 */ /* 0x002e640000000a00 */
[----:B-1----:R-:W-:-:S05]  /*2dc00*/  @P0 IMAD.WIDE R2, R19, 0x4, R2 ;  /* 0x0000000413020825 */ /* 0x002fca00078e0202 */
[----:B------:R1:W5:Y:S01]  /*2dc10*/  @P0 LDG.E R34, desc[UR46][R2.64] ;  /* 0x0000002e02220981 */ /* 0x000362000c1e1900 */
[----:B------:R-:W-:Y:S01]  /*2dc20*/  ISETP.NE.U32.AND P0, PT, RZ, UR4, PT ;  /* 0x00000004ff007c0c */ /* 0x000fe2000bf05070 */
[----:B0-----:R-:W-:Y:S01]  /*2dc30*/  IMAD.WIDE R4, R19, 0x4, R4 ;  /* 0x0000000413047825 */ /* 0x001fe200078e0204 */
[----:B------:R-:W-:Y:S02]  /*2dc40*/  ISETP.NE.U32.AND P1, PT, RZ, UR6, PT ;  /* 0x00000006ff007c0c */ /* 0x000fe4000bf25070 */
[----:B------:R-:W-:Y:S01]  /*2dc50*/  ISETP.NE.AND.EX P2, PT, RZ, UR5, PT, P0 ;  /* 0x00000005ff007c0c */ /* 0x000fe2000bf45300 */
[----:B------:R-:W-:Y:S01]  /*2dc60*/  ULDC.64 UR4, c[0x0][0xaf8] ;  /* 0x0002be0000047ab9 */ /* 0x000fe20000000a00 */
[----:B------:R-:W-:Y:S01]  /*2dc70*/  ISETP.NE.AND.EX P1, PT, RZ, UR7, PT, P1 ;  /* 0x00000007ff007c0c */ /* 0x000fe2000bf25310 */
[----:B------:R-:W-:Y:S01]  /*2dc80*/  IMAD.MOV.U32 R0, RZ, RZ, RZ ;  /* 0x000000ffff007224 */ /* 0x000fe200078e00ff */
[----:B------:R-:W-:Y:S01]  /*2dc90*/  ISETP.NE.U32.AND P0, PT, RZ, UR4, PT ;  /* 0x00000004ff007c0c */ /* 0x000fe2000bf05070 */
[----:B-1----:R-:W0:Y:S03]  /*2dca0*/  LDC.64 R2, c[0x0][0xb08] ;  /* 0x0002c200ff027b82 */ /* 0x002e260000000a00 */
[----:B------:R-:W-:-:S05]  /*2dcb0*/  ISETP.NE.AND.EX P0, PT, RZ, UR5, PT, P0 ;  /* 0x00000005ff007c0c */ /* 0x000fca000bf05300 */
[----:B--23--:R-:W1:Y:S08]  /*2dcc0*/  @P2 LDC.64 R6, c[0x0][0xb10] ;  /* 0x0002c400ff062b82 */ /* 0x00ce700000000a00 */
[----:B------:R-:W2:Y:S01]  /*2dcd0*/  @P0 LDG.E R8, desc[UR46][R4.64] ;  /* 0x0000002e04080981 */ /* 0x000ea2000c1e1900 */
[----:B------:R-:W-:Y:S01]  /*2dce0*/  ULDC UR4, c[0x0][0x288] ;  /* 0x0000a20000047ab9 */ /* 0x000fe20000000800 */
[----:B0-----:R-:W-:-:S05]  /*2dcf0*/  IMAD.WIDE R2, R19, 0x4, R2 ;  /* 0x0000000413027825 */ /* 0x001fca00078e0202 */
[----:B------:R-:W5:Y:S01]  /*2dd00*/  @P1 LDG.E R0, desc[UR46][R2.64] ;  /* 0x0000002e02001981 */ /* 0x000f62000c1e1900 */
[----:B-1----:R-:W-:-:S03]  /*2dd10*/  @P2 IMAD.WIDE R6, R19, 0x4, R6 ;  /* 0x0000000413062825 */ /* 0x002fc600078e0206 */
[----:B--2---:R0:W-:Y:S02]  /*2dd20*/  STL [R1+0x418], R8 ;  /* 0x0004180801007387 */ /* 0x0041e40000100800 */
[----:B0-----:R-:W-:Y:S01]  /*2dd30*/  IMAD.U32 R8, RZ, RZ, UR4 ;  /* 0x00000004ff087e24 */ /* 0x001fe2000f8e00ff */
[----:B------:R-:W-:-:S05]  /*2dd40*/  ULDC.64 UR4, c[0x0][0x418] ;  /* 0x0001060000047ab9 */ /* 0x000fca0000000a00 */
        /* <DEDUP_REMOVED lines=18> */
.L_x_3686:
        /* <DEDUP_REMOVED lines=8> */
.L_x_3687:
        /* <DEDUP_REMOVED lines=9> */
.L_x_3688:
        /* <DEDUP_REMOVED lines=15> */
[----:B------:R-:W-:Y:S01]  /*2e070*/  SHF.R.S32.HI R2, RZ, 0x1f, R9 ;  /* 0x0000001fff027819 */ /* 0x000fe20000011409 */
[----:B------:R-:W-:-:S03]  /*2e080*/  IMAD.IADD R8, R6, 0x1, R8 ;  /* 0x0000000106087824 */ /* 0x000fc600078e0208 */
        /* <DEDUP_REMOVED lines=17> */
.L_x_3691:
[----:B------:R-:W-:-:S13]  /*2e1a0*/  ISETP.NE.AND P0, PT, R3, 0x1, PT ;  /* 0x000000010300780c */ /* 0x000fda0003f05270 */
[----:B------:R-:W0:Y:S02]  /*2e1b0*/  @P0 LDC.64 R4, c[0x0][0xae0] ;  /* 0x0002b800ff040b82 */ /* 0x000e240000000a00 */
[----:B0-----:R-:W-:-:S05]  /*2e1c0*/  @P0 IMAD.HI.U32 R4, R11, R4, RZ ;  /* 0x000000040b040227 */ /* 0x001fca00078e00ff */
[----:B------:R-:W-:-:S07]  /*2e1d0*/  @P0 SHF.R.U32.HI R11, RZ, R5, R4 ;  /* 0x00000005ff0b0219 */ /* 0x000fce0000011604 */
.L_x_3692:
[----:B------:R-:W-:Y:S05]  /*2e1e0*/  BSYNC B0 ;  /* 0x0000000000007941 */ /* 0x000fea0003800000 */
.L_x_3690:
[----:B------:R-:W-:-:S05]  /*2e1f0*/  IMAD R11, R11, R3, R3 ;  /* 0x000000030b0b7224 */ /* 0x000fca00078e0203 */
[----:B------:R-:W-:-:S07]  /*2e200*/  VIMNMX R2, R2, R11, PT ;  /* 0x0000000b02027248 */ /* 0x000fce0003fe0100 */
.L_x_3689:
        /* <DEDUP_REMOVED lines=20> */
.L_x_3695:
[----:B------:R-:W-:-:S13]  /*2e350*/  ISETP.NE.AND P0, PT, R3, 0x1, PT ;  /* 0x000000010300780c */ /* 0x000fda0003f05270 */
[----:B------:R-:W0:Y:S02]  /*2e360*/  @P0 LDC.64 R4, c[0x0][0xae0] ;  /* 0x0002b800ff040b82 */ /* 0x000e240000000a00 */
[----:B0-----:R-:W-:-:S05]  /*2e370*/  @P0 IMAD.HI.U32 R4, R12, R4, RZ ;  /* 0x000000040c040227 */ /* 0x001fca00078e00ff */
[----:B------:R-:W-:-:S07]  /*2e380*/  @P0 SHF.R.U32.HI R12, RZ, R5, R4 ;  /* 0x00000005ff0c0219 */ /* 0x000fce0000011604 */
.L_x_3696:
[----:B------:R-:W-:Y:S05]  /*2e390*/  BSYNC B0 ;  /* 0x0000000000007941 */ /* 0x000fea0003800000 */
.L_x_3694:
[----:B------:R-:W-:-:S05]  /*2e3a0*/  IMAD R3, R12, R3, RZ ;  /* 0x000000030c037224 */ /* 0x000fca00078e02ff */
[----:B------:R-:W-:-:S07]  /*2e3b0*/  VIMNMX R11, R11, R3, !PT ;  /* 0x000000030b0b7248 */ /* 0x000fce0007fe0100 */
.L_x_3693:
        /* <DEDUP_REMOVED lines=9> */
[----:B------:R-:W-:-:S05]  /*2e450*/  VIMNMX R2, RZ, R2, !PT ;  /* 0x00000002ff027248 */ /* 0x000fca0007fe0100 */
[--C-:B------:R-:W-:Y:S02]  /*2e460*/  IMAD R2, R2, 0x40, -R10.reuse ;  /* 0x0000004002027824 */ /* 0x100fe400078e0a0a */
[----:B------:R-:W-:-:S03]  /*2e470*/  IMAD R10, R3, 0x40, -R10 ;  /* 0x00000040030a7824 */ /* 0x000fc600078e0a0a */
[----:B------:R-:W-:Y:S02]  /*2e480*/  VIMNMX R5, RZ, R2, !PT ;  /* 0x00000002ff057248 */ /* 0x000fe40007fe0100 */
[----:B------:R-:W-:-:S04]  /*2e490*/  VIMNMX R10, R10, R7, PT ;  /* 0x000000070a0a7248 */ /* 0x000fc80003fe0100 */
        /* <DEDUP_REMOVED lines=17> */
.L_x_3868:
[----:B-1----:R-:W-:Y:S02]  /*2e5b0*/  ISETP.NE.AND P0, PT, R14, RZ, PT ;  /* 0x000000ff0e00720c */ /* 0x002fe40003f05270 */
[----:B------:R-:W-:-:S11]  /*2e5c0*/  PLOP3.LUT P6, PT, PT, PT, PT, 0x8, 0x0 ;  /* 0x000000000000781c */ /* 0x000fd60003fce170 */
[----:B------:R-:W-:Y:S05]  /*2e5d0*/  @P0 BRA `(.L_x_3700) ;  /* 0x00000000000c0947 */ /* 0x000fea0003800000 */
[----:B------:R-:W-:-:S03]  /*2e5e0*/  UMOV UR4, 0xffffffff ;  /* 0xffffffff00047882 */ /* 0x000fc60000000000 */
[----:B------:R-:W-:Y:S05]  /*2e5f0*/  BRA.DIV UR4, `(.L_x_3701) ;  /* 0x0000008604247947 */ /* 0x000fea000b800000 */
[----:B------:R-:W-:-:S13]  /*2e600*/  ELECT P6, URZ, PT ;  /* 0x00000000003f782f */ /* 0x000fda00038c0000 */
.L_x_3700:
        /* <DEDUP_REMOVED lines=9> */
.L_x_3871:
[----:B------:R-:W-:Y:S05]  /*2e6a0*/  BSYNC B1 ;  /* 0x0000000000017941 */ /* 0x000fea0003800000 */
.L_x_3702:
[----:B------:R-:W-:Y:S04]  /*2e6b0*/  BSSY B1, `(.L_x_3704) ;  /* 0x00000b7000017945 */ /* 0x000fe80003800000 */
[----:B------:R-:W-:Y:S05]  /*2e6c0*/  @!P6 BRA `(.L_x_3705) ;  /* 0x0000000800d4e947 */ /* 0x000fea0003800000 */
[----:B------:R-:W1:Y:S01]  /*2e6d0*/  S2R R7, SR_TID.X ;  /* 0x0000000000077919 */ /* 0x000e620000002100 */
[----:B0-----:R-:W-:Y:S01]  /*2e6e0*/  IMAD R3, R24, 0x8, R23 ;  /* 0x0000000818037824 */ /* 0x001fe200078e0217 */
[----:B------:R-:W-:Y:S01]  /*2e6f0*/  BSSY B2, `(.L_x_3706) ;  /* 0x0000006000027945 */ /* 0x000fe20003800000 */
[----:B-1----:R-:W-:Y:S02]  /*2e700*/  LOP3.LUT R10, R7, 0x7f, RZ, 0xc0, !PT ;  /* 0x0000007f070a7812 */ /* 0x002fe400078ec0ff */
[----:B------:R-:W-:Y:S02]  /*2e710*/  SHF.L.U32 R7, R29, 0x1f, RZ ;  /* 0x0000001f1d077819 */ /* 0x000fe400000006ff */
[----:B------:R-:W-:Y:S02]  /*2e720*/  ISETP.NE.AND P1, PT, R10, RZ, PT ;  /* 0x000000ff0a00720c */ /* 0x000fe40003f25270 */
[----:B------:R-:W0:Y:S02]  /*2e730*/  SYNCS.PHASECHK.TRANS64.TRYWAIT P0, [R3+URZ+0x388a0], R7 ;  /* 0x0388a007030075a7 */ /* 0x000e24000800017f */
[----:B0-----:R-:W-:Y:S09]  /*2e740*/  @!P0 BRA `(.L_x_3707) ;  /* 0x0000008400048947 */ /* 0x001ff20003800000 */
.L_x_3872:
[----:B------:R-:W-:Y:S05]  /*2e750*/  BSYNC B2 ;  /* 0x0000000000027941 */ /* 0x000fea0003800000 */
.L_x_3706:
[----:B------:R-:W-:Y:S04]  /*2e760*/  BSSY B2, `(.L_x_3708) ;  /* 0x0000009000027945 */ /* 0x000fe80003800000 */
[----:B------:R-:W-:Y:S05]  /*2e770*/  @P1 BRA `(.L_x_3709) ;  /* 0x00000000001c1947 */ /* 0x000fea0003800000 */
[----:B------:R-:W1:Y:S02]  /*2e780*/  S2R R10, SR_TID.X ;  /* 0x00000000000a7919 */ /* 0x000e640000002100 */
[----:B-1----:R-:W-:Y:S01]  /*2e790*/  LOP3.LUT R11, R10, 0x1f, RZ, 0xc0, !PT ;  /* 0x0000001f0a0b7812 */ /* 0x002fe200078ec0ff */
[----:B------:R-:W-:-:S03]  /*2e7a0*/  IMAD.MOV.U32 R10, RZ, RZ, 0x2000 ;  /* 0x00002000ff0a7424 */ /* 0x000fc600078e00ff */
[----:B------:R-:W-:Y:S01]  /*2e7b0*/  ISETP.NE.AND P0, PT, R11, RZ, PT ;  /* 0x000000ff0b00720c */ /* 0x000fe20003f05270 */
[----:B------:R1:W-:-:S12]  /*2e7c0*/  SYNCS.ARRIVE.TRANS64 RZ, [R3+URZ+0x38890], R10 ;  /* 0x0388900a03ff79a7 */ /* 0x0003d8000800003f */
[----:B-1----:R-:W-:Y:S05]  /*2e7d0*/  @!P0 BRA `(.L_x_3709) ;  /* 0x0000000000048947 */ /* 0x002fea0003800000 */
[----:B------:R-:W-:Y:S01]  /*2e7e0*/  BPT.TRAP 0x1 ;  /* 0x000000040000795c */ /* 0x000fe20000300000 */
.L_x_3709:
[----:B------:R-:W-:Y:S05]  /*2e7f0*/  BSYNC B2 ;  /* 0x0000000000027941 */ /* 0x000fea0003800000 */
.L_x_3708:
        /* <DEDUP_REMOVED lines=10> */
[----:B------:R-:W-:Y:S01]  /*2e8a0*/  VIADD R12, R3, 0x38890 ;  /* 0x00038890030c7836 */ /* 0x000fe20000000000 */
[----:B------:R-:W-:-:S09]  /*2e8b0*/  UMOV UR7, 0x12f00000 ;  /* 0x12f0000000077882 */ /* 0x000fd20000000000 */
.L_x_3710:
        /* <DEDUP_REMOVED lines=13> */
.L_x_3873:
[----:B------:R-:W-:Y:S05]  /*2e990*/  BSYNC B2 ;  /* 0x0000000000027941 */ /* 0x000fea0003800000 */
.L_x_3711:
        /* <DEDUP_REMOVED lines=11> */
.L_x_3714:
[----:B------:R-:W-:Y:S05]  /*2ea50*/  BSYNC B2 ;  /* 0x0000000000027941 */ /* 0x000fea0003800000 */
.L_x_3713:
[----:B------:R-:W-:Y:S01]  /*2ea60*/  R2UR UR10, R14 ;  /* 0x000000000e0a72ca */ /* 0x000fe200000e0000 */
[----:B01----:R-:W-:Y:S01]  /*2ea70*/  IMAD R7, R24, 0x10000, R23 ;  /* 0x0001000018077824 */ /* 0x003fe200078e0217 */
[----:B------:R-:W-:Y:S01]  /*2ea80*/  R2UR UR6, R12 ;  /* 0x000000000c0672ca */ /* 0x000fe200000e0000 */
[----:B------:R-:W-:Y:S01]  /*2ea90*/  UIADD3 UR4, UP0, UR44, 0x670, URZ ;  /* 0x000006702c047890 */ /* 0x000fe2000ff1e03f */
[----:B------:R-:W-:Y:S01]  /*2eaa0*/  R2UR UR7, R13 ;  /* 0x000000000d0772ca */ /* 0x000fe200000e0000 */
[----:B------:R-:W-:Y:S01]  /*2eab0*/  VIADD R3, R3, 0x388b0 ;  /* 0x000388b003037836 */ /* 0x000fe20000000000 */
[----:B------:R-:W-:Y:S01]  /*2eac0*/  PLOP3.LUT P0, PT, PT, PT, PT, 0x80, 0x0 ;  /* 0x000000000000781c */ /* 0x000fe20003f0f070 */
[----:B------:R-:W-:Y:S01]  /*2ead0*/  VIADD R11, R7, 0x400 ;  /* 0x00000400070b7836 */ /* 0x000fe20000000000 */
[----:B------:R-:W-:-:S12]  /*2eae0*/  UIADD3.X UR5, URZ, UR45, URZ, UP0, !UPT ;  /* 0x0000002d3f057290 */ /* 0x000fd800087fe43f */
.L_x_3715:
        /* <DEDUP_REMOVED lines=15> */
.L_x_3716:
        /* <DEDUP_REMOVED lines=15> */
.L_x_3717:
        /* <DEDUP_REMOVED lines=15> */
.L_x_3718:
        /* <DEDUP_REMOVED lines=15> */
.L_x_3719:
        /* <DEDUP_REMOVED lines=15> */
.L_x_3720:
        /* <DEDUP_REMOVED lines=15> */
.L_x_3721:
        /* <DEDUP_REMOVED lines=15> */
.L_x_3722:
        /* <DEDUP_REMOVED lines=10> */
.L_x_3705:
[----:B------:R-:W-:Y:S05]  /*2f220*/  BSYNC B1 ;  /* 0x0000000000017941 */ /* 0x000fea0003800000 */
.L_x_3704:
        /* <DEDUP_REMOVED lines=9> */
.L_x_3742:
[----:B------:R-:W-:Y:S05]  /*2f2c0*/  YIELD ;  /* 0x0000000000007946 */ /* 0x000fea0003800000 */
[----:B------:R-:W-:Y:S04]  /*2f2d0*/  BSSY B1, `(.L_x_3723) ;  /* 0x00000b6000017945 */ /* 0x000fe80003800000 */
[----:B------:R-:W-:Y:S05]  /*2f2e0*/  @!P6 BRA `(.L_x_3724) ;  /* 0x0000000800d0e947 */ /* 0x000fea0003800000 */
[----:B------:R-:W0:Y:S01]  /*2f2f0*/  S2R R2, SR_TID.X ;  /* 0x0000000000027919 */ /* 0x000e220000002100 */
[----:B------:R-:W-:Y:S01]  /*2f300*/  IMAD R10, R24, 0x8, R23 ;  /* 0x00000008180a7824 */ /* 0x000fe200078e0217 */
[----:B------:R-:W-:Y:S01]  /*2f310*/  BSSY B2, `(.L_x_3725) ;  /* 0x0000006000027945 */ /* 0x000fe20003800000 */
[----:B0-----:R-:W-:Y:S02]  /*2f320*/  LOP3.LUT R3, R2, 0x7f, RZ, 0xc0, !PT ;  /* 0x0000007f02037812 */ /* 0x001fe400078ec0ff */
[----:B------:R-:W-:Y:S02]  /*2f330*/  SHF.L.U32 R2, R29, 0x1f, RZ ;  /* 0x0000001f1d027819 */ /* 0x000fe400000006ff */
[----:B------:R-:W-:Y:S02]  /*2f340*/  ISETP.NE.AND P2, PT, R3, RZ, PT ;  /* 0x000000ff0300720c */ /* 0x000fe40003f45270 */
[----:B------:R-:W0:Y:S02]  /*2f350*/  SYNCS.PHASECHK.TRANS64.TRYWAIT P1, [R10+URZ+0x388a0], R2 ;  /* 0x0388a0020a0075a7 */ /* 0x000e24000802017f */
[----:B0-----:R-:W-:Y:S09]  /*2f360*/  @!P1 BRA `(.L_x_3726) ;  /* 0x0000007800249947 */ /* 0x001ff20003800000 */
.L_x_3874:
[----:B------:R-:W-:Y:S05]  /*2f370*/  BSYNC B2 ;  /* 0x0000000000027941 */ /* 0x000fea0003800000 */
.L_x_3725:
        /* <DEDUP_REMOVED lines=9> */
.L_x_3728:
[----:B------:R-:W-:Y:S05]  /*2f410*/  BSYNC B2 ;  /* 0x0000000000027941 */ /* 0x000fea0003800000 */
.L_x_3727:
        /* <DEDUP_REMOVED lines=11> */
.L_x_3729:
        /* <DEDUP_REMOVED lines=13> */
.L_x_3875:
[----:B------:R-:W-:Y:S05]  /*2f5a0*/  BSYNC B2 ;  /* 0x0000000000027941 */ /* 0x000fea0003800000 */
.L_x_3730:
[----:B------:R-:W-:Y:S01]  /*2f5b0*/  BSSY B2, `(.L_x_3732) ;  /* 0x000000b000027945 */ /* 0x000fe20003800000 */
[----:B01----:R-:W-:Y:S02]  /*2f5c0*/  IMAD.MOV.U32 R2, RZ, RZ, 0x0 ;  /* 0x00000000ff027424 */ /* 0x003fe400078e00ff */
[----:B------:R-:W-:Y:S01]  /*2f5d0*/  IMAD.MOV.U32 R3, RZ, RZ, 0x12f00000 ;  /* 0x12f00000ff037424 */ /* 0x000fe200078e00ff */
[----:B------:R-:W-:Y:S06]  /*2f5e0*/  @P2 BRA `(.L_x_3733) ;  /* 0x00000000001c2947 */ /* 0x000fec0003800000 */
[----:B------:R-:W0:Y:S02]  /*2f5f0*/  S2R R13, SR_TID.X ;  /* 0x00000000000d7919 */ /* 0x000e240000002100 */
[----:B0-----:R-:W-:Y:S01]  /*2f600*/  LOP3.LUT R14, R13, 0x1f, RZ, 0xc0, !PT ;  /* 0x0000001f0d0e7812 */ /* 0x001fe200078ec0ff */
[----:B------:R-:W-:-:S03]  /*2f610*/  IMAD.MOV.U32 R13, RZ, RZ, 0x10000 ;  /* 0x00010000ff0d7424 */ /* 0x000fc600078e00ff */
[----:B------:R-:W-:Y:S01]  /*2f620*/  ISETP.NE.AND P1, PT, R14, RZ, PT ;  /* 0x000000ff0e00720c */ /* 0x000fe20003f25270 */
[----:B------:R0:W-:-:S12]  /*2f630*/  SYNCS.ARRIVE.TRANS64 RZ, [R10+URZ+0x388b0], R13 ;  /* 0x0388b00d0aff79a7 */ /* 0x0001d8000800003f */
[----:B0-----:R-:W-:Y:S05]  /*2f640*/  @!P1 BRA `(.L_x_3733) ;  /* 0x0000000000049947 */ /* 0x001fea0003800000 */
[----:B------:R-:W-:Y:S01]  /*2f650*/  BPT.TRAP 0x1 ;  /* 0x000000040000795c */ /* 0x000fe20000300000 */
.L_x_3733:
[----:B------:R-:W-:Y:S05]  /*2f660*/  BSYNC B2 ;  /* 0x0000000000027941 */ /* 0x000fea0003800000 */
.L_x_3732:
        /* <DEDUP_REMOVED lines=9> */
.L_x_3734:
        /* <DEDUP_REMOVED lines=15> */
.L_x_3735:
        /* <DEDUP_REMOVED lines=15> */
.L_x_3736:
        /* <DEDUP_REMOVED lines=15> */
.L_x_3737:
        /* <DEDUP_REMOVED lines=15> */
.L_x_3738:
        /* <DEDUP_REMOVED lines=15> */
.L_x_3739:
        /* <DEDUP_REMOVED lines=15> */
.L_x_3740:
        /* <DEDUP_REMOVED lines=15> */
.L_x_3741:
        /* <DEDUP_REMOVED lines=10> */
.L_x_3724:
[----:B------:R-:W-:Y:S05]  /*2fe30*/  BSYNC B1 ;  /* 0x0000000000017941 */ /* 0x000fea0003800000 */
.L_x_3723:
        /* <DEDUP_REMOVED lines=8> */
.L_x_3698:
[----:B------:R-:W-:Y:S05]  /*2fec0*/  BSYNC B0 ;  /* 0x0000000000007941 */ /* 0x000fea0003800000 */
.L_x_3697:
[----:B------:R-:W1:Y:S01]  /*2fed0*/  LDC R0, c[0x0][0x448] ;  /* 0x00011200ff007b82 */ /* 0x000e620000000800 */
[----:B0-----:R-:W-:Y:S01]  /*2fee0*/  VIADD R3, R33, 0x3f ;  /* 0x0000003f21037836 */ /* 0x001fe20000000000 */
[----:B------:R-:W-:Y:S06]  /*2fef0*/  @!P0 WARPSYNC.ALL ;  /* 0x0000000000008948 */ /* 0x000fec0003800000 */
[----:B------:R-:W-:Y:S01]  /*2ff00*/  @!P0 BAR.SYNC.DEFER_BLOCKING 0xc, 0x180 ;  /* 0x0306000000008b1d */ /* 0x000fe20000010000 */
[----:B-1----:R-:W-:-:S13]  /*2ff10*/  ISETP.NE.AND P1, PT, R0, 0x1, PT ;  /* 0x000000010000780c */ /* 0x002fda0003f25270 */
        /* <DEDUP_REMOVED lines=20> */
.L_x_3745:
[----:B------:R-:W-:-:S13]  /*30060*/  ISETP.NE.AND P0, PT, R3, 0x1, PT ;  /* 0x000000010300780c */ /* 0x000fda0003f05270 */
[----:B------:R-:W0:Y:S02]  /*30070*/  @P0 LDC.64 R4, c[0x0][0xae0] ;  /* 0x0002b800ff040b82 */ /* 0x000e240000000a00 */
[----:B0-----:R-:W-:-:S05]  /*30080*/  @P0 IMAD.HI.U32 R4, R0, R4, RZ ;  /* 0x0000000400040227 */ /* 0x001fca00078e00ff */
[----:B------:R-:W-:-:S07]  /*30090*/  @P0 SHF.R.U32.HI R0, RZ, R5, R4 ;  /* 0x00000005ff000219 */ /* 0x000fce0000011604 */
.L_x_3746:
[----:B------:R-:W-:Y:S05]  /*300a0*/  BSYNC B0 ;  /* 0x0000000000007941 */ /* 0x000fea0003800000 */
.L_x_3744:
[----:B------:R-:W-:-:S05]  /*300b0*/  IMAD R5, R0, R3, R3 ;  /* 0x0000000300057224 */ /* 0x000fca00078e0203 */
[----:B------:R-:W-:-:S07]  /*300c0*/  VIMNMX R2, R2, R5, PT ;  /* 0x0000000502027248 */ /* 0x000fce0003fe0100 */
.L_x_3743:
[----:B------:R-:W-:Y:S01]  /*300d0*/  VIADD R2, R2, 0x3f ;  /* 0x0000003f02027836 */ /* 0x000fe20000000000 */
[----:B------:R-:W0:Y:S01]  /*300e0*/  @P1 LDC R7, c[0x0][0x450] ;  /* 0x00011400ff071b82 */ /* 0x000e220000000800 */
[----:B------:R-:W-:-:S03]  /*300f0*/  ULDC UR4, c[0x0][0xad4] ;  /* 0x0002b50000047ab9 */ /* 0x000fc60000000800 */
[----:B------:R-:W-:-:S04]  /*30100*/  SHF.R.S32.HI R5, RZ, 0x1f, R2 ;  /* 0x0000001fff057819 */ /* 0x000fc80000011402 */
[----:B------:R-:W-:-:S04]  /*30110*/  LEA.HI R5, R5, R2, RZ, 0x6 ;  /* 0x0000000205057211 */ /* 0x000fc800078f30ff */
[----:B------:R-:W-:Y:S01]  /*30120*/  SHF.R.S32.HI R0, RZ, 0x6, R5 ;  /* 0x00000006ff007819 */ /* 0x000fe20000011405 */
[----:B------:R-:W-:-:S03]  /*30130*/  IMAD.MOV.U32 R5, RZ, RZ, R33 ;  /* 0x000000ffff057224 */ /* 0x000fc600078e0021 */
[----:B------:R-:W-:Y:S02]  /*30140*/  VIMNMX R30, R9, R0, PT ;  /* 0x00000000091e7248 */ /* 0x000fe40003fe0100 */
[----:B------:R-:W1:Y:S03]  /*30150*/  @P1 LDC R0, c[0x0][0x44c] ;  /* 0x00011300ff001b82 */ /* 0x000e660000000800 */
[----:B------:R2:W-:Y:S01]  /*30160*/  STL [R1+0x444], R30 ;  /* 0x0004441e01007387 */ /* 0x0005e20000100800 */
[----:B-1----:R-:W-:-:S05]  /*30170*/  @P1 IMAD.HI.U32 R0, R33, R0, RZ ;  /* 0x0000000021001227 */ /* 0x002fca00078e00ff */
        /* <DEDUP_REMOVED lines=14> */
.L_x_3749:
[----:B------:R-:W-:-:S13]  /*30260*/  ISETP.NE.AND P0, PT, R3, 0x1, PT ;  /* 0x000000010300780c */ /* 0x000fda0003f05270 */
[----:B------:R-:W0:Y:S02]  /*30270*/  @P0 LDC.64 R4, c[0x0][0xae0] ;  /* 0x0002b800ff040b82 */ /* 0x000e240000000a00 */
[----:B0-----:R-:W-:-:S05]  /*30280*/  @P0 IMAD.HI.U32 R4, R2, R4, RZ ;  /* 0x0000000402040227 */ /* 0x001fca00078e00ff */
[----:B------:R-:W-:-:S07]  /*30290*/  @P0 SHF.R.U32.HI R2, RZ, R5, R4 ;  /* 0x00000005ff020219 */ /* 0x000fce0000011604 */
.L_x_3750:
[----:B------:R-:W-:Y:S05]  /*302a0*/  BSYNC B0 ;  /* 0x0000000000007941 */ /* 0x000fea0003800000 */
.L_x_3748:
[----:B------:R-:W-:-:S05]  /*302b0*/  IMAD R3, R2, R3, RZ ;  /* 0x0000000302037224 */ /* 0x000fca00078e02ff */
[----:B------:R-:W-:-:S07]  /*302c0*/  VIMNMX R0, R0, R3, !PT ;  /* 0x0000000300007248 */ /* 0x000fce0007fe0100 */
.L_x_3747:
        /* <DEDUP_REMOVED lines=24> */
.L_x_3752:
        /* <DEDUP_REMOVED lines=20> */
.L_x_3755:
[----:B------:R-:W-:Y:S05]  /*30590*/  BSYNC B6 ;  /* 0x0000000000067941 */ /* 0x000fea0003800000 */
.L_x_3754:
        /* <DEDUP_REMOVED lines=20> */
.L_x_3758:
        /* <DEDUP_REMOVED lines=15> */
.L_x_3757:
[----:B------:R-:W-:Y:S05]  /*307d0*/  BSYNC B6 ;  /* 0x0000000000067941 */ /* 0x000fea0003800000 */
.L_x_3756:
[----:B------:R-:W-:Y:S01]  /*307e0*/  ULDC.64 UR4, c[0x0][0xaf0] ;  /* 0x0002bc0000047ab9 */ /* 0x000fe20000000a00 */
[----:B------:R-:W-:Y:S01]  /*307f0*/  IMAD.MOV.U32 R31, RZ, RZ, R19 ;  /* 0x000000ffff1f7224 */ /* 0x000fe200078e0013 */
[----:B------:R-:W-:Y:S01]  /*30800*/  ISETP.NE.U32.AND P0, PT, RZ, UR4, PT ;  /* 0x00000004ff007c0c */ /* 0x000fe2000bf05070 */
[----:B------:R-:W0:Y:S01]  /*30810*/  S2R R17, SR_TID.X ;  /* 0x0000000000117919 */ /* 0x000e220000002100 */
[----:B------:R-:W1:Y:S01]  /*30820*/  LDC R11, c[0x0][0x430] ;  /* 0x00010c00ff0b7b82 */ /* 0x000e620000000800 */
[----:B------:R-:W2:Y:S01]  /*30830*/  S2R R20, SR_TID.X ;  /* 0x0000000000147919 */ /* 0x000ea20000002100 */
[----:B------:R-:W-:Y:S01]  /*30840*/  ISETP.NE.AND.EX P0, PT, RZ, UR5, PT, P0 ;  /* 0x00000005ff007c0c */ /* 0x000fe2000bf05300 */
[----:B------:R-:W-:-:S12]  /*30850*/  ULDC UR4, c[0x0][0x320] ;  /* 0x0000c80000047ab9 */ /* 0x000fd80000000800 */
[----:B------:R-:W3:Y:S01]  /*30860*/  @P0 LDC.64 R2, c[0x0][0xaf0] ;  /* 0x0002bc00ff020b82 */ /* 0x000ee20000000a00 */
[----:B0-----:R-:W-:Y:S01]  /*30870*/  LOP3.LUT R17, R17, 0x7f, RZ, 0xc0, !PT ;  /* 0x0000007f11117812 */ /* 0x001fe200078ec0ff */
[----:B---3--:R-:W-:-:S05]  /*30880*/  @P0 IMAD.WIDE R2, R19, 0x4, R2 ;  /* 0x0000000413020825 */ /* 0x008fca00078e0202 */
[----:B------:R0:W3:Y:S01]  /*30890*/  @P0 LDG.E R31, desc[UR46][R2.64] ;  /* 0x0000002e021f0981 */ /* 0x0000e2000c1e1900 */
[----:B------:R-:W-:Y:S01]  /*308a0*/  SHF.R.U32.HI R21, RZ, 0x3, R17 ;  /* 0x00000003ff157819 */ /* 0x000fe20000011611 */
[----:B--2---:R-:W-:Y:S01]  /*308b0*/  IMAD.SHL.U32 R17, R20, 0x10, RZ ;  /* 0x0000001014117824 */ /* 0x004fe200078e00ff */
[----:B-1----:R-:W-:Y:S02]  /*308c0*/  ISETP.NE.AND P1, PT, R11, 0x1, PT ;  /* 0x000000010b00780c */ /* 0x002fe40003f25270 */
[----:B------:R-:W-:Y:S02]  /*308d0*/  LEA R0, R30, 0xffffffc0, 0x6 ;  /* 0xffffffc01e007811 */ /* 0x000fe400078e30ff */
[----:B------:R-:W-:Y:S02]  /*308e0*/  LOP3.LUT R17, R21, 0x70, R17, 0xf8, !PT ;  /* 0x0000007015117812 */ /* 0x000fe400078ef811 */
[----:B------:R-:W1:Y:S01]  /*308f0*/  S2R R21, SR_TID.X ;  /* 0x0000000000157919 */ /* 0x000e620000002100 */
[----:B------:R-:W-:-:S02]  /*30900*/  LOP3.LUT R22, R22, 0xffffffbf, RZ, 0xc0, !PT ;  /* 0xffffffbf16167812 */ /* 0x000fc400078ec0ff */
[----:B------:R-:W-:-:S04]  /*30910*/  IMAD.IADD R4, R17, 0x1, R0 ;  /* 0x0000000111047824 */ /* 0x000fc800078e0200 */
[----:B0-----:R-:W0:Y:S01]  /*30920*/  @P1 LDC R3, c[0x0][0x434] ;  /* 0x00010d00ff031b82 */ /* 0x001e220000000800 */
[C---:B------:R-:W-:Y:S01]  /*30930*/  ISETP.GE.AND P0, PT, R4.reuse, R27, PT ;  /* 0x0000001b0400720c */ /* 0x040fe20003f06270 */
[----:B------:R-:W-:-:S03]  /*30940*/  IMAD.IADD R9, R4, 0x1, R34 ;  /* 0x0000000104097824 */ /* 0x000fc600078e0222 */
[----:B------:R-:W-:Y:S01]  /*30950*/  ISETP.GT.U32.OR P0, PT, R17, 0x3f, P0 ;  /* 0x0000003f1100780c */ /* 0x000fe20000704470 */
[----:B------:R-:W-:Y:S02]  /*30960*/  IMAD.MOV.U32 R8, RZ, RZ, R9 ;  /* 0x000000ffff087224 */ /* 0x000fe400078e0009 */
[----:B------:R-:W2:Y:S01]  /*30970*/  @P1 LDC R2, c[0x0][0x438] ;  /* 0x00010e00ff021b82 */ /* 0x000ea20000000800 */
[----:B0-----:R-:W-:-:S04]  /*30980*/  @P1 IMAD.HI.U32 R3, R9, R3, RZ ;  /* 0x0000000309031227 */ /* 0x001fc800078e00ff */
[----:B-1----:R-:W-:Y:S01]  /*30990*/  IMAD.SHL.U32 R21, R21, 0x8, RZ ;  /* 0x0000000815157824 */ /* 0x002fe200078e00ff */
[----:B--2---:R-:W-:-:S04]  /*309a0*/  @P1 SHF.R.U32.HI R8, RZ, R2, R3 ;  /* 0x00000002ff081219 */ /* 0x004fc80000011603 */
[----:B------:R-:W-:Y:S01]  /*309b0*/  LOP3.LUT R21, R21, 0x38, RZ, 0xc0, !PT ;  /* 0x0000003815157812 */ /* 0x000fe200078ec0ff */
[----:B------:R-:W0:Y:S03]  /*309c0*/  @!P0 LDC.64 R2, c[0x0][0x428] ;  /* 0x00010a00ff028b82 */ /* 0x000e260000000a00 */
[----:B------:R-:W-:Y:S02]  /*309d0*/  LOP3.LUT R30, R21, 0x40, RZ, 0xfc, !PT ;  /* 0x00000040151e7812 */ /* 0x000fe400078efcff */
[----:B------:R-:W1:Y:S02]  /*309e0*/  S2R R21, SR_TID.X ;  /* 0x0000000000157919 */ /* 0x000e640000002100 */
[----:B------:R-:W-:Y:S02]  /*309f0*/  ISETP.GE.AND P2, PT, R30, UR4, PT ;  /* 0x000000041e007c0c */ /* 0x000fe4000bf46270 */
[----:B------:R-:W2:Y:S02]  /*30a00*/  S2R R30, SR_TID.X ;  /* 0x00000000001e7919 */ /* 0x000ea40000002100 */
[----:B------:R-:W-:-:S05]  /*30a10*/  SEL R10, RZ, 0xffffffff, P2 ;  /* 0xffffffffff0a7807 */ /* 0x000fca0001000000 */
[----:B------:R-:W-:-:S04]  /*30a20*/  IMAD.SHL.U32 R10, R10, 0x2, RZ ;  /* 0x000000020a0a7824 */ /* 0x000fc800078e00ff */
[----:B------:R-:W-:-:S04]  /*30a30*/  @P2 LOP3.LUT R22, R22, 0x40, RZ, 0xfc, !PT ;  /* 0x0000004016162812 */ /* 0x000fc800078efcff */
[----:B------:R-:W-:Y:S01]  /*30a40*/  LOP3.LUT R22, R22, 0xffffff7f, RZ, 0xc0, !PT ;  /* 0xffffff7f16167812 */ /* 0x000fe200078ec0ff */
[C---:B-1----:R-:W-:Y:S02]  /*30a50*/  IMAD.SHL.U32 R12, R21.reuse, 0x8, RZ ;  /* 0x00000008150c7824 */ /* 0x042fe400078e00ff */
[----:B------:R-:W-:Y:S02]  /*30a60*/  IMAD.SHL.U32 R21, R21, 0x8, RZ ;  /* 0x0000000815157824 */ /* 0x000fe400078e00ff */
[----:B--2---:R-:W-:Y:S01]  /*30a70*/  IMAD.SHL.U32 R30, R30, 0x8, RZ ;  /* 0x000000081e1e7824 */ /* 0x004fe200078e00ff */
[----:B------:R-:W-:Y:S02]  /*30a80*/  LOP3.LUT R12, R12, 0x38, RZ, 0xc0, !PT ;  /* 0x000000380c0c7812 */ /* 0x000fe400078ec0ff */
[----:B------:R-:W-:Y:S02]  /*30a90*/  LOP3.LUT R21, R21, 0x38, RZ, 0xc0, !PT ;  /* 0x0000003815157812 */ /* 0x000fe400078ec0ff */
[----:B------:R-:W-:-:S02]  /*30aa0*/  ISETP.GE.AND P1, PT, R12, UR4, PT ;  /* 0x000000040c007c0c */ /* 0x000fc4000bf26270 */
[----:B------:R-:W-:Y:S02]  /*30ab0*/  LOP3.LUT R30, R30, 0x38, RZ, 0xc0, !PT ;  /* 0x000000381e1e7812 */ /* 0x000fe400078ec0ff */
[----:B------:R-:W-:Y:S02]  /*30ac0*/  SEL R4, RZ, 0x1, P1 ;  /* 0x00000001ff047807 */ /* 0x000fe40000800000 */
[C---:B------:R-:W-:Y:S02]  /*30ad0*/  LOP3.LUT R32, R30.reuse, 0x80, RZ, 0xfc, !PT ;  /* 0x000000801e207812 */ /* 0x040fe400078efcff */
[----:B------:R-:W-:Y:S02]  /*30ae0*/  LOP3.LUT R30, R30, 0xc0, RZ, 0xfc, !PT ;  /* 0x000000c01e1e7812 */ /* 0x000fe400078efcff */
[----:B------:R-:W-:Y:S02]  /*30af0*/  LOP3.LUT R10, R10, 0x2, R4, 0xe2, !PT ;  /* 0x000000020a0a7812 */ /* 0x000fe400078ee204 */
[----:B------:R-:W-:Y:S01]  /*30b00*/  ISETP.GE.AND P2, PT, R32, UR4, PT ;  /* 0x0000000420007c0c */ /* 0x000fe2000bf46270 */
[----:B------:R-:W1:Y:S01]  /*30b10*/  @!P0 LDC.64 R4, c[0x0][0x418] ;  /* 0x00010600ff048b82 */ /* 0x000e620000000a00 */
[----:B------:R-:W-:-:S02]  /*30b20*/  @P1 LOP3.LUT R22, R22, 0x80, RZ, 0xfc, !PT ;  /* 0x0000008016161812 */ /* 0x000fc400078efcff */
[----:B------:R-:W-:Y:S02]  /*30b30*/  ISETP.GE.AND P1, PT, R30, UR4, PT ;  /* 0x000000041e007c0c */ /* 0x000fe4000bf26270 */
[----:B------:R-:W-:Y:S02]  /*30b40*/  SEL R6, RZ, 0x4, P2 ;  /* 0x00000004ff067807 */ /* 0x000fe40001000000 */
[----:B------:R-:W-:Y:S02]  /*30b50*/  SEL R7, RZ, 0x8, P1 ;  /* 0x00000008ff077807 */ /* 0x000fe40000800000 */
[----:B------:R-:W-:Y:S02]  /*30b60*/  LOP3.LUT R22, R22, 0xffffffdf, RZ, 0xc0, !PT ;  /* 0xffffffdf16167812 */ /* 0x000fe400078ec0ff */
[----:B------:R-:W-:Y:S01]  /*30b70*/  LOP3.LUT R10, R7, R10, R6, 0xfe, !PT ;  /* 0x0000000a070a7212 */ /* 0x000fe200078efe06 */
[--C-:B------:R-:W-:Y:S01]  /*30b80*/  @!P0 IMAD.MOV.U32 R6, RZ, RZ, R8.reuse ;  /* 0x000000ffff068224 */ /* 0x100fe200078e0008 */
[----:B------:R-:W-:-:S02]  /*30b90*/  @!P0 SHF.R.S32.HI R7, RZ, 0x1f, R8 ;  /* 0x0000001fff078819 */ /* 0x000fc40000011408 */
[----:B------:R-:W-:Y:S02]  /*30ba0*/  @P2 LOP3.LUT R22, R22, 0x20, RZ, 0xfc, !PT ;  /* 0x0000002016162812 */ /* 0x000fe400078efcff */
[----:B------:R-:W-:Y:S02]  /*30bb0*/  LOP3.LUT R13, R21, 0x180, RZ, 0xfc, !PT ;  /* 0x00000180150d7812 */ /* 0x000fe400078efcff */
[----:B------:R-:W-:-:S04]  /*30bc0*/  LOP3.LUT R22, R22, 0xffffffef, RZ, 0xc0, !PT ;  /* 0xffffffef16167812 */ /* 0x000fc800078ec0ff */
[----:B------:R-:W-:Y:S02]  /*30bd0*/  @P1 LOP3.LUT R22, R22, 0x10, RZ, 0xfc, !PT ;  /* 0x0000001016161812 */ /* 0x000fe400078efcff */
[----:B---3--:R-:W-:Y:S01]  /*30be0*/  SHF.R.S32.HI R36, RZ, 0x1f, R31 ;  /* 0x0000001fff247819 */ /* 0x008fe2000001141f */
[----:B0-----:R-:W-:-:S04]  /*30bf0*/  @!P0 IMAD.WIDE.U32 R6, R31, R2, R6 ;  /* 0x000000021f068225 */ /* 0x001fc800078e0006 */
[----:B------:R-:W-:Y:S01]  /*30c00*/  @!P0 IMAD R2, R36, R2, RZ ;  /* 0x0000000224028224 */ /* 0x000fe200078e02ff */
[----:B-1----:R-:W-:-:S03]  /*30c10*/  @!P0 LEA R4, P1, R6, R4, 0x2 ;  /* 0x0000000406048211 */ /* 0x002fc600078210ff */
[----:B------:R-:W-:Y:S02]  /*30c20*/  @!P0 IMAD R3, R31, R3, R2 ;  /* 0x000000031f038224 */ /* 0x000fe400078e0202 */
[----:B------:R-:W-:Y:S02]  /*30c30*/  IMAD.MOV.U32 R2, RZ, RZ, RZ ;  /* 0x000000ffff027224 */ /* 0x000fe400078e00ff */
[----:B------:R-:W-:-:S05]  /*30c40*/  @!P0 IMAD.IADD R3, R7, 0x1, R3 ;  /* 0x0000000107038824 */ /* 0x000fca00078e0203 */
[----:B------:R-:W-:-:S05]  /*30c50*/  @!P0 LEA.HI.X R5, R6, R5, R3, 0x2, P1 ;  /* 0x0000000506058211 */ /* 0x000fca00008f1403 */
[----:B------:R0:W2:Y:S01]  /*30c60*/  @!P0 LDG.E R2, desc[UR46][R4.64] ;  /* 0x0000002e04028981 */ /* 0x0000a2000c1e1900 */
[----:B------:R-:W-:Y:S02]  /*30c70*/  ISETP.GE.AND P0, PT, R13, UR4, PT ;  /* 0x000000040d007c0c */ /* 0x000fe4000bf06270 */
[C---:B------:R-:W-:Y:S02]  /*30c80*/  LOP3.LUT R14, R12.reuse, 0x1c0, RZ, 0xfc, !PT ;  /* 0x000001c00c0e7812 */ /* 0x040fe400078efcff */
[C---:B------:R-:W-:Y:S02]  /*30c90*/  LOP3.LUT R13, R12.reuse, 0x100, RZ, 0xfc, !PT ;  /* 0x000001000c0d7812 */ /* 0x040fe400078efcff */
[----:B------:R-:W-:Y:S02]  /*30ca0*/  LOP3.LUT R12, R12, 0x140, RZ, 0xfc, !PT ;  /* 0x000001400c0c7812 */ /* 0x000fe400078efcff */
[----:B------:R-:W-:Y:S02]  /*30cb0*/  ISETP.GE.AND P3, PT, R13, UR4, PT ;  /* 0x000000040d007c0c */ /* 0x000fe4000bf66270 */
[----:B------:R-:W-:-:S02]  /*30cc0*/  ISETP.GE.AND P2, PT, R12, UR4, PT ;  /* 0x000000040c007c0c */ /* 0x000fc4000bf46270 */
[----:B------:R-:W-:Y:S02]  /*30cd0*/  SEL R3, RZ, 0x10, P3 ;  /* 0x00000010ff037807 */ /* 0x000fe40001800000 */
[----:B0-----:R-:W-:Y:S02]  /*30ce0*/  SEL R4, RZ, 0x20, P2 ;  /* 0x00000020ff047807 */ /* 0x001fe40001000000 */
[----:B------:R-:W-:Y:S02]  /*30cf0*/  LOP3.LUT R22, R22, 0xfffffff7, RZ, 0xc0, !PT ;  /* 0xfffffff716167812 */ /* 0x000fe400078ec0ff */
[----:B------:R-:W-:-:S03]  /*30d00*/  LOP3.LUT R3, R4, R10, R3, 0xfe, !PT ;  /* 0x0000000a04037212 */ /* 0x000fc600078efe03 */
[----:B------:R-:W-:-:S04]  /*30d10*/  @P3 LOP3.LUT R22, R22, 0x8, RZ, 0xfc, !PT ;  /* 0x0000000816163812 */ /* 0x000fc800078efcff */
[----:B------:R-:W-:-:S04]  /*30d20*/  LOP3.LUT R22, R22, 0xfffffffb, RZ, 0xc0, !PT ;  /* 0xfffffffb16167812 */ /* 0x000fc800078ec0ff */
[----:B------:R-:W-:Y:S01]  /*30d30*/  @P2 LOP3.LUT R22, R22, 0x4, RZ, 0xfc, !PT ;  /* 0x0000000416162812 */ /* 0x000fe200078efcff */
[----:B--2---:R0:W-:Y:S02]  /*30d40*/  STL [R1+0x41c], R2 ;  /* 0x00041c0201007387 */ /* 0x0041e40000100800 */
[----:B0-----:R-:W-:Y:S02]  /*30d50*/  SEL R2, RZ, 0x40, P0 ;  /* 0x00000040ff027807 */ /* 0x001fe40000000000 */
[----:B------:R-:W-:Y:S01]  /*30d60*/  ISETP.GE.AND P0, PT, R14, UR4, PT ;  /* 0x000000040e007c0c */ /* 0x000fe2000bf06270 */
[----:B------:R-:W-:Y:S01]  /*30d70*/  UMOV UR4, 0xffffffff ;  /* 0xffffffff00047882 */ /* 0x000fe20000000000 */
[----:B------:R-:W-:Y:S01]  /*30d80*/  LOP3.LUT R5, R3, R2, RZ, 0xfc, !PT ;  /* 0x0000000203057212 */ /* 0x000fe200078efcff */
[----:B------:R-:W-:Y:S01]  /*30d90*/  IMAD.MOV R2, RZ, RZ, -R8 ;  /* 0x000000ffff027224 */ /* 0x000fe200078e0a08 */
[----:B------:R-:W-:-:S03]  /*30da0*/  SEL R32, RZ, 0x80, P0 ;  /* 0x00000080ff207807 */ /* 0x000fc60000000000 */
[----:B------:R-:W-:Y:S01]  /*30db0*/  IMAD R2, R11, R2, R9 ;  /* 0x000000020b027224 */ /* 0x000fe200078e0209 */
[----:B------:R0:W-:Y:S04]  /*30dc0*/  STL [R1+0x454], R5 ;  /* 0x0004540501007387 */ /* 0x0001e80000100800 */
[----:B------:R0:W-:Y:S01]  /*30dd0*/  STL [R1+0x420], R2 ;  /* 0x0004200201007387 */ /* 0x0001e20000100800 */
[----:B------:R-:W-:Y:S05]  /*30de0*/  BRA.DIV UR4, `(.L_x_3759) ;  /* 0x0000005e04ac7947 */ /* 0x000fea000b800000 */
.L_x_3878:
[----:B0-----:R-:W-:Y:S01]  /*30df0*/  IMAD.U32 R2, RZ, RZ, UR40 ;  /* 0x00000028ff027e24 */ /* 0x001fe2000f8e00ff */
[----:B------:R-:W-:Y:S02]  /*30e00*/  ISETP.GT.U32.AND P1, PT, R17, 0x3f, PT ;  /* 0x0000003f1100780c */ /* 0x000fe40003f24070 */
[----:B------:R-:W-:Y:S02]  /*30e10*/  LOP3.LUT R22, R22, 0xffff7fff, RZ, 0xc0, !PT ;  /* 0xffff7fff16167812 */ /* 0x000fe400078ec0ff */
[----:B------:R-:W-:Y:S02]  /*30e20*/  ISETP.NE.AND P0, PT, R2, 0x3, PT ;  /* 0x000000030200780c */ /* 0x000fe40003f05270 */
[----:B------:R-:W-:Y:S02]  /*30e30*/  LOP3.LUT R32, R5, R32, RZ, 0xfc, !PT ;  /* 0x0000002005207212 */ /* 0x000fe400078efcff */
[----:B------:R-:W-:-:S09]  /*30e40*/  SHF.R.S32.HI R30, RZ, 0x1f, R18 ;  /* 0x0000001fff1e7819 */ /* 0x000fd20000011412 */
[----:B------:R-:W-:-:S04]  /*30e50*/  @P0 LOP3.LUT R22, R22, 0x8000, RZ, 0xfc, !PT ;  /* 0x0000800016160812 */ /* 0x000fc800078efcff */
[----:B------:R-:W-:-:S04]  /*30e60*/  LOP3.LUT R22, R22, 0xfffffffe, RZ, 0xc0, !PT ;  /* 0xfffffffe16167812 */ /* 0x000fc800078ec0ff */
[----:B------:R-:W-:Y:S01]  /*30e70*/  @P1 LOP3.LUT R22, R22, 0x1, RZ, 0xfc, !PT ;  /* 0x0000000116161812 */ /* 0x000fe200078efcff */
[----:B------:R-:W-:Y:S06]  /*30e80*/  @!P0 BRA `(.L_x_3760) ;  /* 0x0000000000048947 */ /* 0x000fec0003800000 */
[----:B------:R-:W-:Y:S01]  /*30e90*/  BPT.TRAP 0x1 ;  /* 0x000000040000795c */ /* 0x000fe20000300000 */
.L_x_3760:
        /* <DEDUP_REMOVED lines=9> */
.L_x_3879:
[----:B------:R-:W-:Y:S05]  /*30f30*/  BSYNC B0 ;  /* 0x0000000000007941 */ /* 0x000fea0003800000 */
.L_x_3761:
[----:B------:R-:W0:Y:S01]  /*30f40*/  LDL R2, [R1+0x420] ;  /* 0x0004200001027983 */ /* 0x000e220000100800 */
[----:B------:R-:W-:-:S03]  /*30f50*/  ULDC.64 UR4, c[0x0][0x300] ;  /* 0x0000c00000047ab9 */ /* 0x000fc60000000a00 */
[----:B------:R-:W2:Y:S01]  /*30f60*/  LDL R4, [R1+0x41c] ;  /* 0x00041c0001047983 */ /* 0x000ea20000100800 */
        /* <DEDUP_REMOVED lines=64> */
.L_x_3889:
        /* <DEDUP_REMOVED lines=10> */
.L_x_3764:
        /* <DEDUP_REMOVED lines=11> */
.L_x_3765:
[----:B0-----:R0:W5:Y:S01]  /*314c0*/  LDL R2, [R1+0x418] ;  /* 0x0004180001027983 */ /* 0x0011620000100800 */
[----:B------:R0:W-:Y:S02]  /*314d0*/  SYNCS.ARRIVE.TRANS64.A1T0 RZ, [R17+URZ+0x38830], RZ ;  /* 0x038830ff11ff79a7 */ /* 0x0001e4000810003f */
[----:B------:R-:W-:Y:S05]  /*314e0*/  WARPSYNC.ALL ;  /* 0x0000000000007948 */ /* 0x000fea0003800000 */
[----:B------:R-:W-:Y:S01]  /*314f0*/  ULDC.64 UR4, c[0x0][0xaf8] ;  /* 0x0002be0000047ab9 */ /* 0x000fe20000000a00 */
[----:B------:R-:W-:Y:S01]  /*31500*/  VIADD R0, R23, 0x20400 ;  /* 0x0002040017007836 */ /* 0x000fe20000000000 */
[----:B------:R-:W-:Y:S01]  /*31510*/  BAR.SYNC.DEFER_BLOCKING 0x8, 0x100 ;  /* 0x0204000000007b1d */ /* 0x000fe20000010000 */
[----:B------:R-:W-:-:S03]  /*31520*/  ISETP.NE.U32.AND P0, PT, RZ, UR4, PT ;  /* 0x00000004ff007c0c */ /* 0x000fc6000bf05070 */
[----:B------:R-:W-:Y:S02]  /*31530*/  LOP3.LUT P1, RZ, R0, 0x3ff, RZ, 0xc0, !PT ;  /* 0x000003ff00ff7812 */ /* 0x000fe4000782c0ff */
[----:B------:R-:W-:Y:S01]  /*31540*/  ISETP.NE.AND.EX P0, PT, RZ, UR5, PT, P0 ;  /* 0x00000005ff007c0c */ /* 0x000fe2000bf05300 */
[----:B------:R-:W-:Y:S01]  /*31550*/  BSSY B6, `(.L_x_3766) ;  /* 0x0000019000067945 */ /* 0x000fe20003800000 */
[----:B------:R-:W-:Y:S02]  /*31560*/  SHF.R.S32.HI R0, RZ, 0x1f, R19 ;  /* 0x0000001fff007819 */ /* 0x000fe40000011413 */
[----:B------:R-:W-:Y:S02]  /*31570*/  SEL R3, R19, RZ, !P0 ;  /* 0x000000ff13037207 */ /* 0x000fe40004000000 */
[----:B------:R-:W-:-:S03]  /*31580*/  SEL R0, R0, RZ, !P0 ;  /* 0x000000ff00007207 */ /* 0x000fc60004000000 */
[----:B------:R-:W-:Y:S04]  /*31590*/  STL [R1+0x424], R3 ;  /* 0x0004240301007387 */ /* 0x000fe80000100800 */
[----:B------:R1:W-:Y:S02]  /*315a0*/  STL [R1+0x43c], R0 ;  /* 0x00043c0001007387 */ /* 0x0003e40000100800 */
[----:B-1---5:R-:W-:-:S05]  /*315b0*/  SHF.R.S32.HI R0, RZ, 0x1f, R2 ;  /* 0x0000001fff007819 */ /* 0x022fca0000011402 */
[----:B------:R1:W-:Y:S01]  /*315c0*/  STL [R1+0x434], R0 ;  /* 0x0004340001007387 */ /* 0x0003e20000100800 */
[----:B------:R-:W-:Y:S05]  /*315d0*/  @!P1 BRA `(.L_x_3767) ;  /* 0x0000000000409947 */ /* 0x000fea0003800000 */
[----:B------:R-:W-:Y:S01]  /*315e0*/  MOV R2, 0x0 ;  /* 0x0000000000027802 */ /* 0x000fe20000000f00 */
[----:B------:R-:W-:Y:S01]  /*315f0*/  ULDC.64 UR4, c[0x4][0x90] ;  /* 0x0100240000047ab9 */ /* 0x000fe20000000a00 */
[----:B------:R-:W-:Y:S01]  /*31600*/  ULDC.64 UR6, c[0x4][0x98] ;  /* 0x0100260000067ab9 */ /* 0x000fe20000000a00 */
[----:B------:R-:W-:Y:S01]  /*31610*/  ULDC.64 UR8, c[0x4][0x20] ;  /* 0x0100080000087ab9 */ /* 0x000fe20000000a00 */
[----:B------:R-:W-:Y:S02]  /*31620*/  IMAD.U32 R4, RZ, RZ, UR4 ;  /* 0x00000004ff047e24 */ /* 0x000fe4000f8e00ff */
[----:B------:R-:W2:Y:S01]  /*31630*/  LDC.64 R2, c[0x4][R2] ;  /* 0x0100000002027b82 */ /* 0x000ea20000000a00 */
        /* <DEDUP_REMOVED lines=10> */
.L_x_3767:
[----:B------:R-:W-:Y:S05]  /*316e0*/  BSYNC B6 ;  /* 0x0000000000067941 */ /* 0x000fea0003800000 */
.L_x_3766:
[----:B------:R-:W2:Y:S01]  /*316f0*/  LDL R21, [R1+0x434] ;  /* 0x0004340001157983 */ /* 0x000ea20000100800 */
[----:B------:R-:W3:Y:S01]  /*31700*/  LDC R6, c[0x0][0x448] ;  /* 0x00011200ff067b82 */ /* 0x000ee20000000800 */
[----:B------:R-:W-:Y:S02]  /*31710*/  ULDC.64 UR4, c[0x0][0x298] ;  /* 0x0000a60000047ab9 */ /* 0x000fe40000000a00 */
[----:B------:R-:W4:Y:S04]  /*31720*/  LDL R20, [R1+0x43c] ;  /* 0x00043c0001147983 */ /* 0x000f280000100800 */
[----:B------:R-:W4:Y:S04]  /*31730*/  LDL R7, [R1+0x418] ;  /* 0x0004180001077983 */ /* 0x000f280000100800 */
[----:B------:R0:W5:Y:S01]  /*31740*/  LDL R9, [R1+0x414] ;  /* 0x0004140001097983 */ /* 0x0001620000100800 */
[----:B------:R-:W0:Y:S01]  /*31750*/  S2R R2, SR_TID.X ;  /* 0x0000000000027919 */ /* 0x000e220000002100 */
[----:B-1----:R-:W1:Y:S01]  /*31760*/  S2R R0, SR_TID.X ;  /* 0x0000000000007919 */ /* 0x002e620000002100 */
[----:B---3--:R-:W-:-:S13]  /*31770*/  ISETP.NE.AND P0, PT, R6, 0x1, PT ;  /* 0x000000010600780c */ /* 0x008fda0003f05270 */
[----:B------:R-:W3:Y:S01]  /*31780*/  @P0 LDC R3, c[0x0][0x450] ;  /* 0x00011400ff030b82 */ /* 0x000ee20000000800 */
[----:B0-----:R-:W-:-:S04]  /*31790*/  LOP3.LUT R2, R2, 0x7f, RZ, 0xc0, !PT ;  /* 0x0000007f02027812 */ /* 0x001fc800078ec0ff */
[----:B------:R-:W-:Y:S01]  /*317a0*/  SHF.R.U32.HI R2, RZ, 0x3, R2 ;  /* 0x00000003ff027819 */ /* 0x000fe20000011602 */
[----:B--2---:R-:W-:Y:S02]  /*317b0*/  IMAD.MOV.U32 R4, RZ, RZ, R21 ;  /* 0x000000ffff047224 */ /* 0x004fe400078e0015 */
[----:B----4-:R-:W-:Y:S02]  /*317c0*/  IMAD.MOV.U32 R21, RZ, RZ, R20 ;  /* 0x000000ffff157224 */ /* 0x010fe400078e0014 */
[----:B------:R-:W2:Y:S01]  /*317d0*/  LDL R20, [R1+0x424] ;  /* 0x0004240001147983 */ /* 0x000ea20000100800 */
[----:B-1----:R-:W-:-:S05]  /*317e0*/  IMAD.SHL.U32 R0, R0, 0x10, RZ ;  /* 0x0000001000007824 */ /* 0x002fca00078e00ff */
[----:B------:R-:W-:Y:S02]  /*317f0*/  LOP3.LUT R0, R2, 0x70, R0, 0xf8, !PT ;  /* 0x0000007002007812 */ /* 0x000fe400078ef800 */
[----:B------:R-:W0:Y:S03]  /*31800*/  @P0 LDC R2, c[0x0][0x44c] ;  /* 0x00011300ff020b82 */ /* 0x000e260000000800 */
[----:B------:R-:W-:Y:S02]  /*31810*/  IMAD.IADD R5, R0, 0x1, R33 ;  /* 0x0000000100057824 */ /* 0x000fe400078e0221 */
[----:B------:R-:W-:Y:S02]  /*31820*/  IMAD R4, R4, UR4, RZ ;  /* 0x0000000404047c24 */ /* 0x000fe4000f8e02ff */
        /* <DEDUP_REMOVED lines=13> */
[----:B------:R0:W-:Y:S03]  /*31900*/  STL [R1+0x410], R5 ;  /* 0x0004100501007387 */ /* 0x0001e60000100800 */
[C---:B--2---:R-:W-:Y:S02]  /*31910*/  IMAD R4, R20.reuse, UR5, R4 ;  /* 0x0000000514047c24 */ /* 0x044fe4000f8e0204 */
[----:B------:R-:W-:Y:S01]  /*31920*/  IMAD.WIDE.U32 R2, R20, UR4, R2 ;  /* 0x0000000414027c25 */ /* 0x000fe2000f8e0002 */
        /* <DEDUP_REMOVED lines=9> */
[----:B0-----:R-:W0:Y:S01]  /*319c0*/  S2R R5, SR_TID.X ;  /* 0x0000000000057919 */ /* 0x001e220000002100 */
[----:B------:R-:W-:Y:S02]  /*319d0*/  IMAD.IADD R3, R3, 0x1, R4 ;  /* 0x0000000103037824 */ /* 0x000fe400078e0204 */
[----:B------:R-:W-:-:S05]  /*319e0*/  SHF.R.S32.HI R4, RZ, 0x1f, R0 ;  /* 0x0000001fff047819 */ /* 0x000fca0000011400 */
        /* <DEDUP_REMOVED lines=9> */
[C---:B0-----:R-:W-:Y:S01]  /*31a80*/  IMAD.SHL.U32 R7, R5.reuse, 0x8, RZ ;  /* 0x0000000805077824 */ /* 0x041fe200078e00ff */
[----:B------:R-:W-:-:S04]  /*31a90*/  LOP3.LUT R20, R5, 0x7f, RZ, 0xc0, !PT ;  /* 0x0000007f05147812 */ /* 0x000fc800078ec0ff */
[----:B------:R-:W-:-:S04]  /*31aa0*/  LOP3.LUT R7, R7, 0x38, RZ, 0xc0, !PT ;  /* 0x0000003807077812 */ /* 0x000fc800078ec0ff */
[----:B------:R-:W-:Y:S02]  /*31ab0*/  ISETP.GE.AND P1, PT, R7, UR4, PT ;  /* 0x0000000407007c0c */ /* 0x000fe4000bf26270 */
[----:B------:R-:W-:Y:S01]  /*31ac0*/  SHF.R.U32.HI R8, RZ, 0x3, R20 ;  /* 0x00000003ff087819 */ /* 0x000fe20000011614 */
[----:B------:R-:W-:Y:S10]  /*31ad0*/  BRA.DIV UR5, `(.L_x_3768) ;  /* 0x0000005a05047947 */ /* 0x000ff4000b800000 */
[----:B------:R-:W0:Y:S01]  /*31ae0*/  SHFL.IDX PT, R4, R0, RZ, 0x181f ;  /* 0x00181fff00047589 */ /* 0x000e2200000e0000 */
[----:B-----5:R-:W-:Y:S02]  /*31af0*/  IMAD R2, R9, R6, RZ ;  /* 0x0000000609027224 */ /* 0x020fe400078e02ff */
[----:B------:R-:W-:Y:S01]  /*31b00*/  IMAD.IADD R33, R8, 0x1, R33 ;  /* 0x0000000108217824 */ /* 0x000fe200078e0221 */
        /* <DEDUP_REMOVED lines=30> */
.L_x_3898:
[----:B0-2---:R-:W-:-:S05]  /*31cf0*/  VIADD R4, R33, 0x30 ;  /* 0x0000003021047836 */ /* 0x005fca0000000000 */
[----:B------:R-:W-:Y:S01]  /*31d00*/  ISETP.GE.AND P0, PT, R4, R2, PT ;  /* 0x000000020400720c */ /* 0x000fe20003f06270 */
[----:B------:R0:W-:-:S12]  /*31d10*/  STL [R1+0x440], R4 ;  /* 0x0004400401007387 */ /* 0x0001d80000100800 */
[----:B------:R-:W-:-:S05]  /*31d20*/  @!P0 LEA R2, P2, R7, R0, 0x1 ;  /* 0x0000000007028211 */ /* 0x000fca00078408ff */
[----:B------:R-:W-:-:S05]  /*31d30*/  @!P0 IMAD.X R3, RZ, RZ, R3, P2 ;  /* 0x000000ffff038224 */ /* 0x000fca00010e0603 */
[----:B------:R-:W-:Y:S01]  /*31d40*/  @!PT LDS RZ, [RZ] ;  /* 0x00000000fffff984 */ /* 0x000fe20000000800 */
[----:B------:R-:W-:Y:S01]  /*31d50*/  @!PT LDS RZ, [RZ] ;  /* 0x00000000fffff984 */ /* 0x000fe20000000800 */
[----:B------:R-:W-:Y:S01]  /*31d60*/  @!PT LDS RZ, [RZ] ;  /* 0x00000000fffff984 */ /* 0x000fe20000000800 */
[----:B------:R0:W-:Y:S01]  /*31d70*/  @!P0 LDGSTS.E.BYPASS.LTC128B.128 [R26+0x21c00], desc[UR46][R2.64], !P1 ;  /* 0x21c00000021a8fae */ /* 0x0001e2000c901d6e */
[----:B------:R-:W-:Y:S01]  /*31d80*/  PLOP3.LUT P0, PT, PT, PT, PT, 0x80, 0x0 ;  /* 0x000000000000781c */ /* 0x000fe20003f0f070 */
[----:B------:R-:W-:-:S12]  /*31d90*/  NOP ;  /* 0x0000000000007918 */ /* 0x000fd80000000000 */
.L_x_3769:
        /* <DEDUP_REMOVED lines=28> */
.L_x_3771:
[----:B------:R-:W-:Y:S05]  /*31f60*/  BSYNC B6 ;  /* 0x0000000000067941 */ /* 0x000fea0003800000 */
.L_x_3770:
[----:B------:R-:W2:Y:S01]  /*31f70*/  LDL.LU R0, [R1+0x434] ;  /* 0x0004340001007983 */ /* 0x000ea20000300800 */
[----:B------:R-:W1:Y:S01]  /*31f80*/  LDC R6, c[0x0][0x448] ;  /* 0x00011200ff067b82 */ /* 0x000e620000000800 */
[----:B------:R-:W-:Y:S02]  /*31f90*/  ULDC.64 UR4, c[0x0][0x398] ;  /* 0x0000e60000047ab9 */ /* 0x000fe40000000a00 */
[----:B0-----:R-:W3:Y:S04]  /*31fa0*/  LDL.LU R2, [R1+0x418] ;  /* 0x0004180001027983 */ /* 0x001ee80000300800 */
[----:B------:R-:W4:Y:S04]  /*31fb0*/  LDL.LU R4, [R1+0x43c] ;  /* 0x00043c0001047983 */ /* 0x000f280000300800 */
[----:B------:R-:W5:Y:S04]  /*31fc0*/  LDL.LU R21, [R1+0x424] ;  /* 0x0004240001157983 */ /* 0x000f680000300800 */
[----:B------:R-:W5:Y:S01]  /*31fd0*/  LDL.LU R20, [R1+0x410] ;  /* 0x0004100001147983 */ /* 0x000f620000300800 */
[----:B------:R-:W-:Y:S01]  /*31fe0*/  LOP3.LUT R22, R22, 0xfffffbff, RZ, 0xc0, !PT ;  /* 0xfffffbff16167812 */ /* 0x000fe200078ec0ff */
[----:B------:R-:W0:Y:S01]  /*31ff0*/  S2R R9, SR_TID.X ;  /* 0x0000000000097919 */ /* 0x000e220000002100 */
[----:B------:R-:W0:Y:S01]  /*32000*/  S2R R7, SR_TID.X ;  /* 0x0000000000077919 */ /* 0x000e220000002100 */
[----:B-1----:R-:W-:Y:S01]  /*32010*/  ISETP.NE.AND P0, PT, R6, 0x1, PT ;  /* 0x000000010600780c */ /* 0x002fe20003f05270 */
[----:B------:R-:W1:-:S12]  /*32020*/  S2R R8, SR_TID.X ;  /* 0x0000000000087919 */ /* 0x000e580000002100 */
[----:B------:R-:W1:Y:S01]  /*32030*/  @P0 LDC R5, c[0x0][0x450] ;  /* 0x00011400ff050b82 */ /* 0x000e620000000800 */
        /* <DEDUP_REMOVED lines=11> */
[----:B-----5:R-:W-:-:S04]  /*320f0*/  IMAD.WIDE.U32 R2, R21, UR4, R2 ;  /* 0x0000000415027c25 */ /* 0x020fc8000f8e0002 */
[----:B------:R-:W-:Y:S01]  /*32100*/  IMAD R0, R21, UR5, R0 ;  /* 0x0000000515007c24 */ /* 0x000fe2000f8e0200 */
[----:B------:R-:W-:Y:S01]  /*32110*/  ULDC.64 UR4, c[0x0][0x3d0] ;  /* 0x0000f40000047ab9 */ /* 0x000fe20000000a00 */
[----:B------:R-:W-:Y:S02]  /*32120*/  IMAD.MOV.U32 R4, RZ, RZ, R20 ;  /* 0x000000ffff047224 */ /* 0x000fe400078e0014 */
[----:B------:R-:W-:Y:S02]  /*32130*/  IMAD.IADD R3, R3, 0x1, R0 ;  /* 0x0000000103037824 */ /* 0x000fe400078e0200 */
[----:B------:R-:W2:Y:S01]  /*32140*/  @P0 LDC R0, c[0x0][0x44c] ;  /* 0x00011300ff000b82 */ /* 0x000ea20000000800 */
[----:B0-----:R-:W-:-:S05]  /*32150*/  IMAD.SHL.U32 R21, R7, 0x8, RZ ;  /* 0x0000000807157824 */ /* 0x001fca00078e00ff */
[----:B------:R-:W-:-:S04]  /*32160*/  LOP3.LUT R21, R21, 0x38, RZ, 0xc0, !PT ;  /* 0x0000003815157812 */ /* 0x000fc800078ec0ff */
[----:B------:R-:W-:Y:S01]  /*32170*/  LOP3.LUT R7, R21, 0x80, RZ, 0xfc, !PT ;  /* 0x0000008015077812 */ /* 0x000fe200078efcff */
[----:B-1----:R-:W-:-:S05]  /*32180*/  IMAD.SHL.U32 R21, R8, 0x8, RZ ;  /* 0x0000000808157824 */ /* 0x002fca00078e00ff */
[----:B------:R-:W-:-:S04]  /*32190*/  LOP3.LUT R21, R21, 0x38, RZ, 0xc0, !PT ;  /* 0x0000003815157812 */ /* 0x000fc800078ec0ff */
[----:B------:R-:W-:Y:S01]  /*321a0*/  LOP3.LUT R8, R21, 0x40, RZ, 0xfc, !PT ;  /* 0x0000004015087812 */ /* 0x000fe200078efcff */
[----:B--2---:R-:W-:-:S05]  /*321b0*/  @P0 IMAD.HI.U32 R0, R20, R0, RZ ;  /* 0x0000000014000227 */ /* 0x004fca00078e00ff */
[----:B------:R-:W-:-:S04]  /*321c0*/  @P0 SHF.R.U32.HI R4, RZ, R5, R0 ;  /* 0x00000005ff040219 */ /* 0x000fc80000011600 */
[--C-:B------:R-:W-:Y:S01]  /*321d0*/  SHF.R.S32.HI R5, RZ, 0x1f, R4.reuse ;  /* 0x0000001fff057819 */ /* 0x100fe20000011404 */
[----:B------:R-:W-:Y:S02]  /*321e0*/  IMAD.MOV R0, RZ, RZ, -R4 ;  /* 0x000000ffff007224 */ /* 0x000fe400078e0a04 */
[----:B------:R-:W-:-:S04]  /*321f0*/  IMAD.WIDE.U32 R2, R4, UR4, R2 ;  /* 0x0000000404027c25 */ /* 0x000fc8000f8e0002 */
[----:B------:R-:W-:Y:S02]  /*32200*/  IMAD R0, R6, R0, R20 ;  /* 0x0000000006007224 */ /* 0x000fe400078e0214 */
[----:B------:R-:W-:Y:S02]  /*32210*/  IMAD R5, R5, UR4, RZ ;  /* 0x0000000405057c24 */ /* 0x000fe4000f8e02ff */
[----:B------:R-:W-:Y:S02]  /*32220*/  IMAD.SHL.U32 R20, R9, 0x8, RZ ;  /* 0x0000000809147824 */ /* 0x000fe400078e00ff */
[----:B------:R-:W-:Y:S01]  /*32230*/  IMAD R5, R4, UR5, R5 ;  /* 0x0000000504057c24 */ /* 0x000fe2000f8e0205 */
[----:B------:R-:W-:Y:S01]  /*32240*/  SHF.R.S32.HI R4, RZ, 0x1f, R0 ;  /* 0x0000001fff047819 */ /* 0x000fe20000011400 */
[----:B------:R-:W-:Y:S01]  /*32250*/  ULDC.64 UR4, c[0x0][0x3c8] ;  /* 0x0000f20000047ab9 */ /* 0x000fe20000000a00 */
[----:B------:R-:W-:Y:S01]  /*32260*/  LOP3.LUT R20, R20, 0x38, RZ, 0xc0, !PT ;  /* 0x0000003814147812 */ /* 0x000fe200078ec0ff */
[----:B------:R-:W-:-:S02]  /*32270*/  IMAD.IADD R3, R3, 0x1, R5 ;  /* 0x0000000103037824 */ /* 0x000fc400078e0205 */
[----:B------:R-:W-:Y:S02]  /*32280*/  IMAD R4, R4, UR4, RZ ;  /* 0x0000000404047c24 */ /* 0x000fe4000f8e02ff */
[----:B------:R-:W-:-:S04]  /*32290*/  IMAD.WIDE.U32 R2, R0, UR4, R2 ;  /* 0x0000000400027c25 */ /* 0x000fc8000f8e0002 */
[----:B------:R-:W-:Y:S01]  /*322a0*/  IMAD R4, R0, UR5, R4 ;  /* 0x0000000500047c24 */ /* 0x000fe2000f8e0204 */
[----:B------:R-:W-:Y:S02]  /*322b0*/  ULDC.64 UR4, c[0x0][0x390] ;  /* 0x0000e40000047ab9 */ /* 0x000fe40000000a00 */
[----:B------:R-:W-:Y:S01]  /*322c0*/  LEA R5, P0, R2, UR4, 0x1 ;  /* 0x0000000402057c11 */ /* 0x000fe2000f8008ff */
[----:B------:R-:W-:Y:S01]  /*322d0*/  ULDC UR4, c[0x0][0x3b8] ;  /* 0x0000ee0000047ab9 */ /* 0x000fe20000000800 */
[----:B------:R-:W-:Y:S01]  /*322e0*/  IMAD.IADD R4, R3, 0x1, R4 ;  /* 0x0000000103047824 */ /* 0x000fe200078e0204 */
[----:B------:R-:W-:-:S04]  /*322f0*/  ISETP.GE.AND P1, PT, R20, UR4, PT ;  /* 0x0000000414007c0c */ /* 0x000fc8000bf26270 */
[----:B------:R-:W-:Y:S02]  /*32300*/  LEA.HI.X R4, R2, UR5, R4, 0x1, P0 ;  /* 0x0000000502047c11 */ /* 0x000fe400080f0c04 */
[----:B------:R-:W-:Y:S02]  /*32310*/  ISETP.GE.AND P0, PT, R7, UR4, PT ;  /* 0x0000000407007c0c */ /* 0x000fe4000bf06270 */
[----:B------:R-:W0:Y:S01]  /*32320*/  S2R R7, SR_TID.X ;  /* 0x0000000000077919 */ /* 0x000e220000002100 */
[----:B------:R-:W-:Y:S02]  /*32330*/  SEL R0, RZ, 0x1, P1 ;  /* 0x00000001ff007807 */ /* 0x000fe40000800000 */
[----:B------:R-:W-:Y:S02]  /*32340*/  SEL R2, RZ, 0x4, P0 ;  /* 0x00000004ff027807 */ /* 0x000fe40000000000 */
[----:B------:R-:W-:-:S04]  /*32350*/  @P1 LOP3.LUT R22, R22, 0x400, RZ, 0xfc, !PT ;  /* 0x0000040016161812 */ /* 0x000fc800078efcff */
[----:B------:R-:W-:-:S04]  /*32360*/  LOP3.LUT R22, R22, 0xfffffeff, RZ, 0xc0, !PT ;  /* 0xfffffeff16167812 */ /* 0x000fc800078ec0ff */
[----:B------:R-:W-:Y:S02]  /*32370*/  @P0 LOP3.LUT R22, R22, 0x100, RZ, 0xfc, !PT ;  /* 0x0000010016160812 */ /* 0x000fe400078efcff */
[----:B------:R-:W-:Y:S02]  /*32380*/  ISETP.GE.AND P0, PT, R8, UR4, PT ;  /* 0x0000000408007c0c */ /* 0x000fe4000bf06270 */
[----:B------:R-:W1:Y:S01]  /*32390*/  S2R R8, SR_TID.X ;  /* 0x0000000000087919 */ /* 0x000e620000002100 */
[----:B------:R-:W-:Y:S02]  /*323a0*/  LOP3.LUT R22, R22, 0xfffffdff, RZ, 0xc0, !PT ;  /* 0xfffffdff16167812 */ /* 0x000fe400078ec0ff */
[----:B------:R-:W-:-:S04]  /*323b0*/  SEL R3, RZ, 0x2, P0 ;  /* 0x00000002ff037807 */ /* 0x000fc80000000000 */
[----:B------:R-:W-:-:S04]  /*323c0*/  IADD3 R0, R2, R3, R0 ;  /* 0x0000000302007210 */ /* 0x000fc80007ffe000 */
[----:B------:R-:W-:Y:S01]  /*323d0*/  @P0 LOP3.LUT R22, R22, 0x200, RZ, 0xfc, !PT ;  /* 0x0000020016160812 */ /* 0x000fe200078efcff */
[----:B0-----:R-:W-:-:S05]  /*323e0*/  IMAD.SHL.U32 R21, R7, 0x8, RZ ;  /* 0x0000000807157824 */ /* 0x001fca00078e00ff */
[----:B------:R-:W-:-:S04]  /*323f0*/  LOP3.LUT R21, R21, 0x38, RZ, 0xc0, !PT ;  /* 0x0000003815157812 */ /* 0x000fc800078ec0ff */
[----:B------:R-:W-:-:S04]  /*32400*/  LOP3.LUT R7, R21, 0x100, RZ, 0xfc, !PT ;  /* 0x0000010015077812 */ /* 0x000fc800078efcff */
[----:B------:R-:W-:Y:S01]  /*32410*/  ISETP.GE.AND P4, PT, R7, UR4, PT ;  /* 0x0000000407007c0c */ /* 0x000fe2000bf86270 */
[----:B------:R-:W-:Y:S02]  /*32420*/  IMAD.SHL.U32 R7, R9, 0x8, RZ ;  /* 0x0000000809077824 */ /* 0x000fe400078e00ff */
[----:B-1----:R-:W-:Y:S01]  /*32430*/  IMAD.SHL.U32 R21, R8, 0x8, RZ ;  /* 0x0000000808157824 */ /* 0x002fe200078e00ff */
[----:B------:R-:W-:Y:S02]  /*32440*/  SEL R2, RZ, 0x10, P4 ;  /* 0x00000010ff027807 */ /* 0x000fe40002000000 */
[----:B------:R-:W-:Y:S02]  /*32450*/  LOP3.LUT R7, R7, 0x38, RZ, 0xc0, !PT ;  /* 0x0000003807077812 */ /* 0x000fe400078ec0ff */
[----:B------:R-:W-:Y:S02]  /*32460*/  LOP3.LUT R21, R21, 0x38, RZ, 0xc0, !PT ;  /* 0x0000003815157812 */ /* 0x000fe400078ec0ff */
[----:B------:R-:W-:-:S02]  /*32470*/  LOP3.LUT R7, R7, 0x180, RZ, 0xfc, !PT ;  /* 0x0000018007077812 */ /* 0x000fc400078efcff */
[----:B------:R-:W-:Y:S01]  /*32480*/  LOP3.LUT R8, R21, 0xc0, RZ, 0xfc, !PT ;  /* 0x000000c015087812 */ /* 0x000fe200078efcff */
[----:B------:R-:W-:Y:S01]  /*32490*/  IMAD.SHL.U32 R21, R9, 0x8, RZ ;  /* 0x0000000809157824 */ /* 0x000fe200078e00ff */
[----:B------:R-:W-:Y:S02]  /*324a0*/  ISETP.GE.AND P0, PT, R7, UR4, PT ;  /* 0x0000000407007c0c */ /* 0x000fe4000bf06270 */
[----:B------:R-:W-:Y:S02]  /*324b0*/  ISETP.GE.AND P5, PT, R8, UR4, PT ;  /* 0x0000000408007c0c */ /* 0x000fe4000bfa6270 */
[----:B------:R-:W-:Y:S02]  /*324c0*/  LOP3.LUT R21, R21, 0x38, RZ, 0xc0, !PT ;  /* 0x0000003815157812 */ /* 0x000fe400078ec0ff */
[----:B------:R-:W-:Y:S02]  /*324d0*/  SEL R3, RZ, 0x8, P5 ;  /* 0x00000008ff037807 */ /* 0x000fe40002800000 */
[----:B------:R-:W-:-:S02]  /*324e0*/  LOP3.LUT R8, R21, 0x140, RZ, 0xfc, !PT ;  /* 0x0000014015087812 */ /* 0x000fc400078efcff */
[----:B------:R-:W-:Y:S02]  /*324f0*/  LOP3.LUT R7, R21, 0x1c0, RZ, 0xfc, !PT ;  /* 0x000001c015077812 */ /* 0x000fe400078efcff */
        /* <DEDUP_REMOVED lines=103> */
.L_x_3908:
        /* <DEDUP_REMOVED lines=26> */
.L_x_3774:
[----:B------:R-:W-:Y:S05]  /*32d10*/  BSYNC B0 ;  /* 0x0000000000007941 */ /* 0x000fea0003800000 */
.L_x_3773:
[----:B------:R-:W-:Y:S01]  /*32d20*/  NOP ;  /* 0x0000000000007918 */ /* 0x000fe20000000000 */
[----:B------:R-:W-:-:S13]  /*32d30*/  PLOP3.LUT P0, PT, PT, PT, PT, 0x80, 0x0 ;  /* 0x000000000000781c */ /* 0x000fda0003f0f070 */
.L_x_3775:
        /* <DEDUP_REMOVED lines=17> */
[----:B-12---:R-:W-:Y:S05]  /*32e50*/  @!P0 BRA `(.L_x_3777) ;  /* 0x0000005400248947 */ /* 0x006fea0003800000 */
.L_x_3909:
[----:B------:R-:W-:Y:S05]  /*32e60*/  BSYNC B0 ;  /* 0x0000000000007941 */ /* 0x000fea0003800000 */
.L_x_3776:
[----:B------:R-:W-:-:S05]  /*32e70*/  IMAD.U32 R2, RZ, RZ, UR40 ;  /* 0x00000028ff027e24 */ /* 0x000fca000f8e00ff */
[----:B------:R-:W-:-:S13]  /*32e80*/  ISETP.NE.AND P0, PT, R2, 0x3, PT ;  /* 0x000000030200780c */ /* 0x000fda0003f05270 */
[----:B------:R-:W-:Y:S05]  /*32e90*/  @!P0 BRA `(.L_x_3778) ;  /* 0x0000000000048947 */ /* 0x000fea0003800000 */
[----:B------:R-:W-:Y:S01]  /*32ea0*/  BPT.TRAP 0x1 ;  /* 0x000000040000795c */ /* 0x000fe20000300000 */
.L_x_3778:
[----:B-1----:R-:W-:Y:S01]  /*32eb0*/  SHF.L.U32 R0, R28, 0x1f, RZ ;  /* 0x0000001f1c007819 */ /* 0x002fe200000006ff */
[----:B------:R-:W-:Y:S03]  /*32ec0*/  BSSY B0, `(.L_x_3779) ;  /* 0x0000003000007945 */ /* 0x000fe60003800000 */
[----:B------:R-:W1:Y:S02]  /*32ed0*/  SYNCS.PHASECHK.TRANS64.TRYWAIT P0, [R17+URZ+0x38860], R0 ;  /* 0x03886000110075a7 */ /* 0x000e64000800017f */
[----:B-1----:R-:W-:Y:S05]  /*32ee0*/  @!P0 BRA `(.L_x_3780) ;  /* 0x0000005400148947 */ /* 0x002fea0003800000 */
.L_x_3910:
[----:B------:R-:W-:Y:S05]  /*32ef0*/  BSYNC B0 ;  /* 0x0000000000007941 */ /* 0x000fea0003800000 */
.L_x_3779:
        /* <DEDUP_REMOVED lines=61> */
[----:B------:R-:W-:-:S13]  /*332d0*/  ISETP.GT.AND P6, PT, R6, -0x1, PT ;  /* 0xffffffff0600780c */ /* 0x000fda0003fc4270 */
[----:B------:R-:W-:Y:S02]  /*332e0*/  @P6 LOP3.LUT R22, R22, 0x200, RZ, 0xfc, !PT ;  /* 0x0000020016166812 */ /* 0x000fe400078efcff */
[----:B------:R-:W-:-:S13]  /*332f0*/  ISETP.LT.OR P6, PT, R27, 0x1, P6 ;  /* 0x000000011b00780c */ /* 0x000fda00037c1670 */
[----:B------:R0:W-:Y:S04]  /*33300*/  LDGSTS.E.BYPASS.LTC128B.128 [R4+0xe400], desc[UR46][R2.64+0x380], !P6 ;  /* 0x0e40038002047fae */ /* 0x0001e8000f101d6e */
[----:B0-----:R-:W0:Y:S04]  /*33310*/  SHFL.IDX PT, R2, R5, 0x1, 0x181f ;  /* 0x00381f0005027f89 */ /* 0x001e2800000e0000 */
[----:B------:R-:W1:Y:S01]  /*33320*/  SHFL.IDX PT, R3, R8, 0x1, 0x181f ;  /* 0x00381f0008037f89 */ /* 0x000e6200000e0000 */
[----:B0-----:R-:W-:-:S03]  /*33330*/  IADD3 R6, P6, R2, R0, RZ ;  /* 0x0000000002067210 */ /* 0x001fc60007fde0ff */
[----:B------:R-:W0:Y:S02]  /*33340*/  SHFL.IDX PT, R2, R5, 0x2, 0x181f ;  /* 0x00581f0005027f89 */ /* 0x000e2400000e0000 */
[----:B-1----:R-:W-:Y:S01]  /*33350*/  IMAD.X R7, RZ, RZ, R3, P6 ;  /* 0x000000ffff077224 */ /* 0x002fe200030e0603 */
[----:B------:R-:W-:Y:S01]  /*33360*/  LOP3.LUT P6, RZ, R22, 0x100, RZ, 0xc0, !PT ;  /* 0x0000010016ff7812 */ /* 0x000fe200078cc0ff */
[----:B------:R-:W1:Y:S03]  /*33370*/  SHFL.IDX PT, R3, R8, 0x2, 0x181f ;  /* 0x00581f0008037f89 */ /* 0x000e6600000e0000 */
[----:B------:R-:W-:Y:S01]  /*33380*/  ISETP.LT.OR P6, PT, R27, 0x11, P6 ;  /* 0x000000111b00780c */ /* 0x000fe200037c1670 */
[----:B------:R-:W2:-:S12]  /*33390*/  SHFL.IDX PT, R8, R8, 0x3, 0x181f ;  /* 0x00781f0008087f89 */ /* 0x000e9800000e0000 */
        /* <DEDUP_REMOVED lines=15> */
[----:B------:R-:W-:Y:S01]  /*33490*/  LDGSTS.E.BYPASS.LTC128B.128 [R4+0xec00], desc[UR46][R6.64+0x380], !P6 ;  /* 0x0ec0038006047fae */ /* 0x000fe2000f101d6e */
        /* <DEDUP_REMOVED lines=20> */
[----:B0-2---:R0:W1:Y:S02]  /*335e0*/  SHFL.IDX PT, R2, R5, 0x3, 0x181f ;  /* 0x00781f0005027f89 */ /* 0x00506400000e0000 */
.L_x_3920:
        /* <DEDUP_REMOVED lines=34> */
.L_x_3782:
        /* <DEDUP_REMOVED lines=11> */
.L_x_3783:
        /* <DEDUP_REMOVED lines=11> */
.L_x_3798:
[----:B-1----:R-:W1:Y:S01]  /*33970*/  S2R R2, SR_TID.X ;  /* 0x0000000000027919 */ /* 0x002e620000002100 */
[----:B0-----:R-:W0:Y:S01]  /*33980*/  LDC R5, c[0x0][0x430] ;  /* 0x00010c00ff057b82 */ /* 0x001e220000000800 */
[----:B------:R-:W-:Y:S01]  /*33990*/  IMAD R4, R7, 0x40, R34 ;  /* 0x0000004007047824 */ /* 0x000fe200078e0222 */
[----:B--2---:R-:W2:Y:S01]  /*339a0*/  S2R R3, SR_TID.X ;  /* 0x0000000000037919 */ /* 0x004ea20000002100 */
[----:B------:R-:W-:Y:S02]  /*339b0*/  IMAD.U32 R10, RZ, RZ, UR40 ;  /* 0x00000028ff0a7e24 */ /* 0x000fe4000f8e00ff */
[----:B------:R-:W-:Y:S01]  /*339c0*/  VIADD R25, R25, 0x1 ;  /* 0x0000000119197836 */ /* 0x000fe20000000000 */
        /* <DEDUP_REMOVED lines=36> */
.L_x_3786:
[----:B------:R-:W-:Y:S01]  /*33c10*/  IMAD R6, R25, 0x8, R23 ;  /* 0x0000000819067824 */ /* 0x000fe200078e0217 */
[----:B------:R-:W-:Y:S01]  /*33c20*/  SHF.L.U32 R21, R28, 0x1f, RZ ;  /* 0x0000001f1c157819 */ /* 0x000fe200000006ff */
[----:B------:R-:W-:Y:S01]  /*33c30*/  BSSY B1, `(.L_x_3787) ;  /* 0x0000004000017945 */ /* 0x000fe20003800000 */
[----:B------:R-:W-:Y:S02]  /*33c40*/  SHF.R.S32.HI R9, RZ, 0x1f, R5 ;  /* 0x0000001fff097819 */ /* 0x000fe40000011405 */
[----:B------:R-:W0:Y:S02]  /*33c50*/  SYNCS.PHASECHK.TRANS64.TRYWAIT P0, [R6+URZ+0x38840], R21 ;  /* 0x03884015060075a7 */ /* 0x000e24000800017f */
[----:B0-----:R-:W-:Y:S05]  /*33c60*/  @!P0 BRA `(.L_x_3788) ;  /* 0x0000004c00f08947 */ /* 0x001fea0003800000 */
.L_x_3921:
[----:B------:R-:W-:Y:S05]  /*33c70*/  BSYNC B1 ;  /* 0x0000000000017941 */ /* 0x000fea0003800000 */
.L_x_3787:
        /* <DEDUP_REMOVED lines=42> */
.L_x_3931:
        /* <DEDUP_REMOVED lines=8> */
.L_x_3790:
        /* <DEDUP_REMOVED lines=11> */
.L_x_3791:
[----:B------:R2:W-:Y:S01]  /*34050*/  SYNCS.ARRIVE.TRANS64.A1T0 RZ, [R6+URZ+0x38830], RZ ;  /* 0x038830ff06ff79a7 */ /* 0x0005e2000810003f */
[----:B------:R-:W-:Y:S05]  /*34060*/  @!P2 BRA `(.L_x_3792) ;  /* 0x000000000004a947 */ /* 0x000fea0003800000 */
[----:B------:R-:W-:Y:S01]  /*34070*/  BPT.TRAP 0x1 ;  /* 0x000000040000795c */ /* 0x000fe20000300000 */
.L_x_3792:
[----:B------:R-:W3:Y:S01]  /*34080*/  SYNCS.PHASECHK.TRANS64.TRYWAIT P0, [R6+URZ+0x38860], R21 ;  /* 0x03886015060075a7 */ /* 0x000ee2000800017f */
[----:B------:R-:W-:Y:S04]  /*34090*/  BSSY B1, `(.L_x_3793) ;  /* 0x0000002000017945 */ /* 0x000fe80003800000 */
[----:B---3--:R-:W-:Y:S05]  /*340a0*/  @!P0 BRA `(.L_x_3794) ;  /* 0x0000005000108947 */ /* 0x008fea0003800000 */
.L_x_3932:
[----:B------:R-:W-:Y:S05]  /*340b0*/  BSYNC B1 ;  /* 0x0000000000017941 */ /* 0x000fea0003800000 */
.L_x_3793:
        /* <DEDUP_REMOVED lines=81> */
.L_x_3942:
        /* <DEDUP_REMOVED lines=25> */
.L_x_3796:
        /* <DEDUP_REMOVED lines=11> */
.L_x_3797:
[----:B------:R1:W-:Y:S01]  /*34810*/  SYNCS.ARRIVE.TRANS64.A1T0 RZ, [R6+URZ+0x38850], RZ ;  /* 0x038850ff06ff79a7 */ /* 0x0003e2000810003f */
[----:B------:R-:W-:Y:S05]  /*34820*/  @P3 BRA `(.L_x_3798) ;  /* 0xfffffff000503947 */ /* 0x000fea000383ffff */
.L_x_3785:
[----:B------:R-:W-:Y:S05]  /*34830*/  BSYNC B0 ;  /* 0x0000000000007941 */ /* 0x000fea0003800000 */
.L_x_3784:
        /* <DEDUP_REMOVED lines=21> */
.L_x_3800:
[----:B------:R-:W-:Y:S05]  /*34990*/  BSYNC B0 ;  /* 0x0000000000007941 */ /* 0x000fea0003800000 */
.L_x_3799:
[----:B------:R-:W-:-:S07]  /*349a0*/  SEL R25, R25, RZ, P0 ;  /* 0x000000ff19197207 */ /* 0x000fce0000000000 */
.L_x_3753:
[----:B------:R-:W-:Y:S05]  /*349b0*/  BSYNC B7 ;  /* 0x0000000000077941 */ /* 0x000fea0003800000 */
.L_x_3751:
        /* <DEDUP_REMOVED lines=11> */
.L_x_3801:
        /* <DEDUP_REMOVED lines=24> */
[----:B-123--:R-:W-:Y:S02]  /*34bf0*/  IMAD.IADD R6, R4, 0x1, R5 ;  /* 0x0000000104067824 */ /* 0x00efe400078e0205 */
        /* <DEDUP_REMOVED lines=11> */
.L_x_3952:
[----:B------:R-:W-:Y:S02]  /*34cb0*/  ULDC UR4, c[0x0][0xd38] ;  /* 0x00034e0000047ab9 */ /* 0x000fe40000000800 */
[----:B------:R-:W-:-:S04]  /*34cc0*/  IMAD.U32 R4, RZ, RZ, UR4 ;  /* 0x00000004ff047e24 */ /* 0x000fc8000f8e00ff */
[----:B-1----:R-:W-:-:S04]  /*34cd0*/  IMAD R14, R14, R4, RZ ;  /* 0x000000040e0e7224 */ /* 0x002fc800078e02ff */
[----:B------:R-:W-:-:S05]  /*34ce0*/  IMAD.IADD R5, R5, 0x1, R14 ;  /* 0x0000000105057824 */ /* 0x000fca00078e020e */
[----:B------:R-:W-:-:S13]  /*34cf0*/  ISETP.GT.AND P6, PT, R5, R0, PT ;  /* 0x000000000500720c */ /* 0x000fda0003fc4270 */
[----:B------:R-:W-:Y:S05]  /*34d00*/  @P6 BRA `(.L_x_3804) ;  /* 0x00000000009c6947 */ /* 0x000fea0003800000 */
.L_x_3809:
[----:B------:R-:W1:Y:S01]  /*34d10*/  LDC R2, c[0x0][0xd3c] ;  /* 0x00034f00ff027b82 */ /* 0x000e620000000800 */
[----:B------:R-:W-:-:S05]  /*34d20*/  VIADD R19, R19, 0x1f ;  /* 0x0000001f13137836 */ /* 0x000fca0000000000 */
[----:B-1----:R-:W-:-:S13]  /*34d30*/  ISETP.GE.AND P6, PT, R19, R2, PT ;  /* 0x000000021300720c */ /* 0x002fda0003fc6270 */
        /* <DEDUP_REMOVED lines=11> */
.L_x_3807:
[----:B------:R-:W-:Y:S05]  /*34df0*/  BSYNC B0 ;  /* 0x0000000000007941 */ /* 0x000fea0003800000 */
.L_x_3806:
[----:B------:R-:W-:-:S03]  /*34e00*/  UMOV UR4, 0xffffffff ;  /* 0xffffffff00047882 */ /* 0x000fc60000000000 */
[----:B------:R-:W-:Y:S05]  /*34e10*/  BRA.DIV UR4, `(.L_x_3808) ;  /* 0x0000004e04c87947 */ /* 0x000fea000b800000 */
[----:B-----5:R-:W1:Y:S02]  /*34e20*/  SHFL.UP PT, R14, R17, 0x1, RZ ;  /* 0x04200000110e7989 */ /* 0x020e6400000e00ff */
[----:B-1----:R-:W-:-:S05]  /*34e30*/  SEL R14, R14, RZ, P1 ;  /* 0x000000ff0e0e7207 */ /* 0x002fca0000800000 */
        /* <DEDUP_REMOVED lines=14> */
.L_x_3960:
[----:B------:R-:W-:Y:S02]  /*34f20*/  ULDC UR4, c[0x0][0xd38] ;  /* 0x00034e0000047ab9 */ /* 0x000fe40000000800 */
[----:B------:R-:W-:-:S04]  /*34f30*/  IMAD.U32 R4, RZ, RZ, UR4 ;  /* 0x00000004ff047e24 */ /* 0x000fc8000f8e00ff */
[----:B-1----:R-:W-:-:S04]  /*34f40*/  IMAD R14, R14, R4, RZ ;  /* 0x000000040e0e7224 */ /* 0x002fc800078e02ff */
[----:B------:R-:W-:-:S05]  /*34f50*/  IMAD.IADD R5, R14, 0x1, R5 ;  /* 0x000000010e057824 */ /* 0x000fca00078e0205 */
[----:B------:R-:W-:-:S13]  /*34f60*/  ISETP.GT.AND P6, PT, R5, R0, PT ;  /* 0x000000000500720c */ /* 0x000fda0003fc4270 */
[----:B------:R-:W-:Y:S05]  /*34f70*/  @!P6 BRA `(.L_x_3809) ;  /* 0xfffffffc0064e947 */ /* 0x000fea000383ffff */
.L_x_3804:
        /* <DEDUP_REMOVED lines=8> */
.L_x_3964:
[----:B------:R-:W-:Y:S01]  /*35000*/  ISETP.NE.AND P0, PT, R2, RZ, PT ;  /* 0x000000ff0200720c */ /* 0x000fe20003f05270 */
[----:B------:R-:W-:-:S12]  /*35010*/  IMAD.MOV.U32 R14, RZ, RZ, RZ ;  /* 0x000000ffff0e7224 */ /* 0x000fd800078e00ff */
[----:B------:R-:W-:Y:S05]  /*35020*/  @!P0 BRA `(.L_x_3811) ;  /* 0x0000000000108947 */ /* 0x000fea0003800000 */
[----:B------:R-:W-:Y:S01]  /*35030*/  UMOV UR4, 0xffffffff ;  /* 0xffffffff00047882 */ /* 0x000fe20000000000 */
[----:B------:R-:W-:Y:S02]  /*35040*/  VIADD R12, R6, 0xffffffff ;  /* 0xffffffff060c7836 */ /* 0x000fe40000000000 */
[----:B------:R-:W-:Y:S05]  /*35050*/  BRA.DIV UR4, `(.L_x_3812) ;  /* 0x00000052043c7947 */ /* 0x000fea000b800000 */
[----:B------:R3:W4:Y:S02]  /*35060*/  SHFL.IDX PT, R14, R3, R12, 0x1f ;  /* 0x00001f0c030e7589 */ /* 0x00072400000e0000 */
.L_x_3811:
[----:B0--3--:R-:W0:Y:S01]  /*35070*/  LDC.64 R2, c[0x0][0xd90] ;  /* 0x00036400ff027b82 */ /* 0x009e220000000a00 */
[----:B------:R-:W-:-:S04]  /*35080*/  IMAD.IADD R19, R6, 0x1, R19 ;  /* 0x0000000106137824 */ /* 0x000fc800078e0213 */
[----:B0-----:R-:W-:-:S05]  /*35090*/  IMAD.WIDE R2, R19, 0x4, R2 ;  /* 0x0000000413027825 */ /* 0x001fca00078e0202 */
[----:B-1----:R0:W2:Y:S01]  /*350a0*/  LDG.E R6, desc[UR46][R2.64] ;  /* 0x0000002e02067981 */ /* 0x0020a2000c1e1900 */
[----:B----4-:R-:W-:-:S04]  /*350b0*/  IMAD R16, R14, R4, R16 ;  /* 0x000000040e107224 */ /* 0x010fc800078e0210 */
[----:B------:R-:W-:Y:S02]  /*350c0*/  IMAD.IADD R0, R0, 0x1, -R16 ;  /* 0x0000000100007824 */ /* 0x000fe400078e0a10 */
[----:B0-----:R-:W-:Y:S02]  /*350d0*/  IMAD.MOV.U32 R2, RZ, RZ, RZ ;  /* 0x000000ffff027224 */ /* 0x001fe400078e00ff */
[----:B--2---:R-:W-:-:S05]  /*350e0*/  IMAD R5, R17, R6, RZ ;  /* 0x0000000611057224 */ /* 0x004fca00078e02ff */
        /* <DEDUP_REMOVED lines=33> */
[----:B------:R0:W1:Y:S02]  /*35300*/  F2I.FTZ.U32.TRUNC.NTZ R3, R2 ;  /* 0x0000000200037305 */ /* 0x000064000021f000 */
[----:B0-----:R-:W-:Y:S02]  /*35310*/  IMAD.MOV.U32 R2, RZ, RZ, RZ ;  /* 0x000000ffff027224 */ /* 0x001fe400078e00ff */
[----:B-1----:R-:W-:-:S04]  /*35320*/  IMAD.MOV R5, RZ, RZ, -R3 ;  /* 0x000000ffff057224 */ /* 0x002fc800078e0a03 */
        /* <DEDUP_REMOVED lines=22> */
.L_x_3805:
[----:B------:R-:W-:Y:S01]  /*35490*/  UMOV UR4, URZ ;  /* 0x0000003f00047c82 */ /* 0x000fe20008000000 */
[----:B------:R-:W-:Y:S01]  /*354a0*/  UMOV UR5, URZ ;  /* 0x0000003f00057c82 */ /* 0x000fe20008000000 */
[----:B------:R-:W-:Y:S01]  /*354b0*/  ULDC UR6, c[0x0][0xd3c] ;  /* 0x00034f0000067ab9 */ /* 0x000fe20000000800 */
[----:B------:R-:W-:Y:S02]  /*354c0*/  IMAD.MOV.U32 R16, RZ, RZ, R0 ;  /* 0x000000ffff107224 */ /* 0x000fe400078e0000 */
[----:B------:R-:W-:Y:S02]  /*354d0*/  IMAD.U32 R17, RZ, RZ, UR4 ;  /* 0x00000004ff117e24 */ /* 0x000fe4000f8e00ff */
[----:B------:R-:W-:Y:S02]  /*354e0*/  IMAD.U32 R18, RZ, RZ, UR5 ;  /* 0x00000005ff127e24 */ /* 0x000fe4000f8e00ff */
[----:B------:R-:W-:-:S07]  /*354f0*/  IMAD.U32 R19, RZ, RZ, UR6 ;  /* 0x00000006ff137e24 */ /* 0x000fce000f8e00ff */
.L_x_3813:
        /* <DEDUP_REMOVED lines=10> */
.L_x_3802:
[----:B------:R-:W-:Y:S02]  /*355a0*/  ULDC UR4, c[0x0][0xd3c] ;  /* 0x00034f0000047ab9 */ /* 0x000fe40000000800 */
[----:B0-----:R-:W-:-:S13]  /*355b0*/  ISETP.GE.AND P0, PT, R19, UR4, PT ;  /* 0x0000000413007c0c */ /* 0x001fda000bf06270 */
[----:B------:R-:W-:Y:S05]  /*355c0*/  @!P0 BRA `(.L_x_3814) ;  /* 0xffffff8400648947 */ /* 0x000fea000383ffff */
[----:B------:R-:W-:Y:S05]  /*355d0*/  BSYNC B8 ;  /* 0x0000000000087941 */ /* 0x000fea0003800000 */
.L_x_3685:
[----:B0-----:R-:W5:Y:S01]  /*355e0*/  LDL.LU R0, [R1+0x438] ;  /* 0x0004380001007983 */ /* 0x001f620000300800 */
        /* <DEDUP_REMOVED lines=11> */
.L_x_3967:
[----:B------:R-:W-:Y:S05]  /*356a0*/  BSYNC B0 ;  /* 0x0000000000007941 */ /* 0x000fea0003800000 */
.L_x_3815:
[----:B------:R-:W-:-:S03]  /*356b0*/  UMOV UR4, 0xffffffff ;  /* 0xffffffff00047882 */ /* 0x000fc60000000000 */
[----:B------:R-:W-:Y:S05]  /*356c0*/  BRA.DIV UR4, `(.L_x_3817) ;  /* 0x0000004a04d87947 */ /* 0x000fea000b800000 */
[----:B------:R-:W0:Y:S02]  /*356d0*/  S2R R0, SR_TID.X ;  /* 0x0000000000007919 */ /* 0x000e240000002100 */
[----:B0-----:R-:W-:-:S04]  /*356e0*/  SHF.R.U32.HI R0, RZ, 0x5, R0 ;  /* 0x00000005ff007819 */ /* 0x001fc80000011600 */
[----:B------:R-:W-:-:S05]  /*356f0*/  LOP3.LUT R0, R0, 0x3, RZ, 0xc0, !PT ;  /* 0x0000000300007812 */ /* 0x000fca00078ec0ff */
[----:B------:R0:W0:Y:S02]  /*35700*/  SHFL.IDX PT, R14, R0, RZ, 0x1f ;  /* 0x00001fff000e7589 */ /* 0x00002400000e0000 */
.L_x_3970:
[----:B0-----:R-:W-:-:S13]  /*35710*/  ISETP.NE.AND P0, PT, R14, RZ, PT ;  /* 0x000000ff0e00720c */ /* 0x001fda0003f05270 */
[----:B------:R-:W-:Y:S05]  /*35720*/  @P0 BRA `(.L_x_3454) ;  /* 0x0000000000880947 */ /* 0x000fea0003800000 */
[----:B------:R-:W-:-:S03]  /*35730*/  UMOV UR4, 0xffffffff ;  /* 0xffffffff00047882 */ /* 0x000fc60000000000 */
[----:B------:R-:W-:Y:S05]  /*35740*/  BRA.DIV UR4, `(.L_x_3818) ;  /* 0x0000004a04ec7947 */ /* 0x000fea000b800000 */
[----:B------:R-:W-:-:S13]  /*35750*/  ELECT P6, URZ, PT ;  /* 0x00000000003f782f */ /* 0x000fda00038c0000 */
.L_x_3973:
[----:B------:R-:W-:Y:S05]  /*35760*/  @!P6 BRA `(.L_x_3454) ;  /* 0x000000000078e947 */ /* 0x000fea0003800000 */
[----:B------:R-:W-:-:S06]  /*35770*/  ULOP3.LUT UR4, UR36, 0x2, URZ, 0xfc, !UPT ;  /* 0x0000000224047892 */ /* 0x000fcc000f8efc3f */
[----:B------:R-:W-:-:S05]  /*35780*/  IMAD.U32 R0, RZ, RZ, UR4 ;  /* 0x00000004ff007e24 */ /* 0x000fca000f8e00ff */
[----:B------:R-:W-:-:S13]  /*35790*/  ISETP.NE.AND P0, PT, R0, 0x3, PT ;  /* 0x000000030000780c */ /* 0x000fda0003f05270 */
[----:B------:R-:W-:Y:S05]  /*357a0*/  @!P0 BRA `(.L_x_3819) ;  /* 0x0000000000048947 */ /* 0x000fea0003800000 */
[----:B------:R-:W-:Y:S01]  /*357b0*/  BPT.TRAP 0x1 ;  /* 0x000000040000795c */ /* 0x000fe20000300000 */
.L_x_3819:
[C---:B------:R-:W-:Y:S01]  /*357c0*/  IMAD R5, R25.reuse, 0x8, R4 ;  /* 0x0000000819057824 */ /* 0x040fe200078e0204 */
[----:B------:R-:W-:Y:S01]  /*357d0*/  SHF.L.U32 R0, R28, 0x1f, RZ ;  /* 0x0000001f1c007819 */ /* 0x000fe200000006ff */
[----:B------:R-:W-:-:S03]  /*357e0*/  VIADD R25, R25, 0x1 ;  /* 0x0000000119197836 */ /* 0x000fc60000000000 */
[----:B------:R-:W0:Y:S02]  /*357f0*/  SYNCS.PHASECHK.TRANS64.TRYWAIT P1, [R5+URZ+0x38840], R0 ;  /* 0x03884000050075a7 */ /* 0x000e24000802017f */
[----:B------:R-:W-:-:S04]  /*35800*/  ISETP.NE.AND P2, PT, R25, 0x2, PT ;  /* 0x000000021900780c */ /* 0x000fc80003f45270 */
[----:B------:R-:W-:Y:S01]  /*35810*/  SEL R3, RZ, 0x1, P2 ;  /* 0x00000001ff037807 */ /* 0x000fe20001000000 */
[----:B0-----:R-:W-:Y:S08]  /*35820*/  @!P1 BRA `(.L_x_3820) ;  /* 0x0000004800d49947 */ /* 0x001ff00003800000 */
.L_x_3974:
[----:B------:R-:W-:Y:S02]  /*35830*/  SEL R25, R25, RZ, P2 ;  /* 0x000000ff19197207 */ /* 0x000fe40001000000 */
[----:B------:R-:W-:Y:S01]  /*35840*/  LOP3.LUT R2, R28, R3, RZ, 0x3c, !PT ;  /* 0x000000031c027212 */ /* 0x000fe200078e3cff */
[----:B------:R-:W-:Y:S06]  /*35850*/  @!P0 BRA `(.L_x_3821) ;  /* 0x0000000000048947 */ /* 0x000fec0003800000 */
[----:B------:R-:W-:Y:S01]  /*35860*/  BPT.TRAP 0x1 ;  /* 0x000000040000795c */ /* 0x000fe20000300000 */
.L_x_3821:
[----:B------:R-:W-:Y:S01]  /*35870*/  IMAD R25, R25, 0x8, R4 ;  /* 0x0000000819197824 */ /* 0x000fe200078e0204 */
[----:B------:R-:W-:-:S04]  /*35880*/  SHF.L.U32 R2, R2, 0x1f, RZ ;  /* 0x0000001f02027819 */ /* 0x000fc800000006ff */
[----:B------:R-:W0:Y:S02]  /*35890*/  SYNCS.PHASECHK.TRANS64.TRYWAIT P1, [R25+URZ+0x38840], R2 ;  /* 0x03884002190075a7 */ /* 0x000e24000802017f */
[----:B0-----:R-:W-:Y:S05]  /*358a0*/  @!P1 BRA `(.L_x_3822) ;  /* 0x0000004800c89947 */ /* 0x001fea0003800000 */
.L_x_3975:
[----:B------:R-:W-:Y:S05]  /*358b0*/  @!P0 BRA `(.L_x_3823) ;  /* 0x0000000000048947 */ /* 0x000fea0003800000 */
[----:B------:R-:W-:Y:S01]  /*358c0*/  BPT.TRAP 0x1 ;  /* 0x000000040000795c */ /* 0x000fe20000300000 */
.L_x_3823:
[----:B------:R-:W0:Y:S02]  /*358d0*/  SYNCS.PHASECHK.TRANS64.TRYWAIT P1, [R5+URZ+0x38860], R0 ;  /* 0x03886000050075a7 */ /* 0x000e24000802017f */
[----:B0-----:R-:W-:Y:S05]  /*358e0*/  @!P1 BRA `(.L_x_3824) ;  /* 0x0000004800cc9947 */ /* 0x001fea0003800000 */
.L_x_3976:
[----:B------:R-:W-:Y:S05]  /*358f0*/  @!P0 BRA `(.L_x_3825) ;  /* 0x0000000000048947 */ /* 0x000fea0003800000 */
[----:B------:R-:W-:Y:S01]  /*35900*/  BPT.TRAP 0x1 ;  /* 0x000000040000795c */ /* 0x000fe20000300000 */
.L_x_3825:
[----:B------:R0:W0:Y:S02]  /*35910*/  SYNCS.PHASECHK.TRANS64.TRYWAIT P0, [R25+URZ+0x38860], R2 ;  /* 0x03886002190075a7 */ /* 0x000024000800017f */
[----:B0-----:R-:W-:Y:S05]  /*35920*/  @!P0 NANOSLEEP.SYNCS 0x989680 ;  /* 0x009896800000895d */ /* 0x001fea0003900000 */
[----:B------:R-:W0:Y:S02]  /*35930*/  @!P0 SYNCS.PHASECHK.TRANS64 P0, [R25+URZ+0x38860], R2 ;  /* 0x03886002190085a7 */ /* 0x000e24000800007f */
[----:B0-----:R-:W-:Y:S05]  /*35940*/  @!P0 BRA `(.L_x_3825) ;  /* 0xfffffffc00f08947 */ /* 0x001fea000383ffff */
.L_x_3454:
[----:B------:R-:W-:Y:S05]  /*35950*/  BSYNC B9 ;  /* 0x0000000000097941 */ /* 0x000fea0003800000 */
.L_x_3451:
[----:B------:R-:W-:Y:S05]  /*35960*/  EXIT ;  /* 0x000000000000794d */ /* 0x000fea0003800000 */
.L_x_3478:
[----:B0-----:R0:W1:Y:S02]  /*35970*/  SYNCS.PHASECHK.TRANS64.TRYWAIT P5, [R61+URZ+0x38890], R68 ;  /* 0x038890443d0075a7 */ /* 0x00106400080a017f */
[----:B-1----:R-:W-:Y:S05]  /*35980*/  @!P5 NANOSLEEP.SYNCS 0x989680 ;  /* 0x009896800000d95d */ /* 0x002fea0003900000 */
[----:B------:R-:W1:Y:S02]  /*35990*/  @!P5 SYNCS.PHASECHK.TRANS64 P5, [R61+URZ+0x38890], R68 ;  /* 0x038890443d00d5a7 */ /* 0x000e6400080a007f */
[----:B-1----:R-:W-:Y:S05]  /*359a0*/  @!P5 BRA `(.L_x_3478) ;  /* 0xfffffffc00f0d947 */ /* 0x002fea000383ffff */
[----:B------:R-:W-:Y:S05]  /*359b0*/  BRA `(.L_x_3826) ;  /* 0xfffffcd000d47947 */ /* 0x000fea000383ffff */
.L_x_3479:
        /* <DEDUP_REMOVED lines=8> */
.L_x_3828:
[----:B------:R-:W-:Y:S05]  /*35a40*/  BSYNC B1 ;  /* 0x0000000000017941 */ /* 0x000fea0003800000 */
.L_x_3827:
        /* <DEDUP_REMOVED lines=8> */
.L_x_3829:
[----:B------:R-:W-:Y:S05]  /*35ad0*/  BRA `(.L_x_3830) ;  /* 0xfffffcd000a07947 */ /* 0x000fea000383ffff */
.L_x_3489:
[----:B0-----:R0:W1:Y:S02]  /*35ae0*/  SYNCS.PHASECHK.TRANS64.TRYWAIT P5, [R61+URZ+0x38890], R68 ;  /* 0x038890443d0075a7 */ /* 0x00106400080a017f */
[----:B-1----:R-:W-:Y:S05]  /*35af0*/  @!P5 NANOSLEEP.SYNCS 0x989680 ;  /* 0x009896800000d95d */ /* 0x002fea0003900000 */
[----:B------:R-:W1:Y:S02]  /*35b00*/  @!P5 SYNCS.PHASECHK.TRANS64 P5, [R61+URZ+0x38890], R68 ;  /* 0x038890443d00d5a7 */ /* 0x000e6400080a007f */
[----:B-1----:R-:W-:Y:S05]  /*35b10*/  @!P5 BRA `(.L_x_3489) ;  /* 0xfffffffc00f0d947 */ /* 0x002fea000383ffff */
[----:B------:R-:W-:Y:S05]  /*35b20*/  BRA `(.L_x_3831) ;  /* 0xfffffcd800f87947 */ /* 0x000fea000383ffff */
.L_x_3490:
        /* <DEDUP_REMOVED lines=8> */
.L_x_3833:
[----:B------:R-:W-:Y:S05]  /*35bb0*/  BSYNC B1 ;  /* 0x0000000000017941 */ /* 0x000fea0003800000 */
.L_x_3832:
        /* <DEDUP_REMOVED lines=8> */
.L_x_3834:
[----:B------:R-:W-:Y:S01]  /*35c40*/  IMAD.MOV.U32 R64, RZ, RZ, R14 ;  /* 0x000000ffff407224 */ /* 0x000fe200078e000e */
[----:B------:R-:W-:Y:S06]  /*35c50*/  BRA `(.L_x_3835) ;  /* 0xfffffcd800c07947 */ /* 0x000fec000383ffff */
.L_x_3495:
[----:B0-----:R0:W1:Y:S02]  /*35c60*/  SYNCS.PHASECHK.TRANS64.TRYWAIT P0, [R61+URZ+0x38890], R68 ;  /* 0x038890443d0075a7 */ /* 0x001064000800017f */
[----:B-1----:R-:W-:Y:S05]  /*35c70*/  @!P0 NANOSLEEP.SYNCS 0x989680 ;  /* 0x009896800000895d */ /* 0x002fea0003900000 */
[----:B------:R-:W1:Y:S02]  /*35c80*/  @!P0 SYNCS.PHASECHK.TRANS64 P0, [R61+URZ+0x38890], R68 ;  /* 0x038890443d0085a7 */ /* 0x000e64000800007f */
[----:B-1----:R-:W-:Y:S05]  /*35c90*/  @!P0 BRA `(.L_x_3495) ;  /* 0xfffffffc00f08947 */ /* 0x002fea000383ffff */
[----:B------:R-:W-:Y:S05]  /*35ca0*/  BRA `(.L_x_3836) ;  /* 0xfffffce000a07947 */ /* 0x000fea000383ffff */
.L_x_3496:
[----:B------:R-:W-:Y:S01]  /*35cb0*/  BSSY B1, `(.L_x_3837) ;  /* 0x0000007000017945 */ /* 0x000fe20003800000 */
[----:B------:R-:W-:Y:S02]  /*35cc0*/  IMAD.MOV.U32 R12, RZ, RZ, RZ ;  /* 0x000000ffff0c7224 */ /* 0x000fe400078e00ff */
[----:B------:R-:W-:Y:S02]  /*35cd0*/  IMAD.MOV.U32 R11, RZ, RZ, 0x1c1f ;  /* 0x00001c1fff0b7424 */ /* 0x000fe400078e00ff */
[----:B------:R-:W-:-:S07]  /*35ce0*/  IMAD.MOV.U32 R15, RZ, RZ, -0x1 ;  /* 0xffffffffff0f7424 */ /* 0x000fce00078e00ff */
[----:B0-----:R-:W-:Y:S05]  /*35cf0*/  WARPSYNC.COLLECTIVE R15, `(.L_x_3838) ;  /* 0x000000000f087348 */ /* 0x001fea0003c00000 */
[----:B------:R1:W2:Y:S02]  /*35d00*/  SHFL.IDX P6, R14, R13, R12, R11 ;  /* 0x0000000c0d0e7389 */ /* 0x0002a400000c000b */
[----:B012---:R-:W-:Y:S01]  /*35d10*/  ENDCOLLECTIVE ;  /* 0x000000000000791b */ /* 0x007fe20003800000 */
.L_x_3838:
[----:B------:R-:W-:Y:S05]  /*35d20*/  BSYNC B1 ;  /* 0x0000000000017941 */ /* 0x000fea0003800000 */
.L_x_3837:
        /* <DEDUP_REMOVED lines=8> */
.L_x_3839:
[----:B------:R-:W-:Y:S05]  /*35db0*/  BRA `(.L_x_3840) ;  /* 0xfffffce000c87947 */ /* 0x000fea000383ffff */
.L_x_3499:
[----:B-1----:R1:W4:Y:S02]  /*35dc0*/  SYNCS.PHASECHK.TRANS64.TRYWAIT P5, [R61+URZ+0x388b0], R68 ;  /* 0x0388b0443d0075a7 */ /* 0x00232400080a017f */
[----:B----4-:R-:W-:Y:S05]  /*35dd0*/  @!P5 NANOSLEEP.SYNCS 0x989680 ;  /* 0x009896800000d95d */ /* 0x010fea0003900000 */
[----:B------:R-:W4:Y:S02]  /*35de0*/  @!P5 SYNCS.PHASECHK.TRANS64 P5, [R61+URZ+0x388b0], R68 ;  /* 0x0388b0443d00d5a7 */ /* 0x000f2400080a007f */
[----:B----4-:R-:W-:Y:S05]  /*35df0*/  @!P5 BRA `(.L_x_3499) ;  /* 0xfffffffc00f0d947 */ /* 0x010fea000383ffff */
[----:B------:R-:W-:Y:S05]  /*35e00*/  BRA `(.L_x_3841) ;  /* 0xfffffce400507947 */ /* 0x000fea000383ffff */
.L_x_3541:
        /* <DEDUP_REMOVED lines=8> */
.L_x_3843:
[----:B------:R-:W-:Y:S05]  /*35e90*/  BSYNC B1 ;  /* 0x0000000000017941 */ /* 0x000fea0003800000 */
.L_x_3842:
        /* <DEDUP_REMOVED lines=8> */
.L_x_3844:
[----:B------:R-:W-:Y:S02]  /*35f20*/  IMAD.MOV.U32 R13, RZ, RZ, R68 ;  /* 0x000000ffff0d7224 */ /* 0x000fe400078e0044 */
[----:B------:R-:W-:-:S07]  /*35f30*/  IMAD.MOV.U32 R6, RZ, RZ, R14 ;  /* 0x000000ffff067224 */ /* 0x000fce00078e000e */
[----:B------:R-:W-:Y:S05]  /*35f40*/  WARPSYNC.COLLECTIVE R15, `(.L_x_3845) ;  /* 0x000000000f087348 */ /* 0x000fea0003c00000 */
[----:B------:R0:W1:Y:S02]  /*35f50*/  SHFL.IDX P6, R14, R13, R12, R11 ;  /* 0x0000000c0d0e7389 */ /* 0x00006400000c000b */
[----:B01----:R-:W-:Y:S01]  /*35f60*/  ENDCOLLECTIVE ;  /* 0x000000000000791b */ /* 0x003fe20003800000 */
.L_x_3845:
[----:B------:R-:W-:Y:S02]  /*35f70*/  IMAD.MOV.U32 R13, RZ, RZ, R65 ;  /* 0x000000ffff0d7224 */ /* 0x000fe400078e0041 */
[----:B------:R-:W-:-:S07]  /*35f80*/  IMAD.MOV.U32 R7, RZ, RZ, R14 ;  /* 0x000000ffff077224 */ /* 0x000fce00078e000e */
[----:B------:R-:W-:Y:S05]  /*35f90*/  WARPSYNC.COLLECTIVE R15, `(.L_x_3846) ;  /* 0x000000000f087348 */ /* 0x000fea0003c00000 */
[----:B------:R0:W1:Y:S02]  /*35fa0*/  SHFL.IDX P6, R14, R13, R12, R11 ;  /* 0x0000000c0d0e7389 */ /* 0x00006400000c000b */
[----:B01----:R-:W-:Y:S01]  /*35fb0*/  ENDCOLLECTIVE ;  /* 0x000000000000791b */ /* 0x003fe20003800000 */
.L_x_3846:
[----:B------:R-:W-:Y:S01]  /*35fc0*/  IMAD.MOV.U32 R8, RZ, RZ, R14 ;  /* 0x000000ffff087224 */ /* 0x000fe200078e000e */
[----:B------:R-:W-:Y:S06]  /*35fd0*/  BRA `(.L_x_3847) ;  /* 0xfffffd8400e87947 */ /* 0x000fec000383ffff */
.L_x_3544:
[----:B------:R-:W-:Y:S01]  /*35fe0*/  BSSY B1, `(.L_x_3848) ;  /* 0x0000008000017945 */ /* 0x000fe20003800000 */
[----:B------:R-:W-:Y:S02]  /*35ff0*/  IMAD.MOV.U32 R13, RZ, RZ, R36 ;  /* 0x000000ffff0d7224 */ /* 0x000fe400078e0024 */
[----:B------:R-:W-:Y:S02]  /*36000*/  IMAD.MOV.U32 R12, RZ, RZ, 0x1 ;  /* 0x00000001ff0c7424 */ /* 0x000fe400078e00ff */
[----:B------:R-:W-:Y:S02]  /*36010*/  IMAD.MOV.U32 R11, RZ, RZ, 0x1c1f ;  /* 0x00001c1fff0b7424 */ /* 0x000fe400078e00ff */
[----:B------:R-:W-:-:S07]  /*36020*/  IMAD.MOV.U32 R15, RZ, RZ, -0x1 ;  /* 0xffffffffff0f7424 */ /* 0x000fce00078e00ff */
[----:B0--34-:R-:W-:Y:S05]  /*36030*/  WARPSYNC.COLLECTIVE R15, `(.L_x_3849) ;  /* 0x000000000f087348 */ /* 0x019fea0003c00000 */
[----:B------:R1:W2:Y:S02]  /*36040*/  SHFL.IDX P6, R14, R13, R12, R11 ;  /* 0x0000000c0d0e7389 */ /* 0x0002a400000c000b */
[----:B01234-:R-:W-:Y:S01]  /*36050*/  ENDCOLLECTIVE ;  /* 0x000000000000791b */ /* 0x01ffe20003800000 */
.L_x_3849:
[----:B------:R-:W-:Y:S05]  /*36060*/  BSYNC B1 ;  /* 0x0000000000017941 */ /* 0x000fea0003800000 */
.L_x_3848:
[----:B------:R-:W-:Y:S02]  /*36070*/  IMAD.MOV.U32 R13, RZ, RZ, R10 ;  /* 0x000000ffff0d7224 */ /* 0x000fe400078e000a */
[----:B------:R-:W-:Y:S02]  /*36080*/  IMAD.MOV.U32 R12, RZ, RZ, 0x1 ;  /* 0x00000001ff0c7424 */ /* 0x000fe400078e00ff */
[----:B------:R-:W-:Y:S02]  /*36090*/  IMAD.MOV.U32 R11, RZ, RZ, 0x1c1f ;  /* 0x00001c1fff0b7424 */ /* 0x000fe400078e00ff */
[----:B------:R-:W-:Y:S02]  /*360a0*/  IMAD.MOV.U32 R15, RZ, RZ, -0x1 ;  /* 0xffffffffff0f7424 */ /* 0x000fe400078e00ff */
[----:B------:R-:W-:-:S07]  /*360b0*/  IMAD.MOV.U32 R3, RZ, RZ, R14 ;  /* 0x000000ffff037224 */ /* 0x000fce00078e000e */
[----:B------:R-:W-:Y:S05]  /*360c0*/  WARPSYNC.COLLECTIVE R15, `(.L_x_3850) ;  /* 0x000000000f087348 */ /* 0x000fea0003c00000 */
[----:B------:R0:W1:Y:S02]  /*360d0*/  SHFL.IDX P6, R14, R13, R12, R11 ;  /* 0x0000000c0d0e7389 */ /* 0x00006400000c000b */
[----:B01----:R-:W-:Y:S01]  /*360e0*/  ENDCOLLECTIVE ;  /* 0x000000000000791b */ /* 0x003fe20003800000 */
.L_x_3850:
[----:B------:R-:W-:Y:S02]  /*360f0*/  IMAD.MOV.U32 R13, RZ, RZ, R68 ;  /* 0x000000ffff0d7224 */ /* 0x000fe400078e0044 */
[----:B------:R-:W-:-:S07]  /*36100*/  IMAD.MOV.U32 R6, RZ, RZ, R14 ;  /* 0x000000ffff067224 */ /* 0x000fce00078e000e */
[----:B------:R-:W-:Y:S05]  /*36110*/  WARPSYNC.COLLECTIVE R15, `(.L_x_3851) ;  /* 0x000000000f087348 */ /* 0x000fea0003c00000 */
[----:B------:R0:W1:Y:S02]  /*36120*/  SHFL.IDX P6, R14, R13, R12, R11 ;  /* 0x0000000c0d0e7389 */ /* 0x00006400000c000b */
[----:B01----:R-:W-:Y:S01]  /*36130*/  ENDCOLLECTIVE ;  /* 0x000000000000791b */ /* 0x003fe20003800000 */
.L_x_3851:
[----:B------:R-:W-:Y:S02]  /*36140*/  IMAD.MOV.U32 R13, RZ, RZ, R65 ;  /* 0x000000ffff0d7224 */ /* 0x000fe400078e0041 */
[----:B------:R-:W-:-:S07]  /*36150*/  IMAD.MOV.U32 R7, RZ, RZ, R14 ;  /* 0x000000ffff077224 */ /* 0x000fce00078e000e */
[----:B------:R-:W-:Y:S05]  /*36160*/  WARPSYNC.COLLECTIVE R15, `(.L_x_3852) ;  /* 0x000000000f087348 */ /* 0x000fea0003c00000 */
[----:B------:R0:W1:Y:S02]  /*36170*/  SHFL.IDX P6, R14, R13, R12, R11 ;  /* 0x0000000c0d0e7389 */ /* 0x00006400000c000b */
[----:B01----:R-:W-:Y:S01]  /*36180*/  ENDCOLLECTIVE ;  /* 0x000000000000791b */ /* 0x003fe20003800000 */
.L_x_3852:
[----:B------:R-:W-:Y:S05]  /*36190*/  BRA `(.L_x_3853) ;  /* 0xfffffd8800547947 */ /* 0x000fea000383ffff */
.L_x_3548:
[----:B-1----:R1:W4:Y:S02]  /*361a0*/  SYNCS.PHASECHK.TRANS64.TRYWAIT P0, [R2+URZ+0x38800], R65 ;  /* 0x03880041020075a7 */ /* 0x002324000800017f */
[----:B----4-:R-:W-:Y:S05]  /*361b0*/  @!P0 NANOSLEEP.SYNCS 0x989680 ;  /* 0x009896800000895d */ /* 0x010fea0003900000 */
[----:B------:R-:W4:Y:S02]  /*361c0*/  @!P0 SYNCS.PHASECHK.TRANS64 P0, [R2+URZ+0x38800], R65 ;  /* 0x03880041020085a7 */ /* 0x000f24000800007f */
[----:B----4-:R-:W-:Y:S05]  /*361d0*/  @!P0 BRA `(.L_x_3548) ;  /* 0xfffffffc00f08947 */ /* 0x010fea000383ffff */
[----:B------:R-:W-:Y:S05]  /*361e0*/  BRA `(.L_x_3854) ;  /* 0xfffffd8800e07947 */ /* 0x000fea000383ffff */
.L_x_3556:
[----:B------:R-:W0:Y:S01]  /*361f0*/  LDC R71, c[0x0][0x3f4] ;  /* 0x0000fd00ff477b82 */ /* 0x000e220000000800 */
        /* <DEDUP_REMOVED lines=8> */
.L_x_3856:
[----:B------:R-:W-:Y:S05]  /*36280*/  BSYNC B1 ;  /* 0x0000000000017941 */ /* 0x000fea0003800000 */
.L_x_3855:
        /* <DEDUP_REMOVED lines=10> */
.L_x_3857:
[----:B------:R-:W-:Y:S01]  /*36330*/  ISETP.GE.OR P1, PT, R0, R27, P0 ;  /* 0x0000001b0000720c */ /* 0x000fe20000726670 */
[----:B------:R-:W-:-:S12]  /*36340*/  IMAD.MOV.U32 R13, RZ, RZ, R25 ;  /* 0x000000ffff0d7224 */ /* 0x000fd800078e0019 */
[C---:B------:R-:W-:Y:S01]  /*36350*/  @!P1 IMAD.SHL.U32 R7, R16.reuse, 0x2, RZ ;  /* 0x0000000210079824 */ /* 0x040fe200078e00ff */
[----:B------:R-:W-:Y:S01]  /*36360*/  @!P1 SHF.L.U64.HI R6, R16, 0x1, R17 ;  /* 0x0000000110069819 */ /* 0x000fe20000010211 */
[----:B------:R-:W-:-:S07]  /*36370*/  IMAD.MOV.U32 R4, RZ, RZ, R14 ;  /* 0x000000ffff047224 */ /* 0x000fce00078e000e */
[----:B------:R-:W-:Y:S05]  /*36380*/  WARPSYNC.COLLECTIVE R15, `(.L_x_3858) ;  /* 0x000000000f087348 */ /* 0x000fea0003c00000 */
[----:B------:R0:W1:Y:S02]  /*36390*/  SHFL.IDX P6, R14, R13, R12, R11 ;  /* 0x0000000c0d0e7389 */ /* 0x00006400000c000b */
[----:B01----:R-:W-:Y:S01]  /*363a0*/  ENDCOLLECTIVE ;  /* 0x000000000000791b */ /* 0x003fe20003800000 */
.L_x_3858:
[----:B------:R-:W-:-:S05]  /*363b0*/  @!P1 IADD3 R8, P2, R4, R7, RZ ;  /* 0x0000000704089210 */ /* 0x000fca0007f5e0ff */
[----:B------:R-:W-:Y:S02]  /*363c0*/  @!P1 IMAD.X R9, R3, 0x1, R6, P2 ;  /* 0x0000000103099824 */ /* 0x000fe400010e0606 */
[----:B------:R-:W-:Y:S02]  /*363d0*/  IMAD.MOV.U32 R13, RZ, RZ, R65 ;  /* 0x000000ffff0d7224 */ /* 0x000fe400078e0041 */
[----:B------:R-:W-:-:S07]  /*363e0*/  IMAD.MOV.U32 R5, RZ, RZ, R14 ;  /* 0x000000ffff057224 */ /* 0x000fce00078e000e */
[----:B------:R-:W-:Y:S05]  /*363f0*/  WARPSYNC.COLLECTIVE R15, `(.L_x_3859) ;  /* 0x000000000f087348 */ /* 0x000fea0003c00000 */
[----:B------:R0:W1:Y:S02]  /*36400*/  SHFL.IDX P6, R14, R13, R12, R11 ;  /* 0x0000000c0d0e7389 */ /* 0x00006400000c000b */
[----:B01----:R-:W-:Y:S01]  /*36410*/  ENDCOLLECTIVE ;  /* 0x000000000000791b */ /* 0x003fe20003800000 */
.L_x_3859:
[----:B------:R-:W2:Y:S01]  /*36420*/  @!P1 LD.E.128 R8, desc[UR46][R8.64] ;  /* 0x0000002e08089980 */ /* 0x000ea2000c101d00 */
[----:B------:R-:W-:-:S05]  /*36430*/  @!P1 IADD3 R4, P2, R14, R7, RZ ;  /* 0x000000070e049210 */ /* 0x000fca0007f5e0ff */
[----:B------:R-:W-:-:S06]  /*36440*/  @!P1 IMAD.X R5, R5, 0x1, R6, P2 ;  /* 0x0000000105059824 */ /* 0x000fcc00010e0606 */
[----:B------:R-:W5:Y:S01]  /*36450*/  @!P1 LD.E.128 R4, desc[UR46][R4.64] ;  /* 0x0000002e04049980 */ /* 0x000f62000c101d00 */
[----:B------:R-:W-:Y:S02]  /*36460*/  CS2R R20, SRZ ;  /* 0x0000000000147805 */ /* 0x000fe4000001ff00 */
[----:B------:R-:W-:Y:S01]  /*36470*/  CS2R R54, SRZ ;  /* 0x0000000000367805 */ /* 0x000fe2000001ff00 */
[----:B------:R-:W-:Y:S01]  /*36480*/  IMAD.MOV.U32 R13, RZ, RZ, R26 ;  /* 0x000000ffff0d7224 */ /* 0x000fe200078e001a */
[----:B------:R-:W-:Y:S02]  /*36490*/  CS2R R66, SRZ ;  /* 0x0000000000427805 */ /* 0x000fe4000001ff00 */
[----:B------:R-:W-:Y:S01]  /*364a0*/  CS2R R68, SRZ ;  /* 0x0000000000447805 */ /* 0x000fe2000001ff00 */
[----:B--2---:R-:W-:Y:S02]  /*364b0*/  @!P1 IMAD.MOV.U32 R21, RZ, RZ, R9 ;  /* 0x000000ffff159224 */ /* 0x004fe400078e0009 */
[----:B------:R-:W-:-:S02]  /*364c0*/  @!P1 IMAD.MOV.U32 R55, RZ, RZ, R11 ;  /* 0x000000ffff379224 */ /* 0x000fc400078e000b */
[----:B------:R-:W-:Y:S02]  /*364d0*/  IMAD.MOV.U32 R12, RZ, RZ, R21 ;  /* 0x000000ffff0c7224 */ /* 0x000fe400078e0015 */
[----:B------:R-:W-:Y:S02]  /*364e0*/  IMAD.MOV.U32 R11, RZ, RZ, 0x1c1f ;  /* 0x00001c1fff0b7424 */ /* 0x000fe400078e00ff */
[----:B------:R-:W-:Y:S01]  /*364f0*/  @!P1 IMAD.MOV.U32 R20, RZ, RZ, R8 ;  /* 0x000000ffff149224 */ /* 0x000fe200078e0008 */
[----:B------:R-:W-:Y:S01]  /*36500*/  PRMT R77, R12, 0x7610, R77 ;  /* 0x000076100c4d7816 */ /* 0x000fe2000000004d */
[----:B------:R-:W-:Y:S02]  /*36510*/  IMAD.MOV.U32 R12, RZ, RZ, 0x1 ;  /* 0x00000001ff0c7424 */ /* 0x000fe400078e00ff */
[----:B------:R-:W-:Y:S02]  /*36520*/  IMAD.MOV.U32 R3, RZ, RZ, R20 ;  /* 0x000000ffff037224 */ /* 0x000fe400078e0014 */
[----:B------:R-:W-:-:S07]  /*36530*/  @!P1 IMAD.MOV.U32 R54, RZ, RZ, R10 ;  /* 0x000000ffff369224 */ /* 0x000fce00078e000a */
[----:B-----5:R-:W-:Y:S05]  /*36540*/  WARPSYNC.COLLECTIVE R15, `(.L_x_3860) ;  /* 0x000000000f087348 */ /* 0x020fea0003c00000 */
[----:B------:R0:W1:Y:S02]  /*36550*/  SHFL.IDX P6, R14, R13, R12, R11 ;  /* 0x0000000c0d0e7389 */ /* 0x00006400000c000b */
[----:B01---5:R-:W-:Y:S01]  /*36560*/  ENDCOLLECTIVE ;  /* 0x000000000000791b */ /* 0x023fe20003800000 */
.L_x_3860:
[----:B------:R-:W-:Y:S01]  /*36570*/  IMAD.MOV.U32 R9, RZ, RZ, R55 ;  /* 0x000000ffff097224 */ /* 0x000fe200078e0037 */
[----:B------:R-:W-:Y:S01]  /*36580*/  PRMT R75, R3, 0x7610, R75 ;  /* 0x00007610034b7816 */ /* 0x000fe2000000004b */
[----:B------:R-:W-:Y:S02]  /*36590*/  IMAD.MOV.U32 R8, RZ, RZ, R54 ;  /* 0x000000ffff087224 */ /* 0x000fe400078e0036 */
[----:B------:R-:W-:Y:S02]  /*365a0*/  @!P1 IMAD.MOV.U32 R66, RZ, RZ, R4 ;  /* 0x000000ffff429224 */ /* 0x000fe400078e0004 */
[----:B------:R-:W-:Y:S01]  /*365b0*/  @!P1 IMAD.MOV.U32 R67, RZ, RZ, R5 ;  /* 0x000000ffff439224 */ /* 0x000fe200078e0005 */
[----:B------:R-:W-:Y:S01]  /*365c0*/  PRMT R70, R8, 0x7610, R70 ;  /* 0x0000761008467816 */ /* 0x000fe20000000046 */
[----:B------:R-:W-:Y:S02]  /*365d0*/  @!P1 IMAD.MOV.U32 R68, RZ, RZ, R6 ;  /* 0x000000ffff449224 */ /* 0x000fe400078e0006 */
[----:B------:R-:W-:-:S02]  /*365e0*/  @!P1 IMAD.MOV.U32 R69, RZ, RZ, R7 ;  /* 0x000000ffff459224 */ /* 0x000fc400078e0007 */
[--C-:B------:R-:W-:Y:S01]  /*365f0*/  IMAD.MOV.U32 R13, RZ, RZ, R36.reuse ;  /* 0x000000ffff0d7224 */ /* 0x100fe200078e0024 */
[----:B------:R-:W-:Y:S01]  /*36600*/  PRMT R36, R9, 0x7610, R36 ;  /* 0x0000761009247816 */ /* 0x000fe20000000024 */
[----:B------:R-:W-:Y:S01]  /*36610*/  IMAD.MOV.U32 R4, RZ, RZ, R66 ;  /* 0x000000ffff047224 */ /* 0x000fe200078e0042 */
[----:B------:R-:W-:Y:S01]  /*36620*/  CS2R R8, SRZ ;  /* 0x0000000000087805 */ /* 0x000fe2000001ff00 */
[----:B------:R-:W-:Y:S02]  /*36630*/  IMAD.MOV.U32 R5, RZ, RZ, R67 ;  /* 0x000000ffff057224 */ /* 0x000fe400078e0043 */
[----:B------:R-:W-:Y:S01]  /*36640*/  IMAD.MOV.U32 R6, RZ, RZ, R68 ;  /* 0x000000ffff067224 */ /* 0x000fe200078e0044 */
[----:B------:R-:W-:Y:S01]  /*36650*/  PRMT R75, R75, 0x5410, R4 ;  /* 0x000054104b4b7816 */ /* 0x000fe20000000004 */
[----:B------:R-:W-:Y:S01]  /*36660*/  IMAD.MOV.U32 R7, RZ, RZ, R69 ;  /* 0x000000ffff077224 */ /* 0x000fe200078e0045 */
[----:B------:R-:W-:Y:S01]  /*36670*/  PRMT R79, R5, 0x7610, R79 ;  /* 0x00007610054f7816 */ /* 0x000fe2000000004f */
[----:B------:R-:W-:Y:S01]  /*36680*/  IMAD.MOV.U32 R3, RZ, RZ, R14 ;  /* 0x000000ffff037224 */ /* 0x000fe200078e000e */
[----:B------:R-:W-:-:S07]  /*36690*/  PRMT R90, R6, 0x7610, R90 ;  /* 0x00007610065a7816 */ /* 0x000fce000000005a */
[----:B------:R-:W-:Y:S05]  /*366a0*/  WARPSYNC.COLLECTIVE R15, `(.L_x_3861) ;  /* 0x000000000f087348 */ /* 0x000fea0003c00000 */
[----:B------:R0:W1:Y:S02]  /*366b0*/  SHFL.IDX P6, R14, R13, R12, R11 ;  /* 0x0000000c0d0e7389 */ /* 0x00006400000c000b */
[----:B01----:R-:W-:Y:S01]  /*366c0*/  ENDCOLLECTIVE ;  /* 0x000000000000791b */ /* 0x003fe20003800000 */
.L_x_3861:
[----:B------:R-:W-:Y:S01]  /*366d0*/  PRMT R86, R7, 0x7610, R86 ;  /* 0x0000761007567816 */ /* 0x000fe20000000056 */
[----:B------:R-:W-:Y:S02]  /*366e0*/  IMAD.MOV.U32 R13, RZ, RZ, R25 ;  /* 0x000000ffff0d7224 */ /* 0x000fe400078e0019 */
[----:B------:R-:W-:-:S07]  /*366f0*/  IMAD.MOV.U32 R24, RZ, RZ, R14 ;  /* 0x000000ffff187224 */ /* 0x000fce00078e000e */
[----:B------:R-:W-:Y:S05]  /*36700*/  WARPSYNC.COLLECTIVE R15, `(.L_x_3862) ;  /* 0x000000000f087348 */ /* 0x000fea0003c00000 */
[----:B------:R0:W1:Y:S02]  /*36710*/  SHFL.IDX P6, R14, R13, R12, R11 ;  /* 0x0000000c0d0e7389 */ /* 0x00006400000c000b */
[----:B01----:R-:W-:Y:S01]  /*36720*/  ENDCOLLECTIVE ;  /* 0x000000000000791b */ /* 0x003fe20003800000 */
.L_x_3862:
[----:B------:R-:W-:Y:S02]  /*36730*/  IMAD.MOV.U32 R13, RZ, RZ, R65 ;  /* 0x000000ffff0d7224 */ /* 0x000fe400078e0041 */
[----:B------:R-:W-:-:S07]  /*36740*/  IMAD.MOV.U32 R25, RZ, RZ, R14 ;  /* 0x000000ffff197224 */ /* 0x000fce00078e000e */
[----:B------:R-:W-:Y:S05]  /*36750*/  WARPSYNC.COLLECTIVE R15, `(.L_x_3863) ;  /* 0x000000000f087348 */ /* 0x000fea0003c00000 */
[----:B------:R0:W1:Y:S02]  /*36760*/  SHFL.IDX P6, R14, R13, R12, R11 ;  /* 0x0000000c0d0e7389 */ /* 0x00006400000c000b */
[----:B01----:R-:W-:Y:S01]  /*36770*/  ENDCOLLECTIVE ;  /* 0x000000000000791b */ /* 0x003fe20003800000 */
.L_x_3863:
[----:B------:R-:W-:Y:S05]  /*36780*/  BRA `(.L_x_3864) ;  /* 0xfffffd9800207947 */ /* 0x000fea000383ffff */
.L_x_3560:
[----:B0-----:R0:W1:Y:S02]  /*36790*/  SYNCS.PHASECHK.TRANS64.TRYWAIT P1, [R2+URZ+0x38800], R13 ;  /* 0x0388000d020075a7 */ /* 0x001064000802017f */
[----:B-1----:R-:W-:Y:S05]  /*367a0*/  @!P1 NANOSLEEP.SYNCS 0x989680 ;  /* 0x009896800000995d */ /* 0x002fea0003900000 */
[----:B------:R-:W1:Y:S02]  /*367b0*/  @!P1 SYNCS.PHASECHK.TRANS64 P1, [R2+URZ+0x38800], R13 ;  /* 0x0388000d020095a7 */ /* 0x000e64000802007f */
[----:B-1----:R-:W-:Y:S05]  /*367c0*/  @!P1 BRA `(.L_x_3560) ;  /* 0xfffffffc00f09947 */ /* 0x002fea000383ffff */
[----:B------:R-:W-:Y:S05]  /*367d0*/  BRA `(.L_x_3865) ;  /* 0xfffffd98007c7947 */ /* 0x000fea000383ffff */
.L_x_3574:
[----:B-1----:R1:W2:Y:S02]  /*367e0*/  SYNCS.PHASECHK.TRANS64.TRYWAIT P0, [R6+URZ], R7 ;  /* 0x00000007060075a7 */ /* 0x0022a4000800017f */
[----:B--2---:R-:W-:Y:S05]  /*367f0*/  @!P0 NANOSLEEP.SYNCS 0x989680 ;  /* 0x009896800000895d */ /* 0x004fea0003900000 */
[----:B------:R-:W2:Y:S02]  /*36800*/  @!P0 SYNCS.PHASECHK.TRANS64 P0, [R6+URZ], R7 ;  /* 0x00000007060085a7 */ /* 0x000ea4000800007f */
[----:B--2---:R-:W-:Y:S05]  /*36810*/  @!P0 BRA `(.L_x_3574) ;  /* 0xfffffffc00f08947 */ /* 0x004fea000383ffff */
[----:B------:R-:W-:Y:S05]  /*36820*/  BRA `(.L_x_3573) ;  /* 0xfffffdb000047947 */ /* 0x000fea000383ffff */
.L_x_3581:
[----:B-1----:R1:W2:Y:S02]  /*36830*/  SYNCS.PHASECHK.TRANS64.TRYWAIT P0, [R2+URZ], R3 ;  /* 0x00000003020075a7 */ /* 0x0022a4000800017f */
[----:B--2---:R-:W-:Y:S05]  /*36840*/  @!P0 NANOSLEEP.SYNCS 0x989680 ;  /* 0x009896800000895d */ /* 0x004fea0003900000 */
[----:B------:R-:W2:Y:S02]  /*36850*/  @!P0 SYNCS.PHASECHK.TRANS64 P0, [R2+URZ], R3 ;  /* 0x00000003020085a7 */ /* 0x000ea4000800007f */
[----:B--2---:R-:W-:Y:S05]  /*36860*/  @!P0 BRA `(.L_x_3581) ;  /* 0xfffffffc00f08947 */ /* 0x004fea000383ffff */
[----:B------:R-:W-:Y:S05]  /*36870*/  BRA `(.L_x_3580) ;  /* 0xfffffdb400107947 */ /* 0x000fea000383ffff */
.L_x_3612:
[----:B-1----:R1:W2:Y:S02]  /*36880*/  SYNCS.PHASECHK.TRANS64.TRYWAIT P0, [R6+URZ], R7 ;  /* 0x00000007060075a7 */ /* 0x0022a4000800017f */
[----:B--2---:R-:W-:Y:S05]  /*36890*/  @!P0 NANOSLEEP.SYNCS 0x989680 ;  /* 0x009896800000895d */ /* 0x004fea0003900000 */
[----:B------:R-:W2:Y:S02]  /*368a0*/  @!P0 SYNCS.PHASECHK.TRANS64 P0, [R6+URZ], R7 ;  /* 0x00000007060085a7 */ /* 0x000ea4000800007f */
[----:B--2---:R-:W-:Y:S05]  /*368b0*/  @!P0 BRA `(.L_x_3612) ;  /* 0xfffffffc00f08947 */ /* 0x004fea000383ffff */
[----:B------:R-:W-:Y:S05]  /*368c0*/  BRA `(.L_x_3611) ;  /* 0xfffffe3000587947 */ /* 0x000fea000383ffff */
.L_x_3619:
[----:B-1----:R1:W2:Y:S02]  /*368d0*/  SYNCS.PHASECHK.TRANS64.TRYWAIT P0, [R14+URZ], R15 ;  /* 0x0000000f0e0075a7 */ /* 0x0022a4000800017f */
[----:B--2---:R-:W-:Y:S05]  /*368e0*/  @!P0 NANOSLEEP.SYNCS 0x989680 ;  /* 0x009896800000895d */ /* 0x004fea0003900000 */
[----:B------:R-:W2:Y:S02]  /*368f0*/  @!P0 SYNCS.PHASECHK.TRANS64 P0, [R14+URZ], R15 ;  /* 0x0000000f0e0085a7 */ /* 0x000ea4000800007f */
[----:B--2---:R-:W-:Y:S05]  /*36900*/  @!P0 BRA `(.L_x_3619) ;  /* 0xfffffffc00f08947 */ /* 0x004fea000383ffff */
[----:B------:R-:W-:Y:S05]  /*36910*/  BRA `(.L_x_3618) ;  /* 0xfffffe3400647947 */ /* 0x000fea000383ffff */
.L_x_3636:
[----:B-1----:R1:W2:Y:S02]  /*36920*/  SYNCS.PHASECHK.TRANS64.TRYWAIT P0, [R6+URZ], R7 ;  /* 0x00000007060075a7 */ /* 0x0022a4000800017f */
[----:B--2---:R-:W-:Y:S05]  /*36930*/  @!P0 NANOSLEEP.SYNCS 0x989680 ;  /* 0x009896800000895d */ /* 0x004fea0003900000 */
[----:B------:R-:W2:Y:S02]  /*36940*/  @!P0 SYNCS.PHASECHK.TRANS64 P0, [R6+URZ], R7 ;  /* 0x00000007060085a7 */ /* 0x000ea4000800007f */
[----:B--2---:R-:W-:Y:S05]  /*36950*/  @!P0 BRA `(.L_x_3636) ;  /* 0xfffffffc00f08947 */ /* 0x004fea000383ffff */
[----:B------:R-:W-:Y:S05]  /*36960*/  BRA `(.L_x_3635) ;  /* 0xfffffea0007c7947 */ /* 0x000fea000383ffff */
.L_x_3643:
[----:B-1----:R1:W2:Y:S02]  /*36970*/  SYNCS.PHASECHK.TRANS64.TRYWAIT P0, [R12+URZ], R13 ;  /* 0x0000000d0c0075a7 */ /* 0x0022a4000800017f */
[----:B--2---:R-:W-:Y:S05]  /*36980*/  @!P0 NANOSLEEP.SYNCS 0x989680 ;  /* 0x009896800000895d */ /* 0x004fea0003900000 */
[----:B------:R-:W2:Y:S02]  /*36990*/  @!P0 SYNCS.PHASECHK.TRANS64 P0, [R12+URZ], R13 ;  /* 0x0000000d0c0085a7 */ /* 0x000ea4000800007f */
[----:B--2---:R-:W-:Y:S05]  /*369a0*/  @!P0 BRA `(.L_x_3643) ;  /* 0xfffffffc00f08947 */ /* 0x004fea000383ffff */
[----:B------:R-:W-:Y:S05]  /*369b0*/  BRA `(.L_x_3642) ;  /* 0xfffffea400887947 */ /* 0x000fea000383ffff */
.L_x_3699:
        /* <DEDUP_REMOVED lines=11> */
.L_x_3867:
[----:B------:R-:W-:Y:S05]  /*36a70*/  BSYNC B1 ;  /* 0x0000000000017941 */ /* 0x000fea0003800000 */
.L_x_3866:
[----:B------:R-:W-:Y:S05]  /*36a80*/  BRA `(.L_x_3868) ;  /* 0xffffff7800c87947 */ /* 0x000fea000383ffff */
.L_x_3701:
[----:B------:R-:W-:Y:S01]  /*36a90*/  BSSY B1, `(.L_x_3869) ;  /* 0x0000006000017945 */ /* 0x000fe20003800000 */
[----:B------:R-:W-:-:S07]  /*36aa0*/  IMAD.MOV.U32 R15, RZ, RZ, -0x1 ;  /* 0xffffffffff0f7424 */ /* 0x000fce00078e00ff */
[----:B0-----:R-:W-:Y:S05]  /*36ab0*/  WARPSYNC.COLLECTIVE R15, `(.L_x_3870) ;  /* 0x000000000f0c7348 */ /* 0x001fea0003c00000 */
[----:B------:R-:W-:Y:S02]  /*36ac0*/  ELECT P6, UR62, PT ;  /* 0x00000000003e782f */ /* 0x000fe400038c0000 */
[----:B------:R-:W-:Y:S01]  /*36ad0*/  MOV R14, UR62 ;  /* 0x0000003e000e7c02 */ /* 0x000fe20008000f00 */
[----:B0-----:R-:W-:Y:S10]  /*36ae0*/  ENDCOLLECTIVE ;  /* 0x000000000000791b */ /* 0x001ff40003800000 */
.L_x_3870:
[----:B------:R-:W-:Y:S05]  /*36af0*/  BSYNC B1 ;  /* 0x0000000000017941 */ /* 0x000fea0003800000 */
.L_x_3869:
[----:B------:R-:W-:Y:S05]  /*36b00*/  BRA `(.L_x_3700) ;  /* 0xffffff7800c07947 */ /* 0x000fea000383ffff */
.L_x_3703:
[----:B0-----:R0:W1:Y:S02]  /*36b10*/  SYNCS.PHASECHK.TRANS64.TRYWAIT P0, [R23+URZ+0x38820], R3 ;  /* 0x03882003170075a7 */ /* 0x001064000800017f */
[----:B-1----:R-:W-:Y:S05]  /*36b20*/  @!P0 NANOSLEEP.SYNCS 0x989680 ;  /* 0x009896800000895d */ /* 0x002fea0003900000 */
[----:B------:R-:W1:Y:S02]  /*36b30*/  @!P0 SYNCS.PHASECHK.TRANS64 P0, [R23+URZ+0x38820], R3 ;  /* 0x03882003170085a7 */ /* 0x000e64000800007f */
[----:B-1----:R-:W-:Y:S05]  /*36b40*/  @!P0 BRA `(.L_x_3703) ;  /* 0xfffffffc00f08947 */ /* 0x002fea000383ffff */
[----:B------:R-:W-:Y:S05]  /*36b50*/  BRA `(.L_x_3871) ;  /* 0xffffff7800d07947 */ /* 0x000fea000383ffff */
.L_x_3707:
[----:B0-----:R0:W1:Y:S02]  /*36b60*/  SYNCS.PHASECHK.TRANS64.TRYWAIT P0, [R3+URZ+0x388a0], R7 ;  /* 0x0388a007030075a7 */ /* 0x001064000800017f */
[----:B-1----:R-:W-:Y:S05]  /*36b70*/  @!P0 NANOSLEEP.SYNCS 0x989680 ;  /* 0x009896800000895d */ /* 0x002fea0003900000 */
[----:B------:R-:W1:Y:S02]  /*36b80*/  @!P0 SYNCS.PHASECHK.TRANS64 P0, [R3+URZ+0x388a0], R7 ;  /* 0x0388a007030085a7 */ /* 0x000e64000800007f */
[----:B-1----:R-:W-:Y:S05]  /*36b90*/  @!P0 BRA `(.L_x_3707) ;  /* 0xfffffffc00f08947 */ /* 0x002fea000383ffff */
[----:B------:R-:W-:Y:S05]  /*36ba0*/  BRA `(.L_x_3872) ;  /* 0xffffff7800e87947 */ /* 0x000fea000383ffff */
.L_x_3712:
[----:B-1----:R1:W2:Y:S02]  /*36bb0*/  SYNCS.PHASECHK.TRANS64.TRYWAIT P0, [R3+URZ+0x388c0], R7 ;  /* 0x0388c007030075a7 */ /* 0x0022a4000800017f */
[----:B--2---:R-:W-:Y:S05]  /*36bc0*/  @!P0 NANOSLEEP.SYNCS 0x989680 ;  /* 0x009896800000895d */ /* 0x004fea0003900000 */
[----:B------:R-:W2:Y:S02]  /*36bd0*/  @!P0 SYNCS.PHASECHK.TRANS64 P0, [R3+URZ+0x388c0], R7 ;  /* 0x0388c007030085a7 */ /* 0x000ea4000800007f */
[----:B--2---:R-:W-:Y:S05]  /*36be0*/  @!P0 BRA `(.L_x_3712) ;  /* 0xfffffffc00f08947 */ /* 0x004fea000383ffff */
[----:B------:R-:W-:Y:S05]  /*36bf0*/  BRA `(.L_x_3873) ;  /* 0xffffff7c00647947 */ /* 0x000fea000383ffff */
.L_x_3726:
[----:B0-----:R0:W1:Y:S02]  /*36c00*/  SYNCS.PHASECHK.TRANS64.TRYWAIT P1, [R10+URZ+0x388a0], R2 ;  /* 0x0388a0020a0075a7 */ /* 0x001064000802017f */
[----:B-1----:R-:W-:Y:S05]  /*36c10*/  @!P1 NANOSLEEP.SYNCS 0x989680 ;  /* 0x009896800000995d */ /* 0x002fea0003900000 */
[----:B------:R-:W1:Y:S02]  /*36c20*/  @!P1 SYNCS.PHASECHK.TRANS64 P1, [R10+URZ+0x388a0], R2 ;  /* 0x0388a0020a0095a7 */ /* 0x000e64000802007f */
[----:B-1----:R-:W-:Y:S05]  /*36c30*/  @!P1 BRA `(.L_x_3726) ;  /* 0xfffffffc00f09947 */ /* 0x002fea000383ffff */
[----:B------:R-:W-:Y:S05]  /*36c40*/  BRA `(.L_x_3874) ;  /* 0xffffff8400c87947 */ /* 0x000fea000383ffff */
.L_x_3731:
[----:B-1----:R1:W2:Y:S02]  /*36c50*/  SYNCS.PHASECHK.TRANS64.TRYWAIT P1, [R10+URZ+0x388c0], R2 ;  /* 0x0388c0020a0075a7 */ /* 0x0022a4000802017f */
[----:B--2---:R-:W-:Y:S05]  /*36c60*/  @!P1 NANOSLEEP.SYNCS 0x989680 ;  /* 0x009896800000995d */ /* 0x004fea0003900000 */
[----:B------:R-:W2:Y:S02]  /*36c70*/  @!P1 SYNCS.PHASECHK.TRANS64 P1, [R10+URZ+0x388c0], R2 ;  /* 0x0388c0020a0095a7 */ /* 0x000ea4000802007f */
[----:B--2---:R-:W-:Y:S05]  /*36c80*/  @!P1 BRA `(.L_x_3731) ;  /* 0xfffffffc00f09947 */ /* 0x004fea000383ffff */
[----:B------:R-:W-:Y:S05]  /*36c90*/  BRA `(.L_x_3875) ;  /* 0xffffff8800407947 */ /* 0x000fea000383ffff */
.L_x_3759:
[----:B------:R-:W-:Y:S01]  /*36ca0*/  SHF.R.U32.HI R12, RZ, 0x5, R20 ;  /* 0x00000005ff0c7819 */ /* 0x000fe20000011614 */
[----:B------:R-:W-:Y:S01]  /*36cb0*/  BSSY B0, `(.L_x_3876) ;  /* 0x0000009000007945 */ /* 0x000fe20003800000 */
[----:B------:R-:W-:Y:S02]  /*36cc0*/  IMAD.MOV.U32 R11, RZ, RZ, 0x1f ;  /* 0x0000001fff0b7424 */ /* 0x000fe400078e00ff */
[----:B------:R-:W-:Y:S01]  /*36cd0*/  LOP3.LUT R12, R12, 0x3, RZ, 0xc0, !PT ;  /* 0x000000030c0c7812 */ /* 0x000fe200078ec0ff */
[----:B------:R-:W-:-:S04]  /*36ce0*/  IMAD.MOV.U32 R15, RZ, RZ, -0x1 ;  /* 0xffffffffff0f7424 */ /* 0x000fc800078e00ff */
[----:B------:R-:W-:Y:S02]  /*36cf0*/  IMAD.MOV.U32 R13, RZ, RZ, R12 ;  /* 0x000000ffff0d7224 */ /* 0x000fe400078e000c */
[----:B------:R-:W-:-:S07]  /*36d00*/  IMAD.MOV.U32 R12, RZ, RZ, RZ ;  /* 0x000000ffff0c7224 */ /* 0x000fce00078e00ff */
[----:B0-----:R-:W-:Y:S05]  /*36d10*/  WARPSYNC.COLLECTIVE R15, `(.L_x_3877) ;  /* 0x000000000f087348 */ /* 0x001fea0003c00000 */
[----:B------:R1:W2:Y:S02]  /*36d20*/  SHFL.IDX P6, R14, R13, R12, R11 ;  /* 0x0000000c0d0e7389 */ /* 0x0002a400000c000b */
[----:B012---:R-:W-:Y:S01]  /*36d30*/  ENDCOLLECTIVE ;  /* 0x000000000000791b */ /* 0x007fe20003800000 */
.L_x_3877:
[----:B------:R-:W-:Y:S05]  /*36d40*/  BSYNC B0 ;  /* 0x0000000000007941 */ /* 0x000fea0003800000 */
.L_x_3876:
[----:B------:R-:W-:Y:S05]  /*36d50*/  BRA `(.L_x_3878) ;  /* 0xffffffa000247947 */ /* 0x000fea000383ffff */
.L_x_3762:
[----:B0-----:R0:W1:Y:S02]  /*36d60*/  SYNCS.PHASECHK.TRANS64.TRYWAIT P0, [R17+URZ+0x38840], R0 ;  /* 0x03884000110075a7 */ /* 0x001064000800017f */
[----:B-1----:R-:W-:Y:S05]  /*36d70*/  @!P0 NANOSLEEP.SYNCS 0x989680 ;  /* 0x009896800000895d */ /* 0x002fea0003900000 */
[----:B------:R-:W1:Y:S02]  /*36d80*/  @!P0 SYNCS.PHASECHK.TRANS64 P0, [R17+URZ+0x38840], R0 ;  /* 0x03884000110085a7 */ /* 0x000e64000800007f */
[----:B-1----:R-:W-:Y:S05]  /*36d90*/  @!P0 BRA `(.L_x_3762) ;  /* 0xfffffffc00f08947 */ /* 0x002fea000383ffff */
[----:B------:R-:W-:Y:S05]  /*36da0*/  BRA `(.L_x_3879) ;  /* 0xffffffa000607947 */ /* 0x000fea000383ffff */
.L_x_3763:
        /* <DEDUP_REMOVED lines=8> */
.L_x_3881:
[----:B------:R-:W-:Y:S05]  /*36e30*/  BSYNC B0 ;  /* 0x0000000000007941 */ /* 0x000fea0003800000 */
.L_x_3880:
        /* <DEDUP_REMOVED lines=9> */
.L_x_3882:
[----:B------:R-:W-:Y:S02]  /*36ed0*/  IMAD.MOV.U32 R13, RZ, RZ, R4 ;  /* 0x000000ffff0d7224 */ /* 0x000fe400078e0004 */
[----:B------:R-:W-:Y:S02]  /*36ee0*/  IMAD.MOV.U32 R12, RZ, RZ, 0x1 ;  /* 0x00000001ff0c7424 */ /* 0x000fe400078e00ff */
[----:B------:R-:W-:-:S07]  /*36ef0*/  IMAD.MOV.U32 R3, RZ, RZ, R14 ;  /* 0x000000ffff037224 */ /* 0x000fce00078e000e */
[----:B------:R-:W-:Y:S05]  /*36f00*/  WARPSYNC.COLLECTIVE R15, `(.L_x_3883) ;  /* 0x000000000f087348 */ /* 0x000fea0003c00000 */
[----:B------:R0:W1:Y:S02]  /*36f10*/  SHFL.IDX P6, R14, R13, R12, R11 ;  /* 0x0000000c0d0e7389 */ /* 0x00006400000c000b */
[----:B01----:R-:W-:Y:S01]  /*36f20*/  ENDCOLLECTIVE ;  /* 0x000000000000791b */ /* 0x003fe20003800000 */
.L_x_3883:
        /* <DEDUP_REMOVED lines=15> */
.L_x_3884:
[----:B------:R-:W-:Y:S02]  /*37020*/  @P0 IMAD R6, R5, 0x2, R23 ;  /* 0x0000000205060824 */ /* 0x000fe400078e0217 */
[----:B------:R-:W-:Y:S02]  /*37030*/  IMAD.MOV.U32 R13, RZ, RZ, R4 ;  /* 0x000000ffff0d7224 */ /* 0x000fe400078e0004 */
[----:B------:R-:W-:Y:S02]  /*37040*/  IMAD.MOV.U32 R12, RZ, RZ, 0x2 ;  /* 0x00000002ff0c7424 */ /* 0x000fe400078e00ff */
[----:B------:R-:W-:-:S07]  /*37050*/  IMAD.MOV.U32 R3, RZ, RZ, R14 ;  /* 0x000000ffff037224 */ /* 0x000fce00078e000e */
[----:B------:R-:W-:Y:S05]  /*37060*/  WARPSYNC.COLLECTIVE R15, `(.L_x_3885) ;  /* 0x000000000f087348 */ /* 0x000fea0003c00000 */
[----:B------:R0:W1:Y:S02]  /*37070*/  SHFL.IDX P6, R14, R13, R12, R11 ;  /* 0x0000000c0d0e7389 */ /* 0x00006400000c000b */
[----:B01----:R-:W-:Y:S01]  /*37080*/  ENDCOLLECTIVE ;  /* 0x000000000000791b */ /* 0x003fe20003800000 */
.L_x_3885:
        /* <DEDUP_REMOVED lines=15> */
.L_x_3886:
[----:B------:R-:W-:Y:S02]  /*37180*/  @P0 IMAD R6, R5, 0x2, R23 ;  /* 0x0000000205060824 */ /* 0x000fe400078e0217 */
[----:B------:R-:W-:Y:S02]  /*37190*/  IMAD.MOV.U32 R13, RZ, RZ, R4 ;  /* 0x000000ffff0d7224 */ /* 0x000fe400078e0004 */
[----:B------:R-:W-:Y:S02]  /*371a0*/  IMAD.MOV.U32 R12, RZ, RZ, 0x3 ;  /* 0x00000003ff0c7424 */ /* 0x000fe400078e00ff */
[----:B------:R-:W-:-:S07]  /*371b0*/  IMAD.MOV.U32 R3, RZ, RZ, R14 ;  /* 0x000000ffff037224 */ /* 0x000fce00078e000e */
[----:B------:R-:W-:Y:S05]  /*371c0*/  WARPSYNC.COLLECTIVE R15, `(.L_x_3887) ;  /* 0x000000000f087348 */ /* 0x000fea0003c00000 */
[----:B------:R0:W1:Y:S02]  /*371d0*/  SHFL.IDX P6, R14, R13, R12, R11 ;  /* 0x0000000c0d0e7389 */ /* 0x00006400000c000b */
[----:B01----:R-:W-:Y:S01]  /*371e0*/  ENDCOLLECTIVE ;  /* 0x000000000000791b */ /* 0x003fe20003800000 */
.L_x_3887:
        /* <DEDUP_REMOVED lines=10> */
.L_x_3888:
[----:B------:R-:W-:Y:S01]  /*37290*/  @!PT LDS RZ, [RZ] ;  /* 0x00000000fffff984 */ /* 0x000fe20000000800 */
[----:B------:R-:W-:Y:S01]  /*372a0*/  @!PT LDS RZ, [RZ] ;  /* 0x00000000fffff984 */ /* 0x000fe20000000800 */
[----:B------:R-:W-:Y:S01]  /*372b0*/  @!PT LDS RZ, [RZ] ;  /* 0x00000000fffff984 */ /* 0x000fe20000000800 */
[----:B------:R0:W-:Y:S01]  /*372c0*/  @P0 LDGSTS.E.BYPASS.LTC128B.128 [R6+0x23400], desc[UR46][R2.64], !P2 ;  /* 0x2340000002060fae */ /* 0x0001e2000d101d6e */
[----:B------:R-:W-:Y:S01]  /*372d0*/  IMAD.MOV.U32 R0, RZ, RZ, R14 ;  /* 0x000000ffff007224 */ /* 0x000fe200078e000e */
[----:B------:R-:W-:Y:S06]  /*372e0*/  BRA `(.L_x_3889) ;  /* 0xffffffa000207947 */ /* 0x000fec000383ffff */
.L_x_3768:
        /* <DEDUP_REMOVED lines=9> */
.L_x_3890:
        /* <DEDUP_REMOVED lines=10> */
.L_x_3891:
[----:B------:R-:W-:Y:S02]  /*37420*/  IMAD.MOV.U32 R13, RZ, RZ, R3 ;  /* 0x000000ffff0d7224 */ /* 0x000fe400078e0003 */
[----:B------:R-:W-:Y:S02]  /*37430*/  IMAD.MOV.U32 R12, RZ, RZ, 0x1 ;  /* 0x00000001ff0c7424 */ /* 0x000fe400078e00ff */
[----:B------:R-:W-:-:S07]  /*37440*/  IMAD.MOV.U32 R4, RZ, RZ, R14 ;  /* 0x000000ffff047224 */ /* 0x000fce00078e000e */
[----:B------:R-:W-:Y:S05]  /*37450*/  WARPSYNC.COLLECTIVE R15, `(.L_x_3892) ;  /* 0x000000000f087348 */ /* 0x000fea0003c00000 */
[----:B------:R0:W1:Y:S02]  /*37460*/  SHFL.IDX P6, R14, R13, R12, R11 ;  /* 0x0000000c0d0e7389 */ /* 0x00006400000c000b */
[----:B01----:R-:W-:Y:S01]  /*37470*/  ENDCOLLECTIVE ;  /* 0x000000000000791b */ /* 0x003fe20003800000 */
.L_x_3892:
        /* <DEDUP_REMOVED lines=12> */
.L_x_3893:
[----:B------:R-:W-:Y:S02]  /*37540*/  IMAD.MOV.U32 R13, RZ, RZ, R3 ;  /* 0x000000ffff0d7224 */ /* 0x000fe400078e0003 */
[----:B------:R-:W-:Y:S02]  /*37550*/  IMAD.MOV.U32 R12, RZ, RZ, 0x2 ;  /* 0x00000002ff0c7424 */ /* 0x000fe400078e00ff */
[----:B------:R-:W-:-:S07]  /*37560*/  IMAD.MOV.U32 R5, RZ, RZ, R14 ;  /* 0x000000ffff057224 */ /* 0x000fce00078e000e */
[----:B------:R-:W-:Y:S05]  /*37570*/  WARPSYNC.COLLECTIVE R15, `(.L_x_3894) ;  /* 0x000000000f087348 */ /* 0x000fea0003c00000 */
[----:B------:R0:W1:Y:S02]  /*37580*/  SHFL.IDX P6, R14, R13, R12, R11 ;  /* 0x0000000c0d0e7389 */ /* 0x00006400000c000b */
[----:B01----:R-:W-:Y:S01]  /*37590*/  ENDCOLLECTIVE ;  /* 0x000000000000791b */ /* 0x003fe20003800000 */
.L_x_3894:
        /* <DEDUP_REMOVED lines=10> */
.L_x_3895:
        /* <DEDUP_REMOVED lines=11> */
.L_x_3896:
        /* <DEDUP_REMOVED lines=10> */
.L_x_3897:
[----:B------:R-:W-:Y:S01]  /*37790*/  @!PT LDS RZ, [RZ] ;  /* 0x00000000fffff984 */ /* 0x000fe20000000800 */
[----:B------:R-:W-:Y:S01]  /*377a0*/  @!PT LDS RZ, [RZ] ;  /* 0x00000000fffff984 */ /* 0x000fe20000000800 */
[----:B------:R-:W-:Y:S01]  /*377b0*/  @!PT LDS RZ, [RZ] ;  /* 0x00000000fffff984 */ /* 0x000fe20000000800 */
[----:B------:R0:W-:Y:S01]  /*377c0*/  @!P0 LDGSTS.E.BYPASS.LTC128B.128 [R26+0x21400], desc[UR46][R4.64], !P1 ;  /* 0x21400000041a8fae */ /* 0x0001e2000c901d6e */
[----:B------:R-:W-:Y:S01]  /*377d0*/  IMAD.MOV.U32 R0, RZ, RZ, R14 ;  /* 0x000000ffff007224 */ /* 0x000fe200078e000e */
[----:B------:R-:W-:Y:S06]  /*377e0*/  BRA `(.L_x_3898) ;  /* 0xffffffa400407947 */ /* 0x000fec000383ffff */
.L_x_3772:
        /* <DEDUP_REMOVED lines=45> */
.L_x_3900:
[----:B------:R-:W-:Y:S05]  /*37ac0*/  BSYNC B0 ;  /* 0x0000000000007941 */ /* 0x000fea0003800000 */
.L_x_3899:
        /* <DEDUP_REMOVED lines=11> */
.L_x_3901:
[----:B------:R-:W-:-:S04]  /*37b80*/  LOP3.LUT R22, R22, 0xfdffffff, RZ, 0xc0, !PT ;  /* 0xfdffffff16167812 */ /* 0x000fc800078ec0ff */
[----:B------:R-:W-:-:S04]  /*37b90*/  @P3 LOP3.LUT R22, R22, 0x2000000, RZ, 0xfc, !PT ;  /* 0x0200000016163812 */ /* 0x000fc800078efcff */
[C---:B------:R-:W-:Y:S02]  /*37ba0*/  LOP3.LUT P3, RZ, R22.reuse, 0x200, RZ, 0xc0, !PT ;  /* 0x0000020016ff7812 */ /* 0x040fe4000786c0ff */
[----:B------:R-:W-:Y:S01]  /*37bb0*/  LOP3.LUT R22, R22, 0xfeffffff, RZ, 0xc0, !PT ;  /* 0xfeffffff16167812 */ /* 0x000fe200078ec0ff */
[----:B------:R-:W-:-:S03]  /*37bc0*/  IMAD.MOV.U32 R13, RZ, RZ, R4 ;  /* 0x000000ffff0d7224 */ /* 0x000fc600078e0004 */
[----:B------:R-:W-:Y:S01]  /*37bd0*/  @P1 LOP3.LUT R22, R22, 0x1000000, RZ, 0xfc, !PT ;  /* 0x0100000016161812 */ /* 0x000fe200078efcff */
[----:B------:R-:W-:-:S03]  /*37be0*/  IMAD.MOV.U32 R12, RZ, RZ, 0x1 ;  /* 0x00000001ff0c7424 */ /* 0x000fc600078e00ff */
[C---:B------:R-:W-:Y:S02]  /*37bf0*/  LOP3.LUT P1, RZ, R22.reuse, 0x100, RZ, 0xc0, !PT ;  /* 0x0000010016ff7812 */ /* 0x040fe4000782c0ff */
[----:B------:R-:W-:Y:S01]  /*37c00*/  LOP3.LUT R22, R22, 0xffdfffff, RZ, 0xc0, !PT ;  /* 0xffdfffff16167812 */ /* 0x000fe200078ec0ff */
[----:B------:R-:W-:-:S03]  /*37c10*/  IMAD.MOV.U32 R3, RZ, RZ, R14 ;  /* 0x000000ffff037224 */ /* 0x000fc600078e000e */
[----:B------:R-:W-:Y:S02]  /*37c20*/  @P0 LOP3.LUT R22, R22, 0x200000, RZ, 0xfc, !PT ;  /* 0x0020000016160812 */ /* 0x000fe400078efcff */
[----:B------:R-:W-:Y:S02]  /*37c30*/  @!P2 LEA R3, P6, R20, R3, 0x1 ;  /* 0x000000031403a211 */ /* 0x000fe400078c08ff */
[----:B------:R-:W-:-:S03]  /*37c40*/  LOP3.LUT P0, RZ, R22, 0x1000, RZ, 0xc0, !PT ;  /* 0x0000100016ff7812 */ /* 0x000fc6000780c0ff */
        /* <DEDUP_REMOVED lines=26> */
.L_x_3902:
        /* <DEDUP_REMOVED lines=8> */
.L_x_3903:
        /* <DEDUP_REMOVED lines=33> */
.L_x_3904:
[----:B------:R-:W-:Y:S02]  /*38080*/  IMAD.MOV.U32 R13, RZ, RZ, R5 ;  /* 0x000000ffff0d7224 */ /* 0x000fe400078e0005 */
[----:B------:R-:W-:-:S07]  /*38090*/  IMAD.MOV.U32 R8, RZ, RZ, R14 ;  /* 0x000000ffff087224 */ /* 0x000fce00078e000e */
[----:B------:R-:W-:Y:S05]  /*380a0*/  WARPSYNC.COLLECTIVE R15, `(.L_x_3905) ;  /* 0x000000000f087348 */ /* 0x000fea0003c00000 */
[----:B------:R0:W1:Y:S02]  /*380b0*/  SHFL.IDX P6, R14, R13, R12, R11 ;  /* 0x0000000c0d0e7389 */ /* 0x00006400000c000b */
[----:B01----:R-:W-:Y:S01]  /*380c0*/  ENDCOLLECTIVE ;  /* 0x000000000000791b */ /* 0x003fe20003800000 */
.L_x_3905:
[----:B------:R-:W-:Y:S02]  /*380d0*/  IMAD.MOV.U32 R13, RZ, RZ, R4 ;  /* 0x000000ffff0d7224 */ /* 0x000fe400078e0004 */
[----:B------:R-:W-:Y:S01]  /*380e0*/  IMAD.MOV.U32 R12, RZ, RZ, 0x3 ;  /* 0x00000003ff0c7424 */ /* 0x000fe200078e00ff */
[----:B------:R-:W-:Y:S02]  /*380f0*/  @!P0 LEA R9, P1, R20, R14, 0x1 ;  /* 0x0000000e14098211 */ /* 0x000fe400078208ff */
[----:B------:R-:W-:-:S03]  /*38100*/  LOP3.LUT P6, RZ, R22, 0x20000, RZ, 0xc0, !PT ;  /* 0x0002000016ff7812 */ /* 0x000fc600078cc0ff */
[----:B------:R-:W-:Y:S01]  /*38110*/  @!P0 IMAD.X R10, RZ, RZ, R8, P1 ;  /* 0x000000ffff0a8224 */ /* 0x000fe200008e0608 */
[----:B------:R-:W-:Y:S01]  /*38120*/  LOP3.LUT P1, RZ, R22, 0x100, RZ, 0xc0, !PT ;  /* 0x0000010016ff7812 */ /* 0x000fe2000782c0ff */
[----:B------:R-:W-:Y:S02]  /*38130*/  @!P0 IMAD.MOV.U32 R2, RZ, RZ, R9 ;  /* 0x000000ffff028224 */ /* 0x000fe400078e0009 */
[----:B------:R-:W-:-:S05]  /*38140*/  @!P0 IMAD.MOV.U32 R3, RZ, RZ, R10 ;  /* 0x000000ffff038224 */ /* 0x000fca00078e000a */
        /* <DEDUP_REMOVED lines=15> */
.L_x_3906:
        /* <DEDUP_REMOVED lines=9> */
.L_x_3907:
[----:B------:R-:W-:Y:S01]  /*382d0*/  IMAD.MOV.U32 R2, RZ, RZ, R14 ;  /* 0x000000ffff027224 */ /* 0x000fe200078e000e */
[----:B------:R-:W-:Y:S06]  /*382e0*/  BRA `(.L_x_3908) ;  /* 0xffffffa800207947 */ /* 0x000fec000383ffff */
.L_x_3777:
[----:B-1----:R1:W2:Y:S02]  /*382f0*/  SYNCS.PHASECHK.TRANS64.TRYWAIT P0, [R23+URZ+0x38820], R0 ;  /* 0x03882000170075a7 */ /* 0x0022a4000800017f */
[----:B--2---:R-:W-:Y:S05]  /*38300*/  @!P0 NANOSLEEP.SYNCS 0x989680 ;  /* 0x009896800000895d */ /* 0x004fea0003900000 */
[----:B------:R-:W2:Y:S02]  /*38310*/  @!P0 SYNCS.PHASECHK.TRANS64 P0, [R23+URZ+0x38820], R0 ;  /* 0x03882000170085a7 */ /* 0x000ea4000800007f */
[----:B--2---:R-:W-:Y:S05]  /*38320*/  @!P0 BRA `(.L_x_3777) ;  /* 0xfffffffc00f08947 */ /* 0x004fea000383ffff */
[----:B------:R-:W-:Y:S05]  /*38330*/  BRA `(.L_x_3909) ;  /* 0xffffffa800c87947 */ /* 0x000fea000383ffff */
.L_x_3780:
[----:B-1----:R1:W2:Y:S02]  /*38340*/  SYNCS.PHASECHK.TRANS64.TRYWAIT P0, [R17+URZ+0x38860], R0 ;  /* 0x03886000110075a7 */ /* 0x0022a4000800017f */
[----:B--2---:R-:W-:Y:S05]  /*38350*/  @!P0 NANOSLEEP.SYNCS 0x989680 ;  /* 0x009896800000895d */ /* 0x004fea0003900000 */
[----:B------:R-:W2:Y:S02]  /*38360*/  @!P0 SYNCS.PHASECHK.TRANS64 P0, [R17+URZ+0x38860], R0 ;  /* 0x03886000110085a7 */ /* 0x000ea4000800007f */
[----:B--2---:R-:W-:Y:S05]  /*38370*/  @!P0 BRA `(.L_x_3780) ;  /* 0xfffffffc00f08947 */ /* 0x004fea000383ffff */
[----:B------:R-:W-:Y:S05]  /*38380*/  BRA `(.L_x_3910) ;  /* 0xffffffa800d87947 */ /* 0x000fea000383ffff */
.L_x_3781:
        /* <DEDUP_REMOVED lines=8> */
.L_x_3912:
[----:B------:R-:W-:Y:S05]  /*38410*/  BSYNC B0 ;  /* 0x0000000000007941 */ /* 0x000fea0003800000 */
.L_x_3911:
        /* <DEDUP_REMOVED lines=15> */
.L_x_3913:
        /* <DEDUP_REMOVED lines=39> */
.L_x_3914:
[----:B------:R-:W-:Y:S02]  /*38780*/  IMAD.MOV.U32 R13, RZ, RZ, R5 ;  /* 0x000000ffff0d7224 */ /* 0x000fe400078e0005 */
[----:B------:R-:W-:-:S07]  /*38790*/  IMAD.MOV.U32 R3, RZ, RZ, R14 ;  /* 0x000000ffff037224 */ /* 0x000fce00078e000e */
[----:B------:R-:W-:Y:S05]  /*387a0*/  WARPSYNC.COLLECTIVE R15, `(.L_x_3915) ;  /* 0x000000000f087348 */ /* 0x000fea0003c00000 */
[----:B------:R0:W1:Y:S02]  /*387b0*/  SHFL.IDX P6, R14, R13, R12, R11 ;  /* 0x0000000c0d0e7389 */ /* 0x00006400000c000b */
[----:B01----:R-:W-:Y:S01]  /*387c0*/  ENDCOLLECTIVE ;  /* 0x000000000000791b */ /* 0x003fe20003800000 */
.L_x_3915:
        /* <DEDUP_REMOVED lines=29> */
.L_x_3916:
[----:B------:R-:W-:Y:S02]  /*389a0*/  IMAD.MOV.U32 R13, RZ, RZ, R5 ;  /* 0x000000ffff0d7224 */ /* 0x000fe400078e0005 */
[----:B------:R-:W-:-:S07]  /*389b0*/  IMAD.MOV.U32 R3, RZ, RZ, R14 ;  /* 0x000000ffff037224 */ /* 0x000fce00078e000e */
[----:B------:R-:W-:Y:S05]  /*389c0*/  WARPSYNC.COLLECTIVE R15, `(.L_x_3917) ;  /* 0x000000000f087348 */ /* 0x000fea0003c00000 */
[----:B------:R0:W1:Y:S02]  /*389d0*/  SHFL.IDX P6, R14, R13, R12, R11 ;  /* 0x0000000c0d0e7389 */ /* 0x00006400000c000b */
[----:B01----:R-:W-:Y:S01]  /*389e0*/  ENDCOLLECTIVE ;  /* 0x000000000000791b */ /* 0x003fe20003800000 */
.L_x_3917:
        /* <DEDUP_REMOVED lines=29> */
.L_x_3918:
[----:B------:R-:W-:Y:S02]  /*38bc0*/  IMAD.MOV.U32 R13, RZ, RZ, R5 ;  /* 0x000000ffff0d7224 */ /* 0x000fe400078e0005 */
[----:B------:R-:W-:-:S07]  /*38bd0*/  IMAD.MOV.U32 R8, RZ, RZ, R14 ;  /* 0x000000ffff087224 */ /* 0x000fce00078e000e */
[----:B------:R-:W-:Y:S05]  /*38be0*/  WARPSYNC.COLLECTIVE R15, `(.L_x_3919) ;  /* 0x000000000f087348 */ /* 0x000fea0003c00000 */
[----:B------:R0:W1:Y:S02]  /*38bf0*/  SHFL.IDX P6, R14, R13, R12, R11 ;  /* 0x0000000c0d0e7389 */ /* 0x00006400000c000b */
[----:B01----:R-:W-:Y:S01]  /*38c00*/  ENDCOLLECTIVE ;  /* 0x000000000000791b */ /* 0x003fe20003800000 */
.L_x_3919:
[----:B------:R-:W-:Y:S01]  /*38c10*/  IMAD.MOV.U32 R2, RZ, RZ, R14 ;  /* 0x000000ffff027224 */ /* 0x000fe200078e000e */
[----:B------:R-:W-:Y:S06]  /*38c20*/  BRA `(.L_x_3920) ;  /* 0xffffffa800707947 */ /* 0x000fec000383ffff */
.L_x_3788:
[----:B0-----:R0:W1:Y:S02]  /*38c30*/  SYNCS.PHASECHK.TRANS64.TRYWAIT P0, [R6+URZ+0x38840], R21 ;  /* 0x03884015060075a7 */ /* 0x001064000800017f */
[----:B-1----:R-:W-:Y:S05]  /*38c40*/  @!P0 NANOSLEEP.SYNCS 0x989680 ;  /* 0x009896800000895d */ /* 0x002fea0003900000 */
[----:B------:R-:W1:Y:S02]  /*38c50*/  @!P0 SYNCS.PHASECHK.TRANS64 P0, [R6+URZ+0x38840], R21 ;  /* 0x03884015060085a7 */ /* 0x000e64000800007f */
[----:B-1----:R-:W-:Y:S05]  /*38c60*/  @!P0 BRA `(.L_x_3788) ;  /* 0xfffffffc00f08947 */ /* 0x002fea000383ffff */
[----:B------:R-:W-:Y:S05]  /*38c70*/  BRA `(.L_x_3921) ;  /* 0xffffffac00fc7947 */ /* 0x000fea000383ffff */
.L_x_3789:
        /* <DEDUP_REMOVED lines=8> */
.L_x_3923:
[----:B------:R-:W-:Y:S05]  /*38d00*/  BSYNC B1 ;  /* 0x0000000000017941 */ /* 0x000fea0003800000 */
.L_x_3922:
        /* <DEDUP_REMOVED lines=9> */
.L_x_3924:
[----:B------:R-:W-:Y:S02]  /*38da0*/  IMAD.MOV.U32 R13, RZ, RZ, R27 ;  /* 0x000000ffff0d7224 */ /* 0x000fe400078e001b */
[----:B------:R-:W-:Y:S02]  /*38db0*/  IMAD.MOV.U32 R12, RZ, RZ, 0x1 ;  /* 0x00000001ff0c7424 */ /* 0x000fe400078e00ff */
[----:B------:R-:W-:-:S07]  /*38dc0*/  IMAD.MOV.U32 R2, RZ, RZ, R14 ;  /* 0x000000ffff027224 */ /* 0x000fce00078e000e */
[----:B------:R-:W-:Y:S05]  /*38dd0*/  WARPSYNC.COLLECTIVE R15, `(.L_x_3925) ;  /* 0x000000000f087348 */ /* 0x000fea0003c00000 */
[----:B------:R0:W1:Y:S02]  /*38de0*/  SHFL.IDX P6, R14, R13, R12, R11 ;  /* 0x0000000c0d0e7389 */ /* 0x00006400000c000b */
[----:B01----:R-:W-:Y:S01]  /*38df0*/  ENDCOLLECTIVE ;  /* 0x000000000000791b */ /* 0x003fe20003800000 */
.L_x_3925:
        /* <DEDUP_REMOVED lines=11> */
.L_x_3926:
[----:B------:R-:W-:Y:S02]  /*38eb0*/  IMAD.MOV.U32 R13, RZ, RZ, R27 ;  /* 0x000000ffff0d7224 */ /* 0x000fe400078e001b */
[----:B------:R-:W-:Y:S02]  /*38ec0*/  IMAD.MOV.U32 R12, RZ, RZ, 0x2 ;  /* 0x00000002ff0c7424 */ /* 0x000fe400078e00ff */
[----:B------:R-:W-:-:S07]  /*38ed0*/  IMAD.MOV.U32 R2, RZ, RZ, R14 ;  /* 0x000000ffff027224 */ /* 0x000fce00078e000e */
[----:B------:R-:W-:Y:S05]  /*38ee0*/  WARPSYNC.COLLECTIVE R15, `(.L_x_3927) ;  /* 0x000000000f087348 */ /* 0x000fea0003c00000 */
[----:B------:R0:W1:Y:S02]  /*38ef0*/  SHFL.IDX P6, R14, R13, R12, R11 ;  /* 0x0000000c0d0e7389 */ /* 0x00006400000c000b */
[----:B01----:R-:W-:Y:S01]  /*38f00*/  ENDCOLLECTIVE ;  /* 0x000000000000791b */ /* 0x003fe20003800000 */
.L_x_3927:
        /* <DEDUP_REMOVED lines=11> */
.L_x_3928:
[----:B------:R-:W-:Y:S02]  /*38fc0*/  IMAD.MOV.U32 R13, RZ, RZ, R27 ;  /* 0x000000ffff0d7224 */ /* 0x000fe400078e001b */
[----:B------:R-:W-:Y:S02]  /*38fd0*/  IMAD.MOV.U32 R12, RZ, RZ, 0x3 ;  /* 0x00000003ff0c7424 */ /* 0x000fe400078e00ff */
[----:B------:R-:W-:-:S07]  /*38fe0*/  IMAD.MOV.U32 R2, RZ, RZ, R14 ;  /* 0x000000ffff027224 */ /* 0x000fce00078e000e */
[----:B------:R-:W-:Y:S05]  /*38ff0*/  WARPSYNC.COLLECTIVE R15, `(.L_x_3929) ;  /* 0x000000000f087348 */ /* 0x000fea0003c00000 */
[----:B------:R0:W1:Y:S02]  /*39000*/  SHFL.IDX P6, R14, R13, R12, R11 ;  /* 0x0000000c0d0e7389 */ /* 0x00006400000c000b */
[----:B01----:R-:W-:Y:S01]  /*39010*/  ENDCOLLECTIVE ;  /* 0x000000000000791b */ /* 0x003fe20003800000 */
.L_x_3929:
        /* <DEDUP_REMOVED lines=11> */
.L_x_3930:
[----:B------:R-:W-:Y:S01]  /*390d0*/  IMAD.MOV.U32 R2, RZ, RZ, R14 ;  /* 0x000000ffff027224 */ /* 0x000fe200078e000e */
[----:B------:R-:W-:Y:S06]  /*390e0*/  BRA `(.L_x_3931) ;  /* 0xffffffac008c7947 */ /* 0x000fec000383ffff */
.L_x_3794:
[----:B---3--:R3:W4:Y:S02]  /*390f0*/  SYNCS.PHASECHK.TRANS64.TRYWAIT P0, [R6+URZ+0x38860], R21 ;  /* 0x03886015060075a7 */ /* 0x008724000800017f */
[----:B----4-:R-:W-:Y:S05]  /*39100*/  @!P0 NANOSLEEP.SYNCS 0x989680 ;  /* 0x009896800000895d */ /* 0x010fea0003900000 */
[----:B------:R-:W4:Y:S02]  /*39110*/  @!P0 SYNCS.PHASECHK.TRANS64 P0, [R6+URZ+0x38860], R21 ;  /* 0x03886015060085a7 */ /* 0x000f24000800007f */
[----:B----4-:R-:W-:Y:S05]  /*39120*/  @!P0 BRA `(.L_x_3794) ;  /* 0xfffffffc00f08947 */ /* 0x010fea000383ffff */
[----:B------:R-:W-:Y:S05]  /*39130*/  BRA `(.L_x_3932) ;  /* 0xffffffac00dc7947 */ /* 0x000fea000383ffff */
.L_x_3795:
        /* <DEDUP_REMOVED lines=8> */
.L_x_3934:
[----:B------:R-:W-:Y:S05]  /*391c0*/  BSYNC B1 ;  /* 0x0000000000017941 */ /* 0x000fea0003800000 */
.L_x_3933:
        /* <DEDUP_REMOVED lines=13> */
.L_x_3935:
        /* <DEDUP_REMOVED lines=17> */
.L_x_3936:
        /* <DEDUP_REMOVED lines=16> */
.L_x_3937:
        /* <DEDUP_REMOVED lines=19> */
.L_x_3938:
        /* <DEDUP_REMOVED lines=14> */
.L_x_3939:
        /* <DEDUP_REMOVED lines=16> */
.L_x_3940:
        /* <DEDUP_REMOVED lines=14> */
.L_x_3941:
[----:B------:R-:W-:Y:S05]  /*398a0*/  BRA `(.L_x_3942) ;  /* 0xffffffac00487947 */ /* 0x000fea000383ffff */
.L_x_3803:
        /* <DEDUP_REMOVED lines=8> */
.L_x_3944:
[----:B------:R-:W-:Y:S05]  /*39930*/  BSYNC B0 ;  /* 0x0000000000007941 */ /* 0x000fea0003800000 */
.L_x_3943:
        /* <DEDUP_REMOVED lines=9> */
.L_x_3945:
        /* <DEDUP_REMOVED lines=18> */
.L_x_3946:
[----:B------:R-:W-:Y:S01]  /*39af0*/  IMAD.MOV.U32 R12, RZ, RZ, 0x2 ;  /* 0x00000002ff0c7424 */ /* 0x000fe200078e00ff */
[----:B------:R-:W-:-:S05]  /*39b00*/  SEL R4, R14, RZ, P1 ;  /* 0x000000ff0e047207 */ /* 0x000fca0000800000 */
[----:B------:R-:W-:-:S04]  /*39b10*/  IMAD.IADD R4, R17, 0x1, R4 ;  /* 0x0000000111047824 */ /* 0x000fc800078e0204 */
[----:B------:R-:W-:-:S07]  /*39b20*/  IMAD.MOV.U32 R13, RZ, RZ, R4 ;  /* 0x000000ffff0d7224 */ /* 0x000fce00078e0004 */
[----:B------:R-:W-:Y:S05]  /*39b30*/  WARPSYNC.COLLECTIVE R15, `(.L_x_3947) ;  /* 0x000000000f087348 */ /* 0x000fea0003c00000 */
[----:B------:R0:W1:Y:S02]  /*39b40*/  SHFL.UP P6, R14, R13, R12, R11 ;  /* 0x0400000c0d0e7389 */ /* 0x00006400000c000b */
[----:B01----:R-:W-:Y:S01]  /*39b50*/  ENDCOLLECTIVE ;  /* 0x000000000000791b */ /* 0x003fe20003800000 */
.L_x_3947:
[----:B------:R-:W-:Y:S01]  /*39b60*/  IMAD.MOV.U32 R12, RZ, RZ, 0x4 ;  /* 0x00000004ff0c7424 */ /* 0x000fe200078e00ff */
[----:B------:R-:W-:-:S05]  /*39b70*/  SEL R3, R14, RZ, P2 ;  /* 0x000000ff0e037207 */ /* 0x000fca0001000000 */
[----:B------:R-:W-:-:S04]  /*39b80*/  IMAD.IADD R6, R4, 0x1, R3 ;  /* 0x0000000104067824 */ /* 0x000fc800078e0203 */
[----:B------:R-:W-:-:S07]  /*39b90*/  IMAD.MOV.U32 R13, RZ, RZ, R6 ;  /* 0x000000ffff0d7224 */ /* 0x000fce00078e0006 */
[----:B------:R-:W-:Y:S05]  /*39ba0*/  WARPSYNC.COLLECTIVE R15, `(.L_x_3948) ;  /* 0x000000000f087348 */ /* 0x000fea0003c00000 */
[----:B------:R0:W1:Y:S02]  /*39bb0*/  SHFL.UP P6, R14, R13, R12, R11 ;  /* 0x0400000c0d0e7389 */ /* 0x00006400000c000b */
[----:B01----:R-:W-:Y:S01]  /*39bc0*/  ENDCOLLECTIVE ;  /* 0x000000000000791b */ /* 0x003fe20003800000 */
.L_x_3948:
[----:B------:R-:W-:Y:S01]  /*39bd0*/  IMAD.MOV.U32 R12, RZ, RZ, 0x8 ;  /* 0x00000008ff0c7424 */ /* 0x000fe200078e00ff */
[----:B------:R-:W-:-:S05]  /*39be0*/  SEL R3, R14, RZ, P3 ;  /* 0x000000ff0e037207 */ /* 0x000fca0001800000 */
[----:B------:R-:W-:-:S04]  /*39bf0*/  IMAD.IADD R2, R6, 0x1, R3 ;  /* 0x0000000106027824 */ /* 0x000fc800078e0203 */
[----:B------:R-:W-:-:S07]  /*39c00*/  IMAD.MOV.U32 R13, RZ, RZ, R2 ;  /* 0x000000ffff0d7224 */ /* 0x000fce00078e0002 */
[----:B------:R-:W-:Y:S05]  /*39c10*/  WARPSYNC.COLLECTIVE R15, `(.L_x_3949) ;  /* 0x000000000f087348 */ /* 0x000fea0003c00000 */
[----:B------:R0:W1:Y:S02]  /*39c20*/  SHFL.UP P6, R14, R13, R12, R11 ;  /* 0x0400000c0d0e7389 */ /* 0x00006400000c000b */
[----:B01----:R-:W-:Y:S01]  /*39c30*/  ENDCOLLECTIVE ;  /* 0x000000000000791b */ /* 0x003fe20003800000 */
.L_x_3949:
[----:B------:R-:W-:Y:S01]  /*39c40*/  IMAD.MOV.U32 R12, RZ, RZ, 0x10 ;  /* 0x00000010ff0c7424 */ /* 0x000fe200078e00ff */
[----:B------:R-:W-:-:S05]  /*39c50*/  SEL R3, R14, RZ, P4 ;  /* 0x000000ff0e037207 */ /* 0x000fca0002000000 */
[----:B------:R-:W-:-:S04]  /*39c60*/  IMAD.IADD R3, R2, 0x1, R3 ;  /* 0x0000000102037824 */ /* 0x000fc800078e0203 */
[----:B------:R-:W-:-:S07]  /*39c70*/  IMAD.MOV.U32 R13, RZ, RZ, R3 ;  /* 0x000000ffff0d7224 */ /* 0x000fce00078e0003 */
[----:B------:R-:W-:Y:S05]  /*39c80*/  WARPSYNC.COLLECTIVE R15, `(.L_x_3950) ;  /* 0x000000000f087348 */ /* 0x000fea0003c00000 */
[----:B------:R0:W1:Y:S02]  /*39c90*/  SHFL.UP P6, R14, R13, R12, R11 ;  /* 0x0400000c0d0e7389 */ /* 0x00006400000c000b */
[----:B01----:R-:W-:Y:S01]  /*39ca0*/  ENDCOLLECTIVE ;  /* 0x000000000000791b */ /* 0x003fe20003800000 */
.L_x_3950:
        /* <DEDUP_REMOVED lines=8> */
.L_x_3951:
[----:B------:R-:W-:Y:S05]  /*39d30*/  BRA `(.L_x_3952) ;  /* 0xffffffac00dc7947 */ /* 0x000fea000383ffff */
.L_x_3808:
[----:B------:R-:W-:Y:S01]  /*39d40*/  BSSY B0, `(.L_x_3953) ;  /* 0x0000008000007945 */ /* 0x000fe20003800000 */
[----:B-----5:R-:W-:Y:S02]  /*39d50*/  IMAD.MOV.U32 R13, RZ, RZ, R17 ;  /* 0x000000ffff0d7224 */ /* 0x020fe400078e0011 */
[----:B------:R-:W-:Y:S02]  /*39d60*/  IMAD.MOV.U32 R12, RZ, RZ, 0x1 ;  /* 0x00000001ff0c7424 */ /* 0x000fe400078e00ff */
[----:B------:R-:W-:Y:S02]  /*39d70*/  IMAD.MOV.U32 R11, RZ, RZ, RZ ;  /* 0x000000ffff0b7224 */ /* 0x000fe400078e00ff */
[----:B------:R-:W-:-:S07]  /*39d80*/  IMAD.MOV.U32 R15, RZ, RZ, -0x1 ;  /* 0xffffffffff0f7424 */ /* 0x000fce00078e00ff */
[----:B0-----:R-:W-:Y:S05]  /*39d90*/  WARPSYNC.COLLECTIVE R15, `(.L_x_3954) ;  /* 0x000000000f087348 */ /* 0x001fea0003c00000 */
[----:B------:R1:W2:Y:S02]  /*39da0*/  SHFL.UP P6, R14, R13, R12, R11 ;  /* 0x0400000c0d0e7389 */ /* 0x0002a400000c000b */
[----:B012---:R-:W-:Y:S01]  /*39db0*/  ENDCOLLECTIVE ;  /* 0x000000000000791b */ /* 0x007fe20003800000 */
.L_x_3954:
[----:B------:R-:W-:Y:S05]  /*39dc0*/  BSYNC B0 ;  /* 0x0000000000007941 */ /* 0x000fea0003800000 */
.L_x_3953:
        /* <DEDUP_REMOVED lines=8> */
.L_x_3955:
[----:B------:R-:W-:Y:S01]  /*39e50*/  IMAD.MOV.U32 R12, RZ, RZ, 0x4 ;  /* 0x00000004ff0c7424 */ /* 0x000fe200078e00ff */
[----:B------:R-:W-:-:S05]  /*39e60*/  SEL R2, R14, RZ, P2 ;  /* 0x000000ff0e027207 */ /* 0x000fca0001000000 */
[----:B------:R-:W-:-:S04]  /*39e70*/  IMAD.IADD R2, R13, 0x1, R2 ;  /* 0x000000010d027824 */ /* 0x000fc800078e0202 */
[----:B------:R-:W-:-:S07]  /*39e80*/  IMAD.MOV.U32 R13, RZ, RZ, R2 ;  /* 0x000000ffff0d7224 */ /* 0x000fce00078e0002 */
[----:B------:R-:W-:Y:S05]  /*39e90*/  WARPSYNC.COLLECTIVE R15, `(.L_x_3956) ;  /* 0x000000000f087348 */ /* 0x000fea0003c00000 */
[----:B------:R0:W1:Y:S02]  /*39ea0*/  SHFL.UP P6, R14, R13, R12, R11 ;  /* 0x0400000c0d0e7389 */ /* 0x00006400000c000b */
[----:B01----:R-:W-:Y:S01]  /*39eb0*/  ENDCOLLECTIVE ;  /* 0x000000000000791b */ /* 0x003fe20003800000 */
.L_x_3956:
[----:B------:R-:W-:Y:S01]  /*39ec0*/  IMAD.MOV.U32 R12, RZ, RZ, 0x8 ;  /* 0x00000008ff0c7424 */ /* 0x000fe200078e00ff */
[----:B------:R-:W-:-:S05]  /*39ed0*/  SEL R3, R14, RZ, P3 ;  /* 0x000000ff0e037207 */ /* 0x000fca0001800000 */
[----:B------:R-:W-:-:S04]  /*39ee0*/  IMAD.IADD R3, R2, 0x1, R3 ;  /* 0x0000000102037824 */ /* 0x000fc800078e0203 */
[----:B------:R-:W-:-:S07]  /*39ef0*/  IMAD.MOV.U32 R13, RZ, RZ, R3 ;  /* 0x000000ffff0d7224 */ /* 0x000fce00078e0003 */
[----:B------:R-:W-:Y:S05]  /*39f00*/  WARPSYNC.COLLECTIVE R15, `(.L_x_3957) ;  /* 0x000000000f087348 */ /* 0x000fea0003c00000 */
[----:B------:R0:W1:Y:S02]  /*39f10*/  SHFL.UP P6, R14, R13, R12, R11 ;  /* 0x0400000c0d0e7389 */ /* 0x00006400000c000b */
[----:B01----:R-:W-:Y:S01]  /*39f20*/  ENDCOLLECTIVE ;  /* 0x000000000000791b */ /* 0x003fe20003800000 */
.L_x_3957:
[----:B------:R-:W-:Y:S01]  /*39f30*/  IMAD.MOV.U32 R12, RZ, RZ, 0x10 ;  /* 0x00000010ff0c7424 */ /* 0x000fe200078e00ff */
[----:B------:R-:W-:-:S05]  /*39f40*/  SEL R4, R14, RZ, P4 ;  /* 0x000000ff0e047207 */ /* 0x000fca0002000000 */
[----:B------:R-:W-:-:S04]  /*39f50*/  IMAD.IADD R4, R3, 0x1, R4 ;  /* 0x0000000103047824 */ /* 0x000fc800078e0204 */
[----:B------:R-:W-:-:S07]  /*39f60*/  IMAD.MOV.U32 R13, RZ, RZ, R4 ;  /* 0x000000ffff0d7224 */ /* 0x000fce00078e0004 */
[----:B------:R-:W-:Y:S05]  /*39f70*/  WARPSYNC.COLLECTIVE R15, `(.L_x_3958) ;  /* 0x000000000f087348 */ /* 0x000fea0003c00000 */
[----:B------:R0:W1:Y:S02]  /*39f80*/  SHFL.UP P6, R14, R13, R12, R11 ;  /* 0x0400000c0d0e7389 */ /* 0x00006400000c000b */
[----:B01----:R-:W-:Y:S01]  /*39f90*/  ENDCOLLECTIVE ;  /* 0x000000000000791b */ /* 0x003fe20003800000 */
.L_x_3958:
        /* <DEDUP_REMOVED lines=8> */
.L_x_3959:
[----:B------:R-:W-:Y:S05]  /*3a020*/  BRA `(.L_x_3960) ;  /* 0xffffffac00bc7947 */ /* 0x000fea000383ffff */
.L_x_3810:
[----:B------:R-:W-:Y:S01]  /*3a030*/  BSSY B0, `(.L_x_3961) ;  /* 0x0000006000007945 */ /* 0x000fe20003800000 */
[----:B------:R-:W-:Y:S01]  /*3a040*/  PLOP3.LUT P6, PT, P6, PT, PT, 0x8, 0x0 ;  /* 0x000000000000781c */ /* 0x000fe200037ce170 */
[----:B------:R-:W-:-:S12]  /*3a050*/  IMAD.MOV.U32 R15, RZ, RZ, -0x1 ;  /* 0xffffffffff0f7424 */ /* 0x000fd800078e00ff */
[----:B0-----:R-:W-:Y:S05]  /*3a060*/  WARPSYNC.COLLECTIVE R15, `(.L_x_3962) ;  /* 0x000000000f087348 */ /* 0x001fea0003c00000 */
[----:B------:R-:W-:Y:S01]  /*3a070*/  VOTE.ANY R14, PT, P6 ;  /* 0x00000000000e7806 */ /* 0x000fe200030e0100 */
[----:B0-----:R-:W-:Y:S06]  /*3a080*/  ENDCOLLECTIVE ;  /* 0x000000000000791b */ /* 0x001fec0003800000 */
.L_x_3962:
[----:B------:R-:W-:Y:S05]  /*3a090*/  BSYNC B0 ;  /* 0x0000000000007941 */ /* 0x000fea0003800000 */
.L_x_3961:
        /* <DEDUP_REMOVED lines=9> */
.L_x_3963:
[----:B------:R-:W-:Y:S01]  /*3a130*/  IMAD.MOV.U32 R17, RZ, RZ, R14 ;  /* 0x000000ffff117224 */ /* 0x000fe200078e000e */
[----:B------:R-:W-:Y:S06]  /*3a140*/  BRA `(.L_x_3964) ;  /* 0xffffffac00ac7947 */ /* 0x000fec000383ffff */
.L_x_3812:
[----:B------:R-:W-:Y:S01]  /*3a150*/  BSSY B0, `(.L_x_3965) ;  /* 0x0000007000007945 */ /* 0x000fe20003800000 */
[----:B------:R-:W-:Y:S02]  /*3a160*/  IMAD.MOV.U32 R13, RZ, RZ, R3 ;  /* 0x000000ffff0d7224 */ /* 0x000fe400078e0003 */
[----:B------:R-:W-:Y:S02]  /*3a170*/  IMAD.MOV.U32 R11, RZ, RZ, 0x1f ;  /* 0x0000001fff0b7424 */ /* 0x000fe400078e00ff */
[----:B------:R-:W-:-:S07]  /*3a180*/  IMAD.MOV.U32 R15, RZ, RZ, -0x1 ;  /* 0xffffffffff0f7424 */ /* 0x000fce00078e00ff */
[----:B012---:R-:W-:Y:S05]  /*3a190*/  WARPSYNC.COLLECTIVE R15, `(.L_x_3966) ;  /* 0x000000000f087348 */ /* 0x007fea0003c00000 */
[----:B------:R3:W4:Y:S02]  /*3a1a0*/  SHFL.IDX P6, R14, R13, R12, R11 ;  /* 0x0000000c0d0e7389 */ /* 0x00072400000c000b */
[----:B01234-:R-:W-:Y:S01]  /*3a1b0*/  ENDCOLLECTIVE ;  /* 0x000000000000791b */ /* 0x01ffe20003800000 */
.L_x_3966:
[----:B------:R-:W-:Y:S05]  /*3a1c0*/  BSYNC B0 ;  /* 0x0000000000007941 */ /* 0x000fea0003800000 */
.L_x_3965:
[----:B------:R-:W-:Y:S05]  /*3a1d0*/  BRA `(.L_x_3811) ;  /* 0xffffffac00a47947 */ /* 0x000fea000383ffff */
.L_x_3816:
[----:B------:R0:W0:Y:S02]  /*3a1e0*/  SYNCS.PHASECHK.TRANS64.TRYWAIT P0, [R4+URZ+0x38820], R0 ;  /* 0x03882000040075a7 */ /* 0x000024000800017f */
[----:B0-----:R-:W-:Y:S05]  /*3a1f0*/  @!P0 NANOSLEEP.SYNCS 0x989680 ;  /* 0x009896800000895d */ /* 0x001fea0003900000 */
[----:B------:R-:W0:Y:S02]  /*3a200*/  @!P0 SYNCS.PHASECHK.TRANS64 P0, [R4+URZ+0x38820], R0 ;  /* 0x03882000040085a7 */ /* 0x000e24000800007f */
[----:B0-----:R-:W-:Y:S05]  /*3a210*/  @!P0 BRA `(.L_x_3816) ;  /* 0xfffffffc00f08947 */ /* 0x001fea000383ffff */
[----:B------:R-:W-:Y:S05]  /*3a220*/  BRA `(.L_x_3967) ;  /* 0xffffffb4001c7947 */ /* 0x000fea000383ffff */
.L_x_3817:
[----:B------:R-:W0:Y:S01]  /*3a230*/  S2R R2, SR_TID.X ;  /* 0x0000000000027919 */ /* 0x000e220000002100 */
[----:B------:R-:W-:Y:S01]  /*3a240*/  BSSY B0, `(.L_x_3968) ;  /* 0x000000a000007945 */ /* 0x000fe20003800000 */
[----:B------:R-:W-:Y:S02]  /*3a250*/  IMAD.MOV.U32 R12, RZ, RZ, RZ ;  /* 0x000000ffff0c7224 */ /* 0x000fe400078e00ff */
[----:B------:R-:W-:Y:S02]  /*3a260*/  IMAD.MOV.U32 R11, RZ, RZ, 0x1f ;  /* 0x0000001fff0b7424 */ /* 0x000fe400078e00ff */
[----:B------:R-:W-:Y:S01]  /*3a270*/  IMAD.MOV.U32 R15, RZ, RZ, -0x1 ;  /* 0xffffffffff0f7424 */ /* 0x000fe200078e00ff */
[----:B0-----:R-:W-:-:S04]  /*3a280*/  SHF.R.U32.HI R2, RZ, 0x5, R2 ;  /* 0x00000005ff027819 */ /* 0x001fc80000011602 */
[----:B------:R-:W-:-:S05]  /*3a290*/  LOP3.LUT R2, R2, 0x3, RZ, 0xc0, !PT ;  /* 0x0000000302027812 */ /* 0x000fca00078ec0ff */
[----:B------:R-:W-:-:S07]  /*3a2a0*/  IMAD.MOV.U32 R13, RZ, RZ, R2 ;  /* 0x000000ffff0d7224 */ /* 0x000fce00078e0002 */
[----:B-1234-:R-:W-:Y:S05]  /*3a2b0*/  WARPSYNC.COLLECTIVE R15, `(.L_x_3969) ;  /* 0x000000000f087348 */ /* 0x01efea0003c00000 */
[----:B------:R0:W0:Y:S02]  /*3a2c0*/  SHFL.IDX P6, R14, R13, R12, R11 ;  /* 0x0000000c0d0e7389 */ /* 0x00002400000c000b */
[----:B01234-:R-:W-:Y:S01]  /*3a2d0*/  ENDCOLLECTIVE ;  /* 0x000000000000791b */ /* 0x01ffe20003800000 */
.L_x_3969:
[----:B------:R-:W-:Y:S05]  /*3a2e0*/  BSYNC B0 ;  /* 0x0000000000007941 */ /* 0x000fea0003800000 */
.L_x_3968:
[----:B------:R-:W-:Y:S05]  /*3a2f0*/  BRA `(.L_x_3970) ;  /* 0xffffffb400047947 */ /* 0x000fea000383ffff */
.L_x_3818:
[----:B------:R-:W-:Y:S01]  /*3a300*/  BSSY B0, `(.L_x_3971) ;  /* 0x0000006000007945 */ /* 0x000fe20003800000 */
[----:B------:R-:W-:-:S07]  /*3a310*/  IMAD.MOV.U32 R15, RZ, RZ, -0x1 ;  /* 0xffffffffff0f7424 */ /* 0x000fce00078e00ff */
[----:B-1234-:R-:W-:Y:S05]  /*3a320*/  WARPSYNC.COLLECTIVE R15, `(.L_x_3972) ;  /* 0x000000000f0c7348 */ /* 0x01efea0003c00000 */
[----:B------:R-:W-:Y:S02]  /*3a330*/  ELECT P6, UR62, PT ;  /* 0x00000000003e782f */ /* 0x000fe400038c0000 */
[----:B------:R-:W-:Y:S01]  /*3a340*/  MOV R14, UR62 ;  /* 0x0000003e000e7c02 */ /* 0x000fe20008000f00 */
[----:B-1234-:R-:W-:Y:S10]  /*3a350*/  ENDCOLLECTIVE ;  /* 0x000000000000791b */ /* 0x01eff40003800000 */
.L_x_3972:
[----:B------:R-:W-:Y:S05]  /*3a360*/  BSYNC B0 ;  /* 0x0000000000007941 */ /* 0x000fea0003800000 */
.L_x_3971:
[----:B------:R-:W-:Y:S05]  /*3a370*/  BRA `(.L_x_3973) ;  /* 0xffffffb000f87947 */ /* 0x000fea000383ffff */
.L_x_3820:
[----:B------:R0:W0:Y:S02]  /*3a380*/  SYNCS.PHASECHK.TRANS64.TRYWAIT P1, [R5+URZ+0x38840], R0 ;  /* 0x03884000050075a7 */ /* 0x000024000802017f */
[----:B0-----:R-:W-:Y:S05]  /*3a390*/  @!P1 NANOSLEEP.SYNCS 0x989680 ;  /* 0x009896800000995d */ /* 0x001fea0003900000 */
[----:B------:R-:W0:Y:S02]  /*3a3a0*/  @!P1 SYNCS.PHASECHK.TRANS64 P1, [R5+URZ+0x38840], R0 ;  /* 0x03884000050095a7 */ /* 0x000e24000802007f */
[----:B0-----:R-:W-:Y:S05]  /*3a3b0*/  @!P1 BRA `(.L_x_3820) ;  /* 0xfffffffc00f09947 */ /* 0x001fea000383ffff */
[----:B------:R-:W-:Y:S05]  /*3a3c0*/  BRA `(.L_x_3974) ;  /* 0xffffffb400187947 */ /* 0x000fea000383ffff */
.L_x_3822:
[----:B------:R0:W0:Y:S02]  /*3a3d0*/  SYNCS.PHASECHK.TRANS64.TRYWAIT P1, [R25+URZ+0x38840], R2 ;  /* 0x03884002190075a7 */ /* 0x000024000802017f */
[----:B0-----:R-:W-:Y:S05]  /*3a3e0*/  @!P1 NANOSLEEP.SYNCS 0x989680 ;  /* 0x009896800000995d */ /* 0x001fea0003900000 */
[----:B------:R-:W0:Y:S02]  /*3a3f0*/  @!P1 SYNCS.PHASECHK.TRANS64 P1, [R25+URZ+0x38840], R2 ;  /* 0x03884002190095a7 */ /* 0x000e24000802007f */
[----:B0-----:R-:W-:Y:S05]  /*3a400*/  @!P1 BRA `(.L_x_3822) ;  /* 0xfffffffc00f09947 */ /* 0x001fea000383ffff */
[----:B------:R-:W-:Y:S05]  /*3a410*/  BRA `(.L_x_3975) ;  /* 0xffffffb400247947 */ /* 0x000fea000383ffff */
.L_x_3824:
[----:B------:R0:W0:Y:S02]  /*3a420*/  SYNCS.PHASECHK.TRANS64.TRYWAIT P1, [R5+URZ+0x38860], R0 ;  /* 0x03886000050075a7 */ /* 0x000024000802017f */
[----:B0-----:R-:W-:Y:S05]  /*3a430*/  @!P1 NANOSLEEP.SYNCS 0x989680 ;  /* 0x009896800000995d */ /* 0x001fea0003900000 */
[----:B------:R-:W0:Y:S02]  /*3a440*/  @!P1 SYNCS.PHASECHK.TRANS64 P1, [R5+URZ+0x38860], R0 ;  /* 0x03886000050095a7 */ /* 0x000e24000802007f */
[----:B0-----:R-:W-:Y:S05]  /*3a450*/  @!P1 BRA `(.L_x_3824) ;  /* 0xfffffffc00f09947 */ /* 0x001fea000383ffff */
[----:B------:R-:W-:Y:S05]  /*3a460*/  BRA `(.L_x_3976) ;  /* 0xffffffb400207947 */ /* 0x000fea000383ffff */
        .type           $_ZN7cutlass13device_kernelIN5flash11enable_sm90INS1_16FlashAttnFwdSm90INS1_25CollectiveMainloopFwdSm90ILi2EN4cute5tupleIJNS5_1CILi1EEES8_S8_EEENS6_IJNS7_ILi64EEESA_SA_EEELi512ENS_6half_tEfNS_4arch4Sm90ELb0ELb1ELb1ELb1ELb1ELb1ELb1ELb0ELb0ELb1ELb0ELb0EEENS1_21CollectiveEpilogueFwdINS6_IJSA_NS7_ILi512EEESA_EEES9_SC_SE_Li256ELb1ELb1ELb0ELb0EEENS1_36VarlenDynamicPersistentTileSchedulerILi64ELi64ELi256ELi128ELb0ELb1ELb1ELb1ELb0ELb1EEEEEEEEEvNT_6ParamsE$_ZZN5flash25CollectiveMainloopFwdSm90ILi2EN4cute5tupleIJNS1_1CILi1EEES4_S4_EEENS2_IJNS3_ILi64EEES6_S6_EEELi512EN7cutlass6half_tEfNS8_4arch4Sm90ELb0ELb1ELb1ELb1ELb1ELb1ELb1ELb0ELb0ELb1ELb0ELb0EE3mmaINS_16FlashAttnFwdSm90ISC_NS_21CollectiveEpilogueFwdINS2_IJS6_NS3_ILi512EEES6_EEES5_S9_SB_Li256ELb1ELb1ELb0ELb0EEENS_36VarlenDynamicPersistentTileSchedulerILi64ELi64ELi256ELi128ELb0ELb1ELb1ELb1ELb0ELb1EEEE13SharedStorageENS1_6TensorINS1_11ArrayEngineIfLm128EEENS1_6LayoutINS2_IJNS2_IJNS3_ILi2EEESR_NS3_ILi32EEEEEES4_S4_EEENS2_IJNS2_IJS4_SR_NS3_ILi4EEEEEENS3_ILi0EEESX_EEEEEEENS_7SoftmaxILi2ELi0EEEEEbRKNSC_6ParamsENS8_13PipelineAsyncILi2EEES17_RNS8_13PipelineStateILj2EEERT0_RT1_iRiRKNS_16SeqlenInfoQKNewKILb1ELb1EEENS2_IJiiiiEEERT_ENKUliT_T0_T1_E_clIZSD_ISM_S10_S12_EbS15_S17_S17_S1A_S1C_S1E_iS1F_S1J_S1K_S1M_EUlRS1N_iE0_NS3_ILb1EEES1U_EEDaiS1N_S1O_S1P_,@function
        .size           $_ZN7cutlass13device_kernelIN5flash11enable_sm90INS1_16FlashAttnFwdSm90INS1_25CollectiveMainloopFwdSm90ILi2EN4cute5tupleIJNS5_1CILi1EEES8_S8_EEENS6_IJNS7_ILi64EEESA_SA_EEELi512ENS_6half_tEfNS_4arch4Sm90ELb0ELb1ELb1ELb1ELb1ELb1ELb1ELb0ELb0ELb1ELb0ELb0EEENS1_21CollectiveEpilogueFwdINS6_IJSA_NS7_ILi512EEESA_EEES9_SC_SE_Li256ELb1ELb1ELb0ELb0EEENS1_36VarlenDynamicPersistentTileSchedulerILi64ELi64ELi256ELi128ELb0ELb1ELb1ELb1ELb0ELb1EEEEEEEEEvNT_6ParamsE$_ZZN5flash25CollectiveMainloopFwdSm90ILi2EN4cute5tupleIJNS1_1CILi1EEES4_S4_EEENS2_IJNS3_ILi64EEES6_S6_EEELi512EN7cutlass6half_tEfNS8_4arch4Sm90ELb0ELb1ELb1ELb1ELb1ELb1ELb1ELb0ELb0ELb1ELb0ELb0EE3mmaINS_16FlashAttnFwdSm90ISC_NS_21CollectiveEpilogueFwdINS2_IJS6_NS3_ILi512EEES6_EEES5_S9_SB_Li256ELb1ELb1ELb0ELb0EEENS_36VarlenDynamicPersistentTileSchedulerILi64ELi64ELi256ELi128ELb0ELb1ELb1ELb1ELb0ELb1EEEE13SharedStorageENS1_6TensorINS1_11ArrayEngineIfLm128EEENS1_6LayoutINS2_IJNS2_IJNS3_ILi2EEESR_NS3_ILi32EEEEEES4_S4_EEENS2_IJNS2_IJS4_SR_NS3_ILi4EEEEEENS3_ILi0EEESX_EEEEEEENS_7SoftmaxILi2ELi0EEEEEbRKNSC_6ParamsENS8_13PipelineAsyncILi2EEES17_RNS8_13PipelineStateILj2EEERT0_RT1_iRiRKNS_16SeqlenInfoQKNewKILb1ELb1EEENS2_IJiiiiEEERT_ENKUliT_T0_T1_E_clIZSD_ISM_S10_S12_EbS15_S17_S17_S1A_S1C_S1E_iS1F_S1J_S1K_S1M_EUlRS1N_iE0_NS3_ILb1EEES1U_EEDaiS1N_S1O_S1P_,(.L_x_5815 - $_ZN7cutlass13device_kernelIN5flash11enable_sm90INS1_16FlashAttnFwdSm90INS1_25CollectiveMainloopFwdSm90ILi2EN4cute5tupleIJNS5_1CILi1EEES8_S8_EEENS6_IJNS7_ILi64EEESA_SA_EEELi512ENS_6half_tEfNS_4arch4Sm90ELb0ELb1ELb1ELb1ELb1ELb1ELb1ELb0ELb0ELb1ELb0ELb0EEENS1_21CollectiveEpilogueFwdINS6_IJSA_NS7_ILi512EEESA_EEES9_SC_SE_Li256ELb1ELb1ELb0ELb0EEENS1_36VarlenDynamicPersistentTileSchedulerILi64ELi64ELi256ELi128ELb0ELb1ELb1ELb1ELb0ELb1EEEEEEEEEvNT_6ParamsE$_ZZN5flash25CollectiveMainloopFwdSm90ILi2EN4cute5tupleIJNS1_1CILi1EEES4_S4_EEENS2_IJNS3_ILi64EEES6_S6_EEELi512EN7cutlass6half_tEfNS8_4arch4Sm90ELb0ELb1ELb1ELb1ELb1ELb1ELb1ELb0ELb0ELb1ELb0ELb0EE3mmaINS_16FlashAttnFwdSm90ISC_NS_21CollectiveEpilogueFwdINS2_IJS6_NS3_ILi512EEES6_EEES5_S9_SB_Li256ELb1ELb1ELb0ELb0EEENS_36VarlenDynamicPersistentTileSchedulerILi64ELi64ELi256ELi128ELb0ELb1ELb1ELb1ELb0ELb1EEEE13SharedStorageENS1_6TensorINS1_11ArrayEngineIfLm128EEENS1_6LayoutINS2_IJNS2_IJNS3_ILi2EEESR_NS3_ILi32EEEEEES4_S4_EEENS2_IJNS2_IJS4_SR_NS3_ILi4EEEEEENS3_ILi0EEESX_EEEEEEENS_7SoftmaxILi2ELi0EEEEEbRKNSC_6ParamsENS8_13PipelineAsyncILi2EEES17_RNS8_13PipelineStateILj2EEERT0_RT1_iRiRKNS_16SeqlenInfoQKNewKILb1ELb1EEENS2_IJiiiiEEERT_ENKUliT_T0_T1_E_clIZSD_ISM_S10_S12_EbS15_S17_S17_S1A_S1C_S1E_iS1F_S1J_S1K_S1M_EUlRS1N_iE0_NS3_ILb1EEES1U_EEDaiS1N_S1O_S1P_)
$_ZN7cutlass13device_kernelIN5flash11enable_sm90INS1_16FlashAttnFwdSm90INS1_25CollectiveMainloopFwdSm90ILi2EN4cute5tupleIJNS5_1CILi1EEES8_S8_EEENS6_IJNS7_ILi64EEESA_SA_EEELi512ENS_6half_tEfNS_4arch4Sm90ELb0ELb1ELb1ELb1ELb1ELb1ELb1ELb0ELb0ELb1ELb0ELb0EEENS1_21CollectiveEpilogueFwdINS6_IJSA_NS7_ILi512EEESA_EEES9_SC_SE_Li256ELb1ELb1ELb0ELb0EEENS1_36VarlenDynamicPersistentTileSchedulerILi64ELi64ELi256ELi128ELb0ELb1ELb1ELb1ELb0ELb1EEEEEEEEEvNT_6ParamsE$_ZZN5flash25CollectiveMainloopFwdSm90ILi2EN4cute5tupleIJNS1_1CILi1EEES4_S4_EEENS2_IJNS3_ILi64EEES6_S6_EEELi512EN7cutlass6half_tEfNS8_4arch4Sm90ELb0ELb1ELb1ELb1ELb1ELb1ELb1ELb0ELb0ELb1ELb0ELb0EE3mmaINS_16FlashAttnFwdSm90ISC_NS_21CollectiveEpilogueFwdINS2_IJS6_NS3_ILi512EEES6_EEES5_S9_SB_Li256ELb1ELb1ELb0ELb0EEENS_36VarlenDynamicPersistentTileSchedulerILi64ELi64ELi256ELi128ELb0ELb1ELb1ELb1ELb0ELb1EEEE13SharedStorageENS1_6TensorINS1_11ArrayEngineIfLm128EEENS1_6LayoutINS2_IJNS2_IJNS3_ILi2EEESR_NS3_ILi32EEEEEES4_S4_EEENS2_IJNS2_IJS4_SR_NS3_ILi4EEEEEENS3_ILi0EEESX_EEEEEEENS_7SoftmaxILi2ELi0EEEEEbRKNSC_6ParamsENS8_13PipelineAsyncILi2EEES17_RNS8_13PipelineStateILj2EEERT0_RT1_iRiRKNS_16SeqlenInfoQKNewKILb1ELb1EEENS2_IJiiiiEEERT_ENKUliT_T0_T1_E_clIZSD_ISM_S10_S12_EbS15_S17_S17_S1A_S1C_S1E_iS1F_S1J_S1K_S1M_EUlRS1N_iE0_NS3_ILb1EEES1U_EEDaiS1N_S1O_S1P_:
[----:B------:R-:W-:Y:S05]  /*3a470*/  YIELD ;  /* 0x0000000000007946 */ /* 0x000fea0003800000 */
[----:B------:R-:W-:Y:S02]  /*3a480*/  ULDC UR4, c[0x0][0x20] ;  /* 0x0000080000047ab9 */ /* 0x000fe40000000800 */
[----:B------:R-:W-:-:S05]  /*3a490*/  VIADD R0, R0, -UR4 ;  /* 0x8000000400007c36 */ /* 0x000fca0008000000 */
[----:B------:R-:W2:Y:S01]  /*3a4a0*/  LDL.64 R10, [R0+0x18] ;  /* 0x00001800000a7983 */ /* 0x000ea20000100a00 */
[----:B------:R-:W0:Y:S03]  /*3a4b0*/  LDC.64 R2, c[0x0][0x208] ;  /* 0x00008200ff027b82 */ /* 0x000e260000000a00 */
[----:B------:R-:W3:Y:S01]  /*3a4c0*/  LDL.64 R6, [R0] ;  /* 0x0000000000067983 */ /* 0x000ee20000100a00 */
[----:B0-----:R-:W-:Y:S02]  /*3a4d0*/  R2UR UR4, R2 ;  /* 0x00000000020472ca */ /* 0x001fe400000e0000 */
[----:B------:R-:W-:-:S13]  /*3a4e0*/  R2UR UR5, R3 ;  /* 0x00000000030572ca */ /* 0x000fda00000e0000 */
[----:B--2---:R-:W2:Y:S01]  /*3a4f0*/  LD.E R4, desc[UR4][R10.64] ;  /* 0x000000040a047980 */ /* 0x004ea2000c101900 */
[C---:B------:R-:W-:Y:S02]  /*3a500*/  R2UR UR4, R2.reuse ;  /* 0x00000000020472ca */ /* 0x040fe400000e0000 */
[C---:B------:R-:W-:Y:S02]  /*3a510*/  R2UR UR5, R3.reuse ;  /* 0x00000000030572ca */ /* 0x040fe400000e0000 */
[----:B------:R-:W-:Y:S02]  /*3a520*/  R2UR UR6, R2 ;  /* 0x00000000020672ca */ /* 0x000fe400000e0000 */
[----:B------:R-:W-:Y:S01]  /*3a530*/  R2UR UR7, R3 ;  /* 0x00000000030772ca */ /* 0x000fe200000e0000 */
[----:B------:R-:W-:Y:S01]  /*3a540*/  BSSY B0, `(.L_x_3977) ;  /* 0x0000009000007945 */ /* 0x000fe20003800000 */
[----:B------:R-:W-:-:S07]  /*3a550*/  IMAD.MOV.U32 R5, RZ, RZ, R46 ;  /* 0x000000ffff057224 */ /* 0x000fce00078e002e */
[----:B---3--:R0:W5:Y:S04]  /*3a560*/  LD.E R9, desc[UR4][R6.64] ;  /* 0x0000000406097980 */ /* 0x008168000c101900 */
[----:B------:R0:W5:Y:S01]  /*3a570*/  LD.E R14, desc[UR6][R6.64+0x4] ;  /* 0x00000406060e7980 */ /* 0x000162000c101900 */
[----:B--2---:R-:W-:-:S04]  /*3a580*/  LOP3.LUT R4, R4, 0x1, RZ, 0xfc, !PT ;  /* 0x0000000104047812 */ /* 0x004fc800078efcff */
[----:B------:R-:W-:Y:S01]  /*3a590*/  ISETP.NE.AND P0, PT, R4, 0x3, PT ;  /* 0x000000030400780c */ /* 0x000fe20003f05270 */
[----:B------:R-:W-:-:S12]  /*3a5a0*/  IMAD.MOV.U32 R4, RZ, RZ, R39 ;  /* 0x000000ffff047224 */ /* 0x000fd800078e0027 */
[----:B0-----:R-:W-:Y:S05]  /*3a5b0*/  @!P0 BRA `(.L_x_3978) ;  /* 0x0000000000048947 */ /* 0x001fea0003800000 */
[----:B------:R-:W-:Y:S01]  /*3a5c0*/  BPT.TRAP 0x1 ;  /* 0x000000040000795c */ /* 0x000fe20000300000 */
.L_x_3978:
[----:B------:R-:W-:Y:S05]  /*3a5d0*/  BSYNC B0 ;  /* 0x0000000000007941 */ /* 0x000fea0003800000 */
.L_x_3977:
        /* <DEDUP_REMOVED lines=17> */
.L_x_3980:
[----:B------:R-:W-:Y:S05]  /*3a6f0*/  BSYNC B0 ;  /* 0x0000000000007941 */ /* 0x000fea0003800000 */
.L_x_3979:
        /* <DEDUP_REMOVED lines=10> */
.L_x_3982:
[----:B------:R-:W-:Y:S05]  /*3a7a0*/  BSYNC B0 ;  /* 0x0000000000007941 */ /* 0x000fea0003800000 */
.L_x_3981:
[----:B------:R-:W2:Y:S04]  /*3a7b0*/  LDL.64 R14, [R0] ;  /* 0x00000000000e7983 */ /* 0x000ea80000100a00 */
[----:B------:R-:W3:Y:S01]  /*3a7c0*/  LDL.64 R10, [R0+0x28] ;  /* 0x00002800000a7983 */ /* 0x000ee20000100a00 */
[C---:B------:R-:W-:Y:S02]  /*3a7d0*/  R2UR UR6, R2.reuse ;  /* 0x00000000020672ca */ /* 0x040fe400000e0000 */
[C---:B------:R-:W-:Y:S01]  /*3a7e0*/  R2UR UR7, R3.reuse ;  /* 0x00000000030772ca */ /* 0x040fe200000e0000 */
[----:B0----5:R-:W4:Y:S01]  /*3a7f0*/  LDL.64 R12, [R0+0x20] ;  /* 0x00002000000c7983 */ /* 0x021f220000100a00 */
        /* <DEDUP_REMOVED lines=65> */
[----:B------:R-:W-:Y:S01]  /*3ac10*/  R2UR UR9, R3 ;  /* 0x00000000030972ca */ /* 0x000fe200000e0000 */
[----:B--2---:R-:W-:Y:S02]  /*3ac20*/  VIADD R10, R12, 0x6 ;  /* 0x000000060c0a7836 */ /* 0x004fe40000000000 */
[----:B------:R-:W-:-:S03]  /*3ac30*/  IMAD.MOV.U32 R11, RZ, RZ, R13 ;  /* 0x000000ffff0b7224 */ /* 0x000fc600078e000d */
        /* <DEDUP_REMOVED lines=8> */
[----:B------:R-:W3:-:S12]  /*3acc0*/  LDL.64 R12, [R0+0x30] ;  /* 0x00003000000c7983 */ /* 0x000ed80000100a00 */
[----:B--2---:R-:W2:Y:S01]  /*3acd0*/  LD.E R10, desc[UR4][R10.64] ;  /* 0x000000040a0a7980 */ /* 0x004ea2000c101900 */
[----:B---3--:R-:W-:Y:S01]  /*3ace0*/  MOV R12, R12 ;  /* 0x0000000c000c7202 */ /* 0x008fe20000000f00 */
[----:B------:R-:W-:Y:S01]  /*3acf0*/  BSSY B0, `(.L_x_3984) ;  /* 0x0000007000007945 */ /* 0x000fe20003800000 */
[----:B--2---:R-:W-:-:S04]  /*3ad00*/  LEA.HI R14, R10, R10, RZ, 0x1 ;  /* 0x0000000a0a0e7211 */ /* 0x004fc800078f08ff */
[----:B------:R-:W-:-:S05]  /*3ad10*/  LOP3.LUT R15, R14, 0xfffffffe, RZ, 0xc0, !PT ;  /* 0xfffffffe0e0f7812 */ /* 0x000fca00078ec0ff */
[----:B------:R-:W-:-:S05]  /*3ad20*/  IMAD.IADD R15, R10, 0x1, -R15 ;  /* 0x000000010a0f7824 */ /* 0x000fca00078e0a0f */
[----:B------:R-:W-:-:S04]  /*3ad30*/  SHF.L.U32 R15, R15, 0x1f, RZ ;  /* 0x0000001f0f0f7819 */ /* 0x000fc800000006ff */
[----:B------:R-:W1:Y:S02]  /*3ad40*/  SYNCS.PHASECHK.TRANS64.TRYWAIT P0, [R12+URZ+0x38810], R15 ;  /* 0x0388100f0c0075a7 */ /* 0x000e64000800017f */
[----:B01----:R-:W-:Y:S05]  /*3ad50*/  @!P0 BRA `(.L_x_3985) ;  /* 0x000000ec00988947 */ /* 0x003fea0003800000 */
.L_x_4011:
[----:B------:R-:W-:Y:S05]  /*3ad60*/  BSYNC B0 ;  /* 0x0000000000007941 */ /* 0x000fea0003800000 */
.L_x_3984:
[----:B------:R-:W0:Y:S01]  /*3ad70*/  LDL.64 R6, [R0+0x40] ;  /* 0x0000400000067983 */ /* 0x000e220000100a00 */
[----:B------:R-:W-:Y:S02]  /*3ad80*/  R2UR UR4, R2 ;  /* 0x00000000020472ca */ /* 0x000fe400000e0000 */
[----:B------:R-:W-:Y:S01]  /*3ad90*/  R2UR UR5, R3 ;  /* 0x00000000030572ca */ /* 0x000fe200000e0000 */
[----:B------:R-:W2:-:S12]  /*3ada0*/  LDL.64 R10, [R0] ;  /* 0x00000000000a7983 */ /* 0x000e980000100a00 */
[----:B0-----:R-:W3:Y:S01]  /*3adb0*/  LD.E R12, desc[UR4][R6.64] ;  /* 0x00000004060c7980 */ /* 0x001ee2000c101900 */
[----:B------:R-:W-:Y:S02]  /*3adc0*/  R2UR UR6, R2 ;  /* 0x00000000020672ca */ /* 0x000fe400000e0000 */
[----:B------:R-:W-:Y:S01]  /*3add0*/  R2UR UR7, R3 ;  /* 0x00000000030772ca */ /* 0x000fe200000e0000 */
[----:B--2---:R0:W5:Y:S01]  /*3ade0*/  LD.E R14, desc[UR4][R10.64] ;  /* 0x000000040a0e7980 */ /* 0x004162000c101900 */
[----:B------:R-:W-:Y:S11]  /*3adf0*/  BSSY B0, `(.L_x_3986) ;  /* 0x0000006000007945 */ /* 0x000ff60003800000 */
[----:B------:R0:W5:Y:S01]  /*3ae00*/  LD.E R15, desc[UR6][R10.64+0x4] ;  /* 0x000004060a0f7980 */ /* 0x000162000c101900 */
[----:B---3--:R-:W-:-:S04]  /*3ae10*/  LOP3.LUT R12, R12, 0x1, RZ, 0xfc, !PT ;  /* 0x000000010c0c7812 */ /* 0x008fc800078efcff */
[----:B------:R-:W-:-:S13]  /*3ae20*/  ISETP.NE.AND P0, PT, R12, 0x3, PT ;  /* 0x000000030c00780c */ /* 0x000fda0003f05270 */
[----:B0-----:R-:W-:Y:S05]  /*3ae30*/  @!P0 BRA `(.L_x_3987) ;  /* 0x0000000000048947 */ /* 0x001fea0003800000 */
[----:B------:R-:W-:Y:S01]  /*3ae40*/  BPT.TRAP 0x1 ;  /* 0x000000040000795c */ /* 0x000fe20000300000 */
.L_x_3987:
[----:B------:R-:W-:Y:S05]  /*3ae50*/  BSYNC B0 ;  /* 0x0000000000007941 */ /* 0x000fea0003800000 */
.L_x_3986:
        /* <DEDUP_REMOVED lines=17> */
.L_x_3989:
[----:B------:R-:W-:Y:S05]  /*3af70*/  BSYNC B0 ;  /* 0x0000000000007941 */ /* 0x000fea0003800000 */
.L_x_3988:
        /* <DEDUP_REMOVED lines=10> */
.L_x_3991:
[----:B------:R-:W-:Y:S05]  /*3b020*/  BSYNC B0 ;  /* 0x0000000000007941 */ /* 0x000fea0003800000 */
.L_x_3990:
        /* <DEDUP_REMOVED lines=338> */
[C---:B------:R-:W-:Y:S02]  /*3c550*/  R2UR UR9, R3.reuse ;  /* 0x00000000030972ca */ /* 0x040fe400000e0000 */
[----:B------:R-:W-:Y:S01]  /*3c560*/  R2UR UR10, R2 ;  /* 0x00000000020a72ca */ /* 0x000fe200000e0000 */
[----:B------:R-:W-:Y:S01]  /*3c570*/  IMAD.IADD R20, R20, 0x1, R21 ;  /* 0x0000000114147824 */ /* 0x000fe200078e0215 */
[----:B------:R-:W-:-:S04]  /*3c580*/  R2UR UR11, R3 ;  /* 0x00000000030b72ca */ /* 0x000fc800000e0000 */
[----:B------:R-:W-:-:S05]  /*3c590*/  LOP3.LUT R21, R20, 0xa06, RZ, 0xc0, !PT ;  /* 0x00000a0614157812 */ /* 0x000fca00078ec0ff */
[----:B------:R-:W-:-:S05]  /*3c5a0*/  IMAD.IADD R20, R12, 0x1, R21 ;  /* 0x000000010c147824 */ /* 0x000fca00078e0215 */
[----:B------:R-:W-:Y:S01]  /*3c5b0*/  R2UR UR6, R20 ;  /* 0x00000000140672ca */ /* 0x000fe200000e0000 */
[----:B--2---:R-:W-:Y:S01]  /*3c5c0*/  IMAD.IADD R14, R21, 0x1, R14 ;  /* 0x00000001150e7824 */ /* 0x004fe200078e020e */
[----:B------:R-:W-:Y:S01]  /*3c5d0*/  R2UR UR5, R15 ;  /* 0x000000000f0572ca */ /* 0x000fe200000e0000 */
        /* <DEDUP_REMOVED lines=199> */
[----:B------:R-:W-:Y:S01]  /*3d250*/  R2UR UR7, R13 ;  /* 0x000000000d0772ca */ /* 0x000fe200000e0000 */
[----:B------:R-:W-:Y:S01]  /*3d260*/  IMAD.MOV.U32 R15, RZ, RZ, 0x1000 ;  /* 0x00001000ff0f7424 */ /* 0x000fe200078e00ff */
[----:B------:R-:W-:Y:S01]  /*3d270*/  WARPGROUP.ARRIVE ;  /* 0x00000000000079c5 */ /* 0x000fe20000000000 */
        /* <DEDUP_REMOVED lines=8> */
[----:B--2---:R-:W-:Y:S01]  /*3d300*/  IMAD.IADD R10, R15, 0x1, R10 ;  /* 0x000000010f0a7824 */ /* 0x004fe200078e020a */
        /* <DEDUP_REMOVED lines=18> */
.L_x_3994:
[----:B------:R-:W-:Y:S05]  /*3d430*/  BSYNC B0 ;  /* 0x0000000000007941 */ /* 0x000fea0003800000 */
.L_x_3993:
        /* <DEDUP_REMOVED lines=13> */
[----:B------:R0:W3:Y:S04]  /*3d510*/  LD.E R62, desc[UR4][R56.64] ;  /* 0x00000004383e7980 */ /* 0x0000e8000c101900 */
        /* <DEDUP_REMOVED lines=10> */
[----:B------:R-:W3:Y:S01]  /*3d5c0*/  LD.E R9, desc[UR14][R4.64+0x18] ;  /* 0x0000180e04097980 */ /* 0x000ee2000c101900 */
        /* <DEDUP_REMOVED lines=9> */
[----:B--2---:R-:W2:Y:S01]  /*3d660*/  LD.E R60, desc[UR4][R6.64] ;  /* 0x00000004063c7980 */ /* 0x004ea2000c101900 */
[----:B------:R-:W-:-:S02]  /*3d670*/  @P0 R2UR UR4, R2 ;  /* 0x00000000020402ca */ /* 0x000fc400000e0000 */
[----:B------:R-:W-:-:S13]  /*3d680*/  @P0 R2UR UR5, R3 ;  /* 0x00000000030502ca */ /* 0x000fda00000e0000 */
[----:B------:R-:W4:Y:S01]  /*3d690*/  @P0 LD.E R64, desc[UR4][R4.64+0x28] ;  /* 0x0000280404400980 */ /* 0x000f22000c101900 */
[----:B------:R-:W-:Y:S02]  /*3d6a0*/  R2UR UR4, R2 ;  /* 0x00000000020472ca */ /* 0x000fe400000e0000 */
[----:B------:R-:W-:-:S13]  /*3d6b0*/  R2UR UR5, R3 ;  /* 0x00000000030572ca */ /* 0x000fda00000e0000 */
[----:B------:R-:W4:Y:S01]  /*3d6c0*/  LD.E R7, desc[UR4][R4.64+0x8] ;  /* 0x0000080404077980 */ /* 0x000f22000c101900 */
[----:B---3--:R-:W-:Y:S01]  /*3d6d0*/  ISETP.GE.AND P1, PT, R9, 0x1, PT ;  /* 0x000000010900780c */ /* 0x008fe20003f26270 */
[----:B------:R-:W-:Y:S01]  /*3d6e0*/  BSSY B0, `(.L_x_3995) ;  /* 0x000008b000007945 */ /* 0x000fe20003800000 */
[-C--:B--2---:R-:W-:Y:S01]  /*3d6f0*/  FMUL.FTZ R15, R34, R60.reuse ;  /* 0x0000003c220f7220 */ /* 0x084fe20000410000 */
[----:B------:R-:W-:Y:S01]  /*3d700*/  SHF.R.S32.HI R34, RZ, 0x1f, R61 ;  /* 0x0000001fff227819 */ /* 0x000fe2000001143d */
[-C--:B------:R-:W-:Y:S01]  /*3d710*/  FMUL.FTZ R12, R27, R60.reuse ;  /* 0x0000003c1b0c7220 */ /* 0x080fe20000410000 */
[-C--:B------:R-:W-:Y:S02]  /*3d720*/  FMUL.FTZ R11, R24, R60.reuse ;  /* 0x0000003c180b7220 */ /* 0x080fe40000410000 */
[----:B------:R-:W-:Y:S01]  /*3d730*/  LEA.HI R27, R34, R61, RZ, 0x7 ;  /* 0x0000003d221b7211 */ /* 0x000fe200078f38ff */
[----:B------:R-:W-:-:S03]  /*3d740*/  FMUL.FTZ R24, R38, R60 ;  /* 0x0000003c26187220 */ /* 0x000fc60000410000 */
[----:B------:R-:W-:Y:S01]  /*3d750*/  LOP3.LUT R38, R27, 0xffffff80, RZ, 0xc0, !PT ;  /* 0xffffff801b267812 */ /* 0x000fe200078ec0ff */
[----:B------:R-:W-:-:S04]  /*3d760*/  FMUL.FTZ R14, R31, R60 ;  /* 0x0000003c1f0e7220 */ /* 0x000fc80000410000 */
[----:B------:R-:W-:Y:S02]  /*3d770*/  IMAD.IADD R38, R61, 0x1, -R38 ;  /* 0x000000013d267824 */ /* 0x000fe400078e0a26 */
[-C--:B------:R-:W-:Y:S01]  /*3d780*/  FMUL.FTZ R31, R33, R60.reuse ;  /* 0x0000003c211f7220 */ /* 0x080fe20000410000 */
[-C--:B------:R-:W-:Y:S01]  /*3d790*/  FMUL.FTZ R20, R35, R60.reuse ;  /* 0x0000003c23147220 */ /* 0x080fe20000410000 */
[----:B------:R-:W-:Y:S02]  /*3d7a0*/  LEA.HI R35, R34, R61, RZ, 0x2 ;  /* 0x0000003d22237211 */ /* 0x000fe400078f10ff */
[----:B------:R-:W-:Y:S01]  /*3d7b0*/  SHF.R.S32.HI R33, RZ, 0x1f, R38 ;  /* 0x0000001fff217819 */ /* 0x000fe20000011426 */
[-C--:B------:R-:W-:Y:S01]  /*3d7c0*/  FMUL.FTZ R40, R40, R60.reuse ;  /* 0x0000003c28287220 */ /* 0x080fe20000410000 */
[-C--:B0-----:R-:W-:Y:S01]  /*3d7d0*/  FMUL.FTZ R57, R28, R60.reuse ;  /* 0x0000003c1c397220 */ /* 0x081fe20000410000 */
[----:B------:R-:W-:Y:S01]  /*3d7e0*/  FMUL.FTZ R28, R42, R60 ;  /* 0x0000003c2a1c7220 */ /* 0x000fe20000410000 */
[----:B------:R-:W-:Y:S01]  /*3d7f0*/  LEA.HI R34, R33, R38, RZ, 0x2 ;  /* 0x0000002621227211 */ /* 0x000fe200078f10ff */
[----:B------:R0:W1:Y:S01]  /*3d800*/  MUFU.TANH R66, R40 ;  /* 0x0000002800427308 */ /* 0x0000620000002400 */
[----:B------:R-:W-:-:S02]  /*3d810*/  LOP3.LUT R42, R35, 0xfffffffc, RZ, 0xc0, !PT ;  /* 0xfffffffc232a7812 */ /* 0x000fc400078ec0ff */
[----:B------:R-:W-:Y:S01]  /*3d820*/  SHF.R.S32.HI R35, RZ, 0x2, R34 ;  /* 0x00000002ff237819 */ /* 0x000fe20000011422 */
[----:B------:R-:W-:Y:S01]  /*3d830*/  FMUL.FTZ R13, R30, R60 ;  /* 0x0000003c1e0d7220 */ /* 0x000fe20000410000 */
[----:B------:R-:W-:Y:S01]  /*3d840*/  LEA.HI R33, R33, R38, RZ, 0x5 ;  /* 0x0000002621217211 */ /* 0x000fe200078f28ff */
[----:B------:R-:W-:Y:S01]  /*3d850*/  IMAD.IADD R42, R61, 0x1, -R42 ;  /* 0x000000013d2a7824 */ /* 0x000fe200078e0a2a */
[----:B0-----:R-:W-:Y:S01]  /*3d860*/  SHF.R.S32.HI R40, RZ, 0x1f, R34 ;  /* 0x0000001fff287819 */ /* 0x001fe20000011422 */
[-C--:B------:R-:W-:Y:S01]  /*3d870*/  FMUL.FTZ R30, R32, R60.reuse ;  /* 0x0000003c201e7220 */ /* 0x080fe20000410000 */
[-C--:B------:R-:W-:Y:S02]  /*3d880*/  FMUL.FTZ R32, R36, R60.reuse ;  /* 0x0000003c24207220 */ /* 0x080fe40000410000 */
[----:B------:R-:W-:Y:S01]  /*3d890*/  LEA.HI R40, R40, R35, RZ, 0x3 ;  /* 0x0000002328287211 */ /* 0x000fe200078f18ff */
[----:B------:R-:W-:Y:S01]  /*3d8a0*/  FMUL.FTZ R36, R37, R60 ;  /* 0x0000003c25247220 */ /* 0x000fe20000410000 */
[----:B------:R-:W-:-:S02]  /*3d8b0*/  SHF.R.S32.HI R33, RZ, 0x5, R33 ;  /* 0x00000005ff217819 */ /* 0x000fc40000011421 */
[----:B------:R-:W-:Y:S02]  /*3d8c0*/  LEA.HI R37, R42, R42, RZ, 0x1 ;  /* 0x0000002a2a257211 */ /* 0x000fe400078f08ff */
[----:B------:R-:W-:Y:S01]  /*3d8d0*/  LOP3.LUT R40, R40, 0xfffffff8, RZ, 0xc0, !PT ;  /* 0xfffffff828287812 */ /* 0x000fe200078ec0ff */
[----:B------:R-:W-:Y:S01]  /*3d8e0*/  IMAD R33, R62, 0x4, R33 ;  /* 0x000000043e217824 */ /* 0x000fe200078e0221 */
[----:B------:R-:W-:-:S03]  /*3d8f0*/  LOP3.LUT R37, R37, 0x1ffffffe, RZ, 0xc0, !PT ;  /* 0x1ffffffe25257812 */ /* 0x000fc600078ec0ff */
[----:B------:R-:W-:Y:S02]  /*3d900*/  IMAD.IADD R40, R35, 0x1, -R40 ;  /* 0x0000000123287824 */ /* 0x000fe400078e0a28 */
[----:B------:R-:W-:Y:S02]  /*3d910*/  IMAD.IADD R37, R42, 0x1, -R37 ;  /* 0x000000012a257824 */ /* 0x000fe400078e0a25 */
[----:B------:R-:W-:Y:S02]  /*3d920*/  IMAD.U32 R40, R33, 0x10, R40 ;  /* 0x0000001021287824 */ /* 0x000fe400078e0028 */
[----:B------:R-:W-:Y:S02]  /*3d930*/  FMUL.FTZ R21, R43, R60 ;  /* 0x0000003c2b157220 */ /* 0x000fe40000410000 */
[----:B------:R-:W-:-:S04]  /*3d940*/  IMAD R43, R37, 0x8, R40 ;  /* 0x00000008252b7824 */ /* 0x000fc800078e0228 */
[----:B----4-:R-:W-:-:S04]  /*3d950*/  @P0 IMAD.HI.U32 R64, R43, R64, RZ ;  /* 0x000000402b400227 */ /* 0x010fc800078e00ff */
[-C--:B------:R-:W-:Y:S01]  /*3d960*/  FMUL.FTZ R56, R25, R60.reuse ;  /* 0x0000003c19387220 */ /* 0x080fe20000410000 */
[-C--:B------:R-:W-:Y:S01]  /*3d970*/  FMUL.FTZ R25, R46, R60.reuse ;  /* 0x0000003c2e197220 */ /* 0x080fe20000410000 */
[----:B------:R-:W-:Y:S01]  /*3d980*/  @P0 SHF.R.U32.HI R43, RZ, R63, R64 ;  /* 0x0000003fff2b0219 */ /* 0x000fe20000011640 */
[----:B------:R-:W-:Y:S01]  /*3d990*/  IMAD.SHL.U32 R46, R8, 0x40, RZ ;  /* 0x00000040082e7824 */ /* 0x000fe200078e00ff */
[----:B------:R-:W-:Y:S01]  /*3d9a0*/  LOP3.LUT R33, R34, 0x7ffffffc, RZ, 0xc0, !PT ;  /* 0x7ffffffc22217812 */ /* 0x000fe200078ec0ff */
[-C--:B------:R-:W-:Y:S02]  /*3d9b0*/  FMUL.FTZ R41, R41, R60.reuse ;  /* 0x0000003c29297220 */ /* 0x080fe40000410000 */
[----:B------:R-:W0:Y:S02]  /*3d9c0*/  SHFL.IDX PT, R37, R43, RZ, 0x1c1f ;  /* 0x001c1fff2b257589 */ /* 0x000e2400000e0000 */
[----:B------:R-:W-:Y:S01]  /*3d9d0*/  IMAD.IADD R8, R38, 0x1, -R33 ;  /* 0x0000000126087824 */ /* 0x000fe200078e0a21 */
[----:B------:R-:W-:Y:S01]  /*3d9e0*/  IADD3 R33, -R46, 0x1, RZ ;  /* 0x000000012e217810 */ /* 0x000fe20007ffe1ff */
[-C--:B------:R-:W-:Y:S01]  /*3d9f0*/  FMUL.FTZ R6, R26, R60.reuse ;  /* 0x0000003c1a067220 */ /* 0x080fe20000410000 */
[----:B------:R2:W3:Y:S01]  /*3da00*/  MUFU.TANH R67, R41 ;  /* 0x0000002900437308 */ /* 0x0004e20000002400 */
        /* <DEDUP_REMOVED lines=10> */
[----:B------:R-:W-:Y:S01]  /*3dab0*/  FMUL.FTZ R55, R55, R60 ;  /* 0x0000003c37377220 */ /* 0x000fe20000410000 */
[----:B------:R-:W-:Y:S01]  /*3dac0*/  IMAD R34, R8, -0x2, R33 ;  /* 0xfffffffe08227824 */ /* 0x000fe200078e0221 */
[----:B------:R-:W2:Y:S01]  /*3dad0*/  MUFU.TANH R11, R11 ;  /* 0x0000000b000b7308 */ /* 0x000ea20000002400 */
[----:B------:R-:W-:-:S03]  /*3dae0*/  IMAD.IADD R33, R7, 0x1, -R46 ;  /* 0x0000000107217824 */ /* 0x000fc600078e0a2e */
[----:B------:R-:W-:-:S04]  /*3daf0*/  IADD3 R35, -R10, R34, R7 ;  /* 0x000000220a237210 */ /* 0x000fc80007ffe107 */
[----:B------:R-:W4:Y:S01]  /*3db00*/  MUFU.TANH R56, R56 ;  /* 0x0000003800387308 */ /* 0x000f220000002400 */
[----:B------:R-:W-:-:S07]  /*3db10*/  LOP3.LUT R34, RZ, R65, RZ, 0x33, !PT ;  /* 0x00000041ff227212 */ /* 0x000fce00078e33ff */
[----:B------:R-:W0:Y:S01]  /*3db20*/  MUFU.TANH R6, R6 ;  /* 0x0000000600067308 */ /* 0x000e220000002400 */
[----:B------:R-:W-:-:S07]  /*3db30*/  FMUL.FTZ R44, R44, R60 ;  /* 0x0000003c2c2c7220 */ /* 0x000fce0000410000 */
[----:B------:R-:W0:Y:S01]  /*3db40*/  MUFU.TANH R12, R12 ;  /* 0x0000000c000c7308 */ /* 0x000e220000002400 */
[----:B------:R-:W-:-:S07]  /*3db50*/  FMUL.FTZ R45, R45, R60 ;  /* 0x0000003c2d2d7220 */ /* 0x000fce0000410000 */
        /* <DEDUP_REMOVED lines=28> */
[----:B------:R0:W1:Y:S08]  /*3dd20*/  MUFU.TANH R68, R44 ;  /* 0x0000002c00447308 */ /* 0x0000700000002400 */
[----:B------:R3:W1:Y:S01]  /*3dd30*/  MUFU.TANH R69, R45 ;  /* 0x0000002d00457308 */ /* 0x0006620000002400 */
[----:B0-----:R-:W-:Y:S01]  /*3dd40*/  VIADDMNMX R44, R37, R58, R47, PT ;  /* 0x0000003a252c7246 */ /* 0x001fe2000380012f */
        /* <DEDUP_REMOVED lines=18> */
.L_x_4000:
[----:B------:R-:W-:Y:S05]  /*3de70*/  BSYNC B2 ;  /* 0x0000000000027941 */ /* 0x000fea0003800000 */
.L_x_3999:
[----:B------:R-:W-:Y:S01]  /*3de80*/  LOP3.LUT R34, RZ, R34, RZ, 0x33, !PT ;  /* 0x00000022ff227212 */ /* 0x000fe200078e33ff */
[----:B------:R-:W-:Y:S06]  /*3de90*/  BRA `(.L_x_4001) ;  /* 0x0000000000287947 */ /* 0x000fec0003800000 */
.L_x_3998:
        /* <DEDUP_REMOVED lines=10> */
.L_x_4001:
[----:B------:R-:W-:Y:S05]  /*3df40*/  BSYNC B1 ;  /* 0x0000000000017941 */ /* 0x000fea0003800000 */
.L_x_3997:
[----:B------:R-:W-:-:S04]  /*3df50*/  IMAD R33, R9, R34, -R46 ;  /* 0x0000002209217224 */ /* 0x000fc800078e0a2e */
[----:B------:R-:W-:-:S05]  /*3df60*/  IMAD R34, R8, -0x2, R33 ;  /* 0xfffffffe08227824 */ /* 0x000fca00078e0221 */
[----:B------:R-:W-:Y:S02]  /*3df70*/  VIMNMX R45, R45, R34, !PT ;  /* 0x000000222d2d7248 */ /* 0x000fe40007fe0100 */
[----:B------:R-:W-:-:S07]  /*3df80*/  VIADDMNMX R44, R34, R9, R44, PT ;  /* 0x00000009222c7246 */ /* 0x000fce000380012c */
.L_x_3996:
[----:B------:R-:W-:Y:S05]  /*3df90*/  BSYNC B0 ;  /* 0x0000000000007941 */ /* 0x000fea0003800000 */
.L_x_3995:
        /* <DEDUP_REMOVED lines=38> */
[----:B-1----:R-:W-:Y:S02]  /*3e200*/  FSEL R35, R66, -INF , !P2 ;  /* 0xff80000042237808 */ /* 0x002fe40005000000 */
        /* <DEDUP_REMOVED lines=57> */
.L_x_4007:
[----:B------:R-:W-:Y:S05]  /*3e5a0*/  BSYNC B2 ;  /* 0x0000000000027941 */ /* 0x000fea0003800000 */
.L_x_4006:
[----:B------:R-:W-:Y:S01]  /*3e5b0*/  LOP3.LUT R10, RZ, R10, RZ, 0x33, !PT ;  /* 0x0000000aff0a7212 */ /* 0x000fe200078e33ff */
[----:B------:R-:W-:Y:S06]  /*3e5c0*/  BRA `(.L_x_4008) ;  /* 0x0000000000287947 */ /* 0x000fec0003800000 */
.L_x_4005:
        /* <DEDUP_REMOVED lines=10> */
.L_x_4008:
[----:B------:R-:W-:Y:S05]  /*3e670*/  BSYNC B1 ;  /* 0x0000000000017941 */ /* 0x000fea0003800000 */
.L_x_4004:
[----:B------:R-:W-:-:S04]  /*3e680*/  IMAD R5, R9, R10, -R46 ;  /* 0x0000000a09057224 */ /* 0x000fc800078e0a2e */
[----:B------:R-:W-:-:S05]  /*3e690*/  IMAD R8, R8, -0x2, R5 ;  /* 0xfffffffe08087824 */ /* 0x000fca00078e0205 */
[----:B------:R-:W-:Y:S02]  /*3e6a0*/  VIADDMNMX R44, R8, R9, R44, PT ;  /* 0x00000009082c7246 */ /* 0x000fe4000380012c */
[----:B------:R-:W-:-:S07]  /*3e6b0*/  VIMNMX R45, R45, R8, !PT ;  /* 0x000000082d2d7248 */ /* 0x000fce0007fe0100 */
.L_x_4003:
[----:B------:R-:W-:Y:S05]  /*3e6c0*/  BSYNC B0 ;  /* 0x0000000000007941 */ /* 0x000fea0003800000 */
.L_x_4002:
[----:B------:R-:W2:Y:S01]  /*3e6d0*/  LDL.64 R4, [R0+0x70] ;  /* 0x0000700000047983 */ /* 0x000ea20000100a00 */
[C---:B------:R-:W-:Y:S02]  /*3e6e0*/  ISETP.GT.AND P0, PT, R45.reuse, 0x1, !P0 ;  /* 0x000000012d00780c */ /* 0x040fe40004704270 */
[----:B------:R-:W-:Y:S02]  /*3e6f0*/  ISETP.NE.AND P6, PT, R64, RZ, PT ;  /* 0x000000ff4000720c */ /* 0x000fe40003fc5270 */
[----:B------:R-:W-:Y:S02]  /*3e700*/  ISETP.LT.OR P0, PT, R44, 0x2, P0 ;  /* 0x000000022c00780c */ /* 0x000fe40000701670 */
[----:B------:R-:W-:Y:S02]  /*3e710*/  ISETP.GT.AND P1, PT, R45, 0x8, !P1 ;  /* 0x000000082d00780c */ /* 0x000fe40004f24270 */
[----:B------:R-:W-:Y:S02]  /*3e720*/  FSEL R12, R12, -INF , !P0 ;  /* 0xff8000000c0c7808 */ /* 0x000fe40004000000 */
[----:B------:R-:W-:-:S02]  /*3e730*/  ISETP.NE.AND P0, PT, R51, RZ, PT ;  /* 0x000000ff3300720c */ /* 0x000fc40003f05270 */
[C---:B------:R-:W-:Y:S02]  /*3e740*/  ISETP.LT.OR P1, PT, R44.reuse, 0x9, P1 ;  /* 0x000000092c00780c */ /* 0x040fe40000f21670 */
[----:B------:R-:W-:Y:S02]  /*3e750*/  ISETP.GT.AND P0, PT, R45, 0x9, !P0 ;  /* 0x000000092d00780c */ /* 0x000fe40004704270 */
[----:B------:R-:W-:Y:S02]  /*3e760*/  FSEL R13, R13, -INF , !P1 ;  /* 0xff8000000d0d7808 */ /* 0x000fe40004800000 */
[----:B------:R-:W-:Y:S02]  /*3e770*/  ISETP.LT.OR P0, PT, R44, 0xa, P0 ;  /* 0x0000000a2c00780c */ /* 0x000fe40000701670 */
[----:B------:R-:W-:Y:S02]  /*3e780*/  ISETP.NE.AND P1, PT, R66, RZ, PT ;  /* 0x000000ff4200720c */ /* 0x000fe40003f25270 */
[----:B------:R-:W-:-:S02]  /*3e790*/  FSEL R14, R14, -INF , !P0 ;  /* 0xff8000000e0e7808 */ /* 0x000fc40004000000 */
        /* <DEDUP_REMOVED lines=23> */
[C---:B------:R-:W-:Y:S02]  /*3e910*/  ISETP.GT.AND P0, PT, R45.reuse, RZ, !P0 ;  /* 0x000000ff2d00720c */ /* 0x040fe40004704270 */
[----:B------:R-:W-:Y:S02]  /*3e920*/  ISETP.GT.AND P4, PT, R45, 0x31, !P4 ;  /* 0x000000312d00780c */ /* 0x000fe40006784270 */
[----:B------:R-:W-:Y:S02]  /*3e930*/  ISETP.LT.OR P0, PT, R44, 0x1, P0 ;  /* 0x000000012c00780c */ /* 0x000fe40000701670 */
[----:B------:R-:W-:-:S02]  /*3e940*/  ISETP.NE.AND P6, PT, R49, RZ, PT ;  /* 0x000000ff3100720c */ /* 0x000fc40003fc5270 */
[----:B------:R-:W-:Y:S02]  /*3e950*/  FSEL R47, R6, -INF , !P0 ;  /* 0xff800000062f7808 */ /* 0x000fe40004000000 */
[----:B------:R-:W-:Y:S02]  /*3e960*/  ISETP.NE.AND P0, PT, R65, RZ, PT ;  /* 0x000000ff4100720c */ /* 0x000fe40003f05270 */
[----:B------:R-:W-:-:S04]  /*3e970*/  FMNMX.FTZ R6, R47, R12, !PT ;  /* 0x0000000c2f067209 */ /* 0x000fc80007810000 */
[----:B------:R-:W-:-:S04]  /*3e980*/  FMNMX.FTZ R7, R13, R6, !PT ;  /* 0x000000060d077209 */ /* 0x000fc80007810000 */
[----:B------:R-:W-:-:S04]  /*3e990*/  FMNMX.FTZ R6, R14, R7, !PT ;  /* 0x000000070e067209 */ /* 0x000fc80007810000 */
[----:B------:R-:W-:-:S04]  /*3e9a0*/  FMNMX.FTZ R7, R43, R6, !PT ;  /* 0x000000062b077209 */ /* 0x000fc80007810000 */
[----:B------:R-:W-:Y:S02]  /*3e9b0*/  FMNMX.FTZ R7, R20, R7, !PT ;  /* 0x0000000714077209 */ /* 0x000fe40007810000 */
[----:B------:R-:W-:Y:S02]  /*3e9c0*/  ISETP.GT.AND P0, PT, R45, 0x21, !P0 ;  /* 0x000000212d00780c */ /* 0x000fe40004704270 */
[----:B------:R-:W-:Y:S02]  /*3e9d0*/  FMNMX.FTZ R7, R24, R7, !PT ;  /* 0x0000000718077209 */ /* 0x000fe40007810000 */
[----:B------:R-:W-:Y:S02]  /*3e9e0*/  ISETP.LT.OR P0, PT, R44, 0x22, P0 ;  /* 0x000000222c00780c */ /* 0x000fe40000701670 */
[----:B------:R-:W-:Y:S02]  /*3e9f0*/  FMNMX.FTZ R7, R26, R7, !PT ;  /* 0x000000071a077209 */ /* 0x000fe40007810000 */
[----:B------:R-:W-:-:S02]  /*3ea00*/  ISETP.LT.OR P1, PT, R44, 0x29, P1 ;  /* 0x000000292c00780c */ /* 0x000fc40000f21670 */
[----:B------:R-:W-:Y:S02]  /*3ea10*/  FSEL R21, R21, -INF , !P0 ;  /* 0xff80000015157808 */ /* 0x000fe40004000000 */
[----:B------:R-:W-:Y:S02]  /*3ea20*/  FMNMX.FTZ R6, R28, R7, !PT ;  /* 0x000000071c067209 */ /* 0x000fe40007810000 */
[C---:B------:R-:W-:Y:S02]  /*3ea30*/  ISETP.LT.OR P2, PT, R44.reuse, 0x2a, P2 ;  /* 0x0000002a2c00780c */ /* 0x040fe40001741670 */
[----:B------:R-:W-:Y:S02]  /*3ea40*/  FSEL R25, R25, -INF , !P1 ;  /* 0xff80000019197808 */ /* 0x000fe40004800000 */
[----:B------:R-:W-:Y:S02]  /*3ea50*/  FMNMX.FTZ R6, R21, R6, !PT ;  /* 0x0000000615067209 */ /* 0x000fe40007810000 */
[----:B------:R-:W-:-:S02]  /*3ea60*/  ISETP.LT.OR P3, PT, R44, 0x31, P3 ;  /* 0x000000312c00780c */ /* 0x000fc40001f61670 */
[----:B------:R-:W-:Y:S02]  /*3ea70*/  FSEL R27, R27, -INF , !P2 ;  /* 0xff8000001b1b7808 */ /* 0x000fe40005000000 */
[----:B------:R-:W-:Y:S02]  /*3ea80*/  FMNMX.FTZ R6, R25, R6, !PT ;  /* 0x0000000619067209 */ /* 0x000fe40007810000 */
[----:B------:R-:W-:Y:S02]  /*3ea90*/  ISETP.GT.AND P5, PT, R45, 0x38, !P5 ;  /* 0x000000382d00780c */ /* 0x000fe40006fa4270 */
[----:B------:R-:W-:Y:S02]  /*3eaa0*/  ISETP.LT.OR P4, PT, R44, 0x32, P4 ;  /* 0x000000322c00780c */ /* 0x000fe40002781670 */
[----:B------:R-:W-:Y:S02]  /*3eab0*/  FSEL R41, R41, -INF , !P3 ;  /* 0xff80000029297808 */ /* 0x000fe40005800000 */
[----:B------:R-:W-:-:S02]  /*3eac0*/  FMNMX.FTZ R6, R27, R6, !PT ;  /* 0x000000061b067209 */ /* 0x000fc40007810000 */
[----:B------:R-:W-:Y:S02]  /*3ead0*/  ISETP.GT.AND P0, PT, R45, 0x39, !P6 ;  /* 0x000000392d00780c */ /* 0x000fe40007704270 */
[----:B------:R-:W-:Y:S02]  /*3eae0*/  ISETP.LT.OR P5, PT, R44, 0x39, P5 ;  /* 0x000000392c00780c */ /* 0x000fe40002fa1670 */
[----:B------:R-:W-:Y:S02]  /*3eaf0*/  FSEL R10, R42, -INF , !P4 ;  /* 0xff8000002a0a7808 */ /* 0x000fe40006000000 */
[----:B------:R-:W-:Y:S02]  /*3eb00*/  FMNMX.FTZ R7, R41, R6, !PT ;  /* 0x0000000629077209 */ /* 0x000fe40007810000 */
[----:B------:R-:W-:Y:S02]  /*3eb10*/  ISETP.LT.OR P0, PT, R44, 0x3a, P0 ;  /* 0x0000003a2c00780c */ /* 0x000fe40000701670 */
[----:B------:R-:W-:-:S02]  /*3eb20*/  R2UR UR4, R2 ;  /* 0x00000000020472ca */ /* 0x000fc400000e0000 */
[C---:B------:R-:W-:Y:S02]  /*3eb30*/  R2UR UR5, R3.reuse ;  /* 0x00000000030572ca */ /* 0x040fe400000e0000 */
[----:B------:R-:W-:Y:S02]  /*3eb40*/  FSEL R9, R54, -INF , !P5 ;  /* 0xff80000036097808 */ /* 0x000fe40006800000 */
[----:B------:R-:W-:Y:S02]  /*3eb50*/  FMNMX.FTZ R6, R10, R7, !PT ;  /* 0x000000070a067209 */ /* 0x000fe40007810000 */
[----:B------:R-:W-:Y:S02]  /*3eb60*/  R2UR UR6, R2 ;  /* 0x00000000020672ca */ /* 0x000fe400000e0000 */
[----:B------:R-:W-:Y:S02]  /*3eb70*/  R2UR UR7, R3 ;  /* 0x00000000030772ca */ /* 0x000fe400000e0000 */
[----:B------:R-:W-:-:S02]  /*3eb80*/  FSEL R8, R55, -INF , !P0 ;  /* 0xff80000037087808 */ /* 0x000fc40004000000 */
[----:B------:R-:W-:-:S04]  /*3eb90*/  FMNMX.FTZ R7, R9, R6, !PT ;  /* 0x0000000609077209 */ /* 0x000fc80007810000 */
[----:B------:R-:W-:-:S05]  /*3eba0*/  FMNMX.FTZ R15, R8, R7, !PT ;  /* 0x00000007080f7209 */ /* 0x000fca0007810000 */
[----:B--2---:R0:W-:Y:S04]  /*3ebb0*/  ST.E desc[UR4][R4.64+0x4], R15 ;  /* 0x0000040f04007985 */ /* 0x0041e8000c101904 */
[----:B------:R-:W2:Y:S01]  /*3ebc0*/  LD.E R44, desc[UR6][R4.64+0x4] ;  /* 0x00000406042c7980 */ /* 0x000ea2000c101900 */
[----:B------:R-:W-:-:S04]  /*3ebd0*/  FMNMX.FTZ R6, R164, R56, !PT ;  /* 0x00000038a4067209 */ /* 0x000fc80007810000 */
        /* <DEDUP_REMOVED lines=13> */
[----:B0-----:R-:W-:-:S05]  /*3ecb0*/  FMNMX.FTZ R15, R11, R6, !PT ;  /* 0x000000060b0f7209 */ /* 0x001fca0007810000 */
[----:B------:R-:W0:Y:S01]  /*3ecc0*/  SHFL.BFLY PT, R6, R15, 0x2, 0x1f ;  /* 0x0c401f000f067f89 */ /* 0x000e2200000e0000 */
[----:B------:R-:W-:Y:S02]  /*3ecd0*/  R2UR UR8, R2 ;  /* 0x00000000020872ca */ /* 0x000fe400000e0000 */
[----:B------:R-:W-:Y:S02]  /*3ece0*/  R2UR UR9, R3 ;  /* 0x00000000030972ca */ /* 0x000fe400000e0000 */
[----:B0-----:R-:W-:Y:S01]  /*3ecf0*/  FMNMX.FTZ R42, R15, R6, !PT ;  /* 0x000000060f2a7209 */ /* 0x001fe20007810000 */
[----:B------:R-:W-:Y:S04]  /*3ed00*/  ST.E desc[UR4][R4.64], R15 ;  /* 0x0000000f04007985 */ /* 0x000fe8000c101904 */
[----:B--2---:R-:W0:Y:S02]  /*3ed10*/  SHFL.BFLY PT, R7, R44, 0x2, 0x1f ;  /* 0x0c401f002c077f89 */ /* 0x004e2400000e0000 */
[----:B0-----:R-:W-:-:S02]  /*3ed20*/  FMNMX.FTZ R46, R44, R7, !PT ;  /* 0x000000072c2e7209 */ /* 0x001fc40007810000 */
[----:B------:R-:W0:Y:S04]  /*3ed30*/  SHFL.BFLY PT, R7, R42, 0x1, 0x1f ;  /* 0x0c201f002a077f89 */ /* 0x000e2800000e0000 */
[----:B------:R-:W1:Y:S01]  /*3ed40*/  SHFL.BFLY PT, R49, R46, 0x1, 0x1f ;  /* 0x0c201f002e317f89 */ /* 0x000e6200000e0000 */
[----:B0-----:R-:W-:Y:S02]  /*3ed50*/  FMNMX.FTZ R45, R42, R7, !PT ;  /* 0x000000072a2d7209 */ /* 0x001fe40007810000 */
[----:B-1----:R-:W-:-:S03]  /*3ed60*/  FMNMX.FTZ R49, R46, R49, !PT ;  /* 0x000000312e317209 */ /* 0x002fc60007810000 */
[----:B------:R-:W-:Y:S04]  /*3ed70*/  ST.E desc[UR6][R4.64], R45 ;  /* 0x0000002d04007985 */ /* 0x000fe8000c101906 */
[----:B------:R0:W-:Y:S04]  /*3ed80*/  ST.E desc[UR8][R4.64+0x4], R49 ;  /* 0x0000043104007985 */ /* 0x0001e8000c101908 */
[----:B------:R-:W2:Y:S04]  /*3ed90*/  LDL.64 R6, [R0+0x70] ;  /* 0x0000700000067983 */ /* 0x000ea80000100a00 */
[----:B--2---:R-:W2:Y:S04]  /*3eda0*/  LD.E R44, desc[UR6][R6.64+0x20] ;  /* 0x00002006062c7980 */ /* 0x004ea8000c101900 */
[----:B------:R-:W2:Y:S04]  /*3edb0*/  LD.E R42, desc[UR4][R6.64] ;  /* 0x00000004062a7980 */ /* 0x000ea8000c101900 */
[----:B------:R-:W0:Y:S01]  /*3edc0*/  LD.E R51, desc[UR4][R6.64+0x4] ;  /* 0x0000040406337980 */ /* 0x000e22000c101900 */
[C---:B--2---:R-:W-:Y:S01]  /*3edd0*/  FMUL.FTZ R46, R42.reuse, R44 ;  /* 0x0000002c2a2e7220 */ /* 0x044fe20000410000 */
[----:B------:R-:W-:Y:S01]  /*3ede0*/  FSETP.NEU.FTZ.AND P0, PT, R42, -INF , PT ;  /* 0xff8000002a00780b */ /* 0x000fe20003f1d000 */
[----:B0-----:R-:W-:-:S03]  /*3edf0*/  FMUL.FTZ R4, R44, R51 ;  /* 0x000000332c047220 */ /* 0x001fc60000410000 */
[----:B------:R-:W-:Y:S02]  /*3ee00*/  FSEL R45, R46, RZ, P0 ;  /* 0x000000ff2e2d7208 */ /* 0x000fe40000000000 */
[----:B------:R-:W-:-:S04]  /*3ee10*/  FSETP.NEU.FTZ.AND P0, PT, R51, -INF , PT ;  /* 0xff8000003300780b */ /* 0x000fc80003f1d000 */
[----:B------:R-:W-:Y:S01]  /*3ee20*/  FSEL R5, R4, RZ, P0 ;  /* 0x000000ff04057208 */ /* 0x000fe20000000000 */
[-CC-:B------:R-:W-:Y:S01]  /*3ee30*/  FFMA.FTZ R164, R164, R44.reuse, -R45.reuse ;  /* 0x0000002ca4a47223 */ /* 0x180fe2000001082d */
[-CC-:B------:R-:W-:Y:S01]  /*3ee40*/  FFMA.FTZ R15, R56, R44.reuse, -R45.reuse ;  /* 0x0000002c380f7223 */ /* 0x180fe2000001082d */
[-C--:B------:R-:W-:Y:S02]  /*3ee50*/  FFMA.FTZ R40, R40, R44.reuse, -R45 ;  /* 0x0000002c28287223 */ /* 0x080fe4000001082d */
[-CC-:B------:R-:W-:Y:S01]  /*3ee60*/  FFMA.FTZ R47, R47, R44.reuse, -R5.reuse ;  /* 0x0000002c2f2f7223 */ /* 0x180fe20000010805 */
[-C--:B------:R-:W-:Y:S01]  /*3ee70*/  FFMA.FTZ R12, R12, R44.reuse, -R5 ;  /* 0x0000002c0c0c7223 */ /* 0x080fe20000010805 */
[-C--:B------:R-:W-:Y:S01]  /*3ee80*/  FFMA.FTZ R166, R57, R44.reuse, -R45 ;  /* 0x0000002c39a67223 */ /* 0x080fe2000001082d */
[----:B------:R-:W-:Y:S01]  /*3ee90*/  MUFU.EX2 R164, R164 ;  /* 0x000000a400a47308 */ /* 0x000fe20000000800 */
[-CC-:B------:R-:W-:Y:S01]  /*3eea0*/  FFMA.FTZ R13, R13, R44.reuse, -R5.reuse ;  /* 0x0000002c0d0d7223 */ /* 0x180fe20000010805 */
[----:B------:R-:W-:-:S06]  /*3eeb0*/  FFMA.FTZ R14, R14, R44, -R5 ;  /* 0x0000002c0e0e7223 */ /* 0x000fcc0000010805 */
[----:B------:R-:W-:Y:S01]  /*3eec0*/  MUFU.EX2 R15, R15 ;  /* 0x0000000f000f7308 */ /* 0x000fe20000000800 */
[----:B------:R-:W-:-:S07]  /*3eed0*/  FFMA.FTZ R39, R39, R44, -R45 ;  /* 0x0000002c27277223 */ /* 0x000fce000001082d */
[----:B------:R-:W-:Y:S01]  /*3eee0*/  MUFU.EX2 R49, R40 ;  /* 0x0000002800317308 */ /* 0x000fe20000000800 */
[----:B------:R-:W-:-:S07]  /*3eef0*/  FFMA.FTZ R43, R43, R44, -R5 ;  /* 0x0000002c2b2b7223 */ /* 0x000fce0000010805 */
[----:B------:R-:W-:Y:S08]  /*3ef00*/  MUFU.EX2 R47, R47 ;  /* 0x0000002f002f7308 */ /* 0x000ff00000000800 */
[----:B------:R-:W0:Y:S01]  /*3ef10*/  MUFU.EX2 R40, R12 ;  /* 0x0000000c00287308 */ /* 0x000e220000000800 */
[----:B------:R-:W-:-:S07]  /*3ef20*/  FFMA.FTZ R38, R38, R44, -R45 ;  /* 0x0000002c26267223 */ /* 0x000fce000001082d */
[----:B------:R-:W1:Y:S01]  /*3ef30*/  MUFU.EX2 R166, R166 ;  /* 0x000000a600a67308 */ /* 0x000e620000000800 */
[----:B------:R-:W-:-:S07]  /*3ef40*/  FFMA.FTZ R20, R20, R44, -R5 ;  /* 0x0000002c14147223 */ /* 0x000fce0000010805 */
[----:B------:R-:W2:Y:S01]  /*3ef50*/  MUFU.EX2 R167, R13 ;  /* 0x0000000d00a77308 */ /* 0x000ea20000000800 */
[-CC-:B------:R-:W-:Y:S01]  /*3ef60*/  FFMA.FTZ R11, R11, R44.reuse, -R45.reuse ;  /* 0x0000002c0b0b7223 */ /* 0x180fe2000001082d */
[----:B------:R-:W-:-:S06]  /*3ef70*/  FFMA.FTZ R37, R37, R44, -R45 ;  /* 0x0000002c25257223 */ /* 0x000fcc000001082d */
[----:B------:R-:W3:Y:S01]  /*3ef80*/  MUFU.EX2 R14, R14 ;  /* 0x0000000e000e7308 */ /* 0x000ee20000000800 */
[-C--:B------:R-:W-:Y:S01]  /*3ef90*/  FFMA.FTZ R24, R24, R44.reuse, -R5 ;  /* 0x0000002c18187223 */ /* 0x080fe20000010805 */
[----:B------:R-:W-:-:S06]  /*3efa0*/  FFMA.FTZ R36, R36, R44, -R45 ;  /* 0x0000002c24247223 */ /* 0x000fcc000001082d */
[----:B------:R-:W4:Y:S01]  /*3efb0*/  MUFU.EX2 R39, R39 ;  /* 0x0000002700277308 */ /* 0x000f220000000800 */
[----:B0-----:R-:W-:-:S07]  /*3efc0*/  FADD.FTZ R4, R47, R40 ;  /* 0x000000282f047221 */ /* 0x001fce0000010000 */
[----:B------:R-:W0:Y:S01]  /*3efd0*/  MUFU.EX2 R43, R43 ;  /* 0x0000002b002b7308 */ /* 0x000e220000000800 */
[----:B------:R-:W-:-:S07]  /*3efe0*/  FFMA.FTZ R26, R26, R44, -R5 ;  /* 0x0000002c1a1a7223 */ /* 0x000fce0000010805 */
[----:B------:R-:W0:Y:S01]  /*3eff0*/  MUFU.EX2 R38, R38 ;  /* 0x0000002600267308 */ /* 0x000e220000000800 */
[----:B------:R-:W-:-:S07]  /*3f000*/  FFMA.FTZ R35, R35, R44, -R45 ;  /* 0x0000002c23237223 */ /* 0x000fce000001082d */
[----:B------:R1:W-:Y:S01]  /*3f010*/  MUFU.EX2 R178, R11 ;  /* 0x0000000b00b27308 */ /* 0x0003e20000000800 */
[----:B------:R-:W-:-:S07]  /*3f020*/  FFMA.FTZ R28, R28, R44, -R5 ;  /* 0x0000002c1c1c7223 */ /* 0x000fce0000010805 */
[----:B------:R-:W0:Y:S01]  /*3f030*/  MUFU.EX2 R20, R20 ;  /* 0x0000001400147308 */ /* 0x000e220000000800 */
[----:B-1----:R-:W-:-:S04]  /*3f040*/  FADD.FTZ R11, R164, R15 ;  /* 0x0000000fa40b7221 */ /* 0x002fc80000010000 */
[----:B------:R-:W-:Y:S01]  /*3f050*/  FADD.FTZ R12, R166, R11 ;  /* 0x0000000ba60c7221 */ /* 0x000fe20000010000 */
[----:B--2---:R-:W-:Y:S02]  /*3f060*/  FADD.FTZ R11, R167, R4 ;  /* 0x00000004a70b7221 */ /* 0x004fe40000010000 */
[----:B------:R-:W1:Y:S01]  /*3f070*/  MUFU.EX2 R37, R37 ;  /* 0x0000002500257308 */ /* 0x000e620000000800 */
[----:B------:R-:W-:Y:S01]  /*3f080*/  FADD.FTZ R12, R49, R12 ;  /* 0x0000000c310c7221 */ /* 0x000fe20000010000 */
[----:B---3--:R-:W-:-:S06]  /*3f090*/  FADD.FTZ R4, R14, R11 ;  /* 0x0000000b0e047221 */ /* 0x008fcc0000010000 */
[----:B------:R-:W2:Y:S01]  /*3f0a0*/  MUFU.EX2 R24, R24 ;  /* 0x0000001800187308 */ /* 0x000ea20000000800 */
[-C--:B------:R-:W-:Y:S01]  /*3f0b0*/  FFMA.FTZ R34, R34, R44.reuse, -R45 ;  /* 0x0000002c22227223 */ /* 0x080fe2000001082d */
[----:B------:R-:W-:Y:S01]  /*3f0c0*/  FFMA.FTZ R21, R21, R44, -R5 ;  /* 0x0000002c15157223 */ /* 0x000fe20000010805 */
[----:B----4-:R-:W-:-:S05]  /*3f0d0*/  FADD.FTZ R11, R39, R12 ;  /* 0x0000000c270b7221 */ /* 0x010fca0000010000 */
[----:B------:R-:W3:Y:S01]  /*3f0e0*/  MUFU.EX2 R36, R36 ;  /* 0x0000002400247308 */ /* 0x000ee20000000800 */
[----:B0-----:R-:W-:Y:S01]  /*3f0f0*/  FADD.FTZ R13, R43, R4 ;  /* 0x000000042b0d7221 */ /* 0x001fe20000010000 */
[----:B------:R-:W-:-:S06]  /*3f100*/  FFMA.FTZ R33, R33, R44, -R45 ;  /* 0x0000002c21217223 */ /* 0x000fcc000001082d */
[----:B------:R-:W0:Y:S01]  /*3f110*/  MUFU.EX2 R171, R26 ;  /* 0x0000001a00ab7308 */ /* 0x000e220000000800 */
[----:B------:R-:W-:Y:S01]  /*3f120*/  FFMA.FTZ R25, R25, R44, -R5 ;  /* 0x0000002c19197223 */ /* 0x000fe20000010805 */
[----:B------:R-:W-:Y:S01]  /*3f130*/  FADD.FTZ R4, R38, R11 ;  /* 0x0000000b26047221 */ /* 0x000fe20000010000 */
[----:B------:R-:W-:-:S05]  /*3f140*/  FADD.FTZ R13, R20, R13 ;  /* 0x0000000d140d7221 */ /* 0x000fca0000010000 */
[----:B------:R-:W4:Y:S01]  /*3f150*/  MUFU.EX2 R35, R35 ;  /* 0x0000002300237308 */ /* 0x000f220000000800 */
[----:B------:R-:W-:-:S07]  /*3f160*/  FFMA.FTZ R32, R32, R44, -R45 ;  /* 0x0000002c20207223 */ /* 0x000fce000001082d */
[----:B------:R-:W4:Y:S01]  /*3f170*/  MUFU.EX2 R28, R28 ;  /* 0x0000001c001c7308 */ /* 0x000f220000000800 */
[----:B------:R-:W-:Y:S01]  /*3f180*/  FFMA.FTZ R27, R27, R44, -R5 ;  /* 0x0000002c1b1b7223 */ /* 0x000fe20000010805 */
[----:B-1----:R-:W-:Y:S01]  /*3f190*/  FADD.FTZ R11, R37, R4 ;  /* 0x00000004250b7221 */ /* 0x002fe20000010000 */
[----:B--2---:R-:W-:-:S05]  /*3f1a0*/  FADD.FTZ R4, R24, R13 ;  /* 0x0000000d18047221 */ /* 0x004fca0000010000 */
[----:B------:R-:W1:Y:S01]  /*3f1b0*/  MUFU.EX2 R34, R34 ;  /* 0x0000002200227308 */ /* 0x000e620000000800 */
[-C--:B------:R-:W-:Y:S01]  /*3f1c0*/  FFMA.FTZ R31, R31, R44.reuse, -R45 ;  /* 0x0000002c1f1f7223 */ /* 0x080fe2000001082d */
[----:B------:R-:W-:-:S06]  /*3f1d0*/  FFMA.FTZ R41, R41, R44, -R5 ;  /* 0x0000002c29297223 */ /* 0x000fcc0000010805 */
[----:B------:R-:W2:Y:S01]  /*3f1e0*/  MUFU.EX2 R21, R21 ;  /* 0x0000001500157308 */ /* 0x000ea20000000800 */
[----:B---3--:R-:W-:Y:S01]  /*3f1f0*/  FADD.FTZ R12, R36, R11 ;  /* 0x0000000b240c7221 */ /* 0x008fe20000010000 */
[----:B0-----:R-:W-:-:S06]  /*3f200*/  FADD.FTZ R11, R171, R4 ;  /* 0x00000004ab0b7221 */ /* 0x001fcc0000010000 */
[----:B------:R-:W0:Y:S01]  /*3f210*/  MUFU.EX2 R33, R33 ;  /* 0x0000002100217308 */ /* 0x000e220000000800 */
[----:B------:R-:W-:-:S07]  /*3f220*/  FFMA.FTZ R30, R30, R44, -R45 ;  /* 0x0000002c1e1e7223 */ /* 0x000fce000001082d */
[----:B------:R-:W3:Y:S01]  /*3f230*/  MUFU.EX2 R25, R25 ;  /* 0x0000001900197308 */ /* 0x000ee20000000800 */
[----:B------:R-:W-:Y:S01]  /*3f240*/  FFMA.FTZ R10, R10, R44, -R5 ;  /* 0x0000002c0a0a7223 */ /* 0x000fe20000010805 */
[----:B----4-:R-:W-:Y:S01]  /*3f250*/  FADD.FTZ R13, R35, R12 ;  /* 0x0000000c230d7221 */ /* 0x010fe20000010000 */
[----:B------:R-:W-:-:S05]  /*3f260*/  FADD.FTZ R4, R28, R11 ;  /* 0x0000000b1c047221 */ /* 0x000fca0000010000 */
[----:B------:R-:W4:Y:S01]  /*3f270*/  MUFU.EX2 R32, R32 ;  /* 0x0000002000207308 */ /* 0x000f220000000800 */
[----:B------:R-:W-:-:S07]  /*3f280*/  FFMA.FTZ R29, R29, R44, -R45 ;  /* 0x0000002c1d1d7223 */ /* 0x000fce000001082d */
[----:B------:R-:W4:Y:S01]  /*3f290*/  MUFU.EX2 R26, R27 ;  /* 0x0000001b001a7308 */ /* 0x000f220000000800 */
[----:B------:R-:W-:Y:S01]  /*3f2a0*/  FFMA.FTZ R9, R9, R44, -R5 ;  /* 0x0000002c09097223 */ /* 0x000fe20000010805 */
[----:B-1----:R-:W-:Y:S01]  /*3f2b0*/  FADD.FTZ R12, R34, R13 ;  /* 0x0000000d220c7221 */ /* 0x002fe20000010000 */
[----:B--2---:R-:W-:-:S05]  /*3f2c0*/  FADD.FTZ R4, R21, R4 ;  /* 0x0000000415047221 */ /* 0x004fca0000010000 */
[----:B------:R-:W1:Y:S08]  /*3f2d0*/  MUFU.EX2 R31, R31 ;  /* 0x0000001f001f7308 */ /* 0x000e700000000800 */
[----:B------:R-:W2:Y:S01]  /*3f2e0*/  MUFU.EX2 R41, R41 ;  /* 0x0000002900297308 */ /* 0x000ea20000000800 */
[----:B------:R-:W-:Y:S01]  /*3f2f0*/  FFMA.FTZ R5, R8, R44, -R5 ;  /* 0x0000002c08057223 */ /* 0x000fe20000010805 */
[----:B0-----:R-:W-:Y:S01]  /*3f300*/  FADD.FTZ R11, R33, R12 ;  /* 0x0000000c210b7221 */ /* 0x001fe20000010000 */
[----:B---3--:R-:W-:-:S05]  /*3f310*/  FADD.FTZ R13, R25, R4 ;  /* 0x00000004190d7221 */ /* 0x008fca0000010000 */
[----:B------:R-:W0:Y:S08]  /*3f320*/  MUFU.EX2 R30, R30 ;  /* 0x0000001e001e7308 */ /* 0x000e300000000800 */
[----:B------:R-:W3:Y:S01]  /*3f330*/  MUFU.EX2 R42, R10 ;  /* 0x0000000a002a7308 */ /* 0x000ee20000000800 */
[----:B----4-:R-:W-:Y:S01]  /*3f340*/  FADD.FTZ R4, R32, R11 ;  /* 0x0000000b20047221 */ /* 0x010fe20000010000 */
[----:B------:R-:W-:-:S06]  /*3f350*/  FADD.FTZ R8, R26, R13 ;  /* 0x0000000d1a087221 */ /* 0x000fcc0000010000 */
[----:B------:R-:W4:Y:S08]  /*3f360*/  MUFU.EX2 R29, R29 ;  /* 0x0000001d001d7308 */ /* 0x000f300000000800 */
[----:B------:R4:W4:Y:S01]  /*3f370*/  MUFU.EX2 R179, R9 ;  /* 0x0000000900b37308 */ /* 0x0009220000000800 */
[----:B-1----:R-:W-:Y:S01]  /*3f380*/  FADD.FTZ R11, R31, R4 ;  /* 0x000000041f0b7221 */ /* 0x002fe20000010000 */
[----:B--2---:R-:W-:-:S06]  /*3f390*/  FADD.FTZ R13, R41, R8 ;  /* 0x00000008290d7221 */ /* 0x004fcc0000010000 */
[----:B------:R-:W1:Y:S01]  /*3f3a0*/  MUFU.EX2 R44, R5 ;  /* 0x00000005002c7308 */ /* 0x000e620000000800 */
[----:B0-----:R-:W-:Y:S01]  /*3f3b0*/  FADD.FTZ R4, R30, R11 ;  /* 0x0000000b1e047221 */ /* 0x001fe20000010000 */
[----:B---3--:R-:W-:-:S03]  /*3f3c0*/  FADD.FTZ R8, R42, R13 ;  /* 0x0000000d2a087221 */ /* 0x008fc60000010000 */
[----:B----4-:R-:W-:Y:S01]  /*3f3d0*/  FADD.FTZ R9, R29, R4 ;  /* 0x000000041d097221 */ /* 0x010fe20000010000 */
[----:B------:R-:W-:-:S03]  /*3f3e0*/  FADD.FTZ R11, R179, R8 ;  /* 0x00000008b30b7221 */ /* 0x000fc60000010000 */
[----:B------:R-:W-:Y:S01]  /*3f3f0*/  FADD.FTZ R27, R178, R9 ;  /* 0x00000009b21b7221 */ /* 0x000fe20000010000 */
[----:B-1----:R-:W-:-:S04]  /*3f400*/  FADD.FTZ R45, R44, R11 ;  /* 0x0000000b2c2d7221 */ /* 0x002fc80000010000 */
[----:B------:R-:W-:Y:S04]  /*3f410*/  ST.E desc[UR4][R6.64+0x10], R27 ;  /* 0x0000101b06007985 */ /* 0x000fe8000c101904 */
[----:B------:R0:W-:Y:S04]  /*3f420*/  ST.E desc[UR6][R6.64+0x14], R45 ;  /* 0x0000142d06007985 */ /* 0x0001e8000c101906 */
[----:B------:R-:W2:Y:S01]  /*3f430*/  LDL.64 R12, [R0+0x80] ;  /* 0x00008000000c7983 */ /* 0x000ea20000100a00 */
[----:B------:R-:W-:Y:S06]  /*3f440*/  BAR.SYNC.DEFER_BLOCKING 0xf, 0x100 ;  /* 0x03c4000000007b1d */ /* 0x000fec0000010000 */
[----:B------:R-:W3:Y:S01]  /*3f450*/  LDL.64 R4, [R0+0x88] ;  /* 0x0000880000047983 */ /* 0x000ee20000100a00 */
[----:B------:R-:W-:-:S02]  /*3f460*/  R2UR UR10, R2 ;  /* 0x00000000020a72ca */ /* 0x000fc400000e0000 */
[C---:B------:R-:W-:Y:S01]  /*3f470*/  R2UR UR11, R3.reuse ;  /* 0x00000000030b72ca */ /* 0x040fe200000e0000 */
[----:B------:R-:W4:Y:S01]  /*3f480*/  LDL.64 R136, [R0] ;  /* 0x0000000000887983 */ /* 0x000f220000100a00 */
[----:B------:R-:W-:Y:S02]  /*3f490*/  R2UR UR12, R2 ;  /* 0x00000000020c72ca */ /* 0x000fe400000e0000 */
[----:B------:R-:W-:Y:S01]  /*3f4a0*/  R2UR UR13, R3 ;  /* 0x00000000030d72ca */ /* 0x000fe200000e0000 */
[----:B0-----:R-:W4:Y:S04]  /*3f4b0*/  LDL.64 R6, [R0+0x90] ;  /* 0x0000900000067983 */ /* 0x001f280000100a00 */
[----:B--2---:R-:W2:Y:S04]  /*3f4c0*/  LD.E.64 R12, desc[UR4][R12.64+0x10] ;  /* 0x000010040c0c7980 */ /* 0x004ea8000c101b00 */
[----:B--2---:R-:W2:Y:S04]  /*3f4d0*/  LD.E.64 R8, desc[UR6][R12.64+0x8] ;  /* 0x000008060c087980 */ /* 0x004ea8000c101b00 */
[----:B------:R-:W3:Y:S01]  /*3f4e0*/  LD.E.64 R10, desc[UR4][R12.64] ;  /* 0x000000040c0a7980 */ /* 0x000ee2000c101b00 */
        /* <DEDUP_REMOVED lines=17> */
[--C-:B---3--:R-:W-:Y:S02]  /*3f600*/  IMAD R10, R10, 0x2, R9.reuse ;  /* 0x000000020a0a7824 */ /* 0x108fe400078e0209 */
[C---:B------:R-:W-:Y:S02]  /*3f610*/  IMAD R8, R11.reuse, 0x2, R9 ;  /* 0x000000020b087824 */ /* 0x040fe400078e0209 */
[----:B------:R-:W-:Y:S01]  /*3f620*/  IMAD R11, R11, 0x2, R10 ;  /* 0x000000020b0b7824 */ /* 0x000fe200078e020a */
[----:B------:R-:W-:Y:S04]  /*3f630*/  STSM.16.M88.4 [R9], R164 ;  /* 0x000000a409007844 */ /* 0x000fe80000000200 */
[----:B------:R-:W-:Y:S04]  /*3f640*/  STSM.16.M88.4 [R10], R168 ;  /* 0x000000a80a007844 */ /* 0x000fe80000000200 */
[----:B------:R0:W-:Y:S04]  /*3f650*/  STSM.16.M88.4 [R8], R172 ;  /* 0x000000ac08007844 */ /* 0x0001e80000000200 */
[----:B------:R1:W-:Y:S04]  /*3f660*/  STSM.16.M88.4 [R11], R176 ;  /* 0x000000b00b007844 */ /* 0x0003e80000000200 */
[----:B------:R-:W2:Y:S04]  /*3f670*/  LD.E R13, desc[UR4][R4.64] ;  /* 0x00000004040d7980 */ /* 0x000ea8000c101900 */
[----:B------:R-:W3:Y:S04]  /*3f680*/  LD.E R15, desc[UR6][R4.64+0x4] ;  /* 0x00000406040f7980 */ /* 0x000ee8000c101900 */
[----:B------:R-:W3:Y:S04]  /*3f690*/  LD.E R21, desc[UR8][R4.64+0x8] ;  /* 0x0000080804157980 */ /* 0x000ee8000c101900 */
[----:B------:R-:W3:Y:S04]  /*3f6a0*/  LD.E R25, desc[UR10][R4.64+0xc] ;  /* 0x00000c0a04197980 */ /* 0x000ee8000c101900 */
[----:B------:R-:W3:Y:S04]  /*3f6b0*/  LD.E R27, desc[UR12][R4.64+0x10] ;  /* 0x0000100c041b7980 */ /* 0x000ee8000c101900 */
[----:B------:R-:W3:Y:S01]  /*3f6c0*/  LD.E R31, desc[UR4][R4.64+0x14] ;  /* 0x00001404041f7980 */ /* 0x000ee2000c101900 */
[----:B------:R-:W-:-:S02]  /*3f6d0*/  R2UR UR14, R2 ;  /* 0x00000000020e72ca */ /* 0x000fc400000e0000 */
[C---:B------:R-:W-:Y:S01]  /*3f6e0*/  R2UR UR15, R3.reuse ;  /* 0x00000000030f72ca */ /* 0x040fe200000e0000 */
[----:B----4-:R-:W4:Y:S01]  /*3f6f0*/  LD.E R136, desc[UR4][R136.64] ;  /* 0x0000000488887980 */ /* 0x010f22000c101900 */
[C---:B------:R-:W-:Y:S02]  /*3f700*/  R2UR UR16, R2.reuse ;  /* 0x00000000021072ca */ /* 0x040fe400000e0000 */
[C---:B------:R-:W-:Y:S01]  /*3f710*/  R2UR UR17, R3.reuse ;  /* 0x00000000031172ca */ /* 0x040fe200000e0000 */
[----:B------:R-:W4:Y:S01]  /*3f720*/  LD.E.64 R6, desc[UR4][R6.64] ;  /* 0x0000000406067980 */ /* 0x000f22000c101b00 */
[C---:B------:R-:W-:Y:S02]  /*3f730*/  R2UR UR18, R2.reuse ;  /* 0x00000000021272ca */ /* 0x040fe400000e0000 */
[----:B------:R-:W-:Y:S01]  /*3f740*/  R2UR UR19, R3 ;  /* 0x00000000031372ca */ /* 0x000fe200000e0000 */
[----:B------:R-:W4:Y:S01]  /*3f750*/  LD.E R20, desc[UR8][R4.64+0x38] ;  /* 0x0000380804147980 */ /* 0x000f22000c101900 */
[----:B------:R-:W-:-:S02]  /*3f760*/  R2UR UR20, R2 ;  /* 0x00000000021472ca */ /* 0x000fc400000e0000 */
[C---:B------:R-:W-:Y:S01]  /*3f770*/  R2UR UR21, R3.reuse ;  /* 0x00000000031572ca */ /* 0x040fe200000e0000 */
[----:B------:R-:W4:Y:S01]  /*3f780*/  LD.E R24, desc[UR12][R4.64+0x40] ;  /* 0x0000400c04187980 */ /* 0x000f22000c101900 */
[C---:B------:R-:W-:Y:S02]  /*3f790*/  R2UR UR22, R2.reuse ;  /* 0x00000000021672ca */ /* 0x040fe400000e0000 */
[C---:B------:R-:W-:Y:S01]  /*3f7a0*/  R2UR UR23, R3.reuse ;  /* 0x00000000031772ca */ /* 0x040fe200000e0000 */
[----:B0-----:R-:W4:Y:S01]  /*3f7b0*/  LD.E R8, desc[UR16][R4.64+0x18] ;  /* 0x0000181004087980 */ /* 0x001f22000c101900 */
[C---:B------:R-:W-:Y:S02]  /*3f7c0*/  R2UR UR24, R2.reuse ;  /* 0x00000000021872ca */ /* 0x040fe400000e0000 */
[----:B------:R-:W-:Y:S01]  /*3f7d0*/  R2UR UR25, R3 ;  /* 0x00000000031972ca */ /* 0x000fe200000e0000 */
[----:B------:R-:W4:Y:S01]  /*3f7e0*/  LD.E R9, desc[UR18][R4.64+0x1c] ;  /* 0x00001c1204097980 */ /* 0x000f22000c101900 */
[----:B------:R-:W-:-:S02]  /*3f7f0*/  R2UR UR26, R2 ;  /* 0x00000000021a72ca */ /* 0x000fc400000e0000 */
[C---:B------:R-:W-:Y:S01]  /*3f800*/  R2UR UR27, R3.reuse ;  /* 0x00000000031b72ca */ /* 0x040fe200000e0000 */
[----:B------:R-:W4:Y:S01]  /*3f810*/  LD.E R10, desc[UR20][R4.64+0x20] ;  /* 0x00002014040a7980 */ /* 0x000f22000c101900 */
[----:B------:R-:W-:Y:S02]  /*3f820*/  R2UR UR28, R2 ;  /* 0x00000000021c72ca */ /* 0x000fe400000e0000 */
[----:B------:R-:W-:Y:S01]  /*3f830*/  R2UR UR29, R3 ;  /* 0x00000000031d72ca */ /* 0x000fe200000e0000 */
[----:B-1----:R-:W4:Y:S04]  /*3f840*/  LD.E R11, desc[UR22][R4.64+0x24] ;  /* 0x00002416040b7980 */ /* 0x002f28000c101900 */
[----:B------:R-:W4:Y:S04]  /*3f850*/  LD.E R12, desc[UR24][R4.64+0x28] ;  /* 0x00002818040c7980 */ /* 0x000f28000c101900 */
        /* <DEDUP_REMOVED lines=60> */
[----:B--2---:R0:W-:Y:S04]  /*3fc20*/  ST.E desc[UR6][R4.64], R13 ;  /* 0x0000000d04007985 */ /* 0x0041e8000c101906 */
[----:B---3--:R1:W-:Y:S04]  /*3fc30*/  ST.E desc[UR8][R4.64+0x4], R15 ;  /* 0x0000040f04007985 */ /* 0x0083e8000c101908 */
[----:B------:R2:W-:Y:S04]  /*3fc40*/  ST.E desc[UR10][R4.64+0x8], R21 ;  /* 0x0000081504007985 */ /* 0x0005e8000c10190a */
[----:B------:R3:W-:Y:S04]  /*3fc50*/  ST.E desc[UR12][R4.64+0xc], R25 ;  /* 0x00000c1904007985 */ /* 0x0007e8000c10190c */
[----:B------:R3:W-:Y:S04]  /*3fc60*/  ST.E desc[UR14][R4.64+0x10], R27 ;  /* 0x0000101b04007985 */ /* 0x0007e8000c10190e */
[----:B------:R3:W-:Y:S04]  /*3fc70*/  ST.E desc[UR4][R4.64+0x14], R31 ;  /* 0x0000141f04007985 */ /* 0x0007e8000c101904 */
[----:B0-----:R-:W4:Y:S04]  /*3fc80*/  LD.E R13, desc[UR26][R4.64+0x2c] ;  /* 0x00002c1a040d7980 */ /* 0x001f28000c101900 */
[----:B-1----:R-:W4:Y:S04]  /*3fc90*/  LD.E R15, desc[UR6][R4.64+0x34] ;  /* 0x00003406040f7980 */ /* 0x002f28000c101900 */
[----:B--2---:R-:W2:Y:S04]  /*3fca0*/  LD.E R21, desc[UR10][R4.64+0x3c] ;  /* 0x00003c0a04157980 */ /* 0x004ea8000c101900 */
[----:B---3--:R-:W3:Y:S04]  /*3fcb0*/  LD.E R25, desc[UR14][R4.64+0x44] ;  /* 0x0000440e04197980 */ /* 0x008ee8000c101900 */
        /* <DEDUP_REMOVED lines=51> */
[----:B----4-:R-:W-:Y:S04]  /*3fff0*/  ST.E desc[UR4][R4.64+0x18], R8 ;  /* 0x0000180804007985 */ /* 0x010fe8000c101904 */
        /* <DEDUP_REMOVED lines=20> */
[----:B--2---:R-:W-:Y:S04]  /*40140*/  ST.E desc[UR8][R4.64+0x3c], R21 ;  /* 0x00003c1504007985 */ /* 0x004fe8000c101908 */
[----:B---3--:R-:W-:Y:S04]  /*40150*/  ST.E desc[UR12][R4.64+0x44], R25 ;  /* 0x0000441904007985 */ /* 0x008fe8000c10190c */
        /* <DEDUP_REMOVED lines=83> */
[----:B------:R-:W-:Y:S01]  /*40690*/  ST.E desc[UR22][R4.64+0x1c0], R120 ;  /* 0x0001c07804007985 */ /* 0x000fe2000c101916 */
[----:B------:R-:W-:-:S03]  /*406a0*/  IMAD R6, R136, 0x1000, R6 ;  /* 0x0000100088067824 */ /* 0x000fc600078e0206 */
        /* <DEDUP_REMOVED lines=18> */
[----:B------:R-:W-:Y:S01]  /*407d0*/  HGMMA.64x256x16.F32 R24, R164, gdesc[UR4].tnspB, RZ, !UPT, gsb0 ;  /* 0x43e00004a4187df0 */ /* 0x000fe2000c0008ff */
        /* <DEDUP_REMOVED lines=1197> */
[C---:B------:R-:W-:Y:S01]  /*452b0*/  R2UR UR29, R3.reuse ;  /* 0x00000000031d72ca */ /* 0x040fe200000e0000 */
[----:B------:R-:W-:Y:S02]  /*452c0*/  WARPGROUP.DEPBAR.LE gsb0, 0x0 ;  /* 0x00008000000079c5 */ /* 0x000fe40000010000 */
[----:B------:R-:W-:Y:S01]  /*452d0*/  ST.E desc[UR4][R4.64], R24 ;  /* 0x0000001804007985 */ /* 0x000fe2000c101904 */
[C---:B------:R-:W-:Y:S02]  /*452e0*/  R2UR UR4, R2.reuse ;  /* 0x00000000020472ca */ /* 0x040fe400000e0000 */
[----:B------:R-:W-:Y:S01]  /*452f0*/  R2UR UR5, R3 ;  /* 0x00000000030572ca */ /* 0x000fe200000e0000 */
[----:B------:R0:W-:Y:S01]  /*45300*/  ST.E desc[UR6][R4.64+0x4], R25 ;  /* 0x0000041904007985 */ /* 0x0001e2000c101906 */
[----:B------:R-:W-:-:S02]  /*45310*/  R2UR UR6, R2 ;  /* 0x00000000020672ca */ /* 0x000fc400000e0000 */
[C---:B------:R-:W-:Y:S01]  /*45320*/  R2UR UR7, R3.reuse ;  /* 0x00000000030772ca */ /* 0x040fe200000e0000 */
[----:B------:R-:W-:Y:S01]  /*45330*/  ST.E desc[UR8][R4.64+0x8], R26 ;  /* 0x0000081a04007985 */ /* 0x000fe2000c101908 */
[C---:B------:R-:W-:Y:S02]  /*45340*/  R2UR UR8, R2.reuse ;  /* 0x00000000020872ca */ /* 0x040fe400000e0000 */
[C---:B------:R-:W-:Y:S01]  /*45350*/  R2UR UR9, R3.reuse ;  /* 0x00000000030972ca */ /* 0x040fe200000e0000 */
[----:B------:R1:W-:Y:S01]  /*45360*/  ST.E desc[UR10][R4.64+0xc], R27 ;  /* 0x00000c1b04007985 */ /* 0x0003e2000c10190a */
[C---:B------:R-:W-:Y:S02]  /*45370*/  R2UR UR10, R2.reuse ;  /* 0x00000000020a72ca */ /* 0x040fe400000e0000 */
[----:B------:R-:W-:Y:S01]  /*45380*/  R2UR UR11, R3 ;  /* 0x00000000030b72ca */ /* 0x000fe200000e0000 */
[----:B------:R-:W-:Y:S01]  /*45390*/  ST.E desc[UR12][R4.64+0x10], R28 ;  /* 0x0000101c04007985 */ /* 0x000fe2000c10190c */
[----:B------:R-:W-:-:S02]  /*453a0*/  R2UR UR12, R2 ;  /* 0x00000000020c72ca */ /* 0x000fc400000e0000 */
[C---:B------:R-:W-:Y:S01]  /*453b0*/  R2UR UR13, R3.reuse ;  /* 0x00000000030d72ca */ /* 0x040fe200000e0000 */
[----:B------:R2:W-:Y:S01]  /*453c0*/  ST.E desc[UR14][R4.64+0x14], R29 ;  /* 0x0000141d04007985 */ /* 0x0005e2000c10190e */
[C---:B------:R-:W-:Y:S02]  /*453d0*/  R2UR UR14, R2.reuse ;  /* 0x00000000020e72ca */ /* 0x040fe400000e0000 */
[C---:B------:R-:W-:Y:S01]  /*453e0*/  R2UR UR15, R3.reuse ;  /* 0x00000000030f72ca */ /* 0x040fe200000e0000 */
        /* <DEDUP_REMOVED lines=359> */
[----:B------:R-:W-:Y:S01]  /*46a60*/  R2UR UR29, R3 ;  /* 0x00000000031d72ca */ /* 0x000fe200000e0000 */
[----:B------:R-:W-:Y:S01]  /*46a70*/  ST.E desc[UR4][R4.64+0x1f8], R150 ;  /* 0x0001f89604007985 */ /* 0x000fe2000c101904 */
[----:B------:R-:W-:-:S03]  /*46a80*/  R2UR UR4, R2 ;  /* 0x00000000020472ca */ /* 0x000fc600000e0000 */
[----:B------:R4:W-:Y:S01]  /*46a90*/  ST.E desc[UR6][R4.64+0x1fc], R151 ;  /* 0x0001fc9704007985 */ /* 0x0009e2000c101906 */
[----:B------:R-:W-:-:S03]  /*46aa0*/  R2UR UR5, R3 ;  /* 0x00000000030572ca */ /* 0x000fc600000e0000 */
[----:B------:R-:W4:Y:S01]  /*46ab0*/  LD.E R7, desc[UR8][R4.64] ;  /* 0x0000000804077980 */ /* 0x000f22000c101900 */
[C---:B------:R-:W-:Y:S02]  /*46ac0*/  R2UR UR6, R2.reuse ;  /* 0x00000000020672ca */ /* 0x040fe400000e0000 */
[C---:B------:R-:W-:Y:S01]  /*46ad0*/  R2UR UR7, R3.reuse ;  /* 0x00000000030772ca */ /* 0x040fe200000e0000 */
[----:B------:R-:W4:Y:S01]  /*46ae0*/  LD.E R9, desc[UR10][R4.64+0x4] ;  /* 0x0000040a04097980 */ /* 0x000f22000c101900 */
[C---:B------:R-:W-:Y:S02]  /*46af0*/  R2UR UR8, R2.reuse ;  /* 0x00000000020872ca */ /* 0x040fe400000e0000 */
[C---:B------:R-:W-:Y:S01]  /*46b00*/  R2UR UR9, R3.reuse ;  /* 0x00000000030972ca */ /* 0x040fe200000e0000 */
[----:B------:R-:W4:Y:S01]  /*46b10*/  LD.E R11, desc[UR12][R4.64+0x8] ;  /* 0x0000080c040b7980 */ /* 0x000f22000c101900 */
        /* <DEDUP_REMOVED lines=8> */
[----:B------:R-:W4:Y:S01]  /*46ba0*/  LD.E R21, desc[UR18][R4.64+0x14] ;  /* 0x0000141204157980 */ /* 0x000f22000c101900 */
[C---:B------:R-:W-:Y:S02]  /*46bb0*/  R2UR UR16, R2.reuse ;  /* 0x00000000021072ca */ /* 0x040fe400000e0000 */
[----:B------:R-:W-:Y:S01]  /*46bc0*/  R2UR UR17, R3 ;  /* 0x00000000031172ca */ /* 0x000fe200000e0000 */
[----:B0-----:R-:W4:Y:S01]  /*46bd0*/  LD.E R25, desc[UR20][R4.64+0x18] ;  /* 0x0000181404197980 */ /* 0x001f22000c101900 */
[----:B------:R-:W-:-:S02]  /*46be0*/  R2UR UR18, R2 ;  /* 0x00000000021272ca */ /* 0x000fc400000e0000 */
[C---:B------:R-:W-:Y:S01]  /*46bf0*/  R2UR UR19, R3.reuse ;  /* 0x00000000031372ca */ /* 0x040fe200000e0000 */
[----:B-1----:R-:W4:Y:S01]  /*46c00*/  LD.E R27, desc[UR22][R4.64+0x1c] ;  /* 0x00001c16041b7980 */ /* 0x002f22000c101900 */
[C---:B------:R-:W-:Y:S02]  /*46c10*/  R2UR UR20, R2.reuse ;  /* 0x00000000021472ca */ /* 0x040fe400000e0000 */
[C---:B------:R-:W-:Y:S01]  /*46c20*/  R2UR UR21, R3.reuse ;  /* 0x00000000031572ca */ /* 0x040fe200000e0000 */
[----:B--2---:R-:W2:Y:S01]  /*46c30*/  LD.E R29, desc[UR24][R4.64+0x20] ;  /* 0x00002018041d7980 */ /* 0x004ea2000c101900 */
[C---:B------:R-:W-:Y:S02]  /*46c40*/  R2UR UR22, R2.reuse ;  /* 0x00000000021672ca */ /* 0x040fe400000e0000 */
[----:B------:R-:W-:Y:S01]  /*46c50*/  R2UR UR23, R3 ;  /* 0x00000000031772ca */ /* 0x000fe200000e0000 */
[----:B---3--:R-:W3:Y:S01]  /*46c60*/  LD.E R31, desc[UR26][R4.64+0x24] ;  /* 0x0000241a041f7980 */ /* 0x008ee2000c101900 */
[----:B------:R-:W-:-:S02]  /*46c70*/  R2UR UR24, R2 ;  /* 0x00000000021872ca */ /* 0x000fc400000e0000 */
[C---:B------:R-:W-:Y:S01]  /*46c80*/  R2UR UR25, R3.reuse ;  /* 0x00000000031972ca */ /* 0x040fe200000e0000 */
[----:B----4-:R-:W4:Y:S01]  /*46c90*/  LD.E R33, desc[UR28][R4.64+0x28] ;  /* 0x0000281c04217980 */ /* 0x010f22000c101900 */
        /* <DEDUP_REMOVED lines=316> */
[----:B------:R-:W-:Y:S01]  /*48060*/  R2UR UR29, R3 ;  /* 0x00000000031d72ca */ /* 0x000fe200000e0000 */
        /* <DEDUP_REMOVED lines=11> */
[----:B------:R-:W4:Y:S01]  /*48120*/  LD.E R110, desc[UR28][R4.64+0x1fc] ;  /* 0x0001fc1c046e7980 */ /* 0x000f22000c101900 */
        /* <DEDUP_REMOVED lines=46> */
[----:B--2---:R-:W-:Y:S01]  /*48410*/  ST.E desc[UR20][R4.64+0x20], R29 ;  /* 0x0000201d04007985 */ /* 0x004fe2000c101914 */
[C---:B------:R-:W-:Y:S02]  /*48420*/  R2UR UR20, R2.reuse ;  /* 0x00000000021472ca */ /* 0x040fe400000e0000 */
[C---:B------:R-:W-:Y:S01]  /*48430*/  R2UR UR21, R3.reuse ;  /* 0x00000000031572ca */ /* 0x040fe200000e0000 */
[----:B---3--:R-:W-:Y:S01]  /*48440*/  ST.E desc[UR22][R4.64+0x24], R31 ;  /* 0x0000241f04007985 */ /* 0x008fe2000c101916 */
[C---:B------:R-:W-:Y:S02]  /*48450*/  R2UR UR22, R2.reuse ;  /* 0x00000000021672ca */ /* 0x040fe400000e0000 */
[----:B------:R-:W-:Y:S01]  /*48460*/  R2UR UR23, R3 ;  /* 0x00000000031772ca */ /* 0x000fe200000e0000 */
[----:B----4-:R-:W-:Y:S01]  /*48470*/  ST.E desc[UR24][R4.64+0x28], R33 ;  /* 0x0000282104007985 */ /* 0x010fe2000c101918 */
        /* <DEDUP_REMOVED lines=211> */
[----:B------:R1:W-:Y:S01]  /*491b0*/  ST.E desc[UR12][R4.64+0x140], R10 ;  /* 0x0001400a04007985 */ /* 0x0003e2000c10190c */
[C---:B------:R-:W-:Y:S02]  /*491c0*/  R2UR UR10, R2.reuse ;  /* 0x00000000020a72ca */ /* 0x040fe400000e0000 */
[----:B------:R-:W-:Y:S01]  /*491d0*/  R2UR UR11, R3 ;  /* 0x00000000030b72ca */ /* 0x000fe200000e0000 */
[----:B------:R2:W-:Y:S01]  /*491e0*/  ST.E desc[UR14][R4.64+0x144], R12 ;  /* 0x0001440c04007985 */ /* 0x0005e2000c10190e */
        /* <DEDUP_REMOVED lines=102> */
[----:B------:R-:W-:Y:S02]  /*49850*/  R2UR UR28, R2 ;  /* 0x00000000021c72ca */ /* 0x000fe400000e0000 */
[----:B------:R-:W-:Y:S01]  /*49860*/  R2UR UR29, R3 ;  /* 0x00000000031d72ca */ /* 0x000fe200000e0000 */
[----:B------:R2:W-:Y:S04]  /*49870*/  ST.E desc[UR6][R4.64+0x1d0], R88 ;  /* 0x0001d05804007985 */ /* 0x0005e8000c101906 */
        /* <DEDUP_REMOVED lines=10> */
[----:B------:R2:W-:Y:S01]  /*49920*/  ST.E desc[UR28][R4.64+0x1fc], R110 ;  /* 0x0001fc6e04007985 */ /* 0x0005e2000c10191c */
[----:B------:R-:W-:Y:S01]  /*49930*/  @!PT LDS RZ, [RZ] ;  /* 0x00000000fffff984 */ /* 0x000fe20000000800 */
[----:B------:R-:W-:Y:S01]  /*49940*/  @!PT LDS RZ, [RZ] ;  /* 0x00000000fffff984 */ /* 0x000fe20000000800 */
[----:B------:R-:W-:Y:S01]  /*49950*/  @!PT LDS RZ, [RZ] ;  /* 0x00000000fffff984 */ /* 0x000fe20000000800 */
[----:B------:R-:W-:Y:S01]  /*49960*/  @!PT LDS RZ, [RZ] ;  /* 0x00000000fffff984 */ /* 0x000fe20000000800 */
[----:B------:R3:W-:Y:S06]  /*49970*/  MEMBAR.ALL.CTA ;  /* 0x0000000000007992 */ /* 0x0007ec0000008000 */
[----:B---3--:R-:W3:Y:S02]  /*49980*/  FENCE.VIEW.ASYNC.S ;  /* 0x00000000000073c6 */ /* 0x008ee40000000000 */
[----:B---3--:R-:W-:-:S02]  /*49990*/  NOP ;  /* 0x0000000000007918 */ /* 0x008fc40000000000 */
[----:B0-----:R-:W1:Y:S01]  /*499a0*/  LDL.64 R8, [R0+0x40] ;  /* 0x0000400000087983 */ /* 0x001e620000100a00 */
[C---:B------:R-:W-:Y:S02]  /*499b0*/  R2UR UR4, R2.reuse ;  /* 0x00000000020472ca */ /* 0x040fe400000e0000 */
[----:B------:R-:W-:Y:S01]  /*499c0*/  R2UR UR5, R3 ;  /* 0x00000000030572ca */ /* 0x000fe200000e0000 */
[----:B------:R-:W3:Y:S01]  /*499d0*/  LDL.64 R6, [R0] ;  /* 0x0000000000067983 */ /* 0x000ee20000100a00 */
[----:B------:R-:W-:Y:S11]  /*499e0*/  BAR.ARV 0xe, 0x100 ;  /* 0x0384000000007b1d */ /* 0x000ff60000002000 */
[----:B-1----:R-:W4:Y:S01]  /*499f0*/  LD.E R10, desc[UR4][R8.64] ;  /* 0x00000004080a7980 */ /* 0x002f22000c101900 */
[----:B------:R-:W-:-:S02]  /*49a00*/  R2UR UR4, R2 ;  /* 0x00000000020472ca */ /* 0x000fc400000e0000 */
[----:B------:R-:W-:Y:S01]  /*49a10*/  R2UR UR5, R3 ;  /* 0x00000000030572ca */ /* 0x000fe200000e0000 */
[----:B------:R-:W-:-:S12]  /*49a20*/  BSSY B0, `(.L_x_4009) ;  /* 0x0000006000007945 */ /* 0x000fd80003800000 */
[----:B---3--:R2:W5:Y:S01]  /*49a30*/  LD.E R6, desc[UR4][R6.64] ;  /* 0x0000000406067980 */ /* 0x008562000c101900 */
[----:B----4-:R-:W-:-:S04]  /*49a40*/  LOP3.LUT R10, R10, 0x1, RZ, 0xfc, !PT ;  /* 0x000000010a0a7812 */ /* 0x010fc800078efcff */
[----:B------:R-:W-:-:S13]  /*49a50*/  ISETP.NE.AND P0, PT, R10, 0x3, PT ;  /* 0x000000030a00780c */ /* 0x000fda0003f05270 */
[----:B--2---:R-:W-:Y:S05]  /*49a60*/  @!P0 BRA `(.L_x_4010) ;  /* 0x0000000000048947 */ /* 0x004fea0003800000 */
[----:B------:R-:W-:Y:S01]  /*49a70*/  BPT.TRAP 0x1 ;  /* 0x000000040000795c */ /* 0x000fe20000300000 */
.L_x_4010:
[----:B------:R-:W-:Y:S05]  /*49a80*/  BSYNC B0 ;  /* 0x0000000000007941 */ /* 0x000fea0003800000 */
.L_x_4009:
[C---:B------:R-:W-:Y:S02]  /*49a90*/  R2UR UR6, R2.reuse ;  /* 0x00000000020672ca */ /* 0x040fe400000e0000 */
[C---:B------:R-:W-:Y:S02]  /*49aa0*/  R2UR UR7, R3.reuse ;  /* 0x00000000030772ca */ /* 0x040fe400000e0000 */
[----:B------:R-:W-:Y:S02]  /*49ab0*/  R2UR UR4, R2 ;  /* 0x00000000020472ca */ /* 0x000fe400000e0000 */
[----:B------:R-:W-:-:S09]  /*49ac0*/  R2UR UR5, R3 ;  /* 0x00000000030572ca */ /* 0x000fd200000e0000 */
[----:B------:R-:W2:Y:S04]  /*49ad0*/  LD.E.64 R2, desc[UR6][R8.64+0x20] ;  /* 0x0000200608027980 */ /* 0x000ea8000c101b00 */
[----:B------:R-:W3:Y:S01]  /*49ae0*/  LD.E R0, desc[UR4][R8.64+0xc] ;  /* 0x00000c0408007980 */ /* 0x000ee2000c101900 */
[----:B------:R-:W-:Y:S02]  /*49af0*/  MOV R4, 0x11380 ;  /* 0x0001138000047802 */ /* 0x000fe40000000f00 */
[----:B--2---:R-:W-:-:S03]  /*49b00*/  MOV R3, R2 ;  /* 0x0000000200037202 */ /* 0x004fc60000000f00 */
[----:B------:R-:W-:Y:S02]  /*49b10*/  IMAD.MOV.U32 R2, RZ, RZ, R4 ;  /* 0x000000ffff027224 */ /* 0x000fe400078e0004 */
[----:B-----5:R-:W-:-:S05]  /*49b20*/  IMAD R3, R6, 0x8, R3 ;  /* 0x0000000806037824 */ /* 0x020fca00078e0203 */
[----:B---3--:R-:W-:Y:S01]  /*49b30*/  PRMT R0, R0, 0x654, R3 ;  /* 0x0000065400007816 */ /* 0x008fe20000000003 */
[----:B------:R-:W-:-:S03]  /*49b40*/  IMAD.MOV.U32 R3, RZ, RZ, 0x0 ;  /* 0x00000000ff037424 */ /* 0x000fc600078e00ff */
[----:B------:R0:W-:Y:S02]  /*49b50*/  SYNCS.ARRIVE.TRANS64.RED.A1T0 RZ, [R0+URZ], RZ ;  /* 0x000000ff00ff79a7 */ /* 0x0001e4000810043f */
[----:B0-----:R-:W-:Y:S05]  /*49b60*/  RET.REL.NODEC R2 `(_ZN7cutlass13device_kernelIN5flash11enable_sm90INS1_16FlashAttnFwdSm90INS1_25CollectiveMainloopFwdSm90ILi2EN4cute5tupleIJNS5_1CILi1EEES8_S8_EEENS6_IJNS7_ILi64EEESA_SA_EEELi512ENS_6half_tEfNS_4arch4Sm90ELb0ELb1ELb1ELb1ELb1ELb1ELb1ELb0ELb0ELb1ELb0ELb0EEENS1_21CollectiveEpilogueFwdINS6_IJSA_NS7_ILi512EEESA_EEES9_SC_SE_Li256ELb1ELb1ELb0ELb0EEENS1_36VarlenDynamicPersistentTileSchedulerILi64ELi64ELi256ELi128ELb0ELb1ELb1ELb1ELb0ELb1EEEEEEEEEvNT_6ParamsE) ;  /* 0xfffffb6402247950 */ /* 0x001fea0003c3ffff */
.L_x_3983:
[----:B0-----:R0:W1:Y:S02]  /*49b70*/  SYNCS.PHASECHK.TRANS64.TRYWAIT P0, [R12+URZ], R13 ;  /* 0x0000000d0c0075a7 */ /* 0x001064000800017f */
[----:B-1----:R-:W-:Y:S05]  /*49b80*/  @!P0 NANOSLEEP.SYNCS 0x989680 ;  /* 0x009896800000895d */ /* 0x002fea0003900000 */
[----:B------:R-:W1:Y:S02]  /*49b90*/  @!P0 SYNCS.PHASECHK.TRANS64 P0, [R12+URZ], R13 ;  /* 0x0000000d0c0085a7 */ /* 0x000e64000800007f */
[----:B-1----:R-:W-:Y:S05]  /*49ba0*/  @!P0 BRA `(.L_x_3983) ;  /* 0xfffffffc00f08947 */ /* 0x002fea000383ffff */
[----:B------:R-:W-:Y:S05]  /*49bb0*/  BRA `(.L_x_3982) ;  /* 0xffffff0800f87947 */ /* 0x000fea000383ffff */
.L_x_3985:
[----:B0-----:R0:W1:Y:S02]  /*49bc0*/  SYNCS.PHASECHK.TRANS64.TRYWAIT P0, [R12+URZ+0x38810], R15 ;  /* 0x0388100f0c0075a7 */ /* 0x001064000800017f */
[----:B-1----:R-:W-:Y:S05]  /*49bd0*/  @!P0 NANOSLEEP.SYNCS 0x989680 ;  /* 0x009896800000895d */ /* 0x002fea0003900000 */
[----:B------:R-:W1:Y:S02]  /*49be0*/  @!P0 SYNCS.PHASECHK.TRANS64 P0, [R12+URZ+0x38810], R15 ;  /* 0x0388100f0c0085a7 */ /* 0x000e64000800007f */
[----:B-1----:R-:W-:Y:S05]  /*49bf0*/  @!P0 BRA `(.L_x_3985) ;  /* 0xfffffffc00f08947 */ /* 0x002fea000383ffff */
[----:B------:R-:W-:Y:S05]  /*49c00*/  BRA `(.L_x_4011) ;  /* 0xffffff1000547947 */ /* 0x000fea000383ffff */
.L_x_3992:
[----:B0-----:R0:W1:Y:S02]  /*49c10*/  SYNCS.PHASECHK.TRANS64.TRYWAIT P0, [R12+URZ], R13 ;  /* 0x0000000d0c0075a7 */ /* 0x001064000800017f */
[----:B-1----:R-:W-:Y:S05]  /*49c20*/  @!P0 NANOSLEEP.SYNCS 0x989680 ;  /* 0x009896800000895d */ /* 0x002fea0003900000 */
[----:B------:R-:W1:Y:S02]  /*49c30*/  @!P0 SYNCS.PHASECHK.TRANS64 P0, [R12+URZ], R13 ;  /* 0x0000000d0c0085a7 */ /* 0x000e64000800007f */
[----:B-1----:R-:W-:Y:S05]  /*49c40*/  @!P0 BRA `(.L_x_3992) ;  /* 0xfffffffc00f08947 */ /* 0x002fea000383ffff */
[----:B------:R-:W-:Y:S05]  /*49c50*/  BRA `(.L_x_3991) ;  /* 0xffffff1000f07947 */ /* 0x000fea000383ffff */
.L_x_4012:
        /* <DEDUP_REMOVED lines=10> */
.L_x_5815:


//--------------------- .text._ZN7cutlass13device_kernelIN5flash11enable_sm90INS1_16FlashAttnFwdSm90INS1_25CollectiveMainloopFwdSm90ILi2EN4cute5tupleIJNS5_1CILi1EEES8_S8_EEENS6_IJNS7_ILi64EEESA_SA_EEELi512ENS_6half_tEfNS_4arch4Sm90ELb1ELb0ELb1ELb0ELb1ELb0ELb0ELb0ELb0ELb1ELb0ELb0EEENS1_21CollectiveEpilogueFwdINS6_IJSA_NS7_ILi512EEESA_EEES9_SC_SE_Li256ELb0ELb1ELb0ELb0EEENS1_30DynamicPersistentTileSchedulerILi256ELi128ELb0ELb1ELb1EEEEEEEEEvNT_6ParamsE --------------------------
	.section	.text._ZN7cutlass13device_kernelIN5flash11enable_sm90INS1_16FlashAttnFwdSm90INS1_25CollectiveMainloopFwdSm90ILi2EN4cute5tupleIJNS5_1CILi1EEES8_S8_EEENS6_IJNS7_ILi64EEESA_SA_EEELi512ENS_6half_tEfNS_4arch4Sm90ELb1ELb0ELb1ELb0ELb1ELb0ELb0ELb0ELb0ELb1ELb0ELb0EEENS1_21CollectiveEpilogueFwdINS6_IJSA_NS7_ILi512EEESA_EEES9_SC_SE_Li256ELb0ELb1ELb0ELb0EEENS1_30DynamicPersistentTileSchedulerILi256ELi128ELb0ELb1ELb1EEEEEEEEEvNT_6ParamsE,"ax",@progbits
	.align	128
.text._ZN7cutlass13device_kernelIN5flash11enable_sm90INS1_16FlashAttnFwdSm90INS1_25CollectiveMainloopFwdSm90ILi2EN4cute5tupleIJNS5_1CILi1EEES8_S8_EEENS6_IJNS7_ILi64EEESA_SA_EEELi512ENS_6half_tEfNS_4arch4Sm90ELb1ELb0ELb1ELb0ELb1ELb0ELb0ELb0ELb0ELb1ELb0ELb0EEENS1_21CollectiveEpilogueFwdINS6_IJSA_NS7_ILi512EEESA_EEES9_SC_SE_Li256ELb0ELb1ELb0ELb0EEENS1_30DynamicPersistentTileSchedulerILi256ELi128ELb0ELb1ELb1EEEEEEEEEvNT_6ParamsE:
        .type           _ZN7cutlass13device_kernelIN5flash11enable_sm90INS1_16FlashAttnFwdSm90INS1_25CollectiveMainloopFwdSm90ILi2EN4cute5tupleIJNS5_1CILi1EEES8_S8_EEENS6_IJNS7_ILi64EEESA_SA_EEELi512ENS_6half_tEfNS_4arch4Sm90ELb1ELb0ELb1ELb0ELb1ELb0ELb0ELb0ELb0ELb1ELb0ELb0EEENS1_21CollectiveEpilogueFwdINS6_IJSA_NS7_ILi512EEESA_EEES9_SC_SE_Li256ELb0ELb1ELb0ELb0EEENS1_30DynamicPersistentTileSchedulerILi256ELi128ELb0ELb1ELb1EEEEEEEEEvNT_6ParamsE,@function
        .size           _ZN7cutlass13device_kernelIN5flash11enable_sm90INS1_16FlashAttnFwdSm90INS1_25CollectiveMainloopFwdSm90ILi2EN4cute5tupleIJNS5_1CILi1EEES8_S8_EEENS6_IJNS7_ILi64EEESA_SA_EEELi512ENS_6half_tEfNS_4arch4Sm90ELb1ELb0ELb1ELb0ELb1ELb0ELb0ELb0ELb0ELb1ELb0ELb0EEENS1_21CollectiveEpilogueFwdINS6_IJSA_NS7_ILi512EEESA_EEES9_SC_SE_Li256ELb0ELb1ELb0ELb0EEENS1_30DynamicPersistentTileSchedulerILi256ELi128ELb0ELb1ELb1EEEEEEEEEvNT_6ParamsE,(.L_x_5817 - _ZN7cutlass13device_kernelIN5flash11enable_sm90INS1_16FlashAttnFwdSm90INS1_25CollectiveMainloopFwdSm90ILi2EN4cute5tupleIJNS5_1CILi1EEES8_S8_EEENS6_IJNS7_ILi64EEESA_SA_EEELi512ENS_6half_tEfNS_4arch4Sm90ELb1ELb0ELb1ELb0ELb1ELb0ELb0ELb0ELb0ELb1ELb0ELb0EEENS1_21CollectiveEpilogueFwdINS6_IJSA_NS7_ILi512EEESA_EEES9_SC_SE_Li256ELb0ELb1ELb0ELb0EEENS1_30DynamicPersistentTileSchedulerILi256ELi128ELb0ELb1ELb1EEEEEEEEEvNT_6ParamsE)
        .other          _ZN7cutlass13device_kernelIN5flash11enable_sm90INS1_16FlashAttnFwdSm90INS1_25CollectiveMainloopFwdSm90ILi2EN4cute5tupleIJNS5_1CILi1EEES8_S8_EEENS6_IJNS7_ILi64EEESA_SA_EEELi512ENS_6half_tEfNS_4arch4Sm90ELb1ELb0ELb1ELb0ELb1ELb0ELb0ELb0ELb0ELb1ELb0ELb0EEENS1_21CollectiveEpilogueFwdINS6_IJSA_NS7_ILi512EEESA_EEES9_SC_SE_Li256ELb0ELb1ELb0ELb0EEENS1_30DynamicPersistentTileSchedulerILi256ELi128ELb0ELb1ELb1EEEEEEEEEvNT_6ParamsE,@"STO_CUDA_ENTRY STV_DEFAULT"
_ZN7cutlass13device_kernelIN5flash11enable_sm90INS1_16FlashAttnFwdSm90INS1_25CollectiveMainloopFwdSm90ILi2EN4cute5tupleIJNS5_1CILi1EEES8_S8_EEENS6_IJNS7_ILi64EEESA_SA_EEELi512ENS_6half_tEfNS_4arch4Sm90ELb1ELb0ELb1ELb0ELb1ELb0ELb0ELb0ELb0ELb1ELb0ELb0EEENS1_21CollectiveEpilogueFwdINS6_IJSA_NS7_ILi512EEESA_EEES9_SC_SE_Li256ELb0ELb1ELb0ELb0EEENS1_30DynamicPersistentTileSchedulerILi256ELi128ELb0ELb1ELb1EEEEEEEEEvNT_6ParamsE:
        /* <DEDUP_REMOVED lines=41> */
.L_x_4013:
        /* <DEDUP_REMOVED lines=22> */
.L_x_4014:
        /* <DEDUP_REMOVED lines=18> */
.L_x_4015:
        /* <DEDUP_REMOVED lines=22> */
.L_x_4016:
        /* <DEDUP_REMOVED lines=23> */
.L_x_4017:
        /* <DEDUP_REMOVED lines=8> */
.L_x_4019:
        /* <DEDUP_REMOVED lines=26> */
[----:B------:R-:W-:Y:S02]  /*0a00*/  SHF.R.S32.HI R11, RZ, 0x5, R6 ;  /* 0x00000005ff0b7819 */ /* 0x000fe40000011406 */
[C---:B------:R-:W-:Y:S02]  /*0a10*/  LEA.HI R0, R2.reuse, R5, RZ, 0x1 ;  /* 0x0000000502007211 */ /* 0x040fe400078f08ff */
[----:B------:R-:W-:Y:S02]  /*0a20*/  LOP3.LUT R7, R2, 0xfffffff0, RZ, 0xc0, !PT ;  /* 0xfffffff002077812 */ /* 0x000fe400078ec0ff */
[----:B------:R-:W-:Y:S02]  /*0a30*/  LOP3.LUT R4, R0, 0x1ffffffe, RZ, 0xc0, !PT ;  /* 0x1ffffffe00047812 */ /* 0x000fe400078ec0ff */
[----:B------:R-:W-:-:S02]  /*0a40*/  LEA.HI R0, R3, R216, RZ, 0x7 ;  /* 0x000000d803007211 */ /* 0x000fc400078f38ff */
[----:B------:R-:W-:Y:S01]  /*0a50*/  SHF.R.S32.HI R6, RZ, 0x1f, R6 ;  /* 0x0000001fff067819 */ /* 0x000fe20000011406 */
[----:B------:R-:W-:Y:S01]  /*0a60*/  IMAD.IADD R8, R5, 0x1, -R4 ;  /* 0x0000000105087824 */ /* 0x000fe200078e0a04 */
[----:B------:R-:W-:Y:S01]  /*0a70*/  LEA.HI R4, R3, R216, RZ, 0x2 ;  /* 0x000000d803047211 */ /* 0x000fe200078f10ff */
[----:B0-----:R-:W-:Y:S01]  /*0a80*/  ULEA UR42, UR40, UR42, 0x18 ;  /* 0x0000002a282a7291 */ /* 0x001fe2000f8ec03f */
[----:B------:R-:W-:Y:S02]  /*0a90*/  LOP3.LUT R5, R0, 0xffffff80, RZ, 0xc0, !PT ;  /* 0xffffff8000057812 */ /* 0x000fe400078ec0ff */
[----:B------:R-:W-:Y:S02]  /*0aa0*/  LOP3.LUT R9, R4, 0xfffffffc, RZ, 0xc0, !PT ;  /* 0xfffffffc04097812 */ /* 0x000fe400078ec0ff */
[----:B------:R-:W-:Y:S01]  /*0ab0*/  LEA.HI R2, R6, R11, RZ, 0x2 ;  /* 0x0000000b06027211 */ /* 0x000fe200078f10ff */
[C---:B------:R-:W-:Y:S01]  /*0ac0*/  IMAD.IADD R6, R216.reuse, 0x1, -R7 ;  /* 0x00000001d8067824 */ /* 0x040fe200078e0a07 */
[C---:B------:R-:W-:Y:S01]  /*0ad0*/  IADD3 R5, R216.reuse, -R5, RZ ;  /* 0x80000005d8057210 */ /* 0x040fe20007ffe0ff */
[----:B------:R-:W-:Y:S01]  /*0ae0*/  IMAD.IADD R12, R216, 0x1, -R9 ;  /* 0x00000001d80c7824 */ /* 0x000fe200078e0a09 */
[----:B------:R-:W-:-:S02]  /*0af0*/  SHF.R.S32.HI R211, RZ, 0x7, R0 ;  /* 0x00000007ffd37819 */ /* 0x000fc40000011400 */
[----:B------:R-:W-:Y:S02]  /*0b00*/  LOP3.LUT R4, R2, 0x3ffffc, RZ, 0xc0, !PT ;  /* 0x003ffffc02047812 */ /* 0x000fe400078ec0ff */
[--C-:B------:R-:W-:Y:S01]  /*0b10*/  SHF.R.S32.HI R7, RZ, 0x1f, R6.reuse ;  /* 0x0000001fff077819 */ /* 0x100fe20000011406 */
[----:B------:R-:W-:Y:S01]  /*0b20*/  IMAD R15, R211, 0x100, R6 ;  /* 0x00000100d30f7824 */ /* 0x000fe200078e0206 */
[----:B------:R-:W-:Y:S01]  /*0b30*/  SHF.R.S32.HI R2, RZ, 0x1f, R5 ;  /* 0x0000001fff027819 */ /* 0x000fe20000011405 */
[----:B------:R-:W-:Y:S01]  /*0b40*/  IMAD.IADD R10, R11, 0x1, -R4 ;  /* 0x000000010b0a7824 */ /* 0x000fe200078e0a04 */
[----:B------:R-:W-:Y:S02]  /*0b50*/  LEA.HI R9, R12, R12, RZ, 0x1 ;  /* 0x0000000c0c097211 */ /* 0x000fe400078f08ff */
[----:B------:R-:W-:Y:S01]  /*0b60*/  LEA.HI R7, R7, R6, RZ, 0x3 ;  /* 0x0000000607077211 */ /* 0x000fe200078f18ff */
[----:B------:R-:W-:Y:S01]  /*0b70*/  IMAD R14, R10, 0x10, R15 ;  /* 0x000000100a0e7824 */ /* 0x000fe200078e020f */
[----:B------:R-:W-:-:S02]  /*0b80*/  LEA.HI R4, R2, R5, RZ, 0x2 ;  /* 0x0000000502047211 */ /* 0x000fc400078f10ff */
[----:B------:R-:W-:Y:S02]  /*0b90*/  LOP3.LUT R13, R9, 0x1ffffffe, RZ, 0xc0, !PT ;  /* 0x1ffffffe090d7812 */ /* 0x000fe400078ec0ff */
[----:B------:R-:W-:Y:S02]  /*0ba0*/  LOP3.LUT R9, R7, 0xfffffff8, RZ, 0xc0, !PT ;  /* 0xfffffff807097812 */ /* 0x000fe400078ec0ff */
[----:B------:R-:W-:Y:S02]  /*0bb0*/  LOP3.LUT R10, R4, 0x7ffffffc, RZ, 0xc0, !PT ;  /* 0x7ffffffc040a7812 */ /* 0x000fe400078ec0ff */
[----:B------:R-:W-:Y:S01]  /*0bc0*/  IADD3 R13, R12, -R13, RZ ;  /* 0x8000000d0c0d7210 */ /* 0x000fe20007ffe0ff */
[----:B------:R-:W-:Y:S01]  /*0bd0*/  IMAD.IADD R9, R6, 0x1, -R9 ;  /* 0x0000000106097824 */ /* 0x000fe200078e0a09 */
[----:B------:R-:W-:Y:S01]  /*0be0*/  LEA.HI R6, R2, R5, RZ, 0x5 ;  /* 0x0000000502067211 */ /* 0x000fe200078f28ff */
[----:B------:R-:W-:Y:S01]  /*0bf0*/  IMAD.IADD R12, R5, 0x1, -R10 ;  /* 0x00000001050c7824 */ /* 0x000fe200078e0a0a */
[--C-:B------:R-:W-:Y:S01]  /*0c00*/  SHF.R.S32.HI R2, RZ, 0x2, R4.reuse ;  /* 0x00000002ff027819 */ /* 0x100fe20000011404 */
[----:B------:R-:W-:Y:S01]  /*0c10*/  IMAD.SHL.U32 R10, R7, 0x40, RZ ;  /* 0x00000040070a7824 */ /* 0x000fe200078e00ff */
[----:B------:R-:W-:Y:S01]  /*0c20*/  SHF.R.S32.HI R5, RZ, 0x1f, R4 ;  /* 0x0000001fff057819 */ /* 0x000fe20000011404 */
[----:B------:R-:W-:Y:S01]  /*0c30*/  IMAD.SHL.U32 R4, R9, 0x40, RZ ;  /* 0x0000004009047824 */ /* 0x000fe200078e00ff */
[----:B------:R-:W-:-:S02]  /*0c40*/  SHF.L.U32 R7, R8, 0x3, RZ ;  /* 0x0000000308077819 */ /* 0x000fc400000006ff */
[----:B------:R-:W-:Y:S02]  /*0c50*/  LOP3.LUT R10, R10, 0x7ffffe00, RZ, 0xc0, !PT ;  /* 0x7ffffe000a0a7812 */ /* 0x000fe400078ec0ff */
[----:B------:R-:W-:Y:S01]  /*0c60*/  LOP3.LUT R4, R4, 0x1c0, RZ, 0xc0, !PT ;  /* 0x000001c004047812 */ /* 0x000fe200078ec0ff */
[--C-:B------:R-:W-:Y:S01]  /*0c70*/  IMAD.U32 R215, R14, 0x40, R7.reuse ;  /* 0x000000400ed77824 */ /* 0x100fe200078e0007 */
[----:B------:R-:W-:Y:S01]  /*0c80*/  LEA.HI R3, R3, R216, RZ, 0x3 ;  /* 0x000000d803037211 */ /* 0x000fe200078f18ff */
[----:B------:R-:W-:Y:S01]  /*0c90*/  IMAD R10, R11, 0x400, R10 ;  /* 0x000004000b0a7824 */ /* 0x000fe200078e020a */
[----:B------:R-:W-:Y:S02]  /*0ca0*/  LOP3.LUT R7, R4, 0x8, R7, 0xf8, !PT ;  /* 0x0000000804077812 */ /* 0x000fe400078ef807 */
[----:B------:R-:W-:Y:S02]  /*0cb0*/  SHF.R.U32.HI R4, RZ, 0x3, R4 ;  /* 0x00000003ff047819 */ /* 0x000fe40000011604 */
[----:B------:R-:W-:-:S02]  /*0cc0*/  R2P PR, R9, 0x6 ;  /* 0x0000000609007804 */ /* 0x000fc40000000000 */
[----:B------:R-:W-:Y:S02]  /*0cd0*/  LOP3.LUT R7, R7, R4, RZ, 0x3c, !PT ;  /* 0x0000000407077212 */ /* 0x000fe400078e3cff */
[----:B------:R-:W-:Y:S02]  /*0ce0*/  LOP3.LUT R209, R3, 0xfffffff8, RZ, 0xc0, !PT ;  /* 0xfffffff803d17812 */ /* 0x000fe400078ec0ff */
[----:B------:R-:W-:Y:S02]  /*0cf0*/  IADD3 R7, R10, R7, RZ ;  /* 0x000000070a077210 */ /* 0x000fe40007ffe0ff */
[----:B------:R-:W-:Y:S01]  /*0d00*/  LEA.HI R5, R5, R2, RZ, 0x3 ;  /* 0x0000000205057211 */ /* 0x000fe200078f18ff */
[----:B------:R-:W-:Y:S01]  /*0d10*/  IMAD.IADD R209, R216, 0x1, -R209 ;  /* 0x00000001d8d17824 */ /* 0x000fe200078e0ad1 */
[----:B------:R-:W-:Y:S02]  /*0d20*/  LEA R19, R7, UR42, 0x1 ;  /* 0x0000002a07137c11 */ /* 0x000fe4000f8e08ff */
[----:B------:R-:W-:Y:S01]  /*0d30*/  LOP3.LUT R5, R5, 0xfffffff8, RZ, 0xc0, !PT ;  /* 0xfffffff805057812 */ /* 0x000fe200078ec0ff */
[----:B------:R-:W-:Y:S01]  /*0d40*/  IMAD.SHL.U32 R17, R209, 0x8, RZ ;  /* 0x00000008d1117824 */ /* 0x000fe200078e00ff */
[----:B------:R-:W-:Y:S01]  /*0d50*/  LEA.HI R0, R0, R211, RZ, 0x1 ;  /* 0x000000d300007211 */ /* 0x000fe200078f08ff */
[C---:B------:R-:W-:Y:S01]  /*0d60*/  VIADD R184, R19.reuse, 0x26800 ;  /* 0x0002680013b87836 */ /* 0x040fe20000000000 */
[----:B------:R-:W-:Y:S01]  /*0d70*/  SHF.R.S32.HI R6, RZ, 0x5, R6 ;  /* 0x00000005ff067819 */ /* 0x000fe20000011406 */
[----:B------:R-:W-:Y:S01]  /*0d80*/  IMAD.IADD R5, R2, 0x1, -R5 ;  /* 0x0000000102057824 */ /* 0x000fe200078e0a05 */
[----:B------:R-:W-:Y:S01]  /*0d90*/  LOP3.LUT R0, R0, 0xfffffe, RZ, 0xc0, !PT ;  /* 0x00fffffe00007812 */ /* 0x000fe200078ec0ff */
[----:B------:R-:W-:Y:S01]  /*0da0*/  VIADD R22, R19, 0x26820 ;  /* 0x0002682013167836 */ /* 0x000fe20000000000 */
[----:B------:R-:W-:Y:S01]  /*0db0*/  SEL R23, R23, 0xffffffc0, !P2 ;  /* 0xffffffc017177807 */ /* 0x000fe20005000000 */
[C---:B------:R-:W-:Y:S01]  /*0dc0*/  VIADD R189, R17.reuse, 0x80 ;  /* 0x0000008011bd7836 */ /* 0x040fe20000000000 */
[----:B------:R-:W-:Y:S01]  /*0dd0*/  @P1 IADD3 R22, R184, -0x20, RZ ;  /* 0xffffffe0b8161810 */ /* 0x000fe20007ffe0ff */
[C---:B------:R-:W-:Y:S01]  /*0de0*/  VIADD R188, R17.reuse, 0xc0 ;  /* 0x000000c011bc7836 */ /* 0x040fe20000000000 */
[C---:B------:R-:W-:Y:S01]  /*0df0*/  IADD3 R190, R17.reuse, 0x40, RZ ;  /* 0x0000004011be7810 */ /* 0x040fe20007ffe0ff */
[C---:B------:R-:W-:Y:S01]  /*0e00*/  VIADD R187, R17.reuse, 0x100 ;  /* 0x0000010011bb7836 */ /* 0x040fe20000000000 */
[C---:B------:R-:W-:Y:S01]  /*0e10*/  IADD3 R214, R17.reuse, 0x180, RZ ;  /* 0x0000018011d67810 */ /* 0x040fe20007ffe0ff */
        /* <DEDUP_REMOVED lines=12> */
[----:B------:R-:W-:Y:S01]  /*0ee0*/  IMAD.SHL.U32 R2, R12, 0x2, RZ ;  /* 0x000000020c027824 */ /* 0x000fe200078e00ff */
[----:B------:R-:W-:Y:S01]  /*0ef0*/  SHF.R.S32.HI R218, RZ, 0x1f, R214 ;  /* 0x0000001fffda7819 */ /* 0x000fe200000114d6 */
[----:B------:R-:W-:Y:S01]  /*0f00*/  IMAD R185, R13, 0x8, R16 ;  /* 0x000000080db97824 */ /* 0x000fe200078e0210 */
[----:B------:R-:W-:Y:S01]  /*0f10*/  SHF.R.S32.HI R217, RZ, 0x1f, R212 ;  /* 0x0000001fffd97819 */ /* 0x000fe200000114d4 */
[----:B------:R-:W-:-:S07]  /*0f20*/  IMAD.IADD R23, R23, 0x1, R22 ;  /* 0x0000000117177824 */ /* 0x000fce00078e0216 */
.L_x_4080:
        /* <DEDUP_REMOVED lines=21> */
.L_x_4020:
[----:B------:R-:W-:Y:S01]  /*1080*/  ULDC UR7, c[0x0][0xc54] ;  /* 0x0003150000077ab9 */ /* 0x000fe20000000800 */
[----:B------:R-:W-:Y:S01]  /*1090*/  UMOV UR6, UR9 ;  /* 0x0000000900067c82 */ /* 0x000fe20008000000 */
[----:B------:R-:W-:-:S11]  /*10a0*/  UISETP.NE.AND UP0, UPT, UR7, 0x1, UPT ;  /* 0x000000010700788c */ /* 0x000fd6000bf05270 */
[----:B------:R-:W-:Y:S02]  /*10b0*/  @UP0 ULDC.64 UR10, c[0x0][0xc58] ;  /* 0x00031600000a0ab9 */ /* 0x000fe40000000a00 */
[----:B------:R-:W-:-:S04]  /*10c0*/  UIMAD.WIDE.U32 UR4, UR9, UR10, URZ ;  /* 0x0000000a090472a5 */ /* 0x000fc8000f8e003f */
[----:B------:R-:W-:-:S04]  /*10d0*/  @UP0 USHF.R.U32.HI UR6, URZ, UR11, UR5 ;  /* 0x0000000b3f060299 */ /* 0x000fc80008011605 */
[----:B------:R-:W-:-:S12]  /*10e0*/  UIMAD UR4, UR6, UR7, URZ ;  /* 0x00000007060472a4 */ /* 0x000fd8000f8e023f */
.L_x_4021:
[----:B------:R-:W-:Y:S01]  /*10f0*/  ULDC UR45, c[0x0][0xc48] ;  /* 0x00031200002d7ab9 */ /* 0x000fe20000000800 */
[----:B------:R-:W-:Y:S01]  /*1100*/  ULDC.64 UR10, c[0x0][0x418] ;  /* 0x00010600000a7ab9 */ /* 0x000fe20000000a00 */
[----:B------:R-:W-:Y:S02]  /*1110*/  UISETP.NE.AND UP1, UPT, UR45, 0x1, UPT ;  /* 0x000000012d00788c */ /* 0x000fe4000bf25270 */
[----:B------:R-:W-:Y:S02]  /*1120*/  UISETP.NE.U32.AND UP0, UPT, UR10, URZ, UPT ;  /* 0x0000003f0a00728c */ /* 0x000fe4000bf05070 */
[----:B------:R-:W-:Y:S02]  /*1130*/  UIADD3 UR4, UR9, -UR4, URZ ;  /* 0x8000000409047290 */ /* 0x000fe4000fffe03f */
[----:B------:R-:W-:Y:S02]  /*1140*/  ULOP3.LUT UR6, URZ, UR6, URZ, 0x33, !UPT ;  /* 0x000000063f067292 */ /* 0x000fe4000f8e333f */
[----:B------:R-:W-:Y:S01]  /*1150*/  UISETP.NE.AND.EX UP0, UPT, UR11, URZ, UPT, UP0 ;  /* 0x0000003f0b00728c */ /* 0x000fe2000bf05300 */
[----:B------:R-:W-:Y:S01]  /*1160*/  ULDC UR5, c[0x0][0xc3c] ;  /* 0x00030f0000057ab9 */ /* 0x000fe20000000800 */
[----:B------:R-:W-:Y:S01]  /*1170*/  ULDC UR9, c[0x0][0xc54] ;  /* 0x0003150000097ab9 */ /* 0x000fe20000000800 */
[----:B------:R-:W-:Y:S01]  /*1180*/  ULDC UR48, c[0x0][0x424] ;  /* 0x0001090000307ab9 */ /* 0x000fe20000000800 */
[----:B------:R-:W-:-:S02]  /*1190*/  UISETP.NE.AND UP2, UPT, UR46, 0x1, UPT ;  /* 0x000000012e00788c */ /* 0x000fc4000bf45270 */
[----:B------:R-:W-:Y:S02]  /*11a0*/  UIADD3 UR6, UR6, UR5, URZ ;  /* 0x0000000506067290 */ /* 0x000fe4000fffe03f */
[----:B------:R-:W-:Y:S02]  /*11b0*/  UIMAD UR8, UR8, UR9, UR4 ;  /* 0x00000009080872a4 */ /* 0x000fe4000f8e0204 */
[----:B------:R-:W-:Y:S01]  /*11c0*/  USEL UR48, UR48, 0x1, UP0 ;  /* 0x0000000130307887 */ /* 0x000fe20008000000 */
[----:B------:R-:W-:Y:S01]  /*11d0*/  PLOP3.LUT P0, PT, PT, PT, UP2, 0x80, 0x0 ;  /* 0x000000000000781c */ /* 0x000fe20003f0f028 */
[----:B------:R-:W-:Y:S01]  /*11e0*/  ULDC UR7, c[0x0][0x2f0] ;  /* 0x0000bc0000077ab9 */ /* 0x000fe20000000800 */
[----:B------:R-:W-:Y:S01]  /*11f0*/  @UP1 ULDC UR4, c[0x0][0xc4c] ;  /* 0x0003130000041ab9 */ /* 0x000fe20000000800 */
[----:B------:R-:W-:Y:S02]  /*1200*/  USHF.L.U32 UR44, UR6, 0x6, URZ ;  /* 0x00000006062c7899 */ /* 0x000fe4000800063f */
        /* <DEDUP_REMOVED lines=8> */
[----:B------:R-:W-:-:S02]  /*1290*/  UIMAD UR45, UR45, UR5, UR8 ;  /* 0x000000052d2d72a4 */ /* 0x000fc4000f8e0208 */
[----:B------:R-:W-:Y:S01]  /*12a0*/  USHF.R.S32.HI UR52, URZ, 0x6, UR4 ;  /* 0x000000063f347899 */ /* 0x000fe20008011404 */
[----:B------:R-:W-:Y:S11]  /*12b0*/  @!P0 BRA `(.L_x_4022) ;  /* 0x0000001c00708947 */ /* 0x000ff60003800000 */
[----:B------:R-:W0:Y:S01]  /*12c0*/  LDC R0, c[0x0][0x448] ;  /* 0x00011200ff007b82 */ /* 0x000e220000000800 */
[----:B------:R-:W-:Y:S01]  /*12d0*/  UIADD3 UR5, UR44, 0x3f, URZ ;  /* 0x0000003f2c057890 */ /* 0x000fe2000fffe03f */
[----:B------:R-:W-:Y:S01]  /*12e0*/  CS2R R150, SRZ ;  /* 0x0000000000967805 */ /* 0x000fe2000001ff00 */
[----:B------:R-:W-:Y:S01]  /*12f0*/  ULDC UR4, c[0x0][0x288] ;  /* 0x0000a20000047ab9 */ /* 0x000fe20000000800 */
[----:B------:R-:W-:Y:S01]  /*1300*/  CS2R R148, SRZ ;  /* 0x0000000000947805 */ /* 0x000fe2000001ff00 */
[----:B------:R-:W-:Y:S01]  /*1310*/  UIADD3 UR4, -UR4, 0x40, URZ ;  /* 0x0000004004047890 */ /* 0x000fe2000fffe13f */
[----:B------:R-:W-:Y:S02]  /*1320*/  CS2R R146, SRZ ;  /* 0x0000000000927805 */ /* 0x000fe4000001ff00 */
[----:B------:R-:W-:Y:S02]  /*1330*/  CS2R R144, SRZ ;  /* 0x0000000000907805 */ /* 0x000fe4000001ff00 */
[----:B------:R-:W-:Y:S01]  /*1340*/  CS2R R142, SRZ ;  /* 0x00000000008e7805 */ /* 0x000fe2000001ff00 */
[----:B------:R-:W-:Y:S01]  /*1350*/  UIMAD UR4, UR48, UR7, UR4 ;  /* 0x00000007300472a4 */ /* 0x000fe2000f8e0204 */
        /* <DEDUP_REMOVED lines=14> */
[----:B0-----:R-:W-:Y:S02]  /*1440*/  ISETP.NE.AND P0, PT, R0, 0x1, PT ;  /* 0x000000010000780c */ /* 0x001fe40003f05270 */
[----:B------:R-:W-:Y:S02]  /*1450*/  CS2R R116, SRZ ;  /* 0x0000000000747805 */ /* 0x000fe4000001ff00 */
[----:B------:R-:W-:Y:S02]  /*1460*/  MOV R0, UR5 ;  /* 0x0000000500007c02 */ /* 0x000fe40008000f00 */
        /* <DEDUP_REMOVED lines=10> */
[----:B------:R-:W0:Y:S01]  /*1510*/  @P0 LDC R3, c[0x0][0x44c] ;  /* 0x00011300ff030b82 */ /* 0x000e220000000800 */
[----:B------:R-:W-:Y:S02]  /*1520*/  CS2R R170, SRZ ;  /* 0x0000000000aa7805 */ /* 0x000fe4000001ff00 */
[----:B------:R-:W-:Y:S02]  /*1530*/  CS2R R90, SRZ ;  /* 0x00000000005a7805 */ /* 0x000fe4000001ff00 */
[----:B------:R-:W-:Y:S02]  /*1540*/  CS2R R172, SRZ ;  /* 0x0000000000ac7805 */ /* 0x000fe4000001ff00 */
[----:B------:R-:W-:-:S02]  /*1550*/  CS2R R86, SRZ ;  /* 0x0000000000567805 */ /* 0x000fc4000001ff00 */
[----:B------:R-:W-:Y:S02]  /*1560*/  CS2R R174, SRZ ;  /* 0x0000000000ae7805 */ /* 0x000fe4000001ff00 */
[----:B------:R-:W-:Y:S02]  /*1570*/  CS2R R82, SRZ ;  /* 0x0000000000527805 */ /* 0x000fe4000001ff00 */
[----:B------:R-:W-:Y:S01]  /*1580*/  CS2R R176, SRZ ;  /* 0x0000000000b07805 */ /* 0x000fe2000001ff00 */
[----:B------:R-:W1:Y:S01]  /*1590*/  @P0 LDC R4, c[0x0][0x450] ;  /* 0x00011400ff040b82 */ /* 0x000e620000000800 */
        /* <DEDUP_REMOVED lines=13> */
[----:B------:R-:W-:Y:S02]  /*1670*/  CS2R R54, SRZ ;  /* 0x0000000000367805 */ /* 0x000fe4000001ff00 */
[----:B------:R-:W-:Y:S01]  /*1680*/  CS2R R198, SRZ ;  /* 0x0000000000c67805 */ /* 0x000fe2000001ff00 */
[----:B0-----:R-:W-:Y:S01]  /*1690*/  @P0 IMAD.HI.U32 R3, R3, UR5, RZ ;  /* 0x0000000503030c27 */ /* 0x001fe2000f8e00ff */
[----:B------:R-:W-:-:S02]  /*16a0*/  CS2R R50, SRZ ;  /* 0x0000000000327805 */ /* 0x000fc4000001ff00 */
[----:B------:R-:W-:Y:S02]  /*16b0*/  CS2R R200, SRZ ;  /* 0x0000000000c87805 */ /* 0x000fe4000001ff00 */
[----:B------:R-:W-:Y:S02]  /*16c0*/  CS2R R46, SRZ ;  /* 0x00000000002e7805 */ /* 0x000fe4000001ff00 */
[----:B------:R-:W-:Y:S02]  /*16d0*/  CS2R R202, SRZ ;  /* 0x0000000000ca7805 */ /* 0x000fe4000001ff00 */
[----:B------:R-:W-:Y:S02]  /*16e0*/  CS2R R42, SRZ ;  /* 0x00000000002a7805 */ /* 0x000fe4000001ff00 */
[----:B------:R-:W-:Y:S02]  /*16f0*/  CS2R R204, SRZ ;  /* 0x0000000000cc7805 */ /* 0x000fe4000001ff00 */
[----:B------:R-:W-:-:S02]  /*1700*/  CS2R R38, SRZ ;  /* 0x0000000000267805 */ /* 0x000fc4000001ff00 */
[----:B-1----:R-:W-:Y:S02]  /*1710*/  @P0 SHF.R.U32.HI R0, RZ, R4, R3 ;  /* 0x00000004ff000219 */ /* 0x002fe40000011603 */
[----:B------:R-:W-:Y:S02]  /*1720*/  CS2R R206, SRZ ;  /* 0x0000000000ce7805 */ /* 0x000fe4000001ff00 */
[----:B------:R-:W-:Y:S02]  /*1730*/  PLOP3.LUT P0, PT, PT, PT, PT, 0x80, 0x0 ;  /* 0x000000000000781c */ /* 0x000fe40003f0f070 */
[----:B------:R-:W-:Y:S02]  /*1740*/  CS2R R34, SRZ ;  /* 0x0000000000227805 */ /* 0x000fe4000001ff00 */
[----:B------:R-:W-:Y:S01]  /*1750*/  MOV R208, RZ ;  /* 0x000000ff00d07202 */ /* 0x000fe20000000f00 */
[----:B------:R-:W-:Y:S01]  /*1760*/  VIADD R3, R0, UR4 ;  /* 0x0000000400037c36 */ /* 0x000fe20008000000 */
[----:B------:R-:W-:Y:S01]  /*1770*/  CS2R R30, SRZ ;  /* 0x00000000001e7805 */ /* 0x000fe2000001ff00 */
[----:B------:R-:W-:Y:S01]  /*1780*/  IMAD.MOV.U32 R0, RZ, RZ, RZ ;  /* 0x000000ffff007224 */ /* 0x000fe200078e00ff */
[----:B------:R-:W-:Y:S01]  /*1790*/  CS2R R26, SRZ ;  /* 0x00000000001a7805 */ /* 0x000fe2000001ff00 */
[----:B------:R-:W-:Y:S01]  /*17a0*/  IMAD.MOV.U32 R7, RZ, RZ, RZ ;  /* 0x000000ffff077224 */ /* 0x000fe200078e00ff */
[----:B------:R-:W-:Y:S01]  /*17b0*/  SHF.R.S32.HI R4, RZ, 0x1f, R3 ;  /* 0x0000001fff047819 */ /* 0x000fe20000011403 */
[----:B------:R-:W-:-:S03]  /*17c0*/  IMAD.MOV.U32 R21, RZ, RZ, RZ ;  /* 0x000000ffff157224 */ /* 0x000fc600078e00ff */
[----:B------:R-:W-:Y:S01]  /*17d0*/  LEA.HI R4, R4, R3, RZ, 0x6 ;  /* 0x0000000304047211 */ /* 0x000fe200078f30ff */
[----:B------:R-:W-:-:S03]  /*17e0*/  IMAD.MOV.U32 R3, RZ, RZ, RZ ;  /* 0x000000ffff037224 */ /* 0x000fc600078e00ff */
[----:B------:R-:W-:-:S04]  /*17f0*/  SHF.R.S32.HI R4, RZ, 0x6, R4 ;  /* 0x00000006ff047819 */ /* 0x000fc80000011404 */
[----:B------:R-:W-:-:S04]  /*1800*/  VIMNMX R4, R4, UR52, PT ;  /* 0x0000003404047c48 */ /* 0x000fc8000bfe0100 */
[----:B------:R-:W-:-:S13]  /*1810*/  ISETP.GE.AND P1, PT, R4, 0x1, PT ;  /* 0x000000010400780c */ /* 0x000fda0003f26270 */
        /* <DEDUP_REMOVED lines=15> */
.L_x_4024:
[----:B------:R-:W-:Y:S01]  /*1910*/  ULEA UR21, UR38, UR42, 0x3 ;  /* 0x0000002a26157291 */ /* 0x000fe2000f8e183f */
[----:B------:R-:W-:-:S05]  /*1920*/  IMAD.U32 R0, RZ, RZ, UR37 ;  /* 0x00000025ff007e24 */ /* 0x000fca000f8e00ff */
[----:B------:R-:W-:-:S04]  /*1930*/  SHF.L.U32 R0, R0, 0x1f, RZ ;  /* 0x0000001f00007819 */ /* 0x000fc800000006ff */
[----:B------:R-:W0:Y:S02]  /*1940*/  SYNCS.PHASECHK.TRANS64.TRYWAIT P1, [UR21+0x28c50], R0 ;  /* 0x028c5000ff0075a7 */ /* 0x000e240008020155 */
[----:B0-----:R-:W-:Y:S05]  /*1950*/  @!P1 BRA `(.L_x_4025) ;  /* 0x000000ec00b89947 */ /* 0x001fea0003800000 */
.L_x_4144:
        /* <DEDUP_REMOVED lines=38> */
.L_x_4026:
[----:B------:R-:W-:Y:S01]  /*1bc0*/  UIADD3 UR6, UR21, 0x28c60, URZ ;  /* 0x00028c6015067890 */ /* 0x000fe2000fffe03f */
[----:B------:R-:W-:-:S03]  /*1bd0*/  ISETP.GE.AND P1, PT, R4, 0x2, PT ;  /* 0x000000020400780c */ /* 0x000fc60003f26270 */
[----:B------:R-:W-:-:S09]  /*1be0*/  UPRMT UR6, UR40, 0x654, UR6 ;  /* 0x0000065428067896 */ /* 0x000fd20008000006 */
[----:B------:R-:W-:Y:S01]  /*1bf0*/  SYNCS.ARRIVE.TRANS64.RED.A1T0 RZ, [UR6], RZ ;  /* 0x000000ffffff79a7 */ /* 0x000fe20008100406 */
[----:B------:R-:W-:Y:S05]  /*1c00*/  @!P1 BRA `(.L_x_4027) ;  /* 0x0000000800dc9947 */ /* 0x000fea0003800000 */
[----:B------:R-:W-:-:S07]  /*1c10*/  VIADD R4, R4, 0xfffffffe ;  /* 0xfffffffe04047836 */ /* 0x000fce0000000000 */
.L_x_4033:
[----:B------:R-:W-:Y:S01]  /*1c20*/  BAR.SYNC.DEFER_BLOCKING 0xe, 0x100 ;  /* 0x0384000000007b1d */ /* 0x000fe20000010000 */
[----:B01----:R-:W-:Y:S01]  /*1c30*/  MOV R3, UR38 ;  /* 0x0000002600037c02 */ /* 0x003fe20008000f00 */
        /* <DEDUP_REMOVED lines=141> */
.L_x_4028:
[----:B------:R-:W-:Y:S01]  /*2510*/  ULEA UR21, UR38, UR42, 0x3 ;  /* 0x0000002a26157291 */ /* 0x000fe2000f8e183f */
[----:B------:R-:W-:-:S05]  /*2520*/  IMAD.U32 R0, RZ, RZ, UR37 ;  /* 0x00000025ff007e24 */ /* 0x000fca000f8e00ff */
[----:B------:R-:W-:-:S04]  /*2530*/  SHF.L.U32 R0, R0, 0x1f, RZ ;  /* 0x0000001f00007819 */ /* 0x000fc800000006ff */
[----:B------:R0:W1:Y:S01]  /*2540*/  SYNCS.PHASECHK.TRANS64.TRYWAIT P1, [UR21+0x28c50], R0 ;  /* 0x028c5000ff0075a7 */ /* 0x0000620008020155 */
[----:B------:R-:W-:Y:S05]  /*2550*/  @!P0 BRA `(.L_x_4029) ;  /* 0x0000000000048947 */ /* 0x000fea0003800000 */
[----:B------:R-:W-:Y:S01]  /*2560*/  BPT.TRAP 0x1 ;  /* 0x000000040000795c */ /* 0x000fe20000300000 */
.L_x_4029:
[----:B-1----:R-:W-:Y:S05]  /*2570*/  @P1 BRA `(.L_x_4030) ;  /* 0x0000000000081947 */ /* 0x002fea0003800000 */
[----:B------:R-:W1:Y:S02]  /*2580*/  SYNCS.PHASECHK.TRANS64.TRYWAIT P1, [UR21+0x28c50], R0 ;  /* 0x028c5000ff0075a7 */ /* 0x000e640008020155 */
[----:B-1----:R-:W-:Y:S05]  /*2590*/  @!P1 BRA `(.L_x_4031) ;  /* 0x000000e000c09947 */ /* 0x002fea0003800000 */
.L_x_4030:
        /* <DEDUP_REMOVED lines=26> */
.L_x_4032:
[----:B------:R-:W-:-:S04]  /*2740*/  UIADD3 UR6, UR21, 0x28c60, URZ ;  /* 0x00028c6015067890 */ /* 0x000fc8000fffe03f */
[----:B------:R-:W-:-:S09]  /*2750*/  UPRMT UR6, UR40, 0x654, UR6 ;  /* 0x0000065428067896 */ /* 0x000fd20008000006 */
[----:B------:R-:W-:Y:S01]  /*2760*/  SYNCS.ARRIVE.TRANS64.RED.A1T0 RZ, [UR6], RZ ;  /* 0x000000ffffff79a7 */ /* 0x000fe20008100406 */
[----:B------:R-:W-:Y:S05]  /*2770*/  @P2 BRA `(.L_x_4033) ;  /* 0xfffffff400282947 */ /* 0x000fea000383ffff */
.L_x_4027:
[----:B------:R-:W-:Y:S01]  /*2780*/  BAR.SYNC.DEFER_BLOCKING 0xe, 0x100 ;  /* 0x0384000000007b1d */ /* 0x000fe20000010000 */
[----:B01----:R-:W-:Y:S01]  /*2790*/  IMAD.U32 R3, RZ, RZ, UR38 ;  /* 0x00000026ff037e24 */ /* 0x003fe2000f8e00ff */
[----:B------:R-:W-:Y:S01]  /*27a0*/  UIADD3 UR38, UR38, 0x1, URZ ;  /* 0x0000000126267890 */ /* 0x000fe2000fffe03f */
[----:B------:R-:W-:-:S03]  /*27b0*/  PLOP3.LUT P0, PT, PT, PT, PT, 0x8, 0x0 ;  /* 0x000000000000781c */ /* 0x000fc60003f0e170 */
        /* <DEDUP_REMOVED lines=140> */
.L_x_4022:
[----:B------:R-:W-:Y:S01]  /*3080*/  ULDC UR4, c[0x0][0x448] ;  /* 0x0001120000047ab9 */ /* 0x000fe20000000800 */
[----:B------:R-:W-:Y:S01]  /*3090*/  UIADD3 UR6, UR44, 0x3f, URZ ;  /* 0x0000003f2c067890 */ /* 0x000fe2000fffe03f */
[----:B------:R-:W-:Y:S01]  /*30a0*/  PLOP3.LUT P0, PT, PT, PT, PT, 0x80, 0x0 ;  /* 0x000000000000781c */ /* 0x000fe20003f0f070 */
[----:B------:R-:W-:Y:S01]  /*30b0*/  UISETP.NE.AND UP0, UPT, UR4, 0x1, UPT ;  /* 0x000000010400788c */ /* 0x000fe2000bf05270 */
[----:B------:R-:W-:Y:S01]  /*30c0*/  IMAD.MOV.U32 R0, RZ, RZ, RZ ;  /* 0x000000ffff007224 */ /* 0x000fe200078e00ff */
[----:B------:R-:W-:Y:S01]  /*30d0*/  ULDC UR8, c[0x0][0x288] ;  /* 0x0000a20000087ab9 */ /* 0x000fe20000000800 */
[----:B------:R-:W-:Y:S01]  /*30e0*/  IMAD.MOV.U32 R3, RZ, RZ, RZ ;  /* 0x000000ffff037224 */ /* 0x000fe200078e00ff */
[----:B------:R-:W-:Y:S01]  /*30f0*/  UIADD3 UR8, -UR8, 0x40, URZ ;  /* 0x0000004008087890 */ /* 0x000fe2000fffe13f */
[----:B------:R-:W-:Y:S01]  /*3100*/  CS2R R150, SRZ ;  /* 0x0000000000967805 */ /* 0x000fe2000001ff00 */
[----:B------:R-:W-:Y:S01]  /*3110*/  UP2UR UR49, UPR, URZ, 0x1 ;  /* 0x000000013f317883 */ /* 0x000fe20008000000 */
[----:B------:R-:W-:Y:S01]  /*3120*/  CS2R R148, SRZ ;  /* 0x0000000000947805 */ /* 0x000fe2000001ff00 */
[----:B------:R-:W-:Y:S01]  /*3130*/  UIMAD UR8, UR48, UR7, UR8 ;  /* 0x00000007300872a4 */ /* 0x000fe2000f8e0208 */
[----:B------:R-:W-:-:S02]  /*3140*/  CS2R R146, SRZ ;  /* 0x0000000000927805 */ /* 0x000fc4000001ff00 */
[----:B------:R-:W-:Y:S01]  /*3150*/  CS2R R144, SRZ ;  /* 0x0000000000907805 */ /* 0x000fe2000001ff00 */
[----:B------:R-:W-:Y:S01]  /*3160*/  @UP0 ULDC UR4, c[0x0][0x44c] ;  /* 0x0001130000040ab9 */ /* 0x000fe20000000800 */
[----:B------:R-:W-:Y:S01]  /*3170*/  @UP0 ULDC UR9, c[0x0][0x450] ;  /* 0x0001140000090ab9 */ /* 0x000fe20000000800 */
[----:B------:R-:W-:Y:S01]  /*3180*/  UIMAD.WIDE.U32 UR4, UR6, UR4, URZ ;  /* 0x00000004060472a5 */ /* 0x000fe2000f8e003f */
[----:B------:R-:W-:Y:S02]  /*3190*/  CS2R R142, SRZ ;  /* 0x00000000008e7805 */ /* 0x000fe4000001ff00 */
[----:B------:R-:W-:Y:S02]  /*31a0*/  CS2R R140, SRZ ;  /* 0x00000000008c7805 */ /* 0x000fe4000001ff00 */
[----:B------:R-:W-:Y:S01]  /*31b0*/  CS2R R138, SRZ ;  /* 0x00000000008a7805 */ /* 0x000fe2000001ff00 */
[----:B------:R-:W-:Y:S01]  /*31c0*/  @UP0 USHF.R.U32.HI UR6, URZ, UR9, UR5 ;  /* 0x000000093f060299 */ /* 0x000fe20008011605 */
[----:B------:R-:W-:-:S02]  /*31d0*/  CS2R R136, SRZ ;  /* 0x0000000000887805 */ /* 0x000fc4000001ff00 */
[----:B------:R-:W-:Y:S02]  /*31e0*/  CS2R R134, SRZ ;  /* 0x0000000000867805 */ /* 0x000fe4000001ff00 */
[----:B------:R-:W-:Y:S01]  /*31f0*/  CS2R R132, SRZ ;  /* 0x0000000000847805 */ /* 0x000fe2000001ff00 */
[----:B------:R-:W-:Y:S01]  /*3200*/  UIADD3 UR6, UR8, UR6, URZ ;  /* 0x0000000608067290 */ /* 0x000fe2000fffe03f */
[----:B------:R-:W-:Y:S02]  /*3210*/  CS2R R160, SRZ ;  /* 0x0000000000a07805 */ /* 0x000fe4000001ff00 */
[----:B------:R-:W-:Y:S02]  /*3220*/  CS2R R128, SRZ ;  /* 0x0000000000807805 */ /* 0x000fe4000001ff00 */
[----:B------:R-:W-:Y:S01]  /*3230*/  CS2R R158, SRZ ;  /* 0x00000000009e7805 */ /* 0x000fe2000001ff00 */
[----:B------:R-:W-:Y:S01]  /*3240*/  USHF.R.S32.HI UR4, URZ, 0x1f, UR6 ;  /* 0x0000001f3f047899 */ /* 0x000fe20008011406 */
[----:B------:R-:W-:-:S02]  /*3250*/  CS2R R156, SRZ ;  /* 0x00000000009c7805 */ /* 0x000fc4000001ff00 */
[----:B------:R-:W-:Y:S02]  /*3260*/  CS2R R124, SRZ ;  /* 0x00000000007c7805 */ /* 0x000fe4000001ff00 */
[----:B------:R-:W-:Y:S01]  /*3270*/  CS2R R154, SRZ ;  /* 0x00000000009a7805 */ /* 0x000fe2000001ff00 */
        /* <DEDUP_REMOVED lines=8> */
[----:B------:R-:W-:Y:S01]  /*3300*/  UISETP.LT.AND UP0, UPT, UR52, UR4, UPT ;  /* 0x000000043400728c */ /* 0x000fe2000bf01270 */
[----:B------:R-:W-:Y:S02]  /*3310*/  CS2R R162, SRZ ;  /* 0x0000000000a27805 */ /* 0x000fe4000001ff00 */
[----:B------:R-:W-:Y:S02]  /*3320*/  CS2R R106, SRZ ;  /* 0x00000000006a7805 */ /* 0x000fe4000001ff00 */
[----:B------:R-:W-:Y:S01]  /*3330*/  CS2R R164, SRZ ;  /* 0x0000000000a47805 */ /* 0x000fe2000001ff00 */
[----:B------:R-:W-:Y:S01]  /*3340*/  USEL UR52, UR52, UR4, UP0 ;  /* 0x0000000434347287 */ /* 0x000fe20008000000 */
[----:B------:R-:W-:-:S02]  /*3350*/  CS2R R102, SRZ ;  /* 0x0000000000667805 */ /* 0x000fc4000001ff00 */
[----:B------:R-:W-:Y:S02]  /*3360*/  CS2R R166, SRZ ;  /* 0x0000000000a67805 */ /* 0x000fe4000001ff00 */
[----:B------:R-:W-:Y:S01]  /*3370*/  CS2R R98, SRZ ;  /* 0x0000000000627805 */ /* 0x000fe2000001ff00 */
[----:B------:R-:W-:Y:S01]  /*3380*/  UISETP.GE.AND UP0, UPT, UR52, 0x1, UPT ;  /* 0x000000013400788c */ /* 0x000fe2000bf06270 */
[----:B------:R-:W-:Y:S02]  /*3390*/  CS2R R168, SRZ ;  /* 0x0000000000a87805 */ /* 0x000fe4000001ff00 */
[----:B------:R-:W-:Y:S02]  /*33a0*/  CS2R R94, SRZ ;  /* 0x00000000005e7805 */ /* 0x000fe4000001ff00 */
[----:B------:R-:W-:Y:S02]  /*33b0*/  CS2R R170, SRZ ;  /* 0x0000000000aa7805 */ /* 0x000fe4000001ff00 */
[----:B------:R-:W-:-:S02]  /*33c0*/  CS2R R90, SRZ ;  /* 0x00000000005a7805 */ /* 0x000fc4000001ff00 */
[----:B------:R-:W-:Y:S02]  /*33d0*/  CS2R R172, SRZ ;  /* 0x0000000000ac7805 */ /* 0x000fe4000001ff00 */
[----:B------:R-:W-:Y:S02]  /*33e0*/  PLOP3.LUT P1, PT, PT, PT, UP0, 0x80, 0x0 ;  /* 0x000000000000781c */ /* 0x000fe40003f2f008 */
        /* <DEDUP_REMOVED lines=11> */
[----:B------:R-:W-:Y:S02]  /*34a0*/  MOV R191, RZ ;  /* 0x000000ff00bf7202 */ /* 0x000fe40000000f00 */
        /* <DEDUP_REMOVED lines=41> */
[----:B------:R-:W-:Y:S01]  /*3740*/  MOV R5, UR5 ;  /* 0x0000000500057c02 */ /* 0x000fe20008000f00 */
        /* <DEDUP_REMOVED lines=10> */
.L_x_4034:
        /* <DEDUP_REMOVED lines=9> */
.L_x_4145:
[----:B------:R-:W-:Y:S05]  /*3880*/  @!P0 BRA `(.L_x_4036) ;  /* 0x0000000000048947 */ /* 0x000fea0003800000 */
[----:B------:R-:W-:Y:S01]  /*3890*/  BPT.TRAP 0x1 ;  /* 0x000000040000795c */ /* 0x000fe20000300000 */
.L_x_4036:
[----:B------:R-:W-:Y:S01]  /*38a0*/  IMAD.U32 R8, RZ, RZ, UR37 ;  /* 0x00000025ff087e24 */ /* 0x000fe2000f8e00ff */
[----:B------:R-:W-:-:S04]  /*38b0*/  MOV R7, UR38 ;  /* 0x0000002600077c02 */ /* 0x000fc80008000f00 */
[----:B------:R-:W-:Y:S02]  /*38c0*/  LEA R7, R7, UR42, 0x3 ;  /* 0x0000002a07077c11 */ /* 0x000fe4000f8e18ff */
[----:B------:R-:W-:-:S04]  /*38d0*/  SHF.L.U32 R8, R8, 0x1f, RZ ;  /* 0x0000001f08087819 */ /* 0x000fc800000006ff */
[----:B------:R1:W2:Y:S01]  /*38e0*/  SYNCS.PHASECHK.TRANS64.TRYWAIT P1, [R7+URZ+0x28c30], R8 ;  /* 0x028c3008070075a7 */ /* 0x0002a2000802017f */
[----:B------:R-:W-:Y:S05]  /*38f0*/  @!P0 BRA `(.L_x_4037) ;  /* 0x0000000000048947 */ /* 0x000fea0003800000 */
[----:B------:R-:W-:Y:S01]  /*3900*/  BPT.TRAP 0x1 ;  /* 0x000000040000795c */ /* 0x000fe20000300000 */
.L_x_4037:
[----:B--2---:R-:W-:Y:S05]  /*3910*/  @P1 BRA `(.L_x_4038) ;  /* 0x0000000000081947 */ /* 0x004fea0003800000 */
[----:B------:R-:W2:Y:S02]  /*3920*/  SYNCS.PHASECHK.TRANS64.TRYWAIT P1, [R7+URZ+0x28c30], R8 ;  /* 0x028c3008070075a7 */ /* 0x000ea4000802017f */
[----:B--2---:R-:W-:Y:S05]  /*3930*/  @!P1 BRA `(.L_x_4039) ;  /* 0x000000d000089947 */ /* 0x004fea0003800000 */
.L_x_4038:
        /* <DEDUP_REMOVED lines=40> */
.L_x_4040:
[----:B------:R-:W-:Y:S01]  /*3bc0*/  UISETP.NE.AND UP0, UPT, UR49, URZ, UPT ;  /* 0x0000003f3100728c */ /* 0x000fe2000bf05270 */
[----:B------:R-:W-:Y:S01]  /*3bd0*/  VIADD R3, R185, UR44 ;  /* 0x0000002cb9037c36 */ /* 0x000fe20008000000 */
[----:B------:R-:W-:Y:S01]  /*3be0*/  ULDC UR10, c[0x0][0x9d8] ;  /* 0x00027600000a7ab9 */ /* 0x000fe20000000800 */
[----:B------:R-:W-:Y:S01]  /*3bf0*/  ULDC UR14, c[0x0][0x2f0] ;  /* 0x0000bc00000e7ab9 */ /* 0x000fe20000000800 */
[----:B------:R-:W-:Y:S01]  /*3c00*/  FMUL.FTZ R26, R26, UR10 ;  /* 0x0000000a1a1a7c20 */ /* 0x000fe20008410000 */
[----:B------:R-:W-:Y:S01]  /*3c10*/  FMUL.FTZ R27, R27, UR10 ;  /* 0x0000000a1b1b7c20 */ /* 0x000fe20008410000 */
[----:B------:R-:W-:Y:S01]  /*3c20*/  PLOP3.LUT P1, PT, PT, PT, UP0, 0x80, 0x0 ;  /* 0x000000000000781c */ /* 0x000fe20003f2f008 */
[----:B------:R-:W-:Y:S01]  /*3c30*/  FMUL.FTZ R30, R30, UR10 ;  /* 0x0000000a1e1e7c20 */ /* 0x000fe20008410000 */
[----:B------:R-:W-:Y:S01]  /*3c40*/  PLOP3.LUT P2, PT, PT, PT, UP0, 0x80, 0x0 ;  /* 0x000000000000781c */ /* 0x000fe20003f4f008 */
[----:B------:R-:W-:Y:S01]  /*3c50*/  MUFU.TANH R9, R27 ;  /* 0x0000001b00097308 */ /* 0x000fe20000002400 */
[----:B------:R-:W-:Y:S01]  /*3c60*/  FMUL.FTZ R31, R31, UR10 ;  /* 0x0000000a1f1f7c20 */ /* 0x000fe20008410000 */
[----:B------:R-:W-:Y:S01]  /*3c70*/  @UP0 ULDC UR6, c[0x0][0x44c] ;  /* 0x0001130000060ab9 */ /* 0x000fe20000000800 */
[----:B------:R-:W-:Y:S01]  /*3c80*/  ULDC UR15, c[0x0][0x288] ;  /* 0x0000a200000f7ab9 */ /* 0x000fe20000000800 */
[----:B------:R-:W-:Y:S01]  /*3c90*/  FMUL.FTZ R34, R34, UR10 ;  /* 0x0000000a22227c20 */ /* 0x000fe20008410000 */
[----:B------:R-:W-:Y:S01]  /*3ca0*/  FMUL.FTZ R35, R35, UR10 ;  /* 0x0000000a23237c20 */ /* 0x000fe20008410000 */
[----:B------:R-:W-:Y:S01]  /*3cb0*/  FMUL.FTZ R28, R28, UR10 ;  /* 0x0000000a1c1c7c20 */ /* 0x000fe20008410000 */
[----:B------:R-:W-:Y:S01]  /*3cc0*/  FMUL.FTZ R38, R38, UR10 ;  /* 0x0000000a26267c20 */ /* 0x000fe20008410000 */
[----:B------:R-:W0:Y:S01]  /*3cd0*/  MUFU.TANH R26, R26 ;  /* 0x0000001a001a7308 */ /* 0x000e220000002400 */
[----:B------:R-:W-:Y:S01]  /*3ce0*/  FMUL.FTZ R39, R39, UR10 ;  /* 0x0000000a27277c20 */ /* 0x000fe20008410000 */
[----:B------:R-:W-:Y:S01]  /*3cf0*/  @P1 IMAD.HI.U32 R4, R3, UR6, RZ ;  /* 0x0000000603041c27 */ /* 0x000fe2000f8e00ff */
[----:B------:R-:W-:-:S03]  /*3d00*/  @UP0 ULDC UR6, c[0x0][0x450] ;  /* 0x0001140000060ab9 */ /* 0x000fc60000000800 */
[----:B------:R-:W-:Y:S01]  /*3d10*/  FMUL.FTZ R42, R42, UR10 ;  /* 0x0000000a2a2a7c20 */ /* 0x000fe20008410000 */
[----:B------:R-:W-:Y:S01]  /*3d20*/  FMUL.FTZ R43, R43, UR10 ;  /* 0x0000000a2b2b7c20 */ /* 0x000fe20008410000 */
[----:B------:R-:W-:Y:S01]  /*3d30*/  FMUL.FTZ R46, R46, UR10 ;  /* 0x0000000a2e2e7c20 */ /* 0x000fe20008410000 */
[----:B------:R-:W-:Y:S01]  /*3d40*/  @P2 SHF.R.U32.HI R3, RZ, UR6, R4 ;  /* 0x00000006ff032c19 */ /* 0x000fe20008011604 */
[----:B------:R-:W-:Y:S01]  /*3d50*/  UMOV UR6, 0xffffffc0 ;  /* 0xffffffc000067882 */ /* 0x000fe20000000000 */
[----:B------:R-:W3:Y:S01]  /*3d60*/  MUFU.TANH R30, R30 ;  /* 0x0000001e001e7308 */ /* 0x000ee20000002400 */
[----:B------:R-:W-:Y:S01]  /*3d70*/  UIMAD UR7, UR52, UR6, 0x41 ;  /* 0x00000041340774a4 */ /* 0x000fe2000f8e0206 */
[----:B------:R-:W-:Y:S01]  /*3d80*/  FMUL.FTZ R47, R47, UR10 ;  /* 0x0000000a2f2f7c20 */ /* 0x000fe20008410000 */
[----:B------:R-:W4:Y:S01]  /*3d90*/  SHFL.IDX PT, R6, R3, 0x1, 0x1c1f ;  /* 0x003c1f0003067f89 */ /* 0x000f2200000e0000 */
[----:B------:R-:W-:Y:S01]  /*3da0*/  UIMAD UR6, UR52, UR6, 0x40 ;  /* 0x00000040340674a4 */ /* 0x000fe2000f8e0206 */
[----:B------:R-:W-:Y:S01]  /*3db0*/  FMUL.FTZ R50, R50, UR10 ;  /* 0x0000000a32327c20 */ /* 0x000fe20008410000 */
[----:B------:R-:W-:Y:S01]  /*3dc0*/  UIMAD UR7, UR48, UR14, UR7 ;  /* 0x0000000e300772a4 */ /* 0x000fe2000f8e0207 */
[----:B------:R-:W-:Y:S01]  /*3dd0*/  FMUL.FTZ R51, R51, UR10 ;  /* 0x0000000a33337c20 */ /* 0x000fe20008410000 */
[----:B------:R-:W-:Y:S01]  /*3de0*/  UIMAD UR6, UR48, UR14, UR6 ;  /* 0x0000000e300672a4 */ /* 0x000fe2000f8e0206 */
[----:B------:R-:W5:Y:S01]  /*3df0*/  MUFU.TANH R31, R31 ;  /* 0x0000001f001f7308 */ /* 0x000f620000002400 */
[----:B------:R-:W-:Y:S01]  /*3e00*/  FMUL.FTZ R54, R54, UR10 ;  /* 0x0000000a36367c20 */ /* 0x000fe20008410000 */
[----:B------:R-:W-:Y:S01]  /*3e10*/  FMUL.FTZ R55, R55, UR10 ;  /* 0x0000000a37377c20 */ /* 0x000fe20008410000 */
[----:B------:R-:W-:Y:S01]  /*3e20*/  IMAD.U32 R5, RZ, RZ, UR7 ;  /* 0x00000007ff057e24 */ /* 0x000fe2000f8e00ff */
[----:B------:R-:W1:Y:S01]  /*3e30*/  SHFL.IDX PT, R3, R3, RZ, 0x1c1f ;  /* 0x001c1fff03037589 */ /* 0x000e6200000e0000 */
[----:B------:R-:W-:Y:S01]  /*3e40*/  IADD3 R4, -R2, UR6, RZ ;  /* 0x0000000602047c10 */ /* 0x000fe2000fffe1ff */
[----:B------:R-:W-:Y:S01]  /*3e50*/  FMUL.FTZ R24, R24, UR10 ;  /* 0x0000000a18187c20 */ /* 0x000fe20008410000 */
[----:B------:R-:W-:Y:S01]  /*3e60*/  FMUL.FTZ R25, R25, UR10 ;  /* 0x0000000a19197c20 */ /* 0x000fe20008410000 */
[----:B------:R-:W-:Y:S01]  /*3e70*/  IADD3 R5, R5, -UR15, -R2 ;  /* 0x8000000f05057c10 */ /* 0x000fe2000fffe802 */
        /* <DEDUP_REMOVED lines=8> */
[----:B------:R3:W-:Y:S01]  /*3f00*/  MUFU.TANH R11, R28 ;  /* 0x0000001c000b7308 */ /* 0x0007e20000002400 */
[----:B----4-:R-:W-:Y:S01]  /*3f10*/  VIADDMNMX R6, R6, R5, R4, PT ;  /* 0x0000000506067246 */ /* 0x010fe20003800104 */
[----:B------:R-:W-:Y:S01]  /*3f20*/  FMUL.FTZ R44, R44, UR10 ;  /* 0x0000000a2c2c7c20 */ /* 0x000fe20008410000 */
[----:B------:R-:W-:Y:S01]  /*3f30*/  FMUL.FTZ R45, R45, UR10 ;  /* 0x0000000a2d2d7c20 */ /* 0x000fe20008410000 */
[----:B------:R-:W-:Y:S01]  /*3f40*/  FMUL.FTZ R48, R48, UR10 ;  /* 0x0000000a30307c20 */ /* 0x000fe20008410000 */
[C---:B------:R-:W-:Y:S01]  /*3f50*/  ISETP.GT.AND P1, PT, R6.reuse, RZ, PT ;  /* 0x000000ff0600720c */ /* 0x040fe20003f24270 */
[----:B------:R-:W-:Y:S01]  /*3f60*/  FMUL.FTZ R49, R49, UR10 ;  /* 0x0000000a31317c20 */ /* 0x000fe20008410000 */
[C---:B------:R-:W-:Y:S01]  /*3f70*/  ISETP.GT.AND P2, PT, R6.reuse, 0x1, PT ;  /* 0x000000010600780c */ /* 0x040fe20003f44270 */
[----:B------:R-:W4:Y:S01]  /*3f80*/  MUFU.TANH R35, R35 ;  /* 0x0000002300237308 */ /* 0x000f220000002400 */
[----:B------:R-:W-:Y:S01]  /*3f90*/  ISETP.GT.AND P3, PT, R6, 0x8, PT ;  /* 0x000000080600780c */ /* 0x000fe20003f64270 */
[----:B------:R-:W-:Y:S01]  /*3fa0*/  FMUL.FTZ R52, R52, UR10 ;  /* 0x0000000a34347c20 */ /* 0x000fe20008410000 */
[----:B0-----:R-:W-:Y:S01]  /*3fb0*/  FSEL R27, R26, -INF , P1 ;  /* 0xff8000001a1b7808 */ /* 0x001fe20000800000 */
[----:B------:R-:W-:Y:S01]  /*3fc0*/  FMUL.FTZ R53, R53, UR10 ;  /* 0x0000000a35357c20 */ /* 0x000fe20008410000 */
[----:B---3--:R-:W-:Y:S01]  /*3fd0*/  FSEL R28, R9, -INF , P2 ;  /* 0xff800000091c7808 */ /* 0x008fe20001000000 */
[----:B------:R-:W-:Y:S01]  /*3fe0*/  ULDC UR10, c[0x0][0x988] ;  /* 0x00026200000a7ab9 */ /* 0x000fe20000000800 */
[----:B------:R-:W-:Y:S01]  /*3ff0*/  ISETP.GT.AND P1, PT, R6, 0x9, PT ;  /* 0x000000090600780c */ /* 0x000fe20003f24270 */
[----:B------:R-:W0:Y:S01]  /*4000*/  MUFU.TANH R38, R38 ;  /* 0x0000002600267308 */ /* 0x000e220000002400 */
[----:B------:R-:W-:-:S02]  /*4010*/  FSEL R30, R30, -INF , P3 ;  /* 0xff8000001e1e7808 */ /* 0x000fc40001800000 */
[----:B------:R-:W-:Y:S02]  /*4020*/  FMNMX.FTZ R9, R27, R28, !PT ;  /* 0x0000001c1b097209 */ /* 0x000fe40007810000 */
[----:B------:R-:W-:Y:S02]  /*4030*/  ISETP.GT.AND P2, PT, R6, 0x10, PT ;  /* 0x000000100600780c */ /* 0x000fe40003f44270 */
[----:B-----5:R-:W-:Y:S01]  /*4040*/  FSEL R31, R31, -INF , P1 ;  /* 0xff8000001f1f7808 */ /* 0x020fe20000800000 */
[----:B------:R-:W3:Y:S01]  /*4050*/  MUFU.TANH R39, R39 ;  /* 0x0000002700277308 */ /* 0x000ee20000002400 */
[----:B------:R-:W-:Y:S02]  /*4060*/  FMNMX.FTZ R10, R30, R9, !PT ;  /* 0x000000091e0a7209 */ /* 0x000fe40007810000 */
[----:B------:R-:W-:Y:S02]  /*4070*/  ISETP.GT.AND P1, PT, R6, 0x11, PT ;  /* 0x000000110600780c */ /* 0x000fe40003f24270 */
[----:B--2---:R-:W-:-:S02]  /*4080*/  FSEL R34, R34, -INF , P2 ;  /* 0xff80000022227808 */ /* 0x004fc40001000000 */
[----:B------:R-:W-:Y:S01]  /*4090*/  FMNMX.FTZ R9, R31, R10, !PT ;  /* 0x0000000a1f097209 */ /* 0x000fe20007810000 */
[----:B------:R-:W2:Y:S01]  /*40a0*/  MUFU.TANH R42, R42 ;  /* 0x0000002a002a7308 */ /* 0x000ea20000002400 */
[----:B------:R-:W-:Y:S02]  /*40b0*/  ISETP.GT.AND P2, PT, R6, 0x18, PT ;  /* 0x000000180600780c */ /* 0x000fe40003f44270 */
[----:B----4-:R-:W-:Y:S02]  /*40c0*/  FSEL R35, R35, -INF , P1 ;  /* 0xff80000023237808 */ /* 0x010fe40000800000 */
[----:B------:R-:W-:Y:S02]  /*40d0*/  FMNMX.FTZ R10, R34, R9, !PT ;  /* 0x00000009220a7209 */ /* 0x000fe40007810000 */
[----:B------:R-:W-:Y:S01]  /*40e0*/  ISETP.GT.AND P1, PT, R6, 0x19, PT ;  /* 0x000000190600780c */ /* 0x000fe20003f24270 */
[----:B------:R-:W4:Y:S01]  /*40f0*/  MUFU.TANH R43, R43 ;  /* 0x0000002b002b7308 */ /* 0x000f220000002400 */
[----:B0-----:R-:W-:-:S02]  /*4100*/  FSEL R38, R38, -INF , P2 ;  /* 0xff80000026267808 */ /* 0x001fc40001000000 */
[----:B------:R-:W-:Y:S02]  /*4110*/  FMNMX.FTZ R9, R35, R10, !PT ;  /* 0x0000000a23097209 */ /* 0x000fe40007810000 */
[----:B------:R-:W-:Y:S02]  /*4120*/  ISETP.GT.AND P2, PT, R6, 0x20, PT ;  /* 0x000000200600780c */ /* 0x000fe40003f44270 */
[----:B---3--:R-:W-:Y:S01]  /*4130*/  FSEL R39, R39, -INF , P1 ;  /* 0xff80000027277808 */ /* 0x008fe20000800000 */
[----:B------:R-:W0:Y:S01]  /*4140*/  MUFU.TANH R46, R46 ;  /* 0x0000002e002e7308 */ /* 0x000e220000002400 */
        /* <DEDUP_REMOVED lines=9> */
[----:B------:R-:W3:Y:S01]  /*41e0*/  MUFU.TANH R50, R50 ;  /* 0x0000003200327308 */ /* 0x000ee20000002400 */
[----:B0-----:R-:W-:-:S02]  /*41f0*/  FSEL R46, R46, -INF , P2 ;  /* 0xff8000002e2e7808 */ /* 0x001fc40001000000 */
[----:B------:R-:W-:Y:S02]  /*4200*/  FMNMX.FTZ R9, R43, R10, !PT ;  /* 0x0000000a2b097209 */ /* 0x000fe40007810000 */
[----:B------:R-:W-:Y:S02]  /*4210*/  ISETP.GT.AND P2, PT, R6, 0x30, PT ;  /* 0x000000300600780c */ /* 0x000fe40003f44270 */
[----:B------:R-:W-:Y:S01]  /*4220*/  FMNMX.FTZ R10, R46, R9, !PT ;  /* 0x000000092e0a7209 */ /* 0x000fe20007810000 */
[----:B------:R-:W0:Y:S01]  /*4230*/  MUFU.TANH R51, R51 ;  /* 0x0000003300337308 */ /* 0x000e220000002400 */
[----:B--2---:R-:W-:Y:S02]  /*4240*/  FSEL R47, R47, -INF , P1 ;  /* 0xff8000002f2f7808 */ /* 0x004fe40000800000 */
[----:B------:R-:W-:Y:S02]  /*4250*/  ISETP.GT.AND P1, PT, R6, 0x31, PT ;  /* 0x000000310600780c */ /* 0x000fe40003f24270 */
[----:B------:R-:W-:-:S02]  /*4260*/  FMNMX.FTZ R9, R47, R10, !PT ;  /* 0x0000000a2f097209 */ /* 0x000fc40007810000 */
[----:B-1----:R-:W-:Y:S01]  /*4270*/  VIADDMNMX R3, R3, R5, R4, PT ;  /* 0x0000000503037246 */ /* 0x002fe20003800104 */
[----:B------:R-:W1:Y:S01]  /*4280*/  MUFU.TANH R54, R54 ;  /* 0x0000003600367308 */ /* 0x000e620000002400 */
[----:B---3--:R-:W-:Y:S02]  /*4290*/  FSEL R50, R50, -INF , P2 ;  /* 0xff80000032327808 */ /* 0x008fe40001000000 */
[----:B------:R-:W-:Y:S02]  /*42a0*/  ISETP.GT.AND P2, PT, R6, 0x38, PT ;  /* 0x000000380600780c */ /* 0x000fe40003f44270 */
[----:B------:R-:W-:Y:S02]  /*42b0*/  FMNMX.FTZ R10, R50, R9, !PT ;  /* 0x00000009320a7209 */ /* 0x000fe40007810000 */
[----:B------:R-:W-:Y:S01]  /*42c0*/  ISETP.GT.AND P3, PT, R3, 0x8, PT ;  /* 0x000000080300780c */ /* 0x000fe20003f64270 */
[----:B------:R-:W2:Y:S01]  /*42d0*/  MUFU.TANH R55, R55 ;  /* 0x0000003700377308 */ /* 0x000ea20000002400 */
[----:B0-----:R-:W-:-:S02]  /*42e0*/  FSEL R51, R51, -INF , P1 ;  /* 0xff80000033337808 */ /* 0x001fc40000800000 */
[----:B------:R-:W-:Y:S02]  /*42f0*/  ISETP.GT.AND P1, PT, R6, 0x39, PT ;  /* 0x000000390600780c */ /* 0x000fe40003f24270 */
[----:B------:R-:W-:Y:S02]  /*4300*/  FMNMX.FTZ R9, R51, R10, !PT ;  /* 0x0000000a33097209 */ /* 0x000fe40007810000 */
[----:B------:R-:W-:Y:S01]  /*4310*/  FSEL R10, R11, -INF , P3 ;  /* 0xff8000000b0a7808 */ /* 0x000fe20001800000 */
[----:B------:R-:W0:Y:S01]  /*4320*/  MUFU.TANH R24, R24 ;  /* 0x0000001800187308 */ /* 0x000e220000002400 */
[----:B-1----:R-:W-:Y:S02]  /*4330*/  FSEL R54, R54, -INF , P2 ;  /* 0xff80000036367808 */ /* 0x002fe40001000000 */
[----:B------:R-:W-:Y:S02]  /*4340*/  ISETP.GT.AND P2, PT, R3, 0x1, PT ;  /* 0x000000010300780c */ /* 0x000fe40003f44270 */
[----:B------:R-:W-:-:S02]  /*4350*/  FMNMX.FTZ R6, R54, R9, !PT ;  /* 0x0000000936067209 */ /* 0x000fc40007810000 */
[----:B------:R-:W-:Y:S01]  /*4360*/  ISETP.GT.AND P3, PT, R3, 0x29, PT ;  /* 0x000000290300780c */ /* 0x000fe20003f64270 */
[----:B------:R-:W-:Y:S01]  /*4370*/  MUFU.TANH R25, R25 ;  /* 0x0000001900197308 */ /* 0x000fe20000002400 */
[----:B--2---:R-:W-:Y:S02]  /*4380*/  FSEL R55, R55, -INF , P1 ;  /* 0xff80000037377808 */ /* 0x004fe40000800000 */
[----:B------:R-:W-:Y:S02]  /*4390*/  ISETP.GT.AND P1, PT, R3, RZ, PT ;  /* 0x000000ff0300720c */ /* 0x000fe40003f24270 */
[----:B------:R-:W-:Y:S02]  /*43a0*/  FMNMX.FTZ R6, R55, R6, !PT ;  /* 0x0000000637067209 */ /* 0x000fe40007810000 */
[----:B------:R-:W-:Y:S01]  /*43b0*/  R2UR UR6, R7 ;  /* 0x00000000070672ca */ /* 0x000fe200000e0000 */
[----:B------:R-:W1:Y:S01]  /*43c0*/  MUFU.TANH R29, R29 ;  /* 0x0000001d001d7308 */ /* 0x000e620000002400 */
[----:B0-----:R-:W-:Y:S01]  /*43d0*/  FSEL R4, R24, -INF , P1 ;  /* 0xff80000018047808 */ /* 0x001fe20000800000 */
[----:B------:R-:W0:Y:S01]  /*43e0*/  SHFL.BFLY PT, R9, R6, 0x2, 0x1f ;  /* 0x0c401f0006097f89 */ /* 0x000e2200000e0000 */
[----:B------:R-:W-:-:S05]  /*43f0*/  ISETP.GT.AND P1, PT, R3, 0x9, PT ;  /* 0x000000090300780c */ /* 0x000fca0003f24270 */
[----:B------:R-:W2:Y:S04]  /*4400*/  MUFU.TANH R12, R32 ;  /* 0x00000020000c7308 */ /* 0x000ea80000002400 */
[----:B------:R-:W-:-:S04]  /*4410*/  UIADD3 UR6, UR6, 0x28c40, URZ ;  /* 0x00028c4006067890 */ /* 0x000fc8000fffe03f */
[----:B------:R-:W3:Y:S01]  /*4420*/  MUFU.TANH R33, R33 ;  /* 0x0000002100217308 */ /* 0x000ee20000002400 */
[----:B-1----:R-:W-:Y:S01]  /*4430*/  FSEL R11, R29, -INF , P1 ;  /* 0xff8000001d0b7808 */ /* 0x002fe20000800000 */
[----:B------:R-:W-:Y:S01]  /*4440*/  UPRMT UR6, UR40, 0x654, UR6 ;  /* 0x0000065428067896 */ /* 0x000fe20008000006 */
[----:B------:R-:W-:-:S05]  /*4450*/  ISETP.GT.AND P1, PT, R3, 0x11, PT ;  /* 0x000000110300780c */ /* 0x000fca0003f24270 */
[----:B------:R-:W1:Y:S01]  /*4460*/  MUFU.TANH R36, R36 ;  /* 0x0000002400247308 */ /* 0x000e620000002400 */
[----:B0-----:R-:W-:Y:S02]  /*4470*/  FMNMX.FTZ R13, R6, R9, !PT ;  /* 0x00000009060d7209 */ /* 0x001fe40007810000 */
[----:B------:R-:W-:Y:S01]  /*4480*/  SYNCS.ARRIVE.TRANS64.RED.A1T0 RZ, [UR6], RZ ;  /* 0x000000ffffff79a7 */ /* 0x000fe20008100406 */
[----:B------:R-:W-:Y:S02]  /*4490*/  FSEL R9, R25, -INF , P2 ;  /* 0xff80000019097808 */ /* 0x000fe40001000000 */
[----:B------:R-:W-:Y:S01]  /*44a0*/  ISETP.GT.AND P2, PT, R3, 0x10, PT ;  /* 0x000000100300780c */ /* 0x000fe20003f44270 */
[----:B------:R-:W0:Y:S01]  /*44b0*/  SHFL.BFLY PT, R14, R13, 0x1, 0x1f ;  /* 0x0c201f000d0e7f89 */ /* 0x000e2200000e0000 */
[----:B------:R-:W-:Y:S01]  /*44c0*/  FMNMX.FTZ R5, R4, R9, !PT ;  /* 0x0000000904057209 */ /* 0x000fe20007810000 */
[----:B------:R-:W4:Y:S01]  /*44d0*/  MUFU.TANH R37, R37 ;  /* 0x0000002500257308 */ /* 0x000f220000002400 */
[----:B--2---:R-:W-:-:S02]  /*44e0*/  FSEL R12, R12, -INF , P2 ;  /* 0xff8000000c0c7808 */ /* 0x004fc40001000000 */
[----:B------:R-:W-:Y:S02]  /*44f0*/  FMNMX.FTZ R6, R10, R5, !PT ;  /* 0x000000050a067209 */ /* 0x000fe40007810000 */
[----:B------:R-:W-:Y:S02]  /*4500*/  ISETP.GT.AND P2, PT, R3, 0x18, PT ;  /* 0x000000180300780c */ /* 0x000fe40003f44270 */
[----:B------:R-:W-:Y:S01]  /*4510*/  FMNMX.FTZ R15, R11, R6, !PT ;  /* 0x000000060b0f7209 */ /* 0x000fe20007810000 */
[----:B------:R-:W2:Y:S03]  /*4520*/  MUFU.TANH R20, R40 ;  /* 0x0000002800147308 */ /* 0x000ea60000002400 */
[----:B------:R-:W-:-:S05]  /*4530*/  FMNMX.FTZ R6, R12, R15, !PT ;  /* 0x0000000f0c067209 */ /* 0x000fca0007810000 */
[----:B------:R-:W5:Y:S01]  /*4540*/  MUFU.TANH R41, R41 ;  /* 0x0000002900297308 */ /* 0x000f620000002400 */
[----:B0-----:R-:W-:Y:S02]  /*4550*/  FMNMX.FTZ R5, R13, R14, !PT ;  /* 0x0000000e0d057209 */ /* 0x001fe40007810000 */
[----:B---3--:R-:W-:-:S05]  /*4560*/  FSEL R13, R33, -INF , P1 ;  /* 0xff800000210d7808 */ /* 0x008fca0000800000 */
[----:B------:R-:W0:Y:S01]  /*4570*/  MUFU.TANH R44, R44 ;  /* 0x0000002c002c7308 */ /* 0x000e220000002400 */
[----:B------:R-:W-:Y:S02]  /*4580*/  ISETP.GT.AND P1, PT, R3, 0x19, PT ;  /* 0x000000190300780c */ /* 0x000fe40003f24270 */
[----:B-1----:R-:W-:Y:S02]  /*4590*/  FSEL R14, R36, -INF , P2 ;  /* 0xff800000240e7808 */ /* 0x002fe40001000000 */
[----:B------:R-:W-:Y:S02]  /*45a0*/  FMNMX.FTZ R21, R13, R6, !PT ;  /* 0x000000060d157209 */ /* 0x000fe40007810000 */
[----:B------:R-:W-:Y:S01]  /*45b0*/  ISETP.GT.AND P2, PT, R3, 0x20, PT ;  /* 0x000000200300780c */ /* 0x000fe20003f44270 */
[----:B------:R-:W1:Y:S01]  /*45c0*/  MUFU.TANH R45, R45 ;  /* 0x0000002d002d7308 */ /* 0x000e620000002400 */
[----:B----4-:R-:W-:Y:S02]  /*45d0*/  FSEL R15, R37, -INF , P1 ;  /* 0xff800000250f7808 */ /* 0x010fe40000800000 */
[----:B------:R-:W-:-:S02]  /*45e0*/  FMNMX.FTZ R6, R14, R21, !PT ;  /* 0x000000150e067209 */ /* 0x000fc40007810000 */
[----:B------:R-:W-:Y:S02]  /*45f0*/  ISETP.GT.AND P1, PT, R3, 0x21, PT ;  /* 0x000000210300780c */ /* 0x000fe40003f24270 */
[----:B--2---:R-:W-:Y:S01]  /*4600*/  FSEL R20, R20, -INF , P2 ;  /* 0xff80000014147808 */ /* 0x004fe20001000000 */
[----:B------:R-:W2:Y:S01]  /*4610*/  MUFU.TANH R26, R48 ;  /* 0x00000030001a7308 */ /* 0x000ea20000002400 */
[----:B------:R-:W-:Y:S01]  /*4620*/  FMNMX.FTZ R25, R15, R6, !PT ;  /* 0x000000060f197209 */ /* 0x000fe20007810000 */
[----:B------:R-:W-:Y:S01]  /*4630*/  BAR.SYNC.DEFER_BLOCKING 0xf, 0x100 ;  /* 0x03c4000000007b1d */ /* 0x000fe20000010000 */
[----:B------:R-:W-:Y:S02]  /*4640*/  ISETP.GT.AND P2, PT, R3, 0x28, PT ;  /* 0x000000280300780c */ /* 0x000fe40003f44270 */
[----:B-----5:R-:W-:Y:S02]  /*4650*/  FSEL R21, R41, -INF , P1 ;  /* 0xff80000029157808 */ /* 0x020fe40000800000 */
[----:B------:R-:W-:Y:S01]  /*4660*/  FMNMX.FTZ R6, R20, R25, !PT ;  /* 0x0000001914067209 */ /* 0x000fe20007810000 */
[----:B------:R-:W3:Y:S01]  /*4670*/  MUFU.TANH R49, R49 ;  /* 0x0000003100317308 */ /* 0x000ee20000002400 */
[C---:B------:R-:W-:Y:S01]  /*4680*/  FMUL.FTZ R25, R5.reuse, UR10 ;  /* 0x0000000a05197c20 */ /* 0x040fe20008410000 */
[----:B------:R-:W-:-:S02]  /*4690*/  FSETP.NEU.FTZ.AND P4, PT, R5, -INF , PT ;  /* 0xff8000000500780b */ /* 0x000fc40003f9d000 */
[----:B0-----:R-:W-:Y:S02]  /*46a0*/  FSEL R24, R44, -INF , P2 ;  /* 0xff8000002c187808 */ /* 0x001fe40001000000 */
[----:B------:R-:W-:Y:S02]  /*46b0*/  FMNMX.FTZ R29, R21, R6, !PT ;  /* 0x00000006151d7209 */ /* 0x000fe40007810000 */
[----:B------:R-:W0:Y:S01]  /*46c0*/  MUFU.TANH R52, R52 ;  /* 0x0000003400347308 */ /* 0x000e220000002400 */
[----:B------:R-:W-:Y:S02]  /*46d0*/  FSEL R32, R25, RZ, P4 ;  /* 0x000000ff19207208 */ /* 0x000fe40002000000 */
[----:B------:R-:W-:Y:S02]  /*46e0*/  ISETP.GT.AND P1, PT, R3, 0x30, PT ;  /* 0x000000300300780c */ /* 0x000fe40003f24270 */
[----:B-1----:R-:W-:Y:S01]  /*46f0*/  FSEL R25, R45, -INF , P3 ;  /* 0xff8000002d197808 */ /* 0x002fe20001800000 */
[--C-:B------:R-:W-:Y:S01]  /*4700*/  FFMA.FTZ R33, R27, UR10, -R32.reuse ;  /* 0x0000000a1b217c23 */ /* 0x100fe20008010820 */
[----:B------:R-:W-:Y:S01]  /*4710*/  FMNMX.FTZ R6, R24, R29, !PT ;  /* 0x0000001d18067209 */ /* 0x000fe20007810000 */
[----:B------:R-:W1:Y:S01]  /*4720*/  MUFU.TANH R53, R53 ;  /* 0x0000003500357308 */ /* 0x000e620000002400 */
[----:B------:R-:W-:Y:S01]  /*4730*/  ISETP.GT.AND P2, PT, R3, 0x31, PT ;  /* 0x000000310300780c */ /* 0x000fe20003f44270 */
[--C-:B------:R-:W-:Y:S01]  /*4740*/  FFMA.FTZ R36, R28, UR10, -R32.reuse ;  /* 0x0000000a1c247c23 */ /* 0x100fe20008010820 */
[----:B--2---:R-:W-:Y:S01]  /*4750*/  FSEL R26, R26, -INF , P1 ;  /* 0xff8000001a1a7808 */ /* 0x004fe20000800000 */
[--C-:B------:R-:W-:Y:S01]  /*4760*/  FFMA.FTZ R30, R30, UR10, -R32.reuse ;  /* 0x0000000a1e1e7c23 */ /* 0x100fe20008010820 */
[----:B------:R-:W-:Y:S01]  /*4770*/  FMNMX.FTZ R29, R25, R6, !PT ;  /* 0x00000006191d7209 */ /* 0x000fe20007810000 */
[--C-:B------:R-:W-:Y:S01]  /*4780*/  FFMA.FTZ R31, R31, UR10, -R32.reuse ;  /* 0x0000000a1f1f7c23 */ /* 0x100fe20008010820 */
[----:B------:R-:W-:Y:S01]  /*4790*/  ISETP.GT.AND P1, PT, R3, 0x38, PT ;  /* 0x000000380300780c */ /* 0x000fe20003f24270 */
[----:B------:R-:W-:Y:S01]  /*47a0*/  MUFU.EX2 R155, R30 ;  /* 0x0000001e009b7308 */ /* 0x000fe20000000800 */
[----:B---3--:R-:W-:Y:S01]  /*47b0*/  FSEL R27, R49, -INF , P2 ;  /* 0xff800000311b7808 */ /* 0x008fe20001000000 */
[--C-:B------:R-:W-:Y:S01]  /*47c0*/  FFMA.FTZ R34, R34, UR10, -R32.reuse ;  /* 0x0000000a22227c23 */ /* 0x100fe20008010820 */
[----:B------:R-:W-:Y:S01]  /*47d0*/  FMNMX.FTZ R6, R26, R29, !PT ;  /* 0x0000001d1a067209 */ /* 0x000fe20007810000 */
[--C-:B------:R-:W-:Y:S01]  /*47e0*/  FFMA.FTZ R35, R35, UR10, -R32.reuse ;  /* 0x0000000a23237c23 */ /* 0x100fe20008010820 */
[----:B------:R-:W-:Y:S01]  /*47f0*/  ISETP.GT.AND P2, PT, R3, 0x39, PT ;  /* 0x000000390300780c */ /* 0x000fe20003f44270 */
[--C-:B------:R-:W-:Y:S01]  /*4800*/  FFMA.FTZ R38, R38, UR10, -R32.reuse ;  /* 0x0000000a26267c23 */ /* 0x100fe20008010820 */
[----:B0-----:R-:W-:Y:S01]  /*4810*/  FSEL R3, R52, -INF , P1 ;  /* 0xff80000034037808 */ /* 0x001fe20000800000 */
[----:B------:R-:W-:Y:S01]  /*4820*/  MUFU.EX2 R33, R33 ;  /* 0x0000002100217308 */ /* 0x000fe20000000800 */
[----:B------:R-:W-:Y:S01]  /*4830*/  FMNMX.FTZ R6, R27, R6, !PT ;  /* 0x000000061b067209 */ /* 0x000fe20007810000 */
[--C-:B------:R-:W-:Y:S01]  /*4840*/  FFMA.FTZ R39, R39, UR10, -R32.reuse ;  /* 0x0000000a27277c23 */ /* 0x100fe20008010820 */
[----:B-1----:R-:W-:Y:S01]  /*4850*/  FSEL R28, R53, -INF , P2 ;  /* 0xff800000351c7808 */ /* 0x002fe20001000000 */
[--C-:B------:R-:W-:Y:S01]  /*4860*/  FFMA.FTZ R42, R42, UR10, -R32.reuse ;  /* 0x0000000a2a2a7c23 */ /* 0x100fe20008010820 */
[----:B------:R-:W-:Y:S01]  /*4870*/  FMNMX.FTZ R29, R3, R6, !PT ;  /* 0x00000006031d7209 */ /* 0x000fe20007810000 */
[--C-:B------:R-:W-:Y:S01]  /*4880*/  FFMA.FTZ R43, R43, UR10, -R32.reuse ;  /* 0x0000000a2b2b7c23 */ /* 0x100fe20008010820 */
[--C-:B------:R-:W-:Y:S01]  /*4890*/  FFMA.FTZ R46, R46, UR10, -R32.reuse ;  /* 0x0000000a2e2e7c23 */ /* 0x100fe20008010820 */
[----:B------:R-:W0:Y:S01]  /*48a0*/  MUFU.EX2 R36, R36 ;  /* 0x0000002400247308 */ /* 0x000e220000000800 */
[----:B------:R-:W-:Y:S01]  /*48b0*/  FMNMX.FTZ R29, R28, R29, !PT ;  /* 0x0000001d1c1d7209 */ /* 0x000fe20007810000 */
[--C-:B------:R-:W-:Y:S01]  /*48c0*/  FFMA.FTZ R47, R47, UR10, -R32.reuse ;  /* 0x0000000a2f2f7c23 */ /* 0x100fe20008010820 */
[--C-:B------:R-:W-:Y:S01]  /*48d0*/  FFMA.FTZ R50, R50, UR10, -R32.reuse ;  /* 0x0000000a32327c23 */ /* 0x100fe20008010820 */
[--C-:B------:R-:W-:Y:S01]  /*48e0*/  FFMA.FTZ R51, R51, UR10, -R32.reuse ;  /* 0x0000000a33337c23 */ /* 0x100fe20008010820 */
[--C-:B------:R-:W-:Y:S01]  /*48f0*/  FFMA.FTZ R54, R54, UR10, -R32.reuse ;  /* 0x0000000a36367c23 */ /* 0x100fe20008010820 */
[----:B------:R-:W1:Y:S01]  /*4900*/  SHFL.BFLY PT, R6, R29, 0x2, 0x1f ;  /* 0x0c401f001d067f89 */ /* 0x000e6200000e0000 */
[----:B------:R-:W-:Y:S01]  /*4910*/  FFMA.FTZ R32, R55, UR10, -R32 ;  /* 0x0000000a37207c23 */ /* 0x000fe20008010820 */
[----:B------:R-:W-:Y:S08]  /*4920*/  MUFU.EX2 R40, R31 ;  /* 0x0000001f00287308 */ /* 0x000ff00000000800 */
[----:B------:R-:W-:Y:S01]  /*4930*/  MUFU.EX2 R34, R34 ;  /* 0x0000002200227308 */ /* 0x000fe20000000800 */
[----:B0-----:R-:W-:-:S07]  /*4940*/  F2FP.F16.F32.PACK_AB R153, R36, R33 ;  /* 0x000000212499723e */ /* 0x001fce00000000ff */
[----:B------:R-:W0:Y:S01]  /*4950*/  MUFU.EX2 R35, R35 ;  /* 0x0000002300237308 */ /* 0x000e220000000800 */
[----:B-1----:R-:W-:-:S07]  /*4960*/  FMNMX.FTZ R30, R29, R6, !PT ;  /* 0x000000061d1e7209 */ /* 0x002fce0007810000 */
[----:B------:R-:W-:Y:S01]  /*4970*/  MUFU.EX2 R38, R38 ;  /* 0x0000002600267308 */ /* 0x000fe20000000800 */
[----:B------:R-:W1:Y:S07]  /*4980*/  SHFL.BFLY PT, R29, R30, 0x1, 0x1f ;  /* 0x0c201f001e1d7f89 */ /* 0x000e6e00000e0000 */
[----:B------:R-:W2:Y:S01]  /*4990*/  MUFU.EX2 R39, R39 ;  /* 0x0000002700277308 */ /* 0x000ea20000000800 */
[----:B0-----:R-:W-:-:S07]  /*49a0*/  F2FP.F16.F32.PACK_AB R157, R35, R34 ;  /* 0x00000022239d723e */ /* 0x001fce00000000ff */
[----:B------:R-:W-:Y:S08]  /*49b0*/  MUFU.EX2 R42, R42 ;  /* 0x0000002a002a7308 */ /* 0x000ff00000000800 */
[----:B------:R0:W-:Y:S01]  /*49c0*/  MUFU.EX2 R31, R32 ;  /* 0x00000020001f7308 */ /* 0x0001e20000000800 */
[----:B--2---:R-:W-:Y:S02]  /*49d0*/  F2FP.F16.F32.PACK_AB R159, R39, R38 ;  /* 0x00000026279f723e */ /* 0x004fe400000000ff */
[----:B-1----:R-:W-:Y:S01]  /*49e0*/  FMNMX.FTZ R6, R30, R29, !PT ;  /* 0x0000001d1e067209 */ /* 0x002fe20007810000 */
[----:B------:R-:W-:-:S03]  /*49f0*/  FADD.FTZ R30, R33, R36 ;  /* 0x00000024211e7221 */ /* 0x000fc60000010000 */
[C---:B------:R-:W-:Y:S01]  /*4a00*/  FSETP.NEU.FTZ.AND P1, PT, R6.reuse, -INF , PT ;  /* 0xff8000000600780b */ /* 0x040fe20003f3d000 */
[----:B------:R-:W-:Y:S01]  /*4a10*/  FMUL.FTZ R29, R6, UR10 ;  /* 0x0000000a061d7c20 */ /* 0x000fe20008410000 */
[----:B------:R-:W-:Y:S01]  /*4a20*/  FADD.FTZ R41, R155, R30 ;  /* 0x0000001e9b297221 */ /* 0x000fe20000010000 */
[----:B------:R-:W1:Y:S01]  /*4a30*/  MUFU.EX2 R43, R43 ;  /* 0x0000002b002b7308 */ /* 0x000e620000000800 */
[C---:B------:R-:W-:Y:S02]  /*4a40*/  F2FP.F16.F32.PACK_AB R155, R40.reuse, R155 ;  /* 0x0000009b289b723e */ /* 0x040fe400000000ff */
[----:B------:R-:W-:Y:S01]  /*4a50*/  FSEL R29, R29, RZ, P1 ;  /* 0x000000ff1d1d7208 */ /* 0x000fe20000800000 */
[----:B------:R-:W-:-:S04]  /*4a60*/  FADD.FTZ R41, R40, R41 ;  /* 0x0000002928297221 */ /* 0x000fc80000010000 */
        /* <DEDUP_REMOVED lines=14> */
[----:B------:R-:W2:Y:S01]  /*4b50*/  MUFU.EX2 R9, R9 ;  /* 0x0000000900097308 */ /* 0x000ea20000000800 */
[--C-:B------:R-:W-:Y:S01]  /*4b60*/  FFMA.FTZ R27, R27, UR10, -R29.reuse ;  /* 0x0000000a1b1b7c23 */ /* 0x100fe2000801081d */
[--C-:B------:R-:W-:Y:S01]  /*4b70*/  FFMA.FTZ R3, R3, UR10, -R29.reuse ;  /* 0x0000000a03037c23 */ /* 0x100fe2000801081d */
[----:B------:R-:W-:Y:S01]  /*4b80*/  FFMA.FTZ R28, R28, UR10, -R29 ;  /* 0x0000000a1c1c7c23 */ /* 0x000fe2000801081d */
[----:B0-----:R-:W-:Y:S01]  /*4b90*/  FADD.FTZ R32, R34, R41 ;  /* 0x0000002922207221 */ /* 0x001fe20000010000 */
[----:B-1----:R-:W-:-:S03]  /*4ba0*/  F2FP.F16.F32.PACK_AB R161, R43, R42 ;  /* 0x0000002a2ba1723e */ /* 0x002fc600000000ff */
[----:B------:R-:W0:Y:S08]  /*4bb0*/  MUFU.EX2 R10, R10 ;  /* 0x0000000a000a7308 */ /* 0x000e300000000800 */
[----:B------:R-:W1:Y:S01]  /*4bc0*/  MUFU.EX2 R11, R11 ;  /* 0x0000000b000b7308 */ /* 0x000e620000000800 */
[----:B--2---:R-:W-:Y:S01]  /*4bd0*/  FADD.FTZ R37, R4, R9 ;  /* 0x0000000904257221 */ /* 0x004fe20000010000 */
[----:B------:R-:W-:-:S06]  /*4be0*/  F2FP.F16.F32.PACK_AB R152, R9, R4 ;  /* 0x000000040998723e */ /* 0x000fcc00000000ff */
[----:B------:R-:W2:Y:S01]  /*4bf0*/  MUFU.EX2 R12, R12 ;  /* 0x0000000c000c7308 */ /* 0x000ea20000000800 */
[----:B0-----:R-:W-:Y:S01]  /*4c00*/  FADD.FTZ R30, R10, R37 ;  /* 0x000000250a1e7221 */ /* 0x001fe20000010000 */
[----:B------:R-:W-:-:S04]  /*4c10*/  FADD.FTZ R37, R35, R32 ;  /* 0x0000002023257221 */ /* 0x000fc80000010000 */
[----:B------:R-:W-:Y:S02]  /*4c20*/  FADD.FTZ R32, R38, R37 ;  /* 0x0000002526207221 */ /* 0x000fe40000010000 */
[----:B------:R-:W0:Y:S01]  /*4c30*/  MUFU.EX2 R13, R13 ;  /* 0x0000000d000d7308 */ /* 0x000e220000000800 */
[----:B-1----:R-:W-:Y:S01]  /*4c40*/  FADD.FTZ R29, R11, R30 ;  /* 0x0000001e0b1d7221 */ /* 0x002fe20000010000 */
[----:B------:R-:W-:Y:S01]  /*4c50*/  FADD.FTZ R33, R39, R32 ;  /* 0x0000002027217221 */ /* 0x000fe20000010000 */
[----:B------:R-:W-:-:S03]  /*4c60*/  F2FP.F16.F32.PACK_AB R154, R11, R10 ;  /* 0x0000000a0b9a723e */ /* 0x000fc600000000ff */
[----:B------:R-:W-:Y:S02]  /*4c70*/  FADD.FTZ R32, R42, R33 ;  /* 0x000000212a207221 */ /* 0x000fe40000010000 */
[----:B------:R-:W1:Y:S01]  /*4c80*/  MUFU.EX2 R14, R14 ;  /* 0x0000000e000e7308 */ /* 0x000e620000000800 */
[----:B--2---:R-:W-:Y:S01]  /*4c90*/  FADD.FTZ R30, R12, R29 ;  /* 0x0000001d0c1e7221 */ /* 0x004fe20000010000 */
[----:B------:R-:W-:Y:S01]  /*4ca0*/  FADD.FTZ R33, R43, R32 ;  /* 0x000000202b217221 */ /* 0x000fe20000010000 */
[----:B------:R2:W-:Y:S05]  /*4cb0*/  STSM.16.M88.4 [R19+0x26800], R152 ;  /* 0x0268009813007844 */ /* 0x0005ea0000000200 */
[----:B------:R-:W3:Y:S01]  /*4cc0*/  MUFU.EX2 R15, R15 ;  /* 0x0000000f000f7308 */ /* 0x000ee20000000800 */
[C---:B0-----:R-:W-:Y:S01]  /*4cd0*/  FADD.FTZ R29, R13.reuse, R30 ;  /* 0x0000001e0d1d7221 */ /* 0x041fe20000010000 */
[----:B------:R-:W-:-:S06]  /*4ce0*/  F2FP.F16.F32.PACK_AB R156, R13, R12 ;  /* 0x0000000c0d9c723e */ /* 0x000fcc00000000ff */
[----:B------:R-:W0:Y:S01]  /*4cf0*/  MUFU.EX2 R20, R20 ;  /* 0x0000001400147308 */ /* 0x000e220000000800 */
[----:B-1----:R-:W-:-:S07]  /*4d00*/  FADD.FTZ R30, R14, R29 ;  /* 0x0000001d0e1e7221 */ /* 0x002fce0000010000 */
[----:B------:R-:W1:Y:S01]  /*4d10*/  MUFU.EX2 R21, R21 ;  /* 0x0000001500157308 */ /* 0x000e620000000800 */
[C---:B---3--:R-:W-:Y:S01]  /*4d20*/  FADD.FTZ R29, R15.reuse, R30 ;  /* 0x0000001e0f1d7221 */ /* 0x048fe20000010000 */
[----:B------:R-:W-:-:S05]  /*4d30*/  F2FP.F16.F32.PACK_AB R158, R15, R14 ;  /* 0x0000000e0f9e723e */ /* 0x000fca00000000ff */
[----:B------:R2:W-:Y:S01]  /*4d40*/  STSM.16.M88.4 [R22], R156 ;  /* 0x0000009c16007844 */ /* 0x0005e20000000200 */
        /* <DEDUP_REMOVED lines=8> */
[----:B0-----:R-:W-:-:S07]  /*4dd0*/  FADD.FTZ R4, R24, R9 ;  /* 0x0000000918047221 */ /* 0x001fce0000010000 */
[----:B------:R-:W-:Y:S01]  /*4de0*/  MUFU.EX2 R50, R50 ;  /* 0x0000003200327308 */ /* 0x000fe20000000800 */
[C---:B-1----:R-:W-:Y:S01]  /*4df0*/  F2FP.F16.F32.PACK_AB R163, R47.reuse, R46 ;  /* 0x0000002e2fa3723e */ /* 0x042fe200000000ff */
[----:B------:R-:W-:-:S06]  /*4e00*/  FADD.FTZ R47, R47, R10 ;  /* 0x0000000a2f2f7221 */ /* 0x000fcc0000010000 */
[----:B------:R-:W0:Y:S01]  /*4e10*/  MUFU.EX2 R51, R51 ;  /* 0x0000003300337308 */ /* 0x000e220000000800 */
[C---:B---3--:R-:W-:Y:S01]  /*4e20*/  F2FP.F16.F32.PACK_AB R162, R25.reuse, R24 ;  /* 0x0000001819a2723e */ /* 0x048fe200000000ff */
[----:B------:R-:W-:-:S04]  /*4e30*/  FADD.FTZ R25, R25, R4 ;  /* 0x0000000419197221 */ /* 0x000fc80000010000 */
[----:B------:R2:W-:Y:S02]  /*4e40*/  STSM.16.M88.4 [R184], R160 ;  /* 0x000000a0b8007844 */ /* 0x0005e40000000200 */
[----:B------:R-:W-:Y:S08]  /*4e50*/  MUFU.EX2 R26, R26 ;  /* 0x0000001a001a7308 */ /* 0x000ff00000000800 */
[----:B------:R-:W1:Y:S01]  /*4e60*/  MUFU.EX2 R27, R27 ;  /* 0x0000001b001b7308 */ /* 0x000e620000000800 */
[----:B0-----:R-:W-:Y:S01]  /*4e70*/  F2FP.F16.F32.PACK_AB R165, R51, R50 ;  /* 0x0000003233a5723e */ /* 0x001fe200000000ff */
[----:B------:R-:W-:-:S04]  /*4e80*/  FADD.FTZ R50, R50, R47 ;  /* 0x0000002f32327221 */ /* 0x000fc80000010000 */
[----:B------:R-:W-:Y:S02]  /*4e90*/  FADD.FTZ R51, R51, R50 ;  /* 0x0000003233337221 */ /* 0x000fe40000010000 */
[----:B------:R-:W0:Y:S08]  /*4ea0*/  MUFU.EX2 R54, R54 ;  /* 0x0000003600367308 */ /* 0x000e300000000800 */
[----:B------:R-:W-:Y:S01]  /*4eb0*/  MUFU.EX2 R3, R3 ;  /* 0x0000000300037308 */ /* 0x000fe20000000800 */
[----:B-1----:R-:W-:Y:S01]  /*4ec0*/  F2FP.F16.F32.PACK_AB R164, R27, R26 ;  /* 0x0000001a1ba4723e */ /* 0x002fe200000000ff */
[----:B------:R-:W-:-:S04]  /*4ed0*/  FADD.FTZ R26, R26, R25 ;  /* 0x000000191a1a7221 */ /* 0x000fc80000010000 */
[----:B------:R-:W-:Y:S02]  /*4ee0*/  FADD.FTZ R26, R27, R26 ;  /* 0x0000001a1b1a7221 */ /* 0x000fe40000010000 */
[----:B------:R-:W1:Y:S01]  /*4ef0*/  MUFU.EX2 R28, R28 ;  /* 0x0000001c001c7308 */ /* 0x000e620000000800 */
[----:B0-----:R-:W-:Y:S01]  /*4f00*/  F2FP.F16.F32.PACK_AB R167, R31, R54 ;  /* 0x000000361fa7723e */ /* 0x001fe200000000ff */
[----:B------:R-:W-:-:S04]  /*4f10*/  FADD.FTZ R4, R54, R51 ;  /* 0x0000003336047221 */ /* 0x000fc80000010000 */
[----:B------:R-:W-:Y:S01]  /*4f20*/  FADD.FTZ R4, R31, R4 ;  /* 0x000000041f047221 */ /* 0x000fe20000010000 */
[----:B-1----:R-:W-:Y:S01]  /*4f30*/  F2FP.F16.F32.PACK_AB R166, R28, R3 ;  /* 0x000000031ca6723e */ /* 0x002fe200000000ff */
[----:B------:R-:W-:-:S04]  /*4f40*/  FADD.FTZ R3, R3, R26 ;  /* 0x0000001a03037221 */ /* 0x000fc80000010000 */
[----:B------:R2:W-:Y:S01]  /*4f50*/  STSM.16.M88.4 [R23], R164 ;  /* 0x000000a417007844 */ /* 0x0005e20000000200 */
[----:B------:R-:W-:Y:S01]  /*4f60*/  FADD.FTZ R3, R28, R3 ;  /* 0x000000031c037221 */ /* 0x000fe20000010000 */
[----:B------:R-:W-:Y:S06]  /*4f70*/  @!P0 BRA `(.L_x_4041) ;  /* 0x0000000000048947 */ /* 0x000fec0003800000 */
[----:B------:R-:W-:Y:S01]  /*4f80*/  BPT.TRAP 0x1 ;  /* 0x000000040000795c */ /* 0x000fe20000300000 */
.L_x_4041:
[----:B------:R0:W1:Y:S01]  /*4f90*/  SYNCS.PHASECHK.TRANS64.TRYWAIT P1, [R7+URZ+0x28c50], R8 ;  /* 0x028c5008070075a7 */ /* 0x000062000802017f */
[----:B------:R-:W-:Y:S05]  /*4fa0*/  @!P0 BRA `(.L_x_4042) ;  /* 0x0000000000048947 */ /* 0x000fea0003800000 */
[----:B------:R-:W-:Y:S01]  /*4fb0*/  BPT.TRAP 0x1 ;  /* 0x000000040000795c */ /* 0x000fe20000300000 */
.L_x_4042:
[----:B-1----:R-:W-:Y:S05]  /*4fc0*/  @P1 BRA `(.L_x_4043) ;  /* 0x0000000000081947 */ /* 0x002fea0003800000 */
[----:B------:R-:W1:Y:S02]  /*4fd0*/  SYNCS.PHASECHK.TRANS64.TRYWAIT P1, [R7+URZ+0x28c50], R8 ;  /* 0x028c5008070075a7 */ /* 0x000e64000802017f */
[----:B-1----:R-:W-:Y:S05]  /*4fe0*/  @!P1 BRA `(.L_x_4044) ;  /* 0x000000b800709947 */ /* 0x002fea0003800000 */
.L_x_4043:
        /* <DEDUP_REMOVED lines=34> */
.L_x_4045:
[----:B------:R-:W-:Y:S01]  /*5210*/  UISETP.NE.AND UP0, UPT, UR49, URZ, UPT ;  /* 0x0000003f3100728c */ /* 0x000fe2000bf05270 */
[----:B------:R-:W-:Y:S01]  /*5220*/  R2UR UR18, R7 ;  /* 0x00000000071272ca */ /* 0x000fe200000e0000 */
[----:B------:R-:W-:Y:S01]  /*5230*/  UMOV UR11, UR44 ;  /* 0x0000002c000b7c82 */ /* 0x000fe20008000000 */
[----:B------:R-:W-:Y:S02]  /*5240*/  UIMAD UR14, UR48, UR14, -UR15 ;  /* 0x0000000e300e72a4 */ /* 0x000fe4000f8e0a0f */
[----:B------:R-:W-:-:S06]  /*5250*/  UIADD3 UR21, UR52, -0x2, URZ ;  /* 0xfffffffe34157890 */ /* 0x000fcc000fffe03f */
[----:B------:R-:W-:Y:S01]  /*5260*/  @UP0 ULDC UR6, c[0x0][0x44c] ;  /* 0x0001130000060ab9 */ /* 0x000fe20000000800 */
[----:B------:R-:W-:Y:S01]  /*5270*/  @UP0 ULDC UR19, c[0x0][0x450] ;  /* 0x0001140000130ab9 */ /* 0x000fe20000000800 */
[----:B------:R-:W-:Y:S02]  /*5280*/  UIMAD.WIDE.U32 UR6, UR44, UR6, URZ ;  /* 0x000000062c0672a5 */ /* 0x000fe4000f8e003f */
[----:B------:R-:W-:Y:S02]  /*5290*/  UIADD3 UR6, UR18, 0x28c60, URZ ;  /* 0x00028c6012067890 */ /* 0x000fe4000fffe03f */
[----:B------:R-:W-:Y:S02]  /*52a0*/  @UP0 USHF.R.U32.HI UR11, URZ, UR19, UR7 ;  /* 0x000000133f0b0299 */ /* 0x000fe40008011607 */
[----:B------:R-:W-:Y:S02]  /*52b0*/  UPRMT UR6, UR40, 0x654, UR6 ;  /* 0x0000065428067896 */ /* 0x000fe40008000006 */
[----:B------:R-:W-:-:S04]  /*52c0*/  UIADD3 UR14, UR14, UR11, URZ ;  /* 0x0000000b0e0e7290 */ /* 0x000fc8000fffe03f */
[----:B------:R-:W-:-:S03]  /*52d0*/  USHF.R.S32.HI UR7, URZ, 0x1f, UR14 ;  /* 0x0000001f3f077899 */ /* 0x000fc6000801140e */
[----:B------:R-:W-:Y:S01]  /*52e0*/  SYNCS.ARRIVE.TRANS64.RED.A1T0 RZ, [UR6], RZ ;  /* 0x000000ffffff79a7 */ /* 0x000fe20008100406 */
[----:B------:R-:W-:-:S04]  /*52f0*/  ULEA.HI UR7, UR7, UR14, URZ, 0x6 ;  /* 0x0000000e07077291 */ /* 0x000fc8000f8f303f */
[----:B------:R-:W-:-:S04]  /*5300*/  USHF.R.S32.HI UR7, URZ, 0x6, UR7 ;  /* 0x000000063f077899 */ /* 0x000fc80008011407 */
[----:B------:R-:W-:-:S04]  /*5310*/  UISETP.LT.AND UP0, UPT, URZ, UR7, UPT ;  /* 0x000000073f00728c */ /* 0x000fc8000bf01270 */
[----:B------:R-:W-:-:S04]  /*5320*/  USEL UR20, URZ, UR7, !UP0 ;  /* 0x000000073f147287 */ /* 0x000fc8000c000000 */
[----:B------:R-:W-:-:S06]  /*5330*/  UISETP.GE.AND UP0, UPT, UR21, UR20, UPT ;  /* 0x000000141500728c */ /* 0x000fcc000bf06270 */
[----:B------:R-:W-:-:S13]  /*5340*/  PLOP3.LUT P1, PT, PT, PT, UP0, 0x80, 0x0 ;  /* 0x000000000000781c */ /* 0x000fda0003f2f008 */
[----:B------:R-:W-:Y:S05]  /*5350*/  @!P1 BRA `(.L_x_4046) ;  /* 0x0000002000a49947 */ /* 0x000fea0003800000 */
[----:B01----:R-:W-:Y:S01]  /*5360*/  MOV R8, R5 ;  /* 0x0000000500087202 */ /* 0x003fe20000000f00 */
[----:B------:R-:W-:Y:S01]  /*5370*/  IMAD.MOV.U32 R9, RZ, RZ, R6 ;  /* 0x000000ffff097224 */ /* 0x000fe200078e0006 */
[----:B------:R-:W-:Y:S01]  /*5380*/  UMOV UR24, UR38 ;  /* 0x0000002600187c82 */ /* 0x000fe20008000000 */
[----:B------:R-:W-:Y:S01]  /*5390*/  ULDC UR25, c[0x0][0x288] ;  /* 0x0000a20000197ab9 */ /* 0x000fe20000000800 */
[----:B------:R-:W-:Y:S01]  /*53a0*/  ULDC UR26, c[0x0][0x9d8] ;  /* 0x00027600001a7ab9 */ /* 0x000fe20000000800 */
[----:B------:R-:W-:-:S05]  /*53b0*/  ULDC UR22, c[0x0][0x988] ;  /* 0x0002620000167ab9 */ /* 0x000fca0000000800 */
.L_x_4057:
[----:B------:R-:W-:-:S04]  /*53c0*/  UIADD3 UR38, UR24, 0x1, URZ ;  /* 0x0000000118267890 */ /* 0x000fc8000fffe03f */
[----:B------:R-:W-:-:S04]  /*53d0*/  UISETP.NE.AND UP0, UPT, UR38, 0x2, UPT ;  /* 0x000000022600788c */ /* 0x000fc8000bf05270 */
[----:B------:R-:W-:Y:S02]  /*53e0*/  USEL UR6, URZ, 0x1, UP0 ;  /* 0x000000013f067887 */ /* 0x000fe40008000000 */
[----:B------:R-:W-:Y:S02]  /*53f0*/  USEL UR38, UR38, URZ, UP0 ;  /* 0x0000003f26267287 */ /* 0x000fe40008000000 */
[----:B------:R-:W-:Y:S01]  /*5400*/  ULOP3.LUT UR37, UR37, UR6, URZ, 0x3c, !UPT ;  /* 0x0000000625257292 */ /* 0x000fe2000f8e3c3f */
[----:B0--3--:R-:W-:Y:S11]  /*5410*/  @!P0 BRA `(.L_x_4047) ;  /* 0x0000000000048947 */ /* 0x009ff60003800000 */
[----:B------:R-:W-:Y:S01]  /*5420*/  BPT.TRAP 0x1 ;  /* 0x000000040000795c */ /* 0x000fe20000300000 */
.L_x_4047:
[----:B------:R-:W-:Y:S01]  /*5430*/  ULEA UR23, UR38, UR42, 0x3 ;  /* 0x0000002a26177291 */ /* 0x000fe2000f8e183f */
[----:B------:R-:W-:-:S05]  /*5440*/  IMAD.U32 R7, RZ, RZ, UR37 ;  /* 0x00000025ff077e24 */ /* 0x000fca000f8e00ff */
[----:B------:R-:W-:-:S04]  /*5450*/  SHF.L.U32 R7, R7, 0x1f, RZ ;  /* 0x0000001f07077819 */ /* 0x000fc800000006ff */
[----:B------:R0:W1:Y:S01]  /*5460*/  SYNCS.PHASECHK.TRANS64.TRYWAIT P1, [UR23+0x28c30], R7 ;  /* 0x028c3007ff0075a7 */ /* 0x0000620008020157 */
[----:B------:R-:W-:Y:S05]  /*5470*/  @!P0 BRA `(.L_x_4048) ;  /* 0x0000000000048947 */ /* 0x000fea0003800000 */
[----:B------:R-:W-:Y:S01]  /*5480*/  BPT.TRAP 0x1 ;  /* 0x000000040000795c */ /* 0x000fe20000300000 */
.L_x_4048:
[----:B-1----:R-:W-:Y:S05]  /*5490*/  @P1 BRA `(.L_x_4049) ;  /* 0x0000000000081947 */ /* 0x002fea0003800000 */
[----:B------:R-:W1:Y:S02]  /*54a0*/  SYNCS.PHASECHK.TRANS64.TRYWAIT P1, [UR23+0x28c30], R7 ;  /* 0x028c3007ff0075a7 */ /* 0x000e640008020157 */
[----:B-1----:R-:W-:Y:S05]  /*54b0*/  @!P1 BRA `(.L_x_4050) ;  /* 0x000000b400509947 */ /* 0x002fea0003800000 */
.L_x_4049:
[----:B------:R-:W-:Y:S01]  /*54c0*/  R2UR UR18, R0 ;  /* 0x00000000001272ca */ /* 0x000fe200000e0000 */
[----:B--2---:R-:W-:Y:S01]  /*54d0*/  WARPGROUP.ARRIVE ;  /* 0x00000000000079c5 */ /* 0x004fe20000000000 */
        /* <DEDUP_REMOVED lines=21> */
.L_x_4051:
[----:B------:R-:W-:Y:S01]  /*5630*/  UISETP.NE.AND UP0, UPT, UR49, URZ, UPT ;  /* 0x0000003f3100728c */ /* 0x000fe2000bf05270 */
[----:B------:R-:W-:Y:S02]  /*5640*/  VIADD R10, R185, UR44 ;  /* 0x0000002cb90a7c36 */ /* 0x000fe40008000000 */
[----:B-1----:R-:W-:Y:S01]  /*5650*/  FMUL.FTZ R6, R162, UR26 ;  /* 0x0000001aa2067c20 */ /* 0x002fe20008410000 */
[----:B------:R-:W1:Y:S01]  /*5660*/  LDC R15, c[0x0][0x2f0] ;  /* 0x0000bc00ff0f7b82 */ /* 0x000e620000000800 */
[----:B------:R-:W-:Y:S01]  /*5670*/  FMUL.FTZ R154, R154, UR26 ;  /* 0x0000001a9a9a7c20 */ /* 0x000fe20008410000 */
[----:B------:R-:W-:Y:S01]  /*5680*/  IMAD.MOV.U32 R162, RZ, RZ, R10 ;  /* 0x000000ffffa27224 */ /* 0x000fe200078e000a */
[----:B------:R-:W-:Y:S01]  /*5690*/  PLOP3.LUT P1, PT, PT, PT, UP0, 0x80, 0x0 ;  /* 0x000000000000781c */ /* 0x000fe20003f2f008 */
[----:B------:R-:W-:Y:S01]  /*56a0*/  FMUL.FTZ R155, R155, UR26 ;  /* 0x0000001a9b9b7c20 */ /* 0x000fe20008410000 */
[----:B------:R-:W-:Y:S01]  /*56b0*/  PLOP3.LUT P2, PT, PT, PT, UP0, 0x80, 0x0 ;  /* 0x000000000000781c */ /* 0x000fe20003f4f008 */
[----:B------:R-:W-:Y:S01]  /*56c0*/  FMUL.FTZ R158, R158, UR26 ;  /* 0x0000001a9e9e7c20 */ /* 0x000fe20008410000 */
[----:B------:R-:W2:Y:S01]  /*56d0*/  MUFU.TANH R154, R154 ;  /* 0x0000009a009a7308 */ /* 0x000ea20000002400 */
[----:B------:R-:W-:Y:S01]  /*56e0*/  @UP0 ULDC UR6, c[0x0][0x44c] ;  /* 0x0001130000060ab9 */ /* 0x000fe20000000800 */
[----:B------:R-:W-:Y:S01]  /*56f0*/  FMUL.FTZ R159, R159, UR26 ;  /* 0x0000001a9f9f7c20 */ /* 0x000fe20008410000 */
[----:B------:R-:W-:Y:S01]  /*5700*/  FMUL.FTZ R163, R163, UR26 ;  /* 0x0000001aa3a37c20 */ /* 0x000fe20008410000 */
[----:B------:R-:W-:Y:S01]  /*5710*/  FMUL.FTZ R191, R153, UR26 ;  /* 0x0000001a99bf7c20 */ /* 0x000fe20008410000 */
[----:B------:R-:W-:Y:S01]  /*5720*/  FMUL.FTZ R5, R152, UR26 ;  /* 0x0000001a98057c20 */ /* 0x000fe20008410000 */
[----:B------:R-:W-:Y:S01]  /*5730*/  FMUL.FTZ R167, R167, UR26 ;  /* 0x0000001aa7a77c20 */ /* 0x000fe20008410000 */
[----:B------:R-:W-:Y:S01]  /*5740*/  FMUL.FTZ R170, R170, UR26 ;  /* 0x0000001aaaaa7c20 */ /* 0x000fe20008410000 */
[----:B------:R-:W3:Y:S01]  /*5750*/  MUFU.TANH R155, R155 ;  /* 0x0000009b009b7308 */ /* 0x000ee20000002400 */
[----:B------:R-:W-:Y:S01]  /*5760*/  @P1 IMAD.HI.U32 R11, R10, UR6, RZ ;  /* 0x000000060a0b1c27 */ /* 0x000fe2000f8e00ff */
[----:B------:R-:W-:-:S03]  /*5770*/  @UP0 ULDC UR6, c[0x0][0x450] ;  /* 0x0001140000060ab9 */ /* 0x000fc60000000800 */
[----:B------:R-:W-:Y:S01]  /*5780*/  FMUL.FTZ R171, R171, UR26 ;  /* 0x0000001aabab7c20 */ /* 0x000fe20008410000 */
[----:B------:R-:W-:Y:S01]  /*5790*/  FMUL.FTZ R174, R174, UR26 ;  /* 0x0000001aaeae7c20 */ /* 0x000fe20008410000 */
[----:B------:R-:W-:Y:S01]  /*57a0*/  FMUL.FTZ R175, R175, UR26 ;  /* 0x0000001aafaf7c20 */ /* 0x000fe20008410000 */
[----:B------:R-:W-:Y:S01]  /*57b0*/  @P2 SHF.R.U32.HI R162, RZ, UR6, R11 ;  /* 0x00000006ffa22c19 */ /* 0x000fe2000801160b */
[----:B------:R-:W-:Y:S01]  /*57c0*/  UMOV UR6, 0xffffffc0 ;  /* 0xffffffc000067882 */ /* 0x000fe20000000000 */
[----:B------:R-:W-:Y:S01]  /*57d0*/  FMUL.FTZ R11, R166, UR26 ;  /* 0x0000001aa60b7c20 */ /* 0x000fe20008410000 */
[----:B------:R-:W-:Y:S01]  /*57e0*/  UIMAD UR6, UR21, UR6, 0x1 ;  /* 0x00000001150674a4 */ /* 0x000fe2000f8e0206 */
[----:B------:R-:W4:Y:S01]  /*57f0*/  MUFU.TANH R158, R158 ;  /* 0x0000009e009e7308 */ /* 0x000f220000002400 */
[----:B------:R-:W5:Y:S01]  /*5800*/  SHFL.IDX PT, R13, R162, 0x1, 0x1c1f ;  /* 0x003c1f00a20d7f89 */ /* 0x000f6200000e0000 */
[----:B------:R-:W-:Y:S01]  /*5810*/  FMUL.FTZ R178, R178, UR26 ;  /* 0x0000001ab2b27c20 */ /* 0x000fe20008410000 */
[----:B------:R-:W-:Y:S01]  /*5820*/  FMUL.FTZ R179, R179, UR26 ;  /* 0x0000001ab3b37c20 */ /* 0x000fe20008410000 */
[----:B------:R-:W-:Y:S01]  /*5830*/  FMUL.FTZ R182, R182, UR26 ;  /* 0x0000001ab6b67c20 */ /* 0x000fe20008410000 */
[----:B------:R-:W-:Y:S01]  /*5840*/  IADD3 R166, -R2, UR6, RZ ;  /* 0x0000000602a67c10 */ /* 0x000fe2000fffe1ff */
[----:B------:R-:W-:Y:S01]  /*5850*/  FMUL.FTZ R183, R183, UR26 ;  /* 0x0000001ab7b77c20 */ /* 0x000fe20008410000 */
[----:B------:R-:W-:Y:S01]  /*5860*/  FMUL.FTZ R157, R157, UR26 ;  /* 0x0000001a9d9d7c20 */ /* 0x000fe20008410000 */
[----:B------:R-:W0:Y:S01]  /*5870*/  MUFU.TANH R12, R159 ;  /* 0x0000009f000c7308 */ /* 0x000e220000002400 */
[----:B------:R-:W-:Y:S01]  /*5880*/  FMUL.FTZ R160, R160, UR26 ;  /* 0x0000001aa0a07c20 */ /* 0x000fe20008410000 */
[----:B-1----:R-:W-:-:S02]  /*5890*/  IMAD R166, R15, UR48, R166 ;  /* 0x000000300fa67c24 */ /* 0x002fc4000f8e02a6 */
        /* <DEDUP_REMOVED lines=12> */
[----:B------:R-:W-:Y:S01]  /*5960*/  UMOV UR10, UR22 ;  /* 0x00000016000a7c82 */ /* 0x000fe20008000000 */
[----:B------:R2:W1:Y:S01]  /*5970*/  MUFU.TANH R153, R163 ;  /* 0x000000a300997308 */ /* 0x0004620000002400 */
[----:B-----5:R-:W-:Y:S01]  /*5980*/  IADD3 R10, R13, -UR25, R166 ;  /* 0x800000190d0a7c10 */ /* 0x020fe2000fffe0a6 */
[----:B------:R-:W-:-:S03]  /*5990*/  UIADD3 UR6, UR23, 0x28c40, URZ ;  /* 0x00028c4017067890 */ /* 0x000fc6000fffe03f */
[C---:B------:R-:W-:Y:S01]  /*59a0*/  ISETP.GT.AND P1, PT, R10.reuse, RZ, PT ;  /* 0x000000ff0a00720c */ /* 0x040fe20003f24270 */
[----:B------:R-:W-:Y:S01]  /*59b0*/  UPRMT UR6, UR40, 0x654, UR6 ;  /* 0x0000065428067896 */ /* 0x000fe20008000006 */
[----:B------:R-:W-:Y:S01]  /*59c0*/  ISETP.GT.AND P2, PT, R10, 0x1, PT ;  /* 0x000000010a00780c */ /* 0x000fe20003f44270 */
[----:B------:R-:W5:Y:S01]  /*59d0*/  MUFU.TANH R152, R11 ;  /* 0x0000000b00987308 */ /* 0x000f620000002400 */
[----:B--2---:R-:W-:Y:S02]  /*59e0*/  FSEL R163, R154, -INF , P1 ;  /* 0xff8000009aa37808 */ /* 0x004fe40000800000 */
[C---:B------:R-:W-:Y:S02]  /*59f0*/  ISETP.GT.AND P1, PT, R10.reuse, 0x8, PT ;  /* 0x000000080a00780c */ /* 0x040fe40003f24270 */
[----:B---3--:R-:W-:Y:S02]  /*5a00*/  FSEL R159, R155, -INF , P2 ;  /* 0xff8000009b9f7808 */ /* 0x008fe40001000000 */
[----:B------:R-:W-:Y:S01]  /*5a10*/  FMNMX.FTZ R6, R163, R8, !PT ;  /* 0x00000008a3067209 */ /* 0x000fe20007810000 */
[----:B------:R2:W3:Y:S01]  /*5a20*/  MUFU.TANH R21, R167 ;  /* 0x000000a700157308 */ /* 0x0004e20000002400 */
[----:B------:R-:W-:Y:S01]  /*5a30*/  ISETP.GT.AND P2, PT, R10, 0x9, PT ;  /* 0x000000090a00780c */ /* 0x000fe20003f44270 */
[----:B------:R-:W-:Y:S01]  /*5a40*/  SYNCS.ARRIVE.TRANS64.RED.A1T0 RZ, [UR6], RZ ;  /* 0x000000ffffff79a7 */ /* 0x000fe20008100406 */
[----:B----4-:R-:W-:-:S02]  /*5a50*/  FSEL R155, R158, -INF , P1 ;  /* 0xff8000009e9b7808 */ /* 0x010fc40000800000 */
[----:B------:R-:W-:Y:S02]  /*5a60*/  FMNMX.FTZ R6, R159, R6, !PT ;  /* 0x000000069f067209 */ /* 0x000fe40007810000 */
[----:B------:R-:W-:Y:S01]  /*5a70*/  ISETP.GT.AND P1, PT, R10, 0x10, PT ;  /* 0x000000100a00780c */ /* 0x000fe20003f24270 */
[----:B------:R-:W4:Y:S01]  /*5a80*/  MUFU.TANH R20, R170 ;  /* 0x000000aa00147308 */ /* 0x000f220000002400 */
[----:B0-----:R-:W-:Y:S01]  /*5a90*/  FSEL R158, R12, -INF , P2 ;  /* 0xff8000000c9e7808 */ /* 0x001fe20001000000 */
[----:B--2---:R-:W-:Y:S01]  /*5aa0*/  FMUL.FTZ R167, R156, UR26 ;  /* 0x0000001a9ca77c20 */ /* 0x004fe20008410000 */
[----:B------:R-:W-:Y:S02]  /*5ab0*/  FMNMX.FTZ R11, R155, R6, !PT ;  /* 0x000000069b0b7209 */ /* 0x000fe40007810000 */
[----:B------:R-:W-:Y:S02]  /*5ac0*/  ISETP.GT.AND P2, PT, R10, 0x11, PT ;  /* 0x000000110a00780c */ /* 0x000fe40003f44270 */
[----:B-1----:R-:W-:Y:S01]  /*5ad0*/  FSEL R154, R14, -INF , P1 ;  /* 0xff8000000e9a7808 */ /* 0x002fe20000800000 */
[----:B------:R-:W0:Y:S01]  /*5ae0*/  MUFU.TANH R15, R171 ;  /* 0x000000ab000f7308 */ /* 0x000e220000002400 */
[----:B------:R-:W-:-:S02]  /*5af0*/  FMNMX.FTZ R11, R158, R11, !PT ;  /* 0x0000000b9e0b7209 */ /* 0x000fc40007810000 */
[----:B------:R-:W-:Y:S02]  /*5b00*/  ISETP.GT.AND P1, PT, R10, 0x18, PT ;  /* 0x000000180a00780c */ /* 0x000fe40003f24270 */
[----:B------:R-:W-:Y:S02]  /*5b10*/  FSEL R153, R153, -INF , P2 ;  /* 0xff80000099997808 */ /* 0x000fe40001000000 */
[----:B------:R-:W-:Y:S01]  /*5b20*/  FMNMX.FTZ R6, R154, R11, !PT ;  /* 0x0000000b9a067209 */ /* 0x000fe20007810000 */
[----:B------:R-:W1:Y:S01]  /*5b30*/  MUFU.TANH R174, R174 ;  /* 0x000000ae00ae7308 */ /* 0x000e620000002400 */
[----:B------:R-:W-:Y:S02]  /*5b40*/  ISETP.GT.AND P2, PT, R10, 0x19, PT ;  /* 0x000000190a00780c */ /* 0x000fe40003f44270 */
[----:B-----5:R-:W-:Y:S02]  /*5b50*/  FSEL R152, R152, -INF , P1 ;  /* 0xff80000098987808 */ /* 0x020fe40000800000 */
[----:B------:R-:W-:-:S02]  /*5b60*/  FMNMX.FTZ R11, R153, R6, !PT ;  /* 0x00000006990b7209 */ /* 0x000fc40007810000 */
[----:B------:R-:W-:Y:S01]  /*5b70*/  ISETP.GT.AND P1, PT, R10, 0x20, PT ;  /* 0x000000200a00780c */ /* 0x000fe20003f24270 */
[----:B------:R-:W2:Y:S01]  /*5b80*/  MUFU.TANH R175, R175 ;  /* 0x000000af00af7308 */ /* 0x000ea20000002400 */
[----:B---3--:R-:W-:Y:S02]  /*5b90*/  FSEL R21, R21, -INF , P2 ;  /* 0xff80000015157808 */ /* 0x008fe40001000000 */
[----:B------:R-:W-:Y:S02]  /*5ba0*/  FMNMX.FTZ R6, R152, R11, !PT ;  /* 0x0000000b98067209 */ /* 0x000fe40007810000 */
[----:B------:R-:W-:Y:S02]  /*5bb0*/  ISETP.GT.AND P2, PT, R10, 0x21, PT ;  /* 0x000000210a00780c */ /* 0x000fe40003f44270 */
[----:B----4-:R-:W-:Y:S01]  /*5bc0*/  FSEL R20, R20, -INF , P1 ;  /* 0xff80000014147808 */ /* 0x010fe20000800000 */
[----:B------:R-:W3:Y:S01]  /*5bd0*/  MUFU.TANH R13, R178 ;  /* 0x000000b2000d7308 */ /* 0x000ee20000002400 */
[----:B------:R-:W-:-:S02]  /*5be0*/  FMNMX.FTZ R11, R21, R6, !PT ;  /* 0x00000006150b7209 */ /* 0x000fc40007810000 */
[----:B------:R-:W-:Y:S02]  /*5bf0*/  ISETP.GT.AND P1, PT, R10, 0x28, PT ;  /* 0x000000280a00780c */ /* 0x000fe40003f24270 */
[----:B0-----:R-:W-:Y:S02]  /*5c00*/  FSEL R15, R15, -INF , P2 ;  /* 0xff8000000f0f7808 */ /* 0x001fe40001000000 */
[----:B------:R-:W-:Y:S01]  /*5c10*/  FMNMX.FTZ R6, R20, R11, !PT ;  /* 0x0000000b14067209 */ /* 0x000fe20007810000 */
[----:B------:R-:W0:Y:S01]  /*5c20*/  MUFU.TANH R179, R179 ;  /* 0x000000b300b37308 */ /* 0x000e220000002400 */
[----:B------:R-:W-:Y:S02]  /*5c30*/  ISETP.GT.AND P2, PT, R10, 0x29, PT ;  /* 0x000000290a00780c */ /* 0x000fe40003f44270 */
[----:B-1----:R-:W-:Y:S02]  /*5c40*/  FSEL R14, R174, -INF , P1 ;  /* 0xff800000ae0e7808 */ /* 0x002fe40000800000 */
[----:B------:R-:W-:-:S02]  /*5c50*/  FMNMX.FTZ R11, R15, R6, !PT ;  /* 0x000000060f0b7209 */ /* 0x000fc40007810000 */
[----:B------:R-:W-:Y:S01]  /*5c60*/  ISETP.GT.AND P1, PT, R10, 0x30, PT ;  /* 0x000000300a00780c */ /* 0x000fe20003f24270 */
[----:B------:R-:W1:Y:S01]  /*5c70*/  MUFU.TANH R182, R182 ;  /* 0x000000b600b67308 */ /* 0x000e620000002400 */
[----:B--2---:R-:W-:Y:S02]  /*5c80*/  FSEL R6, R175, -INF , P2 ;  /* 0xff800000af067808 */ /* 0x004fe40001000000 */
[----:B------:R-:W-:Y:S02]  /*5c90*/  FMNMX.FTZ R11, R14, R11, !PT ;  /* 0x0000000b0e0b7209 */ /* 0x000fe40007810000 */
[----:B------:R-:W-:Y:S02]  /*5ca0*/  ISETP.GT.AND P2, PT, R10, 0x31, PT ;  /* 0x000000310a00780c */ /* 0x000fe40003f44270 */
[----:B---3--:R-:W-:Y:S01]  /*5cb0*/  FSEL R13, R13, -INF , P1 ;  /* 0xff8000000d0d7808 */ /* 0x008fe20000800000 */
[----:B------:R-:W2:Y:S01]  /*5cc0*/  MUFU.TANH R183, R183 ;  /* 0x000000b700b77308 */ /* 0x000ea20000002400 */
[----:B------:R-:W-:-:S02]  /*5cd0*/  FMNMX.FTZ R12, R6, R11, !PT ;  /* 0x0000000b060c7209 */ /* 0x000fc40007810000 */
[----:B------:R-:W-:Y:S02]  /*5ce0*/  ISETP.GT.AND P1, PT, R10, 0x38, PT ;  /* 0x000000380a00780c */ /* 0x000fe40003f24270 */
[----:B0-----:R-:W-:Y:S02]  /*5cf0*/  FSEL R11, R179, -INF , P2 ;  /* 0xff800000b30b7808 */ /* 0x001fe40001000000 */
[----:B------:R-:W-:Y:S01]  /*5d00*/  FMNMX.FTZ R156, R13, R12, !PT ;  /* 0x0000000c0d9c7209 */ /* 0x000fe20007810000 */
[----:B------:R-:W0:Y:S01]  /*5d10*/  MUFU.TANH R5, R5 ;  /* 0x0000000500057308 */ /* 0x000e220000002400 */
[----:B-1----:R-:W-:Y:S02]  /*5d20*/  FSEL R12, R182, -INF , P1 ;  /* 0xff800000b60c7808 */ /* 0x002fe40000800000 */
[----:B------:R-:W-:Y:S02]  /*5d30*/  FMNMX.FTZ R171, R11, R156, !PT ;  /* 0x0000009c0bab7209 */ /* 0x000fe40007810000 */
[----:B------:R-:W-:-:S02]  /*5d40*/  ISETP.GT.AND P2, PT, R10, 0x39, PT ;  /* 0x000000390a00780c */ /* 0x000fc40003f44270 */
[----:B------:R-:W-:Y:S01]  /*5d50*/  FMNMX.FTZ R171, R12, R171, !PT ;  /* 0x000000ab0cab7209 */ /* 0x000fe20007810000 */
[----:B------:R-:W1:Y:S01]  /*5d60*/  MUFU.TANH R191, R191 ;  /* 0x000000bf00bf7308 */ /* 0x000e620000002400 */
[----:B--2---:R-:W-:-:S04]  /*5d70*/  FSEL R10, R183, -INF , P2 ;  /* 0xff800000b70a7808 */ /* 0x004fc80001000000 */
[----:B------:R-:W-:Y:S02]  /*5d80*/  FMNMX.FTZ R156, R10, R171, !PT ;  /* 0x000000ab0a9c7209 */ /* 0x000fe40007810000 */
[----:B------:R-:W2:Y:S01]  /*5d90*/  SHFL.IDX PT, R171, R162, RZ, 0x1c1f ;  /* 0x001c1fffa2ab7589 */ /* 0x000ea200000e0000 */
[----:B------:R-:W3:Y:S03]  /*5da0*/  MUFU.TANH R167, R167 ;  /* 0x000000a700a77308 */ /* 0x000ee60000002400 */
[----:B------:R-:W4:Y:S05]  /*5db0*/  SHFL.BFLY PT, R175, R156, 0x2, 0x1f ;  /* 0x0c401f009caf7f89 */ /* 0x000f2a00000e0000 */
[----:B------:R2:W5:Y:S08]  /*5dc0*/  MUFU.TANH R174, R157 ;  /* 0x0000009d00ae7308 */ /* 0x0005700000002400 */
[----:B------:R3:W5:Y:S01]  /*5dd0*/  MUFU.TANH R178, R160 ;  /* 0x000000a000b27308 */ /* 0x0007620000002400 */
[----:B--2---:R-:W-:-:S07]  /*5de0*/  IADD3 R157, R171, -UR25, R166 ;  /* 0x80000019ab9d7c10 */ /* 0x004fce000fffe0a6 */
[----:B------:R-:W2:Y:S01]  /*5df0*/  MUFU.TANH R161, R161 ;  /* 0x000000a100a17308 */ /* 0x000ea20000002400 */
[C---:B------:R-:W-:Y:S02]  /*5e00*/  ISETP.GT.AND P1, PT, R157.reuse, RZ, PT ;  /* 0x000000ff9d00720c */ /* 0x040fe40003f24270 */
[----:B----4-:R-:W-:Y:S02]  /*5e10*/  FMNMX.FTZ R175, R156, R175, !PT ;  /* 0x000000af9caf7209 */ /* 0x010fe40007810000 */
[----:B------:R-:W-:-:S03]  /*5e20*/  ISETP.GT.AND P2, PT, R157, 0x1, PT ;  /* 0x000000019d00780c */ /* 0x000fc60003f44270 */
[----:B------:R4:W2:Y:S01]  /*5e30*/  MUFU.TANH R179, R164 ;  /* 0x000000a400b37308 */ /* 0x0008a20000002400 */
[----:B0-----:R-:W-:Y:S01]  /*5e40*/  FSEL R156, R5, -INF , P1 ;  /* 0xff800000059c7808 */ /* 0x001fe20000800000 */
[----:B------:R-:W0:Y:S01]  /*5e50*/  SHFL.BFLY PT, R170, R175, 0x1, 0x1f ;  /* 0x0c201f00afaa7f89 */ /* 0x000e2200000e0000 */
[----:B------:R-:W-:Y:S02]  /*5e60*/  ISETP.GT.AND P1, PT, R157, 0x8, PT ;  /* 0x000000089d00780c */ /* 0x000fe40003f24270 */
[----:B-1----:R-:W-:Y:S02]  /*5e70*/  FSEL R191, R191, -INF , P2 ;  /* 0xff800000bfbf7808 */ /* 0x002fe40001000000 */
[----:B------:R-:W-:Y:S01]  /*5e80*/  FMNMX.FTZ R162, R156, R9, !PT ;  /* 0x000000099ca27209 */ /* 0x000fe20007810000 */
[----:B------:R-:W1:Y:S01]  /*5e90*/  MUFU.TANH R165, R165 ;  /* 0x000000a500a57308 */ /* 0x000e620000002400 */
[----:B------:R-:W-:Y:S02]  /*5ea0*/  ISETP.GT.AND P2, PT, R157, 0x9, PT ;  /* 0x000000099d00780c */ /* 0x000fe40003f44270 */
[----:B---3--:R-:W-:-:S02]  /*5eb0*/  FSEL R160, R167, -INF , P1 ;  /* 0xff800000a7a07808 */ /* 0x008fc40000800000 */
[----:B------:R-:W-:Y:S02]  /*5ec0*/  FMNMX.FTZ R5, R191, R162, !PT ;  /* 0x000000a2bf057209 */ /* 0x000fe40007810000 */
[C---:B------:R-:W-:Y:S01]  /*5ed0*/  ISETP.GT.AND P1, PT, R157.reuse, 0x10, PT ;  /* 0x000000109d00780c */ /* 0x040fe20003f24270 */
[----:B------:R-:W3:Y:S01]  /*5ee0*/  MUFU.TANH R182, R168 ;  /* 0x000000a800b67308 */ /* 0x000ee20000002400 */
[----:B-----5:R-:W-:Y:S02]  /*5ef0*/  FSEL R162, R174, -INF , P2 ;  /* 0xff800000aea27808 */ /* 0x020fe40001000000 */
[----:B------:R-:W-:Y:S02]  /*5f00*/  FMNMX.FTZ R5, R160, R5, !PT ;  /* 0x00000005a0057209 */ /* 0x000fe40007810000 */
[----:B------:R-:W-:Y:S02]  /*5f10*/  ISETP.GT.AND P2, PT, R157, 0x11, PT ;  /* 0x000000119d00780c */ /* 0x000fe40003f44270 */
[----:B----4-:R-:W-:Y:S01]  /*5f20*/  FSEL R164, R178, -INF , P1 ;  /* 0xff800000b2a47808 */ /* 0x010fe20000800000 */
[----:B------:R4:W5:Y:S01]  /*5f30*/  MUFU.TANH R171, R169 ;  /* 0x000000a900ab7308 */ /* 0x0009620000002400 */
[----:B------:R-:W-:-:S02]  /*5f40*/  FMNMX.FTZ R5, R162, R5, !PT ;  /* 0x00000005a2057209 */ /* 0x000fc40007810000 */
[----:B------:R-:W-:Y:S02]  /*5f50*/  ISETP.GT.AND P1, PT, R157, 0x18, PT ;  /* 0x000000189d00780c */ /* 0x000fe40003f24270 */
[----:B--2---:R-:W-:Y:S02]  /*5f60*/  FSEL R166, R161, -INF , P2 ;  /* 0xff800000a1a67808 */ /* 0x004fe40001000000 */
[----:B------:R-:W-:Y:S01]  /*5f70*/  FMNMX.FTZ R5, R164, R5, !PT ;  /* 0x00000005a4057209 */ /* 0x000fe20007810000 */
[----:B------:R-:W2:Y:S01]  /*5f80*/  MUFU.TANH R172, R172 ;  /* 0x000000ac00ac7308 */ /* 0x000ea20000002400 */
[----:B------:R-:W-:Y:S02]  /*5f90*/  ISETP.GT.AND P2, PT, R157, 0x19, PT ;  /* 0x000000199d00780c */ /* 0x000fe40003f44270 */
[----:B----4-:R-:W-:Y:S02]  /*5fa0*/  FSEL R169, R179, -INF , P1 ;  /* 0xff800000b3a97808 */ /* 0x010fe40000800000 */
[----:B------:R-:W-:-:S02]  /*5fb0*/  FMNMX.FTZ R168, R166, R5, !PT ;  /* 0x00000005a6a87209 */ /* 0x000fc40007810000 */
[----:B------:R-:W-:Y:S01]  /*5fc0*/  ISETP.GT.AND P1, PT, R157, 0x20, PT ;  /* 0x000000209d00780c */ /* 0x000fe20003f24270 */
[----:B------:R3:W4:Y:S01]  /*5fd0*/  MUFU.TANH R167, R173 ;  /* 0x000000ad00a77308 */ /* 0x0007220000002400 */
[----:B-1----:R-:W-:Y:S02]  /*5fe0*/  FSEL R174, R165, -INF , P2 ;  /* 0xff800000a5ae7808 */ /* 0x002fe40001000000 */
[----:B------:R-:W-:Y:S02]  /*5ff0*/  FMNMX.FTZ R161, R169, R168, !PT ;  /* 0x000000a8a9a17209 */ /* 0x000fe40007810000 */
[----:B0-----:R-:W-:Y:S02]  /*6000*/  FMNMX.FTZ R5, R175, R170, !PT ;  /* 0x000000aaaf057209 */ /* 0x001fe40007810000 */
[----:B------:R-:W-:Y:S01]  /*6010*/  ISETP.GT.AND P2, PT, R157, 0x21, PT ;  /* 0x000000219d00780c */ /* 0x000fe20003f44270 */
[----:B------:R0:W1:Y:S01]  /*6020*/  MUFU.TANH R178, R176 ;  /* 0x000000b000b27308 */ /* 0x0000620000002400 */
[----:B---3--:R-:W-:-:S02]  /*6030*/  FSEL R173, R182, -INF , P1 ;  /* 0xff800000b6ad7808 */ /* 0x008fc40000800000 */
        /* <DEDUP_REMOVED lines=8> */
[----:B------:R2:W5:Y:S01]  /*60c0*/  MUFU.TANH R165, R180 ;  /* 0x000000b400a57308 */ /* 0x0005620000002400 */
[----:B------:R-:W-:Y:S02]  /*60d0*/  ISETP.GT.AND P1, PT, R157, 0x30, PT ;  /* 0x000000309d00780c */ /* 0x000fe40003f24270 */
[----:B----4-:R-:W-:Y:S02]  /*60e0*/  FSEL R171, R167, -INF , P2 ;  /* 0xff800000a7ab7808 */ /* 0x010fe40001000000 */
[----:B0-----:R-:W-:Y:S02]  /*60f0*/  FMNMX.FTZ R176, R170, R161, !PT ;  /* 0x000000a1aab07209 */ /* 0x001fe40007810000 */
[----:B------:R-:W-:Y:S01]  /*6100*/  ISETP.GT.AND P2, PT, R157, 0x31, PT ;  /* 0x000000319d00780c */ /* 0x000fe20003f44270 */
[----:B------:R-:W0:Y:S01]  /*6110*/  MUFU.TANH R181, R181 ;  /* 0x000000b500b57308 */ /* 0x000e220000002400 */
[----:B-1----:R-:W-:Y:S01]  /*6120*/  FSEL R172, R178, -INF , P1 ;  /* 0xff800000b2ac7808 */ /* 0x002fe20000800000 */
[----:B--2---:R-:W-:Y:S01]  /*6130*/  FMUL.FTZ R180, R5, UR10 ;  /* 0x0000000a05b47c20 */ /* 0x004fe20008410000 */
[----:B------:R-:W-:-:S02]  /*6140*/  FMNMX.FTZ R161, R171, R176, !PT ;  /* 0x000000b0aba17209 */ /* 0x000fc40007810000 */
[----:B------:R-:W-:Y:S02]  /*6150*/  ISETP.GT.AND P3, PT, R157, 0x38, PT ;  /* 0x000000389d00780c */ /* 0x000fe40003f64270 */
[----:B---3--:R-:W-:Y:S02]  /*6160*/  FSEL R175, R177, -INF , P2 ;  /* 0xff800000b1af7808 */ /* 0x008fe40001000000 */
[----:B------:R-:W-:Y:S02]  /*6170*/  FMNMX.FTZ R178, R172, R161, !PT ;  /* 0x000000a1acb27209 */ /* 0x000fe40007810000 */
[----:B------:R-:W-:Y:S02]  /*6180*/  ISETP.GT.AND P1, PT, R157, 0x39, PT ;  /* 0x000000399d00780c */ /* 0x000fe40003f24270 */
[----:B-----5:R-:W-:Y:S02]  /*6190*/  FSEL R176, R165, -INF , P3 ;  /* 0xff800000a5b07808 */ /* 0x020fe40001800000 */
[----:B------:R-:W-:-:S02]  /*61a0*/  FMNMX.FTZ R157, R175, R178, !PT ;  /* 0x000000b2af9d7209 */ /* 0x000fc40007810000 */
[----:B0-----:R-:W-:Y:S02]  /*61b0*/  FSEL R177, R181, -INF , P1 ;  /* 0xff800000b5b17808 */ /* 0x001fe40000800000 */
[----:B------:R-:W-:Y:S02]  /*61c0*/  FMNMX.FTZ R178, R176, R157, !PT ;  /* 0x0000009db0b27209 */ /* 0x000fe40007810000 */
[----:B------:R-:W-:Y:S02]  /*61d0*/  FSETP.NEU.FTZ.AND P4, PT, R5, -INF , PT ;  /* 0xff8000000500780b */ /* 0x000fe40003f9d000 */
[----:B------:R-:W-:Y:S02]  /*61e0*/  FMNMX.FTZ R161, R177, R178, !PT ;  /* 0x000000b2b1a17209 */ /* 0x000fe40007810000 */
[----:B------:R-:W-:Y:S02]  /*61f0*/  FSEL R180, R180, RZ, P4 ;  /* 0x000000ffb4b47208 */ /* 0x000fe40002000000 */
[----:B------:R-:W-:Y:S01]  /*6200*/  IADD3 R181, -R18, RZ, RZ ;  /* 0x000000ff12b57210 */ /* 0x000fe20007ffe1ff */
[----:B------:R-:W0:Y:S02]  /*6210*/  SHFL.BFLY PT, R192, R161, 0x2, 0x1f ;  /* 0x0c401f00a1c07f89 */ /* 0x000e2400000e0000 */
[--C-:B------:R-:W-:Y:S01]  /*6220*/  FFMA.FTZ R182, R159, UR10, -R180.reuse ;  /* 0x0000000a9fb67c23 */ /* 0x100fe200080108b4 */
[--C-:B------:R-:W-:Y:S01]  /*6230*/  FFMA.FTZ R159, R152, UR10, -R180.reuse ;  /* 0x0000000a989f7c23 */ /* 0x100fe200080108b4 */
[--C-:B------:R-:W-:Y:S01]  /*6240*/  FFMA.FTZ R179, R163, UR10, -R180.reuse ;  /* 0x0000000aa3b37c23 */ /* 0x100fe200080108b4 */
[--C-:B------:R-:W-:Y:S01]  /*6250*/  FFMA.FTZ R163, R14, UR10, -R180.reuse ;  /* 0x0000000a0ea37c23 */ /* 0x100fe200080108b4 */
[--C-:B------:R-:W-:Y:S01]  /*6260*/  FFMA.FTZ R14, R6, UR10, -R180.reuse ;  /* 0x0000000a060e7c23 */ /* 0x100fe200080108b4 */
[--C-:B------:R-:W-:Y:S01]  /*6270*/  FFMA.FTZ R178, R153, UR10, -R180.reuse ;  /* 0x0000000a99b27c23 */ /* 0x100fe200080108b4 */
[----:B------:R-:W-:Y:S01]  /*6280*/  FSEL R153, R5, RZ, P4 ;  /* 0x000000ff05997208 */ /* 0x000fe20002000000 */
[--C-:B------:R-:W-:Y:S01]  /*6290*/  FFMA.FTZ R165, R13, UR10, -R180.reuse ;  /* 0x0000000a0da57c23 */ /* 0x100fe200080108b4 */
[--C-:B------:R-:W-:Y:S01]  /*62a0*/  FFMA.FTZ R194, R11, UR10, -R180.reuse ;  /* 0x0000000a0bc27c23 */ /* 0x100fe200080108b4 */
[----:B------:R-:W-:Y:S01]  /*62b0*/  MUFU.EX2 R179, R179 ;  /* 0x000000b300b37308 */ /* 0x000fe20000000800 */
[----:B------:R-:W-:Y:S01]  /*62c0*/  FFMA.FTZ R157, R154, UR10, -R180 ;  /* 0x0000000a9a9d7c23 */ /* 0x000fe200080108b4 */
[----:B------:R-:W-:Y:S01]  /*62d0*/  FADD.FTZ R153, -R153, R8 ;  /* 0x0000000899997221 */ /* 0x000fe20000010100 */
[--C-:B------:R-:W-:Y:S01]  /*62e0*/  FFMA.FTZ R155, R155, UR10, -R180.reuse ;  /* 0x0000000a9b9b7c23 */ /* 0x100fe200080108b4 */
[--C-:B------:R-:W-:Y:S01]  /*62f0*/  FFMA.FTZ R158, R158, UR10, -R180.reuse ;  /* 0x0000000a9e9e7c23 */ /* 0x100fe200080108b4 */
[--C-:B------:R-:W-:Y:S01]  /*6300*/  FFMA.FTZ R167, R12, UR10, -R180.reuse ;  /* 0x0000000a0ca77c23 */ /* 0x100fe200080108b4 */
[----:B------:R-:W-:Y:S01]  /*6310*/  FMUL.FTZ R153, R153, UR10 ;  /* 0x0000000a99997c20 */ /* 0x000fe20008410000 */
[--C-:B------:R-:W-:Y:S01]  /*6320*/  FFMA.FTZ R10, R10, UR10, -R180.reuse ;  /* 0x0000000a0a0a7c23 */ /* 0x100fe200080108b4 */
[----:B------:R-:W-:Y:S01]  /*6330*/  MUFU.EX2 R182, R182 ;  /* 0x000000b600b67308 */ /* 0x000fe20000000800 */
[----:B0-----:R-:W-:Y:S01]  /*6340*/  FMNMX.FTZ R152, R161, R192, !PT ;  /* 0x000000c0a1987209 */ /* 0x001fe20007810000 */
[--C-:B------:R-:W-:Y:S01]  /*6350*/  FFMA.FTZ R192, R21, UR10, -R180.reuse ;  /* 0x0000000a15c07c23 */ /* 0x100fe200080108b4 */
[--C-:B------:R-:W-:Y:S01]  /*6360*/  FFMA.FTZ R161, R20, UR10, -R180.reuse ;  /* 0x0000000a14a17c23 */ /* 0x100fe200080108b4 */
[----:B------:R-:W-:-:S04]  /*6370*/  FFMA.FTZ R20, R15, UR10, -R180 ;  /* 0x0000000a0f147c23 */ /* 0x000fc800080108b4 */
[----:B------:R-:W-:Y:S01]  /*6380*/  MUFU.EX2 R155, R155 ;  /* 0x0000009b009b7308 */ /* 0x000fe20000000800 */
[----:B------:R-:W0:Y:S07]  /*6390*/  SHFL.BFLY PT, R21, R152, 0x1, 0x1f ;  /* 0x0c201f0098157f89 */ /* 0x000e2e00000e0000 */
[----:B------:R-:W-:Y:S08]  /*63a0*/  MUFU.EX2 R158, R158 ;  /* 0x0000009e009e7308 */ /* 0x000ff00000000800 */
[----:B------:R-:W-:Y:S08]  /*63b0*/  MUFU.EX2 R157, R157 ;  /* 0x0000009d009d7308 */ /* 0x000ff00000000800 */
[----:B------:R-:W-:Y:S01]  /*63c0*/  MUFU.EX2 R178, R178 ;  /* 0x000000b200b27308 */ /* 0x000fe20000000800 */
[----:B0-----:R-:W-:-:S04]  /*63d0*/  FMNMX.FTZ R6, R152, R21, !PT ;  /* 0x0000001598067209 */ /* 0x001fc80007810000 */
[C---:B------:R-:W-:Y:S01]  /*63e0*/  FSETP.NEU.FTZ.AND P1, PT, R6.reuse, -INF , PT ;  /* 0xff8000000600780b */ /* 0x040fe20003f3d000 */
[C---:B------:R-:W-:Y:S02]  /*63f0*/  FMUL.FTZ R13, R6.reuse, UR10 ;  /* 0x0000000a060d7c20 */ /* 0x040fe40008410000 */
[----:B------:R-:W-:Y:S01]  /*6400*/  MUFU.EX2 R159, R159 ;  /* 0x0000009f009f7308 */ /* 0x000fe20000000800 */
[----:B------:R-:W-:Y:S02]  /*6410*/  FSEL R8, R6, RZ, P1 ;  /* 0x000000ff06087208 */ /* 0x000fe40000800000 */
[----:B------:R-:W-:Y:S02]  /*6420*/  FSEL R11, R13, RZ, P1 ;  /* 0x000000ff0d0b7208 */ /* 0x000fe40000800000 */
[----:B------:R-:W-:Y:S01]  /*6430*/  ISETP.NE.AND P1, PT, R2, R181, PT ;  /* 0x000000b50200720c */ /* 0x000fe20003f25270 */
[----:B------:R-:W-:Y:S01]  /*6440*/  FADD.FTZ R9, -R8, R9 ;  /* 0x0000000908097221 */ /* 0x000fe20000010100 */
[----:B------:R-:W-:-:S02]  /*6450*/  IMAD.U32 R181, RZ, RZ, UR24 ;  /* 0x00000018ffb57e24 */ /* 0x000fc4000f8e00ff */
[--C-:B------:R-:W-:Y:S01]  /*6460*/  FFMA.FTZ R152, R156, UR10, -R11.reuse ;  /* 0x0000000a9c987c23 */ /* 0x100fe2000801080b */
[--C-:B------:R-:W-:Y:S01]  /*6470*/  FFMA.FTZ R13, R191, UR10, -R11.reuse ;  /* 0x0000000abf0d7c23 */ /* 0x100fe2000801080b */
[----:B------:R-:W-:Y:S01]  /*6480*/  FMUL.FTZ R9, R9, UR10 ;  /* 0x0000000a09097c20 */ /* 0x000fe20008410000 */
        /* <DEDUP_REMOVED lines=13> */
[----:B------:R-:W-:-:S03]  /*6560*/  FFMA.FTZ R177, R177, UR10, -R11 ;  /* 0x0000000ab1b17c23 */ /* 0x000fc6000801080b */
[----:B------:R-:W1:Y:S01]  /*6570*/  MUFU.EX2 R9, R9 ;  /* 0x0000000900097308 */ /* 0x000e620000000800 */
[----:B0-----:R-:W-:Y:S01]  /*6580*/  FFMA.FTZ R153, R8, R4, R179 ;  /* 0x0000000408997223 */ /* 0x001fe200000100b3 */
[----:B------:R-:W-:Y:S02]  /*6590*/  @!P1 IMAD R4, R181, 0x40, R16 ;  /* 0x00000040b5049824 */ /* 0x000fe400078e0210 */
[-C--:B------:R-:W-:Y:S01]  /*65a0*/  FMUL.FTZ R26, R26, R8.reuse ;  /* 0x000000081a1a7220 */ /* 0x080fe20000410000 */
[-C--:B------:R-:W-:Y:S01]  /*65b0*/  FMUL.FTZ R27, R27, R8.reuse ;  /* 0x000000081b1b7220 */ /* 0x080fe20000410000 */
[----:B------:R-:W-:Y:S01]  /*65c0*/  FADD.FTZ R166, R182, R153 ;  /* 0x00000099b6a67221 */ /* 0x000fe20000010000 */
[-C--:B------:R-:W-:Y:S01]  /*65d0*/  FMUL.FTZ R30, R30, R8.reuse ;  /* 0x000000081e1e7220 */ /* 0x080fe20000410000 */
[----:B------:R-:W-:Y:S01]  /*65e0*/  @!P1 LEA R4, R4, UR42, 0x2 ;  /* 0x0000002a04049c11 */ /* 0x000fe2000f8e10ff */
[----:B------:R-:W0:Y:S01]  /*65f0*/  MUFU.EX2 R13, R13 ;  /* 0x0000000d000d7308 */ /* 0x000e220000000800 */
[----:B------:R-:W-:Y:S01]  /*6600*/  FADD.FTZ R153, R155, R166 ;  /* 0x000000a69b997221 */ /* 0x000fe20000010000 */
[C---:B------:R-:W-:Y:S01]  /*6610*/  F2FP.F16.F32.PACK_AB R155, R158.reuse, R155 ;  /* 0x0000009b9e9b723e */ /* 0x040fe200000000ff */
[-C--:B------:R-:W-:Y:S01]  /*6620*/  FMUL.FTZ R31, R31, R8.reuse ;  /* 0x000000081f1f7220 */ /* 0x080fe20000410000 */
[----:B------:R-:W-:Y:S01]  /*6630*/  @!P1 STS [R4+0x28820], R8 ;  /* 0x0288200804009388 */ /* 0x000fe20000000800 */
[----:B------:R-:W-:Y:S01]  /*6640*/  FADD.FTZ R166, R158, R153 ;  /* 0x000000999ea67221 */ /* 0x000fe20000010000 */
[-C--:B------:R-:W-:Y:S01]  /*6650*/  FMUL.FTZ R34, R34, R8.reuse ;  /* 0x0000000822227220 */ /* 0x080fe20000410000 */
[----:B------:R-:W-:Y:S01]  /*6660*/  FMUL.FTZ R35, R35, R8 ;  /* 0x0000000823237220 */ /* 0x000fe20000410000 */
[----:B------:R-:W2:Y:S01]  /*6670*/  MUFU.EX2 R154, R154 ;  /* 0x0000009a009a7308 */ /* 0x000ea20000000800 */
[----:B-1----:R-:W-:Y:S01]  /*6680*/  FFMA.FTZ R164, R9, R3, R152 ;  /* 0x0000000309a47223 */ /* 0x002fe20000010098 */
[----:B------:R-:W-:Y:S01]  /*6690*/  FFMA.FTZ R3, R171, UR10, -R11 ;  /* 0x0000000aab037c23 */ /* 0x000fe2000801080b */
[----:B------:R-:W-:Y:S01]  /*66a0*/  FADD.FTZ R153, R157, R166 ;  /* 0x000000a69d997221 */ /* 0x000fe20000010000 */
[----:B------:R1:W-:Y:S01]  /*66b0*/  @!P1 STS [R4+0x28800], R9 ;  /* 0x0288000904009388 */ /* 0x0003e20000000800 */
[----:B------:R-:W-:Y:S01]  /*66c0*/  F2FP.F16.F32.PACK_AB R157, R178, R157 ;  /* 0x0000009db29d723e */ /* 0x000fe200000000ff */
[----:B------:R-:W-:Y:S01]  /*66d0*/  FMUL.FTZ R24, R24, R9 ;  /* 0x0000000918187220 */ /* 0x000fe20000410000 */
[----:B------:R-:W-:Y:S01]  /*66e0*/  FADD.FTZ R166, R178, R153 ;  /* 0x00000099b2a67221 */ /* 0x000fe20000010000 */
[----:B------:R-:W3:Y:S01]  /*66f0*/  MUFU.EX2 R15, R15 ;  /* 0x0000000f000f7308 */ /* 0x000ee20000000800 */
[----:B0-----:R-:W-:Y:S01]  /*6700*/  FADD.FTZ R171, R13, R164 ;  /* 0x000000a40dab7221 */ /* 0x001fe20000010000 */
[----:B------:R-:W-:Y:S01]  /*6710*/  FFMA.FTZ R164, R172, UR10, -R11 ;  /* 0x0000000aaca47c23 */ /* 0x000fe2000801080b */
[----:B------:R-:W-:Y:S01]  /*6720*/  F2FP.F16.F32.PACK_AB R153, R182, R179 ;  /* 0x000000b3b699723e */ /* 0x000fe200000000ff */
[-C--:B------:R-:W-:Y:S01]  /*6730*/  FMUL.FTZ R25, R25, R9.reuse ;  /* 0x0000000919197220 */ /* 0x080fe20000410000 */
[----:B------:R-:W-:Y:S01]  /*6740*/  F2FP.F16.F32.PACK_AB R152, R13, R152 ;  /* 0x000000980d98723e */ /* 0x000fe200000000ff */
[-C--:B------:R-:W-:Y:S01]  /*6750*/  FMUL.FTZ R28, R28, R9.reuse ;  /* 0x000000091c1c7220 */ /* 0x080fe20000410000 */
[-C--:B------:R-:W-:Y:S01]  /*6760*/  FMUL.FTZ R29, R29, R9.reuse ;  /* 0x000000091d1d7220 */ /* 0x080fe20000410000 */
        /* <DEDUP_REMOVED lines=9> */
[C---:B---3--:R-:W-:Y:S01]  /*6800*/  FADD.FTZ R171, R15.reuse, R168 ;  /* 0x000000a80fab7221 */ /* 0x048fe20000010000 */
        /* <DEDUP_REMOVED lines=24> */
[----:B---3--:R-:W-:Y:S01]  /*6990*/  FADD.FTZ R168, R12, R171 ;  /* 0x000000ab0ca87221 */ /* 0x008fe20000010000 */
[----:B------:R-:W-:Y:S01]  /*69a0*/  FADD.FTZ R171, R159, R166 ;  /* 0x000000a69fab7221 */ /* 0x000fe20000010000 */
[----:B------:R3:W-:Y:S01]  /*69b0*/  STSM.16.M88.4 [R19+0x26800], R152 ;  /* 0x0268009813007844 */ /* 0x0007e20000000200 */
[-C--:B------:R-:W-:Y:S01]  /*69c0*/  FMUL.FTZ R76, R76, R9.reuse ;  /* 0x000000094c4c7220 */ /* 0x080fe20000410000 */
[-C--:B------:R-:W-:Y:S01]  /*69d0*/  FMUL.FTZ R77, R77, R9.reuse ;  /* 0x000000094d4d7220 */ /* 0x080fe20000410000 */
[-C--:B------:R-:W-:Y:S01]  /*69e0*/  FMUL.FTZ R80, R80, R9.reuse ;  /* 0x0000000950507220 */ /* 0x080fe20000410000 */
[-C--:B------:R-:W-:Y:S01]  /*69f0*/  FMUL.FTZ R81, R81, R9.reuse ;  /* 0x0000000951517220 */ /* 0x080fe20000410000 */
[----:B------:R-:W4:Y:S01]  /*6a00*/  MUFU.EX2 R161, R161 ;  /* 0x000000a100a17308 */ /* 0x000f220000000800 */
        /* <DEDUP_REMOVED lines=8> */
[C---:B--2---:R-:W-:Y:S01]  /*6a90*/  FADD.FTZ R168, R192.reuse, R171 ;  /* 0x000000abc0a87221 */ /* 0x044fe20000010000 */
[----:B------:R-:W-:Y:S01]  /*6aa0*/  F2FP.F16.F32.PACK_AB R159, R192, R159 ;  /* 0x0000009fc09f723e */ /* 0x000fe200000000ff */
[-C--:B------:R-:W-:Y:S01]  /*6ab0*/  FMUL.FTZ R93, R93, R9.reuse ;  /* 0x000000095d5d7220 */ /* 0x080fe20000410000 */
[-C--:B------:R-:W-:Y:S01]  /*6ac0*/  FMUL.FTZ R96, R96, R9.reuse ;  /* 0x0000000960607220 */ /* 0x080fe20000410000 */
[-C--:B------:R-:W-:Y:S01]  /*6ad0*/  FMUL.FTZ R97, R97, R9.reuse ;  /* 0x0000000961617220 */ /* 0x080fe20000410000 */
[-C--:B------:R-:W-:Y:S01]  /*6ae0*/  FMUL.FTZ R100, R100, R9.reuse ;  /* 0x0000000964647220 */ /* 0x080fe20000410000 */
[----:B------:R3:W-:Y:S01]  /*6af0*/  STSM.16.M88.4 [R22], R156 ;  /* 0x0000009c16007844 */ /* 0x0007e20000000200 */
[----:B------:R-:W1:Y:S01]  /*6b00*/  MUFU.EX2 R20, R20 ;  /* 0x0000001400147308 */ /* 0x000e620000000800 */
[----:B----4-:R-:W-:Y:S01]  /*6b10*/  FADD.FTZ R13, R161, R168 ;  /* 0x000000a8a10d7221 */ /* 0x010fe20000010000 */
        /* <DEDUP_REMOVED lines=13> */
[----:B------:R-:W-:Y:S01]  /*6bf0*/  FMUL.FTZ R124, R124, R9 ;  /* 0x000000097c7c7220 */ /* 0x000fe20000410000 */
[----:B------:R-:W0:Y:S01]  /*6c00*/  MUFU.EX2 R163, R163 ;  /* 0x000000a300a37308 */ /* 0x000e220000000800 */
[C---:B-1----:R-:W-:Y:S01]  /*6c10*/  FADD.FTZ R4, R20.reuse, R13 ;  /* 0x0000000d14047221 */ /* 0x042fe20000010000 */
[----:B------:R-:W-:Y:S01]  /*6c20*/  F2FP.F16.F32.PACK_AB R161, R20, R161 ;  /* 0x000000a114a1723e */ /* 0x000fe200000000ff */
        /* <DEDUP_REMOVED lines=17> */
[----:B------:R-:W-:Y:S01]  /*6d40*/  FMUL.FTZ R149, R149, R9 ;  /* 0x0000000995957220 */ /* 0x000fe20000410000 */
        /* <DEDUP_REMOVED lines=26> */
[----:B------:R3:W-:Y:S01]  /*6ef0*/  STSM.16.M88.4 [R184], R160 ;  /* 0x000000a0b8007844 */ /* 0x0007e20000000200 */
        /* <DEDUP_REMOVED lines=48> */
[----:B------:R-:W-:Y:S01]  /*7200*/  FMUL.FTZ R142, R142, R8 ;  /* 0x000000088e8e7220 */ /* 0x000fe20000410000 */
[C---:B-1----:R-:W-:Y:S01]  /*7210*/  F2FP.F16.F32.PACK_AB R166, R177.reuse, R166 ;  /* 0x000000a6b1a6723e */ /* 0x042fe200000000ff */
[----:B------:R-:W-:Y:S01]  /*7220*/  FADD.FTZ R3, R177, R12 ;  /* 0x0000000cb1037221 */ /* 0x000fe20000010000 */
[-C--:B------:R-:W-:Y:S01]  /*7230*/  FMUL.FTZ R143, R143, R8.reuse ;  /* 0x000000088f8f7220 */ /* 0x080fe20000410000 */
[-C--:B------:R-:W-:Y:S01]  /*7240*/  FMUL.FTZ R146, R146, R8.reuse ;  /* 0x0000000892927220 */ /* 0x080fe20000410000 */
[-C--:B------:R-:W-:Y:S01]  /*7250*/  FMUL.FTZ R147, R147, R8.reuse ;  /* 0x0000000893937220 */ /* 0x080fe20000410000 */
[-C--:B------:R-:W-:Y:S01]  /*7260*/  FMUL.FTZ R150, R150, R8.reuse ;  /* 0x0000000896967220 */ /* 0x080fe20000410000 */
[----:B------:R-:W-:Y:S01]  /*7270*/  FMUL.FTZ R151, R151, R8 ;  /* 0x0000000897977220 */ /* 0x000fe20000410000 */
[C---:B--2---:R-:W-:Y:S01]  /*7280*/  F2FP.F16.F32.PACK_AB R167, R10.reuse, R167 ;  /* 0x000000a70aa7723e */ /* 0x044fe200000000ff */
[----:B------:R-:W-:-:S04]  /*7290*/  FADD.FTZ R4, R10, R11 ;  /* 0x0000000b0a047221 */ /* 0x000fc80000010000 */
[----:B------:R3:W-:Y:S01]  /*72a0*/  STSM.16.M88.4 [R23], R164 ;  /* 0x000000a417007844 */ /* 0x0007e20000000200 */
[----:B------:R-:W-:Y:S05]  /*72b0*/  @!P0 BRA `(.L_x_4052) ;  /* 0x0000000000048947 */ /* 0x000fea0003800000 */
[----:B------:R-:W-:Y:S01]  /*72c0*/  BPT.TRAP 0x1 ;  /* 0x000000040000795c */ /* 0x000fe20000300000 */
.L_x_4052:
[----:B------:R0:W1:Y:S01]  /*72d0*/  SYNCS.PHASECHK.TRANS64.TRYWAIT P1, [UR23+0x28c50], R7 ;  /* 0x028c5007ff0075a7 */ /* 0x0000620008020157 */
[----:B------:R-:W-:Y:S05]  /*72e0*/  @!P0 BRA `(.L_x_4053) ;  /* 0x0000000000048947 */ /* 0x000fea0003800000 */
[----:B------:R-:W-:Y:S01]  /*72f0*/  BPT.TRAP 0x1 ;  /* 0x000000040000795c */ /* 0x000fe20000300000 */
.L_x_4053:
[----:B-1----:R-:W-:Y:S05]  /*7300*/  @P1 BRA `(.L_x_4054) ;  /* 0x0000000000081947 */ /* 0x002fea0003800000 */
[----:B------:R-:W1:Y:S02]  /*7310*/  SYNCS.PHASECHK.TRANS64.TRYWAIT P1, [UR23+0x28c50], R7 ;  /* 0x028c5007ff0075a7 */ /* 0x000e640008020157 */
[----:B-1----:R-:W-:Y:S05]  /*7320*/  @!P1 BRA `(.L_x_4055) ;  /* 0x0000009400cc9947 */ /* 0x002fea0003800000 */
.L_x_4054:
        /* <DEDUP_REMOVED lines=34> */
.L_x_4056:
[----:B------:R-:W-:Y:S01]  /*7550*/  UISETP.GT.AND UP0, UPT, UR21, UR20, UPT ;  /* 0x000000141500728c */ /* 0x000fe2000bf04270 */
[----:B-1----:R-:W-:Y:S01]  /*7560*/  IMAD.MOV.U32 R8, RZ, RZ, R5 ;  /* 0x000000ffff087224 */ /* 0x002fe200078e0005 */
[----:B------:R-:W-:Y:S01]  /*7570*/  UIADD3 UR23, UR23, 0x28c60, URZ ;  /* 0x00028c6017177890 */ /* 0x000fe2000fffe03f */
[----:B------:R-:W-:Y:S01]  /*7580*/  IMAD.MOV.U32 R9, RZ, RZ, R6 ;  /* 0x000000ffff097224 */ /* 0x000fe200078e0006 */
[----:B------:R-:W-:Y:S02]  /*7590*/  UIADD3 UR21, UR21, -0x1, URZ ;  /* 0xffffffff15157890 */ /* 0x000fe4000fffe03f */
[----:B------:R-:W-:Y:S01]  /*75a0*/  PLOP3.LUT P1, PT, PT, PT, UP0, 0x80, 0x0 ;  /* 0x000000000000781c */ /* 0x000fe20003f2f008 */
[----:B------:R-:W-:Y:S01]  /*75b0*/  UPRMT UR23, UR40, 0x654, UR23 ;  /* 0x0000065428177896 */ /* 0x000fe20008000017 */
[----:B------:R-:W-:-:S08]  /*75c0*/  UMOV UR24, UR38 ;  /* 0x0000002600187c82 */ /* 0x000fd00008000000 */
[----:B------:R-:W-:Y:S03]  /*75d0*/  SYNCS.ARRIVE.TRANS64.RED.A1T0 RZ, [UR23], RZ ;  /* 0x000000ffffff79a7 */ /* 0x000fe60008100417 */
[----:B------:R-:W-:Y:S05]  /*75e0*/  @P1 BRA `(.L_x_4057) ;  /* 0xffffffdc00741947 */ /* 0x000fea000383ffff */
.L_x_4046:
[----:B------:R-:W-:-:S13]  /*75f0*/  ISETP.LE.AND P1, PT, RZ, UR21, PT ;  /* 0x00000015ff007c0c */ /* 0x000fda000bf23270 */
[----:B------:R-:W-:Y:S05]  /*7600*/  @!P1 BRA `(.L_x_4058) ;  /* 0x0000001c003c9947 */ /* 0x000fea0003800000 */
[----:B01----:R-:W-:Y:S01]  /*7610*/  MOV R8, R5 ;  /* 0x0000000500087202 */ /* 0x003fe20000000f00 */
[----:B------:R-:W-:Y:S01]  /*7620*/  IMAD.MOV.U32 R191, RZ, RZ, R6 ;  /* 0x000000ffffbf7224 */ /* 0x000fe200078e0006 */
[----:B------:R-:W-:Y:S01]  /*7630*/  UMOV UR23, UR38 ;  /* 0x0000002600177c82 */ /* 0x000fe20008000000 */
[----:B------:R-:W-:Y:S01]  /*7640*/  ULDC UR24, c[0x0][0x9d8] ;  /* 0x0002760000187ab9 */ /* 0x000fe20000000800 */
[----:B------:R-:W-:-:S05]  /*7650*/  ULDC UR20, c[0x0][0x988] ;  /* 0x0002620000147ab9 */ /* 0x000fca0000000800 */
.L_x_4069:
[----:B------:R-:W-:-:S04]  /*7660*/  UIADD3 UR38, UR23, 0x1, URZ ;  /* 0x0000000117267890 */ /* 0x000fc8000fffe03f */
[----:B------:R-:W-:-:S04]  /*7670*/  UISETP.NE.AND UP0, UPT, UR38, 0x2, UPT ;  /* 0x000000022600788c */ /* 0x000fc8000bf05270 */
[----:B------:R-:W-:Y:S02]  /*7680*/  USEL UR6, URZ, 0x1, UP0 ;  /* 0x000000013f067887 */ /* 0x000fe40008000000 */
[----:B------:R-:W-:Y:S02]  /*7690*/  USEL UR38, UR38, URZ, UP0 ;  /* 0x0000003f26267287 */ /* 0x000fe40008000000 */
[----:B------:R-:W-:Y:S01]  /*76a0*/  ULOP3.LUT UR37, UR37, UR6, URZ, 0x3c, !UPT ;  /* 0x0000000625257292 */ /* 0x000fe2000f8e3c3f */
[----:B01----:R-:W-:Y:S11]  /*76b0*/  @!P0 BRA `(.L_x_4059) ;  /* 0x0000000000048947 */ /* 0x003ff60003800000 */
[----:B------:R-:W-:Y:S01]  /*76c0*/  BPT.TRAP 0x1 ;  /* 0x000000040000795c */ /* 0x000fe20000300000 */
.L_x_4059:
[----:B------:R-:W-:Y:S01]  /*76d0*/  ULEA UR22, UR38, UR42, 0x3 ;  /* 0x0000002a26167291 */ /* 0x000fe2000f8e183f */
[----:B------:R-:W-:-:S05]  /*76e0*/  IMAD.U32 R7, RZ, RZ, UR37 ;  /* 0x00000025ff077e24 */ /* 0x000fca000f8e00ff */
[----:B------:R-:W-:-:S04]  /*76f0*/  SHF.L.U32 R7, R7, 0x1f, RZ ;  /* 0x0000001f07077819 */ /* 0x000fc800000006ff */
[----:B------:R0:W1:Y:S01]  /*7700*/  SYNCS.PHASECHK.TRANS64.TRYWAIT P1, [UR22+0x28c30], R7 ;  /* 0x028c3007ff0075a7 */ /* 0x0000620008020156 */
[----:B------:R-:W-:Y:S05]  /*7710*/  @!P0 BRA `(.L_x_4060) ;  /* 0x0000000000048947 */ /* 0x000fea0003800000 */
[----:B------:R-:W-:Y:S01]  /*7720*/  BPT.TRAP 0x1 ;  /* 0x000000040000795c */ /* 0x000fe20000300000 */
.L_x_4060:
[----:B-1----:R-:W-:Y:S05]  /*7730*/  @P1 BRA `(.L_x_4061) ;  /* 0x0000000000081947 */ /* 0x002fea0003800000 */
[----:B------:R-:W1:Y:S02]  /*7740*/  SYNCS.PHASECHK.TRANS64.TRYWAIT P1, [UR22+0x28c30], R7 ;  /* 0x028c3007ff0075a7 */ /* 0x000e640008020156 */
[----:B-1----:R-:W-:Y:S05]  /*7750*/  @!P1 BRA `(.L_x_4062) ;  /* 0x0000009000d89947 */ /* 0x002fea0003800000 */
.L_x_4061:
[----:B------:R-:W-:Y:S01]  /*7760*/  R2UR UR18, R0 ;  /* 0x00000000001272ca */ /* 0x000fe200000e0000 */
[----:B--23--:R-:W-:Y:S01]  /*7770*/  WARPGROUP.ARRIVE ;  /* 0x00000000000079c5 */ /* 0x00cfe20000000000 */
        /* <DEDUP_REMOVED lines=21> */
.L_x_4063:
        /* <DEDUP_REMOVED lines=29> */
[----:B------:R-:W-:Y:S01]  /*7aa0*/  UMOV UR10, UR20 ;  /* 0x00000014000a7c82 */ /* 0x000fe20008000000 */
[----:B------:R-:W1:Y:S01]  /*7ab0*/  MUFU.TANH R157, R157 ;  /* 0x0000009d009d7308 */ /* 0x000e620000002400 */
[----:B--2---:R-:W-:Y:S01]  /*7ac0*/  FMNMX.FTZ R6, R5, R6, !PT ;  /* 0x0000000605067209 */ /* 0x004fe20007810000 */
[----:B------:R-:W-:Y:S01]  /*7ad0*/  FMUL.FTZ R166, R183, UR24 ;  /* 0x00000018b7a67c20 */ /* 0x000fe20008410000 */
[----:B------:R-:W-:-:S04]  /*7ae0*/  UIADD3 UR6, UR22, 0x28c40, URZ ;  /* 0x00028c4016067890 */ /* 0x000fc8000fffe03f */
[----:B------:R-:W-:Y:S01]  /*7af0*/  UPRMT UR6, UR40, 0x654, UR6 ;  /* 0x0000065428067896 */ /* 0x000fe20008000006 */
[----:B------:R-:W2:Y:S01]  /*7b00*/  MUFU.TANH R158, R158 ;  /* 0x0000009e009e7308 */ /* 0x000ea20000002400 */
[----:B---3--:R-:W-:-:S07]  /*7b10*/  FMNMX.FTZ R6, R193, R6, !PT ;  /* 0x00000006c1067209 */ /* 0x008fce0007810000 */
[----:B------:R-:W3:Y:S01]  /*7b20*/  MUFU.TANH R159, R159 ;  /* 0x0000009f009f7308 */ /* 0x000ee20000002400 */
[----:B-1----:R-:W-:Y:S01]  /*7b30*/  FMNMX.FTZ R13, R157, R6, !PT ;  /* 0x000000069d0d7209 */ /* 0x002fe20007810000 */
[----:B------:R-:W-:Y:S06]  /*7b40*/  SYNCS.ARRIVE.TRANS64.RED.A1T0 RZ, [UR6], RZ ;  /* 0x000000ffffff79a7 */ /* 0x000fec0008100406 */
        /* <DEDUP_REMOVED lines=11> */
[----:B-1----:R-:W-:-:S07]  /*7c00*/  FMNMX.FTZ R13, R169, R6, !PT ;  /* 0x00000006a90d7209 */ /* 0x002fce0007810000 */
[----:B------:R-:W1:Y:S01]  /*7c10*/  MUFU.TANH R172, R172 ;  /* 0x000000ac00ac7308 */ /* 0x000e620000002400 */
[----:B--2---:R-:W-:Y:S01]  /*7c20*/  FMNMX.FTZ R15, R168, R13, !PT ;  /* 0x0000000da80f7209 */ /* 0x004fe20007810000 */
[----:B------:R-:W-:Y:S01]  /*7c30*/  FMUL.FTZ R13, R162, UR24 ;  /* 0x00000018a20d7c20 */ /* 0x000fe20008410000 */
[----:B------:R-:W-:-:S05]  /*7c40*/  FMUL.FTZ R162, R179, UR24 ;  /* 0x00000018b3a27c20 */ /* 0x000fca0008410000 */
[----:B------:R-:W2:Y:S01]  /*7c50*/  MUFU.TANH R176, R176 ;  /* 0x000000b000b07308 */ /* 0x000ea20000002400 */
[----:B---3--:R-:W-:-:S07]  /*7c60*/  FMNMX.FTZ R15, R194, R15, !PT ;  /* 0x0000000fc20f7209 */ /* 0x008fce0007810000 */
[----:B------:R-:W3:Y:S01]  /*7c70*/  MUFU.TANH R173, R173 ;  /* 0x000000ad00ad7308 */ /* 0x000ee20000002400 */
[----:B-1----:R-:W-:Y:S01]  /*7c80*/  FMNMX.FTZ R21, R172, R15, !PT ;  /* 0x0000000fac157209 */ /* 0x002fe20007810000 */
[----:B------:R-:W-:-:S06]  /*7c90*/  FMUL.FTZ R15, R163, UR24 ;  /* 0x00000018a30f7c20 */ /* 0x000fcc0008410000 */
[----:B------:R-:W1:Y:S01]  /*7ca0*/  MUFU.TANH R165, R165 ;  /* 0x000000a500a57308 */ /* 0x000e620000002400 */
[----:B--2---:R-:W-:Y:S01]  /*7cb0*/  FMNMX.FTZ R6, R176, R21, !PT ;  /* 0x00000015b0067209 */ /* 0x004fe20007810000 */
[----:B------:R-:W-:-:S06]  /*7cc0*/  FMUL.FTZ R21, R167, UR24 ;  /* 0x00000018a7157c20 */ /* 0x000fcc0008410000 */
[----:B------:R-:W2:Y:S01]  /*7cd0*/  MUFU.TANH R9, R9 ;  /* 0x0000000900097308 */ /* 0x000ea20000002400 */
[----:B---3--:R-:W-:-:S07]  /*7ce0*/  FMNMX.FTZ R6, R173, R6, !PT ;  /* 0x00000006ad067209 */ /* 0x008fce0007810000 */
[----:B------:R-:W3:Y:S01]  /*7cf0*/  MUFU.TANH R10, R10 ;  /* 0x0000000a000a7308 */ /* 0x000ee20000002400 */
[----:B-1----:R-:W-:-:S05]  /*7d00*/  FMNMX.FTZ R6, R165, R6, !PT ;  /* 0x00000006a5067209 */ /* 0x002fca0007810000 */
[----:B------:R-:W1:Y:S02]  /*7d10*/  SHFL.BFLY PT, R155, R6, 0x2, 0x1f ;  /* 0x0c401f00069b7f89 */ /* 0x000e6400000e0000 */
[----:B------:R-:W4:Y:S01]  /*7d20*/  MUFU.TANH R11, R11 ;  /* 0x0000000b000b7308 */ /* 0x000f220000002400 */
[----:B--2---:R-:W-:-:S07]  /*7d30*/  FMNMX.FTZ R163, R9, R8, !PT ;  /* 0x0000000809a37209 */ /* 0x004fce0007810000 */
[----:B------:R-:W2:Y:S08]  /*7d40*/  MUFU.TANH R12, R12 ;  /* 0x0000000c000c7308 */ /* 0x000eb00000002400 */
[----:B------:R-:W5:Y:S01]  /*7d50*/  MUFU.TANH R13, R13 ;  /* 0x0000000d000d7308 */ /* 0x000f620000002400 */
[----:B-1----:R-:W-:Y:S01]  /*7d60*/  FMNMX.FTZ R170, R6, R155, !PT ;  /* 0x0000009b06aa7209 */ /* 0x002fe20007810000 */
[----:B------:R-:W-:-:S06]  /*7d70*/  FMUL.FTZ R155, R175, UR24 ;  /* 0x00000018af9b7c20 */ /* 0x000fcc0008410000 */
[----:B------:R-:W1:Y:S01]  /*7d80*/  MUFU.TANH R15, R15 ;  /* 0x0000000f000f7308 */ /* 0x000e620000002400 */
[----:B---3--:R-:W-:Y:S01]  /*7d90*/  FMNMX.FTZ R6, R10, R163, !PT ;  /* 0x000000a30a067209 */ /* 0x008fe20007810000 */
[----:B------:R-:W-:Y:S01]  /*7da0*/  FMUL.FTZ R163, R182, UR24 ;  /* 0x00000018b6a37c20 */ /* 0x000fe20008410000 */
[----:B------:R-:W3:Y:S02]  /*7db0*/  SHFL.BFLY PT, R171, R170, 0x1, 0x1f ;  /* 0x0c201f00aaab7f89 */ /* 0x000ee400000e0000 */
[----:B----4-:R-:W-:-:S03]  /*7dc0*/  FMNMX.FTZ R167, R11, R6, !PT ;  /* 0x000000060ba77209 */ /* 0x010fc60007810000 */
[----:B------:R-:W4:Y:S01]  /*7dd0*/  MUFU.TANH R20, R20 ;  /* 0x0000001400147308 */ /* 0x000f220000002400 */
[----:B--2---:R-:W-:-:S04]  /*7de0*/  FMNMX.FTZ R6, R12, R167, !PT ;  /* 0x000000a70c067209 */ /* 0x004fc80007810000 */
[----:B-----5:R-:W-:-:S03]  /*7df0*/  FMNMX.FTZ R14, R13, R6, !PT ;  /* 0x000000060d0e7209 */ /* 0x020fc60007810000 */
[----:B------:R-:W2:Y:S01]  /*7e00*/  MUFU.TANH R21, R21 ;  /* 0x0000001500157308 */ /* 0x000ea20000002400 */
[----:B-1----:R-:W-:-:S07]  /*7e10*/  FMNMX.FTZ R167, R15, R14, !PT ;  /* 0x0000000e0fa77209 */ /* 0x002fce0007810000 */
[----:B------:R-:W1:Y:S01]  /*7e20*/  MUFU.TANH R152, R152 ;  /* 0x0000009800987308 */ /* 0x000e620000002400 */
[----:B----4-:R-:W-:Y:S02]  /*7e30*/  FMNMX.FTZ R14, R20, R167, !PT ;  /* 0x000000a7140e7209 */ /* 0x010fe40007810000 */
[----:B---3--:R-:W-:-:S05]  /*7e40*/  FMNMX.FTZ R6, R170, R171, !PT ;  /* 0x000000abaa067209 */ /* 0x008fca0007810000 */
[----:B------:R-:W3:Y:S01]  /*7e50*/  MUFU.TANH R153, R153 ;  /* 0x0000009900997308 */ /* 0x000ee20000002400 */
[C---:B------:R-:W-:Y:S01]  /*7e60*/  FADD.FTZ R170, -R6.reuse, R191 ;  /* 0x000000bf06aa7221 */ /* 0x040fe20000010100 */
[----:B--2---:R-:W-:Y:S01]  /*7e70*/  FMNMX.FTZ R167, R21, R14, !PT ;  /* 0x0000000e15a77209 */ /* 0x004fe20007810000 */
[----:B------:R-:W-:Y:S02]  /*7e80*/  FMUL.FTZ R177, R6, UR10 ;  /* 0x0000000a06b17c20 */ /* 0x000fe40008410000 */
[----:B------:R-:W-:Y:S02]  /*7e90*/  FMUL.FTZ R174, R170, UR10 ;  /* 0x0000000aaaae7c20 */ /* 0x000fe40008410000 */
[--C-:B------:R-:W-:Y:S01]  /*7ea0*/  FFMA.FTZ R175, R5, UR10, -R177.reuse ;  /* 0x0000000a05af7c23 */ /* 0x100fe200080108b1 */
[----:B------:R-:W2:Y:S01]  /*7eb0*/  MUFU.TANH R154, R154 ;  /* 0x0000009a009a7308 */ /* 0x000ea20000002400 */
[----:B-1----:R-:W-:Y:S01]  /*7ec0*/  FMNMX.FTZ R170, R152, R167, !PT ;  /* 0x000000a798aa7209 */ /* 0x002fe20007810000 */
[--C-:B------:R-:W-:Y:S01]  /*7ed0*/  FFMA.FTZ R178, R157, UR10, -R177.reuse ;  /* 0x0000000a9db27c23 */ /* 0x100fe200080108b1 */
[--C-:B------:R-:W-:Y:S01]  /*7ee0*/  FFMA.FTZ R157, R158, UR10, -R177.reuse ;  /* 0x0000000a9e9d7c23 */ /* 0x100fe200080108b1 */
[--C-:B------:R-:W-:Y:S01]  /*7ef0*/  FFMA.FTZ R158, R160, UR10, -R177.reuse ;  /* 0x0000000aa09e7c23 */ /* 0x100fe200080108b1 */
[--C-:B------:R-:W-:Y:S01]  /*7f00*/  FFMA.FTZ R160, R164, UR10, -R177.reuse ;  /* 0x0000000aa4a07c23 */ /* 0x100fe200080108b1 */
[--C-:B------:R-:W-:Y:S01]  /*7f10*/  FFMA.FTZ R164, R172, UR10, -R177.reuse ;  /* 0x0000000aaca47c23 */ /* 0x100fe200080108b1 */
[--C-:B------:R-:W-:Y:S01]  /*7f20*/  FFMA.FTZ R172, R173, UR10, -R177.reuse ;  /* 0x0000000aadac7c23 */ /* 0x100fe200080108b1 */
[----:B------:R-:W1:Y:S01]  /*7f30*/  MUFU.TANH R155, R155 ;  /* 0x0000009b009b7308 */ /* 0x000e620000002400 */
[----:B---3--:R-:W-:Y:S01]  /*7f40*/  FMNMX.FTZ R171, R153, R170, !PT ;  /* 0x000000aa99ab7209 */ /* 0x008fe20007810000 */
[--C-:B------:R-:W-:Y:S01]  /*7f50*/  FFMA.FTZ R173, R165, UR10, -R177.reuse ;  /* 0x0000000aa5ad7c23 */ /* 0x100fe200080108b1 */
[--C-:B------:R-:W-:Y:S01]  /*7f60*/  FFMA.FTZ R167, R192, UR10, -R177.reuse ;  /* 0x0000000ac0a77c23 */ /* 0x100fe200080108b1 */
[----:B------:R-:W-:-:S04]  /*7f70*/  FFMA.FTZ R168, R168, UR10, -R177 ;  /* 0x0000000aa8a87c23 */ /* 0x000fc800080108b1 */
[----:B------:R-:W3:Y:S01]  /*7f80*/  MUFU.TANH R156, R156 ;  /* 0x0000009c009c7308 */ /* 0x000ee20000002400 */
[----:B--2---:R-:W-:Y:S01]  /*7f90*/  FMNMX.FTZ R170, R154, R171, !PT ;  /* 0x000000ab9aaa7209 */ /* 0x004fe20007810000 */
[----:B------:R-:W-:-:S06]  /*7fa0*/  FFMA.FTZ R171, R193, UR10, -R177 ;  /* 0x0000000ac1ab7c23 */ /* 0x000fcc00080108b1 */
[----:B------:R-:W2:Y:S01]  /*7fb0*/  MUFU.TANH R162, R162 ;  /* 0x000000a200a27308 */ /* 0x000ea20000002400 */
[----:B-1----:R-:W-:-:S07]  /*7fc0*/  FMNMX.FTZ R5, R155, R170, !PT ;  /* 0x000000aa9b057209 */ /* 0x002fce0007810000 */
[----:B------:R-:W1:Y:S01]  /*7fd0*/  MUFU.TANH R163, R163 ;  /* 0x000000a300a37308 */ /* 0x000e620000002400 */
[----:B---3--:R-:W-:-:S07]  /*7fe0*/  FMNMX.FTZ R5, R156, R5, !PT ;  /* 0x000000059c057209 */ /* 0x008fce0007810000 */
[----:B------:R-:W3:Y:S08]  /*7ff0*/  MUFU.TANH R166, R166 ;  /* 0x000000a600a67308 */ /* 0x000ef00000002400 */
[----:B------:R2:W4:Y:S08]  /*8000*/  MUFU.EX2 R14, R174 ;  /* 0x000000ae000e7308 */ /* 0x0005300000000800 */
[----:B------:R5:W-:Y:S01]  /*8010*/  MUFU.EX2 R170, R175 ;  /* 0x000000af00aa7308 */ /* 0x000be20000000800 */
[----:B--2---:R-:W-:-:S04]  /*8020*/  FMNMX.FTZ R174, R162, R5, !PT ;  /* 0x00000005a2ae7209 */ /* 0x004fc80007810000 */
[----:B-1----:R-:W-:Y:S01]  /*8030*/  FMNMX.FTZ R5, R163, R174, !PT ;  /* 0x000000aea3057209 */ /* 0x002fe20007810000 */
[--C-:B------:R-:W-:Y:S01]  /*8040*/  FFMA.FTZ R174, R159, UR10, -R177.reuse ;  /* 0x0000000a9fae7c23 */ /* 0x100fe200080108b1 */
[--C-:B------:R-:W-:Y:S01]  /*8050*/  FFMA.FTZ R159, R161, UR10, -R177.reuse ;  /* 0x0000000aa19f7c23 */ /* 0x100fe200080108b1 */
[--C-:B------:R-:W-:Y:S01]  /*8060*/  FFMA.FTZ R161, R169, UR10, -R177.reuse ;  /* 0x0000000aa9a17c23 */ /* 0x100fe200080108b1 */
[----:B---3--:R-:W-:Y:S01]  /*8070*/  FMNMX.FTZ R5, R166, R5, !PT ;  /* 0x00000005a6057209 */ /* 0x008fe20007810000 */
[--C-:B------:R-:W-:Y:S01]  /*8080*/  FFMA.FTZ R169, R194, UR10, -R177.reuse ;  /* 0x0000000ac2a97c23 */ /* 0x100fe200080108b1 */
[----:B-----5:R-:W-:Y:S01]  /*8090*/  FFMA.FTZ R175, R176, UR10, -R177 ;  /* 0x0000000ab0af7c23 */ /* 0x020fe200080108b1 */
[----:B------:R-:W1:Y:S01]  /*80a0*/  MUFU.EX2 R167, R167 ;  /* 0x000000a700a77308 */ /* 0x000e620000000800 */
[-C--:B----4-:R-:W-:Y:S01]  /*80b0*/  FMUL.FTZ R24, R24, R14.reuse ;  /* 0x0000000e18187220 */ /* 0x090fe20000410000 */
[----:B------:R-:W2:Y:S01]  /*80c0*/  SHFL.BFLY PT, R180, R5, 0x2, 0x1f ;  /* 0x0c401f0005b47f89 */ /* 0x000ea200000e0000 */
        /* <DEDUP_REMOVED lines=22> */
[----:B------:R-:W-:Y:S01]  /*8230*/  FMUL.FTZ R64, R64, R14 ;  /* 0x0000000e40407220 */ /* 0x000fe20000410000 */
[----:B--2---:R-:W-:Y:S01]  /*8240*/  FMNMX.FTZ R180, R5, R180, !PT ;  /* 0x000000b405b47209 */ /* 0x004fe20007810000 */
[-C--:B------:R-:W-:Y:S01]  /*8250*/  FMUL.FTZ R65, R65, R14.reuse ;  /* 0x0000000e41417220 */ /* 0x080fe20000410000 */
[-C--:B------:R-:W-:Y:S01]  /*8260*/  FMUL.FTZ R68, R68, R14.reuse ;  /* 0x0000000e44447220 */ /* 0x080fe20000410000 */
[-C--:B------:R-:W-:Y:S01]  /*8270*/  FMUL.FTZ R69, R69, R14.reuse ;  /* 0x0000000e45457220 */ /* 0x080fe20000410000 */
[-C--:B------:R-:W-:Y:S01]  /*8280*/  FMUL.FTZ R72, R72, R14.reuse ;  /* 0x0000000e48487220 */ /* 0x080fe20000410000 */
        /* <DEDUP_REMOVED lines=37> */
[--C-:B------:R-:W-:Y:S01]  /*84e0*/  FFMA.FTZ R179, R12, UR10, -R165.reuse ;  /* 0x0000000a0cb37c23 */ /* 0x100fe200080108a5 */
[--C-:B------:R-:W-:Y:S01]  /*84f0*/  FFMA.FTZ R176, R15, UR10, -R165.reuse ;  /* 0x0000000a0fb07c23 */ /* 0x100fe200080108a5 */
[----:B------:R-:W-:Y:S01]  /*8500*/  MUFU.EX2 R177, R177 ;  /* 0x000000b100b17308 */ /* 0x000fe20000000800 */
[----:B------:R-:W-:Y:S01]  /*8510*/  FFMA.FTZ R11, R13, UR10, -R165 ;  /* 0x0000000a0d0b7c23 */ /* 0x000fe200080108a5 */
[----:B------:R-:W-:-:S02]  /*8520*/  IMAD.MOV R15, RZ, RZ, -R18 ;  /* 0x000000ffff0f7224 */ /* 0x000fc400078e0a12 */
[--C-:B------:R-:W-:Y:S01]  /*8530*/  FFMA.FTZ R12, R20, UR10, -R165.reuse ;  /* 0x0000000a140c7c23 */ /* 0x100fe200080108a5 */
[----:B------:R-:W-:Y:S01]  /*8540*/  FFMA.FTZ R20, R153, UR10, -R165 ;  /* 0x0000000a99147c23 */ /* 0x000fe200080108a5 */
[----:B-1----:R-:W-:Y:S01]  /*8550*/  FFMA.FTZ R153, R14, R3, R167 ;  /* 0x000000030e997223 */ /* 0x002fe200000100a7 */
[--C-:B------:R-:W-:Y:S01]  /*8560*/  FFMA.FTZ R3, R154, UR10, -R165.reuse ;  /* 0x0000000a9a037c23 */ /* 0x100fe200080108a5 */
[----:B------:R-:W-:Y:S01]  /*8570*/  ISETP.NE.AND P1, PT, R2, R15, PT ;  /* 0x0000000f0200720c */ /* 0x000fe20003f25270 */
[----:B------:R-:W1:Y:S01]  /*8580*/  MUFU.EX2 R8, R8 ;  /* 0x0000000800087308 */ /* 0x000e620000000800 */
[----:B------:R-:W-:Y:S01]  /*8590*/  FFMA.FTZ R15, R152, UR10, -R165 ;  /* 0x0000000a980f7c23 */ /* 0x000fe200080108a5 */
[----:B------:R-:W-:Y:S01]  /*85a0*/  FADD.FTZ R154, R170, R153 ;  /* 0x00000099aa9a7221 */ /* 0x000fe20000010000 */
[--C-:B------:R-:W-:Y:S01]  /*85b0*/  FFMA.FTZ R13, R21, UR10, -R165.reuse ;  /* 0x0000000a150d7c23 */ /* 0x100fe200080108a5 */
[----:B------:R-:W-:Y:S02]  /*85c0*/  IMAD.U32 R21, RZ, RZ, UR23 ;  /* 0x00000017ff157e24 */ /* 0x000fe4000f8e00ff */
[--C-:B------:R-:W-:Y:S01]  /*85d0*/  FFMA.FTZ R156, R156, UR10, -R165.reuse ;  /* 0x0000000a9c9c7c23 */ /* 0x100fe200080108a5 */
[--C-:B------:R-:W-:Y:S01]  /*85e0*/  FFMA.FTZ R162, R162, UR10, -R165.reuse ;  /* 0x0000000aa2a27c23 */ /* 0x100fe200080108a5 */
[--C-:B------:R-:W-:Y:S01]  /*85f0*/  FFMA.FTZ R163, R163, UR10, -R165.reuse ;  /* 0x0000000aa3a37c23 */ /* 0x100fe200080108a5 */
[----:B------:R-:W2:Y:S01]  /*8600*/  MUFU.EX2 R9, R9 ;  /* 0x0000000900097308 */ /* 0x000ea20000000800 */
[--C-:B------:R-:W-:Y:S01]  /*8610*/  FFMA.FTZ R180, R166, UR10, -R165.reuse ;  /* 0x0000000aa6b47c23 */ /* 0x100fe200080108a5 */
[-C--:B------:R-:W-:Y:S01]  /*8620*/  FMUL.FTZ R124, R124, R14.reuse ;  /* 0x0000000e7c7c7220 */ /* 0x080fe20000410000 */
[----:B------:R-:W-:Y:S01]  /*8630*/  FMUL.FTZ R125, R125, R14 ;  /* 0x0000000e7d7d7220 */ /* 0x000fe20000410000 */
[----:B------:R-:W-:Y:S01]  /*8640*/  @!P1 LEA R21, R21, R16, 0x6 ;  /* 0x0000001015159211 */ /* 0x000fe200078e30ff */
[-C--:B------:R-:W-:Y:S01]  /*8650*/  FMUL.FTZ R128, R128, R14.reuse ;  /* 0x0000000e80807220 */ /* 0x080fe20000410000 */
[-C--:B------:R-:W-:Y:S01]  /*8660*/  FMUL.FTZ R129, R129, R14.reuse ;  /* 0x0000000e81817220 */ /* 0x080fe20000410000 */
[----:B------:R-:W-:Y:S01]  /*8670*/  FMUL.FTZ R132, R132, R14 ;  /* 0x0000000e84847220 */ /* 0x000fe20000410000 */
[----:B------:R-:W3:Y:S01]  /*8680*/  MUFU.EX2 R10, R10 ;  /* 0x0000000a000a7308 */ /* 0x000ee20000000800 */
[----:B-1----:R-:W-:Y:S01]  /*8690*/  FFMA.FTZ R152, R177, R4, R8 ;  /* 0x00000004b1987223 */ /* 0x002fe20000010008 */
[----:B------:R-:W-:Y:S01]  /*86a0*/  FFMA.FTZ R4, R155, UR10, -R165 ;  /* 0x0000000a9b047c23 */ /* 0x000fe200080108a5 */
[----:B------:R-:W-:Y:S01]  /*86b0*/  FADD.FTZ R155, R171, R154 ;  /* 0x0000009aab9b7221 */ /* 0x000fe20000010000 */
[----:B------:R-:W-:Y:S01]  /*86c0*/  @!P1 LEA R21, R21, UR42, 0x2 ;  /* 0x0000002a15159c11 */ /* 0x000fe2000f8e10ff */
[-C--:B------:R-:W-:Y:S01]  /*86d0*/  FMUL.FTZ R133, R133, R14.reuse ;  /* 0x0000000e85857220 */ /* 0x080fe20000410000 */
[-C--:B------:R-:W-:Y:S01]  /*86e0*/  FMUL.FTZ R136, R136, R14.reuse ;  /* 0x0000000e88887220 */ /* 0x080fe20000410000 */
[----:B------:R-:W-:Y:S01]  /*86f0*/  FADD.FTZ R154, R178, R155 ;  /* 0x0000009bb29a7221 */ /* 0x000fe20000010000 */
[----:B------:R-:W1:Y:S01]  /*8700*/  MUFU.EX2 R179, R179 ;  /* 0x000000b300b37308 */ /* 0x000e620000000800 */
[----:B--2---:R-:W-:Y:S01]  /*8710*/  FADD.FTZ R153, R9, R152 ;  /* 0x0000009809997221 */ /* 0x004fe20000010000 */
[----:B------:R-:W-:Y:S01]  /*8720*/  @!P1 STS [R21+0x28800], R14 ;  /* 0x0288000e15009388 */ /* 0x000fe20000000800 */
[-C--:B------:R-:W-:Y:S01]  /*8730*/  FMUL.FTZ R137, R137, R14.reuse ;  /* 0x0000000e89897220 */ /* 0x080fe20000410000 */
[-C--:B------:R-:W-:Y:S01]  /*8740*/  FMUL.FTZ R140, R140, R14.reuse ;  /* 0x0000000e8c8c7220 */ /* 0x080fe20000410000 */
[-C--:B------:R-:W-:Y:S01]  /*8750*/  FMUL.FTZ R141, R141, R14.reuse ;  /* 0x0000000e8d8d7220 */ /* 0x080fe20000410000 */
[----:B------:R2:W-:Y:S01]  /*8760*/  @!P1 STS [R21+0x28820], R177 ;  /* 0x028820b115009388 */ /* 0x0005e20000000800 */
[-C--:B------:R-:W-:Y:S01]  /*8770*/  FMUL.FTZ R144, R144, R14.reuse ;  /* 0x0000000e90907220 */ /* 0x080fe20000410000 */
[----:B------:R-:W4:Y:S01]  /*8780*/  MUFU.EX2 R11, R11 ;  /* 0x0000000b000b7308 */ /* 0x000f220000000800 */
[----:B---3--:R-:W-:Y:S01]  /*8790*/  FADD.FTZ R152, R10, R153 ;  /* 0x000000990a987221 */ /* 0x008fe20000010000 */
[----:B------:R-:W-:Y:S01]  /*87a0*/  FADD.FTZ R153, R157, R154 ;  /* 0x0000009a9d997221 */ /* 0x000fe20000010000 */
[-C--:B------:R-:W-:Y:S01]  /*87b0*/  FMUL.FTZ R145, R145, R14.reuse ;  /* 0x0000000e91917220 */ /* 0x080fe20000410000 */
[-C--:B------:R-:W-:Y:S01]  /*87c0*/  FMUL.FTZ R148, R148, R14.reuse ;  /* 0x0000000e94947220 */ /* 0x080fe20000410000 */
[----:B------:R-:W-:Y:S01]  /*87d0*/  FMUL.FTZ R149, R149, R14 ;  /* 0x0000000e95957220 */ /* 0x000fe20000410000 */
[----:B------:R-:W-:Y:S01]  /*87e0*/  FADD.FTZ R153, R174, R153 ;  /* 0x00000099ae997221 */ /* 0x000fe20000010000 */
[-C--:B------:R-:W-:Y:S01]  /*87f0*/  FMUL.FTZ R26, R26, R177.reuse ;  /* 0x000000b11a1a7220 */ /* 0x080fe20000410000 */
[----:B------:R-:W3:Y:S01]  /*8800*/  MUFU.EX2 R176, R176 ;  /* 0x000000b000b07308 */ /* 0x000ee20000000800 */
[----:B-1----:R-:W-:Y:S01]  /*8810*/  FADD.FTZ R152, R179, R152 ;  /* 0x00000098b3987221 */ /* 0x002fe20000010000 */
[----:B------:R-:W-:Y:S01]  /*8820*/  FADD.FTZ R154, R158, R153 ;  /* 0x000000999e9a7221 */ /* 0x000fe20000010000 */
[----:B------:R-:W-:Y:S01]  /*8830*/  F2FP.F16.F32.PACK_AB R158, R159, R158 ;  /* 0x0000009e9f9e723e */ /* 0x000fe200000000ff */
[-C--:B------:R-:W-:Y:S01]  /*8840*/  FMUL.FTZ R27, R27, R177.reuse ;  /* 0x000000b11b1b7220 */ /* 0x080fe20000410000 */
[----:B------:R-:W-:Y:S01]  /*8850*/  FMUL.FTZ R30, R30, R177 ;  /* 0x000000b11e1e7220 */ /* 0x000fe20000410000 */
[----:B------:R-:W-:Y:S01]  /*8860*/  FADD.FTZ R153, R159, R154 ;  /* 0x0000009a9f997221 */ /* 0x000fe20000010000 */
[----:B------:R-:W-:Y:S01]  /*8870*/  F2FP.F16.F32.PACK_AB R154, R178, R171 ;  /* 0x000000abb29a723e */ /* 0x000fe200000000ff */
[----:B------:R-:W1:Y:S01]  /*8880*/  MUFU.EX2 R12, R12 ;  /* 0x0000000c000c7308 */ /* 0x000e620000000800 */
[----:B----4-:R-:W-:Y:S01]  /*8890*/  FADD.FTZ R155, R11, R152 ;  /* 0x000000980b9b7221 */ /* 0x010fe20000010000 */
        /* <DEDUP_REMOVED lines=17> */
[-C--:B------:R-:W-:Y:S01]  /*89b0*/  FMUL.FTZ R54, R54, R177.reuse ;  /* 0x000000b136367220 */ /* 0x080fe20000410000 */
[-C--:B------:R-:W-:Y:S01]  /*89c0*/  FMUL.FTZ R55, R55, R177.reuse ;  /* 0x000000b137377220 */ /* 0x080fe20000410000 */
[-C--:B------:R-:W-:Y:S01]  /*89d0*/  FMUL.FTZ R58, R58, R177.reuse ;  /* 0x000000b13a3a7220 */ /* 0x080fe20000410000 */
[-C--:B------:R-:W-:Y:S01]  /*89e0*/  FMUL.FTZ R59, R59, R177.reuse ;  /* 0x000000b13b3b7220 */ /* 0x080fe20000410000 */
[-C--:B------:R-:W-:Y:S01]  /*89f0*/  FMUL.FTZ R62, R62, R177.reuse ;  /* 0x000000b13e3e7220 */ /* 0x080fe20000410000 */
[----:B------:R-:W-:Y:S01]  /*8a00*/  MUFU.EX2 R20, R20 ;  /* 0x0000001400147308 */ /* 0x000fe20000000800 */
[C---:B----4-:R-:W-:Y:S01]  /*8a10*/  FADD.FTZ R182, R13.reuse, R182 ;  /* 0x000000b60db67221 */ /* 0x050fe20000010000 */
[----:B------:R-:W-:Y:S01]  /*8a20*/  F2FP.F16.F32.PACK_AB R159, R13, R12 ;  /* 0x0000000c0d9f723e */ /* 0x000fe200000000ff */
[-C--:B------:R-:W-:Y:S01]  /*8a30*/  FMUL.FTZ R63, R63, R177.reuse ;  /* 0x000000b13f3f7220 */ /* 0x080fe20000410000 */
[-C--:B------:R-:W-:Y:S01]  /*8a40*/  FMUL.FTZ R66, R66, R177.reuse ;  /* 0x000000b142427220 */ /* 0x080fe20000410000 */
[-C--:B------:R-:W-:Y:S01]  /*8a50*/  FMUL.FTZ R67, R67, R177.reuse ;  /* 0x000000b143437220 */ /* 0x080fe20000410000 */
[-C--:B------:R-:W-:Y:S01]  /*8a60*/  FMUL.FTZ R70, R70, R177.reuse ;  /* 0x000000b146467220 */ /* 0x080fe20000410000 */
[-C--:B------:R-:W-:Y:S01]  /*8a70*/  FMUL.FTZ R71, R71, R177.reuse ;  /* 0x000000b147477220 */ /* 0x080fe20000410000 */
        /* <DEDUP_REMOVED lines=40> */
[----:B------:R-:W0:Y:S01]  /*8d00*/  MUFU.EX2 R169, R169 ;  /* 0x000000a900a97308 */ /* 0x000e220000000800 */
[----:B-----5:R-:W-:Y:S01]  /*8d10*/  FADD.FTZ R156, R160, R153 ;  /* 0x00000099a09c7221 */ /* 0x020fe20000010000 */
[----:B------:R-:W-:Y:S01]  /*8d20*/  F2FP.F16.F32.PACK_AB R153, R9, R8 ;  /* 0x000000080999723e */ /* 0x000fe200000000ff */
[----:B---3--:R-:W-:Y:S01]  /*8d30*/  FADD.FTZ R9, R15, R182 ;  /* 0x000000b60f097221 */ /* 0x008fe20000010000 */
[----:B------:R-:W-:Y:S01]  /*8d40*/  BAR.SYNC.DEFER_BLOCKING 0xf, 0x100 ;  /* 0x03c4000000007b1d */ /* 0x000fe20000010000 */
[----:B--2---:R-:W-:Y:S01]  /*8d50*/  FADD.FTZ R21, R161, R156 ;  /* 0x0000009ca1157221 */ /* 0x004fe20000010000 */
[----:B------:R-:W-:Y:S01]  /*8d60*/  F2FP.F16.F32.PACK_AB R156, R174, R157 ;  /* 0x0000009dae9c723e */ /* 0x000fe200000000ff */
[----:B------:R-:W-:Y:S01]  /*8d70*/  FADD.FTZ R8, R20, R9 ;  /* 0x0000000914087221 */ /* 0x000fe20000010000 */
[----:B------:R-:W-:Y:S01]  /*8d80*/  F2FP.F16.F32.PACK_AB R157, R176, R11 ;  /* 0x0000000bb09d723e */ /* 0x000fe200000000ff */
[----:B-1----:R-:W-:Y:S01]  /*8d90*/  FADD.FTZ R10, R168, R21 ;  /* 0x00000015a80a7221 */ /* 0x002fe20000010000 */
[----:B------:R-:W1:Y:S01]  /*8da0*/  MUFU.EX2 R164, R164 ;  /* 0x000000a400a47308 */ /* 0x000e620000000800 */
[----:B------:R-:W-:Y:S01]  /*8db0*/  FADD.FTZ R9, R3, R8 ;  /* 0x0000000803097221 */ /* 0x000fe20000010000 */
[----:B------:R-:W-:Y:S01]  /*8dc0*/  F2FP.F16.F32.PACK_AB R160, R161, R160 ;  /* 0x000000a0a1a0723e */ /* 0x000fe200000000ff */
[----:B------:R-:W-:Y:S01]  /*8dd0*/  FMUL.FTZ R143, R143, R177 ;  /* 0x000000b18f8f7220 */ /* 0x000fe20000410000 */
[----:B------:R-:W-:Y:S01]  /*8de0*/  F2FP.F16.F32.PACK_AB R161, R20, R15 ;  /* 0x0000000f14a1723e */ /* 0x000fe200000000ff */
[----:B----4-:R-:W-:Y:S01]  /*8df0*/  FADD.FTZ R8, R4, R9 ;  /* 0x0000000904087221 */ /* 0x010fe20000010000 */
[-C--:B------:R-:W-:Y:S01]  /*8e00*/  FMUL.FTZ R146, R146, R177.reuse ;  /* 0x000000b192927220 */ /* 0x080fe20000410000 */
[----:B0-----:R-:W-:Y:S01]  /*8e10*/  FADD.FTZ R11, R169, R10 ;  /* 0x0000000aa90b7221 */ /* 0x001fe20000010000 */
[----:B------:R0:W2:Y:S01]  /*8e20*/  MUFU.EX2 R166, R162 ;  /* 0x000000a200a67308 */ /* 0x0000a20000000800 */
[----:B------:R-:W-:Y:S01]  /*8e30*/  FADD.FTZ R9, R165, R8 ;  /* 0x00000008a5097221 */ /* 0x000fe20000010000 */
[-C--:B------:R-:W-:Y:S01]  /*8e40*/  FMUL.FTZ R147, R147, R177.reuse ;  /* 0x000000b193937220 */ /* 0x080fe20000410000 */
[-C--:B------:R-:W-:Y:S01]  /*8e50*/  FMUL.FTZ R150, R150, R177.reuse ;  /* 0x000000b196967220 */ /* 0x080fe20000410000 */
[----:B------:R-:W-:-:S04]  /*8e60*/  FMUL.FTZ R151, R151, R177 ;  /* 0x000000b197977220 */ /* 0x000fc80000410000 */
[----:B------:R-:W3:Y:S01]  /*8e70*/  MUFU.EX2 R175, R175 ;  /* 0x000000af00af7308 */ /* 0x000ee20000000800 */
[----:B-1----:R-:W-:Y:S01]  /*8e80*/  FADD.FTZ R10, R164, R11 ;  /* 0x0000000ba40a7221 */ /* 0x002fe20000010000 */
[----:B0-----:R-:W-:Y:S01]  /*8e90*/  F2FP.F16.F32.PACK_AB R162, R169, R168 ;  /* 0x000000a8a9a2723e */ /* 0x001fe200000000ff */
[----:B------:R0:W-:Y:S04]  /*8ea0*/  STSM.16.M88.4 [R19+0x26800], R152 ;  /* 0x0268009813007844 */ /* 0x0001e80000000200 */
[----:B------:R0:W-:Y:S01]  /*8eb0*/  STSM.16.M88.4 [R22], R156 ;  /* 0x0000009c16007844 */ /* 0x0001e20000000200 */
[----:B------:R1:W4:Y:S01]  /*8ec0*/  MUFU.EX2 R167, R163 ;  /* 0x000000a300a77308 */ /* 0x0003220000000800 */
[C---:B--2---:R-:W-:Y:S01]  /*8ed0*/  FADD.FTZ R8, R166.reuse, R9 ;  /* 0x00000009a6087221 */ /* 0x044fe20000010000 */
[----:B------:R-:W-:-:S06]  /*8ee0*/  F2FP.F16.F32.PACK_AB R165, R166, R165 ;  /* 0x000000a5a6a5723e */ /* 0x000fcc00000000ff */
[----:B------:R-:W2:Y:S01]  /*8ef0*/  MUFU.EX2 R172, R172 ;  /* 0x000000ac00ac7308 */ /* 0x000ea20000000800 */
[C---:B---3--:R-:W-:Y:S01]  /*8f00*/  FADD.FTZ R11, R175.reuse, R10 ;  /* 0x0000000aaf0b7221 */ /* 0x048fe20000010000 */
[----:B-1----:R-:W-:Y:S02]  /*8f10*/  F2FP.F16.F32.PACK_AB R163, R4, R3 ;  /* 0x0000000304a3723e */ /* 0x002fe400000000ff */
[----:B------:R-:W-:-:S03]  /*8f20*/  F2FP.F16.F32.PACK_AB R164, R175, R164 ;  /* 0x000000a4afa4723e */ /* 0x000fc600000000ff */
[----:B------:R0:W-:Y:S01]  /*8f30*/  STSM.16.M88.4 [R184], R160 ;  /* 0x000000a0b8007844 */ /* 0x0001e20000000200 */
[----:B------:R-:W1:Y:S01]  /*8f40*/  MUFU.EX2 R173, R173 ;  /* 0x000000ad00ad7308 */ /* 0x000e620000000800 */
[----:B----4-:R-:W-:-:S07]  /*8f50*/  FADD.FTZ R9, R167, R8 ;  /* 0x00000008a7097221 */ /* 0x010fce0000010000 */
[----:B------:R-:W3:Y:S01]  /*8f60*/  MUFU.EX2 R180, R180 ;  /* 0x000000b400b47308 */ /* 0x000ee20000000800 */
[----:B--2---:R-:W-:Y:S01]  /*8f70*/  FADD.FTZ R4, R172, R11 ;  /* 0x0000000bac047221 */ /* 0x004fe20000010000 */
[----:B-1----:R-:W-:-:S03]  /*8f80*/  F2FP.F16.F32.PACK_AB R166, R173, R172 ;  /* 0x000000acada6723e */ /* 0x002fc600000000ff */
[----:B------:R-:W-:Y:S01]  /*8f90*/  FADD.FTZ R3, R173, R4 ;  /* 0x00000004ad037221 */ /* 0x000fe20000010000 */
[C---:B---3--:R-:W-:Y:S01]  /*8fa0*/  F2FP.F16.F32.PACK_AB R167, R180.reuse, R167 ;  /* 0x000000a7b4a7723e */ /* 0x048fe200000000ff */
[----:B------:R-:W-:-:S04]  /*8fb0*/  FADD.FTZ R4, R180, R9 ;  /* 0x00000009b4047221 */ /* 0x000fc80000010000 */
[----:B------:R0:W-:Y:S01]  /*8fc0*/  STSM.16.M88.4 [R23], R164 ;  /* 0x000000a417007844 */ /* 0x0001e20000000200 */
[----:B------:R-:W-:Y:S05]  /*8fd0*/  @!P0 BRA `(.L_x_4064) ;  /* 0x0000000000048947 */ /* 0x000fea0003800000 */
[----:B------:R-:W-:Y:S01]  /*8fe0*/  BPT.TRAP 0x1 ;  /* 0x000000040000795c */ /* 0x000fe20000300000 */
.L_x_4064:
[----:B------:R1:W2:Y:S01]  /*8ff0*/  SYNCS.PHASECHK.TRANS64.TRYWAIT P1, [UR22+0x28c50], R7 ;  /* 0x028c5007ff0075a7 */ /* 0x0002a20008020156 */
[----:B------:R-:W-:Y:S05]  /*9000*/  @!P0 BRA `(.L_x_4065) ;  /* 0x0000000000048947 */ /* 0x000fea0003800000 */
[----:B------:R-:W-:Y:S01]  /*9010*/  BPT.TRAP 0x1 ;  /* 0x000000040000795c */ /* 0x000fe20000300000 */
.L_x_4065:
[----:B--2---:R-:W-:Y:S05]  /*9020*/  @P1 BRA `(.L_x_4066) ;  /* 0x0000000000081947 */ /* 0x004fea0003800000 */
[----:B------:R-:W2:Y:S02]  /*9030*/  SYNCS.PHASECHK.TRANS64.TRYWAIT P1, [UR22+0x28c50], R7 ;  /* 0x028c5007ff0075a7 */ /* 0x000ea40008020156 */
[----:B--2---:R-:W-:Y:S05]  /*9040*/  @!P1 BRA `(.L_x_4067) ;  /* 0x0000007800b49947 */ /* 0x004fea0003800000 */
.L_x_4066:
        /* <DEDUP_REMOVED lines=34> */
.L_x_4068:
[----:B------:R-:W-:Y:S01]  /*9270*/  UIADD3 UR22, UR22, 0x28c60, URZ ;  /* 0x00028c6016167890 */ /* 0x000fe2000fffe03f */
[----:B------:R-:W-:Y:S01]  /*9280*/  ISETP.LT.AND P1, PT, RZ, UR21, PT ;  /* 0x00000015ff007c0c */ /* 0x000fe2000bf21270 */
[----:B------:R-:W-:Y:S01]  /*9290*/  UIADD3 UR21, UR21, -0x1, URZ ;  /* 0xffffffff15157890 */ /* 0x000fe2000fffe03f */
[----:B--2---:R-:W-:Y:S01]  /*92a0*/  IMAD.MOV.U32 R8, RZ, RZ, R5 ;  /* 0x000000ffff087224 */ /* 0x004fe200078e0005 */
[----:B------:R-:W-:Y:S01]  /*92b0*/  UPRMT UR22, UR40, 0x654, UR22 ;  /* 0x0000065428167896 */ /* 0x000fe20008000016 */
[----:B------:R-:W-:Y:S01]  /*92c0*/  IMAD.MOV.U32 R191, RZ, RZ, R6 ;  /* 0x000000ffffbf7224 */ /* 0x000fe200078e0006 */
[----:B------:R-:W-:-:S07]  /*92d0*/  UMOV UR23, UR38 ;  /* 0x0000002600177c82 */ /* 0x000fce0008000000 */
[----:B------:R-:W-:Y:S01]  /*92e0*/  SYNCS.ARRIVE.TRANS64.RED.A1T0 RZ, [UR22], RZ ;  /* 0x000000ffffff79a7 */ /* 0x000fe20008100416 */
[----:B------:R-:W-:Y:S05]  /*92f0*/  @P1 BRA `(.L_x_4069) ;  /* 0xffffffe000d81947 */ /* 0x000fea000383ffff */
.L_x_4058:
[----:B------:R-:W0:Y:S01]  /*9300*/  SHFL.BFLY PT, R0, R3, 0x2, 0x1f ;  /* 0x0c401f0003007f89 */ /* 0x000e2200000e0000 */
[----:B------:R-:W-:Y:S01]  /*9310*/  IMAD.MOV R13, RZ, RZ, -R18 ;  /* 0x000000ffff0d7224 */ /* 0x000fe200078e0a12 */
[----:B------:R-:W-:Y:S01]  /*9320*/  UIADD3 UR36, UR36, 0x1, URZ ;  /* 0x0000000124247890 */ /* 0x000fe2000fffe03f */
[----:B------:R-:W-:Y:S01]  /*9330*/  IMAD.U32 R10, RZ, RZ, UR10 ;  /* 0x0000000aff0a7e24 */ /* 0x000fe2000f8e00ff */
[----:B------:R-:W4:Y:S01]  /*9340*/  SHFL.BFLY PT, R9, R4, 0x2, 0x1f ;  /* 0x0c401f0004097f89 */ /* 0x000f2200000e0000 */
[----:B------:R-:W-:Y:S08]  /*9350*/  BAR.ARV 0x8, 0x100 ;  /* 0x0204000000007b1d */ /* 0x000ff00000002000 */
[----:B------:R-:W-:Y:S01]  /*9360*/  BAR.SYNC.DEFER_BLOCKING 0xf, 0x100 ;  /* 0x03c4000000007b1d */ /* 0x000fe20000010000 */
[----:B------:R-:W-:-:S02]  /*9370*/  ISETP.NE.AND P0, PT, R2, R13, PT ;  /* 0x0000000d0200720c */ /* 0x000fc40003f05270 */
[----:B------:R-:W-:Y:S01]  /*9380*/  MOV R13, UR10 ;  /* 0x0000000a000d7c02 */ /* 0x000fe20008000f00 */
[----:B01----:R-:W-:Y:S01]  /*9390*/  FADD.FTZ R7, R0, R3 ;  /* 0x0000000300077221 */ /* 0x003fe20000010000 */
[----:B------:R-:W-:Y:S01]  /*93a0*/  MOV R3, UR38 ;  /* 0x0000002600037c02 */ /* 0x000fe20008000f00 */
[----:B------:R-:W-:Y:S01]  /*93b0*/  UIADD3 UR38, UR38, 0x1, URZ ;  /* 0x0000000126267890 */ /* 0x000fe2000fffe03f */
[----:B----4-:R-:W-:Y:S02]  /*93c0*/  FADD.FTZ R9, R9, R4 ;  /* 0x0000000409097221 */ /* 0x010fe40000010000 */
[----:B------:R-:W0:Y:S01]  /*93d0*/  SHFL.BFLY PT, R0, R7, 0x1, 0x1f ;  /* 0x0c201f0007007f89 */ /* 0x000e2200000e0000 */
[----:B------:R-:W-:Y:S01]  /*93e0*/  IMAD.MOV.U32 R4, RZ, RZ, RZ ;  /* 0x000000ffff047224 */ /* 0x000fe200078e00ff */
[----:B------:R-:W-:-:S03]  /*93f0*/  UISETP.NE.AND UP0, UPT, UR38, 0x2, UPT ;  /* 0x000000022600788c */ /* 0x000fc6000bf05270 */
[----:B------:R-:W-:Y:S01]  /*9400*/  @!P0 IMAD R3, R3, 0x40, R16 ;  /* 0x0000004003038824 */ /* 0x000fe200078e0210 */
[----:B------:R-:W1:Y:S01]  /*9410*/  SHFL.BFLY PT, R8, R9, 0x1, 0x1f ;  /* 0x0c201f0009087f89 */ /* 0x000e6200000e0000 */
[----:B------:R-:W-:Y:S02]  /*9420*/  USEL UR4, URZ, 0x1, UP0 ;  /* 0x000000013f047887 */ /* 0x000fe40008000000 */
[----:B------:R-:W-:Y:S02]  /*9430*/  USEL UR38, UR38, URZ, UP0 ;  /* 0x0000003f26267287 */ /* 0x000fe40008000000 */
[----:B------:R-:W-:Y:S01]  /*9440*/  ULOP3.LUT UR37, UR37, UR4, URZ, 0x3c, !UPT ;  /* 0x0000000425257292 */ /* 0x000fe2000f8e3c3f */
[----:B0-----:R-:W-:Y:S01]  /*9450*/  FADD.FTZ R11, R7, R0 ;  /* 0x00000000070b7221 */ /* 0x001fe20000010000 */
[----:B------:R-:W-:Y:S02]  /*9460*/  IMAD.MOV.U32 R0, RZ, RZ, RZ ;  /* 0x000000ffff007224 */ /* 0x000fe400078e00ff */
[----:B-1----:R-:W-:-:S02]  /*9470*/  FADD.FTZ R8, R9, R8 ;  /* 0x0000000809087221 */ /* 0x002fc40000010000 */
[----:B------:R-:W-:Y:S02]  /*9480*/  FSETP.NE.FTZ.AND P1, PT, R11, RZ, PT ;  /* 0x000000ff0b00720b */ /* 0x000fe40003f35000 */
[----:B------:R-:W-:Y:S01]  /*9490*/  @!P0 LEA R9, R3, UR42, 0x2 ;  /* 0x0000002a03098c11 */ /* 0x000fe2000f8e10ff */
[----:B------:R-:W-:Y:S01]  /*94a0*/  IMAD.MOV.U32 R3, RZ, RZ, -0x800000 ;  /* 0xff800000ff037424 */ /* 0x000fe200078e00ff */
[----:B------:R-:W-:-:S09]  /*94b0*/  FSETP.NE.FTZ.AND P2, PT, R8, RZ, PT ;  /* 0x000000ff0800720b */ /* 0x000fd20003f55000 */
[----:B------:R-:W0:Y:S08]  /*94c0*/  @P1 MUFU.RCP R0, R11 ;  /* 0x0000000b00001308 */ /* 0x000e300000001000 */
[----:B------:R-:W1:Y:S08]  /*94d0*/  @P2 MUFU.RCP R4, R8 ;  /* 0x0000000800042308 */ /* 0x000e700000001000 */
[----:B------:R-:W4:Y:S01]  /*94e0*/  @P1 MUFU.LG2 R11, R11 ;  /* 0x0000000b000b1308 */ /* 0x000f220000000c00 */
[----:B0-----:R-:W-:Y:S01]  /*94f0*/  @!P0 STS [R9+0x28800], R0 ;  /* 0x0288000009008388 */ /* 0x001fe20000000800 */
[-C--:B------:R-:W-:Y:S01]  /*9500*/  FMUL.FTZ R195, R24, R0.reuse ;  /* 0x0000000018c37220 */ /* 0x080fe20000410000 */
[-C--:B------:R-:W-:Y:S01]  /*9510*/  FMUL.FTZ R21, R25, R0.reuse ;  /* 0x0000000019157220 */ /* 0x080fe20000410000 */
[-C--:B------:R-:W-:Y:S01]  /*9520*/  FMUL.FTZ R192, R28, R0.reuse ;  /* 0x000000001cc07220 */ /* 0x080fe20000410000 */
[-C--:B------:R-:W-:Y:S01]  /*9530*/  FMUL.FTZ R7, R29, R0.reuse ;  /* 0x000000001d077220 */ /* 0x080fe20000410000 */
[-C--:B------:R-:W-:Y:S01]  /*9540*/  FMUL.FTZ R208, R32, R0.reuse ;  /* 0x0000000020d07220 */ /* 0x080fe20000410000 */
[-C--:B------:R-:W-:Y:S01]  /*9550*/  FMUL.FTZ R206, R33, R0.reuse ;  /* 0x0000000021ce7220 */ /* 0x080fe20000410000 */
[----:B------:R4:W0:Y:S01]  /*9560*/  @P2 MUFU.LG2 R12, R8 ;  /* 0x00000008000c2308 */ /* 0x0008220000000c00 */
        /* <DEDUP_REMOVED lines=8> */
[----:B----4-:R-:W-:Y:S01]  /*95f0*/  @P1 FMUL.FTZ R8, R11, 0.69314718246459960938 ;  /* 0x3f3172180b081820 */ /* 0x010fe20000410000 */
[-C--:B------:R-:W-:Y:S01]  /*9600*/  FMUL.FTZ R198, R49, R0.reuse ;  /* 0x0000000031c67220 */ /* 0x080fe20000410000 */
[----:B-1----:R-:W-:Y:S01]  /*9610*/  @P1 FMUL.FTZ R9, R10, 0.69314718246459960938 ;  /* 0x3f3172180a091820 */ /* 0x002fe20000410000 */
[----:B------:R-:W-:Y:S01]  /*9620*/  @P2 FMUL.FTZ R10, R13, 0.69314718246459960938 ;  /* 0x3f3172180d0a2820 */ /* 0x000fe20000410000 */
        /* <DEDUP_REMOVED lines=22> */
[-C--:B--23--:R-:W-:Y:S01]  /*9790*/  FMUL.FTZ R167, R93, R0.reuse ;  /* 0x000000005da77220 */ /* 0x08cfe20000410000 */
        /* <DEDUP_REMOVED lines=97> */
.L_x_4023:
        /* <DEDUP_REMOVED lines=10> */
[----:B------:R-:W1:Y:S01]  /*9e50*/  SHFL.IDX PT, R6, R211, RZ, 0x1f ;  /* 0x00001fffd3067589 */ /* 0x000e6200000e0000 */
[----:B------:R-:W-:Y:S01]  /*9e60*/  IMAD R9, R210, 0x40, R17 ;  /* 0x00000040d2097824 */ /* 0x000fe200078e0211 */
[----:B------:R-:W-:Y:S01]  /*9e70*/  F2FP.F16.F32.PACK_AB R120, R121, R120 ;  /* 0x000000787978723e */ /* 0x000fe200000000ff */
[----:B------:R-:W-:-:S04]  /*9e80*/  USHF.R.S32.HI UR12, URZ, 0x1f, UR45 ;  /* 0x0000001f3f0c7899 */ /* 0x000fc8000801142d */
[----:B------:R-:W-:Y:S01]  /*9e90*/  BAR.SYNC.DEFER_BLOCKING 0x1, 0x100 ;  /* 0x0044000000007b1d */ /* 0x000fe20000010000 */
[----:B------:R-:W-:Y:S01]  /*9ea0*/  F2FP.F16.F32.PACK_AB R121, R156, R154 ;  /* 0x0000009a9c79723e */ /* 0x000fe200000000ff */
[----:B------:R-:W-:Y:S01]  /*9eb0*/  USHF.R.S32.HI UR13, URZ, 0x1f, UR43 ;  /* 0x0000001f3f0d7899 */ /* 0x000fe2000801142b */
        /* <DEDUP_REMOVED lines=10> */
[----:B-1----:R-:W-:Y:S01]  /*9f60*/  ISETP.NE.AND P0, PT, R6, RZ, PT ;  /* 0x000000ff0600720c */ /* 0x002fe20003f05270 */
[----:B------:R-:W-:Y:S01]  /*9f70*/  IMAD.U32 R96, RZ, RZ, UR6 ;  /* 0x00000006ff607e24 */ /* 0x000fe2000f8e00ff */
[----:B------:R-:W-:Y:S01]  /*9f80*/  F2FP.F16.F32.PACK_AB R146, R149, R148 ;  /* 0x000000949592723e */ /* 0x000fe200000000ff */
[----:B------:R-:W-:Y:S01]  /*9f90*/  IMAD.U32 R97, RZ, RZ, UR7 ;  /* 0x00000007ff617e24 */ /* 0x000fe2000f8e00ff */
[----:B------:R-:W-:Y:S01]  /*9fa0*/  F2FP.F16.F32.PACK_AB R147, R151, R150 ;  /* 0x000000969793723e */ /* 0x000fe200000000ff */
[----:B------:R-:W-:-:S04]  /*9fb0*/  IMAD.WIDE R4, R215, 0x2, R96 ;  /* 0x00000002d7047825 */ /* 0x000fc800078e0260 */
[----:B------:R-:W-:Y:S01]  /*9fc0*/  IMAD.WIDE R96, R9, 0x2, R96 ;  /* 0x0000000209607825 */ /* 0x000fe200078e0260 */
[C---:B------:R-:W-:Y:S02]  /*9fd0*/  IADD3 R45, P2, R4.reuse, 0x20, RZ ;  /* 0x00000020042d7810 */ /* 0x040fe40007f5e0ff */
[C---:B------:R-:W-:Y:S02]  /*9fe0*/  IADD3 R49, P3, R4.reuse, 0x40, RZ ;  /* 0x0000004004317810 */ /* 0x040fe40007f7e0ff */
[C---:B------:R-:W-:Y:S02]  /*9ff0*/  IADD3 R61, P5, R4.reuse, 0x2000, RZ ;  /* 0x00002000043d7810 */ /* 0x040fe40007fbe0ff */
[----:B------:R-:W-:Y:S01]  /*a000*/  LOP3.LUT R12, R45, 0x380, RZ, 0xc0, !PT ;  /* 0x000003802d0c7812 */ /* 0x000fe200078ec0ff */
[--C-:B------:R-:W-:Y:S01]  /*a010*/  IMAD.X R13, RZ, RZ, R5.reuse, P3 ;  /* 0x000000ffff0d7224 */ /* 0x100fe200018e0605 */
[----:B------:R-:W-:Y:S01]  /*a020*/  LOP3.LUT R14, R49, 0x380, RZ, 0xc0, !PT ;  /* 0x00000380310e7812 */ /* 0x000fe200078ec0ff */
[----:B------:R-:W-:Y:S01]  /*a030*/  IMAD.X R25, RZ, RZ, R5, P5 ;  /* 0x000000ffff197224 */ /* 0x000fe200028e0605 */
[----:B------:R-:W-:-:S02]  /*a040*/  IADD3 R53, P4, R4, 0x60, RZ ;  /* 0x0000006004357810 */ /* 0x000fc40007f9e0ff */
[----:B------:R-:W-:Y:S02]  /*a050*/  SHF.R.U64 R12, R12, 0x3, RZ ;  /* 0x000000030c0c7819 */ /* 0x000fe400000012ff */
[----:B------:R-:W-:Y:S01]  /*a060*/  SHF.R.U64 R14, R14, 0x3, RZ ;  /* 0x000000030e0e7819 */ /* 0x000fe200000012ff */
[--C-:B------:R-:W-:Y:S01]  /*a070*/  IMAD.X R15, RZ, RZ, R5.reuse, P4 ;  /* 0x000000ffff0f7224 */ /* 0x100fe200020e0605 */
[----:B------:R-:W-:Y:S02]  /*a080*/  IADD3 R36, P5, R4, 0x4040, RZ ;  /* 0x0000404004247810 */ /* 0x000fe40007fbe0ff */
[----:B------:R-:W-:Y:S02]  /*a090*/  LOP3.LUT R130, R12, R45, RZ, 0x3c, !PT ;  /* 0x0000002d0c827212 */ /* 0x000fe400078e3cff */
[----:B------:R-:W-:Y:S01]  /*a0a0*/  IADD3 R37, P4, R4, 0x4020, RZ ;  /* 0x0000402004257810 */ /* 0x000fe20007f9e0ff */
[----:B------:R-:W-:Y:S01]  /*a0b0*/  IMAD.X R109, RZ, RZ, R5, P5 ;  /* 0x000000ffff6d7224 */ /* 0x000fe200028e0605 */
[----:B------:R-:W-:-:S02]  /*a0c0*/  LOP3.LUT R12, R14, R49, RZ, 0x3c, !PT ;  /* 0x000000310e0c7212 */ /* 0x000fc400078e3cff */
[----:B------:R-:W-:Y:S01]  /*a0d0*/  LOP3.LUT R49, R36, 0x380, RZ, 0xc0, !PT ;  /* 0x0000038024317812 */ /* 0x000fe200078ec0ff */
[--C-:B------:R-:W-:Y:S01]  /*a0e0*/  IMAD.X R105, RZ, RZ, R5.reuse, P4 ;  /* 0x000000ffff697224 */ /* 0x100fe200020e0605 */
[C---:B------:R-:W-:Y:S02]  /*a0f0*/  IADD3 R65, P6, R4.reuse, 0x2020, RZ ;  /* 0x0000202004417810 */ /* 0x040fe40007fde0ff */
[----:B------:R-:W-:Y:S02]  /*a100*/  SHF.R.U64 R49, R49, 0x3, RZ ;  /* 0x0000000331317819 */ /* 0x000fe400000012ff */
[C---:B------:R-:W-:Y:S01]  /*a110*/  IADD3 R10, P4, R4.reuse, 0x6060, RZ ;  /* 0x00006060040a7810 */ /* 0x040fe20007f9e0ff */
[----:B------:R-:W-:Y:S01]  /*a120*/  IMAD.X R29, RZ, RZ, R5, P6 ;  /* 0x000000ffff1d7224 */ /* 0x000fe200030e0605 */
[----:B------:R-:W-:Y:S02]  /*a130*/  IADD3 R69, P1, R4, 0x2040, RZ ;  /* 0x0000204004457810 */ /* 0x000fe40007f3e0ff */
[----:B------:R-:W-:-:S02]  /*a140*/  LOP3.LUT R108, R49, R36, RZ, 0x3c, !PT ;  /* 0x00000024316c7212 */ /* 0x000fc400078e3cff */
[----:B------:R-:W-:Y:S02]  /*a150*/  IADD3 R33, P6, R4, 0x4060, RZ ;  /* 0x0000406004217810 */ /* 0x000fe40007fde0ff */
[----:B------:R-:W-:Y:S02]  /*a160*/  LOP3.LUT R49, R10, 0x380, RZ, 0xc0, !PT ;  /* 0x000003800a317812 */ /* 0x000fe400078ec0ff */
[-C--:B------:R-:W-:Y:S02]  /*a170*/  IADD3.X R41, RZ, R5.reuse, RZ, P1, !PT ;  /* 0x00000005ff297210 */ /* 0x080fe40000ffe4ff */
[----:B------:R-:W-:Y:S02]  /*a180*/  IADD3.X R131, RZ, R5, RZ, P2, !PT ;  /* 0x00000005ff837210 */ /* 0x000fe400017fe4ff */
[C---:B------:R-:W-:Y:S02]  /*a190*/  IADD3 R6, P1, R4.reuse, 0x6000, RZ ;  /* 0x0000600004067810 */ /* 0x040fe40007f3e0ff */
[----:B------:R-:W-:-:S02]  /*a1a0*/  IADD3 R73, P2, R4, 0x2060, RZ ;  /* 0x0000206004497810 */ /* 0x000fc40007f5e0ff */
[----:B------:R-:W-:Y:S01]  /*a1b0*/  LOP3.LUT R24, R53, 0x380, RZ, 0xc0, !PT ;  /* 0x0000038035187812 */ /* 0x000fe200078ec0ff */
[--C-:B------:R-:W-:Y:S01]  /*a1c0*/  IMAD.X R123, RZ, RZ, R5.reuse, P1 ;  /* 0x000000ffff7b7224 */ /* 0x100fe200008e0605 */
[----:B------:R-:W-:Y:S01]  /*a1d0*/  LOP3.LUT R48, R33, 0x380, RZ, 0xc0, !PT ;  /* 0x0000038021307812 */ /* 0x000fe200078ec0ff */
[----:B------:R-:W-:Y:S01]  /*a1e0*/  IMAD.X R57, RZ, RZ, R5, P2 ;  /* 0x000000ffff397224 */ /* 0x000fe200010e0605 */
[----:B------:R-:W-:Y:S02]  /*a1f0*/  SHF.R.U64 R49, R49, 0x3, RZ ;  /* 0x0000000331317819 */ /* 0x000fe400000012ff */
[----:B------:R-:W-:Y:S02]  /*a200*/  SHF.R.U64 R24, R24, 0x3, RZ ;  /* 0x0000000318187819 */ /* 0x000fe400000012ff */
[----:B------:R-:W-:Y:S02]  /*a210*/  LOP3.LUT R44, R73, 0x380, RZ, 0xc0, !PT ;  /* 0x00000380492c7812 */ /* 0x000fe400078ec0ff */
[----:B------:R-:W-:-:S02]  /*a220*/  SHF.R.U64 R48, R48, 0x3, RZ ;  /* 0x0000000330307819 */ /* 0x000fc400000012ff */
[----:B------:R-:W-:Y:S02]  /*a230*/  LOP3.LUT R10, R49, R10, RZ, 0x3c, !PT ;  /* 0x0000000a310a7212 */ /* 0x000fe400078e3cff */
[----:B------:R-:W-:Y:S02]  /*a240*/  IADD3 R49, P1, R96, 0x4000, RZ ;  /* 0x0000400060317810 */ /* 0x000fe40007f3e0ff */
[C---:B------:R-:W-:Y:S02]  /*a250*/  IADD3 R32, P3, R4.reuse, 0x4000, RZ ;  /* 0x0000400004207810 */ /* 0x040fe40007f7e0ff */
[----:B------:R-:W-:Y:S02]  /*a260*/  LOP3.LUT R11, R4, 0x380, RZ, 0xc0, !PT ;  /* 0x00000380040b7812 */ /* 0x000fe400078ec0ff */
[----:B------:R-:W-:Y:S01]  /*a270*/  LOP3.LUT R14, R24, R53, RZ, 0x3c, !PT ;  /* 0x00000035180e7212 */ /* 0x000fe200078e3cff */
[----:B------:R-:W-:Y:S01]  /*a280*/  IMAD.X R101, RZ, RZ, R5, P3 ;  /* 0x000000ffff657224 */ /* 0x000fe200018e0605 */
[----:B------:R-:W-:-:S02]  /*a290*/  SHF.R.U64 R44, R44, 0x3, RZ ;  /* 0x000000032c2c7819 */ /* 0x000fc400000012ff */
[----:B------:R-:W-:Y:S02]  /*a2a0*/  LOP3.LUT R118, R48, R33, RZ, 0x3c, !PT ;  /* 0x0000002130767212 */ /* 0x000fe400078e3cff */
[----:B------:R-:W-:Y:S02]  /*a2b0*/  LOP3.LUT R24, R61, 0x380, RZ, 0xc0, !PT ;  /* 0x000003803d187812 */ /* 0x000fe400078ec0ff */
[----:B------:R-:W-:Y:S02]  /*a2c0*/  LOP3.LUT R28, R65, 0x380, RZ, 0xc0, !PT ;  /* 0x00000380411c7812 */ /* 0x000fe400078ec0ff */
[----:B------:R-:W-:Y:S02]  /*a2d0*/  LOP3.LUT R48, R49, 0x380, RZ, 0xc0, !PT ;  /* 0x0000038031307812 */ /* 0x000fe400078ec0ff */
[C---:B------:R-:W-:Y:S02]  /*a2e0*/  IADD3 R8, P2, R4.reuse, 0x6020, RZ ;  /* 0x0000602004087810 */ /* 0x040fe40007f5e0ff */
[----:B------:R-:W-:-:S02]  /*a2f0*/  IADD3 R20, P3, R4, 0x6040, RZ ;  /* 0x0000604004147810 */ /* 0x000fc40007f7e0ff */
[----:B------:R-:W-:Y:S01]  /*a300*/  SHF.R.U64 R11, R11, 0x3, RZ ;  /* 0x000000030b0b7819 */ /* 0x000fe200000012ff */
[--C-:B------:R-:W-:Y:S01]  /*a310*/  IMAD.X R127, RZ, RZ, R5.reuse, P2 ;  /* 0x000000ffff7f7224 */ /* 0x100fe200010e0605 */
[----:B------:R-:W-:Y:S01]  /*a320*/  LOP3.LUT R56, R44, R73, RZ, 0x3c, !PT ;  /* 0x000000492c387212 */ /* 0x000fe200078e3cff */
[----:B------:R-:W-:Y:S01]  /*a330*/  IMAD.X R9, RZ, RZ, R5, P3 ;  /* 0x000000ffff097224 */ /* 0x000fe200018e0605 */
[----:B------:R-:W-:Y:S02]  /*a340*/  SHF.R.U64 R24, R24, 0x3, RZ ;  /* 0x0000000318187819 */ /* 0x000fe400000012ff */
[----:B------:R-:W-:Y:S02]  /*a350*/  SHF.R.U64 R28, R28, 0x3, RZ ;  /* 0x000000031c1c7819 */ /* 0x000fe400000012ff */
[----:B------:R-:W-:Y:S02]  /*a360*/  LOP3.LUT R44, R37, 0x380, RZ, 0xc0, !PT ;  /* 0x00000380252c7812 */ /* 0x000fe400078ec0ff */
[----:B------:R-:W-:-:S02]  /*a370*/  SHF.R.U64 R48, R48, 0x3, RZ ;  /* 0x0000000330307819 */ /* 0x000fc400000012ff */
[----:B------:R-:W-:Y:S02]  /*a380*/  LOP3.LUT R45, R32, 0x380, RZ, 0xc0, !PT ;  /* 0x00000380202d7812 */ /* 0x000fe400078ec0ff */
[----:B------:R-:W-:Y:S01]  /*a390*/  LOP3.LUT R4, R11, R4, RZ, 0x3c, !PT ;  /* 0x000000040b047212 */ /* 0x000fe200078e3cff */
[----:B------:R-:W-:Y:S01]  /*a3a0*/  IMAD.X R11, RZ, RZ, R5, P4 ;  /* 0x000000ffff0b7224 */ /* 0x000fe200020e0605 */
[----:B------:R-:W-:Y:S02]  /*a3b0*/  IADD3.X R119, RZ, R5, RZ, P6, !PT ;  /* 0x00000005ff777210 */ /* 0x000fe400037fe4ff */
[----:B------:R-:W-:Y:S02]  /*a3c0*/  LOP3.LUT R24, R24, R61, RZ, 0x3c, !PT ;  /* 0x0000003d18187212 */ /* 0x000fe400078e3cff */
[----:B------:R-:W-:Y:S02]  /*a3d0*/  LOP3.LUT R28, R28, R65, RZ, 0x3c, !PT ;  /* 0x000000411c1c7212 */ /* 0x000fe400078e3cff */
[----:B------:R-:W-:-:S02]  /*a3e0*/  SHF.R.U64 R44, R44, 0x3, RZ ;  /* 0x000000032c2c7819 */ /* 0x000fc400000012ff */
[----:B------:R-:W-:Y:S02]  /*a3f0*/  LOP3.LUT R48, R48, R49, RZ, 0x3c, !PT ;  /* 0x0000003130307212 */ /* 0x000fe400078e3cff */
[----:B------:R-:W-:Y:S02]  /*a400*/  SHF.R.U64 R45, R45, 0x3, RZ ;  /* 0x000000032d2d7819 */ /* 0x000fe400000012ff */
[C---:B------:R-:W-:Y:S02]  /*a410*/  IADD3 R65, P4, R96.reuse, 0x1000, RZ ;  /* 0x0000100060417810 */ /* 0x040fe40007f9e0ff */
[C---:B------:R-:W-:Y:S02]  /*a420*/  IADD3 R61, P3, R96.reuse, 0x2000, RZ ;  /* 0x00002000603d7810 */ /* 0x040fe40007f7e0ff */
[C---:B------:R-:W-:Y:S02]  /*a430*/  IADD3 R53, P2, R96.reuse, 0x3000, RZ ;  /* 0x0000300060357810 */ /* 0x040fe40007f5e0ff */
[----:B------:R-:W-:-:S02]  /*a440*/  IADD3 R49, P6, R96, 0x5000, RZ ;  /* 0x0000500060317810 */ /* 0x000fc40007fde0ff */
[----:B------:R-:W-:Y:S02]  /*a450*/  LOP3.LUT R104, R44, R37, RZ, 0x3c, !PT ;  /* 0x000000252c687212 */ /* 0x000fe400078e3cff */
[----:B------:R-:W-:Y:S02]  /*a460*/  LOP3.LUT R100, R45, R32, RZ, 0x3c, !PT ;  /* 0x000000202d647212 */ /* 0x000fe400078e3cff */
[----:B------:R-:W-:Y:S02]  /*a470*/  LOP3.LUT R37, R8, 0x380, RZ, 0xc0, !PT ;  /* 0x0000038008257812 */ /* 0x000fe400078ec0ff */
[----:B------:R-:W-:Y:S02]  /*a480*/  LOP3.LUT R64, R65, 0x380, RZ, 0xc0, !PT ;  /* 0x0000038041407812 */ /* 0x000fe400078ec0ff */
[----:B------:R-:W-:Y:S02]  /*a490*/  LOP3.LUT R60, R61, 0x380, RZ, 0xc0, !PT ;  /* 0x000003803d3c7812 */ /* 0x000fe400078ec0ff */
[----:B------:R-:W-:-:S02]  /*a4a0*/  LOP3.LUT R52, R53, 0x380, RZ, 0xc0, !PT ;  /* 0x0000038035347812 */ /* 0x000fc400078ec0ff */
[----:B------:R-:W-:Y:S02]  /*a4b0*/  LOP3.LUT R44, R49, 0x380, RZ, 0xc0, !PT ;  /* 0x00000380312c7812 */ /* 0x000fe400078ec0ff */
[----:B------:R-:W-:Y:S02]  /*a4c0*/  LOP3.LUT R40, R69, 0x380, RZ, 0xc0, !PT ;  /* 0x0000038045287812 */ /* 0x000fe400078ec0ff */
[----:B------:R-:W-:Y:S02]  /*a4d0*/  LOP3.LUT R33, R6, 0x380, RZ, 0xc0, !PT ;  /* 0x0000038006217812 */ /* 0x000fe400078ec0ff */
[----:B------:R-:W-:Y:S02]  /*a4e0*/  LOP3.LUT R45, R20, 0x380, RZ, 0xc0, !PT ;  /* 0x00000380142d7812 */ /* 0x000fe400078ec0ff */
[----:B------:R-:W-:Y:S02]  /*a4f0*/  SHF.R.U64 R37, R37, 0x3, RZ ;  /* 0x0000000325257819 */ /* 0x000fe400000012ff */
[----:B------:R-:W-:-:S02]  /*a500*/  SHF.R.U64 R64, R64, 0x3, RZ ;  /* 0x0000000340407819 */ /* 0x000fc400000012ff */
[----:B------:R-:W-:Y:S02]  /*a510*/  SHF.R.U64 R60, R60, 0x3, RZ ;  /* 0x000000033c3c7819 */ /* 0x000fe400000012ff */
[----:B------:R-:W-:Y:S02]  /*a520*/  SHF.R.U64 R52, R52, 0x3, RZ ;  /* 0x0000000334347819 */ /* 0x000fe400000012ff */
[----:B------:R-:W-:Y:S02]  /*a530*/  SHF.R.U64 R44, R44, 0x3, RZ ;  /* 0x000000032c2c7819 */ /* 0x000fe400000012ff */
[----:B------:R-:W-:Y:S02]  /*a540*/  SHF.R.U64 R40, R40, 0x3, RZ ;  /* 0x0000000328287819 */ /* 0x000fe400000012ff */
[----:B------:R-:W-:Y:S02]  /*a550*/  SHF.R.U64 R33, R33, 0x3, RZ ;  /* 0x0000000321217819 */ /* 0x000fe400000012ff */
[----:B------:R-:W-:-:S02]  /*a560*/  SHF.R.U64 R45, R45, 0x3, RZ ;  /* 0x000000032d2d7819 */ /* 0x000fc400000012ff */
[----:B------:R-:W-:Y:S02]  /*a570*/  LOP3.LUT R126, R37, R8, RZ, 0x3c, !PT ;  /* 0x00000008257e7212 */ /* 0x000fe400078e3cff */
[----:B------:R-:W-:Y:S02]  /*a580*/  LOP3.LUT R64, R64, R65, RZ, 0x3c, !PT ;  /* 0x0000004140407212 */ /* 0x000fe400078e3cff */
[----:B------:R-:W-:Y:S01]  /*a590*/  LOP3.LUT R60, R60, R61, RZ, 0x3c, !PT ;  /* 0x0000003d3c3c7212 */ /* 0x000fe200078e3cff */
[--C-:B------:R-:W-:Y:S01]  /*a5a0*/  IMAD.X R61, RZ, RZ, R97.reuse, P3 ;  /* 0x000000ffff3d7224 */ /* 0x100fe200018e0661 */
[----:B------:R-:W-:Y:S01]  /*a5b0*/  LOP3.LUT R52, R52, R53, RZ, 0x3c, !PT ;  /* 0x0000003534347212 */ /* 0x000fe200078e3cff */
[--C-:B------:R-:W-:Y:S01]  /*a5c0*/  IMAD.X R53, RZ, RZ, R97.reuse, P2 ;  /* 0x000000ffff357224 */ /* 0x100fe200010e0661 */
[----:B------:R-:W-:Y:S01]  /*a5d0*/  LOP3.LUT R44, R44, R49, RZ, 0x3c, !PT ;  /* 0x000000312c2c7212 */ /* 0x000fe200078e3cff */
[----:B------:R-:W-:Y:S01]  /*a5e0*/  IMAD.X R49, RZ, RZ, R97, P1 ;  /* 0x000000ffff317224 */ /* 0x000fe200008e0661 */
[----:B------:R-:W-:-:S02]  /*a5f0*/  MOV R73, R4 ;  /* 0x0000000400497202 */ /* 0x000fc40000000f00 */
[----:B------:R-:W-:Y:S02]  /*a600*/  LOP3.LUT R40, R40, R69, RZ, 0x3c, !PT ;  /* 0x0000004528287212 */ /* 0x000fe400078e3cff */
[----:B------:R-:W-:Y:S02]  /*a610*/  LOP3.LUT R122, R33, R6, RZ, 0x3c, !PT ;  /* 0x00000006217a7212 */ /* 0x000fe400078e3cff */
[----:B------:R-:W-:Y:S02]  /*a620*/  LOP3.LUT R8, R45, R20, RZ, 0x3c, !PT ;  /* 0x000000142d087212 */ /* 0x000fe400078e3cff */
[----:B------:R-:W-:Y:S02]  /*a630*/  IADD3.X R65, RZ, R97, RZ, P4, !PT ;  /* 0x00000061ff417210 */ /* 0x000fe400027fe4ff */
[----:B------:R-:W-:Y:S02]  /*a640*/  F2FP.F16.F32.PACK_AB R4, R21, R195 ;  /* 0x000000c31504723e */ /* 0x000fe400000000ff */
[----:B------:R-:W-:-:S02]  /*a650*/  IADD3 R45, P5, R96, 0x6000, RZ ;  /* 0x00006000602d7810 */ /* 0x000fc40007fbe0ff */
[C---:B------:R-:W-:Y:S02]  /*a660*/  IADD3 R37, P4, R96.reuse, 0x7000, RZ ;  /* 0x0000700060257810 */ /* 0x040fe40007f9e0ff */
[C---:B------:R-:W-:Y:S02]  /*a670*/  IADD3 R33, P3, R96.reuse, 0x8000, RZ ;  /* 0x0000800060217810 */ /* 0x040fe40007f7e0ff */
[C---:B------:R-:W-:Y:S02]  /*a680*/  IADD3 R69, P2, R96.reuse, 0x9000, RZ ;  /* 0x0000900060457810 */ /* 0x040fe40007f5e0ff */
[----:B------:R-:W-:Y:S02]  /*a690*/  IADD3 R21, P1, R96, 0xa000, RZ ;  /* 0x0000a00060157810 */ /* 0x000fe40007f3e0ff */
[----:B------:R-:W-:Y:S02]  /*a6a0*/  F2FP.F16.F32.PACK_AB R6, R7, R192 ;  /* 0x000000c00706723e */ /* 0x000fe400000000ff */
[----:B------:R-:W-:-:S02]  /*a6b0*/  F2FP.F16.F32.PACK_AB R5, R27, R26 ;  /* 0x0000001a1b05723e */ /* 0x000fc400000000ff */
[----:B------:R-:W-:Y:S02]  /*a6c0*/  F2FP.F16.F32.PACK_AB R7, R31, R30 ;  /* 0x0000001e1f07723e */ /* 0x000fe400000000ff */
[----:B------:R-:W-:Y:S02]  /*a6d0*/  LOP3.LUT R36, R45, 0x380, RZ, 0xc0, !PT ;  /* 0x000003802d247812 */ /* 0x000fe400078ec0ff */
[----:B------:R-:W-:Y:S01]  /*a6e0*/  LOP3.LUT R32, R37, 0x380, RZ, 0xc0, !PT ;  /* 0x0000038025207812 */ /* 0x000fe200078ec0ff */
[----:B------:R0:W-:Y:S01]  /*a6f0*/  STSM.16.M88.4 [R73], R4 ;  /* 0x0000000449007844 */ /* 0x0001e20000000200 */
[----:B------:R-:W-:Y:S02]  /*a700*/  LOP3.LUT R20, R33, 0x380, RZ, 0xc0, !PT ;  /* 0x0000038021147812 */ /* 0x000fe400078ec0ff */
[----:B------:R-:W-:Y:S02]  /*a710*/  LOP3.LUT R68, R69, 0x380, RZ, 0xc0, !PT ;  /* 0x0000038045447812 */ /* 0x000fe400078ec0ff */
[----:B------:R-:W-:-:S02]  /*a720*/  LOP3.LUT R72, R21, 0x380, RZ, 0xc0, !PT ;  /* 0x0000038015487812 */ /* 0x000fc400078ec0ff */
[----:B------:R-:W-:Y:S02]  /*a730*/  SHF.R.U64 R36, R36, 0x3, RZ ;  /* 0x0000000324247819 */ /* 0x000fe400000012ff */
[----:B------:R-:W-:Y:S02]  /*a740*/  SHF.R.U64 R32, R32, 0x3, RZ ;  /* 0x0000000320207819 */ /* 0x000fe400000012ff */
[----:B------:R-:W-:Y:S02]  /*a750*/  SHF.R.U64 R20, R20, 0x3, RZ ;  /* 0x0000000314147819 */ /* 0x000fe400000012ff */
[----:B------:R-:W-:Y:S02]  /*a760*/  SHF.R.U64 R68, R68, 0x3, RZ ;  /* 0x0000000344447819 */ /* 0x000fe400000012ff */
[----:B------:R-:W-:Y:S01]  /*a770*/  SHF.R.U64 R72, R72, 0x3, RZ ;  /* 0x0000000348487819 */ /* 0x000fe200000012ff */
[----:B0-----:R-:W-:Y:S01]  /*a780*/  IMAD.X R73, RZ, RZ, R97, P1 ;  /* 0x000000ffff497224 */ /* 0x001fe200008e0661 */
[----:B------:R-:W-:-:S02]  /*a790*/  LOP3.LUT R5, R96, 0x380, RZ, 0xc0, !PT ;  /* 0x0000038060057812 */ /* 0x000fc400078ec0ff */
[----:B------:R-:W-:Y:S01]  /*a7a0*/  LOP3.LUT R36, R36, R45, RZ, 0x3c, !PT ;  /* 0x0000002d24247212 */ /* 0x000fe200078e3cff */
[--C-:B------:R-:W-:Y:S01]  /*a7b0*/  IMAD.X R45, RZ, RZ, R97.reuse, P6 ;  /* 0x000000ffff2d7224 */ /* 0x100fe200030e0661 */
[----:B------:R-:W-:Y:S02]  /*a7c0*/  SHF.R.U64 R5, R5, 0x3, RZ ;  /* 0x0000000305057819 */ /* 0x000fe400000012ff */
        /* <DEDUP_REMOVED lines=15> */
[----:B------:R-:W-:Y:S02]  /*a8c0*/  F2FP.F16.F32.PACK_AB R4, R206, R208 ;  /* 0x000000d0ce04723e */ /* 0x000fe400000000ff */
[----:B------:R-:W-:Y:S02]  /*a8d0*/  F2FP.F16.F32.PACK_AB R5, R35, R34 ;  /* 0x000000222305723e */ /* 0x000fe400000000ff */
[----:B------:R-:W-:Y:S02]  /*a8e0*/  F2FP.F16.F32.PACK_AB R6, R204, R207 ;  /* 0x000000cfcc06723e */ /* 0x000fe400000000ff */
[----:B------:R-:W-:Y:S02]  /*a8f0*/  F2FP.F16.F32.PACK_AB R7, R39, R38 ;  /* 0x000000262707723e */ /* 0x000fe400000000ff */
[----:B------:R-:W-:-:S02]  /*a900*/  MOV R34, R8 ;  /* 0x0000000800227202 */ /* 0x000fc40000000f00 */
[----:B------:R-:W-:Y:S01]  /*a910*/  MOV R35, R10 ;  /* 0x0000000a00237202 */ /* 0x000fe20000000f00 */
[----:B------:R0:W-:Y:S01]  /*a920*/  STSM.16.M88.4 [R26], R4 ;  /* 0x000000041a007844 */ /* 0x0001e20000000200 */
[----:B------:R-:W-:Y:S02]  /*a930*/  MOV R131, R12 ;  /* 0x0000000c00837202 */ /* 0x000fe40000000f00 */
[----:B------:R-:W-:Y:S02]  /*a940*/  MOV R192, R14 ;  /* 0x0000000e00c07202 */ /* 0x000fe40000000f00 */
[----:B------:R-:W-:Y:S02]  /*a950*/  F2FP.F16.F32.PACK_AB R8, R202, R205 ;  /* 0x000000cdca08723e */ /* 0x000fe400000000ff */
        /* <DEDUP_REMOVED lines=9> */
[----:B0-----:R-:W-:Y:S01]  /*a9f0*/  F2FP.F16.F32.PACK_AB R4, R193, R197 ;  /* 0x000000c5c104723e */ /* 0x001fe200000000ff */
[----:B------:R-:W-:Y:S01]  /*aa00*/  STSM.16.M88.4 [R192], R12 ;  /* 0x0000000cc0007844 */ /* 0x000fe20000000200 */
[----:B------:R-:W-:Y:S02]  /*aa10*/  F2FP.F16.F32.PACK_AB R5, R59, R58 ;  /* 0x0000003a3b05723e */ /* 0x000fe400000000ff */
[----:B------:R-:W-:Y:S02]  /*aa20*/  F2FP.F16.F32.PACK_AB R6, R183, R194 ;  /* 0x000000c2b706723e */ /* 0x000fe400000000ff */
[----:B------:R-:W-:Y:S02]  /*aa30*/  F2FP.F16.F32.PACK_AB R7, R63, R62 ;  /* 0x0000003e3f07723e */ /* 0x000fe400000000ff */
[----:B------:R-:W-:Y:S02]  /*aa40*/  MOV R213, R28 ;  /* 0x0000001c00d57202 */ /* 0x000fe40000000f00 */
[----:B------:R-:W-:Y:S01]  /*aa50*/  F2FP.F16.F32.PACK_AB R24, R181, R191 ;  /* 0x000000bfb518723e */ /* 0x000fe200000000ff */
[----:B------:R-:W-:Y:S01]  /*aa60*/  STSM.16.M88.4 [R195], R4 ;  /* 0x00000004c3007844 */ /* 0x000fe20000000200 */
[----:B------:R-:W-:-:S02]  /*aa70*/  F2FP.F16.F32.PACK_AB R25, R67, R66 ;  /* 0x000000424319723e */ /* 0x000fc400000000ff */
[----:B------:R-:W-:Y:S02]  /*aa80*/  F2FP.F16.F32.PACK_AB R26, R179, R182 ;  /* 0x000000b6b31a723e */ /* 0x000fe400000000ff */
[----:B------:R-:W-:Y:S02]  /*aa90*/  F2FP.F16.F32.PACK_AB R27, R71, R70 ;  /* 0x00000046471b723e */ /* 0x000fe400000000ff */
        /* <DEDUP_REMOVED lines=11> */
[----:B------:R-:W-:-:S02]  /*ab50*/  MOV R100, R100 ;  /* 0x0000006400647202 */ /* 0x000fc40000000f00 */
[----:B------:R-:W-:Y:S02]  /*ab60*/  F2FP.F16.F32.PACK_AB R56, R169, R172 ;  /* 0x000000aca938723e */ /* 0x000fe400000000ff */
[----:B------:R-:W-:Y:S02]  /*ab70*/  F2FP.F16.F32.PACK_AB R57, R91, R90 ;  /* 0x0000005a5b39723e */ /* 0x000fe400000000ff */
[----:B------:R-:W-:Y:S02]  /*ab80*/  F2FP.F16.F32.PACK_AB R58, R167, R170 ;  /* 0x000000aaa73a723e */ /* 0x000fe400000000ff */
[----:B------:R-:W-:Y:S02]  /*ab90*/  F2FP.F16.F32.PACK_AB R59, R95, R94 ;  /* 0x0000005e5f3b723e */ /* 0x000fe400000000ff */
[----:B------:R-:W-:Y:S02]  /*aba0*/  MOV R104, R104 ;  /* 0x0000006800687202 */ /* 0x000fe40000000f00 */
[----:B0-----:R-:W-:-:S02]  /*abb0*/  F2FP.F16.F32.PACK_AB R40, R173, R176 ;  /* 0x000000b0ad28723e */ /* 0x001fc400000000ff */
[----:B------:R-:W-:Y:S02]  /*abc0*/  F2FP.F16.F32.PACK_AB R4, R165, R168 ;  /* 0x000000a8a504723e */ /* 0x000fe400000000ff */
[----:B------:R-:W-:Y:S01]  /*abd0*/  F2FP.F16.F32.PACK_AB R5, R99, R98 ;  /* 0x000000626305723e */ /* 0x000fe200000000ff */
[----:B------:R0:W-:Y:S01]  /*abe0*/  STSM.16.M88.4 [R130], R40 ;  /* 0x0000002882007844 */ /* 0x0001e20000000200 */
[----:B------:R-:W-:Y:S02]  /*abf0*/  F2FP.F16.F32.PACK_AB R6, R163, R166 ;  /* 0x000000a6a306723e */ /* 0x000fe400000000ff */
[----:B------:R-:W-:Y:S01]  /*ac00*/  F2FP.F16.F32.PACK_AB R7, R103, R102 ;  /* 0x000000666707723e */ /* 0x000fe200000000ff */
[----:B------:R1:W-:Y:S01]  /*ac10*/  STSM.16.M88.4 [R100], R56 ;  /* 0x0000003864007844 */ /* 0x0003e20000000200 */
[----:B------:R-:W-:Y:S02]  /*ac20*/  MOV R108, R108 ;  /* 0x0000006c006c7202 */ /* 0x000fe40000000f00 */
[----:B------:R-:W-:Y:S01]  /*ac30*/  F2FP.F16.F32.PACK_AB R8, R159, R164 ;  /* 0x000000a49f08723e */ /* 0x000fe200000000ff */
[----:B------:R1:W-:Y:S01]  /*ac40*/  STSM.16.M88.4 [R104], R4 ;  /* 0x0000000468007844 */ /* 0x0003e20000000200 */
[----:B------:R-:W-:-:S02]  /*ac50*/  F2FP.F16.F32.PACK_AB R9, R107, R106 ;  /* 0x0000006a6b09723e */ /* 0x000fc400000000ff */
[----:B------:R-:W-:Y:S02]  /*ac60*/  F2FP.F16.F32.PACK_AB R10, R152, R162 ;  /* 0x000000a2980a723e */ /* 0x000fe400000000ff */
[----:B------:R-:W-:Y:S02]  /*ac70*/  F2FP.F16.F32.PACK_AB R11, R111, R110 ;  /* 0x0000006e6f0b723e */ /* 0x000fe400000000ff */
[----:B------:R-:W-:Y:S02]  /*ac80*/  MOV R118, R118 ;  /* 0x0000007600767202 */ /* 0x000fe40000000f00 */
[----:B------:R-:W-:Y:S01]  /*ac90*/  MOV R101, R122 ;  /* 0x0000007a00657202 */ /* 0x000fe20000000f00 */
[----:B------:R1:W-:Y:S01]  /*aca0*/  STSM.16.M88.4 [R108], R8 ;  /* 0x000000086c007844 */ /* 0x0003e20000000200 */
[----:B------:R-:W-:Y:S02]  /*acb0*/  F2FP.F16.F32.PACK_AB R12, R113, R155 ;  /* 0x0000009b710c723e */ /* 0x000fe400000000ff */
[----:B------:R-:W-:-:S02]  /*acc0*/  F2FP.F16.F32.PACK_AB R13, R115, R114 ;  /* 0x00000072730d723e */ /* 0x000fc400000000ff */
[----:B------:R-:W-:Y:S02]  /*acd0*/  F2FP.F16.F32.PACK_AB R14, R117, R116 ;  /* 0x00000074750e723e */ /* 0x000fe400000000ff */
[----:B------:R-:W-:Y:S02]  /*ace0*/  F2FP.F16.F32.PACK_AB R15, R153, R112 ;  /* 0x00000070990f723e */ /* 0x000fe400000000ff */
[----:B------:R-:W-:Y:S02]  /*acf0*/  F2FP.F16.F32.PACK_AB R122, R125, R124 ;  /* 0x0000007c7d7a723e */ /* 0x000fe400000000ff */
[----:B------:R-:W-:Y:S01]  /*ad00*/  F2FP.F16.F32.PACK_AB R123, R158, R157 ;  /* 0x0000009d9e7b723e */ /* 0x000fe200000000ff */
[----:B------:R1:W-:Y:S01]  /*ad10*/  STSM.16.M88.4 [R118], R12 ;  /* 0x0000000c76007844 */ /* 0x0003e20000000200 */
[----:B------:R-:W-:Y:S02]  /*ad20*/  MOV R126, R126 ;  /* 0x0000007e007e7202 */ /* 0x000fe40000000f00 */
[----:B0-----:R-:W-:Y:S01]  /*ad30*/  F2FP.F16.F32.PACK_AB R130, R133, R132 ;  /* 0x000000848582723e */ /* 0x001fe200000000ff */
[----:B------:R1:W-:Y:S01]  /*ad40*/  STSM.16.M88.4 [R101], R120 ;  /* 0x0000007865007844 */ /* 0x0003e20000000200 */
[----:B------:R-:W-:-:S02]  /*ad50*/  F2FP.F16.F32.PACK_AB R131, R135, R134 ;  /* 0x000000868783723e */ /* 0x000fc400000000ff */
[----:B------:R-:W-:Y:S02]  /*ad60*/  LOP3.LUT R76, R77, 0x380, RZ, 0xc0, !PT ;  /* 0x000003804d4c7812 */ /* 0x000fe400078ec0ff */
[----:B------:R-:W-:Y:S01]  /*ad70*/  LOP3.LUT R80, R81, 0x380, RZ, 0xc0, !PT ;  /* 0x0000038051507812 */ /* 0x000fe200078ec0ff */
[----:B------:R1:W-:Y:S01]  /*ad80*/  STSM.16.M88.4 [R126], R128 ;  /* 0x000000807e007844 */ /* 0x0003e20000000200 */
[----:B------:R-:W-:Y:S02]  /*ad90*/  LOP3.LUT R84, R85, 0x380, RZ, 0xc0, !PT ;  /* 0x0000038055547812 */ /* 0x000fe400078ec0ff */
[----:B------:R-:W-:Y:S01]  /*ada0*/  LOP3.LUT R88, R89, 0x380, RZ, 0xc0, !PT ;  /* 0x0000038059587812 */ /* 0x000fe200078ec0ff */
[----:B------:R1:W-:Y:S01]  /*adb0*/  STSM.16.M88.4 [R34], R136 ;  /* 0x0000008822007844 */ /* 0x0003e20000000200 */
[----:B------:R-:W-:Y:S02]  /*adc0*/  LOP3.LUT R92, R93, 0x380, RZ, 0xc0, !PT ;  /* 0x000003805d5c7812 */ /* 0x000fe400078ec0ff */
[----:B------:R-:W-:Y:S01]  /*add0*/  SHF.R.U64 R76, R76, 0x3, RZ ;  /* 0x000000034c4c7819 */ /* 0x000fe200000012ff */
[----:B------:R1:W-:Y:S01]  /*ade0*/  STSM.16.M88.4 [R35], R144 ;  /* 0x0000009023007844 */ /* 0x0003e20000000200 */
[----:B------:R-:W-:-:S02]  /*adf0*/  SHF.R.U64 R80, R80, 0x3, RZ ;  /* 0x0000000350507819 */ /* 0x000fc400000012ff */
[----:B------:R-:W-:Y:S02]  /*ae00*/  SHF.R.U64 R84, R84, 0x3, RZ ;  /* 0x0000000354547819 */ /* 0x000fe400000012ff */
[----:B------:R-:W-:Y:S02]  /*ae10*/  SHF.R.U64 R88, R88, 0x3, RZ ;  /* 0x0000000358587819 */ /* 0x000fe400000012ff */
[----:B------:R-:W-:Y:S02]  /*ae20*/  SHF.R.U64 R92, R92, 0x3, RZ ;  /* 0x000000035c5c7819 */ /* 0x000fe400000012ff */
        /* <DEDUP_REMOVED lines=17> */
[----:B------:R-:W-:Y:S01]  /*af40*/  IADD3 R9, -R18, RZ, RZ ;  /* 0x000000ff12097210 */ /* 0x000fe20007ffe1ff */
[----:B------:R-:W-:Y:S01]  /*af50*/  UIMAD.WIDE.U32 UR6, UR45, UR8, URZ ;  /* 0x000000082d0672a5 */ /* 0x000fe2000f8e003f */
[----:B------:R-:W-:Y:S01]  /*af60*/  IMAD.MOV.U32 R4, RZ, RZ, R10 ;  /* 0x000000ffff047224 */ /* 0x000fe200078e000a */
[----:B------:R-:W-:Y:S01]  /*af70*/  UIMAD UR5, UR45, UR9, UR5 ;  /* 0x000000092d0572a4 */ /* 0x000fe2000f8e0205 */
[----:B------:R-:W-:Y:S01]  /*af80*/  VIADD R13, R16, UR44 ;  /* 0x0000002c100d7c36 */ /* 0x000fe20008000000 */
        /* <DEDUP_REMOVED lines=36> */
.L_x_4072:
        /* <DEDUP_REMOVED lines=21> */
[----:B------:R-:W0:Y:S01]  /*b320*/  @P2 LDC R9, c[0x0][0xbec] ;  /* 0x0002fb00ff092b82 */ /* 0x000e220000000800 */
[----:B------:R-:W-:Y:S01]  /*b330*/  ISETP.GE.AND P0, PT, R188, UR10, PT ;  /* 0x0000000abc007c0c */ /* 0x000fe2000bf06270 */
[----:B------:R1:W5:Y:S04]  /*b340*/  LD.E.128 R4, desc[UR50][R20.64] ;  /* 0x0000003214047980 */ /* 0x000368000c101d00 */
[----:B------:R-:W5:Y:S02]  /*b350*/  LD.E.128 R68, desc[UR50][R68.64] ;  /* 0x0000003244447980 */ /* 0x000f64000c101d00 */
[----:B------:R-:W2:Y:S01]  /*b360*/  @P2 LDC R11, c[0x0][0xbf0] ;  /* 0x0002fc00ff0b2b82 */ /* 0x000ea20000000800 */
[----:B------:R-:W-:Y:S01]  /*b370*/  LOP3.LUT R3, R3, 0x4, R0, 0xe2, !PT ;  /* 0x0000000403037812 */ /* 0x000fe200078ee200 */
[----:B------:R-:W5:Y:S01]  /*b380*/  LD.E.128 R72, desc[UR50][R72.64] ;  /* 0x0000003248487980 */ /* 0x000f62000c101d00 */
[----:B------:R-:W-:-:S02]  /*b390*/  LEA R0, R209, R210, 0x5 ;  /* 0x000000d2d1007211 */ /* 0x000fc400078e28ff */
[----:B------:R-:W-:Y:S01]  /*b3a0*/  SEL R8, RZ, 0xffffffff, P0 ;  /* 0xffffffffff087807 */ /* 0x000fe20000000000 */
[----:B------:R-:W5:Y:S01]  /*b3b0*/  LD.E.128 R76, desc[UR50][R76.64] ;  /* 0x000000324c4c7980 */ /* 0x000f62000c101d00 */
[----:B------:R-:W-:Y:S01]  /*b3c0*/  ISETP.GE.AND P0, PT, R187, UR10, PT ;  /* 0x0000000abb007c0c */ /* 0x000fe2000bf06270 */
[----:B------:R-:W-:Y:S01]  /*b3d0*/  UIMAD UR5, UR12, UR8, URZ ;  /* 0x000000080c0572a4 */ /* 0x000fe2000f8e023f */
[----:B------:R-:W-:Y:S01]  /*b3e0*/  VIADD R14, R0, UR44 ;  /* 0x0000002c000e7c36 */ /* 0x000fe20008000000 */
[----:B------:R-:W5:Y:S01]  /*b3f0*/  LD.E.128 R80, desc[UR50][R80.64] ;  /* 0x0000003250507980 */ /* 0x000f62000c101d00 */
[----:B------:R-:W-:Y:S01]  /*b400*/  SEL R0, RZ, 0xffffffff, P0 ;  /* 0xffffffffff007807 */ /* 0x000fe20000000000 */
[----:B------:R-:W-:Y:S02]  /*b410*/  UIMAD.WIDE.U32 UR6, UR45, UR8, URZ ;  /* 0x000000082d0672a5 */ /* 0x000fe4000f8e003f */
[----:B------:R-:W-:Y:S01]  /*b420*/  UIMAD UR5, UR45, UR9, UR5 ;  /* 0x000000092d0572a4 */ /* 0x000fe2000f8e0205 */
[----:B------:R-:W-:Y:S01]  /*b430*/  IMAD.SHL.U32 R8, R8, 0x8, RZ ;  /* 0x0000000808087824 */ /* 0x000fe200078e00ff */
[----:B------:R-:W5:Y:S01]  /*b440*/  LD.E.128 R84, desc[UR50][R84.64] ;  /* 0x0000003254547980 */ /* 0x000f62000c101d00 */
[----:B------:R-:W-:Y:S01]  /*b450*/  ULDC.64 UR8, c[0x0][0xaf0] ;  /* 0x0002bc0000087ab9 */ /* 0x000fe20000000a00 */
[----:B------:R-:W-:Y:S01]  /*b460*/  IMAD.SHL.U32 R13, R0, 0x10, RZ ;  /* 0x00000010000d7824 */ /* 0x000fe200078e00ff */
[----:B------:R-:W-:Y:S01]  /*b470*/  UIADD3 UR7, UR7, UR5, URZ ;  /* 0x0000000507077290 */ /* 0x000fe2000fffe03f */
[----:B0-----:R-:W-:Y:S01]  /*b480*/  @P2 IMAD.HI.U32 R0, R14, R9, RZ ;  /* 0x000000090e002227 */ /* 0x001fe200078e00ff */
[----:B------:R-:W-:Y:S01]  /*b490*/  UIMAD UR5, UR13, UR8, URZ ;  /* 0x000000080d0572a4 */ /* 0x000fe2000f8e023f */
[----:B------:R-:W-:Y:S01]  /*b4a0*/  LOP3.LUT R8, R8, 0x8, R3, 0xe2, !PT ;  /* 0x0000000808087812 */ /* 0x000fe200078ee203 */
[----:B------:R-:W-:Y:S01]  /*b4b0*/  UIMAD.WIDE.U32 UR6, UR43, UR8, UR6 ;  /* 0x000000082b0672a5 */ /* 0x000fe2000f8e0006 */
[----:B------:R-:W-:Y:S01]  /*b4c0*/  IMAD.MOV.U32 R3, RZ, RZ, R14 ;  /* 0x000000ffff037224 */ /* 0x000fe200078e000e */
[----:B------:R-:W-:Y:S01]  /*b4d0*/  UIMAD UR5, UR43, UR9, UR5 ;  /* 0x000000092b0572a4 */ /* 0x000fe2000f8e0205 */
[----:B--2---:R-:W-:Y:S01]  /*b4e0*/  @P2 SHF.R.U32.HI R3, RZ, R11, R0 ;  /* 0x0000000bff032219 */ /* 0x004fe20000011600 */
[----:B------:R-:W5:Y:S01]  /*b4f0*/  LD.E.128 R88, desc[UR50][R88.64] ;  /* 0x0000003258587980 */ /* 0x000f62000c101d00 */
[----:B------:R-:W-:Y:S01]  /*b500*/  LOP3.LUT R10, R13, 0x10, R8, 0xe2, !PT ;  /* 0x000000100d0a7812 */ /* 0x000fe200078ee208 */
[----:B------:R-:W-:Y:S01]  /*b510*/  UIADD3 UR5, UR7, UR5, URZ ;  /* 0x0000000507057290 */ /* 0x000fe2000fffe03f */
[--C-:B------:R-:W-:Y:S01]  /*b520*/  SHF.R.S32.HI R11, RZ, 0x1f, R3.reuse ;  /* 0x0000001fff0b7819 */ /* 0x100fe20000011403 */
[----:B------:R-:W-:Y:S01]  /*b530*/  IMAD.U32 R9, RZ, RZ, UR7 ;  /* 0x00000007ff097e24 */ /* 0x000fe2000f8e00ff */
[----:B------:R-:W-:Y:S01]  /*b540*/  ISETP.GE.AND P0, PT, R186, UR10, PT ;  /* 0x0000000aba007c0c */ /* 0x000fe2000bf06270 */
[----:B------:R-:W-:Y:S01]  /*b550*/  IMAD.MOV R13, RZ, RZ, -R3 ;  /* 0x000000ffff0d7224 */ /* 0x000fe200078e0a03 */
[----:B------:R-:W-:Y:S01]  /*b560*/  MOV R8, UR6 ;  /* 0x0000000600087c02 */ /* 0x000fe20008000f00 */
[----:B------:R-:W-:Y:S01]  /*b570*/  ULDC.64 UR6, c[0x0][0xae0] ;  /* 0x0002b80000067ab9 */ /* 0x000fe20000000a00 */
[----:B------:R-:W-:Y:S01]  /*b580*/  SEL R0, RZ, 0xffffffff, P0 ;  /* 0xffffffffff007807 */ /* 0x000fe20000000000 */
[----:B------:R-:W-:Y:S01]  /*b590*/  IMAD R12, R11, UR6, RZ ;  /* 0x000000060b0c7c24 */ /* 0x000fe2000f8e02ff */
[----:B------:R-:W5:Y:S01]  /*b5a0*/  LD.E.128 R92, desc[UR50][R92.64] ;  /* 0x000000325c5c7980 */ /* 0x000f62000c101d00 */
[----:B------:R-:W-:Y:S01]  /*b5b0*/  IMAD.U32 R9, RZ, RZ, UR5 ;  /* 0x00000005ff097e24 */ /* 0x000fe2000f8e00ff */
[----:B------:R-:W-:Y:S01]  /*b5c0*/  ISETP.GE.AND P0, PT, R214, UR10, PT ;  /* 0x0000000ad6007c0c */ /* 0x000fe2000bf06270 */
[----:B------:R-:W-:Y:S01]  /*b5d0*/  IMAD R11, R15, R13, R14 ;  /* 0x0000000d0f0b7224 */ /* 0x000fe200078e020e */
[----:B------:R-:W-:Y:S01]  /*b5e0*/  @!PT LDS RZ, [RZ] ;  /* 0x00000000fffff984 */ /* 0x000fe20000000800 */
[----:B------:R-:W-:Y:S01]  /*b5f0*/  @!PT LDS RZ, [RZ] ;  /* 0x00000000fffff984 */ /* 0x000fe20000000800 */
[----:B------:R-:W-:Y:S01]  /*b600*/  @!PT LDS RZ, [RZ] ;  /* 0x00000000fffff984 */ /* 0x000fe20000000800 */
[----:B------:R-:W-:Y:S01]  /*b610*/  @!PT LDS RZ, [RZ] ;  /* 0x00000000fffff984 */ /* 0x000fe20000000800 */
[----:B------:R0:W-:Y:S06]  /*b620*/  MEMBAR.ALL.CTA ;  /* 0x0000000000007992 */ /* 0x0001ec0000008000 */
[----:B0-----:R-:W0:Y:S01]  /*b630*/  FENCE.VIEW.ASYNC.S ;  /* 0x00000000000073c6 */ /* 0x001e220000000000 */
[----:B-1----:R-:W-:Y:S01]  /*b640*/  IMAD.SHL.U32 R21, R0, 0x20, RZ ;  /* 0x0000002000157824 */ /* 0x002fe200078e00ff */
[----:B------:R-:W-:Y:S01]  /*b650*/  ULDC UR8, c[0x0][0xa88] ;  /* 0x0002a20000087ab9 */ /* 0x000fe20000000800 */
[C---:B------:R-:W-:Y:S01]  /*b660*/  IMAD R13, R3.reuse, UR7, R12 ;  /* 0x00000007030d7c24 */ /* 0x040fe2000f8e020c */
[----:B------:R-:W-:Y:S01]  /*b670*/  SHF.R.S32.HI R0, RZ, 0x1f, R11 ;  /* 0x0000001fff007819 */ /* 0x000fe2000001140b */
[----:B------:R-:W-:Y:S01]  /*b680*/  IMAD.WIDE.U32 R8, R3, UR6, R8 ;  /* 0x0000000603087c25 */ /* 0x000fe2000f8e0008 */
[----:B------:R-:W-:Y:S01]  /*b690*/  ULDC.64 UR6, c[0x0][0xad8] ;  /* 0x0002b60000067ab9 */ /* 0x000fe20000000a00 */
[----:B------:R-:W-:Y:S01]  /*b6a0*/  SEL R3, RZ, 0x40, P0 ;  /* 0x00000040ff037807 */ /* 0x000fe20000000000 */
[----:B------:R-:W-:Y:S01]  /*b6b0*/  UIADD3 UR5, UR42, 0x28c20, URZ ;  /* 0x00028c202a057890 */ /* 0x000fe2000fffe03f */
[----:B------:R-:W-:Y:S01]  /*b6c0*/  IMAD R0, R0, UR6, RZ ;  /* 0x0000000600007c24 */ /* 0x000fe2000f8e02ff */
[----:B------:R-:W-:Y:S01]  /*b6d0*/  IADD3 R9, R9, R13, RZ ;  /* 0x0000000d09097210 */ /* 0x000fe20007ffe0ff */
[----:B------:R-:W-:Y:S01]  /*b6e0*/  VIADD R28, R210, UR44 ;  /* 0x0000002cd21c7c36 */ /* 0x000fe20008000000 */
[----:B------:R-:W-:Y:S01]  /*b6f0*/  ISETP.GE.AND P0, PT, R212, UR10, PT ;  /* 0x0000000ad4007c0c */ /* 0x000fe2000bf06270 */
[----:B------:R-:W-:Y:S01]  /*b700*/  IMAD R29, R15, UR8, RZ ;  /* 0x000000080f1d7c24 */ /* 0x000fe2000f8e02ff */
[----:B------:R-:W-:Y:S01]  /*b710*/  UPRMT UR5, URZ, 0x654, UR5 ;  /* 0x000006543f057896 */ /* 0x000fe20008000005 */
[C---:B------:R-:W-:Y:S01]  /*b720*/  IMAD R13, R11.reuse, UR7, R0 ;  /* 0x000000070b0d7c24 */ /* 0x040fe2000f8e0200 */
[----:B------:R-:W-:Y:S01]  /*b730*/  SEL R0, RZ, 0x80, P0 ;  /* 0x00000080ff007807 */ /* 0x000fe20000000000 */
[----:B------:R-:W-:Y:S01]  /*b740*/  IMAD.WIDE.U32 R8, R11, UR6, R8 ;  /* 0x000000060b087c25 */ /* 0x000fe2000f8e0008 */
[----:B------:R-:W-:Y:S01]  /*b750*/  ISETP.GE.AND P0, PT, R28, R29, PT ;  /* 0x0000001d1c00720c */ /* 0x000fe20003f06270 */
[----:B------:R-:W-:Y:S01]  /*b760*/  ULDC.64 UR6, c[0x0][0xa80] ;  /* 0x0002a00000067ab9 */ /* 0x000fe20000000a00 */
[----:B------:R-:W-:Y:S01]  /*b770*/  LOP3.LUT R10, R21, 0x20, R10, 0xe2, !PT ;  /* 0x00000020150a7812 */ /* 0x000fe200078ee20a */
[----:B------:R-:W-:Y:S01]  /*b780*/  IMAD.IADD R9, R9, 0x1, R13 ;  /* 0x0000000109097824 */ /* 0x000fe200078e020d */
[----:B------:R-:W-:Y:S01]  /*b790*/  LEA R26, P1, R8, UR6, 0x1 ;  /* 0x00000006081a7c11 */ /* 0x000fe2000f8208ff */
[----:B------:R-:W-:Y:S01]  /*b7a0*/  BSSY B1, `(.L_x_4073) ;  /* 0x0000027000017945 */ /* 0x000fe20003800000 */
[----:B------:R-:W-:Y:S01]  /*b7b0*/  LOP3.LUT R3, R10, R3, RZ, 0xfc, !PT ;  /* 0x000000030a037212 */ /* 0x000fe200078efcff */
[----:B0-----:R-:W-:Y:S01]  /*b7c0*/  SYNCS.ARRIVE.TRANS64.RED.A1T0 RZ, [UR5], RZ ;  /* 0x000000ffffff79a7 */ /* 0x001fe20008100405 */
[----:B------:R-:W-:Y:S01]  /*b7d0*/  LEA.HI.X R27, R8, UR7, R9, 0x1, P1 ;  /* 0x00000007081b7c11 */ /* 0x000fe200088f0c09 */
[----:B------:R0:W1:Y:S01]  /*b7e0*/  SHFL.IDX PT, R10, R26, RZ, 0x181f ;  /* 0x00181fff1a0a7589 */ /* 0x00006200000e0000 */
[----:B------:R-:W-:-:S03]  /*b7f0*/  LOP3.LUT R0, R3, R0, RZ, 0xfc, !PT ;  /* 0x0000000003007212 */ /* 0x000fc600078efcff */
        /* <DEDUP_REMOVED lines=33> */
.L_x_4074:
[----:B------:R-:W-:Y:S05]  /*ba10*/  BSYNC B1 ;  /* 0x0000000000017941 */ /* 0x000fea0003800000 */
.L_x_4073:
[----:B---3-5:R-:W-:Y:S01]  /*ba20*/  VIADD R4, R28, 0x20 ;  /* 0x000000201c047836 */ /* 0x028fe20000000000 */
        /* <DEDUP_REMOVED lines=20> */
[-C--:B------:R-:W-:Y:S02]  /*bb70*/  @!P2 LEA.HI.X R13, R188, R7.reuse, R221, 0x1, P5 ;  /* 0x00000007bc0da211 */ /* 0x080fe400028f0cdd */
[-C--:B------:R-:W-:Y:S02]  /*bb80*/  @!P0 LEA R14, P3, R186, R6.reuse, 0x1 ;  /* 0x00000006ba0e8211 */ /* 0x080fe400078608ff */
[CC--:B0-----:R-:W-:Y:S01]  /*bb90*/  @!P1 LEA R4, P6, R187.reuse, R6.reuse, 0x1 ;  /* 0x00000006bb049211 */ /* 0x0c1fe200078c08ff */
[----:B------:R4:W-:Y:S01]  /*bba0*/  @!P2 ST.E.128 desc[UR50][R12.64], R32 ;  /* 0x000000200c00a985 */ /* 0x0009e2000c101d32 */
[----:B------:R-:W-:Y:S02]  /*bbb0*/  @P4 LEA R20, P5, R214, R6, 0x1 ;  /* 0x00000006d6144211 */ /* 0x000fe400078a08ff */
[-C--:B------:R-:W-:Y:S02]  /*bbc0*/  @!P1 LEA.HI.X R5, R187, R7.reuse, R220, 0x1, P6 ;  /* 0x00000007bb059211 */ /* 0x080fe400030f0cdc */
[----:B------:R-:W-:-:S02]  /*bbd0*/  @!P0 LEA.HI.X R15, R186, R7, R219, 0x1, P3 ;  /* 0x00000007ba0f8211 */ /* 0x000fc400018f0cdb */
        /* <DEDUP_REMOVED lines=10> */
.L_x_4071:
[----:B------:R-:W0:Y:S01]  /*bc80*/  LDC R10, c[0x0][0xbe8] ;  /* 0x0002fa00ff0a7b82 */ /* 0x000e220000000800 */
[----:B------:R-:W-:Y:S01]  /*bc90*/  ISETP.GE.AND P2, PT, R216, 0x40, PT ;  /* 0x00000040d800780c */ /* 0x000fe20003f46270 */
[----:B------:R-:W-:Y:S01]  /*bca0*/  ULDC UR12, c[0x0][0xac8] ;  /* 0x0002b200000c7ab9 */ /* 0x000fe20000000800 */
[----:B------:R-:W-:Y:S01]  /*bcb0*/  IMAD R0, R209, 0x20, R210 ;  /* 0x00000020d1007824 */ /* 0x000fe200078e02d2 */
[----:B------:R-:W-:Y:S01]  /*bcc0*/  ISETP.GE.AND P4, PT, R17, UR12, PT ;  /* 0x0000000c11007c0c */ /* 0x000fe2000bf86270 */
[----:B------:R-:W-:Y:S01]  /*bcd0*/  USHF.R.S32.HI UR8, URZ, 0x1f, UR45 ;  /* 0x0000001f3f087899 */ /* 0x000fe2000801142d */
[----:B------:R-:W-:Y:S01]  /*bce0*/  ISETP.GE.AND P3, PT, R190, UR12, PT ;  /* 0x0000000cbe007c0c */ /* 0x000fe2000bf66270 */
[----:B------:R-:W-:Y:S01]  /*bcf0*/  USHF.R.S32.HI UR9, URZ, 0x1f, UR43 ;  /* 0x0000001f3f097899 */ /* 0x000fe2000801142b */
[----:B------:R-:W-:Y:S01]  /*bd00*/  BSSY B1, `(.L_x_4076) ;  /* 0x0000031000017945 */ /* 0x000fe20003800000 */
[----:B------:R-:W-:Y:S02]  /*bd10*/  ISETP.GE.AND P1, PT, R189, UR12, PT ;  /* 0x0000000cbd007c0c */ /* 0x000fe4000bf26270 */
[----:B------:R-:W-:-:S02]  /*bd20*/  IADD3 R8, R0, UR44, RZ ;  /* 0x0000002c00087c10 */ /* 0x000fc4000fffe0ff */
[----:B------:R-:W-:Y:S02]  /*bd30*/  SEL R12, RZ, 0x1, P4 ;  /* 0x00000001ff0c7807 */ /* 0x000fe40002000000 */
        /* <DEDUP_REMOVED lines=10> */
[----:B--2---:R-:W-:-:S04]  /*bde0*/  IADD3 R6, R7, -0x80, R6 ;  /* 0xffffff8007067810 */ /* 0x004fc80007ffe006 */
        /* <DEDUP_REMOVED lines=34> */
.L_x_4077:
[----:B------:R-:W-:Y:S05]  /*c010*/  BSYNC B1 ;  /* 0x0000000000017941 */ /* 0x000fea0003800000 */
.L_x_4076:
[----:B------:R-:W-:Y:S01]  /*c020*/  ULDC.64 UR10, c[0x0][0xae8] ;  /* 0x0002ba00000a7ab9 */ /* 0x000fe20000000a00 */
[----:B------:R-:W-:Y:S01]  /*c030*/  SEL R0, RZ, 0xffffffff, P1 ;  /* 0xffffffffff007807 */ /* 0x000fe20000800000 */
[----:B------:R-:W-:Y:S01]  /*c040*/  UIMAD UR5, UR8, UR10, URZ ;  /* 0x0000000a080572a4 */ /* 0x000fe2000f8e023f */
[----:B------:R-:W-:Y:S01]  /*c050*/  IMAD.SHL.U32 R13, R13, 0x2, RZ ;  /* 0x000000020d0d7824 */ /* 0x000fe200078e00ff */
[----:B------:R-:W-:Y:S01]  /*c060*/  UIMAD.WIDE.U32 UR6, UR45, UR10, URZ ;  /* 0x0000000a2d0672a5 */ /* 0x000fe2000f8e003f */
[----:B------:R-:W-:Y:S01]  /*c070*/  SHF.L.U32 R5, R0, 0x2, RZ ;  /* 0x0000000200057819 */ /* 0x000fe200000006ff */
[----:B0-----:R-:W-:Y:S01]  /*c080*/  @P0 IMAD.HI.U32 R0, R8, R9, RZ ;  /* 0x0000000908000227 */ /* 0x001fe200078e00ff */
[----:B------:R-:W-:Y:S01]  /*c090*/  UIMAD UR5, UR45, UR11, UR5 ;  /* 0x0000000b2d0572a4 */ /* 0x000fe2000f8e0205 */
[----:B------:R-:W-:Y:S01]  /*c0a0*/  ISETP.GE.AND P1, PT, R188, UR12, PT ;  /* 0x0000000cbc007c0c */ /* 0x000fe2000bf26270 */
[----:B------:R-:W-:Y:S01]  /*c0b0*/  BSSY B1, `(.L_x_4078) ;  /* 0x0000056000017945 */ /* 0x000fe20003800000 */
[----:B--2---:R-:W-:Y:S01]  /*c0c0*/  IMAD.MOV.U32 R3, RZ, RZ, R8 ;  /* 0x000000ffff037224 */ /* 0x004fe200078e0008 */
[----:B------:R-:W-:Y:S01]  /*c0d0*/  ULDC.64 UR10, c[0x0][0xaf0] ;  /* 0x0002bc00000a7ab9 */ /* 0x000fe20000000a00 */
[----:B------:R-:W-:Y:S01]  /*c0e0*/  UIADD3 UR7, UR7, UR5, URZ ;  /* 0x0000000507077290 */ /* 0x000fe2000fffe03f */
[----:B-1----:R-:W-:Y:S01]  /*c0f0*/  @P0 SHF.R.U32.HI R3, RZ, R11, R0 ;  /* 0x0000000bff030219 */ /* 0x002fe20000011600 */
[----:B------:R-:W-:Y:S01]  /*c100*/  UIMAD UR5, UR9, UR10, URZ ;  /* 0x0000000a090572a4 */ /* 0x000fe2000f8e023f */
[----:B------:R-:W-:Y:S01]  /*c110*/  LOP3.LUT R12, R13, 0x2, R12, 0xe2, !PT ;  /* 0x000000020d0c7812 */ /* 0x000fe200078ee20c */
[----:B------:R-:W-:Y:S01]  /*c120*/  UIMAD.WIDE.U32 UR6, UR43, UR10, UR6 ;  /* 0x0000000a2b0672a5 */ /* 0x000fe2000f8e0006 */
[----:B------:R-:W-:Y:S01]  /*c130*/  SEL R0, RZ, 0xffffffff, P1 ;  /* 0xffffffffff007807 */ /* 0x000fe20000800000 */
[----:B------:R-:W-:Y:S01]  /*c140*/  UIMAD UR5, UR43, UR11, UR5 ;  /* 0x0000000b2b0572a4 */ /* 0x000fe2000f8e0205 */
[----:B------:R-:W-:Y:S01]  /*c150*/  LOP3.LUT R12, R5, 0x4, R12, 0xe2, !PT ;  /* 0x00000004050c7812 */ /* 0x000fe200078ee20c */
[--C-:B------:R-:W-:Y:S01]  /*c160*/  IMAD.MOV R7, RZ, RZ, -R3.reuse ;  /* 0x000000ffff077224 */ /* 0x100fe200078e0a03 */
[----:B------:R-:W-:Y:S01]  /*c170*/  ISETP.GE.AND P1, PT, R187, UR12, PT ;  /* 0x0000000cbb007c0c */ /* 0x000fe2000bf26270 */
[----:B------:R-:W-:Y:S01]  /*c180*/  IMAD.SHL.U32 R5, R0, 0x8, RZ ;  /* 0x0000000800057824 */ /* 0x000fe200078e00ff */
[----:B------:R-:W-:Y:S01]  /*c190*/  UIADD3 UR5, UR7, UR5, URZ ;  /* 0x0000000507057290 */ /* 0x000fe2000fffe03f */
[----:B------:R-:W-:Y:S01]  /*c1a0*/  SHF.R.S32.HI R0, RZ, 0x1f, R3 ;  /* 0x0000001fff007819 */ /* 0x000fe20000011403 */
[----:B------:R-:W-:Y:S01]  /*c1b0*/  IMAD.U32 R4, RZ, RZ, UR6 ;  /* 0x00000006ff047e24 */ /* 0x000fe2000f8e00ff */
[----:B------:R-:W-:Y:S01]  /*c1c0*/  ISETP.GE.AND P0, PT, R186, UR12, PT ;  /* 0x0000000cba007c0c */ /* 0x000fe2000bf06270 */
[----:B------:R-:W-:Y:S01]  /*c1d0*/  IMAD R7, R10, R7, R8 ;  /* 0x000000070a077224 */ /* 0x000fe200078e0208 */
[----:B------:R-:W-:Y:S01]  /*c1e0*/  LOP3.LUT R12, R5, 0x8, R12, 0xe2, !PT ;  /* 0x00000008050c7812 */ /* 0x000fe200078ee20c */
[----:B------:R-:W-:Y:S01]  /*c1f0*/  VIADD R26, R210, UR44 ;  /* 0x0000002cd21a7c36 */ /* 0x000fe20008000000 */
[----:B------:R-:W-:Y:S01]  /*c200*/  MOV R5, UR7 ;  /* 0x0000000700057c02 */ /* 0x000fe20008000f00 */
[----:B------:R-:W-:Y:S01]  /*c210*/  ULDC.64 UR6, c[0x0][0xae0] ;  /* 0x0002b80000067ab9 */ /* 0x000fe20000000a00 */
[----:B------:R-:W-:Y:S01]  /*c220*/  SEL R6, RZ, 0xffffffff, P1 ;  /* 0xffffffffff067807 */ /* 0x000fe20000800000 */
[----:B------:R-:W-:Y:S01]  /*c230*/  IMAD.U32 R5, RZ, RZ, UR5 ;  /* 0x00000005ff057e24 */ /* 0x000fe2000f8e00ff */
[----:B------:R-:W-:Y:S01]  /*c240*/  SEL R8, RZ, 0xffffffff, P0 ;  /* 0xffffffffff087807 */ /* 0x000fe20000000000 */
[----:B------:R-:W-:Y:S01]  /*c250*/  IMAD R0, R0, UR6, RZ ;  /* 0x0000000600007c24 */ /* 0x000fe2000f8e02ff */
        /* <DEDUP_REMOVED lines=8> */
[----:B------:R-:W-:Y:S01]  /*c2e0*/  IMAD.SHL.U32 R3, R8, 0x20, RZ ;  /* 0x0000002008037824 */ /* 0x000fe200078e00ff */
[----:B------:R-:W-:Y:S01]  /*c2f0*/  IADD3 R5, R5, R9, RZ ;  /* 0x0000000905057210 */ /* 0x000fe20007ffe0ff */
[----:B------:R-:W-:Y:S01]  /*c300*/  IMAD R0, R0, UR6, RZ ;  /* 0x0000000600007c24 */ /* 0x000fe2000f8e02ff */
[----:B------:R-:W-:Y:S01]  /*c310*/  ISETP.GE.AND P2, PT, R212, UR12, PT ;  /* 0x0000000cd4007c0c */ /* 0x000fe2000bf46270 */
[----:B------:R-:W-:Y:S01]  /*c320*/  IMAD R25, R10, UR5, RZ ;  /* 0x000000050a197c24 */ /* 0x000fe2000f8e02ff */
[----:B------:R-:W-:Y:S01]  /*c330*/  LOP3.LUT R12, R3, 0x20, R12, 0xe2, !PT ;  /* 0x00000020030c7812 */ /* 0x000fe200078ee20c */
[C---:B------:R-:W-:Y:S01]  /*c340*/  IMAD R3, R7.reuse, UR7, R0 ;  /* 0x0000000707037c24 */ /* 0x040fe2000f8e0200 */
[----:B------:R-:W-:Y:S01]  /*c350*/  SEL R0, RZ, 0x80, P2 ;  /* 0x00000080ff007807 */ /* 0x000fe20001000000 */
[----:B------:R-:W-:Y:S01]  /*c360*/  IMAD.WIDE.U32 R4, R7, UR6, R4 ;  /* 0x0000000607047c25 */ /* 0x000fe2000f8e0004 */
[----:B------:R-:W-:Y:S01]  /*c370*/  SEL R7, RZ, 0x40, P0 ;  /* 0x00000040ff077807 */ /* 0x000fe20000000000 */
[----:B------:R-:W-:Y:S01]  /*c380*/  ULDC.64 UR6, c[0x0][0xa80] ;  /* 0x0002a00000067ab9 */ /* 0x000fe20000000a00 */
[----:B------:R-:W-:Y:S01]  /*c390*/  ISETP.GE.AND P0, PT, R26, R25, PT ;  /* 0x000000191a00720c */ /* 0x000fe20003f06270 */
[----:B------:R-:W-:Y:S01]  /*c3a0*/  IMAD.IADD R3, R5, 0x1, R3 ;  /* 0x0000000105037824 */ /* 0x000fe200078e0203 */
[----:B------:R-:W-:-:S02]  /*c3b0*/  LEA R20, P1, R4, UR6, 0x1 ;  /* 0x0000000604147c11 */ /* 0x000fc4000f8208ff */
[----:B------:R-:W-:Y:S02]  /*c3c0*/  LOP3.LUT R21, R12, R7, RZ, 0xfc, !PT ;  /* 0x000000070c157212 */ /* 0x000fe400078efcff */
[----:B------:R-:W-:Y:S01]  /*c3d0*/  LEA.HI.X R3, R4, UR7, R3, 0x1, P1 ;  /* 0x0000000704037c11 */ /* 0x000fe200088f0c03 */
[----:B------:R0:W1:Y:S01]  /*c3e0*/  SHFL.IDX PT, R6, R20, RZ, 0x181f ;  /* 0x00181fff14067589 */ /* 0x00006200000e0000 */
[----:B------:R-:W-:-:S03]  /*c3f0*/  LOP3.LUT R24, R21, R0, RZ, 0xfc, !PT ;  /* 0x0000000015187212 */ /* 0x000fc600078efcff */
[----:B------:R0:W2:Y:S02]  /*c400*/  SHFL.IDX PT, R7, R3, RZ, 0x181f ;  /* 0x00181fff03077589 */ /* 0x0000a400000e0000 */
        /* <DEDUP_REMOVED lines=32> */
.L_x_4079:
[----:B------:R-:W-:Y:S05]  /*c610*/  BSYNC B1 ;  /* 0x0000000000017941 */ /* 0x000fea0003800000 */
.L_x_4078:
        /* <DEDUP_REMOVED lines=36> */
.L_x_4075:
[----:B------:R-:W-:Y:S05]  /*c860*/  BSYNC B0 ;  /* 0x0000000000007941 */ /* 0x000fea0003800000 */
.L_x_4070:
[----:B------:R-:W-:Y:S02]  /*c870*/  ULDC UR5, c[0x0][0xc38] ;  /* 0x00030e0000057ab9 */ /* 0x000fe40000000800 */
[----:B------:R-:W-:-:S06]  /*c880*/  UISETP.GE.AND UP0, UPT, UR4, UR5, UPT ;  /* 0x000000050400728c */ /* 0x000fcc000bf06270 */
[----:B------:R-:W-:-:S13]  /*c890*/  PLOP3.LUT P0, PT, PT, PT, UP0, 0x80, 0x0 ;  /* 0x000000000000781c */ /* 0x000fda0003f0f008 */
[----:B------:R-:W-:Y:S05]  /*c8a0*/  @!P0 BRA `(.L_x_4080) ;  /* 0xffffff4400a08947 */ /* 0x000fea000383ffff */
[----:B------:R-:W-:Y:S05]  /*c8b0*/  EXIT ;  /* 0x000000000000794d */ /* 0x000fea0003800000 */
.L_x_4018:
[----:B------:R-:W-:-:S08]  /*c8c0*/  NOP ;  /* 0x0000000000007918 */ /* 0x000fd00000000000 */
[----:B------:R-:W0:-:S00]  /*c8d0*/  USETMAXREG.DEALLOC.CTAPOOL 0x28 ;  /* 0x00000028000079c8 */ /* 0x000e0000080e0500 */
[----:B0-----:R-:W-:-:S06]  /*c8e0*/  LOP3.LUT R2, R2, 0x3, RZ, 0xc0, !PT ;  /* 0x0000000302027812 */ /* 0x001fcc00078ec0ff */
[----:B------:R-:W0:Y:S01]  /*c8f0*/  S2UR UR10, SR_CTAID.X ;  /* 0x00000000000a79c3 */ /* 0x000e220000002500 */
[----:B------:R-:W-:Y:S01]  /*c900*/  LOP3.LUT R16, R16, 0xffffdfff, RZ, 0xc0, !PT ;  /* 0xffffdfff10107812 */ /* 0x000fe200078ec0ff */
[----:B------:R-:W-:Y:S01]  /*c910*/  STL [R1+0x4], RZ ;  /* 0x000004ff01007387 */ /* 0x000fe20000100800 */
[----:B------:R-:W-:Y:S01]  /*c920*/  MOV R22, 0x1 ;  /* 0x0000000100167802 */ /* 0x000fe20000000f00 */
[----:B------:R-:W-:Y:S02]  /*c930*/  IMAD.MOV.U32 R18, RZ, RZ, RZ ;  /* 0x000000ffff127224 */ /* 0x000fe400078e00ff */
        /* <DEDUP_REMOVED lines=26> */
[----:B------:R-:W-:Y:S01]  /*cae0*/  IMAD.MOV.U32 R18, RZ, RZ, RZ ;  /* 0x000000ffff127224 */ /* 0x000fe200078e00ff */
[----:B------:R-:W-:Y:S01]  /*caf0*/  ISETP.GE.AND P3, PT, R3, UR4, PT ;  /* 0x0000000403007c0c */ /* 0x000fe2000bf66270 */
[----:B------:R-:W-:Y:S01]  /*cb00*/  UIMAD UR37, UR37, UR38, URZ ;  /* 0x00000026252572a4 */ /* 0x000fe2000f8e023f */
[----:B------:R-:W-:Y:S01]  /*cb10*/  ISETP.GE.AND P2, PT, R4, UR4, PT ;  /* 0x0000000404007c0c */ /* 0x000fe2000bf46270 */
[----:B------:R-:W-:Y:S01]  /*cb20*/  ULDC UR45, c[0x0][0xc] ;  /* 0x00000300002d7ab9 */ /* 0x000fe20000000800 */
[----:B------:R-:W-:Y:S01]  /*cb30*/  SEL R3, RZ, 0xffffffff, P1 ;  /* 0xffffffffff037807 */ /* 0x000fe20000800000 */
[----:B------:R-:W-:Y:S01]  /*cb40*/  ULOP3.LUT UR46, UR39, 0x2, URZ, 0xfc, !UPT ;  /* 0x00000002272e7892 */ /* 0x000fe2000f8efc3f */
[----:B------:R-:W-:-:S02]  /*cb50*/  LOP3.LUT R5, R8, 0x180, RZ, 0xfc, !PT ;  /* 0x0000018008057812 */ /* 0x000fc400078efcff */
[----:B------:R-:W-:Y:S01]  /*cb60*/  @P1 LOP3.LUT R16, R16, 0x40, RZ, 0xfc, !PT ;  /* 0x0000004010101812 */ /* 0x000fe200078efcff */
[----:B------:R-:W-:Y:S01]  /*cb70*/  IMAD.SHL.U32 R3, R3, 0x2, RZ ;  /* 0x0000000203037824 */ /* 0x000fe200078e00ff */
[----:B------:R-:W-:Y:S02]  /*cb80*/  LOP3.LUT R6, R8, 0x1c0, RZ, 0xfc, !PT ;  /* 0x000001c008067812 */ /* 0x000fe400078efcff */
[----:B------:R-:W-:Y:S02]  /*cb90*/  LOP3.LUT R16, R16, 0xffffff7f, RZ, 0xc0, !PT ;  /* 0xffffff7f10107812 */ /* 0x000fe400078ec0ff */
[----:B------:R-:W-:Y:S02]  /*cba0*/  SEL R2, RZ, 0x1, P0 ;  /* 0x00000001ff027807 */ /* 0x000fe40000000000 */
[----:B------:R-:W-:Y:S02]  /*cbb0*/  @P0 LOP3.LUT R16, R16, 0x80, RZ, 0xfc, !PT ;  /* 0x0000008010100812 */ /* 0x000fe400078efcff */
[----:B------:R-:W-:-:S02]  /*cbc0*/  ISETP.GE.AND P1, PT, R5, UR4, PT ;  /* 0x0000000405007c0c */ /* 0x000fc4000bf26270 */
[----:B------:R-:W-:Y:S02]  /*cbd0*/  LOP3.LUT R16, R16, 0xffffffdf, RZ, 0xc0, !PT ;  /* 0xffffffdf10107812 */ /* 0x000fe400078ec0ff */
[----:B------:R-:W-:Y:S02]  /*cbe0*/  ISETP.GE.AND P0, PT, R6, UR4, PT ;  /* 0x0000000406007c0c */ /* 0x000fe4000bf06270 */
[----:B------:R-:W-:Y:S02]  /*cbf0*/  @P3 LOP3.LUT R16, R16, 0x20, RZ, 0xfc, !PT ;  /* 0x0000002010103812 */ /* 0x000fe400078efcff */
[----:B------:R-:W-:Y:S02]  /*cc00*/  LOP3.LUT R5, R8, 0x100, RZ, 0xfc, !PT ;  /* 0x0000010008057812 */ /* 0x000fe400078efcff */
[----:B------:R-:W-:Y:S02]  /*cc10*/  LOP3.LUT R16, R16, 0xffffffef, RZ, 0xc0, !PT ;  /* 0xffffffef10107812 */ /* 0x000fe400078ec0ff */
[----:B------:R-:W-:-:S02]  /*cc20*/  LOP3.LUT R6, R8, 0x140, RZ, 0xfc, !PT ;  /* 0x0000014008067812 */ /* 0x000fc400078efcff */
[----:B------:R-:W-:Y:S02]  /*cc30*/  LOP3.LUT R2, R3, 0x2, R2, 0xe2, !PT ;  /* 0x0000000203027812 */ /* 0x000fe400078ee202 */
[----:B------:R-:W-:Y:S02]  /*cc40*/  @P2 LOP3.LUT R16, R16, 0x10, RZ, 0xfc, !PT ;  /* 0x0000001010102812 */ /* 0x000fe400078efcff */
[----:B------:R-:W-:Y:S02]  /*cc50*/  SEL R3, RZ, 0x4, P3 ;  /* 0x00000004ff037807 */ /* 0x000fe40001800000 */
[----:B------:R-:W-:Y:S02]  /*cc60*/  SEL R4, RZ, 0x8, P2 ;  /* 0x00000008ff047807 */ /* 0x000fe40001000000 */
[----:B------:R-:W-:Y:S02]  /*cc70*/  ISETP.GE.AND P3, PT, R5, UR4, PT ;  /* 0x0000000405007c0c */ /* 0x000fe4000bf66270 */
[----:B------:R-:W-:Y:S01]  /*cc80*/  ISETP.GE.AND P2, PT, R6, UR4, PT ;  /* 0x0000000406007c0c */ /* 0x000fe2000bf46270 */
[----:B------:R-:W-:Y:S01]  /*cc90*/  ULDC.64 UR4, c[0x0][0x418] ;  /* 0x0001060000047ab9 */ /* 0x000fe20000000a00 */
[----:B------:R-:W-:Y:S01]  /*cca0*/  LOP3.LUT R4, R4, R2, R3, 0xfe, !PT ;  /* 0x0000000204047212 */ /* 0x000fe200078efe03 */
[----:B------:R-:W-:Y:S01]  /*ccb0*/  UISETP.NE.U32.AND UP0, UPT, UR4, URZ, UPT ;  /* 0x0000003f0400728c */ /* 0x000fe2000bf05070 */
[----:B------:R-:W-:-:S02]  /*ccc0*/  LOP3.LUT R3, R31, 0x1f8, RZ, 0xc0, !PT ;  /* 0x000001f81f037812 */ /* 0x000fc400078ec0ff */
[----:B------:R-:W-:Y:S01]  /*ccd0*/  LOP3.LUT R16, R16, 0xfffffff7, RZ, 0xc0, !PT ;  /* 0xfffffff710107812 */ /* 0x000fe200078ec0ff */
[----:B------:R-:W-:Y:S01]  /*cce0*/  UISETP.NE.AND.EX UP0, UPT, UR5, URZ, UPT, UP0 ;  /* 0x0000003f0500728c */ /* 0x000fe2000bf05300 */
[----:B------:R-:W-:Y:S01]  /*ccf0*/  LOP3.LUT R2, R3, 0x38, R0, 0x78, !PT ;  /* 0x0000003803027812 */ /* 0x000fe200078e7800 */
[----:B------:R-:W-:Y:S01]  /*cd00*/  ULDC UR4, c[0x0][0x424] ;  /* 0x0001090000047ab9 */ /* 0x000fe20000000800 */
[----:B------:R-:W-:Y:S01]  /*cd10*/  UMOV UR5, 0x400 ;  /* 0x0000040000057882 */ /* 0x000fe20000000000 */
[----:B------:R-:W-:Y:S01]  /*cd20*/  SHF.L.U32 R3, R0, 0x4, RZ ;  /* 0x0000000400037819 */ /* 0x000fe200000006ff */
[----:B0-----:R-:W-:Y:S01]  /*cd30*/  ULEA UR8, UR8, UR5, 0x18 ;  /* 0x0000000508087291 */ /* 0x001fe2000f8ec03f */
[----:B------:R-:W-:Y:S01]  /*cd40*/  LOP3.LUT R31, R2, 0x200, R31, 0xf8, !PT ;  /* 0x00000200021f7812 */ /* 0x000fe200078ef81f */
[----:B------:R-:W-:Y:S01]  /*cd50*/  USEL UR4, UR4, 0x1, UP0 ;  /* 0x0000000104047887 */ /* 0x000fe20008000000 */
[----:B------:R-:W-:Y:S02]  /*cd60*/  LOP3.LUT R0, R36, 0x70, R3, 0xf8, !PT ;  /* 0x0000007024007812 */ /* 0x000fe400078ef803 */
[----:B------:R-:W-:Y:S01]  /*cd70*/  @P3 LOP3.LUT R16, R16, 0x8, RZ, 0xfc, !PT ;  /* 0x0000000810103812 */ /* 0x000fe200078efcff */
[----:B------:R-:W-:Y:S01]  /*cd80*/  UIMAD UR36, UR4, UR6, URZ ;  /* 0x00000006042472a4 */ /* 0x000fe2000f8e023f */
[----:B------:R-:W-:-:S02]  /*cd90*/  MOV R17, UR8 ;  /* 0x0000000800117c02 */ /* 0x000fc40008000f00 */
[----:B------:R-:W-:Y:S01]  /*cda0*/  SEL R7, RZ, 0x40, P1 ;  /* 0x00000040ff077807 */ /* 0x000fe20000800000 */
[----:B------:R-:W-:Y:S01]  /*cdb0*/  UIADD3 UR4, UR36, 0x3f, URZ ;  /* 0x0000003f24047890 */ /* 0x000fe2000fffe03f */
[----:B------:R-:W-:Y:S01]  /*cdc0*/  ISETP.GE.AND P1, PT, R8, UR7, PT ;  /* 0x0000000708007c0c */ /* 0x000fe2000bf26270 */
[----:B------:R-:W-:Y:S01]  /*cdd0*/  IMAD R0, R31, 0x2, R17 ;  /* 0x000000021f007824 */ /* 0x000fe200078e0211 */
[----:B------:R-:W-:Y:S01]  /*cde0*/  LOP3.LUT R16, R16, 0xfffffffb, RZ, 0xc0, !PT ;  /* 0xfffffffb10107812 */ /* 0x000fe200078ec0ff */
[----:B------:R-:W-:Y:S01]  /*cdf0*/  USHF.R.S32.HI UR5, URZ, 0x1f, UR4 ;  /* 0x0000001f3f057899 */ /* 0x000fe20008011404 */
[----:B------:R-:W-:Y:S01]  /*ce00*/  SEL R5, RZ, 0x10, P3 ;  /* 0x00000010ff057807 */ /* 0x000fe20001800000 */
[----:B------:R-:W-:Y:S01]  /*ce10*/  UIADD3 UR38, UR36, 0x40, -UR38 ;  /* 0x0000004024267890 */ /* 0x000fe2000fffe826 */
[----:B------:R-:W-:Y:S01]  /*ce20*/  SEL R6, RZ, 0x20, P2 ;  /* 0x00000020ff067807 */ /* 0x000fe20001000000 */
[----:B------:R1:W-:Y:S01]  /*ce30*/  STL [R1+0x8], R0 ;  /* 0x0000080001007387 */ /* 0x0003e20000100800 */
[----:B------:R-:W-:Y:S01]  /*ce40*/  @P2 LOP3.LUT R16, R16, 0x4, RZ, 0xfc, !PT ;  /* 0x0000000410102812 */ /* 0x000fe200078efcff */
[----:B------:R-:W-:Y:S01]  /*ce50*/  ULEA.HI UR5, UR5, UR4, URZ, 0x6 ;  /* 0x0000000405057291 */ /* 0x000fe2000f8f303f */
[----:B------:R-:W-:-:S02]  /*ce60*/  LOP3.LUT R4, R6, R4, R5, 0xfe, !PT ;  /* 0x0000000406047212 */ /* 0x000fc400078efe05 */
[----:B------:R-:W-:Y:S01]  /*ce70*/  SEL R9, RZ, 0x80, P0 ;  /* 0x00000080ff097807 */ /* 0x000fe20000000000 */
[----:B------:R-:W-:Y:S01]  /*ce80*/  USHF.R.S32.HI UR40, URZ, 0x6, UR5 ;  /* 0x000000063f287899 */ /* 0x000fe20008011405 */
[----:B------:R-:W-:Y:S02]  /*ce90*/  ISETP.GE.AND P0, PT, R8, UR9, PT ;  /* 0x0000000908007c0c */ /* 0x000fe4000bf06270 */
[----:B------:R-:W-:Y:S02]  /*cea0*/  LOP3.LUT R4, R4, R7, RZ, 0xfc, !PT ;  /* 0x0000000704047212 */ /* 0x000fe400078efcff */
[----:B------:R-:W-:Y:S02]  /*ceb0*/  LOP3.LUT R16, R16, 0xfffffffd, RZ, 0xc0, !PT ;  /* 0xfffffffd10107812 */ /* 0x000fe400078ec0ff */
[----:B------:R-:W-:Y:S02]  /*cec0*/  LOP3.LUT R32, R4, R9, RZ, 0xfc, !PT ;  /* 0x0000000904207212 */ /* 0x000fe400078efcff */
[----:B------:R-:W-:-:S02]  /*ced0*/  @P1 LOP3.LUT R16, R16, 0x2, RZ, 0xfc, !PT ;  /* 0x0000000210101812 */ /* 0x000fc400078efcff */
[----:B------:R-:W-:Y:S02]  /*cee0*/  LOP3.LUT R28, R4, 0x40, RZ, 0xc0, !PT ;  /* 0x00000040041c7812 */ /* 0x000fe400078ec0ff */
[----:B------:R-:W-:Y:S02]  /*cef0*/  LOP3.LUT R26, R32, 0x80, RZ, 0xc0, !PT ;  /* 0x00000080201a7812 */ /* 0x000fe400078ec0ff */
[----:B------:R-:W-:Y:S02]  /*cf00*/  LOP3.LUT R16, R16, 0xffffefff, RZ, 0xc0, !PT ;  /* 0xffffefff10107812 */ /* 0x000fe400078ec0ff */
[----:B------:R-:W-:Y:S02]  /*cf10*/  SHF.R.U32.HI R28, RZ, 0x2, R28 ;  /* 0x00000002ff1c7819 */ /* 0x000fe4000001161c */
[----:B------:R-:W-:Y:S02]  /*cf20*/  SHF.R.U32.HI R26, RZ, 0x3, R26 ;  /* 0x00000003ff1a7819 */ /* 0x000fe4000001161a */
[----:B-1----:R-:W-:-:S07]  /*cf30*/  @P0 LOP3.LUT R16, R16, 0x1000, RZ, 0xfc, !PT ;  /* 0x0000100010100812 */ /* 0x002fce00078efcff */
.L_x_4130:
        /* <DEDUP_REMOVED lines=22> */
.L_x_4082:
[----:B------:R-:W-:Y:S01]  /*d0a0*/  ULDC UR8, c[0x0][0xc54] ;  /* 0x0003150000087ab9 */ /* 0x000fe20000000800 */
[----:B------:R-:W-:Y:S01]  /*d0b0*/  UMOV UR6, UR7 ;  /* 0x0000000700067c82 */ /* 0x000fe20008000000 */
[----:B------:R-:W-:-:S11]  /*d0c0*/  UISETP.NE.AND UP0, UPT, UR8, 0x1, UPT ;  /* 0x000000010800788c */ /* 0x000fd6000bf05270 */
[----:B------:R-:W-:Y:S02]  /*d0d0*/  @UP0 ULDC.64 UR10, c[0x0][0xc58] ;  /* 0x00031600000a0ab9 */ /* 0x000fe40000000a00 */
[----:B------:R-:W-:-:S04]  /*d0e0*/  UIMAD.WIDE.U32 UR4, UR7, UR10, URZ ;  /* 0x0000000a070472a5 */ /* 0x000fc8000f8e003f */
[----:B------:R-:W-:-:S04]  /*d0f0*/  @UP0 USHF.R.U32.HI UR6, URZ, UR11, UR5 ;  /* 0x0000000b3f060299 */ /* 0x000fc80008011605 */
[----:B------:R-:W-:-:S12]  /*d100*/  UIMAD UR4, UR6, UR8, URZ ;  /* 0x00000008060472a4 */ /* 0x000fd8000f8e023f */
.L_x_4083:
        /* <DEDUP_REMOVED lines=18> */
[----:B------:R-:W-:Y:S01]  /*d230*/  MOV R3, UR5 ;  /* 0x0000000500037c02 */ /* 0x000fe20008000f00 */
[----:B------:R-:W-:Y:S01]  /*d240*/  IMAD.U32 R2, RZ, RZ, UR4 ;  /* 0x00000004ff027e24 */ /* 0x000fe2000f8e00ff */
[----:B------:R-:W-:Y:S01]  /*d250*/  ULDC UR5, c[0x0][0x448] ;  /* 0x0001120000057ab9 */ /* 0x000fe20000000800 */
[----:B------:R-:W-:Y:S01]  /*d260*/  ULDC UR4, c[0x0][0xc3c] ;  /* 0x00030f0000047ab9 */ /* 0x000fe20000000800 */
[----:B------:R-:W-:Y:S02]  /*d270*/  UISETP.NE.AND UP2, UPT, UR5, 0x1, UPT ;  /* 0x000000010500788c */ /* 0x000fe4000bf45270 */
[----:B------:R-:W-:Y:S01]  /*d280*/  UIADD3 UR43, UR43, UR4, URZ ;  /* 0x000000042b2b7290 */ /* 0x000fe2000fffe03f */
[----:B------:R0:W5:Y:S01]  /*d290*/  @P0 LDG.E R30, desc[UR50][R2.64] ;  /* 0x00000032021e0981 */ /* 0x000162000c1e1900 */
[----:B------:R-:W-:Y:S01]  /*d2a0*/  UP2UR UR47, UPR, URZ, 0x4 ;  /* 0x000000043f2f7883 */ /* 0x000fe20008000000 */
[----:B------:R-:W-:Y:S01]  /*d2b0*/  BSSY B7, `(.L_x_4084) ;  /* 0x0000305000077945 */ /* 0x000fe20003800000 */
[----:B------:R-:W-:-:S04]  /*d2c0*/  USHF.L.U32 UR6, UR43, 0x6, URZ ;  /* 0x000000062b067899 */ /* 0x000fc8000800063f */
[----:B------:R-:W-:Y:S01]  /*d2d0*/  UIADD3 UR6, UR6, 0x3f, URZ ;  /* 0x0000003f06067890 */ /* 0x000fe2000fffe03f */
[----:B------:R-:W-:Y:S01]  /*d2e0*/  @UP2 ULDC UR4, c[0x0][0x44c] ;  /* 0x0001130000042ab9 */ /* 0x000fe20000000800 */
[----:B------:R-:W-:Y:S02]  /*d2f0*/  @UP2 ULDC UR7, c[0x0][0x450] ;  /* 0x0001140000072ab9 */ /* 0x000fe40000000800 */
[----:B------:R-:W-:-:S04]  /*d300*/  UIMAD.WIDE.U32 UR4, UR6, UR4, URZ ;  /* 0x00000004060472a5 */ /* 0x000fc8000f8e003f */
[----:B------:R-:W-:-:S04]  /*d310*/  @UP2 USHF.R.U32.HI UR6, URZ, UR7, UR5 ;  /* 0x000000073f062299 */ /* 0x000fc80008011605 */
[----:B------:R-:W-:-:S04]  /*d320*/  UIADD3 UR6, UR38, UR6, URZ ;  /* 0x0000000626067290 */ /* 0x000fc8000fffe03f */
[----:B------:R-:W-:-:S04]  /*d330*/  USHF.R.S32.HI UR4, URZ, 0x1f, UR6 ;  /* 0x0000001f3f047899 */ /* 0x000fc80008011406 */
[----:B------:R-:W-:-:S04]  /*d340*/  ULEA.HI UR4, UR4, UR6, URZ, 0x6 ;  /* 0x0000000604047291 */ /* 0x000fc8000f8f303f */
[----:B------:R-:W-:-:S04]  /*d350*/  USHF.R.S32.HI UR4, URZ, 0x6, UR4 ;  /* 0x000000063f047899 */ /* 0x000fc80008011404 */
[----:B------:R-:W-:-:S04]  /*d360*/  UISETP.LT.AND UP0, UPT, UR40, UR4, UPT ;  /* 0x000000042800728c */ /* 0x000fc8000bf01270 */
[----:B------:R-:W-:-:S06]  /*d370*/  USEL UR44, UR40, UR4, UP0 ;  /* 0x00000004282c7287 */ /* 0x000fcc0008000000 */
[----:B------:R-:W-:-:S13]  /*d380*/  ISETP.LT.AND P0, PT, RZ, UR44, PT ;  /* 0x0000002cff007c0c */ /* 0x000fda000bf01270 */
[----:B0-----:R-:W-:Y:S05]  /*d390*/  @P0 BRA `(.L_x_4085) ;  /* 0x0000000000440947 */ /* 0x001fea0003800000 */
        /* <DEDUP_REMOVED lines=17> */
.L_x_4085:
        /* <DEDUP_REMOVED lines=20> */
.L_x_4088:
[----:B------:R-:W-:Y:S05]  /*d5f0*/  BSYNC B6 ;  /* 0x0000000000067941 */ /* 0x000fea0003800000 */
.L_x_4087:
        /* <DEDUP_REMOVED lines=9> */
[----:B------:R-:W-:Y:S01]  /*d690*/  MOV R4, UR6 ;  /* 0x0000000600047c02 */ /* 0x000fe20008000f00 */
[----:B------:R-:W-:Y:S01]  /*d6a0*/  IMAD.U32 R5, RZ, RZ, UR7 ;  /* 0x00000007ff057e24 */ /* 0x000fe2000f8e00ff */
[----:B------:R-:W-:Y:S01]  /*d6b0*/  MOV R10, UR4 ;  /* 0x00000004000a7c02 */ /* 0x000fe20008000f00 */
[----:B------:R-:W-:Y:S01]  /*d6c0*/  IMAD.U32 R6, RZ, RZ, UR8 ;  /* 0x00000008ff067e24 */ /* 0x000fe2000f8e00ff */
[----:B------:R-:W-:Y:S01]  /*d6d0*/  MOV R13, RZ ;  /* 0x000000ff000d7202 */ /* 0x000fe20000000f00 */
[----:B------:R-:W-:-:S02]  /*d6e0*/  IMAD.U32 R7, RZ, RZ, UR9 ;  /* 0x00000009ff077e24 */ /* 0x000fc4000f8e00ff */
[----:B------:R-:W-:Y:S02]  /*d6f0*/  IMAD.U32 R11, RZ, RZ, UR5 ;  /* 0x00000005ff0b7e24 */ /* 0x000fe4000f8e00ff */
[----:B------:R-:W-:Y:S02]  /*d700*/  IMAD.MOV.U32 R8, RZ, RZ, 0x70 ;  /* 0x00000070ff087424 */ /* 0x000fe400078e00ff */
[----:B0-----:R-:W-:-:S07]  /*d710*/  IMAD.MOV.U32 R12, RZ, RZ, 0x1 ;  /* 0x00000001ff0c7424 */ /* 0x001fce00078e00ff */
[----:B------:R-:W-:-:S07]  /*d720*/  LEPC R20, `(.L_x_4091) ;  /* 0x000000001014794e */ /* 0x000fce0000000000 */
[----:B-1---5:R-:W-:Y:S05]  /*d730*/  CALL.ABS.NOINC R2 ;  /* 0x0000000002007343 */ /* 0x022fea0003c00000 */
.L_x_4091:
[----:B------:R0:W1:Y:S01]  /*d740*/  LDC.64 R2, c[0x4][R19] ;  /* 0x0100000013027b82 */ /* 0x0000620000000a00 */
[----:B------:R-:W-:Y:S01]  /*d750*/  ULDC.64 UR6, c[0x4][0x90] ;  /* 0x0100240000067ab9 */ /* 0x000fe20000000a00 */
[----:B------:R-:W-:Y:S01]  /*d760*/  ULDC.64 UR8, c[0x4][0x98] ;  /* 0x0100260000087ab9 */ /* 0x000fe20000000a00 */
[----:B------:R-:W-:Y:S01]  /*d770*/  ULDC.64 UR4, c[0x4][0x18] ;  /* 0x0100060000047ab9 */ /* 0x000fe20000000a00 */
        /* <DEDUP_REMOVED lines=11> */
.L_x_4090:
[----:B------:R-:W-:Y:S05]  /*d830*/  BSYNC B6 ;  /* 0x0000000000067941 */ /* 0x000fea0003800000 */
.L_x_4089:
        /* <DEDUP_REMOVED lines=8> */
[----:B------:R-:W-:Y:S01]  /*d8c0*/  IMAD.U32 R2, RZ, RZ, UR4 ;  /* 0x00000004ff027e24 */ /* 0x000fe2000f8e00ff */
[----:B------:R-:W-:Y:S01]  /*d8d0*/  MOV R3, UR5 ;  /* 0x0000000500037c02 */ /* 0x000fe20008000f00 */
[----:B------:R-:W-:Y:S01]  /*d8e0*/  IMAD.U32 R27, RZ, RZ, UR44 ;  /* 0x0000002cff1b7e24 */ /* 0x000fe2000f8e00ff */
[----:B------:R-:W-:-:S03]  /*d8f0*/  ULDC UR4, c[0x0][0xc48] ;  /* 0x0003120000047ab9 */ /* 0x000fc60000000800 */
[----:B------:R1:W5:Y:S01]  /*d900*/  @P0 LDG.E R24, desc[UR50][R2.64] ;  /* 0x0000003202180981 */ /* 0x000362000c1e1900 */
[----:B------:R-:W-:Y:S01]  /*d910*/  UMOV UR5, 0xffffffff ;  /* 0xffffffff00057882 */ /* 0x000fe20000000000 */
[----:B------:R-:W-:Y:S01]  /*d920*/  IMAD.U32 R19, RZ, RZ, UR4 ;  /* 0x00000004ff137e24 */ /* 0x000fe2000f8e00ff */
[----:B------:R-:W-:Y:S01]  /*d930*/  LEA R27, R27, 0xffffffc0, 0x6 ;  /* 0xffffffc01b1b7811 */ /* 0x000fe200078e30ff */
[----:B------:R-:W-:Y:S06]  /*d940*/  BRA.DIV UR5, `(.L_x_4092) ;  /* 0x00000032058c7947 */ /* 0x000fec000b800000 */
.L_x_4147:
        /* <DEDUP_REMOVED lines=9> */
[----:B------:R-:W-:-:S04]  /*d9e0*/  LOP3.LUT R8, R36, 0x70, R8, 0xf8, !PT ;  /* 0x0000007024087812 */ /* 0x000fc800078ef808 */
[----:B------:R-:W-:-:S04]  /*d9f0*/  IADD3 R35, R8, R27, RZ ;  /* 0x0000001b08237210 */ /* 0x000fc80007ffe0ff */
[C---:B------:R-:W-:Y:S01]  /*da00*/  ISETP.GE.AND P0, PT, R35.reuse, UR36, PT ;  /* 0x0000002423007c0c */ /* 0x040fe2000bf06270 */
[----:B------:R-:W-:-:S03]  /*da10*/  IMAD.IADD R35, R35, 0x1, R30 ;  /* 0x0000000123237824 */ /* 0x000fc600078e021e */
[----:B------:R-:W-:Y:S01]  /*da20*/  ISETP.GT.U32.OR P0, PT, R8, 0x3f, P0 ;  /* 0x0000003f0800780c */ /* 0x000fe20000704470 */
[----:B0-----:R-:W-:-:S04]  /*da30*/  @P1 IMAD.HI.U32 R0, R35, R0, RZ ;  /* 0x0000000023001227 */ /* 0x001fc800078e00ff */
[----:B------:R-:W-:Y:S01]  /*da40*/  IMAD.MOV.U32 R9, RZ, RZ, R35 ;  /* 0x000000ffff097224 */ /* 0x000fe200078e0023 */
[----:B-1----:R-:W-:-:S07]  /*da50*/  @P1 SHF.R.U32.HI R9, RZ, R3, R0 ;  /* 0x00000003ff091219 */ /* 0x002fce0000011600 */
[----:B------:R-:W0:Y:S01]  /*da60*/  @!P0 LDC.64 R6, c[0x0][0x428] ;  /* 0x00010a00ff068b82 */ /* 0x000e220000000a00 */
[--C-:B------:R-:W-:Y:S01]  /*da70*/  @!P0 SHF.R.S32.HI R3, RZ, 0x1f, R9.reuse ;  /* 0x0000001fff038819 */ /* 0x100fe20000011409 */
[----:B------:R-:W-:-:S06]  /*da80*/  @!P0 IMAD.MOV.U32 R2, RZ, RZ, R9 ;  /* 0x000000ffff028224 */ /* 0x000fcc00078e0009 */
[----:B------:R-:W1:Y:S01]  /*da90*/  @!P0 LDC.64 R4, c[0x0][0x418] ;  /* 0x00010600ff048b82 */ /* 0x000e620000000a00 */
[-C--:B0-----:R-:W-:Y:S02]  /*daa0*/  @!P0 IMAD R0, R29, R6.reuse, RZ ;  /* 0x000000061d008224 */ /* 0x081fe400078e02ff */
[----:B------:R-:W-:-:S04]  /*dab0*/  @!P0 IMAD.WIDE.U32 R2, R24, R6, R2 ;  /* 0x0000000618028225 */ /* 0x000fc800078e0002 */
[----:B------:R-:W-:Y:S01]  /*dac0*/  @!P0 IMAD R7, R24, R7, R0 ;  /* 0x0000000718078224 */ /* 0x000fe200078e0200 */
[----:B-1----:R-:W-:-:S04]  /*dad0*/  @!P0 LEA R4, P1, R2, R4, 0x2 ;  /* 0x0000000402048211 */ /* 0x002fc800078210ff */
[----:B------:R-:W-:-:S04]  /*dae0*/  @!P0 IADD3 R0, R3, R7, RZ ;  /* 0x0000000703008210 */ /* 0x000fc80007ffe0ff */
[----:B------:R-:W-:Y:S02]  /*daf0*/  @!P0 LEA.HI.X R5, R2, R5, R0, 0x2, P1 ;  /* 0x0000000502058211 */ /* 0x000fe400008f1400 */
[----:B------:R-:W-:Y:S01]  /*db00*/  MOV R2, UR46 ;  /* 0x0000002e00027c02 */ /* 0x000fe20008000f00 */
[----:B------:R-:W-:Y:S02]  /*db10*/  IMAD.MOV R0, RZ, RZ, -R9 ;  /* 0x000000ffff007224 */ /* 0x000fe400078e0a09 */
[----:B------:R0:W5:Y:S01]  /*db20*/  @!P0 LDG.E R34, desc[UR50][R4.64] ;  /* 0x0000003204228981 */ /* 0x000162000c1e1900 */
[----:B------:R-:W-:Y:S01]  /*db30*/  ISETP.NE.AND P2, PT, R2, 0x3, PT ;  /* 0x000000030200780c */ /* 0x000fe20003f45270 */
[----:B------:R-:W-:Y:S01]  /*db40*/  IMAD R35, R10, R0, R35 ;  /* 0x000000000a237224 */ /* 0x000fe200078e0223 */
[----:B------:R-:W-:Y:S01]  /*db50*/  ISETP.GT.U32.AND P0, PT, R8, 0x3f, PT ;  /* 0x0000003f0800780c */ /* 0x000fe20003f04070 */
[----:B------:R-:W-:Y:S01]  /*db60*/  IMAD R0, RZ, RZ, -UR42 ;  /* 0x8000002aff007e24 */ /* 0x000fe2000f8e02ff */
[----:B------:R-:W-:-:S03]  /*db70*/  LOP3.LUT R16, R16, 0xfffffeff, RZ, 0xc0, !PT ;  /* 0xfffffeff10107812 */ /* 0x000fc600078ec0ff */
[----:B------:R-:W-:-:S05]  /*db80*/  IMAD R19, R19, R0, UR41 ;  /* 0x0000002913137e24 */ /* 0x000fca000f8e0200 */
[----:B------:R-:W-:Y:S02]  /*db90*/  SHF.R.S32.HI R23, RZ, 0x1f, R19 ;  /* 0x0000001fff177819 */ /* 0x000fe40000011413 */
[----:B------:R-:W-:-:S04]  /*dba0*/  @P2 LOP3.LUT R16, R16, 0x100, RZ, 0xfc, !PT ;  /* 0x0000010010102812 */ /* 0x000fc800078efcff */
[----:B------:R-:W-:-:S04]  /*dbb0*/  LOP3.LUT R16, R16, 0xfffffffe, RZ, 0xc0, !PT ;  /* 0xfffffffe10107812 */ /* 0x000fc800078ec0ff */
[----:B------:R-:W-:Y:S01]  /*dbc0*/  @P0 LOP3.LUT R16, R16, 0x1, RZ, 0xfc, !PT ;  /* 0x0000000110100812 */ /* 0x000fe200078efcff */
[----:B0-----:R-:W-:Y:S06]  /*dbd0*/  @!P2 BRA `(.L_x_4093) ;  /* 0x000000000004a947 */ /* 0x001fec0003800000 */
[----:B------:R-:W-:Y:S01]  /*dbe0*/  BPT.TRAP 0x1 ;  /* 0x000000040000795c */ /* 0x000fe20000300000 */
.L_x_4093:
[----:B------:R-:W-:Y:S01]  /*dbf0*/  IMAD R25, R18, 0x8, R17 ;  /* 0x0000000812197824 */ /* 0x000fe200078e0211 */
[----:B------:R-:W-:Y:S01]  /*dc00*/  SHF.L.U32 R0, R22, 0x1f, RZ ;  /* 0x0000001f16007819 */ /* 0x000fe200000006ff */
[----:B------:R-:W-:Y:S03]  /*dc10*/  BSSY B0, `(.L_x_4094) ;  /* 0x0000003000007945 */ /* 0x000fe60003800000 */
[----:B------:R-:W0:Y:S02]  /*dc20*/  SYNCS.PHASECHK.TRANS64.TRYWAIT P0, [R25+URZ+0x28c40], R0 ;  /* 0x028c4000190075a7 */ /* 0x000e24000800017f */
[----:B0-----:R-:W-:Y:S05]  /*dc30*/  @!P0 BRA `(.L_x_4095) ;  /* 0x0000002c00fc8947 */ /* 0x001fea0003800000 */
.L_x_4148:
[----:B------:R-:W-:Y:S05]  /*dc40*/  BSYNC B0 ;  /* 0x0000000000007941 */ /* 0x000fea0003800000 */
.L_x_4094:
        /* <DEDUP_REMOVED lines=12> */
[----:B------:R-:W-:Y:S02]  /*dd10*/  IMAD R5, R4, UR4, RZ ;  /* 0x0000000404057c24 */ /* 0x000fe4000f8e02ff */
[----:B------:R-:W-:-:S04]  /*dd20*/  IMAD.WIDE.U32 R2, R34, UR4, R2 ;  /* 0x0000000422027c25 */ /* 0x000fc8000f8e0002 */
[----:B------:R-:W-:Y:S01]  /*dd30*/  IMAD R5, R34, UR5, R5 ;  /* 0x0000000522057c24 */ /* 0x000fe2000f8e0205 */
[----:B------:R-:W-:Y:S01]  /*dd40*/  ULDC.64 UR4, c[0x0][0x308] ;  /* 0x0000c20000047ab9 */ /* 0x000fe20000000a00 */
[----:B0-----:R-:W-:Y:S02]  /*dd50*/  IMAD R4, R18, 0x1000, R31 ;  /* 0x0000100012047824 */ /* 0x001fe400078e021f */
[----:B------:R-:W-:Y:S02]  /*dd60*/  IMAD.IADD R3, R3, 0x1, R5 ;  /* 0x0000000103037824 */ /* 0x000fe400078e0205 */
[----:B------:R-:W-:Y:S02]  /*dd70*/  IMAD R0, R23, UR4, RZ ;  /* 0x0000000417007c24 */ /* 0x000fe4000f8e02ff */
[----:B------:R-:W-:-:S04]  /*dd80*/  IMAD.WIDE.U32 R2, R19, UR4, R2 ;  /* 0x0000000413027c25 */ /* 0x000fc8000f8e0002 */
[----:B------:R-:W-:Y:S01]  /*dd90*/  IMAD R5, R19, UR5, R0 ;  /* 0x0000000513057c24 */ /* 0x000fe2000f8e0200 */
[----:B------:R-:W-:Y:S01]  /*dda0*/  ULDC.64 UR4, c[0x0][0x2e8] ;  /* 0x0000ba0000047ab9 */ /* 0x000fe20000000a00 */
[----:B-1----:R-:W-:Y:S01]  /*ddb0*/  IMAD.SHL.U32 R6, R6, 0x8, RZ ;  /* 0x0000000806067824 */ /* 0x002fe200078e00ff */
[----:B------:R-:W-:Y:S01]  /*ddc0*/  LEA R0, P0, R2, UR4, 0x1 ;  /* 0x0000000402007c11 */ /* 0x000fe2000f8008ff */
[----:B------:R-:W-:Y:S01]  /*ddd0*/  UMOV UR4, 0xffffffff ;  /* 0xffffffff00047882 */ /* 0x000fe20000000000 */
[----:B------:R-:W-:Y:S02]  /*dde0*/  IADD3 R5, R3, R5, RZ ;  /* 0x0000000503057210 */ /* 0x000fe40007ffe0ff */
[----:B------:R-:W-:Y:S02]  /*ddf0*/  LOP3.LUT R6, R6, 0x38, RZ, 0xc0, !PT ;  /* 0x0000003806067812 */ /* 0x000fe400078ec0ff */
[----:B------:R-:W-:Y:S02]  /*de00*/  LEA.HI.X R5, R2, UR5, R5, 0x1, P0 ;  /* 0x0000000502057c11 */ /* 0x000fe400080f0c05 */
[----:B------:R-:W-:Y:S01]  /*de10*/  ISETP.GE.AND P0, PT, R27, 0x1, PT ;  /* 0x000000011b00780c */ /* 0x000fe20003f06270 */
[----:B------:R-:W-:-:S12]  /*de20*/  BRA.DIV UR4, `(.L_x_4096) ;  /* 0x0000002e04947947 */ /* 0x000fd8000b800000 */
[----:B------:R-:W0:Y:S01]  /*de30*/  SHFL.IDX PT, R14, R0, RZ, 0x181f ;  /* 0x00181fff000e7589 */ /* 0x000e2200000e0000 */
[----:B------:R-:W-:-:S03]  /*de40*/  @P0 LEA R7, R4, R17, 0x1 ;  /* 0x0000001104070211 */ /* 0x000fc600078e08ff */
        /* <DEDUP_REMOVED lines=9> */
[----:B0-----:R-:W-:-:S05]  /*dee0*/  @P0 LEA R14, P1, R6, R14, 0x1 ;  /* 0x0000000e060e0211 */ /* 0x001fca00078208ff */
[----:B-1----:R-:W-:Y:S01]  /*def0*/  @P0 IMAD.X R3, RZ, RZ, R2, P1 ;  /* 0x000000ffff030224 */ /* 0x002fe200008e0602 */
[----:B------:R-:W-:Y:S02]  /*df00*/  @P0 MOV R2, R14 ;  /* 0x0000000e00020202 */ /* 0x000fe40000000f00 */
        /* <DEDUP_REMOVED lines=11> */
.L_x_4158:
[----:B------:R-:W-:-:S13]  /*dfc0*/  ISETP.GE.AND P0, PT, R27, 0x31, PT ;  /* 0x000000311b00780c */ /* 0x000fda0003f06270 */
[----:B01----:R-:W-:-:S04]  /*dfd0*/  @P0 LEA R2, P1, R6, R14, 0x1 ;  /* 0x0000000e06020211 */ /* 0x003fc800078208ff */
[----:B------:R-:W-:Y:S01]  /*dfe0*/  @P0 IADD3.X R3, RZ, R5, RZ, P1, !PT ;  /* 0x00000005ff030210 */ /* 0x000fe20000ffe4ff */
[----:B------:R-:W-:-:S05]  /*dff0*/  @P0 IMAD R5, R4, 0x2, R17 ;  /* 0x0000000204050824 */ /* 0x000fca00078e0211 */
[----:B------:R-:W-:Y:S01]  /*e000*/  @!PT LDS RZ, [RZ] ;  /* 0x00000000fffff984 */ /* 0x000fe20000000800 */
[----:B------:R-:W-:Y:S01]  /*e010*/  @!PT LDS RZ, [RZ] ;  /* 0x00000000fffff984 */ /* 0x000fe20000000800 */
[----:B------:R-:W-:Y:S01]  /*e020*/  @!PT LDS RZ, [RZ] ;  /* 0x00000000fffff984 */ /* 0x000fe20000000800 */
[----:B------:R0:W-:Y:S01]  /*e030*/  @P0 LDGSTS.E.BYPASS.LTC128B.128 [R5+0x23c00], desc[UR50][R2.64], !P2 ;  /* 0x23c0000002050fae */ /* 0x0001e2000d101d72 */
[----:B------:R-:W-:Y:S01]  /*e040*/  PLOP3.LUT P0, PT, PT, PT, PT, 0x80, 0x0 ;  /* 0x000000000000781c */ /* 0x000fe20003f0f070 */
[----:B------:R-:W-:-:S12]  /*e050*/  NOP ;  /* 0x0000000000007918 */ /* 0x000fd80000000000 */
.L_x_4097:
        /* <DEDUP_REMOVED lines=11> */
.L_x_4098:
        /* <DEDUP_REMOVED lines=11> */
[----:B------:R-:W-:Y:S01]  /*e1c0*/  MOV R4, UR4 ;  /* 0x0000000400047c02 */ /* 0x000fe20008000f00 */
[----:B------:R-:W-:Y:S01]  /*e1d0*/  IMAD.U32 R5, RZ, RZ, UR5 ;  /* 0x00000005ff057e24 */ /* 0x000fe2000f8e00ff */
[----:B------:R-:W0:Y:S01]  /*e1e0*/  LDC.64 R2, c[0x4][R2] ;  /* 0x0100000002027b82 */ /* 0x000e220000000a00 */
[----:B------:R-:W-:Y:S01]  /*e1f0*/  IMAD.U32 R6, RZ, RZ, UR6 ;  /* 0x00000006ff067e24 */ /* 0x000fe2000f8e00ff */
[----:B------:R-:W-:Y:S01]  /*e200*/  MOV R10, UR8 ;  /* 0x00000008000a7c02 */ /* 0x000fe20008000f00 */
[----:B------:R-:W-:Y:S01]  /*e210*/  IMAD.U32 R7, RZ, RZ, UR7 ;  /* 0x00000007ff077e24 */ /* 0x000fe2000f8e00ff */
[----:B------:R-:W-:Y:S01]  /*e220*/  MOV R13, RZ ;  /* 0x000000ff000d7202 */ /* 0x000fe20000000f00 */
[----:B------:R-:W-:-:S02]  /*e230*/  IMAD.U32 R11, RZ, RZ, UR9 ;  /* 0x00000009ff0b7e24 */ /* 0x000fc4000f8e00ff */
[----:B------:R-:W-:Y:S02]  /*e240*/  IMAD.MOV.U32 R8, RZ, RZ, 0x70 ;  /* 0x00000070ff087424 */ /* 0x000fe400078e00ff */
[----:B------:R-:W-:-:S07]  /*e250*/  IMAD.MOV.U32 R12, RZ, RZ, 0x1 ;  /* 0x00000001ff0c7424 */ /* 0x000fce00078e00ff */
[----:B------:R-:W-:-:S07]  /*e260*/  LEPC R20, `(.L_x_4100) ;  /* 0x000000001014794e */ /* 0x000fce0000000000 */
[----:B01----:R-:W-:Y:S05]  /*e270*/  CALL.ABS.NOINC R2 ;  /* 0x0000000002007343 */ /* 0x003fea0003c00000 */
.L_x_4100:
[----:B------:R-:W-:Y:S05]  /*e280*/  BSYNC B6 ;  /* 0x0000000000067941 */ /* 0x000fea0003800000 */
.L_x_4099:
[----:B------:R2:W5:Y:S01]  /*e290*/  LDL R8, [R1+0x8] ;  /* 0x0000080001087983 */ /* 0x0005620000100800 */
[----:B------:R-:W-:Y:S01]  /*e2a0*/  UISETP.NE.AND UP0, UPT, UR47, URZ, UPT ;  /* 0x0000003f2f00728c */ /* 0x000fe2000bf05270 */
[----:B------:R-:W-:Y:S01]  /*e2b0*/  IMAD.U32 R0, RZ, RZ, UR43 ;  /* 0x0000002bff007e24 */ /* 0x000fe2000f8e00ff */
[----:B------:R-:W-:Y:S01]  /*e2c0*/  LOP3.LUT P5, RZ, R16, 0x1000, RZ, 0xc0, !PT ;  /* 0x0000100010ff7812 */ /* 0x000fe200078ac0ff */
[----:B0-----:R-:W0:Y:S01]  /*e2d0*/  S2R R2, SR_TID.X ;  /* 0x0000000000027919 */ /* 0x001e220000002100 */
[----:B------:R-:W-:Y:S01]  /*e2e0*/  R2UR UR6, R23 ;  /* 0x00000000170672ca */ /* 0x000fe200000e0000 */
[----:B------:R-:W-:Y:S01]  /*e2f0*/  ULDC.64 UR8, c[0x0][0x2d8] ;  /* 0x0000b60000087ab9 */ /* 0x000fe20000000a00 */
[----:B------:R-:W-:-:S05]  /*e300*/  PLOP3.LUT P0, PT, PT, PT, UP0, 0x80, 0x0 ;  /* 0x000000000000781c */ /* 0x000fca0003f0f008 */
[----:B------:R-:W-:Y:S01]  /*e310*/  @UP0 ULDC UR4, c[0x0][0x44c] ;  /* 0x0001130000040ab9 */ /* 0x000fe20000000800 */
[----:B0-----:R-:W-:-:S05]  /*e320*/  IMAD.SHL.U32 R2, R2, 0x10, RZ ;  /* 0x0000001002027824 */ /* 0x001fca00078e00ff */
[----:B------:R-:W-:-:S05]  /*e330*/  LOP3.LUT R2, R36, 0x70, R2, 0xf8, !PT ;  /* 0x0000007024027812 */ /* 0x000fca00078ef802 */
[----:B------:R-:W-:-:S04]  /*e340*/  IMAD R0, R0, 0x40, R2 ;  /* 0x0000004000007824 */ /* 0x000fc800078e0202 */
[----:B------:R-:W-:Y:S01]  /*e350*/  @P0 IMAD.HI.U32 R3, R0, UR4, RZ ;  /* 0x0000000400030c27 */ /* 0x000fe2000f8e00ff */
[----:B------:R-:W-:Y:S01]  /*e360*/  PLOP3.LUT P0, PT, PT, PT, UP0, 0x80, 0x0 ;  /* 0x000000000000781c */ /* 0x000fe20003f0f008 */
[----:B------:R-:W-:Y:S01]  /*e370*/  @UP0 ULDC UR4, c[0x0][0x450] ;  /* 0x0001140000040ab9 */ /* 0x000fe20000000800 */
[----:B------:R-:W-:Y:S02]  /*e380*/  MOV R2, R0 ;  /* 0x0000000000027202 */ /* 0x000fe40000000f00 */
[----:B------:R-:W-:Y:S01]  /*e390*/  R2UR UR7, R19 ;  /* 0x00000000130772ca */ /* 0x000fe200000e0000 */
[----:B------:R-:W-:-:S08]  /*e3a0*/  UIMAD UR6, UR6, UR8, URZ ;  /* 0x00000008060672a4 */ /* 0x000fd0000f8e023f */
[----:B------:R-:W-:Y:S02]  /*e3b0*/  @P0 SHF.R.U32.HI R2, RZ, UR4, R3 ;  /* 0x00000004ff020c19 */ /* 0x000fe40008011603 */
[----:B------:R-:W-:Y:S02]  /*e3c0*/  R2UR UR4, R19 ;  /* 0x00000000130472ca */ /* 0x000fe400000e0000 */
[----:B------:R-:W-:Y:S01]  /*e3d0*/  UIMAD UR7, UR7, UR9, UR6 ;  /* 0x00000009070772a4 */ /* 0x000fe2000f8e0206 */
[----:B------:R-:W0:Y:S01]  /*e3e0*/  S2R R10, SR_TID.X ;  /* 0x00000000000a7919 */ /* 0x000e220000002100 */
[----:B------:R-:W-:Y:S01]  /*e3f0*/  USHF.R.S32.HI UR6, URZ, 0x1f, UR42 ;  /* 0x0000001f3f067899 */ /* 0x000fe2000801142a */
[----:B------:R-:W-:-:S08]  /*e400*/  IMAD.MOV R5, RZ, RZ, -R2 ;  /* 0x000000ffff057224 */ /* 0x000fd000078e0a02 */
        /* <DEDUP_REMOVED lines=30> */
[----:B------:R-:W-:-:S03]  /*e5f0*/  IMAD.U32 R3, RZ, RZ, UR43 ;  /* 0x0000002bff037e24 */ /* 0x000fc6000f8e00ff */
[----:B------:R-:W2:Y:S01]  /*e600*/  SHFL.IDX PT, R2, R5, RZ, 0x181f ;  /* 0x00181fff05027589 */ /* 0x000ea200000e0000 */
[----:B------:R-:W-:-:S04]  /*e610*/  IMAD R4, R3, 0x40, R36 ;  /* 0x0000004003047824 */ /* 0x000fc800078e0224 */
[C---:B------:R-:W-:Y:S01]  /*e620*/  VIADD R6, R4.reuse, 0x10 ;  /* 0x0000001004067836 */ /* 0x040fe20000000000 */
[----:B------:R-:W-:-:S13]  /*e630*/  ISETP.GE.AND P0, PT, R4, UR37, PT ;  /* 0x0000002504007c0c */ /* 0x000fda000bf06270 */
[----:B0-----:R-:W-:-:S04]  /*e640*/  @!P0 LEA R14, P1, R10, R14, 0x1 ;  /* 0x0000000e0a0e8211 */ /* 0x001fc800078208ff */
[----:B--2---:R-:W-:Y:S01]  /*e650*/  @!P0 IADD3.X R3, RZ, R2, RZ, P1, !PT ;  /* 0x00000002ff038210 */ /* 0x004fe20000ffe4ff */
[----:B------:R-:W-:Y:S02]  /*e660*/  @!P0 IMAD.MOV.U32 R2, RZ, RZ, R14 ;  /* 0x000000ffff028224 */ /* 0x000fe400078e000e */
[----:B------:R-:W0:Y:S04]  /*e670*/  SHFL.IDX PT, R14, R0, 0x1, 0x181f ;  /* 0x00381f00000e7f89 */ /* 0x000e2800000e0000 */
[----:B-----5:R2:W-:Y:S01]  /*e680*/  @!P0 LDGSTS.E.BYPASS.LTC128B.128 [R8+0x20400], desc[UR50][R2.64], !P5 ;  /* 0x2040000002088fae */ /* 0x0205e2000e901d72 */
[----:B------:R-:W-:Y:S01]  /*e690*/  ISETP.GE.AND P0, PT, R6, UR37, PT ;  /* 0x0000002506007c0c */ /* 0x000fe2000bf06270 */
[----:B------:R-:W-:Y:S02]  /*e6a0*/  VIADD R6, R4, 0x20 ;  /* 0x0000002004067836 */ /* 0x000fe40000000000 */
[----:B--2---:R-:W2:Y:S10]  /*e6b0*/  SHFL.IDX PT, R2, R5, 0x1, 0x181f ;  /* 0x00381f0005027f89 */ /* 0x004eb400000e0000 */
[----:B0-----:R-:W-:-:S05]  /*e6c0*/  @!P0 LEA R14, P1, R10, R14, 0x1 ;  /* 0x0000000e0a0e8211 */ /* 0x001fca00078208ff */
[----:B--2---:R-:W-:Y:S01]  /*e6d0*/  @!P0 IMAD.X R3, RZ, RZ, R2, P1 ;  /* 0x000000ffff038224 */ /* 0x004fe200008e0602 */
[----:B------:R-:W-:Y:S02]  /*e6e0*/  @!P0 MOV R2, R14 ;  /* 0x0000000e00028202 */ /* 0x000fe40000000f00 */
        /* <DEDUP_REMOVED lines=10> */
.L_x_4167:
[----:B------:R-:W-:-:S04]  /*e790*/  IADD3 R4, R4, 0x30, RZ ;  /* 0x0000003004047810 */ /* 0x000fc80007ffe0ff */
[----:B------:R-:W-:-:S13]  /*e7a0*/  ISETP.GE.AND P0, PT, R4, UR37, PT ;  /* 0x0000002504007c0c */ /* 0x000fda000bf06270 */
[----:B0-2---:R-:W-:-:S05]  /*e7b0*/  @!P0 LEA R2, P1, R10, R14, 0x1 ;  /* 0x0000000e0a028211 */ /* 0x005fca00078208ff */
[----:B------:R-:W-:-:S05]  /*e7c0*/  @!P0 IMAD.X R3, RZ, RZ, R5, P1 ;  /* 0x000000ffff038224 */ /* 0x000fca00008e0605 */
[----:B------:R-:W-:Y:S01]  /*e7d0*/  @!PT LDS RZ, [RZ] ;  /* 0x00000000fffff984 */ /* 0x000fe20000000800 */
[----:B------:R-:W-:Y:S01]  /*e7e0*/  @!PT LDS RZ, [RZ] ;  /* 0x00000000fffff984 */ /* 0x000fe20000000800 */
[----:B------:R-:W-:Y:S01]  /*e7f0*/  @!PT LDS RZ, [RZ] ;  /* 0x00000000fffff984 */ /* 0x000fe20000000800 */
[----:B------:R0:W-:Y:S01]  /*e800*/  @!P0 LDGSTS.E.BYPASS.LTC128B.128 [R8+0x21c00], desc[UR50][R2.64], !P5 ;  /* 0x21c0000002088fae */ /* 0x0001e2000e901d72 */
[----:B------:R-:W-:Y:S01]  /*e810*/  PLOP3.LUT P0, PT, PT, PT, PT, 0x80, 0x0 ;  /* 0x000000000000781c */ /* 0x000fe20003f0f070 */
[----:B------:R-:W-:-:S12]  /*e820*/  NOP ;  /* 0x0000000000007918 */ /* 0x000fd80000000000 */
.L_x_4102:
        /* <DEDUP_REMOVED lines=18> */
.L_x_4168:
[----:B------:R-:W-:Y:S05]  /*e950*/  BSYNC B0 ;  /* 0x0000000000007941 */ /* 0x000fea0003800000 */
.L_x_4103:
[----:B------:R-:W-:-:S04]  /*e960*/  MOV R2, UR46 ;  /* 0x0000002e00027c02 */ /* 0x000fc80008000f00 */
[----:B------:R-:W-:-:S13]  /*e970*/  ISETP.NE.AND P0, PT, R2, 0x3, PT ;  /* 0x000000030200780c */ /* 0x000fda0003f05270 */
[----:B------:R-:W-:Y:S05]  /*e980*/  @!P0 BRA `(.L_x_4105) ;  /* 0x0000000000048947 */ /* 0x000fea0003800000 */
[----:B------:R-:W-:Y:S01]  /*e990*/  BPT.TRAP 0x1 ;  /* 0x000000040000795c */ /* 0x000fe20000300000 */
.L_x_4105:
[----:B0-----:R-:W-:Y:S01]  /*e9a0*/  SHF.L.U32 R0, R22, 0x1f, RZ ;  /* 0x0000001f16007819 */ /* 0x001fe200000006ff */
[----:B------:R-:W-:Y:S03]  /*e9b0*/  BSSY B0, `(.L_x_4106) ;  /* 0x0000003000007945 */ /* 0x000fe60003800000 */
[----:B------:R-:W0:Y:S02]  /*e9c0*/  SYNCS.PHASECHK.TRANS64.TRYWAIT P0, [R25+URZ+0x28c60], R0 ;  /* 0x028c6000190075a7 */ /* 0x000e24000800017f */
[----:B0-----:R-:W-:Y:S05]  /*e9d0*/  @!P0 BRA `(.L_x_4107) ;  /* 0x0000002c00008947 */ /* 0x001fea0003800000 */
.L_x_4169:
[----:B------:R-:W-:Y:S05]  /*e9e0*/  BSYNC B0 ;  /* 0x0000000000007941 */ /* 0x000fea0003800000 */
.L_x_4106:
        /* <DEDUP_REMOVED lines=14> */
[----:B------:R-:W-:Y:S01]  /*ead0*/  IMAD.IADD R3, R3, 0x1, R5 ;  /* 0x0000000103037824 */ /* 0x000fe200078e0205 */
[----:B------:R-:W-:Y:S01]  /*eae0*/  LEA R5, R18, R31, 0xf ;  /* 0x0000001f12057211 */ /* 0x000fe200078e78ff */
[C---:B------:R-:W-:Y:S02]  /*eaf0*/  IMAD R7, R19.reuse, UR5, R0 ;  /* 0x0000000513077c24 */ /* 0x040fe4000f8e0200 */
[----:B------:R-:W-:Y:S01]  /*eb00*/  IMAD.WIDE.U32 R2, R19, UR4, R2 ;  /* 0x0000000413027c25 */ /* 0x000fe2000f8e0002 */
[----:B------:R-:W-:-:S03]  /*eb10*/  ULDC.64 UR4, c[0x0][0x318] ;  /* 0x0000c60000047ab9 */ /* 0x000fc60000000a00 */
[----:B------:R-:W-:Y:S01]  /*eb20*/  IMAD.IADD R7, R3, 0x1, R7 ;  /* 0x0000000103077824 */ /* 0x000fe200078e0207 */
[----:B------:R-:W-:Y:S01]  /*eb30*/  LEA R6, P0, R2, UR4, 0x1 ;  /* 0x0000000402067c11 */ /* 0x000fe2000f8008ff */
[----:B------:R-:W-:-:S03]  /*eb40*/  UMOV UR4, 0xffffffff ;  /* 0xffffffff00047882 */ /* 0x000fc60000000000 */
[----:B------:R-:W-:Y:S02]  /*eb50*/  LEA.HI.X R7, R2, UR5, R7, 0x1, P0 ;  /* 0x0000000502077c11 */ /* 0x000fe400080f0c07 */
[----:B------:R-:W-:-:S13]  /*eb60*/  ISETP.GT.AND P0, PT, R4, -0x1, PT ;  /* 0xffffffff0400780c */ /* 0x000fda0003f04270 */
[----:B------:R-:W-:Y:S01]  /*eb70*/  @P0 LOP3.LUT R16, R16, 0x800, RZ, 0xfc, !PT ;  /* 0x0000080010100812 */ /* 0x000fe200078efcff */
[----:B------:R-:W-:Y:S06]  /*eb80*/  BRA.DIV UR4, `(.L_x_4108) ;  /* 0x0000002a04a87947 */ /* 0x000fec000b800000 */
[----:B------:R-:W0:Y:S01]  /*eb90*/  S2R R2, SR_TID.X ;  /* 0x0000000000027919 */ /* 0x000e220000002100 */
[C---:B------:R-:W-:Y:S02]  /*eba0*/  LOP3.LUT P1, RZ, R32.reuse, 0x1, RZ, 0xc0, !PT ;  /* 0x0000000120ff7812 */ /* 0x040fe4000782c0ff */
[----:B------:R-:W-:Y:S01]  /*ebb0*/  LEA R5, R5, R17, 0x1 ;  /* 0x0000001105057211 */ /* 0x000fe200078e08ff */
[----:B------:R-:W2:Y:S01]  /*ebc0*/  SHFL.IDX PT, R14, R6, RZ, 0x181f ;  /* 0x00181fff060e7589 */ /* 0x000ea200000e0000 */
[C---:B------:R-:W-:Y:S02]  /*ebd0*/  LOP3.LUT P5, RZ, R32.reuse, 0x2, RZ, 0xc0, !PT ;  /* 0x0000000220ff7812 */ /* 0x040fe400078ac0ff */
[C---:B------:R-:W-:Y:S01]  /*ebe0*/  LOP3.LUT P4, RZ, R32.reuse, 0x4, RZ, 0xc0, !PT ;  /* 0x0000000420ff7812 */ /* 0x040fe2000788c0ff */
[----:B------:R-:W3:Y:S01]  /*ebf0*/  SHFL.IDX PT, R3, R7, RZ, 0x181f ;  /* 0x00181fff07037589 */ /* 0x000ee200000e0000 */
[C---:B------:R-:W-:Y:S02]  /*ec00*/  LOP3.LUT P3, RZ, R32.reuse, 0x8, RZ, 0xc0, !PT ;  /* 0x0000000820ff7812 */ /* 0x040fe4000786c0ff */
[----:B------:R-:W-:Y:S01]  /*ec10*/  LOP3.LUT P2, RZ, R32, 0x10, RZ, 0xc0, !PT ;  /* 0x0000001020ff7812 */ /* 0x000fe2000784c0ff */
[----:B------:R-:W-:Y:S01]  /*ec20*/  SHFL.IDX PT, R8, R7, 0x2, 0x181f ;  /* 0x00581f0007087f89 */ /* 0x000fe200000e0000 */
[----:B------:R-:W-:-:S04]  /*ec30*/  LOP3.LUT R16, R16, 0xfffffdff, RZ, 0xc0, !PT ;  /* 0xfffffdff10107812 */ /* 0x000fc800078ec0ff */
        /* <DEDUP_REMOVED lines=70> */
.L_x_4179:
        /* <DEDUP_REMOVED lines=25> */
.L_x_4109:
        /* <DEDUP_REMOVED lines=11> */
.L_x_4110:
[----:B------:R-:W-:Y:S01]  /*f2e0*/  UISETP.GE.AND UP0, UPT, UR44, 0x2, UPT ;  /* 0x000000022c00788c */ /* 0x000fe2000bf06270 */
[----:B------:R0:W-:Y:S05]  /*f2f0*/  SYNCS.ARRIVE.TRANS64.A1T0 RZ, [R25+URZ+0x28c50], RZ ;  /* 0x028c50ff19ff79a7 */ /* 0x0001ea000810003f */
[----:B------:R-:W-:-:S13]  /*f300*/  PLOP3.LUT P0, PT, PT, PT, UP0, 0x40, 0x0 ;  /* 0x000000000000781c */ /* 0x000fda0003f0e808 */
[----:B0-----:R-:W-:Y:S05]  /*f310*/  @P0 BRA `(.L_x_4111) ;  /* 0x0000000c009c0947 */ /* 0x001fea0003800000 */
[----:B------:R-:W-:Y:S01]  /*f320*/  UIADD3 UR4, UR44, -0x2, URZ ;  /* 0xfffffffe2c047890 */ /* 0x000fe2000fffe03f */
[----:B------:R-:W-:Y:S05]  /*f330*/  BSSY B0, `(.L_x_4111) ;  /* 0x00000e5000007945 */ /* 0x000fea0003800000 */
[----:B------:R-:W-:-:S07]  /*f340*/  IMAD.U32 R9, RZ, RZ, UR4 ;  /* 0x00000004ff097e24 */ /* 0x000fce000f8e00ff */
.L_x_4124:
[----:B0-----:R-:W0:Y:S01]  /*f350*/  S2R R2, SR_TID.X ;  /* 0x0000000000027919 */ /* 0x001e220000002100 */
[----:B------:R-:W2:Y:S01]  /*f360*/  LDC R3, c[0x0][0x430] ;  /* 0x00010c00ff037b82 */ /* 0x000ea20000000800 */
[----:B-1----:R-:W-:Y:S01]  /*f370*/  IMAD R8, R9, 0x40, R30 ;  /* 0x0000004009087824 */ /* 0x002fe200078e021e */
[----:B------:R-:W-:Y:S02]  /*f380*/  IADD3 R18, R18, 0x1, RZ ;  /* 0x0000000112127810 */ /* 0x000fe40007ffe0ff */
[----:B--2---:R-:W-:Y:S01]  /*f390*/  ISETP.NE.AND P0, PT, R3, 0x1, PT ;  /* 0x000000010300780c */ /* 0x004fe20003f05270 */
[----:B0-----:R-:W-:-:S05]  /*f3a0*/  IMAD.SHL.U32 R2, R2, 0x10, RZ ;  /* 0x0000001002027824 */ /* 0x001fca00078e00ff */
[----:B------:R-:W-:-:S07]  /*f3b0*/  LOP3.LUT R2, R36, 0x70, R2, 0xf8, !PT ;  /* 0x0000007024027812 */ /* 0x000fce00078ef802 */
[----:B------:R-:W0:Y:S01]  /*f3c0*/  @P0 LDC R3, c[0x0][0x434] ;  /* 0x00010d00ff030b82 */ /* 0x000e220000000800 */
[C---:B------:R-:W-:Y:S02]  /*f3d0*/  ISETP.GT.U32.AND P1, PT, R2.reuse, 0x3f, PT ;  /* 0x0000003f0200780c */ /* 0x040fe40003f24070 */
[----:B------:R-:W-:-:S05]  /*f3e0*/  IADD3 R8, R2, R8, RZ ;  /* 0x0000000802087210 */ /* 0x000fca0007ffe0ff */
        /* <DEDUP_REMOVED lines=10> */
[----:B------:R-:W-:-:S04]  /*f490*/  @!P1 IMAD.WIDE.U32 R2, R24, R4, R2 ;  /* 0x0000000418029225 */ /* 0x000fc800078e0002 */
[----:B------:R-:W-:Y:S02]  /*f4a0*/  @!P1 IMAD.IADD R3, R5, 0x1, R3 ;  /* 0x0000000105039824 */ /* 0x000fe400078e0203 */
[----:B------:R-:W-:Y:S01]  /*f4b0*/  IMAD.MOV.U32 R4, RZ, RZ, RZ ;  /* 0x000000ffff047224 */ /* 0x000fe200078e00ff */
        /* <DEDUP_REMOVED lines=9> */
[----:B------:R-:W-:Y:S01]  /*f550*/  SEL R3, RZ, 0x1, P0 ;  /* 0x00000001ff037807 */ /* 0x000fe20000000000 */
[----:B------:R-:W-:Y:S01]  /*f560*/  IMAD R5, R5, UR4, R8 ;  /* 0x0000000405057c24 */ /* 0x000fe2000f8e0208 */
[----:B------:R-:W-:Y:S01]  /*f570*/  MOV R2, R9 ;  /* 0x0000000900027202 */ /* 0x000fe20000000f00 */
[----:B------:R-:W-:Y:S01]  /*f580*/  VIADD R9, R9, 0xffffffff ;  /* 0xffffffff09097836 */ /* 0x000fe20000000000 */
[----:B------:R-:W-:-:S02]  /*f590*/  SEL R18, R18, RZ, P0 ;  /* 0x000000ff12127207 */ /* 0x000fc40000000000 */
[----:B------:R-:W-:Y:S02]  /*f5a0*/  LOP3.LUT R22, R22, R3, RZ, 0x3c, !PT ;  /* 0x0000000316167212 */ /* 0x000fe400078e3cff */
[----:B------:R-:W-:Y:S01]  /*f5b0*/  ISETP.GT.AND P3, PT, R2, RZ, PT ;  /* 0x000000ff0200720c */ /* 0x000fe20003f64270 */
[----:B0-----:R-:W-:-:S12]  /*f5c0*/  @!P1 BRA `(.L_x_4112) ;  /* 0x0000000000049947 */ /* 0x001fd80003800000 */
[----:B------:R-:W-:Y:S01]  /*f5d0*/  BPT.TRAP 0x1 ;  /* 0x000000040000795c */ /* 0x000fe20000300000 */
.L_x_4112:
[----:B------:R-:W-:Y:S01]  /*f5e0*/  IMAD R8, R18, 0x8, R17 ;  /* 0x0000000812087824 */ /* 0x000fe200078e0211 */
[----:B------:R-:W-:Y:S01]  /*f5f0*/  SHF.L.U32 R20, R22, 0x1f, RZ ;  /* 0x0000001f16147819 */ /* 0x000fe200000006ff */
[----:B------:R-:W-:Y:S01]  /*f600*/  BSSY B1, `(.L_x_4113) ;  /* 0x0000004000017945 */ /* 0x000fe20003800000 */
[----:B------:R-:W-:Y:S02]  /*f610*/  SHF.R.S32.HI R7, RZ, 0x1f, R5 ;  /* 0x0000001fff077819 */ /* 0x000fe40000011405 */
[----:B------:R-:W0:Y:S02]  /*f620*/  SYNCS.PHASECHK.TRANS64.TRYWAIT P0, [R8+URZ+0x28c40], R20 ;  /* 0x028c4014080075a7 */ /* 0x000e24000800017f */
[----:B0-----:R-:W-:Y:S05]  /*f630*/  @!P0 BRA `(.L_x_4114) ;  /* 0x0000002800048947 */ /* 0x001fea0003800000 */
.L_x_4180:
[----:B------:R-:W-:Y:S05]  /*f640*/  BSYNC B1 ;  /* 0x0000000000017941 */ /* 0x000fea0003800000 */
.L_x_4113:
        /* <DEDUP_REMOVED lines=13> */
[----:B------:R-:W-:Y:S02]  /*f720*/  IADD3 R3, R3, R11, RZ ;  /* 0x0000000b03037210 */ /* 0x000fe40007ffe0ff */
[C---:B------:R-:W-:Y:S02]  /*f730*/  IMAD R27, R19.reuse, UR5, R6 ;  /* 0x00000005131b7c24 */ /* 0x040fe4000f8e0206 */
[----:B------:R-:W-:Y:S02]  /*f740*/  IMAD R6, R18, 0x1000, R31 ;  /* 0x0000100012067824 */ /* 0x000fe400078e021f */
[----:B------:R-:W-:Y:S01]  /*f750*/  IMAD.WIDE.U32 R2, R19, UR4, R2 ;  /* 0x0000000413027c25 */ /* 0x000fe2000f8e0002 */
[----:B------:R-:W-:-:S03]  /*f760*/  ULDC.64 UR4, c[0x0][0x2e8] ;  /* 0x0000ba0000047ab9 */ /* 0x000fc60000000a00 */
[----:B------:R-:W-:Y:S01]  /*f770*/  IMAD.IADD R27, R27, 0x1, R3 ;  /* 0x000000011b1b7824 */ /* 0x000fe200078e0203 */
[----:B------:R-:W-:Y:S01]  /*f780*/  LEA R21, P0, R2, UR4, 0x1 ;  /* 0x0000000402157c11 */ /* 0x000fe2000f8008ff */
[----:B------:R-:W-:-:S03]  /*f790*/  UMOV UR4, 0xffffffff ;  /* 0xffffffff00047882 */ /* 0x000fc60000000000 */
[----:B------:R-:W-:Y:S01]  /*f7a0*/  LEA.HI.X R27, R2, UR5, R27, 0x1, P0 ;  /* 0x00000005021b7c11 */ /* 0x000fe200080f0c1b */
[----:B------:R-:W-:Y:S08]  /*f7b0*/  BRA.DIV UR4, `(.L_x_4115) ;  /* 0x0000002604b87947 */ /* 0x000ff0000b800000 */
[----:B------:R-:W2:Y:S01]  /*f7c0*/  SHFL.IDX PT, R14, R21, RZ, 0x181f ;  /* 0x00181fff150e7589 */ /* 0x000ea200000e0000 */
[----:B-1----:R-:W-:-:S03]  /*f7d0*/  LEA R25, R6, R17, 0x1 ;  /* 0x0000001106197211 */ /* 0x002fc600078e08ff */
[----:B------:R-:W1:Y:S01]  /*f7e0*/  SHFL.IDX PT, R3, R27, RZ, 0x181f ;  /* 0x00181fff1b037589 */ /* 0x000e6200000e0000 */
[----:B--2---:R-:W-:-:S03]  /*f7f0*/  IADD3 R2, P0, R14, R0, RZ ;  /* 0x000000000e027210 */ /* 0x004fc60007f1e0ff */
[----:B------:R-:W2:Y:S02]  /*f800*/  SHFL.IDX PT, R14, R21, 0x1, 0x181f ;  /* 0x00381f00150e7f89 */ /* 0x000ea400000e0000 */
[----:B-1----:R-:W-:-:S05]  /*f810*/  IMAD.X R3, RZ, RZ, R3, P0 ;  /* 0x000000ffff037224 */ /* 0x002fca00000e0603 */
[----:B------:R1:W-:Y:S04]  /*f820*/  LDGSTS.E.BYPASS.LTC128B.128 [R25+0x22400], desc[UR50][R2.64], !P1 ;  /* 0x2240000002197fae */ /* 0x0003e8000c901d72 */
[----:B-1----:R-:W1:Y:S01]  /*f830*/  SHFL.IDX PT, R3, R27, 0x1, 0x181f ;  /* 0x00381f001b037f89 */ /* 0x002e6200000e0000 */
[----:B--2---:R-:W-:-:S03]  /*f840*/  IADD3 R2, P0, R14, R0, RZ ;  /* 0x000000000e027210 */ /* 0x004fc60007f1e0ff */
[----:B------:R-:W2:Y:S02]  /*f850*/  SHFL.IDX PT, R14, R21, 0x2, 0x181f ;  /* 0x00581f00150e7f89 */ /* 0x000ea400000e0000 */
[----:B-1----:R-:W-:-:S05]  /*f860*/  IMAD.X R3, RZ, RZ, R3, P0 ;  /* 0x000000ffff037224 */ /* 0x002fca00000e0603 */
[----:B------:R1:W-:Y:S04]  /*f870*/  LDGSTS.E.BYPASS.LTC128B.128 [R25+0x22c00], desc[UR50][R2.64], !P1 ;  /* 0x22c0000002197fae */ /* 0x0003e8000c901d72 */
[----:B-1----:R-:W1:Y:S01]  /*f880*/  SHFL.IDX PT, R3, R27, 0x2, 0x181f ;  /* 0x00581f001b037f89 */ /* 0x002e6200000e0000 */
[----:B--2---:R-:W-:-:S03]  /*f890*/  IADD3 R2, P0, R14, R0, RZ ;  /* 0x000000000e027210 */ /* 0x004fc60007f1e0ff */
[----:B------:R2:W3:Y:S04]  /*f8a0*/  SHFL.IDX PT, R14, R21, 0x3, 0x181f ;  /* 0x00781f00150e7f89 */ /* 0x0004e800000e0000 */
[----:B------:R-:W4:Y:S01]  /*f8b0*/  SHFL.IDX PT, R27, R27, 0x3, 0x181f ;  /* 0x00781f001b1b7f89 */ /* 0x000f2200000e0000 */
[----:B-1----:R-:W-:-:S05]  /*f8c0*/  IMAD.X R3, RZ, RZ, R3, P0 ;  /* 0x000000ffff037224 */ /* 0x002fca00000e0603 */
[----:B---3--:R2:W-:Y:S02]  /*f8d0*/  LDGSTS.E.BYPASS.LTC128B.128 [R25+0x23400], desc[UR50][R2.64], !P1 ;  /* 0x2340000002197fae */ /* 0x0085e4000c901d72 */
.L_x_4190:
        /* <DEDUP_REMOVED lines=8> */
.L_x_4116:
[----:B------:R-:W-:Y:S02]  /*f960*/  PLOP3.LUT P1, PT, P1, P0, PT, 0xa2, 0x0 ;  /* 0x000000000000781c */ /* 0x000fe40000f21472 */
[----:B------:R-:W-:-:S08]  /*f970*/  @P0 R2UR P1, UR4, R8 ;  /* 0x00000000080402ca */ /* 0x000fd00000020000 */
[----:B------:R-:W-:-:S05]  /*f980*/  @P0 PLOP3.LUT P0, PT, P1, PT, PT, 0x80, 0x0 ;  /* 0x000000000000081c */ /* 0x000fca0000f0f070 */
[----:B------:R-:W-:Y:S01]  /*f990*/  @!P1 SYNCS.ARRIVE.TRANS64.RED.A0T1 RZ, [UR4+0x28c30], RZ ;  /* 0x028c30ffffff99a7 */ /* 0x000fe20008200404 */
[----:B------:R-:W-:Y:S07]  /*f9a0*/  @!P1 ARRIVES.LDGSTSBAR.64.TRANSCNT [UR4+0x28c30] ;  /* 0x028c3000ff0099b0 */ /* 0x000fee0008000a84 */
[----:B------:R-:W-:Y:S05]  /*f9b0*/  @P0 BRA.U.ANY `(.L_x_4116) ;  /* 0xfffffffd00e80947 */ /* 0x000fea000393ffff */
[----:B------:R-:W-:Y:S01]  /*f9c0*/  NOP ;  /* 0x0000000000007918 */ /* 0x000fe20000000000 */
[----:B-1----:R-:W-:-:S04]  /*f9d0*/  MOV R2, UR46 ;  /* 0x0000002e00027c02 */ /* 0x002fc80008000f00 */
[----:B------:R-:W-:-:S13]  /*f9e0*/  ISETP.NE.AND P2, PT, R2, 0x3, PT ;  /* 0x000000030200780c */ /* 0x000fda0003f45270 */
[----:B------:R-:W-:Y:S05]  /*f9f0*/  @!P2 BRA `(.L_x_4117) ;  /* 0x000000000004a947 */ /* 0x000fea0003800000 */
[----:B------:R-:W-:Y:S01]  /*fa00*/  BPT.TRAP 0x1 ;  /* 0x000000040000795c */ /* 0x000fe20000300000 */
.L_x_4117:
[----:B------:R1:W-:Y:S01]  /*fa10*/  SYNCS.ARRIVE.TRANS64.A1T0 RZ, [R8+URZ+0x28c30], RZ ;  /* 0x028c30ff08ff79a7 */ /* 0x0003e2000810003f */
[----:B------:R-:W-:Y:S05]  /*fa20*/  @!P2 BRA `(.L_x_4118) ;  /* 0x000000000004a947 */ /* 0x000fea0003800000 */
[----:B------:R-:W-:Y:S01]  /*fa30*/  BPT.TRAP 0x1 ;  /* 0x000000040000795c */ /* 0x000fe20000300000 */
.L_x_4118:
[----:B------:R-:W2:Y:S01]  /*fa40*/  SYNCS.PHASECHK.TRANS64.TRYWAIT P0, [R8+URZ+0x28c60], R20 ;  /* 0x028c6014080075a7 */ /* 0x000ea2000800017f */
[----:B------:R-:W-:Y:S04]  /*fa50*/  BSSY B1, `(.L_x_4119) ;  /* 0x0000002000017945 */ /* 0x000fe80003800000 */
[----:B--2---:R-:W-:Y:S05]  /*fa60*/  @!P0 BRA `(.L_x_4120) ;  /* 0x0000002800188947 */ /* 0x004fea0003800000 */
.L_x_4191:
[----:B------:R-:W-:Y:S05]  /*fa70*/  BSYNC B1 ;  /* 0x0000000000017941 */ /* 0x000fea0003800000 */
.L_x_4119:
        /* <DEDUP_REMOVED lines=34> */
[----:B------:R-:W0:Y:S02]  /*fca0*/  SHFL.IDX PT, R14, R10, 0x1, 0x181f ;  /* 0x00381f000a0e7f89 */ /* 0x000e2400000e0000 */
[----:B--2---:R-:W-:Y:S02]  /*fcb0*/  IADD3.X R7, RZ, R3, RZ, P0, !PT ;  /* 0x00000003ff077210 */ /* 0x004fe400007fe4ff */
        /* <DEDUP_REMOVED lines=40> */
.L_x_4201:
[----:B--2---:R-:W-:Y:S02]  /*ff40*/  P2R R4, PR, RZ, 0x2 ;  /* 0x00000002ff047803 */ /* 0x004fe40000000000 */
[----:B------:R-:W-:Y:S02]  /*ff50*/  LOP3.LUT P1, RZ, R16, 0x80, RZ, 0xc0, !PT ;  /* 0x0000008010ff7812 */ /* 0x000fe4000782c0ff */
[----:B------:R-:W-:Y:S02]  /*ff60*/  IADD3 R2, P2, R14, R0, RZ ;  /* 0x000000000e027210 */ /* 0x000fe40007f5e0ff */
[----:B------:R-:W-:Y:S02]  /*ff70*/  P2R R5, PR, RZ, 0x8 ;  /* 0x00000008ff057803 */ /* 0x000fe40000000000 */
[----:B------:R-:W-:Y:S02]  /*ff80*/  LOP3.LUT P3, RZ, R16, 0x40, RZ, 0xc0, !PT ;  /* 0x0000004010ff7812 */ /* 0x000fe4000786c0ff */
[----:B------:R-:W-:-:S02]  /*ff90*/  IADD3.X R3, RZ, R20, RZ, P2, !PT ;  /* 0x00000014ff037210 */ /* 0x000fc400017fe4ff */
[C---:B------:R-:W-:Y:S02]  /*ffa0*/  LOP3.LUT P2, RZ, R16.reuse, 0x20, RZ, 0xc0, !PT ;  /* 0x0000002010ff7812 */ /* 0x040fe4000784c0ff */
[----:B------:R-:W-:Y:S01]  /*ffb0*/  LOP3.LUT P6, RZ, R16, 0x10, RZ, 0xc0, !PT ;  /* 0x0000001010ff7812 */ /* 0x000fe200078cc0ff */
        /* <DEDUP_REMOVED lines=15> */
.L_x_4122:
        /* <DEDUP_REMOVED lines=11> */
.L_x_4123:
[----:B------:R0:W-:Y:S01]  /*10160*/  SYNCS.ARRIVE.TRANS64.A1T0 RZ, [R8+URZ+0x28c50], RZ ;  /* 0x028c50ff08ff79a7 */ /* 0x0001e2000810003f */
[----:B------:R-:W-:Y:S05]  /*10170*/  @P3 BRA `(.L_x_4124) ;  /* 0xfffffff000743947 */ /* 0x000fea000383ffff */
[----:B------:R-:W-:Y:S05]  /*10180*/  BSYNC B0 ;  /* 0x0000000000007941 */ /* 0x000fea0003800000 */
.L_x_4111:
        /* <DEDUP_REMOVED lines=21> */
.L_x_4126:
[----:B------:R-:W-:Y:S05]  /*102e0*/  BSYNC B0 ;  /* 0x0000000000007941 */ /* 0x000fea0003800000 */
.L_x_4125:
[----:B------:R-:W-:-:S07]  /*102f0*/  LOP3.LUT R22, R22, R5, RZ, 0x3c, !PT ;  /* 0x0000000516167212 */ /* 0x000fce00078e3cff */
.L_x_4086:
[----:B------:R-:W-:Y:S05]  /*10300*/  BSYNC B7 ;  /* 0x0000000000077941 */ /* 0x000fea0003800000 */
.L_x_4084:
        /* <DEDUP_REMOVED lines=11> */
.L_x_4127:
[----:B------:R-:W-:-:S03]  /*103c0*/  UMOV UR4, 0xffffffff ;  /* 0xffffffff00047882 */ /* 0x000fc60000000000 */
[----:B------:R-:W-:Y:S05]  /*103d0*/  BRA.DIV UR4, `(.L_x_4129) ;  /* 0x0000002604a07947 */ /* 0x000fea000b800000 */
[----:B------:R2:W3:Y:S02]  /*103e0*/  SHFL.IDX PT, R14, R33, RZ, 0x1f ;  /* 0x00001fff210e7589 */ /* 0x0004e400000e0000 */
.L_x_4204:
[----:B------:R-:W4:Y:S01]  /*103f0*/  @!P1 S2R R3, SR_CgaCtaId ;  /* 0x0000000000039919 */ /* 0x000f220000008800 */
[----:B------:R-:W-:Y:S05]  /*10400*/  WARPSYNC.ALL ;  /* 0x0000000000007948 */ /* 0x000fea0003800000 */
[----:B------:R-:W-:Y:S01]  /*10410*/  BAR.SYNC.DEFER_BLOCKING 0x4, 0x180 ;  /* 0x0106000000007b1d */ /* 0x000fe20000010000 */
[----:B------:R-:W-:-:S04]  /*10420*/  @!P1 MOV R0, 0x400 ;  /* 0x0000040000009802 */ /* 0x000fc80000000f00 */
[----:B----4-:R-:W-:-:S05]  /*10430*/  @!P1 LEA R17, R3, R0, 0x18 ;  /* 0x0000000003119211 */ /* 0x010fca00078ec0ff */
[----:B------:R2:W-:Y:S02]  /*10440*/  @!P1 STS [R17+0x28cd0], R33 ;  /* 0x028cd02111009388 */ /* 0x0005e40000000800 */
[----:B--23--:R-:W-:Y:S01]  /*10450*/  MOV R33, R14 ;  /* 0x0000000e00217202 */ /* 0x00cfe20000000f00 */
[----:B------:R-:W-:Y:S06]  /*10460*/  BAR.ARV 0x5, 0x180 ;  /* 0x0146000000007b1d */ /* 0x000fec0000002000 */
.L_x_4128:
[----:B------:R-:W-:Y:S02]  /*10470*/  ULDC UR4, c[0x0][0xc38] ;  /* 0x00030e0000047ab9 */ /* 0x000fe40000000800 */
[----:B---3--:R-:W-:-:S13]  /*10480*/  ISETP.GE.AND P0, PT, R33, UR4, PT ;  /* 0x0000000421007c0c */ /* 0x008fda000bf06270 */
[----:B------:R-:W-:Y:S05]  /*10490*/  @!P0 BRA `(.L_x_4130) ;  /* 0xffffffc800a88947 */ /* 0x000fea000383ffff */
.L_x_4081:
        /* <DEDUP_REMOVED lines=12> */
.L_x_4205:
[----:B------:R-:W-:Y:S05]  /*10560*/  BSYNC B0 ;  /* 0x0000000000007941 */ /* 0x000fea0003800000 */
.L_x_4131:
[----:B------:R-:W-:-:S03]  /*10570*/  UMOV UR4, 0xffffffff ;  /* 0xffffffff00047882 */ /* 0x000fc60000000000 */
[----:B------:R-:W-:Y:S05]  /*10580*/  BRA.DIV UR4, `(.L_x_4133) ;  /* 0x0000002604707947 */ /* 0x000fea000b800000 */
[----:B---3--:R-:W3:Y:S02]  /*10590*/  S2R R0, SR_TID.X ;  /* 0x0000000000007919 */ /* 0x008ee40000002100 */
[----:B---3--:R-:W-:-:S04]  /*105a0*/  SHF.R.U32.HI R0, RZ, 0x5, R0 ;  /* 0x00000005ff007819 */ /* 0x008fc80000011600 */
[----:B------:R-:W-:-:S05]  /*105b0*/  LOP3.LUT R0, R0, 0x3, RZ, 0xc0, !PT ;  /* 0x0000000300007812 */ /* 0x000fca00078ec0ff */
[----:B------:R3:W4:Y:S02]  /*105c0*/  SHFL.IDX PT, R14, R0, RZ, 0x1f ;  /* 0x00001fff000e7589 */ /* 0x00072400000e0000 */
.L_x_4208:
[----:B----4-:R-:W-:Y:S01]  /*105d0*/  ISETP.NE.AND P0, PT, R14, RZ, PT ;  /* 0x000000ff0e00720c */ /* 0x010fe20003f05270 */
[----:B------:R-:W-:-:S12]  /*105e0*/  BSSY B0, `(.L_x_4134) ;  /* 0x0000024000007945 */ /* 0x000fd80003800000 */
[----:B------:R-:W-:Y:S05]  /*105f0*/  @P0 BRA `(.L_x_4135) ;  /* 0x0000000000880947 */ /* 0x000fea0003800000 */
[----:B------:R-:W-:-:S03]  /*10600*/  UMOV UR4, 0xffffffff ;  /* 0xffffffff00047882 */ /* 0x000fc60000000000 */
[----:B------:R-:W-:Y:S05]  /*10610*/  BRA.DIV UR4, `(.L_x_4136) ;  /* 0x0000002604807947 */ /* 0x000fea000b800000 */
[----:B------:R-:W-:-:S13]  /*10620*/  ELECT P6, URZ, PT ;  /* 0x00000000003f782f */ /* 0x000fda00038c0000 */
.L_x_4211:
[----:B------:R-:W-:Y:S05]  /*10630*/  @!P6 BRA `(.L_x_4135) ;  /* 0x000000000078e947 */ /* 0x000fea0003800000 */
[----:B------:R-:W-:-:S06]  /*10640*/  ULOP3.LUT UR4, UR39, 0x2, URZ, 0xfc, !UPT ;  /* 0x0000000227047892 */ /* 0x000fcc000f8efc3f */
[----:B---3--:R-:W-:-:S05]  /*10650*/  IMAD.U32 R0, RZ, RZ, UR4 ;  /* 0x00000004ff007e24 */ /* 0x008fca000f8e00ff */
[----:B------:R-:W-:-:S13]  /*10660*/  ISETP.NE.AND P0, PT, R0, 0x3, PT ;  /* 0x000000030000780c */ /* 0x000fda0003f05270 */
[----:B------:R-:W-:Y:S05]  /*10670*/  @!P0 BRA `(.L_x_4137) ;  /* 0x0000000000048947 */ /* 0x000fea0003800000 */
[----:B------:R-:W-:Y:S01]  /*10680*/  BPT.TRAP 0x1 ;  /* 0x000000040000795c */ /* 0x000fe20000300000 */
.L_x_4137:
[C---:B------:R-:W-:Y:S01]  /*10690*/  LEA R5, R18.reuse, R7, 0x3 ;  /* 0x0000000712057211 */ /* 0x040fe200078e18ff */
[----:B------:R-:W-:Y:S01]  /*106a0*/  VIADD R18, R18, 0x1 ;  /* 0x0000000112127836 */ /* 0x000fe20000000000 */
[----:B------:R-:W-:-:S04]  /*106b0*/  SHF.L.U32 R0, R22, 0x1f, RZ ;  /* 0x0000001f16007819 */ /* 0x000fc800000006ff */
[----:B------:R-:W3:Y:S01]  /*106c0*/  SYNCS.PHASECHK.TRANS64.TRYWAIT P1, [R5+URZ+0x28c40], R0 ;  /* 0x028c4000050075a7 */ /* 0x000ee2000802017f */
[----:B------:R-:W-:-:S04]  /*106d0*/  ISETP.NE.AND P2, PT, R18, 0x2, PT ;  /* 0x000000021200780c */ /* 0x000fc80003f45270 */
[----:B------:R-:W-:Y:S01]  /*106e0*/  SEL R3, RZ, 0x1, P2 ;  /* 0x00000001ff037807 */ /* 0x000fe20001000000 */
[----:B---3--:R-:W-:Y:S08]  /*106f0*/  @!P1 BRA `(.L_x_4138) ;  /* 0x0000002400689947 */ /* 0x008ff00003800000 */
.L_x_4212:
[----:B------:R-:W-:Y:S02]  /*10700*/  SEL R18, R18, RZ, P2 ;  /* 0x000000ff12127207 */ /* 0x000fe40001000000 */
[----:B------:R-:W-:Y:S01]  /*10710*/  LOP3.LUT R2, R22, R3, RZ, 0x3c, !PT ;  /* 0x0000000316027212 */ /* 0x000fe200078e3cff */
[----:B------:R-:W-:Y:S06]  /*10720*/  @!P0 BRA `(.L_x_4139) ;  /* 0x0000000000048947 */ /* 0x000fec0003800000 */
[----:B------:R-:W-:Y:S01]  /*10730*/  BPT.TRAP 0x1 ;  /* 0x000000040000795c */ /* 0x000fe20000300000 */
.L_x_4139:
[----:B------:R-:W-:Y:S01]  /*10740*/  IMAD R3, R18, 0x8, R7 ;  /* 0x0000000812037824 */ /* 0x000fe200078e0207 */
[----:B------:R-:W-:-:S04]  /*10750*/  SHF.L.U32 R2, R2, 0x1f, RZ ;  /* 0x0000001f02027819 */ /* 0x000fc800000006ff */
[----:B------:R-:W4:Y:S02]  /*10760*/  SYNCS.PHASECHK.TRANS64.TRYWAIT P1, [R3+URZ+0x28c40], R2 ;  /* 0x028c4002030075a7 */ /* 0x000f24000802017f */
[----:B----4-:R-:W-:Y:S05]  /*10770*/  @!P1 BRA `(.L_x_4140) ;  /* 0x00000024005c9947 */ /* 0x010fea0003800000 */
.L_x_4213:
[----:B------:R-:W-:Y:S05]  /*10780*/  @!P0 BRA `(.L_x_4141) ;  /* 0x0000000000048947 */ /* 0x000fea0003800000 */
[----:B------:R-:W-:Y:S01]  /*10790*/  BPT.TRAP 0x1 ;  /* 0x000000040000795c */ /* 0x000fe20000300000 */
.L_x_4141:
[----:B------:R-:W0:Y:S02]  /*107a0*/  SYNCS.PHASECHK.TRANS64.TRYWAIT P1, [R5+URZ+0x28c60], R0 ;  /* 0x028c6000050075a7 */ /* 0x000e24000802017f */
[----:B0-----:R-:W-:Y:S05]  /*107b0*/  @!P1 BRA `(.L_x_4142) ;  /* 0x0000002400609947 */ /* 0x001fea0003800000 */
.L_x_4214:
[----:B------:R-:W-:Y:S05]  /*107c0*/  @!P0 BRA `(.L_x_4143) ;  /* 0x0000000000048947 */ /* 0x000fea0003800000 */
[----:B------:R-:W-:Y:S01]  /*107d0*/  BPT.TRAP 0x1 ;  /* 0x000000040000795c */ /* 0x000fe20000300000 */
.L_x_4143:
[----:B------:R0:W0:Y:S02]  /*107e0*/  SYNCS.PHASECHK.TRANS64.TRYWAIT P0, [R3+URZ+0x28c60], R2 ;  /* 0x028c6002030075a7 */ /* 0x000024000800017f */
[----:B0-----:R-:W-:Y:S05]  /*107f0*/  @!P0 NANOSLEEP.SYNCS 0x989680 ;  /* 0x009896800000895d */ /* 0x001fea0003900000 */
[----:B------:R-:W0:Y:S02]  /*10800*/  @!P0 SYNCS.PHASECHK.TRANS64 P0, [R3+URZ+0x28c60], R2 ;  /* 0x028c6002030085a7 */ /* 0x000e24000800007f */
[----:B0-----:R-:W-:Y:S05]  /*10810*/  @!P0 BRA `(.L_x_4143) ;  /* 0xfffffffc00f08947 */ /* 0x001fea000383ffff */
.L_x_4135:
[----:B------:R-:W-:Y:S05]  /*10820*/  BSYNC B0 ;  /* 0x0000000000007941 */ /* 0x000fea0003800000 */
.L_x_4134:
[----:B------:R-:W-:Y:S05]  /*10830*/  EXIT ;  /* 0x000000000000794d */ /* 0x000fea0003800000 */
.L_x_4025:
[----:B0-----:R-:W-:-:S04]  /*10840*/  IMAD.U32 R3, RZ, RZ, UR21 ;  /* 0x00000015ff037e24 */ /* 0x001fc8000f8e00ff */
[----:B------:R0:W1:Y:S03]  /*10850*/  SYNCS.PHASECHK.TRANS64.TRYWAIT P1, [R3+URZ+0x28c50], R0 ;  /* 0x028c5000030075a7 */ /* 0x000066000802017f */
[----:B-1----:R-:W-:Y:S05]  /*10860*/  @!P1 NANOSLEEP.SYNCS 0x989680 ;  /* 0x009896800000995d */ /* 0x002fea0003900000 */
[----:B------:R-:W1:Y:S02]  /*10870*/  @!P1 SYNCS.PHASECHK.TRANS64 P1, [R3+URZ+0x28c50], R0 ;  /* 0x028c5000030095a7 */ /* 0x000e64000802007f */
[----:B-1----:R-:W-:Y:S05]  /*10880*/  @!P1 BRA `(.L_x_4025) ;  /* 0xfffffffc00ec9947 */ /* 0x002fea000383ffff */
[----:B------:R-:W-:Y:S05]  /*10890*/  BRA `(.L_x_4144) ;  /* 0xffffff1000307947 */ /* 0x000fea000383ffff */
.L_x_4031:
[----:B-1----:R-:W-:-:S04]  /*108a0*/  MOV R3, UR21 ;  /* 0x0000001500037c02 */ /* 0x002fc80008000f00 */
[----:B------:R1:W2:Y:S03]  /*108b0*/  SYNCS.PHASECHK.TRANS64.TRYWAIT P1, [R3+URZ+0x28c50], R0 ;  /* 0x028c5000030075a7 */ /* 0x0002a6000802017f */
[----:B--2---:R-:W-:Y:S05]  /*108c0*/  @!P1 NANOSLEEP.SYNCS 0x989680 ;  /* 0x009896800000995d */ /* 0x004fea0003900000 */
[----:B------:R-:W2:Y:S02]  /*108d0*/  @!P1 SYNCS.PHASECHK.TRANS64 P1, [R3+URZ+0x28c50], R0 ;  /* 0x028c5000030095a7 */ /* 0x000ea4000802007f */
[----:B--2---:R-:W-:Y:S05]  /*108e0*/  @!P1 BRA `(.L_x_4031) ;  /* 0xfffffffc00ec9947 */ /* 0x004fea000383ffff */
[----:B------:R-:W-:Y:S05]  /*108f0*/  BRA `(.L_x_4030) ;  /* 0xffffff1c00287947 */ /* 0x000fea000383ffff */
.L_x_4035:
[----:B0-----:R-:W-:-:S04]  /*10900*/  IMAD.U32 R3, RZ, RZ, UR42 ;  /* 0x0000002aff037e24 */ /* 0x001fc8000f8e00ff */
[----:B------:R0:W1:Y:S03]  /*10910*/  SYNCS.PHASECHK.TRANS64.TRYWAIT P1, [R3+URZ+0x28c00], R0 ;  /* 0x028c0000030075a7 */ /* 0x000066000802017f */
[----:B-1----:R-:W-:Y:S05]  /*10920*/  @!P1 NANOSLEEP.SYNCS 0x989680 ;  /* 0x009896800000995d */ /* 0x002fea0003900000 */
[----:B------:R-:W1:Y:S02]  /*10930*/  @!P1 SYNCS.PHASECHK.TRANS64 P1, [R3+URZ+0x28c00], R0 ;  /* 0x028c0000030095a7 */ /* 0x000e64000802007f */
[----:B-1----:R-:W-:Y:S05]  /*10940*/  @!P1 BRA `(.L_x_4035) ;  /* 0xfffffffc00ec9947 */ /* 0x002fea000383ffff */
[----:B------:R-:W-:Y:S05]  /*10950*/  BRA `(.L_x_4145) ;  /* 0xffffff2c00c87947 */ /* 0x000fea000383ffff */
.L_x_4039:
[----:B--2---:R2:W3:Y:S02]  /*10960*/  SYNCS.PHASECHK.TRANS64.TRYWAIT P1, [R7+URZ+0x28c30], R8 ;  /* 0x028c3008070075a7 */ /* 0x0044e4000802017f */
[----:B---3--:R-:W-:Y:S05]  /*10970*/  @!P1 NANOSLEEP.SYNCS 0x989680 ;  /* 0x009896800000995d */ /* 0x008fea0003900000 */
[----:B------:R-:W3:Y:S02]  /*10980*/  @!P1 SYNCS.PHASECHK.TRANS64 P1, [R7+URZ+0x28c30], R8 ;  /* 0x028c3008070095a7 */ /* 0x000ee4000802007f */
[----:B---3--:R-:W-:Y:S05]  /*10990*/  @!P1 BRA `(.L_x_4039) ;  /* 0xfffffffc00f09947 */ /* 0x008fea000383ffff */
[----:B------:R-:W-:Y:S05]  /*109a0*/  BRA `(.L_x_4038) ;  /* 0xffffff2c00e47947 */ /* 0x000fea000383ffff */
.L_x_4044:
[----:B-1----:R1:W3:Y:S02]  /*109b0*/  SYNCS.PHASECHK.TRANS64.TRYWAIT P1, [R7+URZ+0x28c50], R8 ;  /* 0x028c5008070075a7 */ /* 0x0022e4000802017f */
[----:B---3--:R-:W-:Y:S05]  /*109c0*/  @!P1 NANOSLEEP.SYNCS 0x989680 ;  /* 0x009896800000995d */ /* 0x008fea0003900000 */
[----:B------:R-:W3:Y:S02]  /*109d0*/  @!P1 SYNCS.PHASECHK.TRANS64 P1, [R7+URZ+0x28c50], R8 ;  /* 0x028c5008070095a7 */ /* 0x000ee4000802007f */
[----:B---3--:R-:W-:Y:S05]  /*109e0*/  @!P1 BRA `(.L_x_4044) ;  /* 0xfffffffc00f09947 */ /* 0x008fea000383ffff */
[----:B------:R-:W-:Y:S05]  /*109f0*/  BRA `(.L_x_4043) ;  /* 0xffffff44007c7947 */ /* 0x000fea000383ffff */
.L_x_4050:
[----:B-1----:R-:W-:-:S04]  /*10a00*/  IMAD.U32 R6, RZ, RZ, UR23 ;  /* 0x00000017ff067e24 */ /* 0x002fc8000f8e00ff */
[----:B------:R1:W3:Y:S03]  /*10a10*/  SYNCS.PHASECHK.TRANS64.TRYWAIT P1, [R6+URZ+0x28c30], R7 ;  /* 0x028c3007060075a7 */ /* 0x0002e6000802017f */
[----:B---3--:R-:W-:Y:S05]  /*10a20*/  @!P1 NANOSLEEP.SYNCS 0x989680 ;  /* 0x009896800000995d */ /* 0x008fea0003900000 */
[----:B------:R-:W3:Y:S02]  /*10a30*/  @!P1 SYNCS.PHASECHK.TRANS64 P1, [R6+URZ+0x28c30], R7 ;  /* 0x028c3007060095a7 */ /* 0x000ee4000802007f */
[----:B---3--:R-:W-:Y:S05]  /*10a40*/  @!P1 BRA `(.L_x_4050) ;  /* 0xfffffffc00ec9947 */ /* 0x008fea000383ffff */
[----:B------:R-:W-:Y:S05]  /*10a50*/  BRA `(.L_x_4049) ;  /* 0xffffff4800987947 */ /* 0x000fea000383ffff */
.L_x_4055:
[----:B-1----:R-:W-:-:S04]  /*10a60*/  IMAD.U32 R8, RZ, RZ, UR23 ;  /* 0x00000017ff087e24 */ /* 0x002fc8000f8e00ff */
[----:B------:R1:W2:Y:S03]  /*10a70*/  SYNCS.PHASECHK.TRANS64.TRYWAIT P1, [R8+URZ+0x28c50], R7 ;  /* 0x028c5007080075a7 */ /* 0x0002a6000802017f */
[----:B--2---:R-:W-:Y:S05]  /*10a80*/  @!P1 NANOSLEEP.SYNCS 0x989680 ;  /* 0x009896800000995d */ /* 0x004fea0003900000 */
[----:B------:R-:W2:Y:S02]  /*10a90*/  @!P1 SYNCS.PHASECHK.TRANS64 P1, [R8+URZ+0x28c50], R7 ;  /* 0x028c5007080095a7 */ /* 0x000ea4000802007f */
[----:B--2---:R-:W-:Y:S05]  /*10aa0*/  @!P1 BRA `(.L_x_4055) ;  /* 0xfffffffc00ec9947 */ /* 0x004fea000383ffff */
[----:B------:R-:W-:Y:S05]  /*10ab0*/  BRA `(.L_x_4054) ;  /* 0xffffff68001c7947 */ /* 0x000fea000383ffff */
.L_x_4062:
[----:B-1----:R-:W-:-:S04]  /*10ac0*/  MOV R6, UR22 ;  /* 0x0000001600067c02 */ /* 0x002fc80008000f00 */
[----:B------:R1:W4:Y:S03]  /*10ad0*/  SYNCS.PHASECHK.TRANS64.TRYWAIT P1, [R6+URZ+0x28c30], R7 ;  /* 0x028c3007060075a7 */ /* 0x000326000802017f */
[----:B----4-:R-:W-:Y:S05]  /*10ae0*/  @!P1 NANOSLEEP.SYNCS 0x989680 ;  /* 0x009896800000995d */ /* 0x010fea0003900000 */
[----:B------:R-:W4:Y:S02]  /*10af0*/  @!P1 SYNCS.PHASECHK.TRANS64 P1, [R6+URZ+0x28c30], R7 ;  /* 0x028c3007060095a7 */ /* 0x000f24000802007f */
[----:B----4-:R-:W-:Y:S05]  /*10b00*/  @!P1 BRA `(.L_x_4062) ;  /* 0xfffffffc00ec9947 */ /* 0x010fea000383ffff */
[----:B------:R-:W-:Y:S05]  /*10b10*/  BRA `(.L_x_4061) ;  /* 0xffffff6c00107947 */ /* 0x000fea000383ffff */
.L_x_4067:
[----:B--2---:R-:W-:-:S04]  /*10b20*/  IMAD.U32 R8, RZ, RZ, UR22 ;  /* 0x00000016ff087e24 */ /* 0x004fc8000f8e00ff */
[----:B------:R2:W3:Y:S03]  /*10b30*/  SYNCS.PHASECHK.TRANS64.TRYWAIT P1, [R8+URZ+0x28c50], R7 ;  /* 0x028c5007080075a7 */ /* 0x0004e6000802017f */
[----:B---3--:R-:W-:Y:S05]  /*10b40*/  @!P1 NANOSLEEP.SYNCS 0x989680 ;  /* 0x009896800000995d */ /* 0x008fea0003900000 */
[----:B------:R-:W3:Y:S02]  /*10b50*/  @!P1 SYNCS.PHASECHK.TRANS64 P1, [R8+URZ+0x28c50], R7 ;  /* 0x028c5007080095a7 */ /* 0x000ee4000802007f */
[----:B---3--:R-:W-:Y:S05]  /*10b60*/  @!P1 BRA `(.L_x_4067) ;  /* 0xfffffffc00ec9947 */ /* 0x008fea000383ffff */
[----:B------:R-:W-:Y:S05]  /*10b70*/  BRA `(.L_x_4066) ;  /* 0xffffff8400347947 */ /* 0x000fea000383ffff */
.L_x_4092:
[----:B------:R-:W2:Y:S01]  /*10b80*/  S2R R20, SR_TID.X ;  /* 0x0000000000147919 */ /* 0x000ea20000002100 */
[----:B------:R-:W-:Y:S01]  /*10b90*/  IMAD.MOV.U32 R12, RZ, RZ, RZ ;  /* 0x000000ffff0c7224 */ /* 0x000fe200078e00ff */
[----:B------:R-:W-:Y:S01]  /*10ba0*/  MOV R11, 0x1f ;  /* 0x0000001f000b7802 */ /* 0x000fe20000000f00 */
[----:B------:R-:W-:Y:S01]  /*10bb0*/  IMAD.MOV.U32 R15, RZ, RZ, -0x1 ;  /* 0xffffffffff0f7424 */ /* 0x000fe200078e00ff */
[----:B--2---:R-:W-:-:S04]  /*10bc0*/  SHF.R.U32.HI R20, RZ, 0x5, R20 ;  /* 0x00000005ff147819 */ /* 0x004fc80000011614 */
[----:B------:R-:W-:-:S05]  /*10bd0*/  LOP3.LUT R20, R20, 0x3, RZ, 0xc0, !PT ;  /* 0x0000000314147812 */ /* 0x000fca00078ec0ff */
[----:B------:R-:W-:-:S07]  /*10be0*/  IMAD.MOV.U32 R13, RZ, RZ, R20 ;  /* 0x000000ffff0d7224 */ /* 0x000fce00078e0014 */
[----:B01---5:R-:W-:Y:S05]  /*10bf0*/  WARPSYNC.COLLECTIVE R15, `(.L_x_4146) ;  /* 0x000000000f087348 */ /* 0x023fea0003c00000 */
[----:B------:R2:W3:Y:S02]  /*10c00*/  SHFL.IDX P6, R14, R13, R12, R11 ;  /* 0x0000000c0d0e7389 */ /* 0x0004e400000c000b */
[----:B0123-5:R-:W-:Y:S01]  /*10c10*/  ENDCOLLECTIVE ;  /* 0x000000000000791b */ /* 0x02ffe20003800000 */
.L_x_4146:
[----:B------:R-:W-:Y:S05]  /*10c20*/  BRA `(.L_x_4147) ;  /* 0xffffffcc00487947 */ /* 0x000fea000383ffff */
.L_x_4095:
[----:B0-----:R0:W1:Y:S02]  /*10c30*/  SYNCS.PHASECHK.TRANS64.TRYWAIT P0, [R25+URZ+0x28c40], R0 ;  /* 0x028c4000190075a7 */ /* 0x001064000800017f */
[----:B-1----:R-:W-:Y:S05]  /*10c40*/  @!P0 NANOSLEEP.SYNCS 0x989680 ;  /* 0x009896800000895d */ /* 0x002fea0003900000 */
[----:B------:R-:W1:Y:S02]  /*10c50*/  @!P0 SYNCS.PHASECHK.TRANS64 P0, [R25+URZ+0x28c40], R0 ;  /* 0x028c4000190085a7 */ /* 0x000e64000800007f */
[----:B-1----:R-:W-:Y:S05]  /*10c60*/  @!P0 BRA `(.L_x_4095) ;  /* 0xfffffffc00f08947 */ /* 0x002fea000383ffff */
[----:B------:R-:W-:Y:S05]  /*10c70*/  BRA `(.L_x_4148) ;  /* 0xffffffcc00f07947 */ /* 0x000fea000383ffff */
.L_x_4096:
        /* <DEDUP_REMOVED lines=8> */
.L_x_4150:
[----:B------:R-:W-:Y:S05]  /*10d00*/  BSYNC B0 ;  /* 0x0000000000007941 */ /* 0x000fea0003800000 */
.L_x_4149:
[----:B------:R-:W-:Y:S01]  /*10d10*/  IMAD.MOV.U32 R13, RZ, RZ, R0 ;  /* 0x000000ffff0d7224 */ /* 0x000fe200078e0000 */
[----:B------:R-:W-:Y:S01]  /*10d20*/  MOV R12, RZ ;  /* 0x000000ff000c7202 */ /* 0x000fe20000000f00 */
[----:B------:R-:W-:Y:S01]  /*10d30*/  IMAD.MOV.U32 R11, RZ, RZ, 0x181f ;  /* 0x0000181fff0b7424 */ /* 0x000fe200078e00ff */
[----:B------:R-:W-:Y:S01]  /*10d40*/  @P0 LEA R7, R4, R17, 0x1 ;  /* 0x0000001104070211 */ /* 0x000fe200078e08ff */
[----:B------:R-:W-:Y:S02]  /*10d50*/  IMAD.MOV.U32 R15, RZ, RZ, -0x1 ;  /* 0xffffffffff0f7424 */ /* 0x000fe400078e00ff */
[----:B------:R-:W-:-:S07]  /*10d60*/  IMAD.MOV.U32 R2, RZ, RZ, R14 ;  /* 0x000000ffff027224 */ /* 0x000fce00078e000e */
[----:B------:R-:W-:Y:S05]  /*10d70*/  WARPSYNC.COLLECTIVE R15, `(.L_x_4151) ;  /* 0x000000000f087348 */ /* 0x000fea0003c00000 */
[----:B------:R0:W1:Y:S02]  /*10d80*/  SHFL.IDX P6, R14, R13, R12, R11 ;  /* 0x0000000c0d0e7389 */ /* 0x00006400000c000b */
[----:B01----:R-:W-:Y:S01]  /*10d90*/  ENDCOLLECTIVE ;  /* 0x000000000000791b */ /* 0x003fe20003800000 */
.L_x_4151:
        /* <DEDUP_REMOVED lines=8> */
.L_x_4152:
[----:B------:R-:W-:Y:S01]  /*10e20*/  @!PT LDS RZ, [RZ] ;  /* 0x00000000fffff984 */ /* 0x000fe20000000800 */
[----:B------:R-:W-:Y:S01]  /*10e30*/  @!PT LDS RZ, [RZ] ;  /* 0x00000000fffff984 */ /* 0x000fe20000000800 */
[----:B------:R-:W-:Y:S01]  /*10e40*/  @!PT LDS RZ, [RZ] ;  /* 0x00000000fffff984 */ /* 0x000fe20000000800 */
[----:B------:R0:W-:Y:S01]  /*10e50*/  @P0 LDGSTS.E.BYPASS.LTC128B.128 [R7+0x22400], desc[UR50][R2.64], !P2 ;  /* 0x2240000002070fae */ /* 0x0001e2000d101d72 */
[----:B------:R-:W-:Y:S01]  /*10e60*/  ISETP.GE.AND P0, PT, R27, 0x11, PT ;  /* 0x000000111b00780c */ /* 0x000fe20003f06270 */
[----:B------:R-:W-:-:S12]  /*10e70*/  IMAD.MOV.U32 R13, RZ, RZ, R0 ;  /* 0x000000ffff0d7224 */ /* 0x000fd800078e0000 */
[----:B------:R-:W-:Y:S01]  /*10e80*/  @P0 IMAD R9, R4, 0x2, R17 ;  /* 0x0000000204090824 */ /* 0x000fe200078e0211 */
[----:B0-----:R-:W-:-:S07]  /*10e90*/  MOV R2, R14 ;  /* 0x0000000e00027202 */ /* 0x001fce0000000f00 */
[----:B------:R-:W-:Y:S05]  /*10ea0*/  WARPSYNC.COLLECTIVE R15, `(.L_x_4153) ;  /* 0x000000000f087348 */ /* 0x000fea0003c00000 */
[----:B------:R0:W1:Y:S02]  /*10eb0*/  SHFL.IDX P6, R14, R13, R12, R11 ;  /* 0x0000000c0d0e7389 */ /* 0x00006400000c000b */
[----:B01----:R-:W-:Y:S01]  /*10ec0*/  ENDCOLLECTIVE ;  /* 0x000000000000791b */ /* 0x003fe20003800000 */
.L_x_4153:
        /* <DEDUP_REMOVED lines=8> */
.L_x_4154:
        /* <DEDUP_REMOVED lines=11> */
.L_x_4155:
[----:B------:R-:W-:Y:S01]  /*11000*/  MOV R13, R5 ;  /* 0x00000005000d7202 */ /* 0x000fe20000000f00 */
[----:B------:R-:W-:Y:S01]  /*11010*/  IMAD.MOV.U32 R12, RZ, RZ, 0x3 ;  /* 0x00000003ff0c7424 */ /* 0x000fe200078e00ff */
[----:B------:R-:W-:-:S05]  /*11020*/  @P0 LEA R14, P1, R6, R14, 0x1 ;  /* 0x0000000e060e0211 */ /* 0x000fca00078208ff */
[----:B------:R-:W-:Y:S02]  /*11030*/  @P0 IMAD.X R3, RZ, RZ, R2, P1 ;  /* 0x000000ffff030224 */ /* 0x000fe400008e0602 */
[----:B------:R-:W-:-:S07]  /*11040*/  @P0 IMAD.MOV.U32 R2, RZ, RZ, R14 ;  /* 0x000000ffff020224 */ /* 0x000fce00078e000e */
[----:B------:R-:W-:Y:S05]  /*11050*/  WARPSYNC.COLLECTIVE R15, `(.L_x_4156) ;  /* 0x000000000f087348 */ /* 0x000fea0003c00000 */
[----:B------:R0:W1:Y:S02]  /*11060*/  SHFL.IDX P6, R14, R13, R12, R11 ;  /* 0x0000000c0d0e7389 */ /* 0x00006400000c000b */
[----:B01----:R-:W-:Y:S01]  /*11070*/  ENDCOLLECTIVE ;  /* 0x000000000000791b */ /* 0x003fe20003800000 */
.L_x_4156:
        /* <DEDUP_REMOVED lines=9> */
.L_x_4157:
[----:B------:R-:W-:Y:S05]  /*11110*/  BRA `(.L_x_4158) ;  /* 0xffffffcc00a87947 */ /* 0x000fea000383ffff */
.L_x_4101:
[----:B------:R-:W-:Y:S01]  /*11120*/  MOV R13, R5 ;  /* 0x00000005000d7202 */ /* 0x000fe20000000f00 */
[----:B------:R-:W-:Y:S02]  /*11130*/  IMAD.MOV.U32 R12, RZ, RZ, RZ ;  /* 0x000000ffff0c7224 */ /* 0x000fe400078e00ff */
[----:B------:R-:W-:Y:S02]  /*11140*/  IMAD.MOV.U32 R11, RZ, RZ, 0x181f ;  /* 0x0000181fff0b7424 */ /* 0x000fe400078e00ff */
[----:B------:R-:W-:Y:S02]  /*11150*/  IMAD.MOV.U32 R15, RZ, RZ, -0x1 ;  /* 0xffffffffff0f7424 */ /* 0x000fe400078e00ff */
[----:B------:R-:W-:-:S07]  /*11160*/  IMAD.U32 R3, RZ, RZ, UR43 ;  /* 0x0000002bff037e24 */ /* 0x000fce000f8e00ff */
[----:B-1---5:R-:W-:Y:S05]  /*11170*/  WARPSYNC.COLLECTIVE R15, `(.L_x_4159) ;  /* 0x000000000f087348 */ /* 0x022fea0003c00000 */
[----:B------:R0:W2:Y:S02]  /*11180*/  SHFL.IDX P6, R14, R13, R12, R11 ;  /* 0x0000000c0d0e7389 */ /* 0x0000a400000c000b */
[----:B012--5:R-:W-:Y:S01]  /*11190*/  ENDCOLLECTIVE ;  /* 0x000000000000791b */ /* 0x027fe20003800000 */
.L_x_4159:
[----:B------:R-:W-:-:S04]  /*111a0*/  IMAD R4, R3, 0x40, R36 ;  /* 0x0000004003047824 */ /* 0x000fc800078e0224 */
[C---:B------:R-:W-:Y:S01]  /*111b0*/  VIADD R6, R4.reuse, 0x10 ;  /* 0x0000001004067836 */ /* 0x040fe20000000000 */
[----:B------:R-:W-:Y:S01]  /*111c0*/  ISETP.GE.AND P0, PT, R4, UR37, PT ;  /* 0x0000002504007c0c */ /* 0x000fe2000bf06270 */
[----:B------:R-:W-:Y:S01]  /*111d0*/  IMAD.MOV.U32 R13, RZ, RZ, R0 ;  /* 0x000000ffff0d7224 */ /* 0x000fe200078e0000 */
[----:B------:R-:W-:-:S11]  /*111e0*/  MOV R2, R14 ;  /* 0x0000000e00027202 */ /* 0x000fd60000000f00 */
[----:B------:R-:W-:Y:S05]  /*111f0*/  WARPSYNC.COLLECTIVE R15, `(.L_x_4160) ;  /* 0x000000000f087348 */ /* 0x000fea0003c00000 */
[----:B------:R0:W1:Y:S02]  /*11200*/  SHFL.IDX P6, R14, R13, R12, R11 ;  /* 0x0000000c0d0e7389 */ /* 0x00006400000c000b */
[----:B01----:R-:W-:Y:S01]  /*11210*/  ENDCOLLECTIVE ;  /* 0x000000000000791b */ /* 0x003fe20003800000 */
.L_x_4160:
        /* <DEDUP_REMOVED lines=8> */
.L_x_4161:
        /* <DEDUP_REMOVED lines=11> */
.L_x_4162:
        /* <DEDUP_REMOVED lines=8> */
.L_x_4163:
[----:B------:R-:W-:Y:S01]  /*113d0*/  @!PT LDS RZ, [RZ] ;  /* 0x00000000fffff984 */ /* 0x000fe20000000800 */
[----:B------:R-:W-:Y:S01]  /*113e0*/  @!PT LDS RZ, [RZ] ;  /* 0x00000000fffff984 */ /* 0x000fe20000000800 */
[----:B------:R-:W-:Y:S01]  /*113f0*/  @!PT LDS RZ, [RZ] ;  /* 0x00000000fffff984 */ /* 0x000fe20000000800 */
[----:B------:R0:W-:Y:S01]  /*11400*/  @!P0 LDGSTS.E.BYPASS.LTC128B.128 [R8+0x20c00], desc[UR50][R2.64], !P5 ;  /* 0x20c0000002088fae */ /* 0x0001e2000e901d72 */
[----:B------:R-:W-:Y:S01]  /*11410*/  ISETP.GE.AND P0, PT, R6, UR37, PT ;  /* 0x0000002506007c0c */ /* 0x000fe2000bf06270 */
[----:B------:R-:W-:Y:S01]  /*11420*/  IMAD.MOV.U32 R13, RZ, RZ, R0 ;  /* 0x000000ffff0d7224 */ /* 0x000fe200078e0000 */
[----:B0-----:R-:W-:-:S11]  /*11430*/  MOV R2, R14 ;  /* 0x0000000e00027202 */ /* 0x001fd60000000f00 */
[----:B------:R-:W-:Y:S05]  /*11440*/  WARPSYNC.COLLECTIVE R15, `(.L_x_4164) ;  /* 0x000000000f087348 */ /* 0x000fea0003c00000 */
[----:B------:R0:W1:Y:S02]  /*11450*/  SHFL.IDX P6, R14, R13, R12, R11 ;  /* 0x0000000c0d0e7389 */ /* 0x00006400000c000b */
[----:B01----:R-:W-:Y:S01]  /*11460*/  ENDCOLLECTIVE ;  /* 0x000000000000791b */ /* 0x003fe20003800000 */
.L_x_4164:
        /* <DEDUP_REMOVED lines=8> */
.L_x_4165:
        /* <DEDUP_REMOVED lines=9> */
.L_x_4166:
[----:B------:R-:W-:Y:S05]  /*11580*/  BRA `(.L_x_4167) ;  /* 0xffffffd000807947 */ /* 0x000fea000383ffff */
.L_x_4104:
[----:B0-----:R0:W2:Y:S02]  /*11590*/  SYNCS.PHASECHK.TRANS64.TRYWAIT P0, [R17+URZ+0x28c20], R0 ;  /* 0x028c2000110075a7 */ /* 0x0010a4000800017f */
[----:B--2---:R-:W-:Y:S05]  /*115a0*/  @!P0 NANOSLEEP.SYNCS 0x989680 ;  /* 0x009896800000895d */ /* 0x004fea0003900000 */
[----:B------:R-:W2:Y:S02]  /*115b0*/  @!P0 SYNCS.PHASECHK.TRANS64 P0, [R17+URZ+0x28c20], R0 ;  /* 0x028c2000110085a7 */ /* 0x000ea4000800007f */
[----:B--2---:R-:W-:Y:S05]  /*115c0*/  @!P0 BRA `(.L_x_4104) ;  /* 0xfffffffc00f08947 */ /* 0x004fea000383ffff */
[----:B------:R-:W-:Y:S05]  /*115d0*/  BRA `(.L_x_4168) ;  /* 0xffffffd000dc7947 */ /* 0x000fea000383ffff */
.L_x_4107:
[----:B0-----:R0:W2:Y:S02]  /*115e0*/  SYNCS.PHASECHK.TRANS64.TRYWAIT P0, [R25+URZ+0x28c60], R0 ;  /* 0x028c6000190075a7 */ /* 0x0010a4000800017f */
[----:B--2---:R-:W-:Y:S05]  /*115f0*/  @!P0 NANOSLEEP.SYNCS 0x989680 ;  /* 0x009896800000895d */ /* 0x004fea0003900000 */
[----:B------:R-:W2:Y:S02]  /*11600*/  @!P0 SYNCS.PHASECHK.TRANS64 P0, [R25+URZ+0x28c60], R0 ;  /* 0x028c6000190085a7 */ /* 0x000ea4000800007f */
[----:B--2---:R-:W-:Y:S05]  /*11610*/  @!P0 BRA `(.L_x_4107) ;  /* 0xfffffffc00f08947 */ /* 0x004fea000383ffff */
[----:B------:R-:W-:Y:S05]  /*11620*/  BRA `(.L_x_4169) ;  /* 0xffffffd000ec7947 */ /* 0x000fea000383ffff */
.L_x_4108:
[----:B------:R-:W-:Y:S01]  /*11630*/  BSSY B0, `(.L_x_4170) ;  /* 0x0000008000007945 */ /* 0x000fe20003800000 */
[----:B------:R-:W-:Y:S01]  /*11640*/  MOV R13, R7 ;  /* 0x00000007000d7202 */ /* 0x000fe20000000f00 */
[----:B------:R-:W-:Y:S02]  /*11650*/  IMAD.MOV.U32 R12, RZ, RZ, RZ ;  /* 0x000000ffff0c7224 */ /* 0x000fe400078e00ff */
[----:B------:R-:W-:Y:S02]  /*11660*/  IMAD.MOV.U32 R11, RZ, RZ, 0x181f ;  /* 0x0000181fff0b7424 */ /* 0x000fe400078e00ff */
[----:B------:R-:W-:-:S07]  /*11670*/  IMAD.MOV.U32 R15, RZ, RZ, -0x1 ;  /* 0xffffffffff0f7424 */ /* 0x000fce00078e00ff */
[----:B-1----:R-:W-:Y:S05]  /*11680*/  WARPSYNC.COLLECTIVE R15, `(.L_x_4171) ;  /* 0x000000000f087348 */ /* 0x002fea0003c00000 */
[----:B------:R0:W2:Y:S02]  /*11690*/  SHFL.IDX P6, R14, R13, R12, R11 ;  /* 0x0000000c0d0e7389 */ /* 0x0000a400000c000b */
[----:B012---:R-:W-:Y:S01]  /*116a0*/  ENDCOLLECTIVE ;  /* 0x000000000000791b */ /* 0x007fe20003800000 */
.L_x_4171:
[----:B------:R-:W-:Y:S05]  /*116b0*/  BSYNC B0 ;  /* 0x0000000000007941 */ /* 0x000fea0003800000 */
.L_x_4170:
[----:B------:R-:W0:Y:S01]  /*116c0*/  S2R R8, SR_TID.X ;  /* 0x0000000000087919 */ /* 0x000e220000002100 */
[----:B------:R-:W-:Y:S01]  /*116d0*/  IMAD.MOV.U32 R13, RZ, RZ, R6 ;  /* 0x000000ffff0d7224 */ /* 0x000fe200078e0006 */
[----:B------:R-:W-:Y:S01]  /*116e0*/  MOV R3, R14 ;  /* 0x0000000e00037202 */ /* 0x000fe20000000f00 */
[----:B------:R-:W-:Y:S01]  /*116f0*/  IMAD.MOV.U32 R12, RZ, RZ, RZ ;  /* 0x000000ffff0c7224 */ /* 0x000fe200078e00ff */
[C---:B------:R-:W-:Y:S01]  /*11700*/  LOP3.LUT P1, RZ, R32.reuse, 0x1, RZ, 0xc0, !PT ;  /* 0x0000000120ff7812 */ /* 0x040fe2000782c0ff */
[----:B------:R-:W-:Y:S01]  /*11710*/  IMAD.MOV.U32 R11, RZ, RZ, 0x181f ;  /* 0x0000181fff0b7424 */ /* 0x000fe200078e00ff */
[----:B------:R-:W-:Y:S01]  /*11720*/  LEA R5, R5, R17, 0x1 ;  /* 0x0000001105057211 */ /* 0x000fe200078e08ff */
[----:B------:R-:W-:Y:S01]  /*11730*/  IMAD.MOV.U32 R15, RZ, RZ, -0x1 ;  /* 0xffffffffff0f7424 */ /* 0x000fe200078e00ff */
[C---:B------:R-:W-:Y:S02]  /*11740*/  LOP3.LUT P5, RZ, R32.reuse, 0x2, RZ, 0xc0, !PT ;  /* 0x0000000220ff7812 */ /* 0x040fe400078ac0ff */
[----:B------:R-:W-:-:S13]  /*11750*/  LOP3.LUT P4, RZ, R32, 0x4, RZ, 0xc0, !PT ;  /* 0x0000000420ff7812 */ /* 0x000fda000788c0ff */
[----:B0-----:R-:W-:Y:S05]  /*11760*/  WARPSYNC.COLLECTIVE R15, `(.L_x_4172) ;  /* 0x000000000f087348 */ /* 0x001fea0003c00000 */
[----:B------:R1:W2:Y:S02]  /*11770*/  SHFL.IDX P6, R14, R13, R12, R11 ;  /* 0x0000000c0d0e7389 */ /* 0x0002a400000c000b */
[----:B012---:R-:W-:Y:S01]  /*11780*/  ENDCOLLECTIVE ;  /* 0x000000000000791b */ /* 0x007fe20003800000 */
.L_x_4172:
[C---:B------:R-:W-:Y:S02]  /*11790*/  LOP3.LUT P3, RZ, R32.reuse, 0x8, RZ, 0xc0, !PT ;  /* 0x0000000820ff7812 */ /* 0x040fe4000786c0ff */
[----:B------:R-:W-:Y:S02]  /*117a0*/  LOP3.LUT P2, RZ, R32, 0x10, RZ, 0xc0, !PT ;  /* 0x0000001020ff7812 */ /* 0x000fe4000784c0ff */
[----:B------:R-:W-:-:S04]  /*117b0*/  LOP3.LUT R16, R16, 0xfffffdff, RZ, 0xc0, !PT ;  /* 0xfffffdff10107812 */ /* 0x000fc800078ec0ff */
[----:B------:R-:W-:Y:S01]  /*117c0*/  @P1 LOP3.LUT R16, R16, 0x200, RZ, 0xfc, !PT ;  /* 0x0000020010101812 */ /* 0x000fe200078efcff */
[----:B------:R-:W-:Y:S02]  /*117d0*/  IMAD.MOV.U32 R13, RZ, RZ, R7 ;  /* 0x000000ffff0d7224 */ /* 0x000fe400078e0007 */
        /* <DEDUP_REMOVED lines=31> */
.L_x_4173:
[----:B------:R-:W-:Y:S01]  /*119d0*/  MOV R13, R6 ;  /* 0x00000006000d7202 */ /* 0x000fe20000000f00 */
[----:B------:R-:W-:-:S07]  /*119e0*/  IMAD.MOV.U32 R3, RZ, RZ, R14 ;  /* 0x000000ffff037224 */ /* 0x000fce00078e000e */
[----:B------:R-:W-:Y:S05]  /*119f0*/  WARPSYNC.COLLECTIVE R15, `(.L_x_4174) ;  /* 0x000000000f087348 */ /* 0x000fea0003c00000 */
[----:B------:R0:W1:Y:S02]  /*11a00*/  SHFL.IDX P6, R14, R13, R12, R11 ;  /* 0x0000000c0d0e7389 */ /* 0x00006400000c000b */
[----:B01----:R-:W-:Y:S01]  /*11a10*/  ENDCOLLECTIVE ;  /* 0x000000000000791b */ /* 0x003fe20003800000 */
.L_x_4174:
        /* <DEDUP_REMOVED lines=28> */
.L_x_4175:
[----:B------:R-:W-:Y:S01]  /*11be0*/  IMAD.MOV.U32 R13, RZ, RZ, R6 ;  /* 0x000000ffff0d7224 */ /* 0x000fe200078e0006 */
[----:B------:R-:W-:-:S07]  /*11bf0*/  MOV R8, R14 ;  /* 0x0000000e00087202 */ /* 0x000fce0000000f00 */
[----:B------:R-:W-:Y:S05]  /*11c00*/  WARPSYNC.COLLECTIVE R15, `(.L_x_4176) ;  /* 0x000000000f087348 */ /* 0x000fea0003c00000 */
[----:B------:R0:W1:Y:S02]  /*11c10*/  SHFL.IDX P6, R14, R13, R12, R11 ;  /* 0x0000000c0d0e7389 */ /* 0x00006400000c000b */
[----:B01----:R-:W-:Y:S01]  /*11c20*/  ENDCOLLECTIVE ;  /* 0x000000000000791b */ /* 0x003fe20003800000 */
.L_x_4176:
[----:B------:R-:W-:Y:S01]  /*11c30*/  IMAD.MOV.U32 R13, RZ, RZ, R7 ;  /* 0x000000ffff0d7224 */ /* 0x000fe200078e0007 */
[----:B------:R-:W-:Y:S02]  /*11c40*/  MOV R12, 0x3 ;  /* 0x00000003000c7802 */ /* 0x000fe40000000f00 */
        /* <DEDUP_REMOVED lines=26> */
.L_x_4177:
[----:B------:R-:W-:Y:S02]  /*11df0*/  IMAD.MOV.U32 R13, RZ, RZ, R6 ;  /* 0x000000ffff0d7224 */ /* 0x000fe400078e0006 */
[----:B------:R-:W-:-:S07]  /*11e00*/  IMAD.MOV.U32 R7, RZ, RZ, R14 ;  /* 0x000000ffff077224 */ /* 0x000fce00078e000e */
[----:B------:R-:W-:Y:S05]  /*11e10*/  WARPSYNC.COLLECTIVE R15, `(.L_x_4178) ;  /* 0x000000000f087348 */ /* 0x000fea0003c00000 */
[----:B------:R0:W1:Y:S02]  /*11e20*/  SHFL.IDX P6, R14, R13, R12, R11 ;  /* 0x0000000c0d0e7389 */ /* 0x00006400000c000b */
[----:B01----:R-:W-:Y:S01]  /*11e30*/  ENDCOLLECTIVE ;  /* 0x000000000000791b */ /* 0x003fe20003800000 */
.L_x_4178:
[----:B------:R-:W-:Y:S05]  /*11e40*/  BRA `(.L_x_4179) ;  /* 0xffffffd000947947 */ /* 0x000fea000383ffff */
.L_x_4114:
[----:B0-----:R0:W2:Y:S02]  /*11e50*/  SYNCS.PHASECHK.TRANS64.TRYWAIT P0, [R8+URZ+0x28c40], R20 ;  /* 0x028c4014080075a7 */ /* 0x0010a4000800017f */
[----:B--2---:R-:W-:Y:S05]  /*11e60*/  @!P0 NANOSLEEP.SYNCS 0x989680 ;  /* 0x009896800000895d */ /* 0x004fea0003900000 */
[----:B------:R-:W2:Y:S02]  /*11e70*/  @!P0 SYNCS.PHASECHK.TRANS64 P0, [R8+URZ+0x28c40], R20 ;  /* 0x028c4014080085a7 */ /* 0x000ea4000800007f */
[----:B--2---:R-:W-:Y:S05]  /*11e80*/  @!P0 BRA `(.L_x_4114) ;  /* 0xfffffffc00f08947 */ /* 0x004fea000383ffff */
[----:B------:R-:W-:Y:S05]  /*11e90*/  BRA `(.L_x_4180) ;  /* 0xffffffd400e87947 */ /* 0x000fea000383ffff */
.L_x_4115:
        /* <DEDUP_REMOVED lines=8> */
.L_x_4182:
[----:B------:R-:W-:Y:S05]  /*11f20*/  BSYNC B1 ;  /* 0x0000000000017941 */ /* 0x000fea0003800000 */
.L_x_4181:
[----:B------:R-:W-:Y:S01]  /*11f30*/  MOV R13, R21 ;  /* 0x00000015000d7202 */ /* 0x000fe20000000f00 */
        /* <DEDUP_REMOVED lines=8> */
.L_x_4183:
[----:B------:R-:W-:Y:S02]  /*11fc0*/  IMAD.MOV.U32 R13, RZ, RZ, R27 ;  /* 0x000000ffff0d7224 */ /* 0x000fe400078e001b */
[----:B------:R-:W-:Y:S01]  /*11fd0*/  IMAD.MOV.U32 R12, RZ, RZ, 0x1 ;  /* 0x00000001ff0c7424 */ /* 0x000fe200078e00ff */
[----:B------:R-:W-:-:S13]  /*11fe0*/  IADD3 R2, P0, R14, R0, RZ ;  /* 0x000000000e027210 */ /* 0x000fda0007f1e0ff */
[----:B------:R-:W-:Y:S05]  /*11ff0*/  WARPSYNC.COLLECTIVE R15, `(.L_x_4184) ;  /* 0x000000000f087348 */ /* 0x000fea0003c00000 */
[----:B------:R0:W1:Y:S02]  /*12000*/  SHFL.IDX P6, R14, R13, R12, R11 ;  /* 0x0000000c0d0e7389 */ /* 0x00006400000c000b */
[----:B01----:R-:W-:Y:S01]  /*12010*/  ENDCOLLECTIVE ;  /* 0x000000000000791b */ /* 0x003fe20003800000 */
.L_x_4184:
[----:B------:R-:W-:-:S05]  /*12020*/  IADD3.X R3, RZ, R3, RZ, P0, !PT ;  /* 0x00000003ff037210 */ /* 0x000fca00007fe4ff */
[----:B------:R-:W-:Y:S01]  /*12030*/  @!PT LDS RZ, [RZ] ;  /* 0x00000000fffff984 */ /* 0x000fe20000000800 */
[----:B------:R-:W-:Y:S01]  /*12040*/  @!PT LDS RZ, [RZ] ;  /* 0x00000000fffff984 */ /* 0x000fe20000000800 */
[----:B------:R-:W-:Y:S01]  /*12050*/  @!PT LDS RZ, [RZ] ;  /* 0x00000000fffff984 */ /* 0x000fe20000000800 */
[----:B------:R0:W-:Y:S01]  /*12060*/  LDGSTS.E.BYPASS.LTC128B.128 [R25+0x22400], desc[UR50][R2.64], !P1 ;  /* 0x2240000002197fae */ /* 0x0001e2000c901d72 */
[----:B------:R-:W-:Y:S01]  /*12070*/  IMAD.MOV.U32 R13, RZ, RZ, R21 ;  /* 0x000000ffff0d7224 */ /* 0x000fe200078e0015 */
[----:B0-----:R-:W-:-:S07]  /*12080*/  MOV R3, R14 ;  /* 0x0000000e00037202 */ /* 0x001fce0000000f00 */
[----:B------:R-:W-:Y:S05]  /*12090*/  WARPSYNC.COLLECTIVE R15, `(.L_x_4185) ;  /* 0x000000000f087348 */ /* 0x000fea0003c00000 */
[----:B------:R0:W1:Y:S02]  /*120a0*/  SHFL.IDX P6, R14, R13, R12, R11 ;  /* 0x0000000c0d0e7389 */ /* 0x00006400000c000b */
[----:B01----:R-:W-:Y:S01]  /*120b0*/  ENDCOLLECTIVE ;  /* 0x000000000000791b */ /* 0x003fe20003800000 */
.L_x_4185:
[----:B------:R-:W-:Y:S01]  /*120c0*/  IMAD.MOV.U32 R13, RZ, RZ, R27 ;  /* 0x000000ffff0d7224 */ /* 0x000fe200078e001b */
[----:B------:R-:W-:Y:S02]  /*120d0*/  MOV R12, 0x2 ;  /* 0x00000002000c7802 */ /* 0x000fe40000000f00 */
[----:B------:R-:W-:-:S13]  /*120e0*/  IADD3 R2, P0, R14, R0, RZ ;  /* 0x000000000e027210 */ /* 0x000fda0007f1e0ff */
[----:B------:R-:W-:Y:S05]  /*120f0*/  WARPSYNC.COLLECTIVE R15, `(.L_x_4186) ;  /* 0x000000000f087348 */ /* 0x000fea0003c00000 */
[----:B------:R0:W1:Y:S02]  /*12100*/  SHFL.IDX P6, R14, R13, R12, R11 ;  /* 0x0000000c0d0e7389 */ /* 0x00006400000c000b */
[----:B01----:R-:W-:Y:S01]  /*12110*/  ENDCOLLECTIVE ;  /* 0x000000000000791b */ /* 0x003fe20003800000 */
.L_x_4186:
        /* <DEDUP_REMOVED lines=10> */
.L_x_4187:
[----:B------:R-:W-:Y:S01]  /*121c0*/  MOV R13, R27 ;  /* 0x0000001b000d7202 */ /* 0x000fe20000000f00 */
[----:B------:R-:W-:Y:S01]  /*121d0*/  IMAD.MOV.U32 R12, RZ, RZ, 0x3 ;  /* 0x00000003ff0c7424 */ /* 0x000fe200078e00ff */
[----:B------:R-:W-:-:S13]  /*121e0*/  IADD3 R2, P0, R14, R0, RZ ;  /* 0x000000000e027210 */ /* 0x000fda0007f1e0ff */
[----:B------:R-:W-:Y:S05]  /*121f0*/  WARPSYNC.COLLECTIVE R15, `(.L_x_4188) ;  /* 0x000000000f087348 */ /* 0x000fea0003c00000 */
[----:B------:R0:W1:Y:S02]  /*12200*/  SHFL.IDX P6, R14, R13, R12, R11 ;  /* 0x0000000c0d0e7389 */ /* 0x00006400000c000b */
[----:B01----:R-:W-:Y:S01]  /*12210*/  ENDCOLLECTIVE ;  /* 0x000000000000791b */ /* 0x003fe20003800000 */
.L_x_4188:
        /* <DEDUP_REMOVED lines=10> */
.L_x_4189:
[----:B------:R-:W-:Y:S05]  /*122c0*/  BRA `(.L_x_4190) ;  /* 0xffffffd400847947 */ /* 0x000fea000383ffff */
.L_x_4120:
[----:B--2---:R2:W3:Y:S02]  /*122d0*/  SYNCS.PHASECHK.TRANS64.TRYWAIT P0, [R8+URZ+0x28c60], R20 ;  /* 0x028c6014080075a7 */ /* 0x0044e4000800017f */
[----:B---3--:R-:W-:Y:S05]  /*122e0*/  @!P0 NANOSLEEP.SYNCS 0x989680 ;  /* 0x009896800000895d */ /* 0x008fea0003900000 */
[----:B------:R-:W3:Y:S02]  /*122f0*/  @!P0 SYNCS.PHASECHK.TRANS64 P0, [R8+URZ+0x28c60], R20 ;  /* 0x028c6014080085a7 */ /* 0x000ee4000800007f */
[----:B---3--:R-:W-:Y:S05]  /*12300*/  @!P0 BRA `(.L_x_4120) ;  /* 0xfffffffc00f08947 */ /* 0x008fea000383ffff */
[----:B------:R-:W-:Y:S05]  /*12310*/  BRA `(.L_x_4191) ;  /* 0xffffffd400d47947 */ /* 0x000fea000383ffff */
.L_x_4121:
        /* <DEDUP_REMOVED lines=8> */
.L_x_4193:
[----:B------:R-:W-:Y:S05]  /*123a0*/  BSYNC B1 ;  /* 0x0000000000017941 */ /* 0x000fea0003800000 */
.L_x_4192:
[----:B------:R-:W-:Y:S01]  /*123b0*/  IMAD.MOV.U32 R13, RZ, RZ, R10 ;  /* 0x000000ffff0d7224 */ /* 0x000fe200078e000a */
[----:B------:R-:W-:Y:S01]  /*123c0*/  MOV R15, 0xffffffff ;  /* 0xffffffff000f7802 */ /* 0x000fe20000000f00 */
[----:B------:R-:W-:Y:S01]  /*123d0*/  IMAD.MOV.U32 R12, RZ, RZ, RZ ;  /* 0x000000ffff0c7224 */ /* 0x000fe200078e00ff */
[----:B------:R-:W-:Y:S01]  /*123e0*/  MOV R3, R14 ;  /* 0x0000000e00037202 */ /* 0x000fe20000000f00 */
[----:B------:R-:W-:Y:S01]  /*123f0*/  IMAD.MOV.U32 R11, RZ, RZ, 0x181f ;  /* 0x0000181fff0b7424 */ /* 0x000fe200078e00ff */
[C---:B------:R-:W-:Y:S01]  /*12400*/  LOP3.LUT P2, RZ, R16.reuse, 0x40, RZ, 0xc0, !PT ;  /* 0x0000004010ff7812 */ /* 0x040fe2000784c0ff */
[----:B------:R-:W-:Y:S01]  /*12410*/  IMAD R21, R21, 0x2, R17 ;  /* 0x0000000215157824 */ /* 0x000fe200078e0211 */
[----:B------:R-:W-:-:S13]  /*12420*/  LOP3.LUT P1, RZ, R16, 0x20, RZ, 0xc0, !PT ;  /* 0x0000002010ff7812 */ /* 0x000fda000782c0ff */
[----:B------:R-:W-:Y:S05]  /*12430*/  WARPSYNC.COLLECTIVE R15, `(.L_x_4194) ;  /* 0x000000000f087348 */ /* 0x000fea0003c00000 */
[----:B------:R0:W1:Y:S02]  /*12440*/  SHFL.IDX P6, R14, R13, R12, R11 ;  /* 0x0000000c0d0e7389 */ /* 0x00006400000c000b */
[----:B01----:R-:W-:Y:S01]  /*12450*/  ENDCOLLECTIVE ;  /* 0x000000000000791b */ /* 0x003fe20003800000 */
.L_x_4194:
[----:B------:R-:W-:Y:S02]  /*12460*/  P2R R4, PR, RZ, 0x8 ;  /* 0x00000008ff047803 */ /* 0x000fe40000000000 */
[----:B------:R-:W-:-:S04]  /*12470*/  LOP3.LUT P3, RZ, R16, 0x10, RZ, 0xc0, !PT ;  /* 0x0000001010ff7812 */ /* 0x000fc8000786c0ff */
[----:B------:R-:W-:Y:S01]  /*12480*/  P2R R5, PR, RZ, 0x8 ;  /* 0x00000008ff057803 */ /* 0x000fe20000000000 */
[----:B------:R-:W-:Y:S01]  /*12490*/  IMAD.MOV.U32 R13, RZ, RZ, R20 ;  /* 0x000000ffff0d7224 */ /* 0x000fe200078e0014 */
[----:B------:R-:W-:Y:S02]  /*124a0*/  MOV R12, 0x1 ;  /* 0x00000001000c7802 */ /* 0x000fe40000000f00 */
        /* <DEDUP_REMOVED lines=11> */
.L_x_4195:
        /* <DEDUP_REMOVED lines=17> */
.L_x_4196:
        /* <DEDUP_REMOVED lines=17> */
.L_x_4197:
        /* <DEDUP_REMOVED lines=14> */
.L_x_4198:
        /* <DEDUP_REMOVED lines=17> */
.L_x_4199:
        /* <DEDUP_REMOVED lines=14> */
.L_x_4200:
[----:B------:R-:W-:Y:S05]  /*12a50*/  BRA `(.L_x_4201) ;  /* 0xffffffd400387947 */ /* 0x000fea000383ffff */
.L_x_4129:
[----:B------:R-:W-:Y:S01]  /*12a60*/  BSSY B0, `(.L_x_4202) ;  /* 0x0000008000007945 */ /* 0x000fe20003800000 */
[----:B------:R-:W-:Y:S01]  /*12a70*/  IMAD.MOV.U32 R13, RZ, RZ, R33 ;  /* 0x000000ffff0d7224 */ /* 0x000fe200078e0021 */
[----:B------:R-:W-:Y:S01]  /*12a80*/  MOV R11, 0x1f ;  /* 0x0000001f000b7802 */ /* 0x000fe20000000f00 */
[----:B------:R-:W-:Y:S02]  /*12a90*/  IMAD.MOV.U32 R12, RZ, RZ, RZ ;  /* 0x000000ffff0c7224 */ /* 0x000fe400078e00ff */
[----:B------:R-:W-:-:S07]  /*12aa0*/  IMAD.MOV.U32 R15, RZ, RZ, -0x1 ;  /* 0xffffffffff0f7424 */ /* 0x000fce00078e00ff */
[----:B01---5:R-:W-:Y:S05]  /*12ab0*/  WARPSYNC.COLLECTIVE R15, `(.L_x_4203) ;  /* 0x000000000f087348 */ /* 0x023fea0003c00000 */
[----:B------:R2:W3:Y:S02]  /*12ac0*/  SHFL.IDX P6, R14, R13, R12, R11 ;  /* 0x0000000c0d0e7389 */ /* 0x0004e400000c000b */
[----:B0123-5:R-:W-:Y:S01]  /*12ad0*/  ENDCOLLECTIVE ;  /* 0x000000000000791b */ /* 0x02ffe20003800000 */
.L_x_4203:
[----:B------:R-:W-:Y:S05]  /*12ae0*/  BSYNC B0 ;  /* 0x0000000000007941 */ /* 0x000fea0003800000 */
.L_x_4202:
[----:B------:R-:W-:Y:S05]  /*12af0*/  BRA `(.L_x_4204) ;  /* 0xffffffd8003c7947 */ /* 0x000fea000383ffff */
.L_x_4132:
[----:B---3--:R3:W4:Y:S02]  /*12b00*/  SYNCS.PHASECHK.TRANS64.TRYWAIT P0, [R7+URZ+0x28c20], R0 ;  /* 0x028c2000070075a7 */ /* 0x008724000800017f */
[----:B----4-:R-:W-:Y:S05]  /*12b10*/  @!P0 NANOSLEEP.SYNCS 0x989680 ;  /* 0x009896800000895d */ /* 0x010fea0003900000 */
[----:B------:R-:W4:Y:S02]  /*12b20*/  @!P0 SYNCS.PHASECHK.TRANS64 P0, [R7+URZ+0x28c20], R0 ;  /* 0x028c2000070085a7 */ /* 0x000f24000800007f */
[----:B----4-:R-:W-:Y:S05]  /*12b30*/  @!P0 BRA `(.L_x_4132) ;  /* 0xfffffffc00f08947 */ /* 0x010fea000383ffff */
[----:B------:R-:W-:Y:S05]  /*12b40*/  BRA `(.L_x_4205) ;  /* 0xffffffd800847947 */ /* 0x000fea000383ffff */
.L_x_4133:
[----:B------:R-:W4:Y:S01]  /*12b50*/  S2R R2, SR_TID.X ;  /* 0x0000000000027919 */ /* 0x000f220000002100 */
[----:B------:R-:W-:Y:S01]  /*12b60*/  BSSY B0, `(.L_x_4206) ;  /* 0x000000a000007945 */ /* 0x000fe20003800000 */
[----:B------:R-:W-:Y:S01]  /*12b70*/  IMAD.MOV.U32 R12, RZ, RZ, RZ ;  /* 0x000000ffff0c7224 */ /* 0x000fe200078e00ff */
[----:B------:R-:W-:Y:S01]  /*12b80*/  MOV R11, 0x1f ;  /* 0x0000001f000b7802 */ /* 0x000fe20000000f00 */
[----:B------:R-:W-:Y:S01]  /*12b90*/  IMAD.MOV.U32 R15, RZ, RZ, -0x1 ;  /* 0xffffffffff0f7424 */ /* 0x000fe200078e00ff */
[----:B----4-:R-:W-:-:S04]  /*12ba0*/  SHF.R.U32.HI R2, RZ, 0x5, R2 ;  /* 0x00000005ff027819 */ /* 0x010fc80000011602 */
[----:B------:R-:W-:-:S05]  /*12bb0*/  LOP3.LUT R2, R2, 0x3, RZ, 0xc0, !PT ;  /* 0x0000000302027812 */ /* 0x000fca00078ec0ff */
[----:B------:R-:W-:-:S07]  /*12bc0*/  IMAD.MOV.U32 R13, RZ, RZ, R2 ;  /* 0x000000ffff0d7224 */ /* 0x000fce00078e0002 */
[----:B0123-5:R-:W-:Y:S05]  /*12bd0*/  WARPSYNC.COLLECTIVE R15, `(.L_x_4207) ;  /* 0x000000000f087348 */ /* 0x02ffea0003c00000 */
[----:B------:R4:W0:Y:S02]  /*12be0*/  SHFL.IDX P6, R14, R13, R12, R11 ;  /* 0x0000000c0d0e7389 */ /* 0x00082400000c000b */
[----:B012345:R-:W-:Y:S01]  /*12bf0*/  ENDCOLLECTIVE ;  /* 0x000000000000791b */ /* 0x03ffe20003800000 */
.L_x_4207:
[----:B------:R-:W-:Y:S05]  /*12c00*/  BSYNC B0 ;  /* 0x0000000000007941 */ /* 0x000fea0003800000 */
.L_x_4206:
[----:B------:R-:W-:Y:S05]  /*12c10*/  BRA `(.L_x_4208) ;  /* 0xffffffd8006c7947 */ /* 0x000fea000383ffff */
.L_x_4136:
[----:B------:R-:W-:Y:S01]  /*12c20*/  BSSY B1, `(.L_x_4209) ;  /* 0x0000006000017945 */ /* 0x000fe20003800000 */
[----:B------:R-:W-:-:S07]  /*12c30*/  IMAD.MOV.U32 R15, RZ, RZ, -0x1 ;  /* 0xffffffffff0f7424 */ /* 0x000fce00078e00ff */
[----:B0123-5:R-:W-:Y:S05]  /*12c40*/  WARPSYNC.COLLECTIVE R15, `(.L_x_4210) ;  /* 0x000000000f0c7348 */ /* 0x02ffea0003c00000 */
[----:B------:R-:W-:Y:S02]  /*12c50*/  ELECT P6, UR62, PT ;  /* 0x00000000003e782f */ /* 0x000fe400038c0000 */
[----:B------:R-:W-:Y:S01]  /*12c60*/  MOV R14, UR62 ;  /* 0x0000003e000e7c02 */ /* 0x000fe20008000f00 */
[----:B0123-5:R-:W-:Y:S10]  /*12c70*/  ENDCOLLECTIVE ;  /* 0x000000000000791b */ /* 0x02fff40003800000 */
.L_x_4210:
[----:B------:R-:W-:Y:S05]  /*12c80*/  BSYNC B1 ;  /* 0x0000000000017941 */ /* 0x000fea0003800000 */
.L_x_4209:
[----:B------:R-:W-:Y:S05]  /*12c90*/  BRA `(.L_x_4211) ;  /* 0xffffffd800647947 */ /* 0x000fea000383ffff */
.L_x_4138:
[----:B---3--:R3:W4:Y:S02]  /*12ca0*/  SYNCS.PHASECHK.TRANS64.TRYWAIT P1, [R5+URZ+0x28c40], R0 ;  /* 0x028c4000050075a7 */ /* 0x008724000802017f */
[----:B----4-:R-:W-:Y:S05]  /*12cb0*/  @!P1 NANOSLEEP.SYNCS 0x989680 ;  /* 0x009896800000995d */ /* 0x010fea0003900000 */
[----:B------:R-:W4:Y:S02]  /*12cc0*/  @!P1 SYNCS.PHASECHK.TRANS64 P1, [R5+URZ+0x28c40], R0 ;  /* 0x028c4000050095a7 */ /* 0x000f24000802007f */
[----:B----4-:R-:W-:Y:S05]  /*12cd0*/  @!P1 BRA `(.L_x_4138) ;  /* 0xfffffffc00f09947 */ /* 0x010fea000383ffff */
[----:B------:R-:W-:Y:S05]  /*12ce0*/  BRA `(.L_x_4212) ;  /* 0xffffffd800847947 */ /* 0x000fea000383ffff */
.L_x_4140:
[----:B----4-:R4:W0:Y:S02]  /*12cf0*/  SYNCS.PHASECHK.TRANS64.TRYWAIT P1, [R3+URZ+0x28c40], R2 ;  /* 0x028c4002030075a7 */ /* 0x010824000802017f */
[----:B0-----:R-:W-:Y:S05]  /*12d00*/  @!P1 NANOSLEEP.SYNCS 0x989680 ;  /* 0x009896800000995d */ /* 0x001fea0003900000 */
[----:B------:R-:W0:Y:S02]  /*12d10*/  @!P1 SYNCS.PHASECHK.TRANS64 P1, [R3+URZ+0x28c40], R2 ;  /* 0x028c4002030095a7 */ /* 0x000e24000802007f */
[----:B0-----:R-:W-:Y:S05]  /*12d20*/  @!P1 BRA `(.L_x_4140) ;  /* 0xfffffffc00f09947 */ /* 0x001fea000383ffff */
[----:B------:R-:W-:Y:S05]  /*12d30*/  BRA `(.L_x_4213) ;  /* 0xffffffd800907947 */ /* 0x000fea000383ffff */
.L_x_4142:
[----:B------:R0:W0:Y:S02]  /*12d40*/  SYNCS.PHASECHK.TRANS64.TRYWAIT P1, [R5+URZ+0x28c60], R0 ;  /* 0x028c6000050075a7 */ /* 0x000024000802017f */
[----:B0-----:R-:W-:Y:S05]  /*12d50*/  @!P1 NANOSLEEP.SYNCS 0x989680 ;  /* 0x009896800000995d */ /* 0x001fea0003900000 */
[----:B------:R-:W0:Y:S02]  /*12d60*/  @!P1 SYNCS.PHASECHK.TRANS64 P1, [R5+URZ+0x28c60], R0 ;  /* 0x028c6000050095a7 */ /* 0x000e24000802007f */
[----:B0-----:R-:W-:Y:S05]  /*12d70*/  @!P1 BRA `(.L_x_4142) ;  /* 0xfffffffc00f09947 */ /* 0x001fea000383ffff */
[----:B------:R-:W-:Y:S05]  /*12d80*/  BRA `(.L_x_4214) ;  /* 0xffffffd8008c7947 */ /* 0x000fea000383ffff */
.L_x_4215:
        /* <DEDUP_REMOVED lines=15> */
.L_x_5817:


//--------------------- .text._ZN7cutlass13device_kernelIN5flash11enable_sm90INS1_16FlashAttnFwdSm90INS1_25CollectiveMainloopFwdSm90ILi2EN4cute5tupleIJNS5_1CILi1EEES8_S8_EEENS6_IJNS7_ILi64EEESA_SA_EEELi512ENS_6half_tEfNS_4arch4Sm90ELb1ELb0ELb1ELb0ELb1ELb0ELb1ELb0ELb0ELb1ELb0ELb0EEENS1_21CollectiveEpilogueFwdINS6_IJSA_NS7_ILi512EEESA_EEES9_SC_SE_Li256ELb0ELb1ELb0ELb0EEENS1_30DynamicPersistentTileSchedulerILi256ELi128ELb0ELb1ELb1EEEEEEEEEvNT_6ParamsE --------------------------
	.section	.text._ZN7cutlass13device_kernelIN5flash11enable_sm90INS1_16FlashAttnFwdSm90INS1_25CollectiveMainloopFwdSm90ILi2EN4cute5tupleIJNS5_1CILi1EEES8_S8_EEENS6_IJNS7_ILi64EEESA_SA_EEELi512ENS_6half_tEfNS_4arch4Sm90ELb1ELb0ELb1ELb0ELb1ELb0ELb1ELb0ELb0ELb1ELb0ELb0EEENS1_21CollectiveEpilogueFwdINS6_IJSA_NS7_ILi512EEESA_EEES9_SC_SE_Li256ELb0ELb1ELb0ELb0EEENS1_30DynamicPersistentTileSchedulerILi256ELi128ELb0ELb1ELb1EEEEEEEEEvNT_6ParamsE,"ax",@progbits
	.align	128
.text._ZN7cutlass13device_kernelIN5flash11enable_sm90INS1_16FlashAttnFwdSm90INS1_25CollectiveMainloopFwdSm90ILi2EN4cute5tupleIJNS5_1CILi1EEES8_S8_EEENS6_IJNS7_ILi64EEESA_SA_EEELi512ENS_6half_tEfNS_4arch4Sm90ELb1ELb0ELb1ELb0ELb1ELb0ELb1ELb0ELb0ELb1ELb0ELb0EEENS1_21CollectiveEpilogueFwdINS6_IJSA_NS7_ILi512EEESA_EEES9_SC_SE_Li256ELb0ELb1ELb0ELb0EEENS1_30DynamicPersistentTileSchedulerILi256ELi128ELb0ELb1ELb1EEEEEEEEEvNT_6ParamsE:
        .type           _ZN7cutlass13device_kernelIN5flash11enable_sm90INS1_16FlashAttnFwdSm90INS1_25CollectiveMainloopFwdSm90ILi2EN4cute5tupleIJNS5_1CILi1EEES8_S8_EEENS6_IJNS7_ILi64EEESA_SA_EEELi512ENS_6half_tEfNS_4arch4Sm90ELb1ELb0ELb1ELb0ELb1ELb0ELb1ELb0ELb0ELb1ELb0ELb0EEENS1_21CollectiveEpilogueFwdINS6_IJSA_NS7_ILi512EEESA_EEES9_SC_SE_Li256ELb0ELb1ELb0ELb0EEENS1_30DynamicPersistentTileSchedulerILi256ELi128ELb0ELb1ELb1EEEEEEEEEvNT_6ParamsE,@function
        .size           _ZN7cutlass13device_kernelIN5flash11enable_sm90INS1_16FlashAttnFwdSm90INS1_25CollectiveMainloopFwdSm90ILi2EN4cute5tupleIJNS5_1CILi1EEES8_S8_EEENS6_IJNS7_ILi64EEESA_SA_EEELi512ENS_6half_tEfNS_4arch4Sm90ELb1ELb0ELb1ELb0ELb1ELb0ELb1ELb0ELb0ELb1ELb0ELb0EEENS1_21CollectiveEpilogueFwdINS6_IJSA_NS7_ILi512EEESA_EEES9_SC_SE_Li256ELb0ELb1ELb0ELb0EEENS1_30DynamicPersistentTileSchedulerILi256ELi128ELb0ELb1ELb1EEEEEEEEEvNT_6ParamsE,(.L_x_5818 - _ZN7cutlass13device_kernelIN5flash11enable_sm90INS1_16FlashAttnFwdSm90INS1_25CollectiveMainloopFwdSm90ILi2EN4cute5tupleIJNS5_1CILi1EEES8_S8_EEENS6_IJNS7_ILi64EEESA_SA_EEELi512ENS_6half_tEfNS_4arch4Sm90ELb1ELb0ELb1ELb0ELb1ELb0ELb1ELb0ELb0ELb1ELb0ELb0EEENS1_21CollectiveEpilogueFwdINS6_IJSA_NS7_ILi512EEESA_EEES9_SC_SE_Li256ELb0ELb1ELb0ELb0EEENS1_30DynamicPersistentTileSchedulerILi256ELi128ELb0ELb1ELb1EEEEEEEEEvNT_6ParamsE)
        .other          _ZN7cutlass13device_kernelIN5flash11enable_sm90INS1_16FlashAttnFwdSm90INS1_25CollectiveMainloopFwdSm90ILi2EN4cute5tupleIJNS5_1CILi1EEES8_S8_EEENS6_IJNS7_ILi64EEESA_SA_EEELi512ENS_6half_tEfNS_4arch4Sm90ELb1ELb0ELb1ELb0ELb1ELb0ELb1ELb0ELb0ELb1ELb0ELb0EEENS1_21CollectiveEpilogueFwdINS6_IJSA_NS7_ILi512EEESA_EEES9_SC_SE_Li256ELb0ELb1ELb0ELb0EEENS1_30DynamicPersistentTileSchedulerILi256ELi128ELb0ELb1ELb1EEEEEEEEEvNT_6ParamsE,@"STO_CUDA_ENTRY STV_DEFAULT"
_ZN7cutlass13device_kernelIN5flash11enable_sm90INS1_16FlashAttnFwdSm90INS1_25CollectiveMainloopFwdSm90ILi2EN4cute5tupleIJNS5_1CILi1EEES8_S8_EEENS6_IJNS7_ILi64EEESA_SA_EEELi512ENS_6half_tEfNS_4arch4Sm90ELb1ELb0ELb1ELb0ELb1ELb0ELb1ELb0ELb0ELb1ELb0ELb0EEENS1_21CollectiveEpilogueFwdINS6_IJSA_NS7_ILi512EEESA_EEES9_SC_SE_Li256ELb0ELb1ELb0ELb0EEENS1_30DynamicPersistentTileSchedulerILi256ELi128ELb0ELb1ELb1EEEEEEEEEvNT_6ParamsE:
        /* <DEDUP_REMOVED lines=43> */
.L_x_4216:
        /* <DEDUP_REMOVED lines=22> */
.L_x_4217:
        /* <DEDUP_REMOVED lines=18> */
.L_x_4218:
        /* <DEDUP_REMOVED lines=22> */
.L_x_4219:
        /* <DEDUP_REMOVED lines=23> */
.L_x_4220:
        /* <DEDUP_REMOVED lines=8> */
.L_x_4222:
[----:B------:R-:W-:-:S08]  /*0880*/  NOP ;  /* 0x0000000000007918 */ /* 0x000fd00000000000 */
[----:B------:R-:W0:Y:S02]  /*0890*/  USETMAXREG.TRY_ALLOC.CTAPOOL UP0, 0xe8 ;  /* 0x000000e8000079c8 */ /* 0x000e240008000600 */
[----:B0-----:R-:W-:-:S13]  /*08a0*/  PLOP3.LUT P0, PT, PT, PT, UP0, 0x80, 0x0 ;  /* 0x000000000000781c */ /* 0x001fda0003f0f008 */
[----:B------:R-:W-:Y:S05]  /*08b0*/  @!P0 BRA `(.L_x_4222) ;  /* 0xfffffffc00f08947 */ /* 0x000fea000383ffff */
[----:B------:R-:W0:Y:S01]  /*08c0*/  S2R R2, SR_TID.X ;  /* 0x0000000000027919 */ /* 0x000e220000002100 */
[----:B------:R-:W1:Y:S08]  /*08d0*/  S2UR UR4, SR_CTAID.X ;  /* 0x00000000000479c3 */ /* 0x000e700000002500 */
[----:B------:R-:W-:Y:S06]  /*08e0*/  BAR.ARV 0x4, 0x180 ;  /* 0x0106000000007b1d */ /* 0x000fec0000002000 */
[----:B0-----:R-:W-:-:S04]  /*08f0*/  LOP3.LUT R0, R2, 0xffffff80, RZ, 0xc0, !PT ;  /* 0xffffff8002007812 */ /* 0x001fc800078ec0ff */
[----:B------:R-:W-:Y:S02]  /*0900*/  ISETP.NE.AND P0, PT, R0, 0x80, PT ;  /* 0x000000800000780c */ /* 0x000fe40003f05270 */
[----:B------:R-:W1:Y:S11]  /*0910*/  LDC R0, c[0x0][0xd38] ;  /* 0x00034e00ff007b82 */ /* 0x000e760000000800 */
[----:B------:R-:W-:Y:S06]  /*0920*/  @!P0 BAR.ARV 0x8, 0x100 ;  /* 0x0204000000008b1d */ /* 0x000fec0000002000 */
[----:B------:R-:W-:-:S13]  /*0930*/  ISETP.GE.U32.AND P0, PT, R2, 0x100, PT ;  /* 0x000001000200780c */ /* 0x000fda0003f06070 */
[----:B------:R-:W-:Y:S06]  /*0940*/  @P0 BAR.ARV 0xf, 0x100 ;  /* 0x03c4000000000b1d */ /* 0x000fec0000002000 */
[----:B-1----:R-:W-:-:S13]  /*0950*/  ISETP.LE.AND P0, PT, R0, UR4, PT ;  /* 0x0000000400007c0c */ /* 0x002fda000bf03270 */
[----:B------:R-:W-:Y:S05]  /*0960*/  @P0 EXIT ;  /* 0x000000000000094d */ /* 0x000fea0003800000 */
[----:B------:R-:W-:Y:S01]  /*0970*/  VIADD R222, R2, 0xffffff80 ;  /* 0xffffff8002de7836 */ /* 0x000fe20000000000 */
[----:B------:R-:W0:Y:S01]  /*0980*/  S2R R219, SR_CgaCtaId ;  /* 0x0000000000db7919 */ /* 0x000e220000008800 */
[----:B------:R-:W-:Y:S01]  /*0990*/  IMAD.MOV.U32 R188, RZ, RZ, 0x40 ;  /* 0x00000040ffbc7424 */ /* 0x000fe200078e00ff */
[----:B------:R-:W-:Y:S01]  /*09a0*/  ULOP3.LUT UR40, UR41, 0x1, URZ, 0xfc, !UPT ;  /* 0x0000000129287892 */ /* 0x000fe2000f8efc3f */
[----:B------:R-:W-:Y:S01]  /*09b0*/  IMAD.MOV.U32 R16, RZ, RZ, RZ ;  /* 0x000000ffff107224 */ /* 0x000fe200078e00ff */
[----:B------:R-:W-:Y:S01]  /*09c0*/  SHF.R.S32.HI R3, RZ, 0x1f, R222 ;  /* 0x0000001fff037819 */ /* 0x000fe200000114de */
[----:B------:R-:W-:-:S03]  /*09d0*/  UMOV UR36, URZ ;  /* 0x0000003f00247c82 */ /* 0x000fc60008000000 */
[CC--:B------:R-:W-:Y:S02]  /*09e0*/  LEA.HI R0, R3.reuse, R222.reuse, RZ, 0x4 ;  /* 0x000000de03007211 */ /* 0x0c0fe400078f20ff */
[CC--:B------:R-:W-:Y:S02]  /*09f0*/  LEA.HI R4, R3.reuse, R222.reuse, RZ, 0x5 ;  /* 0x000000de03047211 */ /* 0x0c0fe400078f28ff */
[----:B------:R-:W-:Y:S02]  /*0a00*/  SHF.R.S32.HI R7, RZ, 0x4, R0 ;  /* 0x00000004ff077819 */ /* 0x000fe40000011400 */
[----:B------:R-:W-:Y:S02]  /*0a10*/  LEA.HI R5, R3, R222, RZ, 0x7 ;  /* 0x000000de03057211 */ /* 0x000fe400078f38ff */
[C---:B------:R-:W-:Y:S02]  /*0a20*/  LEA.HI R2, R0.reuse, R7, RZ, 0x1 ;  /* 0x0000000700027211 */ /* 0x040fe400078f08ff */
[----:B------:R-:W-:-:S02]  /*0a30*/  LOP3.LUT R9, R0, 0xfffffff0, RZ, 0xc0, !PT ;  /* 0xfffffff000097812 */ /* 0x000fc400078ec0ff */
[----:B------:R-:W-:Y:S02]  /*0a40*/  LOP3.LUT R2, R2, 0x1ffffffe, RZ, 0xc0, !PT ;  /* 0x1ffffffe02027812 */ /* 0x000fe400078ec0ff */
[--C-:B------:R-:W-:Y:S01]  /*0a50*/  SHF.R.S32.HI R13, RZ, 0x5, R4.reuse ;  /* 0x00000005ff0d7819 */ /* 0x100fe20000011404 */
[----:B------:R-:W-:Y:S01]  /*0a60*/  IMAD.IADD R9, R222, 0x1, -R9 ;  /* 0x00000001de097824 */ /* 0x000fe200078e0a09 */
[----:B------:R-:W-:Y:S01]  /*0a70*/  SHF.R.S32.HI R4, RZ, 0x1f, R4 ;  /* 0x0000001fff047819 */ /* 0x000fe20000011404 */
[----:B------:R-:W-:Y:S01]  /*0a80*/  IMAD.IADD R8, R7, 0x1, -R2 ;  /* 0x0000000107087824 */ /* 0x000fe200078e0a02 */
[----:B------:R-:W-:Y:S02]  /*0a90*/  LOP3.LUT R7, R5, 0xffffff80, RZ, 0xc0, !PT ;  /* 0xffffff8005077812 */ /* 0x000fe400078ec0ff */
[----:B------:R-:W-:Y:S02]  /*0aa0*/  LEA.HI R2, R3, R222, RZ, 0x2 ;  /* 0x000000de03027211 */ /* 0x000fe400078f10ff */
[----:B------:R-:W-:Y:S01]  /*0ab0*/  LEA.HI R4, R4, R13, RZ, 0x2 ;  /* 0x0000000d04047211 */ /* 0x000fe200078f10ff */
[----:B------:R-:W-:Y:S01]  /*0ac0*/  IMAD.IADD R7, R222, 0x1, -R7 ;  /* 0x00000001de077824 */ /* 0x000fe200078e0a07 */
[----:B------:R-:W-:-:S02]  /*0ad0*/  LOP3.LUT R11, R2, 0xfffffffc, RZ, 0xc0, !PT ;  /* 0xfffffffc020b7812 */ /* 0x000fc400078ec0ff */
[----:B------:R-:W-:Y:S02]  /*0ae0*/  SHF.R.S32.HI R216, RZ, 0x7, R5 ;  /* 0x00000007ffd87819 */ /* 0x000fe40000011405 */
[----:B------:R-:W-:Y:S01]  /*0af0*/  LOP3.LUT R4, R4, 0x3ffffc, RZ, 0xc0, !PT ;  /* 0x003ffffc04047812 */ /* 0x000fe200078ec0ff */
[----:B------:R-:W-:Y:S01]  /*0b00*/  IMAD.IADD R11, R222, 0x1, -R11 ;  /* 0x00000001de0b7824 */ /* 0x000fe200078e0a0b */
[--C-:B------:R-:W-:Y:S01]  /*0b10*/  SHF.R.S32.HI R2, RZ, 0x1f, R9.reuse ;  /* 0x0000001fff027819 */ /* 0x100fe20000011409 */
[----:B------:R-:W-:Y:S01]  /*0b20*/  IMAD R15, R216, 0x100, R9 ;  /* 0x00000100d80f7824 */ /* 0x000fe200078e0209 */
[----:B------:R-:W-:Y:S01]  /*0b30*/  SHF.R.S32.HI R0, RZ, 0x1f, R7 ;  /* 0x0000001fff007819 */ /* 0x000fe20000011407 */
[----:B------:R-:W-:Y:S01]  /*0b40*/  IMAD.IADD R10, R13, 0x1, -R4 ;  /* 0x000000010d0a7824 */ /* 0x000fe200078e0a04 */
[----:B------:R-:W-:Y:S02]  /*0b50*/  LEA.HI R6, R2, R9, RZ, 0x3 ;  /* 0x0000000902067211 */ /* 0x000fe400078f18ff */
[----:B------:R-:W-:Y:S01]  /*0b60*/  LEA.HI R2, R0, R7, RZ, 0x2 ;  /* 0x0000000700027211 */ /* 0x000fe200078f10ff */
[----:B------:R-:W-:Y:S01]  /*0b70*/  IMAD R14, R10, 0x10, R15 ;  /* 0x000000100a0e7824 */ /* 0x000fe200078e020f */
[C---:B------:R-:W-:Y:S01]  /*0b80*/  LOP3.LUT R4, R6.reuse, 0xfffffff8, RZ, 0xc0, !PT ;  /* 0xfffffff806047812 */ /* 0x040fe200078ec0ff */
[----:B------:R-:W-:Y:S01]  /*0b90*/  IMAD.SHL.U32 R6, R6, 0x40, RZ ;  /* 0x0000004006067824 */ /* 0x000fe200078e00ff */
[----:B------:R-:W-:-:S02]  /*0ba0*/  LOP3.LUT R10, R2, 0x7ffffffc, RZ, 0xc0, !PT ;  /* 0x7ffffffc020a7812 */ /* 0x000fc400078ec0ff */
[----:B------:R-:W-:Y:S01]  /*0bb0*/  LEA.HI R12, R11, R11, RZ, 0x1 ;  /* 0x0000000b0b0c7211 */ /* 0x000fe200078f08ff */
[----:B------:R-:W-:Y:S01]  /*0bc0*/  IMAD.IADD R9, R9, 0x1, -R4 ;  /* 0x0000000109097824 */ /* 0x000fe200078e0a04 */
[----:B------:R-:W-:Y:S01]  /*0bd0*/  LEA.HI R4, R0, R7, RZ, 0x5 ;  /* 0x0000000700047211 */ /* 0x000fe200078f28ff */
[----:B------:R-:W-:Y:S01]  /*0be0*/  IMAD.IADD R10, R7, 0x1, -R10 ;  /* 0x00000001070a7824 */ /* 0x000fe200078e0a0a */
[----:B------:R-:W-:Y:S02]  /*0bf0*/  LOP3.LUT R12, R12, 0x1ffffffe, RZ, 0xc0, !PT ;  /* 0x1ffffffe0c0c7812 */ /* 0x000fe400078ec0ff */
[--C-:B------:R-:W-:Y:S02]  /*0c00*/  SHF.R.S32.HI R0, RZ, 0x2, R2.reuse ;  /* 0x00000002ff007819 */ /* 0x100fe40000011402 */
[----:B------:R-:W-:Y:S01]  /*0c10*/  SHF.R.S32.HI R7, RZ, 0x1f, R2 ;  /* 0x0000001fff077819 */ /* 0x000fe20000011402 */
[----:B------:R-:W-:Y:S01]  /*0c20*/  IMAD.SHL.U32 R2, R9, 0x40, RZ ;  /* 0x0000004009027824 */ /* 0x000fe200078e00ff */
[----:B------:R-:W-:Y:S01]  /*0c30*/  LOP3.LUT R6, R6, 0x7ffffe00, RZ, 0xc0, !PT ;  /* 0x7ffffe0006067812 */ /* 0x000fe200078ec0ff */
[----:B------:R-:W-:Y:S01]  /*0c40*/  IMAD.IADD R15, R11, 0x1, -R12 ;  /* 0x000000010b0f7824 */ /* 0x000fe200078e0a0c */
[----:B------:R-:W-:Y:S01]  /*0c50*/  LEA.HI R7, R7, R0, RZ, 0x3 ;  /* 0x0000000007077211 */ /* 0x000fe200078f18ff */
[----:B------:R-:W-:Y:S01]  /*0c60*/  IMAD.SHL.U32 R11, R8, 0x8, RZ ;  /* 0x00000008080b7824 */ /* 0x000fe200078e00ff */
[----:B------:R-:W-:Y:S01]  /*0c70*/  LOP3.LUT R2, R2, 0x1c0, RZ, 0xc0, !PT ;  /* 0x000001c002027812 */ /* 0x000fe200078ec0ff */
[----:B------:R-:W-:Y:S01]  /*0c80*/  IMAD R6, R13, 0x400, R6 ;  /* 0x000004000d067824 */ /* 0x000fe200078e0206 */
[----:B------:R-:W-:Y:S01]  /*0c90*/  LOP3.LUT R7, R7, 0xfffffff8, RZ, 0xc0, !PT ;  /* 0xfffffff807077812 */ /* 0x000fe200078ec0ff */
[--C-:B------:R-:W-:Y:S01]  /*0ca0*/  IMAD.U32 R221, R14, 0x40, R11.reuse ;  /* 0x000000400edd7824 */ /* 0x100fe200078e000b */
[----:B------:R-:W-:-:S02]  /*0cb0*/  LOP3.LUT R11, R2, 0x8, R11, 0xf8, !PT ;  /* 0x00000008020b7812 */ /* 0x000fc400078ef80b */
[----:B------:R-:W-:Y:S01]  /*0cc0*/  SHF.R.U32.HI R2, RZ, 0x3, R2 ;  /* 0x00000003ff027819 */ /* 0x000fe20000011602 */
[----:B------:R-:W-:Y:S01]  /*0cd0*/  IMAD.IADD R7, R0, 0x1, -R7 ;  /* 0x0000000100077824 */ /* 0x000fe200078e0a07 */
[----:B------:R-:W-:Y:S02]  /*0ce0*/  SHF.R.S32.HI R4, RZ, 0x5, R4 ;  /* 0x00000005ff047819 */ /* 0x000fe40000011404 */
[----:B------:R-:W-:Y:S02]  /*0cf0*/  LEA.HI R3, R3, R222, RZ, 0x3 ;  /* 0x000000de03037211 */ /* 0x000fe400078f18ff */
[----:B------:R-:W-:Y:S01]  /*0d00*/  LOP3.LUT R11, R11, R2, RZ, 0x3c, !PT ;  /* 0x000000020b0b7212 */ /* 0x000fe200078e3cff */
[----:B------:R-:W-:Y:S01]  /*0d10*/  IMAD R22, R4, 0x10, R7 ;  /* 0x0000001004167824 */ /* 0x000fe200078e0207 */
[----:B------:R-:W-:Y:S01]  /*0d20*/  MOV R0, 0x400 ;  /* 0x0000040000007802 */ /* 0x000fe20000000f00 */
[----:B------:R-:W-:Y:S01]  /*0d30*/  IMAD.MOV.U32 R2, RZ, RZ, RZ ;  /* 0x000000ffff027224 */ /* 0x000fe200078e00ff */
[----:B------:R-:W-:Y:S01]  /*0d40*/  LOP3.LUT R7, R3, 0xfffffff8, RZ, 0xc0, !PT ;  /* 0xfffffff803077812 */ /* 0x000fe200078ec0ff */
[----:B------:R-:W-:Y:S01]  /*0d50*/  IMAD R190, R15, 0x8, R22 ;  /* 0x000000080fbe7824 */ /* 0x000fe200078e0216 */
[----:B------:R-:W-:-:S02]  /*0d60*/  R2P PR, R9, 0x6 ;  /* 0x0000000609007804 */ /* 0x000fc40000000000 */
[----:B------:R-:W-:Y:S01]  /*0d70*/  IADD3 R6, R6, R11, RZ ;  /* 0x0000000b06067210 */ /* 0x000fe20007ffe0ff */
[----:B------:R-:W-:Y:S01]  /*0d80*/  IMAD.IADD R214, R222, 0x1, -R7 ;  /* 0x00000001ded67824 */ /* 0x000fe200078e0a07 */
[----:B0-----:R-:W-:Y:S02]  /*0d90*/  LEA R17, R219, R0, 0x18 ;  /* 0x00000000db117211 */ /* 0x001fe400078ec0ff */
[----:B------:R-:W-:Y:S01]  /*0da0*/  LEA.HI R5, R5, R216, RZ, 0x1 ;  /* 0x000000d805057211 */ /* 0x000fe200078f08ff */
[----:B------:R-:W-:Y:S01]  /*0db0*/  IMAD.SHL.U32 R23, R214, 0x8, RZ ;  /* 0x00000008d6177824 */ /* 0x000fe200078e00ff */
[----:B------:R-:W-:Y:S01]  /*0dc0*/  SEL R188, R188, 0xffffffc0, !P2 ;  /* 0xffffffc0bcbc7807 */ /* 0x000fe20005000000 */
[----:B------:R-:W-:Y:S01]  /*0dd0*/  IMAD R185, R6, 0x2, R17 ;  /* 0x0000000206b97824 */ /* 0x000fe200078e0211 */
[----:B------:R-:W-:Y:S01]  /*0de0*/  LOP3.LUT R5, R5, 0xfffffe, RZ, 0xc0, !PT ;  /* 0x00fffffe05057812 */ /* 0x000fe200078ec0ff */
[----:B------:R-:W-:Y:S01]  /*0df0*/  VIADD R195, R23, 0x40 ;  /* 0x0000004017c37836 */ /* 0x000fe20000000000 */
[----:B------:R-:W-:Y:S01]  /*0e00*/  SHF.R.S32.HI R215, RZ, 0x3, R3 ;  /* 0x00000003ffd77819 */ /* 0x000fe20000011403 */
[----:B------:R-:W-:Y:S01]  /*0e10*/  VIADD R189, R185, 0x36400 ;  /* 0x00036400b9bd7836 */ /* 0x000fe20000000000 */
[----:B------:R-:W-:Y:S01]  /*0e20*/  SHF.L.U32 R18, R10, 0x1, RZ ;  /* 0x000000010a127819 */ /* 0x000fe200000006ff */
[C---:B------:R-:W-:Y:S01]  /*0e30*/  VIADD R194, R23.reuse, 0x80 ;  /* 0x0000008017c27836 */ /* 0x040fe20000000000 */
[----:B------:R-:W-:Y:S01]  /*0e40*/  SHF.R.S32.HI R229, RZ, 0x1f, R195 ;  /* 0x0000001fffe57819 */ /* 0x000fe200000114c3 */
[----:B------:R-:W-:-:S02]  /*0e50*/  VIADD R193, R23, 0xc0 ;  /* 0x000000c017c17836 */ /* 0x000fc40000000000 */
        /* <DEDUP_REMOVED lines=10> */
[----:B------:R-:W-:Y:S01]  /*0f00*/  IMAD.IADD R5, R216, 0x1, -R5 ;  /* 0x00000001d8057824 */ /* 0x000fe200078e0a05 */
[----:B------:R-:W-:Y:S01]  /*0f10*/  SHF.R.S32.HI R223, RZ, 0x1f, R217 ;  /* 0x0000001fffdf7819 */ /* 0x000fe200000114d9 */
[----:B------:R-:W-:-:S02]  /*0f20*/  @P1 VIADD R187, R189, 0xffffffe0 ;  /* 0xffffffe0bdbb1836 */ /* 0x000fc40000000000 */
[----:B------:R-:W-:Y:S02]  /*0f30*/  IMAD.IADD R189, R189, 0x1, R188 ;  /* 0x00000001bdbd7824 */ /* 0x000fe400078e02bc */
[----:B------:R-:W-:Y:S02]  /*0f40*/  IMAD.SHL.U32 R184, R5, 0x100, RZ ;  /* 0x0000010005b87824 */ /* 0x000fe400078e00ff */
[----:B------:R-:W-:-:S07]  /*0f50*/  IMAD.IADD R188, R188, 0x1, R187 ;  /* 0x00000001bcbc7824 */ /* 0x000fce00078e02bb */
.L_x_4278:
        /* <DEDUP_REMOVED lines=21> */
.L_x_4223:
[----:B------:R-:W-:Y:S01]  /*10b0*/  ULDC UR7, c[0x0][0xd54] ;  /* 0x0003550000077ab9 */ /* 0x000fe20000000800 */
[----:B------:R-:W-:Y:S01]  /*10c0*/  UMOV UR6, UR9 ;  /* 0x0000000900067c82 */ /* 0x000fe20008000000 */
[----:B------:R-:W-:-:S11]  /*10d0*/  UISETP.NE.AND UP0, UPT, UR7, 0x1, UPT ;  /* 0x000000010700788c */ /* 0x000fd6000bf05270 */
[----:B------:R-:W-:Y:S02]  /*10e0*/  @UP0 ULDC.64 UR10, c[0x0][0xd58] ;  /* 0x00035600000a0ab9 */ /* 0x000fe40000000a00 */
[----:B------:R-:W-:-:S04]  /*10f0*/  UIMAD.WIDE.U32 UR4, UR9, UR10, URZ ;  /* 0x0000000a090472a5 */ /* 0x000fc8000f8e003f */
[----:B------:R-:W-:-:S04]  /*1100*/  @UP0 USHF.R.U32.HI UR6, URZ, UR11, UR5 ;  /* 0x0000000b3f060299 */ /* 0x000fc80008011605 */
[----:B------:R-:W-:-:S12]  /*1110*/  UIMAD UR4, UR6, UR7, URZ ;  /* 0x00000007060472a4 */ /* 0x000fd8000f8e023f */
.L_x_4224:
[----:B------:R-:W0:Y:S01]  /*1120*/  LDC.64 R4, c[0x0][0x418] ;  /* 0x00010600ff047b82 */ /* 0x000e220000000a00 */
[----:B------:R-:W-:Y:S01]  /*1130*/  ULDC UR37, c[0x0][0xd48] ;  /* 0x0003520000257ab9 */ /* 0x000fe20000000800 */
[----:B------:R-:W-:Y:S02]  /*1140*/  UIADD3 UR4, UR9, -UR4, URZ ;  /* 0x8000000409047290 */ /* 0x000fe4000fffe03f */
[----:B------:R-:W-:Y:S01]  /*1150*/  UISETP.NE.AND UP0, UPT, UR37, 0x1, UPT ;  /* 0x000000012500788c */ /* 0x000fe2000bf05270 */
[----:B------:R-:W-:Y:S01]  /*1160*/  ULDC UR5, c[0x0][0xd54] ;  /* 0x0003550000057ab9 */ /* 0x000fe20000000800 */
[----:B------:R-:W-:Y:S02]  /*1170*/  UISETP.NE.AND UP1, UPT, UR42, 0x1, UPT ;  /* 0x000000012a00788c */ /* 0x000fe4000bf25270 */
[----:B------:R-:W1:Y:S01]  /*1180*/  LDC R186, c[0x0][0x424] ;  /* 0x00010900ffba7b82 */ /* 0x000e620000000800 */
[----:B------:R-:W-:Y:S02]  /*1190*/  UIMAD UR8, UR8, UR5, UR4 ;  /* 0x00000005080872a4 */ /* 0x000fe4000f8e0204 */
[----:B------:R-:W-:Y:S01]  /*11a0*/  ULOP3.LUT UR6, URZ, UR6, URZ, 0x33, !UPT ;  /* 0x000000063f067292 */ /* 0x000fe2000f8e333f */
[----:B------:R-:W-:-:S03]  /*11b0*/  ULDC UR7, c[0x0][0xd3c] ;  /* 0x00034f0000077ab9 */ /* 0x000fc60000000800 */
[----:B------:R-:W-:Y:S01]  /*11c0*/  @UP0 ULDC UR4, c[0x0][0xd4c] ;  /* 0x0003530000040ab9 */ /* 0x000fe20000000800 */
[----:B------:R-:W2:Y:S01]  /*11d0*/  LDC R7, c[0x0][0x2f0] ;  /* 0x0000bc00ff077b82 */ /* 0x000ea20000000800 */
[----:B------:R-:W-:Y:S01]  /*11e0*/  UIMAD.WIDE.U32 UR4, UR8, UR4, URZ ;  /* 0x00000004080472a5 */ /* 0x000fe2000f8e003f */
[----:B------:R-:W-:Y:S01]  /*11f0*/  @UP0 ULDC UR9, c[0x0][0xd50] ;  /* 0x0003540000090ab9 */ /* 0x000fe20000000800 */
[----:B------:R-:W-:Y:S02]  /*1200*/  UMOV UR39, UR8 ;  /* 0x0000000800277c82 */ /* 0x000fe40008000000 */
[----:B------:R-:W-:Y:S02]  /*1210*/  @UP0 USHF.R.U32.HI UR39, URZ, UR9, UR5 ;  /* 0x000000093f270299 */ /* 0x000fe40008011605 */
[----:B------:R-:W-:Y:S01]  /*1220*/  UIADD3 UR6, UR6, UR7, URZ ;  /* 0x0000000706067290 */ /* 0x000fe2000fffe03f */
[----:B0-----:R-:W-:Y:S01]  /*1230*/  ISETP.NE.U32.AND P0, PT, R4, RZ, PT ;  /* 0x000000ff0400720c */ /* 0x001fe20003f05070 */
[----:B------:R-:W-:-:S02]  /*1240*/  UIADD3 UR4, -UR39, URZ, URZ ;  /* 0x0000003f27047290 */ /* 0x000fc4000fffe13f */
[----:B------:R-:W-:Y:S01]  /*1250*/  USHF.L.U32 UR38, UR6, 0x6, URZ ;  /* 0x0000000606267899 */ /* 0x000fe2000800063f */
[----:B------:R-:W-:Y:S01]  /*1260*/  ISETP.NE.AND.EX P0, PT, R5, RZ, PT, P0 ;  /* 0x000000ff0500720c */ /* 0x000fe20003f05300 */
[----:B------:R-:W-:-:S03]  /*1270*/  UIMAD UR37, UR37, UR4, UR8 ;  /* 0x00000004252572a4 */ /* 0x000fc6000f8e0208 */
[----:B-1----:R-:W-:Y:S02]  /*1280*/  SEL R186, R186, 0x1, P0 ;  /* 0x00000001baba7807 */ /* 0x002fe40000000000 */
[----:B------:R-:W-:-:S03]  /*1290*/  PLOP3.LUT P0, PT, PT, PT, UP1, 0x80, 0x0 ;  /* 0x000000000000781c */ /* 0x000fc60003f0f018 */
[----:B--2---:R-:W-:-:S05]  /*12a0*/  IMAD R0, R186, R7, 0x3f ;  /* 0x0000003fba007424 */ /* 0x004fca00078e0207 */
[----:B------:R-:W-:-:S04]  /*12b0*/  SHF.R.S32.HI R3, RZ, 0x1f, R0 ;  /* 0x0000001fff037819 */ /* 0x000fc80000011400 */
[----:B------:R-:W-:-:S04]  /*12c0*/  LEA.HI R3, R3, R0, RZ, 0x6 ;  /* 0x0000000003037211 */ /* 0x000fc800078f30ff */
[----:B------:R-:W-:Y:S01]  /*12d0*/  SHF.R.S32.HI R3, RZ, 0x6, R3 ;  /* 0x00000006ff037819 */ /* 0x000fe20000011403 */
[----:B------:R-:W-:Y:S06]  /*12e0*/  @!P0 BRA `(.L_x_4225) ;  /* 0x0000001c00548947 */ /* 0x000fec0003800000 */
[----:B------:R-:W0:Y:S01]  /*12f0*/  LDC R0, c[0x0][0x448] ;  /* 0x00011200ff007b82 */ /* 0x000e220000000800 */
[----:B------:R-:W-:Y:S01]  /*1300*/  UIADD3 UR4, UR38, 0x3f, URZ ;  /* 0x0000003f26047890 */ /* 0x000fe2000fffe03f */
[----:B------:R-:W-:Y:S02]  /*1310*/  CS2R R150, SRZ ;  /* 0x0000000000967805 */ /* 0x000fe4000001ff00 */
[----:B------:R-:W-:Y:S02]  /*1320*/  CS2R R148, SRZ ;  /* 0x0000000000947805 */ /* 0x000fe4000001ff00 */
[----:B------:R-:W-:Y:S02]  /*1330*/  CS2R R146, SRZ ;  /* 0x0000000000927805 */ /* 0x000fe4000001ff00 */
[----:B------:R-:W-:Y:S02]  /*1340*/  CS2R R144, SRZ ;  /* 0x0000000000907805 */ /* 0x000fe4000001ff00 */
[----:B------:R-:W-:-:S02]  /*1350*/  CS2R R142, SRZ ;  /* 0x00000000008e7805 */ /* 0x000fc4000001ff00 */
[----:B------:R-:W-:Y:S01]  /*1360*/  CS2R R140, SRZ ;  /* 0x00000000008c7805 */ /* 0x000fe2000001ff00 */
[----:B------:R-:W1:Y:S01]  /*1370*/  LDC R5, c[0x0][0x288] ;  /* 0x0000a200ff057b82 */ /* 0x000e620000000800 */
        /* <DEDUP_REMOVED lines=15> */
[----:B0-----:R-:W-:Y:S01]  /*1470*/  ISETP.NE.AND P0, PT, R0, 0x1, PT ;  /* 0x000000010000780c */ /* 0x001fe20003f05270 */
[----:B------:R-:W-:Y:S01]  /*1480*/  IMAD.U32 R0, RZ, RZ, UR4 ;  /* 0x00000004ff007e24 */ /* 0x000fe2000f8e00ff */
[----:B------:R-:W-:Y:S02]  /*1490*/  CS2R R110, SRZ ;  /* 0x00000000006e7805 */ /* 0x000fe4000001ff00 */
[----:B------:R-:W-:-:S02]  /*14a0*/  CS2R R160, SRZ ;  /* 0x0000000000a07805 */ /* 0x000fc4000001ff00 */
[----:B------:R-:W-:Y:S02]  /*14b0*/  CS2R R106, SRZ ;  /* 0x00000000006a7805 */ /* 0x000fe4000001ff00 */
[----:B------:R-:W-:Y:S02]  /*14c0*/  CS2R R162, SRZ ;  /* 0x0000000000a27805 */ /* 0x000fe4000001ff00 */
[----:B------:R-:W-:Y:S02]  /*14d0*/  CS2R R102, SRZ ;  /* 0x0000000000667805 */ /* 0x000fe4000001ff00 */
[----:B------:R-:W-:Y:S02]  /*14e0*/  CS2R R164, SRZ ;  /* 0x0000000000a47805 */ /* 0x000fe4000001ff00 */
[----:B-1----:R-:W-:Y:S02]  /*14f0*/  IADD3 R5, -R5, 0x40, RZ ;  /* 0x0000004005057810 */ /* 0x002fe40007ffe1ff */
[----:B------:R-:W-:-:S02]  /*1500*/  CS2R R98, SRZ ;  /* 0x0000000000627805 */ /* 0x000fc4000001ff00 */
[----:B------:R-:W-:Y:S02]  /*1510*/  CS2R R166, SRZ ;  /* 0x0000000000a67805 */ /* 0x000fe4000001ff00 */
[----:B------:R-:W-:Y:S02]  /*1520*/  CS2R R94, SRZ ;  /* 0x00000000005e7805 */ /* 0x000fe4000001ff00 */
[----:B------:R-:W-:Y:S01]  /*1530*/  CS2R R170, SRZ ;  /* 0x0000000000aa7805 */ /* 0x000fe2000001ff00 */
[----:B------:R-:W0:Y:S01]  /*1540*/  @P0 LDC R4, c[0x0][0x44c] ;  /* 0x00011300ff040b82 */ /* 0x000e220000000800 */
[----:B------:R-:W-:Y:S01]  /*1550*/  IMAD R5, R186, R7, R5 ;  /* 0x00000007ba057224 */ /* 0x000fe200078e0205 */
[----:B------:R-:W-:Y:S01]  /*1560*/  CS2R R90, SRZ ;  /* 0x00000000005a7805 */ /* 0x000fe2000001ff00 */
[----:B------:R-:W-:Y:S01]  /*1570*/  IMAD.MOV.U32 R169, RZ, RZ, RZ ;  /* 0x000000ffffa97224 */ /* 0x000fe200078e00ff */
[----:B------:R-:W-:Y:S02]  /*1580*/  CS2R R172, SRZ ;  /* 0x0000000000ac7805 */ /* 0x000fe4000001ff00 */
[----:B------:R-:W-:-:S02]  /*1590*/  CS2R R86, SRZ ;  /* 0x0000000000567805 */ /* 0x000fc4000001ff00 */
[----:B------:R-:W-:Y:S02]  /*15a0*/  CS2R R174, SRZ ;  /* 0x0000000000ae7805 */ /* 0x000fe4000001ff00 */
[----:B------:R-:W-:Y:S01]  /*15b0*/  CS2R R82, SRZ ;  /* 0x0000000000527805 */ /* 0x000fe2000001ff00 */
[----:B------:R-:W1:Y:S01]  /*15c0*/  @P0 LDC R9, c[0x0][0x450] ;  /* 0x00011400ff090b82 */ /* 0x000e620000000800 */
        /* <DEDUP_REMOVED lines=27> */
[----:B------:R-:W-:Y:S01]  /*1780*/  CS2R R34, SRZ ;  /* 0x0000000000227805 */ /* 0x000fe2000001ff00 */
[----:B------:R-:W-:Y:S01]  /*1790*/  IMAD.IADD R0, R5, 0x1, R0 ;  /* 0x0000000105007824 */ /* 0x000fe200078e0200 */
[----:B------:R-:W-:Y:S01]  /*17a0*/  CS2R R30, SRZ ;  /* 0x00000000001e7805 */ /* 0x000fe2000001ff00 */
[----:B------:R-:W-:Y:S01]  /*17b0*/  IMAD.MOV.U32 R6, RZ, RZ, RZ ;  /* 0x000000ffff067224 */ /* 0x000fe200078e00ff */
[----:B------:R-:W-:Y:S01]  /*17c0*/  CS2R R26, SRZ ;  /* 0x00000000001a7805 */ /* 0x000fe2000001ff00 */
[----:B------:R-:W-:Y:S01]  /*17d0*/  IMAD.MOV.U32 R21, RZ, RZ, RZ ;  /* 0x000000ffff157224 */ /* 0x000fe200078e00ff */
[----:B------:R-:W-:-:S04]  /*17e0*/  SHF.R.S32.HI R5, RZ, 0x1f, R0 ;  /* 0x0000001fff057819 */ /* 0x000fc80000011400 */
[----:B------:R-:W-:Y:S01]  /*17f0*/  LEA.HI R5, R5, R0, RZ, 0x6 ;  /* 0x0000000005057211 */ /* 0x000fe200078f30ff */
[----:B------:R-:W-:-:S03]  /*1800*/  IMAD.MOV.U32 R0, RZ, RZ, RZ ;  /* 0x000000ffff007224 */ /* 0x000fc600078e00ff */
[----:B------:R-:W-:-:S04]  /*1810*/  SHF.R.S32.HI R4, RZ, 0x6, R5 ;  /* 0x00000006ff047819 */ /* 0x000fc80000011405 */
[----:B------:R-:W-:Y:S01]  /*1820*/  VIMNMX R4, R3, R4, PT ;  /* 0x0000000403047248 */ /* 0x000fe20003fe0100 */
[----:B------:R-:W-:-:S03]  /*1830*/  IMAD.MOV.U32 R3, RZ, RZ, RZ ;  /* 0x000000ffff037224 */ /* 0x000fc600078e00ff */
[----:B------:R-:W-:-:S13]  /*1840*/  ISETP.GE.AND P1, PT, R4, 0x1, PT ;  /* 0x000000010400780c */ /* 0x000fda0003f26270 */
[----:B------:R-:W-:Y:S05]  /*1850*/  @!P1 BRA `(.L_x_4226) ;  /* 0x000000c000909947 */ /* 0x000fea0003800000 */
[----:B------:R-:W0:Y:S01]  /*1860*/  SHFL.IDX PT, R0, R216, RZ, 0x1f ;  /* 0x00001fffd8007589 */ /* 0x000e2200000e0000 */
        /* <DEDUP_REMOVED lines=9> */
[----:B------:R-:W-:Y:S01]  /*1900*/  UMOV UR7, 0x40000040 ;  /* 0x4000004000077882 */ /* 0x000fe20000000000 */
[----:B------:R-:W-:Y:S02]  /*1910*/  PLOP3.LUT P2, PT, PT, PT, UP0, 0x80, 0x0 ;  /* 0x000000000000781c */ /* 0x000fe40003f4f008 */
[----:B0-----:R-:W-:-:S04]  /*1920*/  LEA.HI R3, R0, R0, RZ, 0x1 ;  /* 0x0000000000037211 */ /* 0x001fc800078f08ff */
[----:B------:R-:W-:Y:S01]  /*1930*/  LOP3.LUT R3, R3, 0x1fffe, RZ, 0xc0, !PT ;  /* 0x0001fffe03037812 */ /* 0x000fe200078ec0ff */
[----:B------:R-:W-:-:S04]  /*1940*/  WARPGROUP.ARRIVE ;  /* 0x00000000000079c5 */ /* 0x000fc80000000000 */
[----:B------:R-:W-:Y:S02]  /*1950*/  IMAD.IADD R0, R0, 0x1, -R3 ;  /* 0x0000000100007824 */ /* 0x000fe400078e0a03 */
[----:B------:R-:W-:Y:S02]  /*1960*/  VIADD R3, R17, 0x36400 ;  /* 0x0003640011037836 */ /* 0x000fe40000000000 */
[----:B------:R-:W-:-:S03]  /*1970*/  IMAD R0, R0, 0x8000, R17 ;  /* 0x0000800000007824 */ /* 0x000fc600078e0211 */
[----:B------:R-:W-:Y:S01]  /*1980*/  SHF.R.U32.HI R3, RZ, 0x4, R3 ;  /* 0x00000004ff037819 */ /* 0x000fe20000011603 */
[----:B------:R-:W-:-:S03]  /*1990*/  VIADD R0, R0, 0x400 ;  /* 0x0000040000007836 */ /* 0x000fc60000000000 */
[----:B------:R-:W-:Y:S02]  /*19a0*/  LOP3.LUT R3, R3, 0x3fff, RZ, 0xc0, !PT ;  /* 0x00003fff03037812 */ /* 0x000fe400078ec0ff */
[----:B------:R-:W-:Y:S02]  /*19b0*/  SHF.R.U32.HI R0, RZ, 0x4, R0 ;  /* 0x00000004ff007819 */ /* 0x000fe40000011600 */
[----:B------:R-:W-:Y:S02]  /*19c0*/  LOP3.LUT R3, R3, 0x10000, RZ, 0xfc, !PT ;  /* 0x0001000003037812 */ /* 0x000fe400078efcff */
[----:B------:R-:W-:Y:S02]  /*19d0*/  LOP3.LUT R0, R0, 0x3fff, RZ, 0xc0, !PT ;  /* 0x00003fff00007812 */ /* 0x000fe400078ec0ff */
[C---:B------:R-:W-:Y:S01]  /*19e0*/  R2UR UR8, R3.reuse ;  /* 0x00000000030872ca */ /* 0x040fe200000e0000 */
[----:B------:R-:W-:Y:S01]  /*19f0*/  VIADD R6, R3, 0x2 ;  /* 0x0000000203067836 */ /* 0x000fe20000000000 */
[----:B------:R-:W-:-:S04]  /*1a00*/  LOP3.LUT R7, R0, 0x2000000, RZ, 0xfc, !PT ;  /* 0x0200000000077812 */ /* 0x000fc800078efcff */
[----:B------:R-:W-:Y:S01]  /*1a10*/  R2UR UR12, R6 ;  /* 0x00000000060c72ca */ /* 0x000fe200000e0000 */
[----:B------:R-:W-:Y:S01]  /*1a20*/  IMAD R0, R2, 0x1000, R7 ;  /* 0x0000100002007824 */ /* 0x000fe200078e0207 */
[C---:B------:R-:W-:Y:S01]  /*1a30*/  IADD3 R6, R3.reuse, 0x4, RZ ;  /* 0x0000000403067810 */ /* 0x040fe20007ffe0ff */
[----:B------:R-:W-:Y:S02]  /*1a40*/  VIADD R3, R3, 0x6 ;  /* 0x0000000603037836 */ /* 0x000fe40000000000 */
[C---:B------:R-:W-:Y:S01]  /*1a50*/  VIADD R5, R0.reuse, 0x80 ;  /* 0x0000008000057836 */ /* 0x040fe20000000000 */
[----:B------:R-:W-:Y:S02]  /*1a60*/  R2UR UR10, R0 ;  /* 0x00000000000a72ca */ /* 0x000fe400000e0000 */
[----:B------:R-:W-:Y:S02]  /*1a70*/  R2UR UR16, R6 ;  /* 0x00000000061072ca */ /* 0x000fe400000e0000 */
[----:B------:R-:W-:Y:S01]  /*1a80*/  R2UR UR14, R5 ;  /* 0x00000000050e72ca */ /* 0x000fe200000e0000 */
[C---:B------:R-:W-:Y:S01]  /*1a90*/  VIADD R5, R0.reuse, 0x100 ;  /* 0x0000010000057836 */ /* 0x040fe20000000000 */
[----:B------:R-:W-:Y:S01]  /*1aa0*/  R2UR UR4, R3 ;  /* 0x00000000030472ca */ /* 0x000fe200000e0000 */
[----:B------:R-:W-:-:S03]  /*1ab0*/  VIADD R0, R0, 0x180 ;  /* 0x0000018000007836 */ /* 0x000fc60000000000 */
[----:B------:R-:W-:Y:S02]  /*1ac0*/  R2UR UR18, R5 ;  /* 0x00000000051272ca */ /* 0x000fe400000e0000 */
[----:B------:R-:W-:Y:S01]  /*1ad0*/  R2UR UR6, R0 ;  /* 0x00000000000672ca */ /* 0x000fe200000e0000 */
[----:B------:R-:W-:Y:S03]  /*1ae0*/  HGMMA.64x256x16.F32 R24, gdesc[UR8].tnspB, RZ, !UPT, gsb0 ;  /* 0x43e00000081879f0 */ /* 0x000fe6000c0008ff */
        /* <DEDUP_REMOVED lines=16> */
.L_x_4227:
[----:B------:R-:W-:Y:S01]  /*1bf0*/  IMAD R0, R2, 0x8, R17 ;  /* 0x0000000802007824 */ /* 0x000fe200078e0211 */
[----:B------:R-:W-:-:S03]  /*1c00*/  ISETP.GE.AND P0, PT, R4, 0x2, PT ;  /* 0x000000020400780c */ /* 0x000fc60003f06270 */
[----:B------:R-:W-:-:S05]  /*1c10*/  VIADD R0, R0, 0x38860 ;  /* 0x0003886000007836 */ /* 0x000fca0000000000 */
[----:B------:R-:W-:-:S04]  /*1c20*/  PRMT R0, R219, 0x654, R0 ;  /* 0x00000654db007816 */ /* 0x000fc80000000000 */
[----:B------:R0:W-:Y:S01]  /*1c30*/  SYNCS.ARRIVE.TRANS64.RED.A1T0 RZ, [R0+URZ], RZ ;  /* 0x000000ff00ff79a7 */ /* 0x0001e2000810043f */
[----:B------:R-:W-:Y:S05]  /*1c40*/  @!P0 BRA `(.L_x_4228) ;  /* 0x0000000800c08947 */ /* 0x000fea0003800000 */
[----:B------:R-:W-:-:S07]  /*1c50*/  VIADD R4, R4, 0xfffffffe ;  /* 0xfffffffe04047836 */ /* 0x000fce0000000000 */
.L_x_4230:
[----:B------:R-:W-:Y:S01]  /*1c60*/  BAR.SYNC.DEFER_BLOCKING 0xe, 0x100 ;  /* 0x0384000000007b1d */ /* 0x000fe20000010000 */
[----:B01----:R-:W-:Y:S01]  /*1c70*/  IMAD R0, R2, 0x40, R22 ;  /* 0x0000004002007824 */ /* 0x003fe200078e0216 */
[----:B------:R-:W-:Y:S01]  /*1c80*/  ISETP.GT.AND P1, PT, R4, RZ, PT ;  /* 0x000000ff0400720c */ /* 0x000fe20003f24270 */
[----:B------:R-:W-:Y:S02]  /*1c90*/  VIADD R2, R2, 0x1 ;  /* 0x0000000102027836 */ /* 0x000fe40000000000 */
[----:B------:R-:W-:Y:S01]  /*1ca0*/  IMAD R0, R0, 0x4, R17 ;  /* 0x0000000400007824 */ /* 0x000fe200078e0211 */
[----:B------:R-:W-:Y:S01]  /*1cb0*/  UMOV UR11, 0x40000040 ;  /* 0x40000040000b7882 */ /* 0x000fe20000000000 */
[----:B------:R-:W-:Y:S01]  /*1cc0*/  UMOV UR15, 0x40000040 ;  /* 0x40000040000f7882 */ /* 0x000fe20000000000 */
[----:B------:R-:W-:Y:S01]  /*1cd0*/  ISETP.NE.AND P0, PT, R2, 0x2, PT ;  /* 0x000000020200780c */ /* 0x000fe20003f05270 */
[----:B------:R-:W-:Y:S01]  /*1ce0*/  UMOV UR19, 0x40000040 ;  /* 0x4000004000137882 */ /* 0x000fe20000000000 */
[----:B------:R-:W-:Y:S01]  /*1cf0*/  UMOV UR7, 0x40000040 ;  /* 0x4000004000077882 */ /* 0x000fe20000000000 */
[----:B------:R-:W-:Y:S01]  /*1d00*/  VIADD R4, R4, 0xffffffff ;  /* 0xffffffff04047836 */ /* 0x000fe20000000000 */
[----:B------:R-:W-:Y:S01]  /*1d10*/  SEL R2, R2, RZ, P0 ;  /* 0x000000ff02027207 */ /* 0x000fe20000000000 */
[----:B------:R-:W0:Y:S04]  /*1d20*/  LDS R3, [R0+0x38400] ;  /* 0x0384000000037984 */ /* 0x000e280000000800 */
[----:B------:R1:W2:Y:S02]  /*1d30*/  LDS R5, [R0+0x38420] ;  /* 0x0384200000057984 */ /* 0x0002a40000000800 */
[----:B-1----:R-:W-:-:S05]  /*1d40*/  IMAD R0, R2, 0x1000, R7 ;  /* 0x0000100002007824 */ /* 0x002fca00078e0207 */
[----:B------:R-:W-:Y:S01]  /*1d50*/  R2UR UR10, R0 ;  /* 0x00000000000a72ca */ /* 0x000fe200000e0000 */
        /* <DEDUP_REMOVED lines=128> */
[----:B------:R-:W-:-:S05]  /*2560*/  VIADD R3, R0, 0x80 ;  /* 0x0000008000037836 */ /* 0x000fca0000000000 */
[----:B------:R-:W-:Y:S01]  /*2570*/  WARPGROUP.ARRIVE ;  /* 0x00000000000079c5 */ /* 0x000fe20000000000 */
[----:B------:R-:W-:Y:S01]  /*2580*/  R2UR UR14, R3 ;  /* 0x00000000030e72ca */ /* 0x000fe200000e0000 */
[C---:B------:R-:W-:Y:S02]  /*2590*/  VIADD R3, R0.reuse, 0x100 ;  /* 0x0000010000037836 */ /* 0x040fe40000000000 */
[----:B------:R-:W-:Y:S02]  /*25a0*/  VIADD R0, R0, 0x180 ;  /* 0x0000018000007836 */ /* 0x000fe40000000000 */
[----:B------:R-:W-:Y:S01]  /*25b0*/  HGMMA.64x256x16.F32 R24, gdesc[UR8].tnspB, R24, gsb0 ;  /* 0x43e00000081879f0 */ /* 0x000fe20008000818 */
[----:B------:R-:W-:Y:S02]  /*25c0*/  R2UR UR18, R3 ;  /* 0x00000000031272ca */ /* 0x000fe400000e0000 */
[----:B------:R-:W-:Y:S02]  /*25d0*/  R2UR UR6, R0 ;  /* 0x00000000000672ca */ /* 0x000fe400000e0000 */
[----:B------:R-:W-:-:S04]  /*25e0*/  SEL R3, RZ, 0x1, P0 ;  /* 0x00000001ff037807 */ /* 0x000fc80000000000 */
[----:B------:R-:W-:Y:S01]  /*25f0*/  LOP3.LUT R16, R16, R3, RZ, 0x3c, !PT ;  /* 0x0000000310107212 */ /* 0x000fe200078e3cff */
        /* <DEDUP_REMOVED lines=16> */
.L_x_4229:
[----:B------:R-:W-:-:S04]  /*2700*/  IMAD R0, R2, 0x8, R17 ;  /* 0x0000000802007824 */ /* 0x000fc800078e0211 */
[----:B------:R-:W-:-:S05]  /*2710*/  VIADD R0, R0, 0x38860 ;  /* 0x0003886000007836 */ /* 0x000fca0000000000 */
[----:B------:R-:W-:-:S04]  /*2720*/  PRMT R0, R219, 0x654, R0 ;  /* 0x00000654db007816 */ /* 0x000fc80000000000 */
[----:B------:R1:W-:Y:S01]  /*2730*/  SYNCS.ARRIVE.TRANS64.RED.A1T0 RZ, [R0+URZ], RZ ;  /* 0x000000ff00ff79a7 */ /* 0x0003e2000810043f */
[----:B------:R-:W-:Y:S05]  /*2740*/  @P1 BRA `(.L_x_4230) ;  /* 0xfffffff400441947 */ /* 0x000fea000383ffff */
.L_x_4228:
[----:B------:R-:W-:Y:S01]  /*2750*/  BAR.SYNC.DEFER_BLOCKING 0xe, 0x100 ;  /* 0x0384000000007b1d */ /* 0x000fe20000010000 */
[C---:B01----:R-:W-:Y:S01]  /*2760*/  IMAD R0, R2.reuse, 0x40, R22 ;  /* 0x0000004002007824 */ /* 0x043fe200078e0216 */
[----:B------:R-:W-:Y:S02]  /*2770*/  IADD3 R2, R2, 0x1, RZ ;  /* 0x0000000102027810 */ /* 0x000fe40007ffe0ff */
[----:B------:R-:W-:Y:S01]  /*2780*/  PLOP3.LUT P0, PT, PT, PT, PT, 0x8, 0x0 ;  /* 0x000000000000781c */ /* 0x000fe20003f0e170 */
[----:B------:R-:W-:Y:S01]  /*2790*/  IMAD R17, R0, 0x4, R17 ;  /* 0x0000000400117824 */ /* 0x000fe200078e0211 */
[----:B------:R-:W-:-:S04]  /*27a0*/  ISETP.NE.AND P1, PT, R2, 0x2, PT ;  /* 0x000000020200780c */ /* 0x000fc80003f25270 */
[----:B------:R-:W-:Y:S02]  /*27b0*/  SEL R5, RZ, 0x1, P1 ;  /* 0x00000001ff057807 */ /* 0x000fe40000800000 */
[----:B------:R-:W-:Y:S02]  /*27c0*/  SEL R2, R2, RZ, P1 ;  /* 0x000000ff02027207 */ /* 0x000fe40000800000 */
[----:B------:R-:W-:Y:S01]  /*27d0*/  LOP3.LUT R16, R16, R5, RZ, 0x3c, !PT ;  /* 0x0000000510107212 */ /* 0x000fe200078e3cff */
        /* <DEDUP_REMOVED lines=134> */
.L_x_4225:
        /* <DEDUP_REMOVED lines=24> */
[----:B0-----:R-:W-:Y:S02]  /*31c0*/  ISETP.NE.AND P0, PT, R220, 0x1, PT ;  /* 0x00000001dc00780c */ /* 0x001fe40003f05270 */
[----:B------:R-:W-:Y:S02]  /*31d0*/  CS2R R110, SRZ ;  /* 0x00000000006e7805 */ /* 0x000fe4000001ff00 */
[----:B------:R-:W-:-:S02]  /*31e0*/  CS2R R160, SRZ ;  /* 0x0000000000a07805 */ /* 0x000fc4000001ff00 */
[----:B------:R-:W-:Y:S02]  /*31f0*/  CS2R R106, SRZ ;  /* 0x00000000006a7805 */ /* 0x000fe4000001ff00 */
[----:B------:R-:W-:Y:S02]  /*3200*/  CS2R R162, SRZ ;  /* 0x0000000000a27805 */ /* 0x000fe4000001ff00 */
[----:B------:R-:W-:Y:S02]  /*3210*/  CS2R R102, SRZ ;  /* 0x0000000000667805 */ /* 0x000fe4000001ff00 */
[----:B------:R-:W-:Y:S02]  /*3220*/  CS2R R164, SRZ ;  /* 0x0000000000a47805 */ /* 0x000fe4000001ff00 */
[----:B------:R-:W-:Y:S02]  /*3230*/  CS2R R98, SRZ ;  /* 0x0000000000627805 */ /* 0x000fe4000001ff00 */
[----:B-1----:R-:W-:-:S02]  /*3240*/  IADD3 R6, -R4, 0x40, RZ ;  /* 0x0000004004067810 */ /* 0x002fc40007ffe1ff */
[----:B------:R-:W-:Y:S02]  /*3250*/  CS2R R166, SRZ ;  /* 0x0000000000a67805 */ /* 0x000fe4000001ff00 */
[----:B------:R-:W-:Y:S02]  /*3260*/  CS2R R94, SRZ ;  /* 0x00000000005e7805 */ /* 0x000fe4000001ff00 */
[----:B------:R-:W-:Y:S02]  /*3270*/  CS2R R170, SRZ ;  /* 0x0000000000aa7805 */ /* 0x000fe4000001ff00 */
[----:B------:R-:W-:Y:S01]  /*3280*/  CS2R R90, SRZ ;  /* 0x00000000005a7805 */ /* 0x000fe2000001ff00 */
[----:B------:R-:W0:Y:S01]  /*3290*/  @P0 LDC R0, c[0x0][0x44c] ;  /* 0x00011300ff000b82 */ /* 0x000e220000000800 */
[----:B------:R-:W-:Y:S01]  /*32a0*/  IMAD R7, R186, R7, R6 ;  /* 0x00000007ba077224 */ /* 0x000fe200078e0206 */
[----:B------:R-:W-:Y:S01]  /*32b0*/  CS2R R172, SRZ ;  /* 0x0000000000ac7805 */ /* 0x000fe2000001ff00 */
[----:B------:R-:W-:Y:S01]  /*32c0*/  IMAD.MOV.U32 R169, RZ, RZ, RZ ;  /* 0x000000ffffa97224 */ /* 0x000fe200078e00ff */
        /* <DEDUP_REMOVED lines=23> */
[----:B------:R-:W-:Y:S01]  /*3440*/  CS2R R46, SRZ ;  /* 0x00000000002e7805 */ /* 0x000fe2000001ff00 */
[----:B------:R-:W-:Y:S01]  /*3450*/  IMAD.U32 R0, RZ, RZ, UR4 ;  /* 0x00000004ff007e24 */ /* 0x000fe2000f8e00ff */
[----:B------:R-:W-:Y:S02]  /*3460*/  CS2R R208, SRZ ;  /* 0x0000000000d07805 */ /* 0x000fe4000001ff00 */
[----:B------:R-:W-:Y:S02]  /*3470*/  CS2R R42, SRZ ;  /* 0x00000000002a7805 */ /* 0x000fe4000001ff00 */
[----:B------:R-:W-:Y:S02]  /*3480*/  CS2R R210, SRZ ;  /* 0x0000000000d27805 */ /* 0x000fe4000001ff00 */
[----:B-1----:R-:W-:-:S02]  /*3490*/  @P0 SHF.R.U32.HI R0, RZ, R5, R4 ;  /* 0x00000005ff000219 */ /* 0x002fc40000011604 */
        /* <DEDUP_REMOVED lines=45> */
.L_x_4231:
[----:B------:R-:W-:Y:S01]  /*3770*/  ULEA.HI UR4, UR36, UR36, URZ, 0x1 ;  /* 0x0000002424047291 */ /* 0x000fe2000f8f083f */
[----:B------:R-:W-:-:S03]  /*3780*/  IMAD.U32 R0, RZ, RZ, UR40 ;  /* 0x00000028ff007e24 */ /* 0x000fc6000f8e00ff */
[----:B------:R-:W-:Y:S02]  /*3790*/  ULOP3.LUT UR4, UR4, 0xfffffffe, URZ, 0xc0, !UPT ;  /* 0xfffffffe04047892 */ /* 0x000fe4000f8ec03f */
[----:B------:R-:W-:Y:S02]  /*37a0*/  ISETP.NE.AND P0, PT, R0, 0x3, PT ;  /* 0x000000030000780c */ /* 0x000fe40003f05270 */
[----:B------:R-:W-:-:S06]  /*37b0*/  UIADD3 UR4, UR36, -UR4, URZ ;  /* 0x8000000424047290 */ /* 0x000fcc000fffe03f */
[----:B------:R-:W-:-:S05]  /*37c0*/  IMAD.U32 R4, RZ, RZ, UR4 ;  /* 0x00000004ff047e24 */ /* 0x000fca000f8e00ff */
[----:B------:R-:W-:-:S04]  /*37d0*/  SHF.L.U32 R4, R4, 0x1f, RZ ;  /* 0x0000001f04047819 */ /* 0x000fc800000006ff */
[----:B------:R-:W0:Y:S02]  /*37e0*/  SYNCS.PHASECHK.TRANS64.TRYWAIT P1, [R17+URZ+0x38800], R4 ;  /* 0x03880004110075a7 */ /* 0x000e24000802017f */
[----:B0-----:R-:W-:Y:S05]  /*37f0*/  @!P1 BRA `(.L_x_4232) ;  /* 0x0000011800d49947 */ /* 0x001fea0003800000 */
.L_x_4346:
[----:B------:R-:W-:Y:S05]  /*3800*/  @!P0 BRA `(.L_x_4233) ;  /* 0x0000000000048947 */ /* 0x000fea0003800000 */
[----:B------:R-:W-:Y:S01]  /*3810*/  BPT.TRAP 0x1 ;  /* 0x000000040000795c */ /* 0x000fe20000300000 */
.L_x_4233:
[----:B------:R-:W-:Y:S01]  /*3820*/  IMAD R9, R2, 0x8, R17 ;  /* 0x0000000802097824 */ /* 0x000fe200078e0211 */
[----:B------:R-:W-:-:S04]  /*3830*/  SHF.L.U32 R6, R16, 0x1f, RZ ;  /* 0x0000001f10067819 */ /* 0x000fc800000006ff */
[----:B------:R1:W2:Y:S01]  /*3840*/  SYNCS.PHASECHK.TRANS64.TRYWAIT P1, [R9+URZ+0x38830], R6 ;  /* 0x03883006090075a7 */ /* 0x0002a2000802017f */
[----:B------:R-:W-:Y:S05]  /*3850*/  @!P0 BRA `(.L_x_4234) ;  /* 0x0000000000048947 */ /* 0x000fea0003800000 */
[----:B------:R-:W-:Y:S01]  /*3860*/  BPT.TRAP 0x1 ;  /* 0x000000040000795c */ /* 0x000fe20000300000 */
.L_x_4234:
[----:B------:R-:W-:-:S05]  /*3870*/  VIADD R0, R17, 0x22400 ;  /* 0x0002240011007836 */ /* 0x000fca0000000000 */
[----:B------:R-:W-:-:S04]  /*3880*/  SHF.R.U32.HI R0, RZ, 0x4, R0 ;  /* 0x00000004ff007819 */ /* 0x000fc80000011600 */
[----:B------:R-:W-:Y:S01]  /*3890*/  LOP3.LUT R0, R0, 0x3fff, RZ, 0xc0, !PT ;  /* 0x00003fff00007812 */ /* 0x000fe200078ec0ff */
[----:B--2---:R-:W-:Y:S06]  /*38a0*/  @P1 BRA `(.L_x_4235) ;  /* 0x0000000000081947 */ /* 0x004fec0003800000 */
[----:B------:R-:W2:Y:S02]  /*38b0*/  SYNCS.PHASECHK.TRANS64.TRYWAIT P1, [R9+URZ+0x38830], R6 ;  /* 0x03883006090075a7 */ /* 0x000ea4000802017f */
[----:B--2---:R-:W-:Y:S05]  /*38c0*/  @!P1 BRA `(.L_x_4236) ;  /* 0x0000011800b49947 */ /* 0x004fea0003800000 */
.L_x_4235:
[----:B------:R-:W-:Y:S05]  /*38d0*/  WARPSYNC.ALL ;  /* 0x0000000000007948 */ /* 0x000fea0003800000 */
[----:B------:R-:W-:Y:S01]  /*38e0*/  LOP3.LUT R0, R0, 0x10000, RZ, 0xfc, !PT ;  /* 0x0001000000007812 */ /* 0x000fe200078efcff */
[----:B------:R-:W-:Y:S01]  /*38f0*/  VIADD R3, R17, 0x20400 ;  /* 0x0002040011037836 */ /* 0x000fe20000000000 */
[----:B------:R-:W-:-:S03]  /*3900*/  WARPGROUP.ARRIVE ;  /* 0x00000000000079c5 */ /* 0x000fc60000000000 */
[----:B------:R-:W-:Y:S01]  /*3910*/  IMAD R5, R2, 0x200, R0 ;  /* 0x0000020002057824 */ /* 0x000fe200078e0200 */
[----:B------:R-:W-:Y:S01]  /*3920*/  UMOV UR11, 0x40000040 ;  /* 0x40000040000b7882 */ /* 0x000fe20000000000 */
[----:B------:R-:W-:Y:S01]  /*3930*/  UMOV UR9, 0x40000040 ;  /* 0x4000004000097882 */ /* 0x000fe20000000000 */
[----:B------:R-:W-:Y:S01]  /*3940*/  SHF.R.U32.HI R3, RZ, 0x4, R3 ;  /* 0x00000004ff037819 */ /* 0x000fe20000011603 */
[----:B------:R-:W-:Y:S01]  /*3950*/  UMOV UR15, 0x40000040 ;  /* 0x40000040000f7882 */ /* 0x000fe20000000000 */
[----:B------:R-:W-:Y:S01]  /*3960*/  R2UR UR10, R5 ;  /* 0x00000000050a72ca */ /* 0x000fe200000e0000 */
[----:B------:R-:W-:Y:S01]  /*3970*/  UMOV UR13, 0x40000040 ;  /* 0x40000040000d7882 */ /* 0x000fe20000000000 */
[----:B------:R-:W-:Y:S01]  /*3980*/  LOP3.LUT R3, R3, 0x3fff, RZ, 0xc0, !PT ;  /* 0x00003fff03037812 */ /* 0x000fe200078ec0ff */
[----:B------:R-:W-:Y:S01]  /*3990*/  UMOV UR19, 0x40000040 ;  /* 0x4000004000137882 */ /* 0x000fe20000000000 */
[----:B------:R-:W-:Y:S01]  /*39a0*/  UMOV UR17, 0x40000040 ;  /* 0x4000004000117882 */ /* 0x000fe20000000000 */
[----:B------:R-:W-:Y:S01]  /*39b0*/  UMOV UR23, 0x40000040 ;  /* 0x4000004000177882 */ /* 0x000fe20000000000 */
[----:B------:R-:W-:Y:S01]  /*39c0*/  LOP3.LUT R3, R3, 0x10000, RZ, 0xfc, !PT ;  /* 0x0001000003037812 */ /* 0x000fe200078efcff */
[----:B------:R-:W-:-:S03]  /*39d0*/  UMOV UR21, 0x40000040 ;  /* 0x4000004000157882 */ /* 0x000fc60000000000 */
[C---:B------:R-:W-:Y:S01]  /*39e0*/  R2UR UR8, R3.reuse ;  /* 0x00000000030872ca */ /* 0x040fe200000e0000 */
[----:B------:R-:W-:Y:S02]  /*39f0*/  VIADD R5, R3, 0x2 ;  /* 0x0000000203057836 */ /* 0x000fe40000000000 */
[----:B------:R-:W-:Y:S02]  /*3a00*/  UIADD3 UR14, UR10, 0x2, URZ ;  /* 0x000000020a0e7890 */ /* 0x000fe4000fffe03f */
[----:B------:R-:W-:Y:S01]  /*3a10*/  UIADD3 UR18, UR10, 0x4, URZ ;  /* 0x000000040a127890 */ /* 0x000fe2000fffe03f */
[----:B------:R-:W-:Y:S01]  /*3a20*/  R2UR UR12, R5 ;  /* 0x00000000050c72ca */ /* 0x000fe200000e0000 */
[C---:B------:R-:W-:Y:S01]  /*3a30*/  VIADD R5, R3.reuse, 0x4 ;  /* 0x0000000403057836 */ /* 0x040fe20000000000 */
[----:B------:R-:W-:Y:S01]  /*3a40*/  UIADD3 UR22, UR10, 0x6, URZ ;  /* 0x000000060a167890 */ /* 0x000fe2000fffe03f */
[----:B------:R-:W-:-:S03]  /*3a50*/  VIADD R3, R3, 0x6 ;  /* 0x0000000603037836 */ /* 0x000fc60000000000 */
[----:B------:R-:W-:Y:S01]  /*3a60*/  R2UR UR16, R5 ;  /* 0x00000000051072ca */ /* 0x000fe200000e0000 */
[----:B------:R-:W-:Y:S01]  /*3a70*/  HGMMA.64x64x16.F32 R24, gdesc[UR8], RZ, !UPT, gsb0 ;  /* 0x00e00000081879f0 */ /* 0x000fe2000c0008ff */
[----:B------:R-:W-:Y:S02]  /*3a80*/  R2UR UR20, R3 ;  /* 0x00000000031472ca */ /* 0x000fe400000e0000 */
        /* <DEDUP_REMOVED lines=10> */
[----:B------:R-:W3:Y:S02]  /*3b30*/  SYNCS.PHASECHK.TRANS64.TRYWAIT P1, [R17+URZ+0x38810], R4 ;  /* 0x03881004110075a7 */ /* 0x000ee4000802017f */
[----:B---3--:R-:W-:Y:S05]  /*3b40*/  @!P1 BRA `(.L_x_4237) ;  /* 0x0000011800289947 */ /* 0x008fea0003800000 */
.L_x_4347:
[----:B------:R-:W-:Y:S05]  /*3b50*/  @!P0 BRA `(.L_x_4238) ;  /* 0x0000000000048947 */ /* 0x000fea0003800000 */
[----:B------:R-:W-:Y:S01]  /*3b60*/  BPT.TRAP 0x1 ;  /* 0x000000040000795c */ /* 0x000fe20000300000 */
.L_x_4238:
[----:B------:R4:W0:Y:S01]  /*3b70*/  SYNCS.PHASECHK.TRANS64.TRYWAIT P1, [R9+URZ+0x38850], R6 ;  /* 0x03885006090075a7 */ /* 0x000822000802017f */
[----:B------:R-:W-:Y:S05]  /*3b80*/  @!P0 BRA `(.L_x_4239) ;  /* 0x0000000000048947 */ /* 0x000fea0003800000 */
[----:B------:R-:W-:Y:S01]  /*3b90*/  BPT.TRAP 0x1 ;  /* 0x000000040000795c */ /* 0x000fe20000300000 */
.L_x_4239:
[C---:B------:R-:W-:Y:S02]  /*3ba0*/  VIADD R3, R17.reuse, 0x400 ;  /* 0x0000040011037836 */ /* 0x040fe40000000000 */
[----:B0--3--:R-:W-:-:S03]  /*3bb0*/  VIADD R4, R17, 0x26400 ;  /* 0x0002640011047836 */ /* 0x009fc60000000000 */
[----:B------:R-:W-:Y:S02]  /*3bc0*/  SHF.R.U32.HI R3, RZ, 0x4, R3 ;  /* 0x00000004ff037819 */ /* 0x000fe40000011603 */
[----:B------:R-:W-:Y:S02]  /*3bd0*/  SHF.R.U32.HI R4, RZ, 0x4, R4 ;  /* 0x00000004ff047819 */ /* 0x000fe40000011604 */
[----:B------:R-:W-:Y:S02]  /*3be0*/  LOP3.LUT R3, R3, 0x3fff, RZ, 0xc0, !PT ;  /* 0x00003fff03037812 */ /* 0x000fe400078ec0ff */
[----:B------:R-:W-:Y:S02]  /*3bf0*/  LOP3.LUT R5, R4, 0x3fff, RZ, 0xc0, !PT ;  /* 0x00003fff04057812 */ /* 0x000fe400078ec0ff */
[----:B------:R-:W-:Y:S02]  /*3c00*/  LOP3.LUT R4, R3, 0x10000, RZ, 0xfc, !PT ;  /* 0x0001000003047812 */ /* 0x000fe400078efcff */
[----:B------:R-:W-:-:S03]  /*3c10*/  LOP3.LUT R3, R5, 0x10000, RZ, 0xfc, !PT ;  /* 0x0001000005037812 */ /* 0x000fc600078efcff */
[----:B------:R-:W-:Y:S01]  /*3c20*/  IMAD R5, R2, 0x1000, R4 ;  /* 0x0000100002057824 */ /* 0x000fe200078e0204 */
[----:B------:R-:W-:Y:S06]  /*3c30*/  @P1 BRA `(.L_x_4240) ;  /* 0x0000000000081947 */ /* 0x000fec0003800000 */
[----:B------:R-:W0:Y:S02]  /*3c40*/  SYNCS.PHASECHK.TRANS64.TRYWAIT P1, [R9+URZ+0x38850], R6 ;  /* 0x03885006090075a7 */ /* 0x000e24000802017f */
[----:B0-----:R-:W-:Y:S05]  /*3c50*/  @!P1 BRA `(.L_x_4241) ;  /* 0x0000011400f89947 */ /* 0x001fea0003800000 */
.L_x_4240:
[----:B------:R-:W-:Y:S01]  /*3c60*/  R2UR UR24, R3 ;  /* 0x00000000031872ca */ /* 0x000fe200000e0000 */
[----:B------:R-:W-:Y:S01]  /*3c70*/  WARPGROUP.ARRIVE ;  /* 0x00000000000079c5 */ /* 0x000fe20000000000 */
[----:B------:R-:W-:Y:S01]  /*3c80*/  R2UR UR26, R5 ;  /* 0x00000000051a72ca */ /* 0x000fe200000e0000 */
[----:B------:R-:W-:Y:S01]  /*3c90*/  UMOV UR25, 0x40000040 ;  /* 0x4000004000197882 */ /* 0x000fe20000000000 */
[----:B------:R-:W-:Y:S01]  /*3ca0*/  UMOV UR27, 0x40000040 ;  /* 0x40000040001b7882 */ /* 0x000fe20000000000 */
[----:B------:R-:W-:Y:S01]  /*3cb0*/  VIADD R7, R3, 0x2 ;  /* 0x0000000203077836 */ /* 0x000fe20000000000 */
[----:B------:R-:W-:Y:S01]  /*3cc0*/  UMOV UR5, 0x40000040 ;  /* 0x4000004000057882 */ /* 0x000fe20000000000 */
[----:B012-4-:R-:W-:Y:S01]  /*3cd0*/  VIADD R6, R5, 0x2 ;  /* 0x0000000205067836 */ /* 0x017fe20000000000 */
[----:B------:R-:W-:Y:S01]  /*3ce0*/  UMOV UR7, 0x40000040 ;  /* 0x4000004000077882 */ /* 0x000fe20000000000 */
[----:B------:R-:W0:Y:S01]  /*3cf0*/  S2R R8, SR_TID.X ;  /* 0x0000000000087919 */ /* 0x000e220000002100 */
[----:B------:R-:W-:Y:S01]  /*3d00*/  R2UR UR4, R7 ;  /* 0x00000000070472ca */ /* 0x000fe200000e0000 */
[C---:B------:R-:W-:Y:S01]  /*3d10*/  VIADD R11, R5.reuse, 0x800 ;  /* 0x00000800050b7836 */ /* 0x040fe20000000000 */
[----:B------:R-:W-:Y:S01]  /*3d20*/  R2UR UR6, R6 ;  /* 0x00000000060672ca */ /* 0x000fe200000e0000 */
[----:B------:R-:W-:Y:S01]  /*3d30*/  VIADD R6, R5, 0x4 ;  /* 0x0000000405067836 */ /* 0x000fe20000000000 */
[----:B------:R-:W-:Y:S01]  /*3d40*/  IADD3 R7, R3, 0x4, RZ ;  /* 0x0000000403077810 */ /* 0x000fe20007ffe0ff */
[----:B------:R-:W-:Y:S01]  /*3d50*/  HGMMA.64x64x16.F32 R24, gdesc[UR24], R24, gsb0 ;  /* 0x00e00000181879f0 */ /* 0x000fe20008000818 */
[----:B------:R-:W-:Y:S01]  /*3d60*/  IMAD.MOV.U32 R59, RZ, RZ, 0x40 ;  /* 0x00000040ff3b7424 */ /* 0x000fe200078e00ff */
[----:B0-----:R-:W-:Y:S01]  /*3d70*/  SHF.R.U32.HI R8, RZ, 0x7, R8 ;  /* 0x00000007ff087819 */ /* 0x001fe20000011608 */
[----:B------:R-:W-:-:S02]  /*3d80*/  WARPGROUP.DEPBAR.LE gsb0, 0x0 ;  /* 0x00008000000079c5 */ /* 0x000fc40000010000 */
[----:B------:R-:W-:-:S06]  /*3d90*/  WARPGROUP.ARRIVE ;  /* 0x00000000000079c5 */ /* 0x000fcc0000000000 */
[----:B------:R-:W-:Y:S01]  /*3da0*/  HGMMA.64x64x16.F32 R24, gdesc[UR4], R24, gsb0 ;  /* 0x00e00000041879f0 */ /* 0x000fe20008000818 */
[----:B------:R-:W-:Y:S01]  /*3db0*/  R2UR UR4, R7 ;  /* 0x00000000070472ca */ /* 0x000fe200000e0000 */
[----:B------:R-:W-:Y:S01]  /*3dc0*/  UMOV UR5, 0x40000040 ;  /* 0x4000004000057882 */ /* 0x000fe20000000000 */
[----:B------:R-:W-:Y:S01]  /*3dd0*/  R2UR UR6, R6 ;  /* 0x00000000060672ca */ /* 0x000fe200000e0000 */
[----:B------:R-:W-:Y:S01]  /*3de0*/  UMOV UR7, 0x40000040 ;  /* 0x4000004000077882 */ /* 0x000fe20000000000 */
[----:B------:R-:W-:Y:S02]  /*3df0*/  VIADD R7, R3, 0x6 ;  /* 0x0000000603077836 */ /* 0x000fe40000000000 */
[----:B------:R-:W-:Y:S01]  /*3e00*/  VIADD R6, R5, 0x6 ;  /* 0x0000000605067836 */ /* 0x000fe20000000000 */
[----:B------:R-:W-:Y:S02]  /*3e10*/  WARPGROUP.DEPBAR.LE gsb0, 0x0 ;  /* 0x00008000000079c5 */ /* 0x000fe40000010000 */
        /* <DEDUP_REMOVED lines=69> */
[----:B------:R-:W-:Y:S01]  /*4270*/  VIADD R7, R3, 0x406 ;  /* 0x0000040603077836 */ /* 0x000fe20000000000 */
[----:B------:R-:W-:Y:S01]  /*4280*/  IADD3 R6, R5, 0x406, RZ ;  /* 0x0000040605067810 */ /* 0x000fe20007ffe0ff */
[----:B------:R-:W-:Y:S02]  /*4290*/  WARPGROUP.DEPBAR.LE gsb0, 0x0 ;  /* 0x00008000000079c5 */ /* 0x000fe40000010000 */
[----:B------:R-:W-:-:S07]  /*42a0*/  WARPGROUP.ARRIVE ;  /* 0x00000000000079c5 */ /* 0x000fce0000000000 */
        /* <DEDUP_REMOVED lines=41> */
[----:B------:R-:W0:Y:S01]  /*4540*/  SHFL.IDX PT, R6, R8, RZ, 0x1f ;  /* 0x00001fff08067589 */ /* 0x000e2200000e0000 */
[----:B------:R-:W-:Y:S01]  /*4550*/  VIADD R7, R3, 0x800 ;  /* 0x0000080003077836 */ /* 0x000fe20000000000 */
[----:B0-----:R-:W-:-:S04]  /*4560*/  ISETP.GT.AND P1, PT, R6, 0x7f, PT ;  /* 0x0000007f0600780c */ /* 0x001fc80003f24270 */
[----:B------:R-:W-:-:S05]  /*4570*/  SEL R6, RZ, 0x2, !P1 ;  /* 0x00000002ff067807 */ /* 0x000fca0004800000 */
[C---:B------:R-:W-:Y:S02]  /*4580*/  IMAD.IADD R8, R6.reuse, 0x1, R7 ;  /* 0x0000000106087824 */ /* 0x040fe400078e0207 */
[----:B------:R-:W-:Y:S01]  /*4590*/  IMAD.IADD R10, R6, 0x1, R11 ;  /* 0x00000001060a7824 */ /* 0x000fe200078e020b */
[----:B------:R-:W-:Y:S02]  /*45a0*/  WARPGROUP.DEPBAR.LE gsb0, 0x0 ;  /* 0x00008000000079c5 */ /* 0x000fe40000010000 */
[----:B------:R-:W-:-:S06]  /*45b0*/  WARPGROUP.ARRIVE ;  /* 0x00000000000079c5 */ /* 0x000fcc0000000000 */
[----:B------:R-:W-:Y:S01]  /*45c0*/  HGMMA.64x64x16.F32 R24, gdesc[UR4], R24, gsb0 ;  /* 0x00e00000041879f0 */ /* 0x000fe20008000818 */
[----:B------:R-:W-:Y:S01]  /*45d0*/  R2UR UR4, R8 ;  /* 0x00000000080472ca */ /* 0x000fe200000e0000 */
[----:B------:R-:W-:Y:S01]  /*45e0*/  UMOV UR5, 0x40000040 ;  /* 0x4000004000057882 */ /* 0x000fe20000000000 */
[----:B------:R-:W-:Y:S01]  /*45f0*/  R2UR UR6, R10 ;  /* 0x000000000a0672ca */ /* 0x000fe200000e0000 */
[----:B------:R-:W-:Y:S01]  /*4600*/  UMOV UR7, 0x40000040 ;  /* 0x4000004000077882 */ /* 0x000fe20000000000 */
[----:B------:R-:W-:-:S05]  /*4610*/  IMAD.MOV.U32 R10, RZ, RZ, 0x4 ;  /* 0x00000004ff0a7424 */ /* 0x000fca00078e00ff */
[C---:B------:R-:W-:Y:S02]  /*4620*/  SEL R8, R10.reuse, 0x2, P1 ;  /* 0x000000020a087807 */ /* 0x040fe40000800000 */
[----:B------:R-:W-:-:S03]  /*4630*/  SEL R10, R10, 0x6, !P1 ;  /* 0x000000060a0a7807 */ /* 0x000fc60004800000 */
[--C-:B------:R-:W-:Y:S02]  /*4640*/  IMAD.IADD R12, R7, 0x1, R8.reuse ;  /* 0x00000001070c7824 */ /* 0x100fe400078e0208 */
[----:B------:R-:W-:Y:S02]  /*4650*/  IMAD.IADD R13, R11, 0x1, R8 ;  /* 0x000000010b0d7824 */ /* 0x000fe400078e0208 */
[--C-:B------:R-:W-:Y:S02]  /*4660*/  IMAD.IADD R7, R7, 0x1, R10.reuse ;  /* 0x0000000107077824 */ /* 0x100fe400078e020a */
        /* <DEDUP_REMOVED lines=8> */
[----:B------:R-:W-:Y:S02]  /*46f0*/  WARPGROUP.DEPBAR.LE gsb0, 0x0 ;  /* 0x00008000000079c5 */ /* 0x000fe40000010000 */
[----:B------:R-:W-:-:S09]  /*4700*/  WARPGROUP.ARRIVE ;  /* 0x00000000000079c5 */ /* 0x000fd20000000000 */
[----:B------:R-:W-:Y:S01]  /*4710*/  HGMMA.64x64x16.F32 R24, gdesc[UR4], R24, gsb0 ;  /* 0x00e00000041879f0 */ /* 0x000fe20008000818 */
[----:B------:R-:W-:Y:S01]  /*4720*/  R2UR UR4, R7 ;  /* 0x00000000070472ca */ /* 0x000fe200000e0000 */
[----:B------:R-:W-:Y:S01]  /*4730*/  UMOV UR5, 0x40000040 ;  /* 0x4000004000057882 */ /* 0x000fe20000000000 */
[----:B------:R-:W-:Y:S01]  /*4740*/  R2UR UR6, R11 ;  /* 0x000000000b0672ca */ /* 0x000fe200000e0000 */
[----:B------:R-:W-:Y:S01]  /*4750*/  UMOV UR7, 0x40000040 ;  /* 0x4000004000077882 */ /* 0x000fe20000000000 */
[----:B------:R-:W-:Y:S01]  /*4760*/  IMAD.MOV.U32 R7, RZ, RZ, 0x28 ;  /* 0x00000028ff077424 */ /* 0x000fe200078e00ff */
[----:B------:R-:W-:-:S04]  /*4770*/  MOV R11, 0xa00 ;  /* 0x00000a00000b7802 */ /* 0x000fc80000000f00 */
[----:B------:R-:W-:Y:S02]  /*4780*/  SEL R7, R7, 0x26, P1 ;  /* 0x0000002607077807 */ /* 0x000fe40000800000 */
[----:B------:R-:W-:Y:S02]  /*4790*/  SEL R11, R11, 0x980, P1 ;  /* 0x000009800b0b7807 */ /* 0x000fe40000800000 */
[----:B------:R-:W-:Y:S02]  /*47a0*/  LOP3.LUT R12, R7, 0x6, RZ, 0xc0, !PT ;  /* 0x00000006070c7812 */ /* 0x000fe400078ec0ff */
[----:B------:R-:W-:-:S04]  /*47b0*/  LOP3.LUT R11, R11, 0xa00, RZ, 0xc0, !PT ;  /* 0x00000a000b0b7812 */ /* 0x000fc800078ec0ff */
[CC--:B------:R-:W-:Y:S02]  /*47c0*/  IADD3 R7, R12.reuse, R11.reuse, R3 ;  /* 0x0000000b0c077210 */ /* 0x0c0fe40007ffe003 */
[----:B------:R-:W-:Y:S01]  /*47d0*/  IADD3 R11, R12, R11, R5 ;  /* 0x0000000b0c0b7210 */ /* 0x000fe20007ffe005 */
        /* <DEDUP_REMOVED lines=8> */
[----:B------:R-:W-:Y:S02]  /*4860*/  VIADD R11, R5, 0xa00 ;  /* 0x00000a00050b7836 */ /* 0x000fe40000000000 */
[C---:B------:R-:W-:Y:S02]  /*4870*/  IMAD.IADD R12, R6.reuse, 0x1, R7 ;  /* 0x00000001060c7824 */ /* 0x040fe400078e0207 */
[----:B------:R-:W-:Y:S01]  /*4880*/  IMAD.IADD R13, R6, 0x1, R11 ;  /* 0x00000001060d7824 */ /* 0x000fe200078e020b */
[----:B------:R-:W-:-:S02]  /*4890*/  WARPGROUP.DEPBAR.LE gsb0, 0x0 ;  /* 0x00008000000079c5 */ /* 0x000fc40000010000 */
[----:B------:R-:W-:-:S06]  /*48a0*/  WARPGROUP.ARRIVE ;  /* 0x00000000000079c5 */ /* 0x000fcc0000000000 */
[----:B------:R-:W-:Y:S01]  /*48b0*/  HGMMA.64x64x16.F32 R24, gdesc[UR4], R24, gsb0 ;  /* 0x00e00000041879f0 */ /* 0x000fe20008000818 */
[----:B------:R-:W-:Y:S01]  /*48c0*/  R2UR UR4, R12 ;  /* 0x000000000c0472ca */ /* 0x000fe200000e0000 */
[----:B------:R-:W-:Y:S01]  /*48d0*/  UMOV UR5, 0x40000040 ;  /* 0x4000004000057882 */ /* 0x000fe20000000000 */
[----:B------:R-:W-:Y:S01]  /*48e0*/  R2UR UR6, R13 ;  /* 0x000000000d0672ca */ /* 0x000fe200000e0000 */
[----:B------:R-:W-:Y:S01]  /*48f0*/  UMOV UR7, 0x40000040 ;  /* 0x4000004000077882 */ /* 0x000fe20000000000 */
[C---:B------:R-:W-:Y:S02]  /*4900*/  IMAD.IADD R12, R8.reuse, 0x1, R7 ;  /* 0x00000001080c7824 */ /* 0x040fe400078e0207 */
[----:B------:R-:W-:Y:S02]  /*4910*/  IMAD.IADD R13, R8, 0x1, R11 ;  /* 0x00000001080d7824 */ /* 0x000fe400078e020b */
        /* <DEDUP_REMOVED lines=16> */
[----:B------:R-:W-:Y:S02]  /*4a20*/  IMAD.MOV.U32 R7, RZ, RZ, 0x30 ;  /* 0x00000030ff077424 */ /* 0x000fe400078e00ff */
[----:B------:R-:W-:-:S03]  /*4a30*/  IMAD.MOV.U32 R11, RZ, RZ, 0xc00 ;  /* 0x00000c00ff0b7424 */ /* 0x000fc600078e00ff */
        /* <DEDUP_REMOVED lines=79> */
[----:B------:R-:W-:-:S04]  /*4f30*/  SEL R6, R59, 0x3e, P1 ;  /* 0x0000003e3b067807 */ /* 0x000fc80000800000 */
[----:B------:R-:W-:Y:S01]  /*4f40*/  LOP3.LUT R6, R6, 0x6, RZ, 0xc0, !PT ;  /* 0x0000000606067812 */ /* 0x000fe200078ec0ff */
        /* <DEDUP_REMOVED lines=8> */
[----:B------:R-:W-:-:S04]  /*4fd0*/  SEL R7, R7, 0xf80, P1 ;  /* 0x00000f8007077807 */ /* 0x000fc80000800000 */
        /* <DEDUP_REMOVED lines=12> */
[----:B------:R-:W-:Y:S03]  /*50a0*/  HGMMA.64x64x16.F32 R24, gdesc[UR4], R24, gsb0 ;  /* 0x00e00000041879f0 */ /* 0x000fe60008000818 */
[----:B------:R-:W-:Y:S02]  /*50b0*/  WARPGROUP.DEPBAR.LE gsb0, 0x0 ;  /* 0x00008000000079c5 */ /* 0x000fe40000010000 */
[----:B------:R-:W-:Y:S05]  /*50c0*/  @!P0 BRA `(.L_x_4242) ;  /* 0x0000000000048947 */ /* 0x000fea0003800000 */
[----:B------:R-:W-:Y:S01]  /*50d0*/  BPT.TRAP 0x1 ;  /* 0x000000040000795c */ /* 0x000fe20000300000 */
.L_x_4242:
[----:B------:R-:W-:Y:S01]  /*50e0*/  ISETP.NE.AND P5, PT, R220, 0x1, PT ;  /* 0x00000001dc00780c */ /* 0x000fe20003fa5270 */
[----:B------:R-:W-:Y:S01]  /*50f0*/  VIADD R6, R190, UR38 ;  /* 0x00000026be067c36 */ /* 0x000fe20008000000 */
[----:B------:R-:W0:Y:S01]  /*5100*/  LDC R11, c[0x0][0x2f0] ;  /* 0x0000bc00ff0b7b82 */ /* 0x000e220000000800 */
[----:B------:R-:W-:Y:S01]  /*5110*/  IMAD.MOV.U32 R7, RZ, RZ, -0x40 ;  /* 0xffffffc0ff077424 */ /* 0x000fe200078e00ff */
[----:B------:R-:W-:Y:S01]  /*5120*/  ULDC UR4, c[0x0][0xad0] ;  /* 0x0002b40000047ab9 */ /* 0x000fe20000000800 */
[----:B------:R-:W-:Y:S02]  /*5130*/  IMAD R202, R2, 0x1000, R19 ;  /* 0x0000100002ca7824 */ /* 0x000fe400078e0213 */
[----:B------:R-:W-:Y:S01]  /*5140*/  FMUL.FTZ R24, R24, UR4 ;  /* 0x0000000418187c20 */ /* 0x000fe20008410000 */
[----:B------:R-:W-:Y:S01]  /*5150*/  FMUL.FTZ R25, R25, UR4 ;  /* 0x0000000419197c20 */ /* 0x000fe20008410000 */
[----:B------:R-:W-:Y:S02]  /*5160*/  IMAD R7, R168, R7, 0x41 ;  /* 0x00000041a8077424 */ /* 0x000fe400078e0207 */
[----:B------:R-:W-:Y:S01]  /*5170*/  FMUL.FTZ R28, R28, UR4 ;  /* 0x000000041c1c7c20 */ /* 0x000fe20008410000 */
[----:B------:R-:W1:Y:S01]  /*5180*/  LDC R13, c[0x0][0x288] ;  /* 0x0000a200ff0d7b82 */ /* 0x000e620000000800 */
[----:B------:R-:W2:Y:S01]  /*5190*/  MUFU.TANH R12, R24 ;  /* 0x00000018000c7308 */ /* 0x000ea20000002400 */
[----:B------:R-:W-:Y:S01]  /*51a0*/  FMUL.FTZ R29, R29, UR4 ;  /* 0x000000041d1d7c20 */ /* 0x000fe20008410000 */
[----:B------:R-:W-:Y:S01]  /*51b0*/  FMUL.FTZ R32, R32, UR4 ;  /* 0x0000000420207c20 */ /* 0x000fe20008410000 */
[----:B------:R-:W-:Y:S01]  /*51c0*/  FMUL.FTZ R33, R33, UR4 ;  /* 0x0000000421217c20 */ /* 0x000fe20008410000 */
[----:B------:R-:W-:Y:S01]  /*51d0*/  FMUL.FTZ R36, R36, UR4 ;  /* 0x0000000424247c20 */ /* 0x000fe20008410000 */
[----:B------:R-:W-:Y:S01]  /*51e0*/  FMUL.FTZ R37, R37, UR4 ;  /* 0x0000000425257c20 */ /* 0x000fe20008410000 */
[----:B------:R-:W-:Y:S01]  /*51f0*/  FMUL.FTZ R27, R27, UR4 ;  /* 0x000000041b1b7c20 */ /* 0x000fe20008410000 */
[----:B------:R-:W3:Y:S01]  /*5200*/  @P5 LDC R5, c[0x0][0x44c] ;  /* 0x00011300ff055b82 */ /* 0x000ee20000000800 */
[----:B------:R-:W4:Y:S01]  /*5210*/  MUFU.TANH R15, R25 ;  /* 0x00000019000f7308 */ /* 0x000f220000002400 */
[----:B------:R-:W-:Y:S01]  /*5220*/  FMUL.FTZ R26, R26, UR4 ;  /* 0x000000041a1a7c20 */ /* 0x000fe20008410000 */
[----:B------:R-:W-:Y:S01]  /*5230*/  FMUL.FTZ R40, R40, UR4 ;  /* 0x0000000428287c20 */ /* 0x000fe20008410000 */
[----:B------:R-:W-:Y:S01]  /*5240*/  FMUL.FTZ R41, R41, UR4 ;  /* 0x0000000429297c20 */ /* 0x000fe20008410000 */
[----:B------:R-:W-:Y:S01]  /*5250*/  FMUL.FTZ R44, R44, UR4 ;  /* 0x000000042c2c7c20 */ /* 0x000fe20008410000 */
[----:B------:R-:W-:Y:S01]  /*5260*/  FMUL.FTZ R45, R45, UR4 ;  /* 0x000000042d2d7c20 */ /* 0x000fe20008410000 */
[----:B------:R-:W-:Y:S01]  /*5270*/  FMUL.FTZ R48, R48, UR4 ;  /* 0x0000000430307c20 */ /* 0x000fe20008410000 */
[----:B------:R-:W5:Y:S01]  /*5280*/  @P5 LDC R8, c[0x0][0x450] ;  /* 0x00011400ff085b82 */ /* 0x000f620000000800 */
[----:B0-----:R-:W-:Y:S01]  /*5290*/  IMAD R7, R186, R11, R7 ;  /* 0x0000000bba077224 */ /* 0x001fe200078e0207 */
        /* <DEDUP_REMOVED lines=14> */
[----:B---3--:R-:W-:-:S04]  /*5380*/  @P5 IMAD.HI.U32 R5, R6, R5, RZ ;  /* 0x0000000506055227 */ /* 0x008fc800078e00ff */
[----:B------:R-:W-:Y:S01]  /*5390*/  FMUL.FTZ R47, R47, UR4 ;  /* 0x000000042f2f7c20 */ /* 0x000fe20008410000 */
[----:B------:R-:W3:Y:S01]  /*53a0*/  MUFU.TANH R21, R32 ;  /* 0x0000002000157308 */ /* 0x000ee20000002400 */
[----:B------:R-:W-:Y:S01]  /*53b0*/  FMUL.FTZ R50, R50, UR4 ;  /* 0x0000000432327c20 */ /* 0x000fe20008410000 */
[----:B------:R-:W-:Y:S01]  /*53c0*/  FMUL.FTZ R51, R51, UR4 ;  /* 0x0000000433337c20 */ /* 0x000fe20008410000 */
[----:B------:R-:W-:Y:S01]  /*53d0*/  FMUL.FTZ R54, R54, UR4 ;  /* 0x0000000436367c20 */ /* 0x000fe20008410000 */
[----:B------:R-:W-:Y:S01]  /*53e0*/  FMUL.FTZ R55, R55, UR4 ;  /* 0x0000000437377c20 */ /* 0x000fe20008410000 */
[----:B------:R-:W-:Y:S01]  /*53f0*/  ULDC UR4, c[0x0][0xa80] ;  /* 0x0002a00000047ab9 */ /* 0x000fe20000000800 */
[----:B-----5:R-:W-:Y:S01]  /*5400*/  @P5 SHF.R.U32.HI R6, RZ, R8, R5 ;  /* 0x00000008ff065219 */ /* 0x020fe20000011605 */
[----:B------:R-:W-:Y:S01]  /*5410*/  IMAD R5, R168, -0x40, R59 ;  /* 0xffffffc0a8057824 */ /* 0x000fe200078e023b */
[--C-:B-1----:R-:W-:Y:S01]  /*5420*/  IADD3 R8, R7, -R13, -R18.reuse ;  /* 0x8000000d07087210 */ /* 0x102fe20007ffe812 */
[----:B------:R-:W1:Y:S01]  /*5430*/  MUFU.TANH R24, R33 ;  /* 0x0000002100187308 */ /* 0x000e620000002400 */
[----:B------:R-:W-:Y:S01]  /*5440*/  R2UR UR6, R202 ;  /* 0x00000000ca0672ca */ /* 0x000fe200000e0000 */
[----:B------:R-:W5:Y:S01]  /*5450*/  SHFL.IDX PT, R10, R6, RZ, 0x1c1f ;  /* 0x001c1fff060a7589 */ /* 0x000f6200000e0000 */
[----:B------:R-:W-:Y:S01]  /*5460*/  IMAD R5, R186, R11, R5 ;  /* 0x0000000bba057224 */ /* 0x000fe200078e0205 */
[----:B------:R-:W-:Y:S01]  /*5470*/  UMOV UR7, 0x40000040 ;  /* 0x4000004000077882 */ /* 0x000fe20000000000 */
[----:B------:R-:W-:Y:S01]  /*5480*/  VIADD R206, R202, 0x80 ;  /* 0x00000080cace7836 */ /* 0x000fe20000000000 */
[----:B------:R-:W1:Y:S01]  /*5490*/  SHFL.IDX PT, R6, R6, 0x1, 0x1c1f ;  /* 0x003c1f0006067f89 */ /* 0x000e6200000e0000 */
[----:B------:R-:W-:Y:S01]  /*54a0*/  IMAD.IADD R5, R5, 0x1, -R18 ;  /* 0x0000000105057824 */ /* 0x000fe200078e0a12 */
[----:B------:R-:W1:Y:S08]  /*54b0*/  MUFU.TANH R25, R36 ;  /* 0x0000002400197308 */ /* 0x000e700000002400 */
[----:B------:R-:W1:Y:S08]  /*54c0*/  MUFU.TANH R37, R37 ;  /* 0x0000002500257308 */ /* 0x000e700000002400 */
[----:B------:R-:W-:Y:S01]  /*54d0*/  MUFU.TANH R57, R27 ;  /* 0x0000001b00397308 */ /* 0x000fe20000002400 */
[----:B-----5:R-:W-:-:S04]  /*54e0*/  VIADDMNMX R10, R10, R8, R5, PT ;  /* 0x000000080a0a7246 */ /* 0x020fc80003800105 */
[C---:B------:R-:W-:Y:S02]  /*54f0*/  ISETP.GT.AND P1, PT, R10.reuse, RZ, PT ;  /* 0x000000ff0a00720c */ /* 0x040fe40003f24270 */
[C---:B------:R-:W-:Y:S01]  /*5500*/  ISETP.GT.AND P2, PT, R10.reuse, 0x1, PT ;  /* 0x000000010a00780c */ /* 0x040fe20003f44270 */
[----:B------:R5:W-:Y:S01]  /*5510*/  MUFU.TANH R56, R26 ;  /* 0x0000001a00387308 */ /* 0x000be20000002400 */
[----:B------:R-:W-:Y:S02]  /*5520*/  ISETP.GT.AND P3, PT, R10, 0x8, PT ;  /* 0x000000080a00780c */ /* 0x000fe40003f64270 */
[----:B--2---:R-:W-:Y:S02]  /*5530*/  FSEL R12, R12, -INF , P1 ;  /* 0xff8000000c0c7808 */ /* 0x004fe40000800000 */
[----:B----4-:R-:W-:Y:S02]  /*5540*/  FSEL R15, R15, -INF , P2 ;  /* 0xff8000000f0f7808 */ /* 0x010fe40001000000 */
[----:B------:R-:W-:Y:S01]  /*5550*/  ISETP.GT.AND P1, PT, R10, 0x9, PT ;  /* 0x000000090a00780c */ /* 0x000fe20003f24270 */
[----:B------:R-:W2:Y:S01]  /*5560*/  MUFU.TANH R27, R40 ;  /* 0x00000028001b7308 */ /* 0x000ea20000002400 */
[----:B0-----:R-:W-:-:S02]  /*5570*/  FSEL R14, R14, -INF , P3 ;  /* 0xff8000000e0e7808 */ /* 0x001fc40001800000 */
[----:B------:R-:W-:Y:S02]  /*5580*/  FMNMX.FTZ R7, R12, R15, !PT ;  /* 0x0000000f0c077209 */ /* 0x000fe40007810000 */
[----:B------:R-:W-:Y:S02]  /*5590*/  ISETP.GT.AND P2, PT, R10, 0x10, PT ;  /* 0x000000100a00780c */ /* 0x000fe40003f44270 */
[----:B------:R-:W-:Y:S01]  /*55a0*/  FSEL R20, R20, -INF , P1 ;  /* 0xff80000014147808 */ /* 0x000fe20000800000 */
[----:B------:R-:W0:Y:S01]  /*55b0*/  MUFU.TANH R41, R41 ;  /* 0x0000002900297308 */ /* 0x000e220000002400 */
[----:B------:R-:W-:Y:S02]  /*55c0*/  FMNMX.FTZ R7, R14, R7, !PT ;  /* 0x000000070e077209 */ /* 0x000fe40007810000 */
[----:B------:R-:W-:Y:S02]  /*55d0*/  ISETP.GT.AND P1, PT, R10, 0x11, PT ;  /* 0x000000110a00780c */ /* 0x000fe40003f24270 */
[----:B---3--:R-:W-:-:S02]  /*55e0*/  FSEL R21, R21, -INF , P2 ;  /* 0xff80000015157808 */ /* 0x008fc40001000000 */
[----:B-----5:R-:W-:Y:S01]  /*55f0*/  FMNMX.FTZ R26, R20, R7, !PT ;  /* 0x00000007141a7209 */ /* 0x020fe20007810000 */
[----:B------:R-:W3:Y:S01]  /*5600*/  MUFU.TANH R29, R44 ;  /* 0x0000002c001d7308 */ /* 0x000ee20000002400 */
[----:B------:R-:W-:Y:S02]  /*5610*/  ISETP.GT.AND P2, PT, R10, 0x18, PT ;  /* 0x000000180a00780c */ /* 0x000fe40003f44270 */
[----:B-1----:R-:W-:Y:S02]  /*5620*/  FSEL R24, R24, -INF , P1 ;  /* 0xff80000018187808 */ /* 0x002fe40000800000 */
[----:B------:R-:W-:Y:S02]  /*5630*/  FMNMX.FTZ R7, R21, R26, !PT ;  /* 0x0000001a15077209 */ /* 0x000fe40007810000 */
[----:B------:R-:W-:Y:S01]  /*5640*/  ISETP.GT.AND P1, PT, R10, 0x19, PT ;  /* 0x000000190a00780c */ /* 0x000fe20003f24270 */
[----:B------:R-:W1:Y:S01]  /*5650*/  MUFU.TANH R45, R45 ;  /* 0x0000002d002d7308 */ /* 0x000e620000002400 */
[----:B------:R-:W-:-:S02]  /*5660*/  FSEL R25, R25, -INF , P2 ;  /* 0xff80000019197808 */ /* 0x000fc40001000000 */
[----:B------:R-:W-:Y:S02]  /*5670*/  FMNMX.FTZ R28, R24, R7, !PT ;  /* 0x00000007181c7209 */ /* 0x000fe40007810000 */
[C---:B------:R-:W-:Y:S02]  /*5680*/  ISETP.GT.AND P2, PT, R10.reuse, 0x20, PT ;  /* 0x000000200a00780c */ /* 0x040fe40003f44270 */
[----:B------:R-:W-:Y:S01]  /*5690*/  FSEL R26, R37, -INF , P1 ;  /* 0xff800000251a7808 */ /* 0x000fe20000800000 */
[----:B------:R4:W-:Y:S01]  /*56a0*/  MUFU.TANH R58, R30 ;  /* 0x0000001e003a7308 */ /* 0x0009e20000002400 */
[----:B------:R-:W-:Y:S02]  /*56b0*/  FMNMX.FTZ R7, R25, R28, !PT ;  /* 0x0000001c19077209 */ /* 0x000fe40007810000 */
[----:B------:R-:W-:Y:S02]  /*56c0*/  ISETP.GT.AND P1, PT, R10, 0x21, PT ;  /* 0x000000210a00780c */ /* 0x000fe40003f24270 */
[----:B--2---:R-:W-:-:S02]  /*56d0*/  FSEL R27, R27, -INF , P2 ;  /* 0xff8000001b1b7808 */ /* 0x004fc40001000000 */
[----:B------:R-:W-:Y:S01]  /*56e0*/  ISETP.GT.AND P2, PT, R10, 0x28, PT ;  /* 0x000000280a00780c */ /* 0x000fe20003f44270 */
[----:B------:R-:W2:Y:S01]  /*56f0*/  MUFU.TANH R48, R48 ;  /* 0x0000003000307308 */ /* 0x000ea20000002400 */
[----:B----4-:R-:W-:Y:S02]  /*5700*/  FMNMX.FTZ R30, R26, R7, !PT ;  /* 0x000000071a1e7209 */ /* 0x010fe40007810000 */
[----:B0-----:R-:W-:Y:S02]  /*5710*/  FSEL R28, R41, -INF , P1 ;  /* 0xff800000291c7808 */ /* 0x001fe40000800000 */
[----:B------:R-:W-:Y:S02]  /*5720*/  FMNMX.FTZ R7, R27, R30, !PT ;  /* 0x0000001e1b077209 */ /* 0x000fe40007810000 */
[----:B------:R-:W-:Y:S01]  /*5730*/  ISETP.GT.AND P1, PT, R10, 0x29, PT ;  /* 0x000000290a00780c */ /* 0x000fe20003f24270 */
[----:B------:R-:W0:Y:S01]  /*5740*/  MUFU.TANH R33, R49 ;  /* 0x0000003100217308 */ /* 0x000e220000002400 */
[----:B---3--:R-:W-:-:S02]  /*5750*/  FSEL R29, R29, -INF , P2 ;  /* 0xff8000001d1d7808 */ /* 0x008fc40001000000 */
[----:B------:R-:W-:Y:S02]  /*5760*/  FMNMX.FTZ R32, R28, R7, !PT ;  /* 0x000000071c207209 */ /* 0x000fe40007810000 */
[C---:B------:R-:W-:Y:S02]  /*5770*/  ISETP.GT.AND P2, PT, R10.reuse, 0x30, PT ;  /* 0x000000300a00780c */ /* 0x040fe40003f44270 */
[----:B-1----:R-:W-:Y:S01]  /*5780*/  FSEL R30, R45, -INF , P1 ;  /* 0xff8000002d1e7808 */ /* 0x002fe20000800000 */
[----:B------:R-:W1:Y:S01]  /*5790*/  MUFU.TANH R36, R52 ;  /* 0x0000003400247308 */ /* 0x000e620000002400 */
[----:B------:R-:W-:Y:S02]  /*57a0*/  FMNMX.FTZ R7, R29, R32, !PT ;  /* 0x000000201d077209 */ /* 0x000fe40007810000 */
[----:B------:R-:W-:Y:S02]  /*57b0*/  ISETP.GT.AND P1, PT, R10, 0x31, PT ;  /* 0x000000310a00780c */ /* 0x000fe40003f24270 */
[----:B--2---:R-:W-:-:S02]  /*57c0*/  FSEL R32, R48, -INF , P2 ;  /* 0xff80000030207808 */ /* 0x004fc40001000000 */
[----:B------:R-:W-:Y:S01]  /*57d0*/  FMNMX.FTZ R7, R30, R7, !PT ;  /* 0x000000071e077209 */ /* 0x000fe20007810000 */
[----:B------:R-:W2:Y:S01]  /*57e0*/  MUFU.TANH R37, R53 ;  /* 0x0000003500257308 */ /* 0x000ea20000002400 */
[----:B------:R-:W-:Y:S02]  /*57f0*/  ISETP.GT.AND P2, PT, R10, 0x38, PT ;  /* 0x000000380a00780c */ /* 0x000fe40003f44270 */
[----:B0-----:R-:W-:Y:S02]  /*5800*/  FSEL R33, R33, -INF , P1 ;  /* 0xff80000021217808 */ /* 0x001fe40000800000 */
[----:B------:R-:W-:Y:S02]  /*5810*/  FMNMX.FTZ R40, R32, R7, !PT ;  /* 0x0000000720287209 */ /* 0x000fe40007810000 */
[----:B------:R-:W-:Y:S01]  /*5820*/  ISETP.GT.AND P1, PT, R10, 0x39, PT ;  /* 0x000000390a00780c */ /* 0x000fe20003f24270 */
[----:B------:R0:W3:Y:S01]  /*5830*/  MUFU.TANH R41, R31 ;  /* 0x0000001f00297308 */ /* 0x0000e20000002400 */
[----:B-1----:R-:W-:-:S02]  /*5840*/  FSEL R36, R36, -INF , P2 ;  /* 0xff80000024247808 */ /* 0x002fc40001000000 */
[----:B------:R-:W-:Y:S02]  /*5850*/  FMNMX.FTZ R7, R33, R40, !PT ;  /* 0x0000002821077209 */ /* 0x000fe40007810000 */
[----:B------:R-:W-:Y:S02]  /*5860*/  VIADDMNMX R6, R6, R8, R5, PT ;  /* 0x0000000806067246 */ /* 0x000fe40003800105 */
[----:B------:R-:W-:Y:S01]  /*5870*/  FMNMX.FTZ R10, R36, R7, !PT ;  /* 0x00000007240a7209 */ /* 0x000fe20007810000 */
[----:B------:R1:W4:Y:S01]  /*5880*/  MUFU.TANH R40, R34 ;  /* 0x0000002200287308 */ /* 0x0003220000002400 */
[----:B--2---:R-:W-:Y:S02]  /*5890*/  FSEL R37, R37, -INF , P1 ;  /* 0xff80000025257808 */ /* 0x004fe40000800000 */
[----:B------:R-:W-:Y:S02]  /*58a0*/  ISETP.GT.AND P1, PT, R6, RZ, PT ;  /* 0x000000ff0600720c */ /* 0x000fe40003f24270 */
[----:B------:R-:W-:-:S02]  /*58b0*/  FMNMX.FTZ R10, R37, R10, !PT ;  /* 0x0000000a250a7209 */ /* 0x000fc40007810000 */
[C---:B------:R-:W-:Y:S01]  /*58c0*/  ISETP.GT.AND P2, PT, R6.reuse, 0x1, PT ;  /* 0x000000010600780c */ /* 0x040fe20003f44270 */
[----:B------:R2:W5:Y:S01]  /*58d0*/  MUFU.TANH R44, R35 ;  /* 0x00000023002c7308 */ /* 0x0005620000002400 */
[----:B------:R-:W-:Y:S01]  /*58e0*/  ISETP.GT.AND P3, PT, R6, 0x8, PT ;  /* 0x000000080600780c */ /* 0x000fe20003f64270 */
[----:B------:R-:W5:Y:S01]  /*58f0*/  SHFL.BFLY PT, R7, R10, 0x2, 0x1f ;  /* 0x0c401f000a077f89 */ /* 0x000f6200000e0000 */
[----:B0-----:R-:W-:Y:S02]  /*5900*/  FSEL R31, R56, -INF , P1 ;  /* 0xff800000381f7808 */ /* 0x001fe40000800000 */
[----:B-1----:R-:W-:Y:S02]  /*5910*/  FSEL R34, R57, -INF , P2 ;  /* 0xff80000039227808 */ /* 0x002fe40001000000 */
[----:B------:R-:W-:Y:S01]  /*5920*/  ISETP.GT.AND P1, PT, R6, 0x9, PT ;  /* 0x000000090600780c */ /* 0x000fe20003f24270 */
[----:B------:R3:W0:Y:S01]  /*5930*/  MUFU.TANH R45, R38 ;  /* 0x00000026002d7308 */ /* 0x0006220000002400 */
[----:B--2---:R-:W-:-:S02]  /*5940*/  FSEL R35, R58, -INF , P3 ;  /* 0xff8000003a237808 */ /* 0x004fc40001800000 */
[----:B------:R-:W-:Y:S02]  /*5950*/  FMNMX.FTZ R8, R31, R34, !PT ;  /* 0x000000221f087209 */ /* 0x000fe40007810000 */
[C---:B------:R-:W-:Y:S02]  /*5960*/  ISETP.GT.AND P2, PT, R6.reuse, 0x10, PT ;  /* 0x000000100600780c */ /* 0x040fe40003f44270 */
[----:B------:R-:W-:Y:S01]  /*5970*/  FMNMX.FTZ R5, R35, R8, !PT ;  /* 0x0000000823057209 */ /* 0x000fe20007810000 */
[----:B------:R4:W1:Y:S01]  /*5980*/  MUFU.TANH R48, R39 ;  /* 0x0000002700307308 */ /* 0x0008620000002400 */
[----:B---3--:R-:W-:Y:S02]  /*5990*/  FSEL R38, R41, -INF , P1 ;  /* 0xff80000029267808 */ /* 0x008fe40000800000 */
[----:B------:R-:W-:Y:S02]  /*59a0*/  ISETP.GT.AND P1, PT, R6, 0x11, PT ;  /* 0x000000110600780c */ /* 0x000fe40003f24270 */
[----:B------:R-:W-:-:S02]  /*59b0*/  FMNMX.FTZ R8, R38, R5, !PT ;  /* 0x0000000526087209 */ /* 0x000fc40007810000 */
[----:B------:R-:W-:Y:S01]  /*59c0*/  ISETP.GT.AND P3, PT, R6, 0x29, PT ;  /* 0x000000290600780c */ /* 0x000fe20003f64270 */
[----:B------:R1:W2:Y:S01]  /*59d0*/  MUFU.TANH R49, R42 ;  /* 0x0000002a00317308 */ /* 0x0002a20000002400 */
[----:B----4-:R-:W-:Y:S02]  /*59e0*/  FSEL R39, R40, -INF , P2 ;  /* 0xff80000028277808 */ /* 0x010fe40001000000 */
[----:B-----5:R-:W-:Y:S02]  /*59f0*/  FMNMX.FTZ R7, R10, R7, !PT ;  /* 0x000000070a077209 */ /* 0x020fe40007810000 */
[----:B------:R-:W-:Y:S02]  /*5a00*/  ISETP.GT.AND P2, PT, R6, 0x18, PT ;  /* 0x000000180600780c */ /* 0x000fe40003f44270 */
[----:B------:R-:W-:Y:S01]  /*5a10*/  FSEL R40, R44, -INF , P1 ;  /* 0xff8000002c287808 */ /* 0x000fe20000800000 */
[----:B------:R2:W3:Y:S01]  /*5a20*/  MUFU.TANH R52, R43 ;  /* 0x0000002b00347308 */ /* 0x0004e20000002400 */
[----:B------:R-:W4:Y:S01]  /*5a30*/  SHFL.BFLY PT, R10, R7, 0x1, 0x1f ;  /* 0x0c201f00070a7f89 */ /* 0x000f2200000e0000 */
[----:B------:R-:W-:-:S02]  /*5a40*/  FMNMX.FTZ R5, R39, R8, !PT ;  /* 0x0000000827057209 */ /* 0x000fc40007810000 */
[----:B------:R-:W-:Y:S02]  /*5a50*/  ISETP.GT.AND P1, PT, R6, 0x19, PT ;  /* 0x000000190600780c */ /* 0x000fe40003f24270 */
[----:B0-----:R-:W-:Y:S02]  /*5a60*/  FSEL R41, R45, -INF , P2 ;  /* 0xff8000002d297808 */ /* 0x001fe40001000000 */
[----:B------:R-:W0:Y:S01]  /*5a70*/  MUFU.TANH R46, R46 ;  /* 0x0000002e002e7308 */ /* 0x000e220000002400 */
[----:B------:R-:W-:Y:S02]  /*5a80*/  FMNMX.FTZ R8, R40, R5, !PT ;  /* 0x0000000528087209 */ /* 0x000fe40007810000 */
[----:B------:R-:W-:Y:S02]  /*5a90*/  ISETP.GT.AND P2, PT, R6, 0x20, PT ;  /* 0x000000200600780c */ /* 0x000fe40003f44270 */
[----:B-1----:R-:W-:Y:S02]  /*5aa0*/  FSEL R42, R48, -INF , P1 ;  /* 0xff800000302a7808 */ /* 0x002fe40000800000 */
[----:B------:R-:W-:Y:S01]  /*5ab0*/  FMNMX.FTZ R5, R41, R8, !PT ;  /* 0x0000000829057209 */ /* 0x000fe20007810000 */
[----:B------:R-:W1:Y:S01]  /*5ac0*/  MUFU.TANH R47, R47 ;  /* 0x0000002f002f7308 */ /* 0x000e620000002400 */
[----:B------:R-:W-:-:S02]  /*5ad0*/  ISETP.GT.AND P1, PT, R6, 0x21, PT ;  /* 0x000000210600780c */ /* 0x000fc40003f24270 */
[----:B--2---:R-:W-:Y:S02]  /*5ae0*/  FSEL R43, R49, -INF , P2 ;  /* 0xff800000312b7808 */ /* 0x004fe40001000000 */
[----:B------:R-:W-:Y:S02]  /*5af0*/  FMNMX.FTZ R8, R42, R5, !PT ;  /* 0x000000052a087209 */ /* 0x000fe40007810000 */
[----:B------:R-:W-:Y:S01]  /*5b00*/  ISETP.GT.AND P2, PT, R6, 0x28, PT ;  /* 0x000000280600780c */ /* 0x000fe20003f44270 */
[----:B------:R-:W2:Y:S01]  /*5b10*/  MUFU.TANH R50, R50 ;  /* 0x0000003200327308 */ /* 0x000ea20000002400 */
[----:B---3--:R-:W-:Y:S02]  /*5b20*/  FSEL R44, R52, -INF , P1 ;  /* 0xff800000342c7808 */ /* 0x008fe40000800000 */
[----:B------:R-:W-:Y:S02]  /*5b30*/  FMNMX.FTZ R5, R43, R8, !PT ;  /* 0x000000082b057209 */ /* 0x000fe40007810000 */
[----:B0-----:R-:W-:-:S02]  /*5b40*/  FSEL R45, R46, -INF , P2 ;  /* 0xff8000002e2d7808 */ /* 0x001fc40001000000 */
[----:B------:R-:W-:Y:S01]  /*5b50*/  FMNMX.FTZ R8, R44, R5, !PT ;  /* 0x000000052c087209 */ /* 0x000fe20007810000 */
[----:B------:R-:W0:Y:S01]  /*5b60*/  MUFU.TANH R51, R51 ;  /* 0x0000003300337308 */ /* 0x000e220000002400 */
[----:B----4-:R-:W-:Y:S02]  /*5b70*/  FMNMX.FTZ R7, R7, R10, !PT ;  /* 0x0000000a07077209 */ /* 0x010fe40007810000 */
[C---:B------:R-:W-:Y:S02]  /*5b80*/  ISETP.GT.AND P1, PT, R6.reuse, 0x30, PT ;  /* 0x000000300600780c */ /* 0x040fe40003f24270 */
[----:B-1----:R-:W-:Y:S01]  /*5b90*/  FSEL R46, R47, -INF , P3 ;  /* 0xff8000002f2e7808 */ /* 0x002fe20001800000 */
[----:B------:R-:W-:Y:S01]  /*5ba0*/  FMUL.FTZ R10, R7, UR4 ;  /* 0x00000004070a7c20 */ /* 0x000fe20008410000 */
[----:B------:R-:W-:Y:S01]  /*5bb0*/  FMNMX.FTZ R5, R45, R8, !PT ;  /* 0x000000082d057209 */ /* 0x000fe20007810000 */
[----:B------:R-:W1:Y:S01]  /*5bc0*/  MUFU.TANH R54, R54 ;  /* 0x0000003600367308 */ /* 0x000e620000002400 */
[----:B------:R-:W-:-:S02]  /*5bd0*/  ISETP.GT.AND P2, PT, R6, 0x31, PT ;  /* 0x000000310600780c */ /* 0x000fc40003f44270 */
[----:B--2---:R-:W-:Y:S02]  /*5be0*/  FSEL R47, R50, -INF , P1 ;  /* 0xff800000322f7808 */ /* 0x004fe40000800000 */
[----:B------:R-:W-:Y:S02]  /*5bf0*/  FMNMX.FTZ R8, R46, R5, !PT ;  /* 0x000000052e087209 */ /* 0x000fe40007810000 */
[----:B------:R-:W-:Y:S01]  /*5c00*/  FSETP.NEU.FTZ.AND P4, PT, R7, -INF , PT ;  /* 0xff8000000700780b */ /* 0x000fe20003f9d000 */
[----:B------:R-:W2:Y:S01]  /*5c10*/  MUFU.TANH R55, R55 ;  /* 0x0000003700377308 */ /* 0x000ea20000002400 */
[----:B0-----:R-:W-:Y:S02]  /*5c20*/  FSEL R48, R51, -INF , P2 ;  /* 0xff80000033307808 */ /* 0x001fe40001000000 */
[----:B------:R-:W-:Y:S02]  /*5c30*/  ISETP.GT.AND P1, PT, R6, 0x38, PT ;  /* 0x000000380600780c */ /* 0x000fe40003f24270 */
[----:B------:R-:W-:-:S02]  /*5c40*/  FMNMX.FTZ R51, R47, R8, !PT ;  /* 0x000000082f337209 */ /* 0x000fc40007810000 */
[----:B------:R-:W-:Y:S02]  /*5c50*/  FSEL R53, R10, RZ, P4 ;  /* 0x000000ff0a357208 */ /* 0x000fe40002000000 */
[----:B------:R-:W-:Y:S02]  /*5c60*/  ISETP.GT.AND P2, PT, R6, 0x39, PT ;  /* 0x000000390600780c */ /* 0x000fe40003f44270 */
[----:B-1----:R-:W-:Y:S01]  /*5c70*/  FSEL R49, R54, -INF , P1 ;  /* 0xff80000036317808 */ /* 0x002fe20000800000 */
[--C-:B------:R-:W-:Y:S01]  /*5c80*/  FFMA.FTZ R6, R15, UR4, -R53.reuse ;  /* 0x000000040f067c23 */ /* 0x100fe20008010835 */
[----:B------:R-:W-:Y:S01]  /*5c90*/  FMNMX.FTZ R8, R48, R51, !PT ;  /* 0x0000003330087209 */ /* 0x000fe20007810000 */
[--C-:B------:R-:W-:Y:S01]  /*5ca0*/  FFMA.FTZ R12, R12, UR4, -R53.reuse ;  /* 0x000000040c0c7c23 */ /* 0x100fe20008010835 */
[--C-:B------:R-:W-:Y:S01]  /*5cb0*/  FFMA.FTZ R10, R14, UR4, -R53.reuse ;  /* 0x000000040e0a7c23 */ /* 0x100fe20008010835 */
[--C-:B------:R-:W-:Y:S01]  /*5cc0*/  FFMA.FTZ R14, R25, UR4, -R53.reuse ;  /* 0x00000004190e7c23 */ /* 0x100fe20008010835 */
[----:B--2---:R-:W-:Y:S01]  /*5cd0*/  FSEL R50, R55, -INF , P2 ;  /* 0xff80000037327808 */ /* 0x004fe20001000000 */
[----:B------:R0:W-:Y:S01]  /*5ce0*/  MUFU.EX2 R5, R12 ;  /* 0x0000000c00057308 */ /* 0x0001e20000000800 */
        /* <DEDUP_REMOVED lines=8> */
[--C-:B0-----:R-:W-:Y:S01]  /*5d70*/  FFMA.FTZ R12, R21, UR4, -R53.reuse ;  /* 0x00000004150c7c23 */ /* 0x101fe20008010835 */
[----:B------:R-:W0:Y:S01]  /*5d80*/  SHFL.BFLY PT, R51, R8, 0x2, 0x1f ;  /* 0x0c401f0008337f89 */ /* 0x000e2200000e0000 */
[--C-:B------:R-:W-:Y:S01]  /*5d90*/  FFMA.FTZ R21, R24, UR4, -R53.reuse ;  /* 0x0000000418157c23 */ /* 0x100fe20008010835 */
[--C-:B------:R-:W-:Y:S01]  /*5da0*/  FFMA.FTZ R172, R32, UR4, -R53.reuse ;  /* 0x0000000420ac7c23 */ /* 0x100fe20008010835 */
[--C-:B------:R-:W-:Y:S01]  /*5db0*/  FFMA.FTZ R175, R33, UR4, -R53.reuse ;  /* 0x0000000421af7c23 */ /* 0x100fe20008010835 */
[--C-:B------:R-:W-:Y:S01]  /*5dc0*/  FFMA.FTZ R174, R36, UR4, -R53.reuse ;  /* 0x0000000424ae7c23 */ /* 0x100fe20008010835 */
[----:B------:R-:W-:Y:S01]  /*5dd0*/  FFMA.FTZ R177, R37, UR4, -R53 ;  /* 0x0000000425b17c23 */ /* 0x000fe20008010835 */
[----:B------:R-:W1:Y:S08]  /*5de0*/  MUFU.EX2 R6, R6 ;  /* 0x0000000600067308 */ /* 0x000e700000000800 */
[----:B------:R-:W-:Y:S08]  /*5df0*/  MUFU.EX2 R10, R10 ;  /* 0x0000000a000a7308 */ /* 0x000ff00000000800 */
[----:B------:R-:W2:Y:S01]  /*5e00*/  MUFU.EX2 R15, R15 ;  /* 0x0000000f000f7308 */ /* 0x000ea20000000800 */
[----:B-1----:R-:W-:Y:S01]  /*5e10*/  F2FP.F16.F32.PACK_AB R152, R6, R5 ;  /* 0x000000050698723e */ /* 0x002fe200000000ff */
[----:B------:R-:W-:Y:S01]  /*5e20*/  FADD.FTZ R5, R5, R6 ;  /* 0x0000000605057221 */ /* 0x000fe20000010000 */
[----:B0-----:R-:W-:-:S05]  /*5e30*/  FMNMX.FTZ R51, R8, R51, !PT ;  /* 0x0000003308337209 */ /* 0x001fca0007810000 */
        /* <DEDUP_REMOVED lines=15> */
[----:B------:R-:W-:Y:S01]  /*5f30*/  FSEL R25, R24, RZ, P1 ;  /* 0x000000ff18197208 */ /* 0x000fe20000800000 */
[----:B------:R-:W-:-:S04]  /*5f40*/  VIADD R24, R9, 0x38840 ;  /* 0x0003884009187836 */ /* 0x000fc80000000000 */
[--C-:B------:R-:W-:Y:S01]  /*5f50*/  FFMA.FTZ R176, R31, UR4, -R25.reuse ;  /* 0x000000041fb07c23 */ /* 0x100fe20008010819 */
[----:B------:R-:W-:Y:S01]  /*5f60*/  PRMT R24, R219, 0x654, R24 ;  /* 0x00000654db187816 */ /* 0x000fe20000000018 */
        /* <DEDUP_REMOVED lines=15> */
[----:B------:R1:W-:Y:S01]  /*6060*/  SYNCS.ARRIVE.TRANS64.RED.A1T0 RZ, [R24+URZ], RZ ;  /* 0x000000ff18ff79a7 */ /* 0x0003e2000810043f */
[----:B------:R-:W-:Y:S01]  /*6070*/  MUFU.EX2 R176, R176 ;  /* 0x000000b000b07308 */ /* 0x000fe20000000800 */
[----:B0-----:R-:W-:Y:S01]  /*6080*/  F2FP.F16.F32.PACK_AB R158, R169, R14 ;  /* 0x0000000ea99e723e */ /* 0x001fe200000000ff */
[----:B------:R-:W-:-:S04]  /*6090*/  FADD.FTZ R14, R14, R21 ;  /* 0x000000150e0e7221 */ /* 0x000fc80000010000 */
[----:B------:R-:W-:Y:S02]  /*60a0*/  FADD.FTZ R169, R169, R14 ;  /* 0x0000000ea9a97221 */ /* 0x000fe40000010000 */
[----:B------:R-:W0:Y:S08]  /*60b0*/  MUFU.EX2 R179, R179 ;  /* 0x000000b300b37308 */ /* 0x000e300000000800 */
[----:B------:R-:W-:Y:S08]  /*60c0*/  MUFU.EX2 R178, R178 ;  /* 0x000000b200b27308 */ /* 0x000ff00000000800 */
[----:B------:R-:W2:Y:S01]  /*60d0*/  MUFU.EX2 R181, R181 ;  /* 0x000000b500b57308 */ /* 0x000ea20000000800 */
[----:B0-----:R-:W-:Y:S01]  /*60e0*/  F2FP.F16.F32.PACK_AB R153, R179, R176 ;  /* 0x000000b0b399723e */ /* 0x001fe200000000ff */
[----:B------:R-:W-:-:S06]  /*60f0*/  FADD.FTZ R179, R176, R179 ;  /* 0x000000b3b0b37221 */ /* 0x000fcc0000010000 */
[----:B------:R-:W-:Y:S08]  /*6100*/  MUFU.EX2 R180, R180 ;  /* 0x000000b400b47308 */ /* 0x000ff00000000800 */
[----:B------:R-:W0:Y:S01]  /*6110*/  MUFU.EX2 R183, R183 ;  /* 0x000000b700b77308 */ /* 0x000e220000000800 */
[----:B--2---:R-:W-:Y:S01]  /*6120*/  F2FP.F16.F32.PACK_AB R155, R181, R178 ;  /* 0x000000b2b59b723e */ /* 0x004fe200000000ff */
[----:B------:R-:W-:Y:S01]  /*6130*/  BAR.SYNC.DEFER_BLOCKING 0xf, 0x100 ;  /* 0x03c4000000007b1d */ /* 0x000fe20000010000 */
[----:B------:R-:W-:-:S04]  /*6140*/  FADD.FTZ R178, R178, R179 ;  /* 0x000000b3b2b27221 */ /* 0x000fc80000010000 */
[----:B------:R-:W-:Y:S01]  /*6150*/  FADD.FTZ R181, R181, R178 ;  /* 0x000000b2b5b57221 */ /* 0x000fe20000010000 */
[----:B------:R-:W-:Y:S08]  /*6160*/  MUFU.EX2 R182, R182 ;  /* 0x000000b600b67308 */ /* 0x000ff00000000800 */
[----:B------:R-:W2:Y:S01]  /*6170*/  MUFU.EX2 R197, R197 ;  /* 0x000000c500c57308 */ /* 0x000ea20000000800 */
[----:B0-----:R-:W-:Y:S01]  /*6180*/  F2FP.F16.F32.PACK_AB R157, R183, R180 ;  /* 0x000000b4b79d723e */ /* 0x001fe200000000ff */
[----:B------:R-:W-:-:S04]  /*6190*/  FADD.FTZ R180, R180, R181 ;  /* 0x000000b5b4b47221 */ /* 0x000fc80000010000 */
[----:B------:R-:W-:Y:S02]  /*61a0*/  FADD.FTZ R183, R183, R180 ;  /* 0x000000b4b7b77221 */ /* 0x000fe40000010000 */
[----:B------:R-:W0:Y:S01]  /*61b0*/  MUFU.EX2 R171, R171 ;  /* 0x000000ab00ab7308 */ /* 0x000e220000000800 */
[----:B------:R3:W-:Y:S07]  /*61c0*/  STSM.16.M88.4 [R185+0x36400], R152 ;  /* 0x03640098b9007844 */ /* 0x0007ee0000000200 */
        /* <DEDUP_REMOVED lines=35> */
[----:B------:R-:W2:Y:S08]  /*6400*/  MUFU.EX2 R204, R204 ;  /* 0x000000cc00cc7308 */ /* 0x000eb00000000800 */
[----:B------:R-:W4:Y:S01]  /*6410*/  MUFU.EX2 R205, R205 ;  /* 0x000000cd00cd7308 */ /* 0x000f220000000800 */
[----:B0-----:R-:W-:Y:S01]  /*6420*/  F2FP.F16.F32.PACK_AB R165, R203, R200 ;  /* 0x000000c8cba5723e */ /* 0x001fe200000000ff */
[----:B------:R-:W-:-:S04]  /*6430*/  FADD.FTZ R200, R200, R201 ;  /* 0x000000c9c8c87221 */ /* 0x000fc80000010000 */
[----:B------:R-:W-:-:S04]  /*6440*/  FADD.FTZ R203, R203, R200 ;  /* 0x000000c8cbcb7221 */ /* 0x000fc80000010000 */
[----:B--2---:R-:W-:Y:S01]  /*6450*/  FADD.FTZ R6, R204, R203 ;  /* 0x000000cbcc067221 */ /* 0x004fe20000010000 */
[----:B----4-:R-:W-:-:S03]  /*6460*/  F2FP.F16.F32.PACK_AB R167, R205, R204 ;  /* 0x000000cccda7723e */ /* 0x010fc600000000ff */
[----:B------:R-:W-:Y:S02]  /*6470*/  FADD.FTZ R6, R205, R6 ;  /* 0x00000006cd067221 */ /* 0x000fe40000010000 */
[----:B------:R3:W-:Y:S01]  /*6480*/  STSM.16.M88.4 [R188], R164 ;  /* 0x000000a4bc007844 */ /* 0x0007e20000000200 */
[----:B-1----:R-:W-:-:S06]  /*6490*/  WARPGROUP.ARRIVE ;  /* 0x00000000000079c5 */ /* 0x002fcc0000000000 */
[----:B------:R-:W-:Y:S01]  /*64a0*/  HGMMA.64x256x16.F32 R24, R152, gdesc[UR4].tnspB, RZ, !UPT, gsb0 ;  /* 0x43e0000498187df0 */ /* 0x000fe2000c0008ff */
[----:B------:R-:W-:Y:S01]  /*64b0*/  R2UR UR6, R206 ;  /* 0x00000000ce0672ca */ /* 0x000fe200000e0000 */
[----:B------:R-:W-:Y:S01]  /*64c0*/  UMOV UR7, 0x40000040 ;  /* 0x4000004000077882 */ /* 0x000fe20000000000 */
[C---:B------:R-:W-:Y:S01]  /*64d0*/  VIADD R206, R202.reuse, 0x100 ;  /* 0x00000100cace7836 */ /* 0x040fe20000000000 */
[----:B------:R-:W-:Y:S01]  /*64e0*/  IADD3 R202, R202, 0x180, RZ ;  /* 0x00000180caca7810 */ /* 0x000fe20007ffe0ff */
[----:B------:R-:W-:Y:S02]  /*64f0*/  WARPGROUP.DEPBAR.LE gsb0, 0x0 ;  /* 0x00008000000079c5 */ /* 0x000fe40000010000 */
[----:B------:R-:W-:-:S15]  /*6500*/  WARPGROUP.ARRIVE ;  /* 0x00000000000079c5 */ /* 0x000fde0000000000 */
[----:B------:R-:W-:-:S06]  /*6510*/  NOP ;  /* 0x0000000000007918 */ /* 0x000fcc0000000000 */
[----:B------:R-:W-:Y:S01]  /*6520*/  HGMMA.64x256x16.F32 R24, R156, gdesc[UR4].tnspB, R24, gsb0 ;  /* 0x43e000049c187df0 */ /* 0x000fe20008000818 */
[----:B------:R-:W-:Y:S01]  /*6530*/  R2UR UR6, R206 ;  /* 0x00000000ce0672ca */ /* 0x000fe200000e0000 */
[----:B------:R-:W-:Y:S01]  /*6540*/  UMOV UR7, 0x40000040 ;  /* 0x4000004000077882 */ /* 0x000fe20000000000 */
[----:B------:R-:W-:Y:S02]  /*6550*/  WARPGROUP.DEPBAR.LE gsb0, 0x0 ;  /* 0x00008000000079c5 */ /* 0x000fe40000010000 */
[----:B------:R-:W-:-:S15]  /*6560*/  WARPGROUP.ARRIVE ;  /* 0x00000000000079c5 */ /* 0x000fde0000000000 */
[----:B------:R-:W-:-:S08]  /*6570*/  NOP ;  /* 0x0000000000007918 */ /* 0x000fd00000000000 */
[----:B------:R-:W-:Y:S01]  /*6580*/  HGMMA.64x256x16.F32 R24, R160, gdesc[UR4].tnspB, R24, gsb0 ;  /* 0x43e00004a0187df0 */ /* 0x000fe20008000818 */
[----:B------:R-:W-:Y:S01]  /*6590*/  R2UR UR6, R202 ;  /* 0x00000000ca0672ca */ /* 0x000fe200000e0000 */
        /* <DEDUP_REMOVED lines=14> */
[----:B---3--:R-:W-:Y:S05]  /*6680*/  @!P0 BRA `(.L_x_4243) ;  /* 0x0000000000048947 */ /* 0x008fea0003800000 */
[----:B------:R-:W-:Y:S01]  /*6690*/  BPT.TRAP 0x1 ;  /* 0x000000040000795c */ /* 0x000fe20000300000 */
.L_x_4243:
[----:B------:R-:W0:Y:S01]  /*66a0*/  @P5 LDC R12, c[0x0][0x44c] ;  /* 0x00011300ff0c5b82 */ /* 0x000e220000000800 */
[----:B------:R-:W-:Y:S02]  /*66b0*/  IMAD.U32 R10, RZ, RZ, UR38 ;  /* 0x00000026ff0a7e24 */ /* 0x000fe4000f8e00ff */
[----:B------:R-:W-:Y:S02]  /*66c0*/  IMAD R11, R186, R11, -R13 ;  /* 0x0000000bba0b7224 */ /* 0x000fe400078e0a0d */
[----:B------:R-:W-:-:S03]  /*66d0*/  VIADD R168, R168, 0xfffffffe ;  /* 0xfffffffea8a87836 */ /* 0x000fc60000000000 */
[----:B------:R-:W1:Y:S02]  /*66e0*/  @P5 LDC R15, c[0x0][0x450] ;  /* 0x00011400ff0f5b82 */ /* 0x000e640000000800 */
[----:B------:R-:W-:Y:S01]  /*66f0*/  R2UR UR33, R168 ;  /* 0x00000000a82172ca */ /* 0x000fe200000e0000 */
[----:B0-----:R-:W-:-:S05]  /*6700*/  @P5 IMAD.HI.U32 R12, R12, UR38, RZ ;  /* 0x000000260c0c5c27 */ /* 0x001fca000f8e00ff */
[----:B-1----:R-:W-:-:S05]  /*6710*/  @P5 SHF.R.U32.HI R10, RZ, R15, R12 ;  /* 0x0000000fff0a5219 */ /* 0x002fca000001160c */
[----:B------:R-:W-:-:S05]  /*6720*/  IMAD.IADD R10, R11, 0x1, R10 ;  /* 0x000000010b0a7824 */ /* 0x000fca00078e020a */
[----:B------:R-:W-:-:S04]  /*6730*/  SHF.R.S32.HI R11, RZ, 0x1f, R10 ;  /* 0x0000001fff0b7819 */ /* 0x000fc8000001140a */
[----:B------:R-:W-:Y:S01]  /*6740*/  LEA.HI R11, R11, R10, RZ, 0x6 ;  /* 0x0000000a0b0b7211 */ /* 0x000fe200078f30ff */
[----:B------:R-:W-:-:S03]  /*6750*/  VIADD R10, R9, 0x38860 ;  /* 0x00038860090a7836 */ /* 0x000fc60000000000 */
[----:B------:R-:W-:Y:S02]  /*6760*/  SHF.R.S32.HI R11, RZ, 0x6, R11 ;  /* 0x00000006ff0b7819 */ /* 0x000fe4000001140b */
[----:B------:R-:W-:Y:S02]  /*6770*/  PRMT R10, R219, 0x654, R10 ;  /* 0x00000654db0a7816 */ /* 0x000fe4000000000a */
[----:B------:R-:W-:Y:S02]  /*6780*/  R2UR UR32, R11 ;  /* 0x000000000b2072ca */ /* 0x000fe400000e0000 */
[----:B------:R0:W-:Y:S11]  /*6790*/  SYNCS.ARRIVE.TRANS64.RED.A1T0 RZ, [R10+URZ], RZ ;  /* 0x000000ff0aff79a7 */ /* 0x0001f6000810043f */
[----:B------:R-:W-:-:S04]  /*67a0*/  UISETP.LT.AND UP0, UPT, URZ, UR32, UPT ;  /* 0x000000203f00728c */ /* 0x000fc8000bf01270 */
[----:B------:R-:W-:-:S04]  /*67b0*/  USEL UR32, URZ, UR32, !UP0 ;  /* 0x000000203f207287 */ /* 0x000fc8000c000000 */
[----:B------:R-:W-:-:S06]  /*67c0*/  UISETP.GE.AND UP0, UPT, UR33, UR32, UPT ;  /* 0x000000202100728c */ /* 0x000fcc000bf06270 */
[----:B------:R-:W-:-:S13]  /*67d0*/  PLOP3.LUT P1, PT, PT, PT, UP0, 0x80, 0x0 ;  /* 0x000000000000781c */ /* 0x000fda0003f2f008 */
[----:B0-----:R-:W-:Y:S05]  /*67e0*/  @!P1 BRA `(.L_x_4244) ;  /* 0x0000003400a89947 */ /* 0x001fea0003800000 */
[----:B------:R-:W-:Y:S01]  /*67f0*/  IMAD.MOV.U32 R11, RZ, RZ, R8 ;  /* 0x000000ffff0b7224 */ /* 0x000fe200078e0008 */
[----:B------:R-:W-:Y:S01]  /*6800*/  ULDC UR5, c[0x0][0x288] ;  /* 0x0000a20000057ab9 */ /* 0x000fe20000000800 */
[----:B------:R-:W-:Y:S01]  /*6810*/  IMAD.MOV.U32 R10, RZ, RZ, R7 ;  /* 0x000000ffff0a7224 */ /* 0x000fe200078e0007 */
[----:B------:R-:W-:Y:S01]  /*6820*/  ULDC UR6, c[0x0][0x2f0] ;  /* 0x0000bc0000067ab9 */ /* 0x000fe20000000800 */
[----:B------:R-:W-:Y:S01]  /*6830*/  IMAD.MOV.U32 R13, RZ, RZ, R2 ;  /* 0x000000ffff0d7224 */ /* 0x000fe200078e0002 */
[----:B------:R-:W-:Y:S01]  /*6840*/  ULDC UR7, c[0x0][0xad0] ;  /* 0x0002b40000077ab9 */ /* 0x000fe20000000800 */
[----:B------:R-:W-:-:S05]  /*6850*/  ULDC UR4, c[0x0][0xa80] ;  /* 0x0002a00000047ab9 */ /* 0x000fca0000000800 */
.L_x_4255:
[----:B------:R-:W-:-:S05]  /*6860*/  VIADD R2, R13, 0x1 ;  /* 0x000000010d027836 */ /* 0x000fca0000000000 */
[----:B------:R-:W-:-:S04]  /*6870*/  ISETP.NE.AND P1, PT, R2, 0x2, PT ;  /* 0x000000020200780c */ /* 0x000fc80003f25270 */
[----:B------:R-:W-:Y:S02]  /*6880*/  SEL R7, RZ, 0x1, P1 ;  /* 0x00000001ff077807 */ /* 0x000fe40000800000 */
[----:B------:R-:W-:Y:S02]  /*6890*/  SEL R2, R2, RZ, P1 ;  /* 0x000000ff02027207 */ /* 0x000fe40000800000 */
[----:B------:R-:W-:Y:S01]  /*68a0*/  LOP3.LUT R16, R16, R7, RZ, 0x3c, !PT ;  /* 0x0000000710107212 */ /* 0x000fe200078e3cff */
[----:B------:R-:W-:Y:S06]  /*68b0*/  @!P0 BRA `(.L_x_4245) ;  /* 0x0000000000048947 */ /* 0x000fec0003800000 */
[----:B------:R-:W-:Y:S01]  /*68c0*/  BPT.TRAP 0x1 ;  /* 0x000000040000795c */ /* 0x000fe20000300000 */
.L_x_4245:
[----:B------:R-:W-:Y:S01]  /*68d0*/  IMAD R9, R2, 0x8, R17 ;  /* 0x0000000802097824 */ /* 0x000fe200078e0211 */
[----:B------:R-:W-:-:S04]  /*68e0*/  SHF.L.U32 R8, R16, 0x1f, RZ ;  /* 0x0000001f10087819 */ /* 0x000fc800000006ff */
[----:B------:R0:W1:Y:S01]  /*68f0*/  SYNCS.PHASECHK.TRANS64.TRYWAIT P1, [R9+URZ+0x38830], R8 ;  /* 0x03883008090075a7 */ /* 0x000062000802017f */
[----:B------:R-:W-:Y:S05]  /*6900*/  @!P0 BRA `(.L_x_4246) ;  /* 0x0000000000048947 */ /* 0x000fea0003800000 */
[----:B------:R-:W-:Y:S01]  /*6910*/  BPT.TRAP 0x1 ;  /* 0x000000040000795c */ /* 0x000fe20000300000 */
.L_x_4246:
[----:B------:R-:W-:Y:S01]  /*6920*/  IMAD R7, R2, 0x200, R0 ;  /* 0x0000020002077824 */ /* 0x000fe200078e0200 */
[----:B-1----:R-:W-:Y:S06]  /*6930*/  @P1 BRA `(.L_x_4247) ;  /* 0x0000000000081947 */ /* 0x002fec0003800000 */
[----:B------:R-:W1:Y:S02]  /*6940*/  SYNCS.PHASECHK.TRANS64.TRYWAIT P1, [R9+URZ+0x38830], R8 ;  /* 0x03883008090075a7 */ /* 0x000e64000802017f */
[----:B-1----:R-:W-:Y:S05]  /*6950*/  @!P1 BRA `(.L_x_4248) ;  /* 0x000000e800cc9947 */ /* 0x002fea0003800000 */
.L_x_4247:
[----:B------:R-:W-:Y:S01]  /*6960*/  R2UR UR10, R7 ;  /* 0x00000000070a72ca */ /* 0x000fe200000e0000 */
[----:B------:R-:W-:Y:S01]  /*6970*/  WARPGROUP.ARRIVE ;  /* 0x00000000000079c5 */ /* 0x000fe20000000000 */
[----:B------:R-:W-:Y:S01]  /*6980*/  UMOV UR11, 0x40000040 ;  /* 0x40000040000b7882 */ /* 0x000fe20000000000 */
[----:B------:R-:W-:Y:S01]  /*6990*/  UMOV UR15, 0x40000040 ;  /* 0x40000040000f7882 */ /* 0x000fe20000000000 */
[----:B------:R-:W-:Y:S01]  /*69a0*/  UMOV UR19, 0x40000040 ;  /* 0x4000004000137882 */ /* 0x000fe20000000000 */
[----:B------:R-:W-:-:S08]  /*69b0*/  UMOV UR23, 0x40000040 ;  /* 0x4000004000177882 */ /* 0x000fd00000000000 */
[----:B------:R-:W-:Y:S01]  /*69c0*/  HGMMA.64x64x16.F32 R152, gdesc[UR8], RZ, !UPT, gsb0 ;  /* 0x00e00000089879f0 */ /* 0x000fe2000c0008ff */
[----:B------:R-:W-:Y:S02]  /*69d0*/  UIADD3 UR14, UR10, 0x2, URZ ;  /* 0x000000020a0e7890 */ /* 0x000fe4000fffe03f */
[----:B------:R-:W-:Y:S02]  /*69e0*/  UIADD3 UR18, UR10, 0x4, URZ ;  /* 0x000000040a127890 */ /* 0x000fe4000fffe03f */
        /* <DEDUP_REMOVED lines=13> */
.L_x_4249:
[----:B------:R2:W3:Y:S01]  /*6ac0*/  SYNCS.PHASECHK.TRANS64.TRYWAIT P1, [R9+URZ+0x38850], R8 ;  /* 0x03885008090075a7 */ /* 0x0004e2000802017f */
[----:B------:R-:W-:Y:S05]  /*6ad0*/  @!P0 BRA `(.L_x_4250) ;  /* 0x0000000000048947 */ /* 0x000fea0003800000 */
[----:B------:R-:W-:Y:S01]  /*6ae0*/  BPT.TRAP 0x1 ;  /* 0x000000040000795c */ /* 0x000fe20000300000 */
.L_x_4250:
[----:B------:R-:W-:Y:S01]  /*6af0*/  IMAD R7, R2, 0x1000, R4 ;  /* 0x0000100002077824 */ /* 0x000fe200078e0204 */
[----:B---3--:R-:W-:Y:S06]  /*6b00*/  @P1 BRA `(.L_x_4251) ;  /* 0x0000000000081947 */ /* 0x008fec0003800000 */
[----:B------:R-:W3:Y:S02]  /*6b10*/  SYNCS.PHASECHK.TRANS64.TRYWAIT P1, [R9+URZ+0x38850], R8 ;  /* 0x03885008090075a7 */ /* 0x000ee4000802017f */
[----:B---3--:R-:W-:Y:S05]  /*6b20*/  @!P1 BRA `(.L_x_4252) ;  /* 0x000000e8006c9947 */ /* 0x008fea0003800000 */
.L_x_4251:
[----:B------:R-:W-:Y:S01]  /*6b30*/  R2UR UR26, R7 ;  /* 0x00000000071a72ca */ /* 0x000fe200000e0000 */
[----:B------:R-:W-:Y:S01]  /*6b40*/  WARPGROUP.ARRIVE ;  /* 0x00000000000079c5 */ /* 0x000fe20000000000 */
[----:B------:R-:W-:Y:S01]  /*6b50*/  UMOV UR27, 0x40000040 ;  /* 0x40000040001b7882 */ /* 0x000fe20000000000 */
[----:B------:R-:W-:Y:S01]  /*6b60*/  VIADD R12, R3, 0x2 ;  /* 0x00000002030c7836 */ /* 0x000fe20000000000 */
[----:B------:R-:W-:Y:S01]  /*6b70*/  UMOV UR29, 0x40000040 ;  /* 0x40000040001d7882 */ /* 0x000fe20000000000 */
[----:B0123--:R-:W-:Y:S01]  /*6b80*/  VIADD R8, R7, 0x2 ;  /* 0x0000000207087836 */ /* 0x00ffe20000000000 */
[----:B------:R-:W-:Y:S01]  /*6b90*/  UMOV UR31, 0x40000040 ;  /* 0x40000040001f7882 */ /* 0x000fe20000000000 */
[----:B------:R-:W0:Y:S01]  /*6ba0*/  S2R R14, SR_TID.X ;  /* 0x00000000000e7919 */ /* 0x000e220000002100 */
[----:B------:R-:W-:Y:S01]  /*6bb0*/  R2UR UR28, R12 ;  /* 0x000000000c1c72ca */ /* 0x000fe200000e0000 */
[----:B------:R-:W-:Y:S01]  /*6bc0*/  VIADD R12, R3, 0x4 ;  /* 0x00000004030c7836 */ /* 0x000fe20000000000 */
[----:B------:R-:W-:Y:S01]  /*6bd0*/  R2UR UR30, R8 ;  /* 0x00000000081e72ca */ /* 0x000fe200000e0000 */
[----:B------:R-:W-:-:S02]  /*6be0*/  VIADD R8, R7, 0x4 ;  /* 0x0000000407087836 */ /* 0x000fc40000000000 */
[----:B------:R-:W-:Y:S01]  /*6bf0*/  HGMMA.64x64x16.F32 R152, gdesc[UR24], R152, gsb0 ;  /* 0x00e00000189879f0 */ /* 0x000fe20008000898 */
[----:B------:R-:W-:Y:S02]  /*6c00*/  VIADD R21, R3, 0x800 ;  /* 0x0000080003157836 */ /* 0x000fe40000000000 */
[----:B------:R-:W-:Y:S01]  /*6c10*/  VIADD R15, R7, 0x800 ;  /* 0x00000800070f7836 */ /* 0x000fe20000000000 */
[----:B0-----:R-:W-:Y:S01]  /*6c20*/  SHF.R.U32.HI R14, RZ, 0x7, R14 ;  /* 0x00000007ff0e7819 */ /* 0x001fe2000001160e */
        /* <DEDUP_REMOVED lines=124> */
[----:B------:R-:W0:Y:S02]  /*73f0*/  SHFL.IDX PT, R8, R14, RZ, 0x1f ;  /* 0x00001fff0e087589 */ /* 0x000e2400000e0000 */
[----:B0-----:R-:W-:-:S04]  /*7400*/  ISETP.GT.AND P1, PT, R8, 0x7f, PT ;  /* 0x0000007f0800780c */ /* 0x001fc80003f24270 */
[----:B------:R-:W-:-:S05]  /*7410*/  SEL R8, RZ, 0x2, !P1 ;  /* 0x00000002ff087807 */ /* 0x000fca0004800000 */
[----:B------:R-:W-:Y:S02]  /*7420*/  IMAD.IADD R12, R21, 0x1, R8 ;  /* 0x00000001150c7824 */ /* 0x000fe400078e0208 */
        /* <DEDUP_REMOVED lines=11> */
[----:B------:R-:W-:Y:S01]  /*74e0*/  IMAD.IADD R20, R21, 0x1, R12 ;  /* 0x0000000115147824 */ /* 0x000fe200078e020c */
[----:B------:R-:W-:Y:S02]  /*74f0*/  WARPGROUP.DEPBAR.LE gsb0, 0x0 ;  /* 0x00008000000079c5 */ /* 0x000fe40000010000 */
[----:B------:R-:W-:-:S06]  /*7500*/  WARPGROUP.ARRIVE ;  /* 0x00000000000079c5 */ /* 0x000fcc0000000000 */
[----:B------:R-:W-:Y:S01]  /*7510*/  HGMMA.64x64x16.F32 R152, gdesc[UR28], R152, gsb0 ;  /* 0x00e000001c9879f0 */ /* 0x000fe20008000898 */
[----:B------:R-:W-:Y:S01]  /*7520*/  R2UR UR28, R20 ;  /* 0x00000000141c72ca */ /* 0x000fe200000e0000 */
[C---:B------:R-:W-:Y:S01]  /*7530*/  IMAD.IADD R20, R15.reuse, 0x1, R12 ;  /* 0x000000010f147824 */ /* 0x040fe200078e020c */
[----:B------:R-:W-:Y:S01]  /*7540*/  UMOV UR29, 0x40000040 ;  /* 0x40000040001d7882 */ /* 0x000fe20000000000 */
[----:B------:R-:W-:Y:S01]  /*7550*/  UMOV UR31, 0x40000040 ;  /* 0x40000040001f7882 */ /* 0x000fe20000000000 */
[--C-:B------:R-:W-:Y:S02]  /*7560*/  IMAD.IADD R15, R15, 0x1, R14.reuse ;  /* 0x000000010f0f7824 */ /* 0x100fe400078e020e */
[----:B------:R-:W-:Y:S01]  /*7570*/  R2UR UR30, R20 ;  /* 0x00000000141e72ca */ /* 0x000fe200000e0000 */
[----:B------:R-:W-:Y:S02]  /*7580*/  IMAD.IADD R20, R21, 0x1, R14 ;  /* 0x0000000115147824 */ /* 0x000fe400078e020e */
[----:B------:R-:W-:-:S05]  /*7590*/  IMAD.MOV.U32 R21, RZ, RZ, 0xa00 ;  /* 0x00000a00ff157424 */ /* 0x000fca00078e00ff */
        /* <DEDUP_REMOVED lines=22> */
[----:B------:R-:W-:Y:S02]  /*7700*/  IMAD.IADD R20, R21, 0x1, R8 ;  /* 0x0000000115147824 */ /* 0x000fe400078e0208 */
[----:B------:R-:W-:Y:S01]  /*7710*/  VIADD R15, R7, 0xa00 ;  /* 0x00000a00070f7836 */ /* 0x000fe20000000000 */
[----:B------:R-:W-:Y:S02]  /*7720*/  WARPGROUP.DEPBAR.LE gsb0, 0x0 ;  /* 0x00008000000079c5 */ /* 0x000fe40000010000 */
[----:B------:R-:W-:-:S06]  /*7730*/  WARPGROUP.ARRIVE ;  /* 0x00000000000079c5 */ /* 0x000fcc0000000000 */
[----:B------:R-:W-:Y:S01]  /*7740*/  HGMMA.64x64x16.F32 R152, gdesc[UR28], R152, gsb0 ;  /* 0x00e000001c9879f0 */ /* 0x000fe20008000898 */
[----:B------:R-:W-:Y:S01]  /*7750*/  R2UR UR28, R20 ;  /* 0x00000000141c72ca */ /* 0x000fe200000e0000 */
[----:B------:R-:W-:Y:S01]  /*7760*/  IMAD.IADD R20, R8, 0x1, R15 ;  /* 0x0000000108147824 */ /* 0x000fe200078e020f */
[----:B------:R-:W-:Y:S01]  /*7770*/  UMOV UR29, 0x40000040 ;  /* 0x40000040001d7882 */ /* 0x000fe20000000000 */
[----:B------:R-:W-:-:S03]  /*7780*/  UMOV UR31, 0x40000040 ;  /* 0x40000040001f7882 */ /* 0x000fc60000000000 */
[----:B------:R-:W-:Y:S02]  /*7790*/  R2UR UR30, R20 ;  /* 0x00000000141e72ca */ /* 0x000fe400000e0000 */
[----:B------:R-:W-:Y:S01]  /*77a0*/  IADD3 R20, R21, R12, RZ ;  /* 0x0000000c15147210 */ /* 0x000fe20007ffe0ff */
[----:B------:R-:W-:Y:S02]  /*77b0*/  WARPGROUP.DEPBAR.LE gsb0, 0x0 ;  /* 0x00008000000079c5 */ /* 0x000fe40000010000 */
[----:B------:R-:W-:-:S08]  /*77c0*/  WARPGROUP.ARRIVE ;  /* 0x00000000000079c5 */ /* 0x000fd00000000000 */
[----:B------:R-:W-:Y:S01]  /*77d0*/  HGMMA.64x64x16.F32 R152, gdesc[UR28], R152, gsb0 ;  /* 0x00e000001c9879f0 */ /* 0x000fe20008000898 */
[----:B------:R-:W-:Y:S01]  /*77e0*/  R2UR UR28, R20 ;  /* 0x00000000141c72ca */ /* 0x000fe200000e0000 */
[--C-:B------:R-:W-:Y:S01]  /*77f0*/  IMAD.IADD R20, R12, 0x1, R15.reuse ;  /* 0x000000010c147824 */ /* 0x100fe200078e020f */
[----:B------:R-:W-:Y:S01]  /*7800*/  UMOV UR29, 0x40000040 ;  /* 0x40000040001d7882 */ /* 0x000fe20000000000 */
[----:B------:R-:W-:Y:S01]  /*7810*/  UMOV UR31, 0x40000040 ;  /* 0x40000040001f7882 */ /* 0x000fe20000000000 */
[----:B------:R-:W-:Y:S02]  /*7820*/  IMAD.IADD R15, R14, 0x1, R15 ;  /* 0x000000010e0f7824 */ /* 0x000fe400078e020f */
        /* <DEDUP_REMOVED lines=34> */
[----:B------:R-:W-:Y:S01]  /*7a50*/  R2UR UR30, R20 ;  /* 0x00000000141e72ca */ /* 0x000fe200000e0000 */
[----:B------:R-:W-:Y:S01]  /*7a60*/  IMAD.IADD R20, R21, 0x1, R12 ;  /* 0x0000000115147824 */ /* 0x000fe200078e020c */
[----:B------:R-:W-:Y:S02]  /*7a70*/  WARPGROUP.DEPBAR.LE gsb0, 0x0 ;  /* 0x00008000000079c5 */ /* 0x000fe40000010000 */
[----:B------:R-:W-:-:S09]  /*7a80*/  WARPGROUP.ARRIVE ;  /* 0x00000000000079c5 */ /* 0x000fd20000000000 */
        /* <DEDUP_REMOVED lines=32> */
[----:B------:R-:W-:-:S03]  /*7c90*/  IMAD.IADD R20, R21, 0x1, R8 ;  /* 0x0000000115147824 */ /* 0x000fc600078e0208 */
[----:B------:R-:W-:Y:S01]  /*7ca0*/  IADD3 R8, R8, R15, RZ ;  /* 0x0000000f08087210 */ /* 0x000fe20007ffe0ff */
        /* <DEDUP_REMOVED lines=46> */
.L_x_4253:
[----:B------:R-:W-:Y:S01]  /*7f90*/  ISETP.NE.AND P1, PT, R220, 0x1, PT ;  /* 0x00000001dc00780c */ /* 0x000fe20003f25270 */
[----:B------:R-:W-:Y:S01]  /*7fa0*/  FMUL.FTZ R8, R152, UR7 ;  /* 0x0000000798087c20 */ /* 0x000fe20008410000 */
[----:B------:R-:W-:Y:S01]  /*7fb0*/  FMUL.FTZ R198, R153, UR7 ;  /* 0x0000000799c67c20 */ /* 0x000fe20008410000 */
[----:B------:R-:W-:Y:S01]  /*7fc0*/  FMUL.FTZ R12, R155, UR7 ;  /* 0x000000079b0c7c20 */ /* 0x000fe20008410000 */
[----:B------:R-:W-:Y:S02]  /*7fd0*/  VIADD R155, R190, UR38 ;  /* 0x00000026be9b7c36 */ /* 0x000fe40008000000 */
[----:B------:R-:W-:Y:S01]  /*7fe0*/  FMUL.FTZ R7, R154, UR7 ;  /* 0x000000079a077c20 */ /* 0x000fe20008410000 */
[----:B------:R-:W-:Y:S01]  /*7ff0*/  FMUL.FTZ R154, R163, UR7 ;  /* 0x00000007a39a7c20 */ /* 0x000fe20008410000 */
[----:B------:R-:W-:Y:S01]  /*8000*/  UMOV UR10, 0xffffffc0 ;  /* 0xffffffc0000a7882 */ /* 0x000fe20000000000 */
[----:B------:R-:W-:Y:S01]  /*8010*/  FMUL.FTZ R21, R159, UR7 ;  /* 0x000000079f157c20 */ /* 0x000fe20008410000 */
[----:B------:R-:W-:Y:S01]  /*8020*/  UIMAD UR10, UR33, UR10, 0x1 ;  /* 0x00000001210a74a4 */ /* 0x000fe2000f8e020a */
[----:B------:R-:W-:Y:S01]  /*8030*/  FMUL.FTZ R14, R158, UR7 ;  /* 0x000000079e0e7c20 */ /* 0x000fe20008410000 */
[----:B------:R-:W0:Y:S01]  /*8040*/  MUFU.TANH R7, R7 ;  /* 0x0000000700077308 */ /* 0x000e220000002400 */
[----:B------:R-:W-:Y:S01]  /*8050*/  FMUL.FTZ R15, R156, UR7 ;  /* 0x000000079c0f7c20 */ /* 0x000fe20008410000 */
[----:B------:R-:W1:Y:S01]  /*8060*/  @P1 LDC R152, c[0x0][0x44c] ;  /* 0x00011300ff981b82 */ /* 0x000e620000000800 */
[----:B------:R-:W-:Y:S01]  /*8070*/  FMUL.FTZ R20, R162, UR7 ;  /* 0x00000007a2147c20 */ /* 0x000fe20008410000 */
[----:B------:R-:W-:Y:S01]  /*8080*/  IADD3 R159, -R18, UR10, RZ ;  /* 0x0000000a129f7c10 */ /* 0x000fe2000fffe1ff */
[----:B------:R-:W-:Y:S01]  /*8090*/  FMUL.FTZ R158, R167, UR7 ;  /* 0x00000007a79e7c20 */ /* 0x000fe20008410000 */
[----:B------:R-:W-:Y:S01]  /*80a0*/  FMUL.FTZ R170, R170, UR7 ;  /* 0x00000007aaaa7c20 */ /* 0x000fe20008410000 */
[----:B------:R-:W-:Y:S01]  /*80b0*/  FMUL.FTZ R167, R171, UR7 ;  /* 0x00000007aba77c20 */ /* 0x000fe20008410000 */
[----:B------:R-:W2:Y:S01]  /*80c0*/  MUFU.TANH R12, R12 ;  /* 0x0000000c000c7308 */ /* 0x000ea20000002400 */
[----:B------:R-:W-:Y:S01]  /*80d0*/  IMAD R156, R186, UR6, R159 ;  /* 0x00000006ba9c7c24 */ /* 0x000fe2000f8e029f */
[----:B------:R-:W3:Y:S01]  /*80e0*/  @P1 LDC R153, c[0x0][0x450] ;  /* 0x00011400ff991b82 */ /* 0x000ee20000000800 */
[----:B------:R-:W-:Y:S01]  /*80f0*/  FMUL.FTZ R179, R179, UR7 ;  /* 0x00000007b3b37c20 */ /* 0x000fe20008410000 */
[----:B------:R-:W-:Y:S01]  /*8100*/  FMUL.FTZ R182, R182, UR7 ;  /* 0x00000007b6b67c20 */ /* 0x000fe20008410000 */
[----:B------:R-:W-:Y:S01]  /*8110*/  FMUL.FTZ R183, R183, UR7 ;  /* 0x00000007b7b77c20 */ /* 0x000fe20008410000 */
[----:B------:R-:W-:Y:S01]  /*8120*/  FMUL.FTZ R197, R157, UR7 ;  /* 0x000000079dc57c20 */ /* 0x000fe20008410000 */
[----:B------:R-:W-:Y:S01]  /*8130*/  FMUL.FTZ R196, R160, UR7 ;  /* 0x00000007a0c47c20 */ /* 0x000fe20008410000 */
[----:B------:R-:W4:Y:S01]  /*8140*/  MUFU.TANH R14, R14 ;  /* 0x0000000e000e7308 */ /* 0x000f220000002400 */
[----:B------:R-:W-:Y:S01]  /*8150*/  FMUL.FTZ R157, R161, UR7 ;  /* 0x00000007a19d7c20 */ /* 0x000fe20008410000 */
[----:B------:R-:W-:Y:S01]  /*8160*/  FMUL.FTZ R164, R164, UR7 ;  /* 0x00000007a4a47c20 */ /* 0x000fe20008410000 */
[----:B------:R-:W-:Y:S01]  /*8170*/  FMUL.FTZ R160, R169, UR7 ;  /* 0x00000007a9a07c20 */ /* 0x000fe20008410000 */
[----:B------:R-:W-:Y:S01]  /*8180*/  FMUL.FTZ R161, R172, UR7 ;  /* 0x00000007aca17c20 */ /* 0x000fe20008410000 */
[----:B------:R-:W-:Y:S01]  /*8190*/  FMUL.FTZ R169, R173, UR7 ;  /* 0x00000007ada97c20 */ /* 0x000fe20008410000 */
[----:B------:R-:W-:Y:S01]  /*81a0*/  FMUL.FTZ R172, R176, UR7 ;  /* 0x00000007b0ac7c20 */ /* 0x000fe20008410000 */
[----:B------:R-:W-:Y:S01]  /*81b0*/  FMUL.FTZ R177, R177, UR7 ;  /* 0x00000007b1b17c20 */ /* 0x000fe20008410000 */
[----:B------:R-:W5:Y:S01]  /*81c0*/  MUFU.TANH R21, R21 ;  /* 0x0000001500157308 */ /* 0x000f620000002400 */
[----:B------:R-:W-:Y:S01]  /*81d0*/  FMUL.FTZ R173, R180, UR7 ;  /* 0x00000007b4ad7c20 */ /* 0x000fe20008410000 */
[----:B-1----:R-:W-:-:S04]  /*81e0*/  @P1 IMAD.HI.U32 R152, R155, R152, RZ ;  /* 0x000000989b981227 */ /* 0x002fc800078e00ff */
[----:B------:R-:W-:Y:S01]  /*81f0*/  FMUL.FTZ R181, R181, UR7 ;  /* 0x00000007b5b57c20 */ /* 0x000fe20008410000 */
[----:B------:R-:W-:Y:S01]  /*8200*/  UMOV UR11, 0x40000040 ;  /* 0x40000040000b7882 */ /* 0x000fe20000000000 */
[----:B------:R-:W-:Y:S01]  /*8210*/  IMAD R204, R2, 0x1000, R19 ;  /* 0x0000100002cc7824 */ /* 0x000fe200078e0213 */
[----:B------:R-:W1:Y:S01]  /*8220*/  MUFU.TANH R20, R20 ;  /* 0x0000001400147308 */ /* 0x000e620000002400 */
[----:B---3--:R-:W-:Y:S01]  /*8230*/  @P1 SHF.R.U32.HI R155, RZ, R153, R152 ;  /* 0x00000099ff9b1219 */ /* 0x008fe20000011698 */
[----:B------:R-:W-:Y:S01]  /*8240*/  FMUL.FTZ R153, R166, UR7 ;  /* 0x00000007a6997c20 */ /* 0x000fe20008410000 */
[----:B------:R-:W-:Y:S01]  /*8250*/  FMUL.FTZ R166, R175, UR7 ;  /* 0x00000007afa67c20 */ /* 0x000fe20008410000 */
[C---:B------:R-:W-:Y:S01]  /*8260*/  R2UR UR10, R204.reuse ;  /* 0x00000000cc0a72ca */ /* 0x040fe200000e0000 */
[----:B------:R-:W-:Y:S01]  /*8270*/  VIADD R207, R204, 0x80 ;  /* 0x00000080cccf7836 */ /* 0x000fe20000000000 */
[----:B------:R-:W3:Y:S02]  /*8280*/  SHFL.IDX PT, R163, R155, 0x1, 0x1c1f ;  /* 0x003c1f009ba37f89 */ /* 0x000ee400000e0000 */
[----:B------:R-:W1:Y:S02]  /*8290*/  MUFU.TANH R154, R154 ;  /* 0x0000009a009a7308 */ /* 0x000e640000002400 */
[----:B------:R-:W1:Y:S06]  /*82a0*/  SHFL.IDX PT, R155, R155, RZ, 0x1c1f ;  /* 0x001c1fff9b9b7589 */ /* 0x000e6c00000e0000 */
[----:B------:R-:W1:Y:S08]  /*82b0*/  MUFU.TANH R153, R153 ;  /* 0x0000009900997308 */ /* 0x000e700000002400 */
[----:B------:R-:W1:Y:S01]  /*82c0*/  MUFU.TANH R158, R158 ;  /* 0x0000009e009e7308 */ /* 0x000e620000002400 */
[----:B---3--:R-:W-:Y:S01]  /*82d0*/  IADD3 R152, R163, -UR5, R156 ;  /* 0x80000005a3987c10 */ /* 0x008fe2000fffe09c */
[----:B------:R-:W-:-:S06]  /*82e0*/  FMUL.FTZ R163, R174, UR7 ;  /* 0x00000007aea37c20 */ /* 0x000fcc0008410000 */
[----:B------:R-:W3:Y:S01]  /*82f0*/  MUFU.TANH R170, R170 ;  /* 0x000000aa00aa7308 */ /* 0x000ee20000002400 */
[C---:B------:R-:W-:Y:S02]  /*8300*/  ISETP.GT.AND P1, PT, R152.reuse, RZ, PT ;  /* 0x000000ff9800720c */ /* 0x040fe40003f24270 */
[C---:B------:R-:W-:Y:S02]  /*8310*/  ISETP.GT.AND P2, PT, R152.reuse, 0x1, PT ;  /* 0x000000019800780c */ /* 0x040fe40003f44270 */
[----:B0-----:R-:W-:Y:S02]  /*8320*/  FSEL R162, R7, -INF , P1 ;  /* 0xff80000007a27808 */ /* 0x001fe40000800000 */
[----:B------:R-:W-:Y:S01]  /*8330*/  ISETP.GT.AND P1, PT, R152, 0x8, PT ;  /* 0x000000089800780c */ /* 0x000fe20003f24270 */
[----:B------:R-:W0:Y:S01]  /*8340*/  MUFU.TANH R167, R167 ;  /* 0x000000a700a77308 */ /* 0x000e220000002400 */
[----:B--2---:R-:W-:Y:S02]  /*8350*/  FSEL R12, R12, -INF , P2 ;  /* 0xff8000000c0c7808 */ /* 0x004fe40001000000 */
[----:B------:R-:W-:-:S02]  /*8360*/  FMNMX.FTZ R7, R162, R11, !PT ;  /* 0x0000000ba2077209 */ /* 0x000fc40007810000 */
[----:B------:R-:W-:Y:S02]  /*8370*/  ISETP.GT.AND P2, PT, R152, 0x9, PT ;  /* 0x000000099800780c */ /* 0x000fe40003f44270 */
[----:B----4-:R-:W-:Y:S01]  /*8380*/  FSEL R14, R14, -INF , P1 ;  /* 0xff8000000e0e7808 */ /* 0x010fe20000800000 */
[----:B------:R-:W2:Y:S01]  /*8390*/  MUFU.TANH R163, R163 ;  /* 0x000000a300a37308 */ /* 0x000ea20000002400 */
[----:B------:R-:W-:Y:S01]  /*83a0*/  FMNMX.FTZ R159, R12, R7, !PT ;  /* 0x000000070c9f7209 */ /* 0x000fe20007810000 */
[----:B------:R-:W-:Y:S01]  /*83b0*/  FMUL.FTZ R7, R178, UR7 ;  /* 0x00000007b2077c20 */ /* 0x000fe20008410000 */
[----:B------:R-:W-:Y:S02]  /*83c0*/  ISETP.GT.AND P1, PT, R152, 0x10, PT ;  /* 0x000000109800780c */ /* 0x000fe40003f24270 */
[----:B-----5:R-:W-:Y:S02]  /*83d0*/  FSEL R21, R21, -INF , P2 ;  /* 0xff80000015157808 */ /* 0x020fe40001000000 */
[----:B------:R-:W-:Y:S01]  /*83e0*/  FMNMX.FTZ R174, R14, R159, !PT ;  /* 0x0000009f0eae7209 */ /* 0x000fe20007810000 */
[----:B------:R-:W4:Y:S01]  /*83f0*/  MUFU.TANH R166, R166 ;  /* 0x000000a600a67308 */ /* 0x000f220000002400 */
[----:B------:R-:W-:-:S02]  /*8400*/  ISETP.GT.AND P2, PT, R152, 0x11, PT ;  /* 0x000000119800780c */ /* 0x000fc40003f44270 */
[----:B-1----:R-:W-:Y:S02]  /*8410*/  FSEL R20, R20, -INF , P1 ;  /* 0xff80000014147808 */ /* 0x002fe40000800000 */
[----:B------:R-:W-:Y:S02]  /*8420*/  FMNMX.FTZ R159, R21, R174, !PT ;  /* 0x000000ae159f7209 */ /* 0x000fe40007810000 */
[----:B------:R-:W-:Y:S01]  /*8430*/  ISETP.GT.AND P1, PT, R152, 0x18, PT ;  /* 0x000000189800780c */ /* 0x000fe20003f24270 */
[----:B------:R-:W1:Y:S01]  /*8440*/  MUFU.TANH R7, R7 ;  /* 0x0000000700077308 */ /* 0x000e620000002400 */
[----:B------:R-:W-:Y:S02]  /*8450*/  FSEL R175, R154, -INF , P2 ;  /* 0xff8000009aaf7808 */ /* 0x000fe40001000000 */
[----:B------:R-:W-:Y:S02]  /*8460*/  FMNMX.FTZ R174, R20, R159, !PT ;  /* 0x0000009f14ae7209 */ /* 0x000fe40007810000 */
[----:B------:R-:W-:-:S02]  /*8470*/  ISETP.GT.AND P2, PT, R152, 0x19, PT ;  /* 0x000000199800780c */ /* 0x000fc40003f44270 */
[----:B------:R-:W-:Y:S01]  /*8480*/  FSEL R171, R153, -INF , P1 ;  /* 0xff80000099ab7808 */ /* 0x000fe20000800000 */
[----:B------:R-:W5:Y:S01]  /*8490*/  MUFU.TANH R154, R179 ;  /* 0x000000b3009a7308 */ /* 0x000f620000002400 */
[----:B------:R-:W-:Y:S02]  /*84a0*/  FMNMX.FTZ R178, R175, R174, !PT ;  /* 0x000000aeafb27209 */ /* 0x000fe40007810000 */
[----:B------:R-:W-:Y:S02]  /*84b0*/  ISETP.GT.AND P1, PT, R152, 0x20, PT ;  /* 0x000000209800780c */ /* 0x000fe40003f24270 */
[----:B------:R-:W-:Y:S02]  /*84c0*/  FSEL R174, R158, -INF , P2 ;  /* 0xff8000009eae7808 */ /* 0x000fe40001000000 */
[----:B------:R-:W-:Y:S01]  /*84d0*/  FMNMX.FTZ R153, R171, R178, !PT ;  /* 0x000000b2ab997209 */ /* 0x000fe20007810000 */
[----:B------:R-:W5:Y:S01]  /*84e0*/  MUFU.TANH R182, R182 ;  /* 0x000000b600b67308 */ /* 0x000f620000002400 */
[----:B------:R-:W-:-:S02]  /*84f0*/  ISETP.GT.AND P2, PT, R152, 0x21, PT ;  /* 0x000000219800780c */ /* 0x000fc40003f44270 */
[----:B---3--:R-:W-:Y:S02]  /*8500*/  FSEL R170, R170, -INF , P1 ;  /* 0xff800000aaaa7808 */ /* 0x008fe40000800000 */
[----:B------:R-:W-:Y:S02]  /*8510*/  FMNMX.FTZ R153, R174, R153, !PT ;  /* 0x00000099ae997209 */ /* 0x000fe40007810000 */
[----:B------:R-:W-:Y:S01]  /*8520*/  ISETP.GT.AND P1, PT, R152, 0x28, PT ;  /* 0x000000289800780c */ /* 0x000fe20003f24270 */
[----:B------:R-:W3:Y:S01]  /*8530*/  MUFU.TANH R183, R183 ;  /* 0x000000b700b77308 */ /* 0x000ee20000002400 */
[----:B0-----:R-:W-:Y:S02]  /*8540*/  FSEL R167, R167, -INF , P2 ;  /* 0xff800000a7a77808 */ /* 0x001fe40001000000 */
[----:B------:R-:W-:Y:S02]  /*8550*/  FMNMX.FTZ R158, R170, R153, !PT ;  /* 0x00000099aa9e7209 */ /* 0x000fe40007810000 */
[----:B------:R-:W-:-:S02]  /*8560*/  ISETP.GT.AND P2, PT, R152, 0x29, PT ;  /* 0x000000299800780c */ /* 0x000fc40003f44270 */
[----:B--2---:R-:W-:Y:S01]  /*8570*/  FSEL R163, R163, -INF , P1 ;  /* 0xff800000a3a37808 */ /* 0x004fe20000800000 */
[----:B------:R-:W0:Y:S01]  /*8580*/  MUFU.TANH R8, R8 ;  /* 0x0000000800087308 */ /* 0x000e220000002400 */
[----:B------:R-:W-:Y:S02]  /*8590*/  FMNMX.FTZ R158, R167, R158, !PT ;  /* 0x0000009ea79e7209 */ /* 0x000fe40007810000 */
[----:B------:R-:W-:Y:S02]  /*85a0*/  ISETP.GT.AND P1, PT, R152, 0x30, PT ;  /* 0x000000309800780c */ /* 0x000fe40003f24270 */
[----:B----4-:R-:W-:Y:S02]  /*85b0*/  FSEL R166, R166, -INF , P2 ;  /* 0xff800000a6a67808 */ /* 0x010fe40001000000 */
[----:B------:R-:W-:Y:S01]  /*85c0*/  FMNMX.FTZ R153, R163, R158, !PT ;  /* 0x0000009ea3997209 */ /* 0x000fe20007810000 */
[----:B------:R-:W2:Y:S01]  /*85d0*/  MUFU.TANH R198, R198 ;  /* 0x000000c600c67308 */ /* 0x000ea20000002400 */
[----:B------:R-:W-:-:S02]  /*85e0*/  ISETP.GT.AND P2, PT, R152, 0x31, PT ;  /* 0x000000319800780c */ /* 0x000fc40003f44270 */
[----:B-1----:R-:W-:Y:S02]  /*85f0*/  FSEL R7, R7, -INF , P1 ;  /* 0xff80000007077808 */ /* 0x002fe40000800000 */
[----:B------:R-:W-:Y:S02]  /*8600*/  FMNMX.FTZ R158, R166, R153, !PT ;  /* 0x00000099a69e7209 */ /* 0x000fe40007810000 */
[----:B------:R-:W-:Y:S01]  /*8610*/  ISETP.GT.AND P1, PT, R152, 0x38, PT ;  /* 0x000000389800780c */ /* 0x000fe20003f24270 */
[----:B------:R-:W1:Y:S01]  /*8620*/  MUFU.TANH R15, R15 ;  /* 0x0000000f000f7308 */ /* 0x000e620000002400 */
[----:B-----5:R-:W-:Y:S02]  /*8630*/  FSEL R154, R154, -INF , P2 ;  /* 0xff8000009a9a7808 */ /* 0x020fe40001000000 */
[----:B------:R-:W-:Y:S02]  /*8640*/  FMNMX.FTZ R153, R7, R158, !PT ;  /* 0x0000009e07997209 */ /* 0x000fe40007810000 */
[----:B------:R-:W-:-:S02]  /*8650*/  ISETP.GT.AND P2, PT, R152, 0x39, PT ;  /* 0x000000399800780c */ /* 0x000fc40003f44270 */
[----:B------:R-:W-:Y:S01]  /*8660*/  FSEL R152, R182, -INF , P1 ;  /* 0xff800000b6987808 */ /* 0x000fe20000800000 */
[----:B------:R-:W4:Y:S01]  /*8670*/  MUFU.TANH R197, R197 ;  /* 0x000000c500c57308 */ /* 0x000f220000002400 */
[----:B------:R-:W-:Y:S02]  /*8680*/  FMNMX.FTZ R159, R154, R153, !PT ;  /* 0x000000999a9f7209 */ /* 0x000fe40007810000 */
[----:B---3--:R-:W-:Y:S02]  /*8690*/  FSEL R153, R183, -INF , P2 ;  /* 0xff800000b7997808 */ /* 0x008fe40001000000 */
[----:B------:R-:W-:Y:S01]  /*86a0*/  FMNMX.FTZ R158, R152, R159, !PT ;  /* 0x0000009f989e7209 */ /* 0x000fe20007810000 */
[----:B------:R-:W-:Y:S01]  /*86b0*/  FMUL.FTZ R159, R168, UR7 ;  /* 0x00000007a89f7c20 */ /* 0x000fe20008410000 */
[----:B------:R-:W-:Y:S01]  /*86c0*/  IADD3 R168, R155, -UR5, R156 ;  /* 0x800000059ba87c10 */ /* 0x000fe2000fffe09c */
[----:B------:R-:W3:Y:S01]  /*86d0*/  MUFU.TANH R196, R196 ;  /* 0x000000c400c47308 */ /* 0x000ee20000002400 */
[----:B------:R-:W-:Y:S01]  /*86e0*/  FMNMX.FTZ R178, R153, R158, !PT ;  /* 0x0000009e99b27209 */ /* 0x000fe20007810000 */
[----:B------:R-:W-:Y:S01]  /*86f0*/  FMUL.FTZ R158, R165, UR7 ;  /* 0x00000007a59e7c20 */ /* 0x000fe20008410000 */
[----:B------:R-:W-:-:S02]  /*8700*/  ISETP.GT.AND P1, PT, R168, RZ, PT ;  /* 0x000000ffa800720c */ /* 0x000fc40003f24270 */
[----:B------:R-:W-:Y:S01]  /*8710*/  ISETP.GT.AND P2, PT, R168, 0x1, PT ;  /* 0x00000001a800780c */ /* 0x000fe20003f44270 */
[----:B------:R-:W5:Y:S01]  /*8720*/  SHFL.BFLY PT, R179, R178, 0x2, 0x1f ;  /* 0x0c401f00b2b37f89 */ /* 0x000f6200000e0000 */
[----:B0-----:R-:W-:Y:S01]  /*8730*/  FSEL R183, R8, -INF , P1 ;  /* 0xff80000008b77808 */ /* 0x001fe20000800000 */
[----:B------:R-:W-:Y:S01]  /*8740*/  MUFU.TANH R157, R157 ;  /* 0x0000009d009d7308 */ /* 0x000fe20000002400 */
[----:B------:R-:W-:Y:S02]  /*8750*/  ISETP.GT.AND P1, PT, R168, 0x8, PT ;  /* 0x00000008a800780c */ /* 0x000fe40003f24270 */
[----:B--2---:R-:W-:Y:S02]  /*8760*/  FSEL R198, R198, -INF , P2 ;  /* 0xff800000c6c67808 */ /* 0x004fe40001000000 */
[----:B------:R-:W-:Y:S02]  /*8770*/  FMNMX.FTZ R155, R183, R10, !PT ;  /* 0x0000000ab79b7209 */ /* 0x000fe40007810000 */
[----:B------:R-:W-:Y:S01]  /*8780*/  ISETP.GT.AND P2, PT, R168, 0x9, PT ;  /* 0x00000009a800780c */ /* 0x000fe20003f44270 */
[----:B------:R-:W0:Y:S01]  /*8790*/  MUFU.TANH R164, R164 ;  /* 0x000000a400a47308 */ /* 0x000e220000002400 */
[----:B-1----:R-:W-:-:S02]  /*87a0*/  FSEL R182, R15, -INF , P1 ;  /* 0xff8000000fb67808 */ /* 0x002fc40000800000 */
[----:B------:R-:W-:Y:S02]  /*87b0*/  FMNMX.FTZ R155, R198, R155, !PT ;  /* 0x0000009bc69b7209 */ /* 0x000fe40007810000 */
[----:B------:R-:W-:Y:S02]  /*87c0*/  ISETP.GT.AND P1, PT, R168, 0x10, PT ;  /* 0x00000010a800780c */ /* 0x000fe40003f24270 */
[----:B----4-:R-:W-:Y:S01]  /*87d0*/  FSEL R197, R197, -INF , P2 ;  /* 0xff800000c5c57808 */ /* 0x010fe20001000000 */
[----:B------:R-:W1:Y:S01]  /*87e0*/  MUFU.TANH R158, R158 ;  /* 0x0000009e009e7308 */ /* 0x000e620000002400 */
[----:B------:R-:W-:Y:S02]  /*87f0*/  FMNMX.FTZ R8, R182, R155, !PT ;  /* 0x0000009bb6087209 */ /* 0x000fe40007810000 */
[----:B------:R-:W-:Y:S02]  /*8800*/  ISETP.GT.AND P2, PT, R168, 0x11, PT ;  /* 0x00000011a800780c */ /* 0x000fe40003f44270 */
[----:B---3--:R-:W-:-:S02]  /*8810*/  FSEL R196, R196, -INF , P1 ;  /* 0xff800000c4c47808 */ /* 0x008fc40000800000 */
[----:B-----5:R-:W-:Y:S01]  /*8820*/  FMNMX.FTZ R165, R178, R179, !PT ;  /* 0x000000b3b2a57209 */ /* 0x020fe20007810000 */
[----:B------:R-:W2:Y:S01]  /*8830*/  MUFU.TANH R159, R159 ;  /* 0x0000009f009f7308 */ /* 0x000ea20000002400 */
[----:B------:R-:W-:Y:S02]  /*8840*/  FMNMX.FTZ R155, R197, R8, !PT ;  /* 0x00000008c59b7209 */ /* 0x000fe40007810000 */
[C---:B------:R-:W-:Y:S01]  /*8850*/  ISETP.GT.AND P1, PT, R168.reuse, 0x18, PT ;  /* 0x00000018a800780c */ /* 0x040fe20003f24270 */
[----:B------:R-:W3:Y:S01]  /*8860*/  SHFL.BFLY PT, R156, R165, 0x1, 0x1f ;  /* 0x0c201f00a59c7f89 */ /* 0x000ee200000e0000 */
[----:B------:R-:W-:Y:S02]  /*8870*/  ISETP.GT.AND P3, PT, R168, 0x28, PT ;  /* 0x00000028a800780c */ /* 0x000fe40003f64270 */
[----:B0-----:R-:W-:Y:S01]  /*8880*/  FSEL R164, R164, -INF , P1 ;  /* 0xff800000a4a47808 */ /* 0x001fe20000800000 */
[----:B------:R-:W0:Y:S01]  /*8890*/  MUFU.TANH R160, R160 ;  /* 0x000000a000a07308 */ /* 0x000e220000002400 */
[----:B------:R-:W-:-:S02]  /*88a0*/  ISETP.GT.AND P1, PT, R168, 0x20, PT ;  /* 0x00000020a800780c */ /* 0x000fc40003f24270 */
[----:B------:R-:W-:-:S05]  /*88b0*/  ISETP.GT.AND P4, PT, R168, 0x29, PT ;  /* 0x00000029a800780c */ /* 0x000fca0003f84270 */
[----:B------:R-:W4:Y:S08]  /*88c0*/  MUFU.TANH R161, R161 ;  /* 0x000000a100a17308 */ /* 0x000f300000002400 */
[----:B------:R-:W5:Y:S01]  /*88d0*/  MUFU.TANH R169, R169 ;  /* 0x000000a900a97308 */ /* 0x000f620000002400 */
[----:B---3--:R-:W-:Y:S02]  /*88e0*/  FMNMX.FTZ R8, R165, R156, !PT ;  /* 0x0000009ca5087209 */ /* 0x008fe40007810000 */
[----:B------:R-:W-:-:S02]  /*88f0*/  FSEL R165, R157, -INF , P2 ;  /* 0xff8000009da57808 */ /* 0x000fc40001000000 */
[----:B------:R-:W-:-:S03]  /*8900*/  FMNMX.FTZ R156, R196, R155, !PT ;  /* 0x0000009bc49c7209 */ /* 0x000fc60007810000 */
[----:B------:R-:W3:Y:S01]  /*8910*/  MUFU.TANH R172, R172 ;  /* 0x000000ac00ac7308 */ /* 0x000ee20000002400 */
[----:B------:R-:W-:Y:S01]  /*8920*/  ISETP.GT.AND P2, PT, R168, 0x19, PT ;  /* 0x00000019a800780c */ /* 0x000fe20003f44270 */
[----:B------:R-:W-:Y:S01]  /*8930*/  FMUL.FTZ R179, R8, UR4 ;  /* 0x0000000408b37c20 */ /* 0x000fe20008410000 */
[----:B------:R-:W-:Y:S02]  /*8940*/  FMNMX.FTZ R157, R165, R156, !PT ;  /* 0x0000009ca59d7209 */ /* 0x000fe40007810000 */
[----:B-1----:R-:W-:Y:S02]  /*8950*/  FSEL R155, R158, -INF , P2 ;  /* 0xff8000009e9b7808 */ /* 0x002fe40001000000 */
[----:B------:R-:W-:Y:S01]  /*8960*/  FMNMX.FTZ R158, R164, R157, !PT ;  /* 0x0000009da49e7209 */ /* 0x000fe20007810000 */
[----:B------:R-:W1:Y:S01]  /*8970*/  MUFU.TANH R15, R177 ;  /* 0x000000b1000f7308 */ /* 0x000e620000002400 */
[----:B------:R-:W-:Y:S02]  /*8980*/  ISETP.GT.AND P2, PT, R168, 0x21, PT ;  /* 0x00000021a800780c */ /* 0x000fe40003f44270 */
[----:B--2---:R-:W-:-:S02]  /*8990*/  FSEL R156, R159, -INF , P1 ;  /* 0xff8000009f9c7808 */ /* 0x004fc40000800000 */
[----:B------:R-:W-:Y:S02]  /*89a0*/  FMNMX.FTZ R159, R155, R158, !PT ;  /* 0x0000009e9b9f7209 */ /* 0x000fe40007810000 */
[----:B0-----:R-:W-:Y:S01]  /*89b0*/  FSEL R157, R160, -INF , P2 ;  /* 0xff800000a09d7808 */ /* 0x001fe20001000000 */
[----:B------:R-:W0:Y:S01]  /*89c0*/  MUFU.TANH R173, R173 ;  /* 0x000000ad00ad7308 */ /* 0x000e220000002400 */
[----:B------:R-:W-:Y:S02]  /*89d0*/  FMNMX.FTZ R160, R156, R159, !PT ;  /* 0x0000009f9ca07209 */ /* 0x000fe40007810000 */
[----:B----4-:R-:W-:Y:S02]  /*89e0*/  FSEL R158, R161, -INF , P3 ;  /* 0xff800000a19e7808 */ /* 0x010fe40001800000 */
[----:B------:R-:W-:Y:S02]  /*89f0*/  FMNMX.FTZ R161, R157, R160, !PT ;  /* 0x000000a09da17209 */ /* 0x000fe40007810000 */
[----:B------:R-:W-:Y:S01]  /*8a00*/  ISETP.GT.AND P2, PT, R168, 0x30, PT ;  /* 0x00000030a800780c */ /* 0x000fe20003f44270 */
[----:B------:R-:W2:Y:S01]  /*8a10*/  MUFU.TANH R180, R181 ;  /* 0x000000b500b47308 */ /* 0x000ea20000002400 */
[----:B-----5:R-:W-:-:S02]  /*8a20*/  FSEL R159, R169, -INF , P4 ;  /* 0xff800000a99f7808 */ /* 0x020fc40002000000 */
[----:B------:R-:W-:Y:S02]  /*8a30*/  FMNMX.FTZ R176, R158, R161, !PT ;  /* 0x000000a19eb07209 */ /* 0x000fe40007810000 */
[----:B------:R-:W-:Y:S02]  /*8a40*/  FSETP.NEU.FTZ.AND P1, PT, R8, -INF , PT ;  /* 0xff8000000800780b */ /* 0x000fe40003f3d000 */
[----:B------:R-:W-:Y:S02]  /*8a50*/  ISETP.GT.AND P3, PT, R168, 0x31, PT ;  /* 0x00000031a800780c */ /* 0x000fe40003f64270 */
[----:B---3--:R-:W-:Y:S02]  /*8a60*/  FSEL R160, R172, -INF , P2 ;  /* 0xff800000aca07808 */ /* 0x008fe40001000000 */
[----:B------:R-:W-:Y:S02]  /*8a70*/  FMNMX.FTZ R169, R159, R176, !PT ;  /* 0x000000b09fa97209 */ /* 0x000fe40007810000 */
[----:B------:R-:W-:-:S02]  /*8a80*/  FSEL R179, R179, RZ, P1 ;  /* 0x000000ffb3b37208 */ /* 0x000fc40000800000 */
[----:B------:R-:W-:Y:S02]  /*8a90*/  ISETP.GT.AND P2, PT, R168, 0x38, PT ;  /* 0x00000038a800780c */ /* 0x000fe40003f44270 */
[----:B-1----:R-:W-:Y:S01]  /*8aa0*/  FSEL R161, R15, -INF , P3 ;  /* 0xff8000000fa17808 */ /* 0x002fe20001800000 */
[--C-:B------:R-:W-:Y:S01]  /*8ab0*/  FFMA.FTZ R177, R162, UR4, -R179.reuse ;  /* 0x00000004a2b17c23 */ /* 0x100fe200080108b3 */
[----:B------:R-:W-:Y:S01]  /*8ac0*/  FMNMX.FTZ R172, R160, R169, !PT ;  /* 0x000000a9a0ac7209 */ /* 0x000fe20007810000 */
[--C-:B------:R-:W-:Y:S01]  /*8ad0*/  FFMA.FTZ R12, R12, UR4, -R179.reuse ;  /* 0x000000040c0c7c23 */ /* 0x100fe200080108b3 */
[----:B------:R-:W-:Y:S01]  /*8ae0*/  ISETP.GT.AND P3, PT, R168, 0x39, PT ;  /* 0x00000039a800780c */ /* 0x000fe20003f64270 */
[----:B------:R1:W-:Y:S01]  /*8af0*/  MUFU.EX2 R15, R177 ;  /* 0x000000b1000f7308 */ /* 0x0003e20000000800 */
[----:B0-----:R-:W-:Y:S01]  /*8b00*/  FSEL R162, R173, -INF , P2 ;  /* 0xff800000ada27808 */ /* 0x001fe20001000000 */
[--C-:B------:R-:W-:Y:S01]  /*8b10*/  FFMA.FTZ R168, R171, UR4, -R179.reuse ;  /* 0x00000004aba87c23 */ /* 0x100fe200080108b3 */
[----:B------:R-:W-:Y:S01]  /*8b20*/  FMNMX.FTZ R169, R161, R172, !PT ;  /* 0x000000aca1a97209 */ /* 0x000fe20007810000 */
[--C-:B------:R-:W-:Y:S01]  /*8b30*/  FFMA.FTZ R171, R174, UR4, -R179.reuse ;  /* 0x00000004aeab7c23 */ /* 0x100fe200080108b3 */
[----:B--2---:R-:W-:Y:S01]  /*8b40*/  FSEL R180, R180, -INF , P3 ;  /* 0xff800000b4b47808 */ /* 0x004fe20001800000 */
        /* <DEDUP_REMOVED lines=11> */
[----:B------:R-:W-:Y:S08]  /*8c00*/  MUFU.EX2 R12, R12 ;  /* 0x0000000c000c7308 */ /* 0x000ff00000000800 */
[----:B------:R-:W-:Y:S08]  /*8c10*/  MUFU.EX2 R14, R14 ;  /* 0x0000000e000e7308 */ /* 0x000ff00000000800 */
[----:B------:R-:W-:Y:S01]  /*8c20*/  MUFU.EX2 R21, R21 ;  /* 0x0000001500157308 */ /* 0x000fe20000000800 */
[----:B0-----:R-:W-:Y:S01]  /*8c30*/  FMNMX.FTZ R176, R172, R173, !PT ;  /* 0x000000adacb07209 */ /* 0x001fe20007810000 */
[--C-:B------:R-:W-:Y:S01]  /*8c40*/  FFMA.FTZ R173, R167, UR4, -R179.reuse ;  /* 0x00000004a7ad7c23 */ /* 0x100fe200080108b3 */
[----:B------:R-:W-:-:S05]  /*8c50*/  FFMA.FTZ R172, R163, UR4, -R179 ;  /* 0x00000004a3ac7c23 */ /* 0x000fca00080108b3 */
[----:B------:R-:W-:Y:S01]  /*8c60*/  MUFU.EX2 R20, R20 ;  /* 0x0000001400147308 */ /* 0x000fe20000000800 */
[----:B-1----:R-:W0:Y:S07]  /*8c70*/  SHFL.BFLY PT, R177, R176, 0x1, 0x1f ;  /* 0x0c201f00b0b17f89 */ /* 0x002e2e00000e0000 */
[----:B------:R-:W-:Y:S08]  /*8c80*/  MUFU.EX2 R169, R169 ;  /* 0x000000a900a97308 */ /* 0x000ff00000000800 */
[----:B------:R-:W-:Y:S08]  /*8c90*/  MUFU.EX2 R168, R168 ;  /* 0x000000a800a87308 */ /* 0x000ff00000000800 */
[----:B------:R-:W-:Y:S01]  /*8ca0*/  MUFU.EX2 R171, R171 ;  /* 0x000000ab00ab7308 */ /* 0x000fe20000000800 */
[----:B0-----:R-:W-:Y:S01]  /*8cb0*/  FMNMX.FTZ R7, R176, R177, !PT ;  /* 0x000000b1b0077209 */ /* 0x001fe20007810000 */
[--C-:B------:R-:W-:Y:S01]  /*8cc0*/  FFMA.FTZ R176, R152, UR4, -R179.reuse ;  /* 0x0000000498b07c23 */ /* 0x100fe200080108b3 */
[----:B------:R-:W-:-:S02]  /*8cd0*/  FFMA.FTZ R179, R153, UR4, -R179 ;  /* 0x0000000499b37c23 */ /* 0x000fc400080108b3 */
[C---:B------:R-:W-:Y:S01]  /*8ce0*/  FSETP.NEU.FTZ.AND P2, PT, R7.reuse, -INF , PT ;  /* 0xff8000000700780b */ /* 0x040fe20003f5d000 */
[----:B------:R-:W-:Y:S02]  /*8cf0*/  FMUL.FTZ R152, R7, UR4 ;  /* 0x0000000407987c20 */ /* 0x000fe40008410000 */
[----:B------:R0:W-:Y:S03]  /*8d00*/  MUFU.EX2 R177, R154 ;  /* 0x0000009a00b17308 */ /* 0x0001e60000000800 */
[----:B------:R-:W-:Y:S02]  /*8d10*/  FSEL R153, R152, RZ, P2 ;  /* 0x000000ff98997208 */ /* 0x000fe40001000000 */
[----:B------:R-:W-:-:S03]  /*8d20*/  FSEL R152, R8, RZ, P1 ;  /* 0x000000ff08987208 */ /* 0x000fc60000800000 */
[----:B------:R-:W-:Y:S01]  /*8d30*/  MUFU.EX2 R170, R170 ;  /* 0x000000aa00aa7308 */ /* 0x000fe20000000800 */
[--C-:B------:R-:W-:Y:S01]  /*8d40*/  FFMA.FTZ R199, R155, UR4, -R153.reuse ;  /* 0x000000049bc77c23 */ /* 0x100fe20008010899 */
[----:B------:R-:W-:Y:S01]  /*8d50*/  FSEL R155, R7, RZ, P2 ;  /* 0x000000ff079b7208 */ /* 0x000fe20001000000 */
[----:B------:R-:W-:Y:S01]  /*8d60*/  FFMA.FTZ R201, R157, UR4, -R153 ;  /* 0x000000049dc97c23 */ /* 0x000fe20008010899 */
[----:B------:R-:W-:Y:S02]  /*8d70*/  IMAD.MOV R157, RZ, RZ, -R184 ;  /* 0x000000ffff9d7224 */ /* 0x000fe400078e0ab8 */
[----:B------:R-:W-:Y:S01]  /*8d80*/  FADD.FTZ R152, -R152, R11 ;  /* 0x0000000b98987221 */ /* 0x000fe20000010100 */
[--C-:B------:R-:W-:Y:S01]  /*8d90*/  FFMA.FTZ R200, R156, UR4, -R153.reuse ;  /* 0x000000049cc87c23 */ /* 0x100fe20008010899 */
[----:B------:R-:W-:Y:S01]  /*8da0*/  FADD.FTZ R155, -R155, R10 ;  /* 0x0000000a9b9b7221 */ /* 0x000fe20000010100 */
[----:B------:R-:W-:Y:S01]  /*8db0*/  FFMA.FTZ R178, R183, UR4, -R153 ;  /* 0x00000004b7b27c23 */ /* 0x000fe20008010899 */
[----:B------:R-:W-:Y:S01]  /*8dc0*/  ISETP.NE.AND P1, PT, R18, R157, PT ;  /* 0x0000009d1200720c */ /* 0x000fe20003f25270 */
[----:B0-----:R-:W-:Y:S01]  /*8dd0*/  FMUL.FTZ R154, R152, UR4 ;  /* 0x00000004989a7c20 */ /* 0x001fe20008410000 */
[----:B------:R-:W-:Y:S01]  /*8de0*/  FMUL.FTZ R155, R155, UR4 ;  /* 0x000000049b9b7c20 */ /* 0x000fe20008410000 */
[----:B------:R-:W-:-:S02]  /*8df0*/  VIADD R152, R9, 0x38840 ;  /* 0x0003884009987836 */ /* 0x000fc40000000000 */
[--C-:B------:R-:W-:Y:S01]  /*8e00*/  FFMA.FTZ R181, R198, UR4, -R153.reuse ;  /* 0x00000004c6b57c23 */ /* 0x100fe20008010899 */
[----:B------:R-:W0:Y:S01]  /*8e10*/  MUFU.EX2 R10, R154 ;  /* 0x0000009a000a7308 */ /* 0x000e220000000800 */
[--C-:B------:R-:W-:Y:S01]  /*8e20*/  FFMA.FTZ R182, R182, UR4, -R153.reuse ;  /* 0x00000004b6b67c23 */ /* 0x100fe20008010899 */
[--C-:B------:R-:W-:Y:S01]  /*8e30*/  FFMA.FTZ R183, R197, UR4, -R153.reuse ;  /* 0x00000004c5b77c23 */ /* 0x100fe20008010899 */
[----:B------:R-:W-:Y:S01]  /*8e40*/  PRMT R152, R219, 0x654, R152 ;  /* 0x00000654db987816 */ /* 0x000fe20000000098 */
[--C-:B------:R-:W-:Y:S01]  /*8e50*/  FFMA.FTZ R196, R196, UR4, -R153.reuse ;  /* 0x00000004c4c47c23 */ /* 0x100fe20008010899 */
[--C-:B------:R-:W-:Y:S01]  /*8e60*/  FFMA.FTZ R197, R165, UR4, -R153.reuse ;  /* 0x00000004a5c57c23 */ /* 0x100fe20008010899 */
[--C-:B------:R-:W-:Y:S01]  /*8e70*/  FFMA.FTZ R198, R164, UR4, -R153.reuse ;  /* 0x00000004a4c67c23 */ /* 0x100fe20008010899 */
[----:B------:R-:W-:Y:S01]  /*8e80*/  FFMA.FTZ R202, R158, UR4, -R153 ;  /* 0x000000049eca7c23 */ /* 0x000fe20008010899 */
[----:B------:R1:W2:Y:S01]  /*8e90*/  MUFU.EX2 R205, R155 ;  /* 0x0000009b00cd7308 */ /* 0x0002a20000000800 */
[----:B------:R-:W-:-:S02]  /*8ea0*/  @!P1 IMAD R156, R13, 0x40, R22 ;  /* 0x000000400d9c9824 */ /* 0x000fc400078e0216 */
[--C-:B------:R-:W-:Y:S01]  /*8eb0*/  FFMA.FTZ R203, R159, UR4, -R153.reuse ;  /* 0x000000049fcb7c23 */ /* 0x100fe20008010899 */
[----:B------:R3:W-:Y:S01]  /*8ec0*/  SYNCS.ARRIVE.TRANS64.RED.A1T0 RZ, [R152+URZ], RZ ;  /* 0x000000ff98ff79a7 */ /* 0x0007e2000810043f */
[----:B------:R-:W-:Y:S01]  /*8ed0*/  FFMA.FTZ R206, R161, UR4, -R153 ;  /* 0x00000004a1ce7c23 */ /* 0x000fe20008010899 */
[----:B------:R-:W-:Y:S02]  /*8ee0*/  @!P1 IMAD R156, R156, 0x4, R17 ;  /* 0x000000049c9c9824 */ /* 0x000fe400078e0211 */
[--C-:B------:R-:W-:Y:S01]  /*8ef0*/  FFMA.FTZ R13, R162, UR4, -R153.reuse ;  /* 0x00000004a20d7c23 */ /* 0x100fe20008010899 */
[--C-:B------:R-:W-:Y:S01]  /*8f00*/  FFMA.FTZ R180, R180, UR4, -R153.reuse ;  /* 0x00000004b4b47c23 */ /* 0x100fe20008010899 */
[----:B------:R-:W-:Y:S01]  /*8f10*/  FFMA.FTZ R160, R160, UR4, -R153 ;  /* 0x00000004a0a07c23 */ /* 0x000fe20008010899 */
[----:B------:R-:W-:Y:S01]  /*8f20*/  MUFU.EX2 R178, R178 ;  /* 0x000000b200b27308 */ /* 0x000fe20000000800 */
[----:B0-----:R-:W-:Y:S01]  /*8f30*/  @!P1 STS [R156+0x38420], R10 ;  /* 0x0384200a9c009388 */ /* 0x001fe20000000800 */
[----:B------:R-:W-:Y:S01]  /*8f40*/  F2FP.F16.F32.PACK_AB R153, R12, R15 ;  /* 0x0000000f0c99723e */ /* 0x000fe200000000ff */
[----:B------:R-:W-:Y:S01]  /*8f50*/  FMUL.FTZ R26, R26, R10 ;  /* 0x0000000a1a1a7220 */ /* 0x000fe20000410000 */
[----:B-1----:R-:W-:Y:S01]  /*8f60*/  F2FP.F16.F32.PACK_AB R155, R21, R14 ;  /* 0x0000000e159b723e */ /* 0x002fe200000000ff */
[----:B------:R-:W-:Y:S01]  /*8f70*/  FMUL.FTZ R27, R27, R10 ;  /* 0x0000000a1b1b7220 */ /* 0x000fe20000410000 */
[----:B------:R-:W-:Y:S01]  /*8f80*/  F2FP.F16.F32.PACK_AB R157, R169, R20 ;  /* 0x00000014a99d723e */ /* 0x000fe200000000ff */
[----:B------:R-:W-:Y:S01]  /*8f90*/  FMUL.FTZ R30, R30, R10 ;  /* 0x0000000a1e1e7220 */ /* 0x000fe20000410000 */
[----:B--2---:R0:W-:Y:S01]  /*8fa0*/  @!P1 STS [R156+0x38400], R205 ;  /* 0x038400cd9c009388 */ /* 0x0041e20000000800 */
[----:B------:R-:W3:Y:S01]  /*8fb0*/  MUFU.EX2 R181, R181 ;  /* 0x000000b500b57308 */ /* 0x000ee20000000800 */
[----:B------:R-:W-:Y:S01]  /*8fc0*/  F2FP.F16.F32.PACK_AB R159, R171, R168 ;  /* 0x000000a8ab9f723e */ /* 0x000fe200000000ff */
        /* <DEDUP_REMOVED lines=15> */
[----:B---3--:R-:W-:Y:S01]  /*90c0*/  F2FP.F16.F32.PACK_AB R152, R181, R178 ;  /* 0x000000b2b598723e */ /* 0x008fe200000000ff */
        /* <DEDUP_REMOVED lines=44> */
[-C--:B------:R-:W-:Y:S01]  /*9390*/  FMUL.FTZ R76, R76, R205.reuse ;  /* 0x000000cd4c4c7220 */ /* 0x080fe20000410000 */
[-C--:B------:R-:W-:Y:S01]  /*93a0*/  FMUL.FTZ R77, R77, R205.reuse ;  /* 0x000000cd4d4d7220 */ /* 0x080fe20000410000 */
[----:B------:R-:W-:Y:S01]  /*93b0*/  MUFU.EX2 R172, R172 ;  /* 0x000000ac00ac7308 */ /* 0x000fe20000000800 */
[----:B-1----:R-:W-:Y:S01]  /*93c0*/  F2FP.F16.F32.PACK_AB R158, R199, R198 ;  /* 0x000000c6c79e723e */ /* 0x002fe200000000ff */
        /* <DEDUP_REMOVED lines=78> */
[----:B------:R-:W3:Y:S01]  /*98b0*/  MUFU.EX2 R206, R206 ;  /* 0x000000ce00ce7308 */ /* 0x000ee20000000800 */
[----:B--2---:R-:W-:Y:S01]  /*98c0*/  F2FP.F16.F32.PACK_AB R160, R201, R200 ;  /* 0x000000c8c9a0723e */ /* 0x004fe200000000ff */
[-C--:B------:R-:W-:Y:S01]  /*98d0*/  FMUL.FTZ R144, R144, R205.reuse ;  /* 0x000000cd90907220 */ /* 0x080fe20000410000 */
[-C--:B------:R-:W-:Y:S01]  /*98e0*/  FMUL.FTZ R145, R145, R205.reuse ;  /* 0x000000cd91917220 */ /* 0x080fe20000410000 */
[-C--:B------:R-:W-:Y:S01]  /*98f0*/  FMUL.FTZ R146, R146, R10.reuse ;  /* 0x0000000a92927220 */ /* 0x080fe20000410000 */
[-C--:B------:R-:W-:Y:S01]  /*9900*/  FMUL.FTZ R147, R147, R10.reuse ;  /* 0x0000000a93937220 */ /* 0x080fe20000410000 */
[-C--:B------:R-:W-:Y:S01]  /*9910*/  FMUL.FTZ R148, R148, R205.reuse ;  /* 0x000000cd94947220 */ /* 0x080fe20000410000 */
[----:B------:R-:W-:Y:S01]  /*9920*/  FMUL.FTZ R149, R149, R205 ;  /* 0x000000cd95957220 */ /* 0x000fe20000410000 */
[----:B------:R-:W-:Y:S01]  /*9930*/  MUFU.EX2 R13, R13 ;  /* 0x0000000d000d7308 */ /* 0x000fe20000000800 */
[-C--:B------:R-:W-:Y:S01]  /*9940*/  FMUL.FTZ R150, R150, R10.reuse ;  /* 0x0000000a96967220 */ /* 0x080fe20000410000 */
[----:B------:R-:W-:Y:S01]  /*9950*/  FMUL.FTZ R151, R151, R10 ;  /* 0x0000000a97977220 */ /* 0x000fe20000410000 */
[----:B-1----:R-:W-:Y:S01]  /*9960*/  F2FP.F16.F32.PACK_AB R165, R177, R174 ;  /* 0x000000aeb1a5723e */ /* 0x002fe200000000ff */
[----:B------:R1:W-:Y:S01]  /*9970*/  STSM.16.M88.4 [R185+0x36400], R152 ;  /* 0x03640098b9007844 */ /* 0x0003e20000000200 */
[----:B0-----:R-:W-:Y:S01]  /*9980*/  F2FP.F16.F32.PACK_AB R167, R179, R176 ;  /* 0x000000b0b3a7723e */ /* 0x001fe200000000ff */
[----:B------:R-:W-:Y:S01]  /*9990*/  FFMA.FTZ R15, R10, R6, R15 ;  /* 0x000000060a0f7223 */ /* 0x000fe2000001000f */
[----:B------:R-:W-:Y:S01]  /*99a0*/  FFMA.FTZ R178, R205, R5, R178 ;  /* 0x00000005cdb27223 */ /* 0x000fe200000100b2 */
[----:B------:R-:W0:Y:S01]  /*99b0*/  MUFU.EX2 R180, R180 ;  /* 0x000000b400b47308 */ /* 0x000e220000000800 */
[----:B---3--:R-:W-:Y:S01]  /*99c0*/  F2FP.F16.F32.PACK_AB R164, R206, R11 ;  /* 0x0000000bcea4723e */ /* 0x008fe200000000ff */
[----:B------:R1:W-:Y:S01]  /*99d0*/  STSM.16.M88.4 [R187], R156 ;  /* 0x0000009cbb007844 */ /* 0x0003e20000000200 */
[----:B------:R-:W-:Y:S01]  /*99e0*/  FADD.FTZ R15, R12, R15 ;  /* 0x0000000f0c0f7221 */ /* 0x000fe20000010000 */
[----:B------:R-:W-:-:S02]  /*99f0*/  FADD.FTZ R181, R181, R178 ;  /* 0x000000b2b5b57221 */ /* 0x000fc40000010000 */
[----:B------:R1:W-:Y:S01]  /*9a00*/  STSM.16.M88.4 [R189], R160 ;  /* 0x000000a0bd007844 */ /* 0x0003e20000000200 */
[----:B------:R-:W-:Y:S01]  /*9a10*/  FADD.FTZ R14, R14, R15 ;  /* 0x0000000f0e0e7221 */ /* 0x000fe20000010000 */
[----:B------:R-:W-:-:S03]  /*9a20*/  FADD.FTZ R182, R182, R181 ;  /* 0x000000b5b6b67221 */ /* 0x000fc60000010000 */
[----:B------:R-:W-:Y:S01]  /*9a30*/  FADD.FTZ R21, R21, R14 ;  /* 0x0000000e15157221 */ /* 0x000fe20000010000 */
[----:B------:R-:W-:-:S03]  /*9a40*/  FADD.FTZ R183, R183, R182 ;  /* 0x000000b6b7b77221 */ /* 0x000fc60000010000 */
[----:B------:R-:W-:Y:S01]  /*9a50*/  FADD.FTZ R20, R20, R21 ;  /* 0x0000001514147221 */ /* 0x000fe20000010000 */
[----:B------:R-:W-:Y:S01]  /*9a60*/  FADD.FTZ R196, R196, R183 ;  /* 0x000000b7c4c47221 */ /* 0x000fe20000010000 */
[----:B0-----:R-:W-:Y:S02]  /*9a70*/  F2FP.F16.F32.PACK_AB R166, R180, R13 ;  /* 0x0000000db4a6723e */ /* 0x001fe400000000ff */
[----:B------:R-:W-:Y:S01]  /*9a80*/  FADD.FTZ R169, R169, R20 ;  /* 0x00000014a9a97221 */ /* 0x000fe20000010000 */
[----:B------:R-:W-:Y:S02]  /*9a90*/  FADD.FTZ R197, R197, R196 ;  /* 0x000000c4c5c57221 */ /* 0x000fe40000010000 */
[----:B------:R1:W-:Y:S01]  /*9aa0*/  STSM.16.M88.4 [R188], R164 ;  /* 0x000000a4bc007844 */ /* 0x0003e20000000200 */
[----:B------:R-:W-:Y:S01]  /*9ab0*/  WARPGROUP.ARRIVE ;  /* 0x00000000000079c5 */ /* 0x000fe20000000000 */
[----:B------:R-:W-:Y:S01]  /*9ac0*/  FADD.FTZ R168, R168, R169 ;  /* 0x000000a9a8a87221 */ /* 0x000fe20000010000 */
[----:B------:R-:W-:-:S03]  /*9ad0*/  FADD.FTZ R198, R198, R197 ;  /* 0x000000c5c6c67221 */ /* 0x000fc60000010000 */
[----:B------:R-:W-:Y:S01]  /*9ae0*/  FADD.FTZ R171, R171, R168 ;  /* 0x000000a8abab7221 */ /* 0x000fe20000010000 */
[----:B------:R-:W-:Y:S01]  /*9af0*/  HGMMA.64x256x16.F32 R24, R152, gdesc[UR8].tnspB, R24, gsb0 ;  /* 0x43e0000898187df0 */ /* 0x000fe20008000818 */
[----:B------:R-:W-:Y:S01]  /*9b00*/  R2UR UR10, R207 ;  /* 0x00000000cf0a72ca */ /* 0x000fe200000e0000 */
[----:B------:R-:W-:Y:S01]  /*9b10*/  UMOV UR11, 0x40000040 ;  /* 0x40000040000b7882 */ /* 0x000fe20000000000 */
[C---:B------:R-:W-:Y:S02]  /*9b20*/  VIADD R207, R204.reuse, 0x100 ;  /* 0x00000100cccf7836 */ /* 0x040fe40000000000 */
[----:B------:R-:W-:Y:S01]  /*9b30*/  FADD.FTZ R199, R199, R198 ;  /* 0x000000c6c7c77221 */ /* 0x000fe20000010000 */
[----:B------:R-:W-:Y:S02]  /*9b40*/  VIADD R204, R204, 0x180 ;  /* 0x00000180cccc7836 */ /* 0x000fe40000000000 */
[----:B------:R-:W-:Y:S01]  /*9b50*/  FADD.FTZ R170, R170, R171 ;  /* 0x000000abaaaa7221 */ /* 0x000fe20000010000 */
[----:B------:R-:W-:-:S03]  /*9b60*/  FADD.FTZ R200, R200, R199 ;  /* 0x000000c7c8c87221 */ /* 0x000fc60000010000 */
        /* <DEDUP_REMOVED lines=13> */
[----:B------:R-:W-:Y:S01]  /*9c40*/  FADD.FTZ R5, R180, R5 ;  /* 0x00000005b4057221 */ /* 0x000fe20000010000 */
[----:B------:R-:W-:Y:S02]  /*9c50*/  WARPGROUP.DEPBAR.LE gsb0, 0x0 ;  /* 0x00008000000079c5 */ /* 0x000fe40000010000 */
[----:B------:R-:W-:-:S06]  /*9c60*/  WARPGROUP.ARRIVE ;  /* 0x00000000000079c5 */ /* 0x000fcc0000000000 */
        /* <DEDUP_REMOVED lines=24> */
.L_x_4254:
[----:B------:R-:W-:Y:S01]  /*9df0*/  UISETP.GT.AND UP0, UPT, UR33, UR32, UPT ;  /* 0x000000202100728c */ /* 0x000fe2000bf04270 */
[----:B------:R-:W-:Y:S01]  /*9e00*/  VIADD R10, R9, 0x38860 ;  /* 0x00038860090a7836 */ /* 0x000fe20000000000 */
[----:B------:R-:W-:Y:S01]  /*9e10*/  UIADD3 UR33, UR33, -0x1, URZ ;  /* 0xffffffff21217890 */ /* 0x000fe2000fffe03f */
[----:B------:R-:W-:Y:S01]  /*9e20*/  IMAD.MOV.U32 R11, RZ, RZ, R8 ;  /* 0x000000ffff0b7224 */ /* 0x000fe200078e0008 */
[----:B------:R-:W-:Y:S02]  /*9e30*/  MOV R13, R2 ;  /* 0x00000002000d7202 */ /* 0x000fe40000000f00 */
[----:B------:R-:W-:Y:S02]  /*9e40*/  PLOP3.LUT P1, PT, PT, PT, UP0, 0x80, 0x0 ;  /* 0x000000000000781c */ /* 0x000fe40003f2f008 */
[----:B------:R-:W-:-:S04]  /*9e50*/  PRMT R10, R219, 0x654, R10 ;  /* 0x00000654db0a7816 */ /* 0x000fc8000000000a */
[----:B------:R0:W-:Y:S02]  /*9e60*/  SYNCS.ARRIVE.TRANS64.RED.A1T0 RZ, [R10+URZ], RZ ;  /* 0x000000ff0aff79a7 */ /* 0x0001e4000810043f */
[----:B0-----:R-:W-:-:S05]  /*9e70*/  IMAD.MOV.U32 R10, RZ, RZ, R7 ;  /* 0x000000ffff0a7224 */ /* 0x001fca00078e0007 */
[----:B------:R-:W-:Y:S05]  /*9e80*/  @P1 BRA `(.L_x_4255) ;  /* 0xffffffc800741947 */ /* 0x000fea000383ffff */
.L_x_4244:
[----:B------:R-:W-:-:S13]  /*9e90*/  ISETP.LE.AND P1, PT, RZ, UR33, PT ;  /* 0x00000021ff007c0c */ /* 0x000fda000bf23270 */
[----:B------:R-:W-:Y:S05]  /*9ea0*/  @!P1 BRA `(.L_x_4256) ;  /* 0x0000003000549947 */ /* 0x000fea0003800000 */
[----:B------:R-:W-:Y:S01]  /*9eb0*/  IMAD.MOV.U32 R13, RZ, RZ, R8 ;  /* 0x000000ffff0d7224 */ /* 0x000fe200078e0008 */
[----:B------:R-:W-:Y:S01]  /*9ec0*/  ULDC UR29, c[0x0][0xad0] ;  /* 0x0002b400001d7ab9 */ /* 0x000fe20000000800 */
[----:B------:R-:W-:Y:S01]  /*9ed0*/  IMAD.MOV.U32 R14, RZ, RZ, R7 ;  /* 0x000000ffff0e7224 */ /* 0x000fe200078e0007 */
[----:B------:R-:W-:Y:S01]  /*9ee0*/  ULDC UR28, c[0x0][0xa80] ;  /* 0x0002a000001c7ab9 */ /* 0x000fe20000000800 */
[----:B------:R-:W-:-:S07]  /*9ef0*/  IMAD.MOV.U32 R11, RZ, RZ, R2 ;  /* 0x000000ffff0b7224 */ /* 0x000fce00078e0002 */
.L_x_4267:
[----:B------:R-:W-:-:S05]  /*9f00*/  VIADD R2, R11, 0x1 ;  /* 0x000000010b027836 */ /* 0x000fca0000000000 */
[----:B------:R-:W-:-:S04]  /*9f10*/  ISETP.NE.AND P1, PT, R2, 0x2, PT ;  /* 0x000000020200780c */ /* 0x000fc80003f25270 */
[----:B------:R-:W-:Y:S02]  /*9f20*/  SEL R7, RZ, 0x1, P1 ;  /* 0x00000001ff077807 */ /* 0x000fe40000800000 */
[----:B------:R-:W-:Y:S02]  /*9f30*/  SEL R2, R2, RZ, P1 ;  /* 0x000000ff02027207 */ /* 0x000fe40000800000 */
[----:B------:R-:W-:Y:S01]  /*9f40*/  LOP3.LUT R16, R16, R7, RZ, 0x3c, !PT ;  /* 0x0000000710107212 */ /* 0x000fe200078e3cff */
[----:B0-----:R-:W-:Y:S06]  /*9f50*/  @!P0 BRA `(.L_x_4257) ;  /* 0x0000000000048947 */ /* 0x001fec0003800000 */
[----:B------:R-:W-:Y:S01]  /*9f60*/  BPT.TRAP 0x1 ;  /* 0x000000040000795c */ /* 0x000fe20000300000 */
.L_x_4257:
[----:B------:R-:W-:Y:S01]  /*9f70*/  IMAD R9, R2, 0x8, R17 ;  /* 0x0000000802097824 */ /* 0x000fe200078e0211 */
[----:B------:R-:W-:-:S04]  /*9f80*/  SHF.L.U32 R8, R16, 0x1f, RZ ;  /* 0x0000001f10087819 */ /* 0x000fc800000006ff */
[----:B------:R0:W1:Y:S01]  /*9f90*/  SYNCS.PHASECHK.TRANS64.TRYWAIT P1, [R9+URZ+0x38830], R8 ;  /* 0x03883008090075a7 */ /* 0x000062000802017f */
[----:B------:R-:W-:Y:S05]  /*9fa0*/  @!P0 BRA `(.L_x_4258) ;  /* 0x0000000000048947 */ /* 0x000fea0003800000 */
[----:B------:R-:W-:Y:S01]  /*9fb0*/  BPT.TRAP 0x1 ;  /* 0x000000040000795c */ /* 0x000fe20000300000 */
.L_x_4258:
[----:B------:R-:W-:Y:S01]  /*9fc0*/  IMAD R7, R2, 0x200, R0 ;  /* 0x0000020002077824 */ /* 0x000fe200078e0200 */
[----:B-1----:R-:W-:Y:S06]  /*9fd0*/  @P1 BRA `(.L_x_4259) ;  /* 0x0000000000081947 */ /* 0x002fec0003800000 */
[----:B------:R-:W1:Y:S02]  /*9fe0*/  SYNCS.PHASECHK.TRANS64.TRYWAIT P1, [R9+URZ+0x38830], R8 ;  /* 0x03883008090075a7 */ /* 0x000e64000802017f */
[----:B-1----:R-:W-:Y:S05]  /*9ff0*/  @!P1 BRA `(.L_x_4260) ;  /* 0x000000b4004c9947 */ /* 0x002fea0003800000 */
.L_x_4259:
        /* <DEDUP_REMOVED lines=22> */
.L_x_4261:
[----:B------:R2:W3:Y:S01]  /*a160*/  SYNCS.PHASECHK.TRANS64.TRYWAIT P1, [R9+URZ+0x38850], R8 ;  /* 0x03885008090075a7 */ /* 0x0004e2000802017f */
[----:B------:R-:W-:Y:S05]  /*a170*/  @!P0 BRA `(.L_x_4262) ;  /* 0x0000000000048947 */ /* 0x000fea0003800000 */
[----:B------:R-:W-:Y:S01]  /*a180*/  BPT.TRAP 0x1 ;  /* 0x000000040000795c */ /* 0x000fe20000300000 */
.L_x_4262:
[----:B------:R-:W-:Y:S01]  /*a190*/  IMAD R7, R2, 0x1000, R4 ;  /* 0x0000100002077824 */ /* 0x000fe200078e0204 */
[----:B---3--:R-:W-:Y:S06]  /*a1a0*/  @P1 BRA `(.L_x_4263) ;  /* 0x0000000000081947 */ /* 0x008fec0003800000 */
[----:B------:R-:W3:Y:S02]  /*a1b0*/  SYNCS.PHASECHK.TRANS64.TRYWAIT P1, [R9+URZ+0x38850], R8 ;  /* 0x03885008090075a7 */ /* 0x000ee4000802017f */
[----:B---3--:R-:W-:Y:S05]  /*a1c0*/  @!P1 BRA `(.L_x_4264) ;  /* 0x000000b000ec9947 */ /* 0x008fea0003800000 */
.L_x_4263:
        /* <DEDUP_REMOVED lines=11> */
[----:B------:R-:W-:Y:S01]  /*a280*/  VIADD R8, R7, 0x4 ;  /* 0x0000000407087836 */ /* 0x000fe20000000000 */
[----:B------:R-:W-:Y:S01]  /*a290*/  IADD3 R21, R3, 0x800, RZ ;  /* 0x0000080003157810 */ /* 0x000fe20007ffe0ff */
[----:B------:R-:W-:Y:S01]  /*a2a0*/  HGMMA.64x64x16.F32 R152, gdesc[UR24], R152, gsb0 ;  /* 0x00e00000189879f0 */ /* 0x000fe20008000898 */
[----:B------:R-:W-:Y:S01]  /*a2b0*/  VIADD R15, R7, 0x800 ;  /* 0x00000800070f7836 */ /* 0x000fe20000000000 */
        /* <DEDUP_REMOVED lines=175> */
[----:B------:R-:W-:Y:S02]  /*adb0*/  IMAD.IADD R20, R21, 0x1, R8 ;  /* 0x0000000115147824 */ /* 0x000fe400078e0208 */
        /* <DEDUP_REMOVED lines=8> */
[----:B------:R-:W-:Y:S02]  /*ae40*/  IMAD.IADD R20, R21, 0x1, R10 ;  /* 0x0000000115147824 */ /* 0x000fe400078e020a */
[--C-:B------:R-:W-:Y:S02]  /*ae50*/  IMAD.IADD R186, R10, 0x1, R15.reuse ;  /* 0x000000010aba7824 */ /* 0x100fe400078e020f */
        /* <DEDUP_REMOVED lines=19> */
[----:B------:R-:W-:-:S04]  /*af90*/  MOV R15, 0x30 ;  /* 0x00000030000f7802 */ /* 0x000fc80000000f00 */
        /* <DEDUP_REMOVED lines=75> */
[----:B------:R-:W-:Y:S01]  /*b450*/  IMAD.IADD R8, R21, 0x1, R12 ;  /* 0x0000000115087824 */ /* 0x000fe200078e020c */
        /* <DEDUP_REMOVED lines=29> */
.L_x_4265:
        /* <DEDUP_REMOVED lines=41> */
[----:B------:R-:W-:-:S05]  /*b8c0*/  UMOV UR7, 0x40000040 ;  /* 0x4000004000077882 */ /* 0x000fca0000000000 */
        /* <DEDUP_REMOVED lines=49> */
[----:B------:R-:W-:Y:S01]  /*bbe0*/  FFMA.FTZ R171, R155, UR4, -R202 ;  /* 0x000000049bab7c23 */ /* 0x000fe200080108ca */
[----:B------:R-:W-:Y:S01]  /*bbf0*/  IMAD.MOV R155, RZ, RZ, -R184 ;  /* 0x000000ffff9b7224 */ /* 0x000fe200078e0ab8 */
[----:B------:R-:W1:Y:S01]  /*bc00*/  MUFU.TANH R181, R181 ;  /* 0x000000b500b57308 */ /* 0x000e620000002400 */
[----:B----4-:R-:W-:Y:S01]  /*bc10*/  FMNMX.FTZ R169, R176, R169, !PT ;  /* 0x000000a9b0a97209 */ /* 0x010fe20007810000 */
[--C-:B------:R-:W-:Y:S01]  /*bc20*/  FFMA.FTZ R152, R152, UR4, -R202.reuse ;  /* 0x0000000498987c23 */ /* 0x100fe200080108ca */
[--C-:B------:R-:W-:Y:S01]  /*bc30*/  FFMA.FTZ R179, R154, UR4, -R202.reuse ;  /* 0x000000049ab37c23 */ /* 0x100fe200080108ca */
[----:B------:R-:W-:Y:S01]  /*bc40*/  ISETP.NE.AND P1, PT, R18, R155, PT ;  /* 0x0000009b1200720c */ /* 0x000fe20003f25270 */
        /* <DEDUP_REMOVED lines=8> */
[--C-:B------:R-:W-:Y:S01]  /*bcd0*/  FFMA.FTZ R196, R161, UR4, -R202.reuse ;  /* 0x00000004a1c47c23 */ /* 0x100fe200080108ca */
[--C-:B------:R-:W-:Y:S01]  /*bce0*/  FFMA.FTZ R183, R164, UR4, -R202.reuse ;  /* 0x00000004a4b77c23 */ /* 0x100fe200080108ca */
[--C-:B------:R-:W-:Y:S01]  /*bcf0*/  FFMA.FTZ R200, R165, UR4, -R202.reuse ;  /* 0x00000004a5c87c23 */ /* 0x100fe200080108ca */
[----:B------:R-:W0:Y:S01]  /*bd00*/  MUFU.TANH R197, R197 ;  /* 0x000000c500c57308 */ /* 0x000e220000002400 */
[----:B-1----:R-:W-:Y:S01]  /*bd10*/  FMNMX.FTZ R169, R181, R168, !PT ;  /* 0x000000a8b5a97209 */ /* 0x002fe20007810000 */
[----:B------:R-:W-:Y:S01]  /*bd20*/  FFMA.FTZ R168, R8, UR4, -R202 ;  /* 0x0000000408a87c23 */ /* 0x000fe200080108ca */
[----:B------:R-:W-:-:S02]  /*bd30*/  @!P1 IMAD R154, R11, 0x40, R22 ;  /* 0x000000400b9a9824 */ /* 0x000fc400078e0216 */
[--C-:B------:R-:W-:Y:S01]  /*bd40*/  FFMA.FTZ R172, R172, UR4, -R202.reuse ;  /* 0x00000004acac7c23 */ /* 0x100fe200080108ca */
[----:B------:R-:W-:Y:S01]  /*bd50*/  FFMA.FTZ R173, R173, UR4, -R202 ;  /* 0x00000004adad7c23 */ /* 0x000fe200080108ca */
[----:B------:R-:W-:Y:S01]  /*bd60*/  @!P1 IMAD R154, R154, 0x4, R17 ;  /* 0x000000049a9a9824 */ /* 0x000fe200078e0211 */
[----:B------:R-:W1:Y:S01]  /*bd70*/  MUFU.TANH R198, R198 ;  /* 0x000000c600c67308 */ /* 0x000e620000002400 */
[----:B--2---:R-:W-:-:S07]  /*bd80*/  FMNMX.FTZ R8, R186, R169, !PT ;  /* 0x000000a9ba087209 */ /* 0x004fce0007810000 */
[----:B------:R-:W2:Y:S01]  /*bd90*/  MUFU.TANH R199, R199 ;  /* 0x000000c700c77308 */ /* 0x000ea20000002400 */
[----:B0-----:R-:W-:-:S07]  /*bda0*/  FMNMX.FTZ R169, R197, R8, !PT ;  /* 0x00000008c5a97209 */ /* 0x001fce0007810000 */
[----:B------:R-:W0:Y:S01]  /*bdb0*/  MUFU.TANH R201, R201 ;  /* 0x000000c900c97308 */ /* 0x000e220000002400 */
[----:B-1----:R-:W-:-:S07]  /*bdc0*/  FMNMX.FTZ R8, R198, R169, !PT ;  /* 0x000000a9c6087209 */ /* 0x002fce0007810000 */
[----:B------:R1:W3:Y:S01]  /*bdd0*/  MUFU.EX2 R14, R170 ;  /* 0x000000aa000e7308 */ /* 0x0002e20000000800 */
[----:B--2---:R-:W-:-:S07]  /*bde0*/  FMNMX.FTZ R8, R199, R8, !PT ;  /* 0x00000008c7087209 */ /* 0x004fce0007810000 */
[----:B------:R2:W-:Y:S01]  /*bdf0*/  MUFU.EX2 R169, R152 ;  /* 0x0000009800a97308 */ /* 0x0005e20000000800 */
[----:B0-----:R-:W-:Y:S01]  /*be00*/  FMNMX.FTZ R8, R201, R8, !PT ;  /* 0x00000008c9087209 */ /* 0x001fe20007810000 */
[----:B-1----:R-:W-:-:S04]  /*be10*/  FFMA.FTZ R170, R153, UR4, -R202 ;  /* 0x0000000499aa7c23 */ /* 0x002fc800080108ca */
[----:B------:R-:W0:Y:S02]  /*be20*/  SHFL.BFLY PT, R153, R8, 0x2, 0x1f ;  /* 0x0c401f0008997f89 */ /* 0x000e2400000e0000 */
[----:B------:R-:W-:Y:S01]  /*be30*/  MUFU.EX2 R21, R21 ;  /* 0x0000001500157308 */ /* 0x000fe20000000800 */
[----:B--2---:R-:W-:Y:S02]  /*be40*/  VIADD R152, R9, 0x38840 ;  /* 0x0003884009987836 */ /* 0x004fe40000000000 */
[-C--:B---3--:R-:W-:Y:S01]  /*be50*/  FMUL.FTZ R24, R24, R14.reuse ;  /* 0x0000000e18187220 */ /* 0x088fe20000410000 */
[-C--:B------:R-:W-:Y:S01]  /*be60*/  FMUL.FTZ R25, R25, R14.reuse ;  /* 0x0000000e19197220 */ /* 0x080fe20000410000 */
[-C--:B------:R-:W-:Y:S01]  /*be70*/  FMUL.FTZ R28, R28, R14.reuse ;  /* 0x0000000e1c1c7220 */ /* 0x080fe20000410000 */
[-C--:B------:R-:W-:Y:S01]  /*be80*/  FMUL.FTZ R29, R29, R14.reuse ;  /* 0x0000000e1d1d7220 */ /* 0x080fe20000410000 */
[----:B------:R-:W-:Y:S01]  /*be90*/  PRMT R152, R219, 0x654, R152 ;  /* 0x00000654db987816 */ /* 0x000fe20000000098 */
[-C--:B------:R-:W-:Y:S01]  /*bea0*/  FMUL.FTZ R32, R32, R14.reuse ;  /* 0x0000000e20207220 */ /* 0x080fe20000410000 */
[----:B------:R-:W1:Y:S01]  /*beb0*/  MUFU.EX2 R168, R168 ;  /* 0x000000a800a87308 */ /* 0x000e620000000800 */
[-C--:B------:R-:W-:Y:S01]  /*bec0*/  FMUL.FTZ R33, R33, R14.reuse ;  /* 0x0000000e21217220 */ /* 0x080fe20000410000 */
[----:B------:R1:W-:Y:S01]  /*bed0*/  SYNCS.ARRIVE.TRANS64.RED.A1T0 RZ, [R152+URZ], RZ ;  /* 0x000000ff98ff79a7 */ /* 0x0003e2000810043f */
[----:B------:R-:W-:Y:S01]  /*bee0*/  @!P1 STS [R154+0x38400], R14 ;  /* 0x0384000e9a009388 */ /* 0x000fe20000000800 */
        /* <DEDUP_REMOVED lines=11> */
[-C--:B------:R-:W-:Y:S01]  /*bfa0*/  FMUL.FTZ R53, R53, R14.reuse ;  /* 0x0000000e35357220 */ /* 0x080fe20000410000 */
[----:B------:R-:W-:Y:S01]  /*bfb0*/  MUFU.EX2 R171, R171 ;  /* 0x000000ab00ab7308 */ /* 0x000fe20000000800 */
[----:B-1----:R-:W-:Y:S01]  /*bfc0*/  F2FP.F16.F32.PACK_AB R152, R168, R21 ;  /* 0x00000015a898723e */ /* 0x002fe200000000ff */
[-C--:B------:R-:W-:Y:S01]  /*bfd0*/  FMUL.FTZ R56, R56, R14.reuse ;  /* 0x0000000e38387220 */ /* 0x080fe20000410000 */
[----:B------:R-:W0:Y:S01]  /*bfe0*/  SHFL.BFLY PT, R8, R153, 0x1, 0x1f ;  /* 0x0c201f0099087f89 */ /* 0x000e2200000e0000 */
        /* <DEDUP_REMOVED lines=21> */
[----:B-1----:R-:W-:Y:S01]  /*c140*/  F2FP.F16.F32.PACK_AB R156, R174, R171 ;  /* 0x000000abae9c723e */ /* 0x002fe200000000ff */
[----:B------:R-:W-:Y:S01]  /*c150*/  FMUL.FTZ R93, R93, R14 ;  /* 0x0000000e5d5d7220 */ /* 0x000fe20000410000 */
[----:B0-----:R-:W-:Y:S01]  /*c160*/  FMNMX.FTZ R8, R153, R8, !PT ;  /* 0x0000000899087209 */ /* 0x001fe20007810000 */
[-C--:B------:R-:W-:Y:S01]  /*c170*/  FMUL.FTZ R96, R96, R14.reuse ;  /* 0x0000000e60607220 */ /* 0x080fe20000410000 */
[-C--:B------:R-:W-:Y:S01]  /*c180*/  FMUL.FTZ R97, R97, R14.reuse ;  /* 0x0000000e61617220 */ /* 0x080fe20000410000 */
[-C--:B------:R-:W-:Y:S01]  /*c190*/  FMUL.FTZ R100, R100, R14.reuse ;  /* 0x0000000e64647220 */ /* 0x080fe20000410000 */
[-C--:B------:R-:W-:Y:S01]  /*c1a0*/  FMUL.FTZ R101, R101, R14.reuse ;  /* 0x0000000e65657220 */ /* 0x080fe20000410000 */
[C---:B------:R-:W-:Y:S01]  /*c1b0*/  FADD.FTZ R13, -R8.reuse, R13 ;  /* 0x0000000d080d7221 */ /* 0x040fe20000010100 */
[----:B------:R-:W-:Y:S01]  /*c1c0*/  FMUL.FTZ R153, R8, UR4 ;  /* 0x0000000408997c20 */ /* 0x000fe20008410000 */
[----:B------:R-:W-:Y:S01]  /*c1d0*/  MUFU.EX2 R177, R177 ;  /* 0x000000b100b17308 */ /* 0x000fe20000000800 */
[-C--:B------:R-:W-:Y:S01]  /*c1e0*/  FMUL.FTZ R104, R104, R14.reuse ;  /* 0x0000000e68687220 */ /* 0x080fe20000410000 */
[----:B------:R-:W-:Y:S01]  /*c1f0*/  FMUL.FTZ R13, R13, UR4 ;  /* 0x000000040d0d7c20 */ /* 0x000fe20008410000 */
[--C-:B------:R-:W-:Y:S01]  /*c200*/  FFMA.FTZ R203, R12, UR4, -R153.reuse ;  /* 0x000000040ccb7c23 */ /* 0x100fe20008010899 */
[--C-:B------:R-:W-:Y:S01]  /*c210*/  FFMA.FTZ R12, R15, UR4, -R153.reuse ;  /* 0x000000040f0c7c23 */ /* 0x100fe20008010899 */
        /* <DEDUP_REMOVED lines=16> */
[----:B------:R-:W-:Y:S01]  /*c320*/  IMAD R197, R2, 0x1000, R19 ;  /* 0x0000100002c57824 */ /* 0x000fe200078e0213 */
[----:B--2---:R-:W-:Y:S01]  /*c330*/  F2FP.F16.F32.PACK_AB R158, R178, R175 ;  /* 0x000000afb29e723e */ /* 0x004fe200000000ff */
[-C--:B------:R-:W-:Y:S01]  /*c340*/  FMUL.FTZ R105, R105, R14.reuse ;  /* 0x0000000e69697220 */ /* 0x080fe20000410000 */
[----:B------:R-:W-:Y:S01]  /*c350*/  FMUL.FTZ R108, R108, R14 ;  /* 0x0000000e6c6c7220 */ /* 0x000fe20000410000 */
[----:B0-----:R0:W-:Y:S01]  /*c360*/  @!P1 STS [R154+0x38420], R13 ;  /* 0x0384200d9a009388 */ /* 0x0011e20000000800 */
[----:B------:R-:W-:Y:S01]  /*c370*/  R2UR UR6, R197 ;  /* 0x00000000c50672ca */ /* 0x000fe200000e0000 */
[-C--:B------:R-:W-:Y:S01]  /*c380*/  FMUL.FTZ R26, R26, R13.reuse ;  /* 0x0000000d1a1a7220 */ /* 0x080fe20000410000 */
[----:B------:R-:W1:Y:S01]  /*c390*/  MUFU.EX2 R203, R203 ;  /* 0x000000cb00cb7308 */ /* 0x000e620000000800 */
[-C--:B------:R-:W-:Y:S01]  /*c3a0*/  FMUL.FTZ R27, R27, R13.reuse ;  /* 0x0000000d1b1b7220 */ /* 0x080fe20000410000 */
[-C--:B------:R-:W-:Y:S01]  /*c3b0*/  FMUL.FTZ R30, R30, R13.reuse ;  /* 0x0000000d1e1e7220 */ /* 0x080fe20000410000 */
[-C--:B------:R-:W-:Y:S01]  /*c3c0*/  FMUL.FTZ R31, R31, R13.reuse ;  /* 0x0000000d1f1f7220 */ /* 0x080fe20000410000 */
[-C--:B------:R-:W-:Y:S01]  /*c3d0*/  FMUL.FTZ R34, R34, R13.reuse ;  /* 0x0000000d22227220 */ /* 0x080fe20000410000 */
[-C--:B------:R-:W-:Y:S01]  /*c3e0*/  FMUL.FTZ R35, R35, R13.reuse ;  /* 0x0000000d23237220 */ /* 0x080fe20000410000 */
[----:B------:R-:W-:Y:S01]  /*c3f0*/  FMUL.FTZ R38, R38, R13 ;  /* 0x0000000d26267220 */ /* 0x000fe20000410000 */
[----:B0-----:R-:W-:Y:S01]  /*c400*/  F2FP.F16.F32.PACK_AB R154, R170, R169 ;  /* 0x000000a9aa9a723e */ /* 0x001fe200000000ff */
        /* <DEDUP_REMOVED lines=57> */
[----:B0-----:R-:W-:Y:S01]  /*c7a0*/  F2FP.F16.F32.PACK_AB R159, R207, R202 ;  /* 0x000000cacf9f723e */ /* 0x001fe200000000ff */
        /* <DEDUP_REMOVED lines=40> */
[----:B------:R-:W-:Y:S01]  /*ca30*/  FMUL.FTZ R151, R151, R13 ;  /* 0x0000000d97977220 */ /* 0x000fe20000410000 */
[----:B------:R1:W-:Y:S01]  /*ca40*/  STSM.16.M88.4 [R185+0x36400], R152 ;  /* 0x03640098b9007844 */ /* 0x0003e20000000200 */
[----:B------:R-:W-:-:S02]  /*ca50*/  VIADD R199, R197, 0x80 ;  /* 0x00000080c5c77836 */ /* 0x000fc40000000000 */
[----:B------:R-:W-:Y:S01]  /*ca60*/  FFMA.FTZ R5, R14, R5, R21 ;  /* 0x000000050e057223 */ /* 0x000fe20000010015 */
[----:B------:R-:W-:Y:S01]  /*ca70*/  FFMA.FTZ R6, R13, R6, R10 ;  /* 0x000000060d067223 */ /* 0x000fe2000001000a */
[----:B------:R1:W-:Y:S01]  /*ca80*/  STSM.16.M88.4 [R187], R156 ;  /* 0x0000009cbb007844 */ /* 0x0003e20000000200 */
[----:B------:R-:W-:Y:S01]  /*ca90*/  MUFU.EX2 R183, R183 ;  /* 0x000000b700b77308 */ /* 0x000fe20000000800 */
[----:B------:R-:W-:Y:S01]  /*caa0*/  FADD.FTZ R168, R168, R5 ;  /* 0x00000005a8a87221 */ /* 0x000fe20000010000 */
[----:B------:R-:W-:-:S03]  /*cab0*/  FADD.FTZ R203, R203, R6 ;  /* 0x00000006cbcb7221 */ /* 0x000fc60000010000 */
[----:B------:R-:W-:Y:S01]  /*cac0*/  FADD.FTZ R169, R169, R168 ;  /* 0x000000a8a9a97221 */ /* 0x000fe20000010000 */
[----:B------:R-:W-:Y:S02]  /*cad0*/  FADD.FTZ R12, R12, R203 ;  /* 0x000000cb0c0c7221 */ /* 0x000fe40000010000 */
        /* <DEDUP_REMOVED lines=26> */
[----:B------:R-:W-:Y:S01]  /*cc80*/  FADD.FTZ R181, R181, R180 ;  /* 0x000000b4b5b57221 */ /* 0x000fe20000010000 */
[----:B------:R-:W-:Y:S01]  /*cc90*/  FADD.FTZ R183, R183, R196 ;  /* 0x000000c4b7b77221 */ /* 0x000fe20000010000 */
[----:B------:R-:W-:Y:S03]  /*cca0*/  MUFU.EX2 R11, R11 ;  /* 0x0000000b000b7308 */ /* 0x000fe60000000800 */
[----:B------:R-:W-:-:S04]  /*ccb0*/  FADD.FTZ R183, R200, R183 ;  /* 0x000000b7c8b77221 */ /* 0x000fc80000010000 */
[----:B------:R-:W-:Y:S01]  /*ccc0*/  FADD.FTZ R172, R172, R183 ;  /* 0x000000b7acac7221 */ /* 0x000fe20000010000 */
        /* <DEDUP_REMOVED lines=11> */
[----:B------:R-:W-:Y:S01]  /*cd80*/  R2UR UR6, R199 ;  /* 0x00000000c70672ca */ /* 0x000fe200000e0000 */
[----:B------:R-:W-:Y:S01]  /*cd90*/  UMOV UR7, 0x40000040 ;  /* 0x4000004000077882 */ /* 0x000fe20000000000 */
[C---:B------:R-:W-:Y:S02]  /*cda0*/  VIADD R199, R197.reuse, 0x100 ;  /* 0x00000100c5c77836 */ /* 0x040fe40000000000 */
[----:B------:R-:W-:Y:S01]  /*cdb0*/  VIADD R197, R197, 0x180 ;  /* 0x00000180c5c57836 */ /* 0x000fe20000000000 */
[----:B------:R-:W-:Y:S02]  /*cdc0*/  WARPGROUP.DEPBAR.LE gsb0, 0x0 ;  /* 0x00008000000079c5 */ /* 0x000fe40000010000 */
[----:B------:R-:W-:-:S15]  /*cdd0*/  WARPGROUP.ARRIVE ;  /* 0x00000000000079c5 */ /* 0x000fde0000000000 */
[----:B------:R-:W-:-:S05]  /*cde0*/  NOP ;  /* 0x0000000000007918 */ /* 0x000fca0000000000 */
        /* <DEDUP_REMOVED lines=24> */
.L_x_4266:
[----:B------:R-:W-:Y:S01]  /*cf70*/  ISETP.LT.AND P1, PT, RZ, UR33, PT ;  /* 0x00000021ff007c0c */ /* 0x000fe2000bf21270 */
[----:B------:R-:W-:Y:S01]  /*cf80*/  VIADD R10, R9, 0x38860 ;  /* 0x00038860090a7836 */ /* 0x000fe20000000000 */
[----:B------:R-:W-:Y:S01]  /*cf90*/  UIADD3 UR33, UR33, -0x1, URZ ;  /* 0xffffffff21217890 */ /* 0x000fe2000fffe03f */
[----:B------:R-:W-:Y:S02]  /*cfa0*/  IMAD.MOV.U32 R13, RZ, RZ, R8 ;  /* 0x000000ffff0d7224 */ /* 0x000fe400078e0008 */
[----:B------:R-:W-:Y:S01]  /*cfb0*/  IMAD.MOV.U32 R14, RZ, RZ, R7 ;  /* 0x000000ffff0e7224 */ /* 0x000fe200078e0007 */
[----:B------:R-:W-:Y:S01]  /*cfc0*/  PRMT R10, R219, 0x654, R10 ;  /* 0x00000654db0a7816 */ /* 0x000fe2000000000a */
[----:B------:R-:W-:-:S03]  /*cfd0*/  IMAD.MOV.U32 R11, RZ, RZ, R2 ;  /* 0x000000ffff0b7224 */ /* 0x000fc600078e0002 */
[----:B------:R0:W-:Y:S03]  /*cfe0*/  SYNCS.ARRIVE.TRANS64.RED.A1T0 RZ, [R10+URZ], RZ ;  /* 0x000000ff0aff79a7 */ /* 0x0001e6000810043f */
[----:B------:R-:W-:Y:S05]  /*cff0*/  @P1 BRA `(.L_x_4267) ;  /* 0xffffffcc00c01947 */ /* 0x000fea000383ffff */
.L_x_4256:
[----:B------:R-:W1:Y:S01]  /*d000*/  SHFL.BFLY PT, R0, R5, 0x2, 0x1f ;  /* 0x0c401f0005007f89 */ /* 0x000e6200000e0000 */
[----:B------:R-:W-:Y:S01]  /*d010*/  IMAD.U32 R12, RZ, RZ, UR4 ;  /* 0x00000004ff0c7e24 */ /* 0x000fe2000f8e00ff */
[----:B------:R-:W-:Y:S02]  /*d020*/  UIADD3 UR36, UR36, 0x1, URZ ;  /* 0x0000000124247890 */ /* 0x000fe4000fffe03f */
[----:B------:R-:W0:Y:S01]  /*d030*/  SHFL.BFLY PT, R9, R6, 0x2, 0x1f ;  /* 0x0c401f0006097f89 */ /* 0x000e2200000e0000 */
[----:B------:R-:W-:Y:S08]  /*d040*/  BAR.ARV 0x8, 0x100 ;  /* 0x0204000000007b1d */ /* 0x000ff00000002000 */
[----:B------:R-:W-:Y:S01]  /*d050*/  BAR.SYNC.DEFER_BLOCKING 0xf, 0x100 ;  /* 0x03c4000000007b1d */ /* 0x000fe20000010000 */
[----:B-1----:R-:W-:Y:S01]  /*d060*/  FADD.FTZ R4, R0, R5 ;  /* 0x0000000500047221 */ /* 0x002fe20000010000 */
[----:B------:R-:W-:-:S02]  /*d070*/  VIADD R5, R2, 0x1 ;  /* 0x0000000102057836 */ /* 0x000fc40000000000 */
[----:B0-----:R-:W-:Y:S02]  /*d080*/  FADD.FTZ R10, R9, R6 ;  /* 0x00000006090a7221 */ /* 0x001fe40000010000 */
[----:B------:R-:W0:Y:S01]  /*d090*/  SHFL.BFLY PT, R3, R4, 0x1, 0x1f ;  /* 0x0c201f0004037f89 */ /* 0x000e2200000e0000 */
[----:B------:R-:W-:-:S03]  /*d0a0*/  ISETP.NE.AND P1, PT, R5, 0x2, PT ;  /* 0x000000020500780c */ /* 0x000fc60003f25270 */
[----:B------:R-:W1:Y:S01]  /*d0b0*/  SHFL.BFLY PT, R9, R10, 0x1, 0x1f ;  /* 0x0c201f000a097f89 */ /* 0x000e6200000e0000 */
[----:B------:R-:W-:-:S04]  /*d0c0*/  SEL R11, RZ, 0x1, P1 ;  /* 0x00000001ff0b7807 */ /* 0x000fc80000800000 */
[----:B------:R-:W-:Y:S01]  /*d0d0*/  LOP3.LUT R16, R16, R11, RZ, 0x3c, !PT ;  /* 0x0000000b10107212 */ /* 0x000fe200078e3cff */
[----:B0-----:R-:W-:Y:S01]  /*d0e0*/  FADD.FTZ R0, R4, R3 ;  /* 0x0000000304007221 */ /* 0x001fe20000010000 */
[----:B------:R-:W-:Y:S02]  /*d0f0*/  IMAD.MOV R3, RZ, RZ, -R184 ;  /* 0x000000ffff037224 */ /* 0x000fe400078e0ab8 */
[----:B------:R-:W-:Y:S02]  /*d100*/  IMAD.MOV.U32 R4, RZ, RZ, RZ ;  /* 0x000000ffff047224 */ /* 0x000fe400078e00ff */
[----:B-1----:R-:W-:Y:S01]  /*d110*/  FADD.FTZ R9, R10, R9 ;  /* 0x000000090a097221 */ /* 0x002fe20000010000 */
[----:B------:R-:W-:Y:S02]  /*d120*/  FSETP.NE.FTZ.AND P2, PT, R0, RZ, PT ;  /* 0x000000ff0000720b */ /* 0x000fe40003f55000 */
[----:B------:R-:W-:Y:S01]  /*d130*/  ISETP.NE.AND P0, PT, R18, R3, PT ;  /* 0x000000031200720c */ /* 0x000fe20003f05270 */
[----:B------:R-:W-:Y:S01]  /*d140*/  IMAD.MOV.U32 R3, RZ, RZ, RZ ;  /* 0x000000ffff037224 */ /* 0x000fe200078e00ff */
[----:B------:R-:W-:-:S09]  /*d150*/  FSETP.NE.FTZ.AND P3, PT, R9, RZ, PT ;  /* 0x000000ff0900720b */ /* 0x000fd20003f75000 */
[----:B------:R-:W0:Y:S02]  /*d160*/  @P2 MUFU.RCP R3, R0 ;  /* 0x0000000000032308 */ /* 0x000e240000001000 */
[----:B------:R-:W-:-:S05]  /*d170*/  @!P0 LEA R2, R2, R22, 0x6 ;  /* 0x0000001602028211 */ /* 0x000fca00078e30ff */
[----:B------:R-:W-:Y:S01]  /*d180*/  @!P0 IMAD R2, R2, 0x4, R17 ;  /* 0x0000000402028824 */ /* 0x000fe200078e0211 */
        /* <DEDUP_REMOVED lines=17> */
[----:B------:R-:W-:Y:S01]  /*d2a0*/  FMUL.FTZ R206, R48, R3 ;  /* 0x0000000330ce7220 */ /* 0x000fe20000410000 */
[----:B--2---:R-:W-:Y:S01]  /*d2b0*/  @P2 FMUL.FTZ R13, R10, 0.69314718246459960938 ;  /* 0x3f3172180a0d2820 */ /* 0x004fe20000410000 */
[----:B0-----:R-:W-:Y:S01]  /*d2c0*/  @P3 FMUL.FTZ R9, R12, 0.69314718246459960938 ;  /* 0x3f3172180c093820 */ /* 0x001fe20000410000 */
[----:B-1----:R-:W-:-:S02]  /*d2d0*/  IMAD.U32 R2, RZ, RZ, UR4 ;  /* 0x00000004ff027e24 */ /* 0x002fc4000f8e00ff */
[-C--:B------:R-:W-:Y:S01]  /*d2e0*/  FMUL.FTZ R203, R49, R3.reuse ;  /* 0x0000000331cb7220 */ /* 0x080fe20000410000 */
[-C--:B------:R-:W-:Y:S01]  /*d2f0*/  FMUL.FTZ R204, R52, R3.reuse ;  /* 0x0000000334cc7220 */ /* 0x080fe20000410000 */
[-C--:B------:R-:W-:Y:S01]  /*d300*/  FMUL.FTZ R201, R53, R3.reuse ;  /* 0x0000000335c97220 */ /* 0x080fe20000410000 */
[----:B------:R-:W-:Y:S01]  /*d310*/  @P2 FMUL.FTZ R2, R2, 0.69314718246459960938 ;  /* 0x3f31721802022820 */ /* 0x000fe20000410000 */
        /* <DEDUP_REMOVED lines=49> */
[----:B------:R-:W-:-:S02]  /*d630*/  IMAD.MOV.U32 R3, RZ, RZ, -0x800000 ;  /* 0xff800000ff037424 */ /* 0x000fc400078e00ff */
[----:B------:R-:W-:Y:S01]  /*d640*/  @P2 FFMA.FTZ R3, R2, R7, R13 ;  /* 0x0000000702032223 */ /* 0x000fe2000001000d */
        /* <DEDUP_REMOVED lines=67> */
[----:B------:R-:W-:Y:S01]  /*da80*/  SEL R2, R5, RZ, P1 ;  /* 0x000000ff05027207 */ /* 0x000fe20000800000 */
[----:B------:R-:W-:Y:S06]  /*da90*/  BAR.ARV 0xe, 0x100 ;  /* 0x0384000000007b1d */ /* 0x000fec0000002000 */
.L_x_4226:
[----:B------:R-:W0:Y:S01]  /*daa0*/  S2R R219, SR_CgaCtaId ;  /* 0x0000000000db7919 */ /* 0x000e220000008800 */
[----:B------:R-:W-:Y:S01]  /*dab0*/  MOV R4, 0x400 ;  /* 0x0000040000047802 */ /* 0x000fe20000000f00 */
[----:B------:R-:W-:Y:S01]  /*dac0*/  BSSY B0, `(.L_x_4268) ;  /* 0x00002a7000007945 */ /* 0x000fe20003800000 */
[----:B------:R-:W-:Y:S02]  /*dad0*/  BAR.SYNC.DEFER_BLOCKING 0x5, 0x180 ;  /* 0x0146000000007b1d */ /* 0x000fe40000010000 */
[----:B0-----:R-:W-:-:S05]  /*dae0*/  LEA R17, R219, R4, 0x18 ;  /* 0x00000004db117211 */ /* 0x001fca00078ec0ff */
[----:B------:R-:W0:Y:S02]  /*daf0*/  LDS R4, [R17+0x388d0] ;  /* 0x0388d00011047984 */ /* 0x000e240000000800 */
[----:B0-----:R-:W-:Y:S01]  /*db00*/  R2UR UR4, R4 ;  /* 0x00000000040472ca */ /* 0x001fe200000e0000 */
[----:B------:R-:W-:Y:S06]  /*db10*/  BAR.ARV 0x4, 0x180 ;  /* 0x0106000000007b1d */ /* 0x000fec0000002000 */
[----:B------:R-:W-:Y:S08]  /*db20*/  @P0 BRA `(.L_x_4269) ;  /* 0x0000001c00880947 */ /* 0x000ff00003800000 */
[----:B------:R-:W0:Y:S01]  /*db30*/  S2R R4, SR_SWINHI ;  /* 0x0000000000047919 */ /* 0x000e220000002f00 */
[----:B------:R-:W-:Y:S01]  /*db40*/  IMAD R7, R215, 0x40, R23 ;  /* 0x00000040d7077824 */ /* 0x000fe200078e0217 */
[----:B------:R-:W-:Y:S01]  /*db50*/  F2FP.F16.F32.PACK_AB R6, R6, R197 ;  /* 0x000000c50606723e */ /* 0x000fe200000000ff */
[----:B------:R-:W-:Y:S01]  /*db60*/  USHF.R.S32.HI UR12, URZ, 0x1f, UR37 ;  /* 0x0000001f3f0c7899 */ /* 0x000fe20008011425 */
[----:B------:R-:W-:Y:S01]  /*db70*/  BAR.SYNC.DEFER_BLOCKING 0x1, 0x100 ;  /* 0x0044000000007b1d */ /* 0x000fe20000010000 */
[----:B------:R-:W-:Y:S01]  /*db80*/  F2FP.F16.F32.PACK_AB R128, R129, R128 ;  /* 0x000000808180723e */ /* 0x000fe200000000ff */
[----:B------:R-:W-:Y:S01]  /*db90*/  USHF.R.S32.HI UR13, URZ, 0x1f, UR39 ;  /* 0x0000001f3f0d7899 */ /* 0x000fe20008011427 */
        /* <DEDUP_REMOVED lines=11> */
[----:B------:R-:W-:Y:S02]  /*dc50*/  MOV R96, R17 ;  /* 0x0000001100607202 */ /* 0x000fe40000000f00 */
[----:B0-----:R-:W-:-:S03]  /*dc60*/  MOV R97, R4 ;  /* 0x0000000400617202 */ /* 0x001fc60000000f00 */
[----:B------:R-:W-:-:S04]  /*dc70*/  IMAD.WIDE R4, R221, 0x2, R96 ;  /* 0x00000002dd047825 */ /* 0x000fc800078e0260 */
[----:B------:R-:W-:Y:S01]  /*dc80*/  IMAD.WIDE R96, R7, 0x2, R96 ;  /* 0x0000000207607825 */ /* 0x000fe200078e0260 */
[C---:B------:R-:W-:Y:S02]  /*dc90*/  IADD3 R45, P1, R4.reuse, 0x20, RZ ;  /* 0x00000020042d7810 */ /* 0x040fe40007f3e0ff */
[C---:B------:R-:W-:Y:S02]  /*dca0*/  IADD3 R49, P0, R4.reuse, 0x40, RZ ;  /* 0x0000004004317810 */ /* 0x040fe40007f1e0ff */
[----:B------:R-:W-:Y:S01]  /*dcb0*/  LOP3.LUT R40, R45, 0x380, RZ, 0xc0, !PT ;  /* 0x000003802d287812 */ /* 0x000fe200078ec0ff */
[--C-:B------:R-:W-:Y:S01]  /*dcc0*/  IMAD.X R101, RZ, RZ, R5.reuse, P1 ;  /* 0x000000ffff657224 */ /* 0x100fe200008e0605 */
[----:B------:R-:W-:Y:S01]  /*dcd0*/  IADD3 R53, P4, R4, 0x60, RZ ;  /* 0x0000006004357810 */ /* 0x000fe20007f9e0ff */
[--C-:B------:R-:W-:Y:S01]  /*dce0*/  IMAD.X R105, RZ, RZ, R5.reuse, P0 ;  /* 0x000000ffff697224 */ /* 0x100fe200000e0605 */
[----:B------:R-:W-:Y:S02]  /*dcf0*/  LOP3.LUT R44, R49, 0x380, RZ, 0xc0, !PT ;  /* 0x00000380312c7812 */ /* 0x000fe400078ec0ff */
[----:B------:R-:W-:Y:S01]  /*dd00*/  SHF.R.U64 R40, R40, 0x3, RZ ;  /* 0x0000000328287819 */ /* 0x000fe200000012ff */
[----:B------:R-:W-:Y:S01]  /*dd10*/  IMAD.X R109, RZ, RZ, R5, P4 ;  /* 0x000000ffff6d7224 */ /* 0x000fe200020e0605 */
[----:B------:R-:W-:-:S02]  /*dd20*/  LOP3.LUT R48, R53, 0x380, RZ, 0xc0, !PT ;  /* 0x0000038035307812 */ /* 0x000fc400078ec0ff */
[----:B------:R-:W-:Y:S02]  /*dd30*/  SHF.R.U64 R44, R44, 0x3, RZ ;  /* 0x000000032c2c7819 */ /* 0x000fe400000012ff */
[C---:B------:R-:W-:Y:S02]  /*dd40*/  IADD3 R37, P6, R4.reuse, 0x2020, RZ ;  /* 0x0000202004257810 */ /* 0x040fe40007fde0ff */
[C---:B------:R-:W-:Y:S02]  /*dd50*/  IADD3 R36, P3, R4.reuse, 0x2000, RZ ;  /* 0x0000200004247810 */ /* 0x040fe40007f7e0ff */
[----:B------:R-:W-:Y:S01]  /*dd60*/  IADD3 R33, P5, R4, 0x2040, RZ ;  /* 0x0000204004217810 */ /* 0x000fe20007fbe0ff */
[--C-:B------:R-:W-:Y:S01]  /*dd70*/  IMAD.X R117, RZ, RZ, R5.reuse, P6 ;  /* 0x000000ffff757224 */ /* 0x100fe200030e0605 */
[----:B------:R-:W-:Y:S01]  /*dd80*/  LOP3.LUT R100, R40, R45, RZ, 0x3c, !PT ;  /* 0x0000002d28647212 */ /* 0x000fe200078e3cff */
[--C-:B------:R-:W-:Y:S01]  /*dd90*/  IMAD.X R113, RZ, RZ, R5.reuse, P3 ;  /* 0x000000ffff717224 */ /* 0x100fe200018e0605 */
[----:B------:R-:W-:Y:S01]  /*dda0*/  SHF.R.U64 R40, R48, 0x3, RZ ;  /* 0x0000000330287819 */ /* 0x000fe200000012ff */
[----:B------:R-:W-:Y:S01]  /*ddb0*/  IMAD.X R123, RZ, RZ, R5, P5 ;  /* 0x000000ffff7b7224 */ /* 0x000fe200028e0605 */
[----:B------:R-:W-:-:S02]  /*ddc0*/  LOP3.LUT R104, R44, R49, RZ, 0x3c, !PT ;  /* 0x000000312c687212 */ /* 0x000fc400078e3cff */
[----:B------:R-:W-:Y:S02]  /*ddd0*/  LOP3.LUT R44, R37, 0x380, RZ, 0xc0, !PT ;  /* 0x00000380252c7812 */ /* 0x000fe400078ec0ff */
[----:B------:R-:W-:Y:S02]  /*dde0*/  IADD3 R14, P2, R4, 0x2060, RZ ;  /* 0x00002060040e7810 */ /* 0x000fe40007f5e0ff */
[----:B------:R-:W-:Y:S02]  /*ddf0*/  LOP3.LUT R45, R36, 0x380, RZ, 0xc0, !PT ;  /* 0x00000380242d7812 */ /* 0x000fe400078ec0ff */
[----:B------:R-:W-:Y:S01]  /*de00*/  LOP3.LUT R48, R33, 0x380, RZ, 0xc0, !PT ;  /* 0x0000038021307812 */ /* 0x000fe200078ec0ff */
[----:B------:R-:W-:Y:S01]  /*de10*/  IMAD.X R127, RZ, RZ, R5, P2 ;  /* 0x000000ffff7f7224 */ /* 0x000fe200010e0605 */
[----:B------:R-:W-:Y:S02]  /*de20*/  LOP3.LUT R108, R40, R53, RZ, 0x3c, !PT ;  /* 0x00000035286c7212 */ /* 0x000fe400078e3cff */
[----:B------:R-:W-:-:S02]  /*de30*/  SHF.R.U64 R40, R44, 0x3, RZ ;  /* 0x000000032c287819 */ /* 0x000fc400000012ff */
[----:B------:R-:W-:Y:S02]  /*de40*/  SHF.R.U64 R45, R45, 0x3, RZ ;  /* 0x000000032d2d7819 */ /* 0x000fe400000012ff */
[----:B------:R-:W-:Y:S02]  /*de50*/  LOP3.LUT R49, R14, 0x380, RZ, 0xc0, !PT ;  /* 0x000003800e317812 */ /* 0x000fe400078ec0ff */
[----:B------:R-:W-:Y:S02]  /*de60*/  SHF.R.U64 R44, R48, 0x3, RZ ;  /* 0x00000003302c7819 */ /* 0x000fe400000012ff */
[C---:B------:R-:W-:Y:S02]  /*de70*/  IADD3 R12, P1, R4.reuse, 0x4000, RZ ;  /* 0x00004000040c7810 */ /* 0x040fe40007f3e0ff */
[C---:B------:R-:W-:Y:S02]  /*de80*/  IADD3 R24, P0, R4.reuse, 0x4020, RZ ;  /* 0x0000402004187810 */ /* 0x040fe40007f1e0ff */
[----:B------:R-:W-:Y:S01]  /*de90*/  IADD3 R20, P4, R4, 0x4040, RZ ;  /* 0x0000404004147810 */ /* 0x000fe20007f9e0ff */
[--C-:B------:R-:W-:Y:S01]  /*dea0*/  IMAD.X R13, RZ, RZ, R5.reuse, P1 ;  /* 0x000000ffff0d7224 */ /* 0x100fe200008e0605 */
[----:B------:R-:W-:Y:S01]  /*deb0*/  LOP3.LUT R116, R40, R37, RZ, 0x3c, !PT ;  /* 0x0000002528747212 */ /* 0x000fe200078e3cff */
[--C-:B------:R-:W-:Y:S01]  /*dec0*/  IMAD.X R15, RZ, RZ, R5.reuse, P0 ;  /* 0x000000ffff0f7224 */ /* 0x100fe200000e0605 */
[----:B------:R-:W-:Y:S01]  /*ded0*/  LOP3.LUT R112, R45, R36, RZ, 0x3c, !PT ;  /* 0x000000242d707212 */ /* 0x000fe200078e3cff */
[----:B------:R-:W-:Y:S01]  /*dee0*/  IMAD.X R25, RZ, RZ, R5, P4 ;  /* 0x000000ffff197224 */ /* 0x000fe200020e0605 */
[----:B------:R-:W-:-:S02]  /*def0*/  SHF.R.U64 R37, R49, 0x3, RZ ;  /* 0x0000000331257819 */ /* 0x000fc400000012ff */
[----:B------:R-:W-:Y:S02]  /*df00*/  LOP3.LUT R122, R44, R33, RZ, 0x3c, !PT ;  /* 0x000000212c7a7212 */ /* 0x000fe400078e3cff */
[----:B------:R-:W-:Y:S02]  /*df10*/  LOP3.LUT R9, R4, 0x380, RZ, 0xc0, !PT ;  /* 0x0000038004097812 */ /* 0x000fe400078ec0ff */
[----:B------:R-:W-:Y:S02]  /*df20*/  LOP3.LUT R33, R12, 0x380, RZ, 0xc0, !PT ;  /* 0x000003800c217812 */ /* 0x000fe400078ec0ff */
[----:B------:R-:W-:Y:S02]  /*df30*/  LOP3.LUT R36, R24, 0x380, RZ, 0xc0, !PT ;  /* 0x0000038018247812 */ /* 0x000fe400078ec0ff */
[----:B------:R-:W-:Y:S02]  /*df40*/  IADD3 R28, P3, R4, 0x4060, RZ ;  /* 0x00004060041c7810 */ /* 0x000fe40007f7e0ff */
[----:B------:R-:W-:-:S02]  /*df50*/  LOP3.LUT R45, R20, 0x380, RZ, 0xc0, !PT ;  /* 0x00000380142d7812 */ /* 0x000fc400078ec0ff */
[----:B------:R-:W-:Y:S01]  /*df60*/  LOP3.LUT R126, R37, R14, RZ, 0x3c, !PT ;  /* 0x0000000e257e7212 */ /* 0x000fe200078e3cff */
[----:B------:R-:W-:Y:S01]  /*df70*/  IMAD.X R29, RZ, RZ, R5, P3 ;  /* 0x000000ffff1d7224 */ /* 0x000fe200018e0605 */
[----:B------:R-:W-:Y:S02]  /*df80*/  IADD3 R8, P2, R4, 0x6040, RZ ;  /* 0x0000604004087810 */ /* 0x000fe40007f5e0ff */
[----:B------:R-:W-:Y:S02]  /*df90*/  SHF.R.U64 R9, R9, 0x3, RZ ;  /* 0x0000000309097819 */ /* 0x000fe400000012ff */
[----:B------:R-:W-:Y:S02]  /*dfa0*/  SHF.R.U64 R33, R33, 0x3, RZ ;  /* 0x0000000321217819 */ /* 0x000fe400000012ff */
[----:B------:R-:W-:Y:S02]  /*dfb0*/  SHF.R.U64 R37, R36, 0x3, RZ ;  /* 0x0000000324257819 */ /* 0x000fe400000012ff */
        /* <DEDUP_REMOVED lines=10> */
[----:B------:R-:W-:-:S02]  /*e060*/  LOP3.LUT R14, R37, R24, RZ, 0x3c, !PT ;  /* 0x00000018250e7212 */ /* 0x000fc400078e3cff */
[----:B------:R-:W-:Y:S02]  /*e070*/  SHF.R.U64 R33, R36, 0x3, RZ ;  /* 0x0000000324217819 */ /* 0x000fe400000012ff */
[----:B------:R-:W-:Y:S02]  /*e080*/  LOP3.LUT R24, R45, R20, RZ, 0x3c, !PT ;  /* 0x000000142d187212 */ /* 0x000fe400078e3cff */
[----:B------:R-:W-:Y:S02]  /*e090*/  LOP3.LUT R20, R10, 0x380, RZ, 0xc0, !PT ;  /* 0x000003800a147812 */ /* 0x000fe400078ec0ff */
[----:B------:R-:W-:Y:S02]  /*e0a0*/  IADD3 R65, P2, R96, 0x1000, RZ ;  /* 0x0000100060417810 */ /* 0x000fe40007f5e0ff */
[----:B------:R-:W-:Y:S02]  /*e0b0*/  LOP3.LUT R28, R33, R28, RZ, 0x3c, !PT ;  /* 0x0000001c211c7212 */ /* 0x000fe400078e3cff */
[----:B------:R-:W-:-:S02]  /*e0c0*/  SHF.R.U64 R33, R20, 0x3, RZ ;  /* 0x0000000314217819 */ /* 0x000fc400000012ff */
[----:B------:R-:W-:Y:S02]  /*e0d0*/  LOP3.LUT R64, R65, 0x380, RZ, 0xc0, !PT ;  /* 0x0000038041407812 */ /* 0x000fe400078ec0ff */
[----:B------:R-:W-:Y:S02]  /*e0e0*/  LOP3.LUT R20, R7, 0x380, RZ, 0xc0, !PT ;  /* 0x0000038007147812 */ /* 0x000fe400078ec0ff */
[----:B------:R-:W-:Y:S02]  /*e0f0*/  LOP3.LUT R37, R32, 0x380, RZ, 0xc0, !PT ;  /* 0x0000038020257812 */ /* 0x000fe400078ec0ff */
[----:B------:R-:W-:Y:S02]  /*e100*/  LOP3.LUT R40, R33, R10, RZ, 0x3c, !PT ;  /* 0x0000000a21287212 */ /* 0x000fe400078e3cff */
[----:B------:R-:W-:Y:S02]  /*e110*/  SHF.R.U64 R64, R64, 0x3, RZ ;  /* 0x0000000340407819 */ /* 0x000fe400000012ff */
[----:B------:R-:W-:-:S02]  /*e120*/  SHF.R.U64 R10, R20, 0x3, RZ ;  /* 0x00000003140a7819 */ /* 0x000fc400000012ff */
[----:B------:R-:W-:Y:S02]  /*e130*/  SHF.R.U64 R37, R37, 0x3, RZ ;  /* 0x0000000325257819 */ /* 0x000fe400000012ff */
[----:B------:R-:W-:Y:S01]  /*e140*/  LOP3.LUT R64, R64, R65, RZ, 0x3c, !PT ;  /* 0x0000004140407212 */ /* 0x000fe200078e3cff */
[----:B------:R-:W-:Y:S01]  /*e150*/  IMAD.X R65, RZ, RZ, R97, P2 ;  /* 0x000000ffff417224 */ /* 0x000fe200010e0661 */
[----:B------:R-:W-:Y:S02]  /*e160*/  LOP3.LUT R10, R10, R7, RZ, 0x3c, !PT ;  /* 0x000000070a0a7212 */ /* 0x000fe400078e3cff */
[C---:B------:R-:W-:Y:S02]  /*e170*/  IADD3 R33, P1, R96.reuse, 0x7000, RZ ;  /* 0x0000700060217810 */ /* 0x040fe40007f3e0ff */
[----:B------:R-:W-:Y:S02]  /*e180*/  IADD3 R7, P2, R96, 0x8000, RZ ;  /* 0x0000800060077810 */ /* 0x000fe40007f5e0ff */
[----:B------:R-:W-:-:S02]  /*e190*/  LOP3.LUT R56, R37, R32, RZ, 0x3c, !PT ;  /* 0x0000002025387212 */ /* 0x000fc400078e3cff */
[----:B------:R-:W-:Y:S02]  /*e1a0*/  LOP3.LUT R32, R33, 0x380, RZ, 0xc0, !PT ;  /* 0x0000038021207812 */ /* 0x000fe400078ec0ff */
[----:B------:R-:W-:Y:S02]  /*e1b0*/  LOP3.LUT R20, R7, 0x380, RZ, 0xc0, !PT ;  /* 0x0000038007147812 */ /* 0x000fe400078ec0ff */
[----:B------:R-:W-:Y:S02]  /*e1c0*/  SHF.R.U64 R32, R32, 0x3, RZ ;  /* 0x0000000320207819 */ /* 0x000fe400000012ff */
[----:B------:R-:W-:Y:S02]  /*e1d0*/  SHF.R.U64 R20, R20, 0x3, RZ ;  /* 0x0000000314147819 */ /* 0x000fe400000012ff */
[----:B------:R-:W-:Y:S02]  /*e1e0*/  LOP3.LUT R32, R32, R33, RZ, 0x3c, !PT ;  /* 0x0000002120207212 */ /* 0x000fe400078e3cff */
[----:B------:R-:W-:-:S02]  /*e1f0*/  IADD3.X R57, RZ, R5, RZ, P5, !PT ;  /* 0x00000005ff397210 */ /* 0x000fc40002ffe4ff */
[----:B------:R-:W-:Y:S02]  /*e200*/  LOP3.LUT R20, R20, R7, RZ, 0x3c, !PT ;  /* 0x0000000714147212 */ /* 0x000fe400078e3cff */
[----:B------:R-:W-:Y:S02]  /*e210*/  MOV R33, R4 ;  /* 0x0000000400217202 */ /* 0x000fe40000000f00 */
[----:B------:R-:W-:Y:S01]  /*e220*/  F2FP.F16.F32.PACK_AB R4, R21, R200 ;  /* 0x000000c81504723e */ /* 0x000fe200000000ff */
[----:B------:R-:W-:Y:S01]  /*e230*/  IMAD.X R21, RZ, RZ, R97, P2 ;  /* 0x000000ffff157224 */ /* 0x000fe200010e0661 */
[----:B------:R-:W-:Y:S02]  /*e240*/  F2FP.F16.F32.PACK_AB R5, R27, R26 ;  /* 0x0000001a1b05723e */ /* 0x000fe400000000ff */
[----:B------:R-:W-:Y:S02]  /*e250*/  F2FP.F16.F32.PACK_AB R7, R31, R30 ;  /* 0x0000001e1f07723e */ /* 0x000fe400000000ff */
[----:B------:R-:W-:-:S02]  /*e260*/  IADD3 R61, P3, R96, 0x2000, RZ ;  /* 0x00002000603d7810 */ /* 0x000fc40007f7e0ff */
[----:B------:R-:W-:Y:S01]  /*e270*/  LOP3.LUT R45, R8, 0x380, RZ, 0xc0, !PT ;  /* 0x00000380082d7812 */ /* 0x000fe200078ec0ff */
[----:B------:R0:W-:Y:S01]  /*e280*/  STSM.16.M88.4 [R33], R4 ;  /* 0x0000000421007844 */ /* 0x0001e20000000200 */
[----:B------:R-:W-:Y:S02]  /*e290*/  LOP3.LUT R60, R61, 0x380, RZ, 0xc0, !PT ;  /* 0x000003803d3c7812 */ /* 0x000fe400078ec0ff */
[----:B------:R-:W-:Y:S01]  /*e2a0*/  SHF.R.U64 R45, R45, 0x3, RZ ;  /* 0x000000032d2d7819 */ /* 0x000fe200000012ff */
[----:B------:R-:W1:Y:S01]  /*e2b0*/  SHFL.IDX PT, R4, R216, RZ, 0x1f ;  /* 0x00001fffd8047589 */ /* 0x000e6200000e0000 */
[----:B------:R-:W-:Y:S02]  /*e2c0*/  SHF.R.U64 R60, R60, 0x3, RZ ;  /* 0x000000033c3c7819 */ /* 0x000fe400000012ff */
[----:B------:R-:W-:Y:S02]  /*e2d0*/  LOP3.LUT R8, R45, R8, RZ, 0x3c, !PT ;  /* 0x000000082d087212 */ /* 0x000fe400078e3cff */
[----:B------:R-:W-:Y:S01]  /*e2e0*/  LOP3.LUT R60, R60, R61, RZ, 0x3c, !PT ;  /* 0x0000003d3c3c7212 */ /* 0x000fe200078e3cff */
[----:B------:R-:W-:Y:S01]  /*e2f0*/  IMAD.X R61, RZ, RZ, R97, P3 ;  /* 0x000000ffff3d7224 */ /* 0x000fe200018e0661 */
[----:B------:R-:W-:-:S02]  /*e300*/  IADD3 R53, P4, R96, 0x3000, RZ ;  /* 0x0000300060357810 */ /* 0x000fc40007f9e0ff */
[C---:B------:R-:W-:Y:S02]  /*e310*/  IADD3 R49, P5, R96.reuse, 0x4000, RZ ;  /* 0x0000400060317810 */ /* 0x040fe40007fbe0ff */
[C---:B------:R-:W-:Y:S01]  /*e320*/  IADD3 R45, P6, R96.reuse, 0x5000, RZ ;  /* 0x00005000602d7810 */ /* 0x040fe20007fde0ff */
[----:B0-----:R-:W-:Y:S01]  /*e330*/  IMAD.X R33, RZ, RZ, R97, P1 ;  /* 0x000000ffff217224 */ /* 0x001fe200008e0661 */
[C---:B------:R-:W-:Y:S02]  /*e340*/  IADD3 R37, P0, R96.reuse, 0x6000, RZ ;  /* 0x0000600060257810 */ /* 0x040fe40007f1e0ff */
[----:B------:R-:W-:Y:S02]  /*e350*/  IADD3 R69, P3, R96, 0x9000, RZ ;  /* 0x0000900060457810 */ /* 0x000fe40007f7e0ff */
        /* <DEDUP_REMOVED lines=23> */
[C---:B------:R-:W-:Y:S02]  /*e4d0*/  IADD3 R77, P5, R96.reuse, 0xb000, RZ ;  /* 0x0000b000604d7810 */ /* 0x040fe40007fbe0ff */
[C---:B------:R-:W-:Y:S02]  /*e4e0*/  IADD3 R81, P6, R96.reuse, 0xc000, RZ ;  /* 0x0000c00060517810 */ /* 0x040fe40007fde0ff */
[C---:B------:R-:W-:Y:S02]  /*e4f0*/  IADD3 R85, P0, R96.reuse, 0xd000, RZ ;  /* 0x0000d00060557810 */ /* 0x040fe40007f1e0ff */
[C---:B------:R-:W-:Y:S02]  /*e500*/  IADD3 R89, P1, R96.reuse, 0xe000, RZ ;  /* 0x0000e00060597810 */ /* 0x040fe40007f3e0ff */
[----:B------:R-:W-:Y:S02]  /*e510*/  IADD3 R93, P2, R96, 0xf000, RZ ;  /* 0x0000f000605d7810 */ /* 0x000fe40007f5e0ff */
[----:B-1----:R-:W-:-:S02]  /*e520*/  ISETP.NE.AND P3, PT, R4, RZ, PT ;  /* 0x000000ff0400720c */ /* 0x002fc40003f65270 */
[----:B------:R-:W-:Y:S02]  /*e530*/  LOP3.LUT R96, R5, R96, RZ, 0x3c, !PT ;  /* 0x0000006005607212 */ /* 0x000fe400078e3cff */
        /* <DEDUP_REMOVED lines=8> */
[----:B------:R-:W-:Y:S02]  /*e5c0*/  MOV R35, R10 ;  /* 0x0000000a00237202 */ /* 0x000fe40000000f00 */
[----:B------:R-:W-:Y:S02]  /*e5d0*/  MOV R105, R104 ;  /* 0x0000006800697202 */ /* 0x000fe40000000f00 */
[----:B------:R-:W-:Y:S02]  /*e5e0*/  MOV R109, R12 ;  /* 0x0000000c006d7202 */ /* 0x000fe40000000f00 */
[----:B------:R-:W-:-:S02]  /*e5f0*/  MOV R100, R14 ;  /* 0x0000000e00647202 */ /* 0x000fc40000000f00 */
[----:B------:R-:W-:Y:S02]  /*e600*/  F2FP.F16.F32.PACK_AB R8, R207, R210 ;  /* 0x000000d2cf08723e */ /* 0x000fe400000000ff */
        /* <DEDUP_REMOVED lines=8> */
[----:B------:R-:W-:Y:S02]  /*e690*/  MOV R112, R112 ;  /* 0x0000007000707202 */ /* 0x000fe40000000f00 */
[----:B0-----:R-:W-:Y:S01]  /*e6a0*/  F2FP.F16.F32.PACK_AB R4, R198, R202 ;  /* 0x000000cac604723e */ /* 0x001fe200000000ff */
[----:B------:R-:W-:Y:S01]  /*e6b0*/  STSM.16.M88.4 [R168], R12 ;  /* 0x0000000ca8007844 */ /* 0x000fe20000000200 */
[----:B------:R-:W-:Y:S02]  /*e6c0*/  F2FP.F16.F32.PACK_AB R5, R59, R58 ;  /* 0x0000003a3b05723e */ /* 0x000fe400000000ff */
[----:B------:R-:W-:Y:S02]  /*e6d0*/  F2FP.F16.F32.PACK_AB R6, R183, R199 ;  /* 0x000000c7b706723e */ /* 0x000fe400000000ff */
[----:B------:R-:W-:-:S02]  /*e6e0*/  F2FP.F16.F32.PACK_AB R7, R63, R62 ;  /* 0x0000003e3f07723e */ /* 0x000fc400000000ff */
[----:B------:R-:W-:Y:S02]  /*e6f0*/  MOV R104, R24 ;  /* 0x0000001800687202 */ /* 0x000fe40000000f00 */
[----:B------:R-:W-:Y:S01]  /*e700*/  MOV R116, R116 ;  /* 0x0000007400747202 */ /* 0x000fe20000000f00 */
[----:B------:R0:W-:Y:S01]  /*e710*/  STSM.16.M88.4 [R112], R4 ;  /* 0x0000000470007844 */ /* 0x0001e20000000200 */
[----:B------:R-:W-:Y:S02]  /*e720*/  MOV R108, R28 ;  /* 0x0000001c006c7202 */ /* 0x000fe40000000f00 */
[----:B------:R-:W-:Y:S02]  /*e730*/  F2FP.F16.F32.PACK_AB R24, R181, R196 ;  /* 0x000000c4b518723e */ /* 0x000fe400000000ff */
[----:B------:R-:W-:Y:S02]  /*e740*/  F2FP.F16.F32.PACK_AB R25, R67, R66 ;  /* 0x000000424319723e */ /* 0x000fe400000000ff */
[----:B------:R-:W-:-:S02]  /*e750*/  F2FP.F16.F32.PACK_AB R26, R179, R182 ;  /* 0x000000b6b31a723e */ /* 0x000fc400000000ff */
[----:B------:R-:W-:Y:S02]  /*e760*/  F2FP.F16.F32.PACK_AB R27, R71, R70 ;  /* 0x00000046471b723e */ /* 0x000fe400000000ff */
[----:B------:R-:W-:Y:S02]  /*e770*/  MOV R122, R122 ;  /* 0x0000007a007a7202 */ /* 0x000fe40000000f00 */
[----:B------:R-:W-:Y:S01]  /*e780*/  MOV R113, R40 ;  /* 0x0000002800717202 */ /* 0x000fe20000000f00 */
[----:B------:R1:W-:Y:S01]  /*e790*/  STSM.16.M88.4 [R116], R24 ;  /* 0x0000001874007844 */ /* 0x0003e20000000200 */
        /* <DEDUP_REMOVED lines=16> */
[----:B0-----:R-:W-:-:S02]  /*e8a0*/  F2FP.F16.F32.PACK_AB R4, R164, R167 ;  /* 0x000000a7a404723e */ /* 0x001fc400000000ff */
[----:B------:R-:W-:Y:S01]  /*e8b0*/  F2FP.F16.F32.PACK_AB R5, R99, R98 ;  /* 0x000000626305723e */ /* 0x000fe200000000ff */
[----:B------:R2:W-:Y:S01]  /*e8c0*/  STSM.16.M88.4 [R109], R56 ;  /* 0x000000386d007844 */ /* 0x0005e20000000200 */
[----:B------:R-:W-:Y:S02]  /*e8d0*/  F2FP.F16.F32.PACK_AB R6, R162, R165 ;  /* 0x000000a5a206723e */ /* 0x000fe400000000ff */
[----:B------:R-:W-:Y:S02]  /*e8e0*/  F2FP.F16.F32.PACK_AB R7, R103, R102 ;  /* 0x000000666707723e */ /* 0x000fe400000000ff */
[----:B------:R-:W-:Y:S02]  /*e8f0*/  F2FP.F16.F32.PACK_AB R8, R160, R163 ;  /* 0x000000a3a008723e */ /* 0x000fe400000000ff */
[----:B------:R-:W-:Y:S01]  /*e900*/  F2FP.F16.F32.PACK_AB R9, R107, R106 ;  /* 0x0000006a6b09723e */ /* 0x000fe200000000ff */
[----:B------:R2:W-:Y:S01]  /*e910*/  STSM.16.M88.4 [R100], R4 ;  /* 0x0000000464007844 */ /* 0x0005e20000000200 */
[----:B------:R-:W-:-:S02]  /*e920*/  F2FP.F16.F32.PACK_AB R10, R158, R161 ;  /* 0x000000a19e0a723e */ /* 0x000fc400000000ff */
[----:B------:R-:W-:Y:S02]  /*e930*/  F2FP.F16.F32.PACK_AB R11, R111, R110 ;  /* 0x0000006e6f0b723e */ /* 0x000fe400000000ff */
[----:B------:R-:W-:Y:S02]  /*e940*/  F2FP.F16.F32.PACK_AB R12, R156, R159 ;  /* 0x0000009f9c0c723e */ /* 0x000fe400000000ff */
[----:B------:R-:W-:Y:S01]  /*e950*/  F2FP.F16.F32.PACK_AB R13, R115, R114 ;  /* 0x00000072730d723e */ /* 0x000fe200000000ff */
[----:B------:R2:W-:Y:S01]  /*e960*/  STSM.16.M88.4 [R104], R8 ;  /* 0x0000000868007844 */ /* 0x0005e20000000200 */
[----:B------:R-:W-:Y:S02]  /*e970*/  F2FP.F16.F32.PACK_AB R14, R154, R157 ;  /* 0x0000009d9a0e723e */ /* 0x000fe400000000ff */
[----:B------:R-:W-:Y:S02]  /*e980*/  F2FP.F16.F32.PACK_AB R15, R119, R118 ;  /* 0x00000076770f723e */ /* 0x000fe400000000ff */
[----:B-1----:R-:W-:-:S02]  /*e990*/  F2FP.F16.F32.PACK_AB R24, R121, R155 ;  /* 0x0000009b7918723e */ /* 0x002fc400000000ff */
[----:B------:R-:W-:Y:S01]  /*e9a0*/  F2FP.F16.F32.PACK_AB R25, R120, R19 ;  /* 0x000000137819723e */ /* 0x000fe200000000ff */
[----:B------:R2:W-:Y:S01]  /*e9b0*/  STSM.16.M88.4 [R108], R12 ;  /* 0x0000000c6c007844 */ /* 0x0005e20000000200 */
[----:B------:R-:W-:Y:S02]  /*e9c0*/  F2FP.F16.F32.PACK_AB R26, R125, R124 ;  /* 0x0000007c7d1a723e */ /* 0x000fe400000000ff */
[----:B------:R-:W-:Y:S02]  /*e9d0*/  F2FP.F16.F32.PACK_AB R27, R153, R152 ;  /* 0x00000098991b723e */ /* 0x000fe400000000ff */
[----:B------:R-:W-:Y:S02]  /*e9e0*/  LOP3.LUT R72, R73, 0x380, RZ, 0xc0, !PT ;  /* 0x0000038049487812 */ /* 0x000fe400078ec0ff */
[----:B------:R-:W-:Y:S01]  /*e9f0*/  LOP3.LUT R76, R77, 0x380, RZ, 0xc0, !PT ;  /* 0x000003804d4c7812 */ /* 0x000fe200078ec0ff */
[----:B------:R2:W-:Y:S01]  /*ea00*/  STSM.16.M88.4 [R113], R24 ;  /* 0x0000001871007844 */ /* 0x0005e20000000200 */
[----:B------:R-:W-:-:S02]  /*ea10*/  LOP3.LUT R80, R81, 0x380, RZ, 0xc0, !PT ;  /* 0x0000038051507812 */ /* 0x000fc400078ec0ff */
[----:B------:R-:W-:Y:S01]  /*ea20*/  LOP3.LUT R84, R85, 0x380, RZ, 0xc0, !PT ;  /* 0x0000038055547812 */ /* 0x000fe200078ec0ff */
[----:B------:R2:W-:Y:S01]  /*ea30*/  STSM.16.M88.4 [R101], R128 ;  /* 0x0000008065007844 */ /* 0x0005e20000000200 */
[----:B------:R-:W-:Y:S02]  /*ea40*/  LOP3.LUT R88, R89, 0x380, RZ, 0xc0, !PT ;  /* 0x0000038059587812 */ /* 0x000fe400078ec0ff */
[----:B------:R-:W-:Y:S01]  /*ea50*/  LOP3.LUT R92, R93, 0x380, RZ, 0xc0, !PT ;  /* 0x000003805d5c7812 */ /* 0x000fe200078ec0ff */
[----:B------:R2:W-:Y:S01]  /*ea60*/  STSM.16.M88.4 [R34], R136 ;  /* 0x0000008822007844 */ /* 0x0005e20000000200 */
[----:B------:R-:W-:Y:S02]  /*ea70*/  SHF.R.U64 R72, R72, 0x3, RZ ;  /* 0x0000000348487819 */ /* 0x000fe400000012ff */
[----:B------:R-:W-:Y:S01]  /*ea80*/  SHF.R.U64 R76, R76, 0x3, RZ ;  /* 0x000000034c4c7819 */ /* 0x000fe200000012ff */
[----:B------:R2:W-:Y:S01]  /*ea90*/  STSM.16.M88.4 [R35], R144 ;  /* 0x0000009023007844 */ /* 0x0005e20000000200 */
[----:B------:R-:W-:-:S02]  /*eaa0*/  SHF.R.U64 R80, R80, 0x3, RZ ;  /* 0x0000000350507819 */ /* 0x000fc400000012ff */
        /* <DEDUP_REMOVED lines=15> */
[----:B------:R-:W-:Y:S06]  /*eba0*/  BAR.SYNC.DEFER_BLOCKING 0x1, 0x100 ;  /* 0x0044000000007b1d */ /* 0x000fec0000010000 */
[----:B--2---:R-:W-:Y:S05]  /*ebb0*/  @P3 BRA `(.L_x_4270) ;  /* 0x0000000000b83947 */ /* 0x004fea0003800000 */
[----:B------:R-:W0:Y:S01]  /*ebc0*/  LDC R8, c[0x0][0xce8] ;  /* 0x00033a00ff087b82 */ /* 0x000e220000000800 */
[----:B------:R-:W-:Y:S01]  /*ebd0*/  VIADD R10, R190, UR38 ;  /* 0x00000026be0a7c36 */ /* 0x000fe20008000000 */
[----:B------:R-:W-:Y:S01]  /*ebe0*/  ULDC.64 UR8, c[0x0][0xc90] ;  /* 0x0003240000087ab9 */ /* 0x000fe20000000a00 */
[----:B------:R-:W-:Y:S01]  /*ebf0*/  ULDC.64 UR10, c[0x0][0xc98] ;  /* 0x00032600000a7ab9 */ /* 0x000fe20000000a00 */
[----:B------:R-:W-:Y:S01]  /*ec00*/  UIMAD UR5, UR12, UR8, URZ ;  /* 0x000000080c0572a4 */ /* 0x000fe2000f8e023f */
[----:B------:R-:W-:Y:S01]  /*ec10*/  IMAD.MOV R9, RZ, RZ, -R184 ;  /* 0x000000ffff097224 */ /* 0x000fe200078e0ab8 */
[----:B------:R-:W-:Y:S01]  /*ec20*/  UIMAD.WIDE.U32 UR6, UR37, UR8, URZ ;  /* 0x00000008250672a5 */ /* 0x000fe2000f8e003f */
[----:B------:R-:W-:Y:S01]  /*ec30*/  MOV R4, R10 ;  /* 0x0000000a00047202 */ /* 0x000fe20000000f00 */
        /* <DEDUP_REMOVED lines=38> */
.L_x_4270:
        /* <DEDUP_REMOVED lines=18> */
[----:B------:R-:W5:Y:S04]  /*efc0*/  LD.E.128 R36, desc[UR44][R36.64] ;  /* 0x0000002c24247980 */ /* 0x000f68000c101d00 */
[----:B------:R-:W5:Y:S02]  /*efd0*/  LD.E.128 R32, desc[UR44][R32.64] ;  /* 0x0000002c20207980 */ /* 0x000f64000c101d00 */
[----:B------:R-:W0:Y:S01]  /*efe0*/  @P2 LDC R9, c[0x0][0xcec] ;  /* 0x00033b00ff092b82 */ /* 0x000e220000000800 */
[----:B------:R-:W-:Y:S01]  /*eff0*/  IMAD.SHL.U32 R3, R3, 0x4, RZ ;  /* 0x0000000403037824 */ /* 0x000fe200078e00ff */
[----:B------:R-:W-:Y:S01]  /*f000*/  ISETP.GE.AND P0, PT, R193, UR10, PT ;  /* 0x0000000ac1007c0c */ /* 0x000fe2000bf06270 */
[----:B------:R1:W5:Y:S04]  /*f010*/  LD.E.128 R4, desc[UR44][R20.64] ;  /* 0x0000002c14047980 */ /* 0x000368000c101d00 */
[----:B------:R-:W5:Y:S01]  /*f020*/  LD.E.128 R68, desc[UR44][R68.64] ;  /* 0x0000002c44447980 */ /* 0x000f62000c101d00 */
[----:B------:R-:W2:Y:S01]  /*f030*/  @P2 LDC R11, c[0x0][0xcf0] ;  /* 0x00033c00ff0b2b82 */ /* 0x000ea20000000800 */
[----:B------:R-:W-:Y:S01]  /*f040*/  LOP3.LUT R3, R3, 0x4, R0, 0xe2, !PT ;  /* 0x0000000403037812 */ /* 0x000fe200078ee200 */
[----:B------:R-:W-:Y:S01]  /*f050*/  IMAD R0, R214, 0x20, R215 ;  /* 0x00000020d6007824 */ /* 0x000fe200078e02d7 */
[----:B------:R-:W-:Y:S01]  /*f060*/  SEL R8, RZ, 0xffffffff, P0 ;  /* 0xffffffffff087807 */ /* 0x000fe20000000000 */
[----:B------:R-:W5:Y:S01]  /*f070*/  LD.E.128 R72, desc[UR44][R72.64] ;  /* 0x0000002c48487980 */ /* 0x000f62000c101d00 */
[----:B------:R-:W-:Y:S01]  /*f080*/  ISETP.GE.AND P0, PT, R192, UR10, PT ;  /* 0x0000000ac0007c0c */ /* 0x000fe2000bf06270 */
[----:B------:R-:W-:Y:S01]  /*f090*/  UIMAD UR5, UR12, UR8, URZ ;  /* 0x000000080c0572a4 */ /* 0x000fe2000f8e023f */
[----:B------:R-:W-:Y:S01]  /*f0a0*/  VIADD R14, R0, UR38 ;  /* 0x00000026000e7c36 */ /* 0x000fe20008000000 */
[----:B------:R-:W5:Y:S01]  /*f0b0*/  LD.E.128 R76, desc[UR44][R76.64] ;  /* 0x0000002c4c4c7980 */ /* 0x000f62000c101d00 */
[----:B------:R-:W-:Y:S01]  /*f0c0*/  SEL R0, RZ, 0xffffffff, P0 ;  /* 0xffffffffff007807 */ /* 0x000fe20000000000 */
[----:B------:R-:W-:-:S02]  /*f0d0*/  UIMAD.WIDE.U32 UR6, UR37, UR8, URZ ;  /* 0x00000008250672a5 */ /* 0x000fc4000f8e003f */
        /* <DEDUP_REMOVED lines=19> */
[----:B------:R-:W-:Y:S01]  /*f210*/  IMAD.U32 R9, RZ, RZ, UR7 ;  /* 0x00000007ff097e24 */ /* 0x000fe2000f8e00ff */
[----:B------:R-:W-:Y:S01]  /*f220*/  ULDC.64 UR6, c[0x0][0xbe0] ;  /* 0x0002f80000067ab9 */ /* 0x000fe20000000a00 */
[----:B------:R-:W-:Y:S01]  /*f230*/  IMAD.MOV R13, RZ, RZ, -R3 ;  /* 0x000000ffff0d7224 */ /* 0x000fe200078e0a03 */
[----:B------:R-:W-:Y:S01]  /*f240*/  SEL R0, RZ, 0xffffffff, P0 ;  /* 0xffffffffff007807 */ /* 0x000fe20000000000 */
[----:B------:R-:W-:Y:S01]  /*f250*/  IMAD R12, R11, UR6, RZ ;  /* 0x000000060b0c7c24 */ /* 0x000fe2000f8e02ff */
[----:B------:R-:W5:Y:S01]  /*f260*/  LD.E.128 R88, desc[UR44][R88.64] ;  /* 0x0000002c58587980 */ /* 0x000f62000c101d00 */
[----:B------:R-:W-:Y:S01]  /*f270*/  IMAD.U32 R9, RZ, RZ, UR5 ;  /* 0x00000005ff097e24 */ /* 0x000fe2000f8e00ff */
[----:B------:R-:W-:Y:S01]  /*f280*/  ULDC UR5, c[0x0][0xb88] ;  /* 0x0002e20000057ab9 */ /* 0x000fe20000000800 */
[----:B------:R-:W-:Y:S01]  /*f290*/  IMAD R11, R15, R13, R14 ;  /* 0x0000000d0f0b7224 */ /* 0x000fe200078e020e */
[----:B------:R-:W5:Y:S01]  /*f2a0*/  LD.E.128 R92, desc[UR44][R92.64] ;  /* 0x0000002c5c5c7980 */ /* 0x000f62000c101d00 */
[----:B------:R-:W-:Y:S01]  /*f2b0*/  IMAD.SHL.U32 R19, R0, 0x20, RZ ;  /* 0x0000002000137824 */ /* 0x000fe200078e00ff */
[----:B------:R-:W-:Y:S01]  /*f2c0*/  ISETP.GE.AND P0, PT, R218, UR10, PT ;  /* 0x0000000ada007c0c */ /* 0x000fe2000bf06270 */
[C---:B------:R-:W-:Y:S01]  /*f2d0*/  IMAD R13, R3.reuse, UR7, R12 ;  /* 0x00000007030d7c24 */ /* 0x040fe2000f8e020c */
[----:B------:R-:W-:Y:S01]  /*f2e0*/  @!PT LDS RZ, [RZ] ;  /* 0x00000000fffff984 */ /* 0x000fe20000000800 */
[----:B------:R-:W-:Y:S01]  /*f2f0*/  @!PT LDS RZ, [RZ] ;  /* 0x00000000fffff984 */ /* 0x000fe20000000800 */
[----:B------:R-:W-:Y:S01]  /*f300*/  @!PT LDS RZ, [RZ] ;  /* 0x00000000fffff984 */ /* 0x000fe20000000800 */
[----:B------:R-:W-:Y:S01]  /*f310*/  @!PT LDS RZ, [RZ] ;  /* 0x00000000fffff984 */ /* 0x000fe20000000800 */
[----:B------:R0:W-:Y:S06]  /*f320*/  MEMBAR.ALL.CTA ;  /* 0x0000000000007992 */ /* 0x0001ec0000008000 */
[----:B0-----:R-:W0:Y:S01]  /*f330*/  FENCE.VIEW.ASYNC.S ;  /* 0x00000000000073c6 */ /* 0x001e220000000000 */
[----:B------:R-:W-:Y:S01]  /*f340*/  IMAD.WIDE.U32 R8, R3, UR6, R8 ;  /* 0x0000000603087c25 */ /* 0x000fe2000f8e0008 */
[----:B------:R-:W-:Y:S01]  /*f350*/  SHF.R.S32.HI R0, RZ, 0x1f, R11 ;  /* 0x0000001fff007819 */ /* 0x000fe2000001140b */
[----:B------:R-:W-:Y:S01]  /*f360*/  ULDC.64 UR6, c[0x0][0xbd8] ;  /* 0x0002f60000067ab9 */ /* 0x000fe20000000a00 */
[----:B------:R-:W-:Y:S01]  /*f370*/  LOP3.LUT R10, R19, 0x20, R10, 0xe2, !PT ;  /* 0x00000020130a7812 */ /* 0x000fe200078ee20a */
[----:B------:R-:W-:Y:S01]  /*f380*/  VIADD R27, R215, UR38 ;  /* 0x00000026d71b7c36 */ /* 0x000fe20008000000 */
[----:B------:R-:W-:Y:S01]  /*f390*/  IADD3 R9, R9, R13, RZ ;  /* 0x0000000d09097210 */ /* 0x000fe20007ffe0ff */
[----:B------:R-:W-:Y:S01]  /*f3a0*/  IMAD R0, R0, UR6, RZ ;  /* 0x0000000600007c24 */ /* 0x000fe2000f8e02ff */
[----:B------:R-:W-:Y:S01]  /*f3b0*/  SEL R3, RZ, 0x40, P0 ;  /* 0x00000040ff037807 */ /* 0x000fe20000000000 */
[----:B------:R-:W-:Y:S01]  /*f3c0*/  IMAD R28, R15, UR5, RZ ;  /* 0x000000050f1c7c24 */ /* 0x000fe2000f8e02ff */
[----:B------:R-:W-:Y:S01]  /*f3d0*/  ISETP.GE.AND P0, PT, R217, UR10, PT ;  /* 0x0000000ad9007c0c */ /* 0x000fe2000bf06270 */
[C---:B------:R-:W-:Y:S01]  /*f3e0*/  IMAD R13, R11.reuse, UR7, R0 ;  /* 0x000000070b0d7c24 */ /* 0x040fe2000f8e0200 */
[----:B------:R-:W-:Y:S01]  /*f3f0*/  LOP3.LUT R3, R10, R3, RZ, 0xfc, !PT ;  /* 0x000000030a037212 */ /* 0x000fe200078efcff */
[----:B------:R-:W-:Y:S01]  /*f400*/  IMAD.WIDE.U32 R8, R11, UR6, R8 ;  /* 0x000000060b087c25 */ /* 0x000fe2000f8e0008 */
[----:B------:R-:W-:Y:S01]  /*f410*/  ISETP.GE.AND P1, PT, R27, R28, PT ;  /* 0x0000001c1b00720c */ /* 0x000fe20003f26270 */
[----:B------:R-:W-:Y:S01]  /*f420*/  ULDC.64 UR6, c[0x0][0xb80] ;  /* 0x0002e00000067ab9 */ /* 0x000fe20000000a00 */
[----:B------:R-:W-:Y:S01]  /*f430*/  SEL R10, RZ, 0x80, P0 ;  /* 0x00000080ff0a7807 */ /* 0x000fe20000000000 */
[----:B------:R-:W-:Y:S01]  /*f440*/  VIADD R0, R17, 0x38820 ;  /* 0x0003882011007836 */ /* 0x000fe20000000000 */
[----:B------:R-:W-:Y:S01]  /*f450*/  LEA R19, P2, R8, UR6, 0x1 ;  /* 0x0000000608137c11 */ /* 0x000fe2000f8408ff */
[----:B------:R-:W-:Y:S01]  /*f460*/  IMAD.IADD R9, R9, 0x1, R13 ;  /* 0x0000000109097824 */ /* 0x000fe200078e020d */
[----:B------:R-:W-:Y:S02]  /*f470*/  BSSY B1, `(.L_x_4271) ;  /* 0x0000027000017945 */ /* 0x000fe40003800000 */
[----:B------:R-:W-:-:S02]  /*f480*/  PRMT R0, RZ, 0x654, R0 ;  /* 0x00000654ff007816 */ /* 0x000fc40000000000 */
[----:B------:R-:W-:Y:S02]  /*f490*/  LEA.HI.X R26, R8, UR7, R9, 0x1, P2 ;  /* 0x00000007081a7c11 */ /* 0x000fe400090f0c09 */
[----:B0-----:R0:W-:Y:S03]  /*f4a0*/  SYNCS.ARRIVE.TRANS64.RED.A1T0 RZ, [R0+URZ], RZ ;  /* 0x000000ff00ff79a7 */ /* 0x0011e6000810043f */
[----:B------:R1:W2:Y:S01]  /*f4b0*/  SHFL.IDX PT, R11, R26, RZ, 0x181f ;  /* 0x00181fff1a0b7589 */ /* 0x0002a200000e0000 */
[----:B0-----:R-:W-:-:S03]  /*f4c0*/  LOP3.LUT R0, R3, R10, RZ, 0xfc, !PT ;  /* 0x0000000a03007212 */ /* 0x001fc600078efcff */
[----:B------:R1:W0:Y:S01]  /*f4d0*/  SHFL.IDX PT, R10, R19, RZ, 0x181f ;  /* 0x00181fff130a7589 */ /* 0x00022200000e0000 */
[----:B------:R-:W-:Y:S05]  /*f4e0*/  @P1 BRA `(.L_x_4272) ;  /* 0x00000000007c1947 */ /* 0x000fea0003800000 */
[----:B------:R-:W-:Y:S02]  /*f4f0*/  ISETP.GE.AND P1, PT, R195, UR10, PT ;  /* 0x0000000ac3007c0c */ /* 0x000fe4000bf26270 */
[----:B------:R-:W-:Y:S02]  /*f500*/  ISETP.GE.AND P0, PT, R23, UR10, PT ;  /* 0x0000000a17007c0c */ /* 0x000fe4000bf06270 */
[----:B------:R-:W-:Y:S02]  /*f510*/  ISETP.GE.AND P5, PT, R194, UR10, PT ;  /* 0x0000000ac2007c0c */ /* 0x000fe4000bfa6270 */
[----:B------:R-:W-:-:S07]  /*f520*/  ISETP.GE.AND P3, PT, R193, UR10, PT ;  /* 0x0000000ac1007c0c */ /* 0x000fce000bf66270 */
[-C--:B0-----:R-:W-:Y:S02]  /*f530*/  @!P1 LEA R12, P2, R195, R10.reuse, 0x1 ;  /* 0x0000000ac30c9211 */ /* 0x081fe400078408ff */
        /* <DEDUP_REMOVED lines=10> */
[CC--:B-1----:R-:W-:Y:S01]  /*f5e0*/  @!P3 LEA R20, P6, R193.reuse, R10.reuse, 0x1 ;  /* 0x0000000ac114b211 */ /* 0x0c2fe200078c08ff */
[----:B------:R3:W-:Y:S03]  /*f5f0*/  @!P5 ST.E.128 desc[UR44][R14.64], R48 ;  /* 0x000000300e00d985 */ /* 0x0007e6000c101d2c */
[----:B------:R-:W-:Y:S02]  /*f600*/  @!P3 LEA.HI.X R21, R193, R11, R227, 0x1, P6 ;  /* 0x0000000bc115b211 */ /* 0x000fe400030f0ce3 */
[----:B0-----:R-:W-:-:S03]  /*f610*/  @!P2 LEA R8, P5, R192, R10, 0x1 ;  /* 0x0000000ac008a211 */ /* 0x001fc600078a08ff */
        /* <DEDUP_REMOVED lines=12> */
.L_x_4272:
[----:B------:R-:W-:Y:S05]  /*f6e0*/  BSYNC B1 ;  /* 0x0000000000017941 */ /* 0x000fea0003800000 */
.L_x_4271:
        /* <DEDUP_REMOVED lines=22> */
[CC--:B------:R-:W-:Y:S02]  /*f850*/  @!P0 LEA R14, P3, R191.reuse, R6.reuse, 0x1 ;  /* 0x00000006bf0e8211 */ /* 0x0c0fe400078608ff */
[-C--:B0-----:R-:W-:Y:S01]  /*f860*/  @!P1 LEA R4, P6, R192, R6.reuse, 0x1 ;  /* 0x00000006c0049211 */ /* 0x081fe200078c08ff */
[----:B------:R4:W-:Y:S01]  /*f870*/  @!P2 ST.E.128 desc[UR44][R12.64], R32 ;  /* 0x000000200c00a985 */ /* 0x0009e2000c101d2c */
[----:B-1----:R-:W-:Y:S02]  /*f880*/  @P4 LEA R20, P5, R218, R6, 0x1 ;  /* 0x00000006da144211 */ /* 0x002fe400078a08ff */
        /* <DEDUP_REMOVED lines=12> */
.L_x_4269:
        /* <DEDUP_REMOVED lines=9> */
[----:B------:R-:W-:Y:S01]  /*f9e0*/  ISETP.GE.AND P1, PT, R194, UR12, PT ;  /* 0x0000000cc2007c0c */ /* 0x000fe2000bf26270 */
[----:B------:R-:W-:Y:S01]  /*f9f0*/  VIADD R8, R0, UR38 ;  /* 0x0000002600087c36 */ /* 0x000fe20008000000 */
        /* <DEDUP_REMOVED lines=46> */
.L_x_4275:
[----:B------:R-:W-:Y:S05]  /*fce0*/  BSYNC B1 ;  /* 0x0000000000017941 */ /* 0x000fea0003800000 */
.L_x_4274:
        /* <DEDUP_REMOVED lines=28> */
[----:B------:R-:W-:Y:S01]  /*feb0*/  MOV R5, UR7 ;  /* 0x0000000700057c02 */ /* 0x000fe20008000f00 */
[----:B------:R-:W-:Y:S01]  /*fec0*/  ULDC.64 UR6, c[0x0][0xbe0] ;  /* 0x0002f80000067ab9 */ /* 0x000fe20000000a00 */
[----:B------:R-:W-:Y:S01]  /*fed0*/  SEL R6, RZ, 0xffffffff, P1 ;  /* 0xffffffffff067807 */ /* 0x000fe20000800000 */
        /* <DEDUP_REMOVED lines=18> */
[----:B------:R-:W-:Y:S02]  /*10000*/  VIADD R0, R215, UR38 ;  /* 0x00000026d7007c36 */ /* 0x000fe40008000000 */
[----:B------:R-:W-:-:S02]  /*10010*/  IMAD R25, R10, UR5, RZ ;  /* 0x000000050a197c24 */ /* 0x000fc4000f8e02ff */
        /* <DEDUP_REMOVED lines=44> */
.L_x_4277:
[----:B------:R-:W-:Y:S05]  /*102e0*/  BSYNC B1 ;  /* 0x0000000000017941 */ /* 0x000fea0003800000 */
.L_x_4276:
        /* <DEDUP_REMOVED lines=36> */
.L_x_4273:
[----:B------:R-:W-:Y:S05]  /*10530*/  BSYNC B0 ;  /* 0x0000000000007941 */ /* 0x000fea0003800000 */
.L_x_4268:
[----:B------:R-:W-:Y:S02]  /*10540*/  ULDC UR5, c[0x0][0xd38] ;  /* 0x00034e0000057ab9 */ /* 0x000fe40000000800 */
[----:B------:R-:W-:-:S06]  /*10550*/  UISETP.GE.AND UP0, UPT, UR4, UR5, UPT ;  /* 0x000000050400728c */ /* 0x000fcc000bf06270 */
[----:B------:R-:W-:-:S13]  /*10560*/  PLOP3.LUT P0, PT, PT, PT, UP0, 0x80, 0x0 ;  /* 0x000000000000781c */ /* 0x000fda0003f0f008 */
[----:B------:R-:W-:Y:S05]  /*10570*/  @!P0 BRA `(.L_x_4278) ;  /* 0xffffff0800788947 */ /* 0x000fea000383ffff */
[----:B------:R-:W-:Y:S05]  /*10580*/  EXIT ;  /* 0x000000000000794d */ /* 0x000fea0003800000 */
.L_x_4221:
        /* <DEDUP_REMOVED lines=24> */
[----:B------:R-:W-:Y:S01]  /*10710*/  ULDC UR9, c[0x0][0x2b8] ;  /* 0x0000ae0000097ab9 */ /* 0x000fe20000000800 */
[----:B------:R-:W-:Y:S01]  /*10720*/  ULDC UR38, c[0x0][0x288] ;  /* 0x0000a20000267ab9 */ /* 0x000fe20000000800 */
[----:B------:R-:W-:Y:S01]  /*10730*/  UISETP.NE.AND.EX UP0, UPT, UR7, URZ, UPT, UP0 ;  /* 0x0000003f0700728c */ /* 0x000fe2000bf05300 */
[----:B------:R-:W-:Y:S01]  /*10740*/  IMAD.MOV.U32 R23, RZ, RZ, 0x1 ;  /* 0x00000001ff177424 */ /* 0x000fe200078e00ff */
[----:B------:R-:W-:Y:S01]  /*10750*/  ULDC UR39, c[0x0][0x448] ;  /* 0x0001120000277ab9 */ /* 0x000fe20000000800 */
[----:B------:R-:W-:Y:S01]  /*10760*/  ULDC.64 UR6, c[0x0][0x2f0] ;  /* 0x0000bc0000067ab9 */ /* 0x000fe20000000a00 */
        /* <DEDUP_REMOVED lines=77> */
[----:B------:R-:W-:Y:S02]  /*10c40*/  @P0 LOP3.LUT R16, R16, 0x4, RZ, 0xfc, !PT ;  /* 0x0000000410100812 */ /* 0x000fe400078efcff */
        /* <DEDUP_REMOVED lines=32> */
[----:B------:R2:W-:Y:S01]  /*10e50*/  STL [R1], R0 ;  /* 0x0000000001007387 */ /* 0x0005e20000100800 */
[----:B------:R-:W-:Y:S02]  /*10e60*/  @P1 LOP3.LUT R16, R16, 0x2, RZ, 0xfc, !PT ;  /* 0x0000000210101812 */ /* 0x000fe400078efcff */
[----:B------:R-:W-:-:S02]  /*10e70*/  SHF.R.U32.HI R29, RZ, 0x2, R29 ;  /* 0x00000002ff1d7819 */ /* 0x000fc4000001161d */
[----:B------:R-:W-:Y:S02]  /*10e80*/  LOP3.LUT R16, R16, 0xffefffff, RZ, 0xc0, !PT ;  /* 0xffefffff10107812 */ /* 0x000fe400078ec0ff */
[----:B------:R-:W-:Y:S02]  /*10e90*/  SHF.R.U32.HI R28, RZ, 0x3, R28 ;  /* 0x00000003ff1c7819 */ /* 0x000fe4000001161c */
[----:B------:R-:W-:-:S07]  /*10ea0*/  @P0 LOP3.LUT R16, R16, 0x100000, RZ, 0xfc, !PT ;  /* 0x0010000010100812 */ /* 0x000fce00078efcff */
.L_x_4332:
        /* <DEDUP_REMOVED lines=13> */
[----:B0123-5:R-:W-:Y:S05]  /*10f80*/  @P0 BRA `(.L_x_4280) ;  /* 0x0000000000200947 */ /* 0x02ffea0003800000 */
        /* <DEDUP_REMOVED lines=8> */
.L_x_4280:
[----:B------:R-:W-:Y:S01]  /*11010*/  ULDC UR8, c[0x0][0xd54] ;  /* 0x0003550000087ab9 */ /* 0x000fe20000000800 */
[----:B------:R-:W-:Y:S01]  /*11020*/  UMOV UR6, UR7 ;  /* 0x0000000700067c82 */ /* 0x000fe20008000000 */
[----:B------:R-:W-:-:S11]  /*11030*/  UISETP.NE.AND UP0, UPT, UR8, 0x1, UPT ;  /* 0x000000010800788c */ /* 0x000fd6000bf05270 */
[----:B------:R-:W-:Y:S02]  /*11040*/  @UP0 ULDC.64 UR10, c[0x0][0xd58] ;  /* 0x00035600000a0ab9 */ /* 0x000fe40000000a00 */
[----:B------:R-:W-:-:S04]  /*11050*/  UIMAD.WIDE.U32 UR4, UR7, UR10, URZ ;  /* 0x0000000a070472a5 */ /* 0x000fc8000f8e003f */
[----:B------:R-:W-:-:S04]  /*11060*/  @UP0 USHF.R.U32.HI UR6, URZ, UR11, UR5 ;  /* 0x0000000b3f060299 */ /* 0x000fc80008011605 */
[----:B------:R-:W-:-:S12]  /*11070*/  UIMAD UR4, UR6, UR8, URZ ;  /* 0x00000008060472a4 */ /* 0x000fd8000f8e023f */
.L_x_4281:
[----:B------:R-:W-:Y:S01]  /*11080*/  ULDC UR5, c[0x0][0xd48] ;  /* 0x0003520000057ab9 */ /* 0x000fe20000000800 */
[----:B------:R-:W-:Y:S01]  /*11090*/  ULDC.64 UR8, c[0x0][0xb20] ;  /* 0x0002c80000087ab9 */ /* 0x000fe20000000a00 */
[----:B------:R-:W-:Y:S01]  /*110a0*/  UISETP.NE.AND UP1, UPT, UR5, 0x1, UPT ;  /* 0x000000010500788c */ /* 0x000fe2000bf25270 */
[----:B------:R-:W-:Y:S01]  /*110b0*/  MOV R31, RZ ;  /* 0x000000ff001f7202 */ /* 0x000fe20000000f00 */
        /* <DEDUP_REMOVED lines=54> */
.L_x_4283:
        /* <DEDUP_REMOVED lines=20> */
.L_x_4286:
[----:B------:R-:W-:Y:S05]  /*11560*/  BSYNC B6 ;  /* 0x0000000000067941 */ /* 0x000fea0003800000 */
.L_x_4285:
        /* <DEDUP_REMOVED lines=20> */
.L_x_4289:
        /* <DEDUP_REMOVED lines=15> */
.L_x_4288:
[----:B------:R-:W-:Y:S05]  /*117a0*/  BSYNC B6 ;  /* 0x0000000000067941 */ /* 0x000fea0003800000 */
.L_x_4287:
        /* <DEDUP_REMOVED lines=12> */
[----:B------:R-:W-:Y:S01]  /*11870*/  IMAD.U32 R25, RZ, RZ, UR43 ;  /* 0x0000002bff197e24 */ /* 0x000fe2000f8e00ff */
[----:B------:R-:W-:Y:S01]  /*11880*/  UMOV UR5, 0xffffffff ;  /* 0xffffffff00057882 */ /* 0x000fe20000000000 */
[----:B------:R-:W-:-:S03]  /*11890*/  IMAD.U32 R19, RZ, RZ, UR4 ;  /* 0x00000004ff137e24 */ /* 0x000fc6000f8e00ff */
[----:B------:R-:W-:Y:S01]  /*118a0*/  LEA R25, R25, 0xffffffc0, 0x6 ;  /* 0xffffffc019197811 */ /* 0x000fe200078e30ff */
[----:B------:R-:W-:Y:S06]  /*118b0*/  BRA.DIV UR5, `(.L_x_4290) ;  /* 0x0000003e05447947 */ /* 0x000fec000b800000 */
.L_x_4349:
[----:B------:R-:W2:Y:S01]  /*118c0*/  S2R R0, SR_TID.X ;  /* 0x0000000000007919 */ /* 0x000ea20000002100 */
[----:B0-----:R-:W-:Y:S01]  /*118d0*/  ISETP.NE.AND P1, PT, R10, 0x1, PT ;  /* 0x000000010a00780c */ /* 0x001fe20003f25270 */
[----:B------:R-:W-:Y:S01]  /*118e0*/  IMAD.MOV.U32 R35, RZ, RZ, RZ ;  /* 0x000000ffff237224 */ /* 0x000fe200078e00ff */
[----:B-----5:R-:W-:Y:S01]  /*118f0*/  SHF.R.S32.HI R30, RZ, 0x1f, R26 ;  /* 0x0000001fff1e7819 */ /* 0x020fe2000001141a */
[----:B-1----:R-:W0:Y:S01]  /*11900*/  S2R R2, SR_TID.X ;  /* 0x0000000000027919 */ /* 0x002e220000002100 */
[----:B------:R-:W-:-:S09]  /*11910*/  LOP3.LUT R16, R16, 0xffffdfff, RZ, 0xc0, !PT ;  /* 0xffffdfff10107812 */ /* 0x000fd200078ec0ff */
[----:B------:R-:W1:Y:S01]  /*11920*/  @P1 LDC R5, c[0x0][0x438] ;  /* 0x00010e00ff051b82 */ /* 0x000e620000000800 */
[----:B------:R-:W-:Y:S02]  /*11930*/  @P1 LOP3.LUT R16, R16, 0x2000, RZ, 0xfc, !PT ;  /* 0x0000200010101812 */ /* 0x000fe400078efcff */
[----:B--2---:R-:W-:Y:S01]  /*11940*/  LOP3.LUT R0, R0, 0x7f, RZ, 0xc0, !PT ;  /* 0x0000007f00007812 */ /* 0x004fe200078ec0ff */
[----:B0-----:R-:W-:-:S03]  /*11950*/  IMAD.SHL.U32 R8, R2, 0x10, RZ ;  /* 0x0000001002087824 */ /* 0x001fc600078e00ff */
[----:B------:R-:W-:-:S04]  /*11960*/  SHF.R.U32.HI R0, RZ, 0x3, R0 ;  /* 0x00000003ff007819 */ /* 0x000fc80000011600 */
[----:B------:R-:W-:Y:S02]  /*11970*/  LOP3.LUT R8, R0, 0x70, R8, 0xf8, !PT ;  /* 0x0000007000087812 */ /* 0x000fe400078ef808 */
[----:B------:R-:W0:Y:S02]  /*11980*/  @P1 LDC R0, c[0x0][0x434] ;  /* 0x00010d00ff001b82 */ /* 0x000e240000000800 */
[----:B------:R-:W-:-:S04]  /*11990*/  IADD3 R2, R8, R25, RZ ;  /* 0x0000001908027210 */ /* 0x000fc80007ffe0ff */
[C---:B------:R-:W-:Y:S01]  /*119a0*/  ISETP.GE.AND P0, PT, R2.reuse, UR40, PT ;  /* 0x0000002802007c0c */ /* 0x040fe2000bf06270 */
[----:B------:R-:W-:-:S03]  /*119b0*/  IMAD.IADD R37, R2, 0x1, R31 ;  /* 0x0000000102257824 */ /* 0x000fc600078e021f */
[----:B------:R-:W-:Y:S01]  /*119c0*/  ISETP.GT.U32.OR P0, PT, R8, 0x3f, P0 ;  /* 0x0000003f0800780c */ /* 0x000fe20000704470 */
[----:B------:R-:W-:-:S12]  /*119d0*/  IMAD.MOV.U32 R6, RZ, RZ, R37 ;  /* 0x000000ffff067224 */ /* 0x000fd800078e0025 */
[----:B------:R-:W2:Y:S01]  /*119e0*/  @!P0 LDC.64 R2, c[0x0][0x428] ;  /* 0x00010a00ff028b82 */ /* 0x000ea20000000a00 */
[----:B0-----:R-:W-:-:S05]  /*119f0*/  @P1 IMAD.HI.U32 R0, R37, R0, RZ ;  /* 0x0000000025001227 */ /* 0x001fca00078e00ff */
[----:B-1----:R-:W-:Y:S02]  /*11a00*/  @P1 SHF.R.U32.HI R6, RZ, R5, R0 ;  /* 0x00000005ff061219 */ /* 0x002fe40000011600 */
[----:B------:R-:W0:Y:S02]  /*11a10*/  @!P0 LDC.64 R4, c[0x0][0x418] ;  /* 0x00010600ff048b82 */ /* 0x000e240000000a00 */
[----:B------:R-:W-:Y:S01]  /*11a20*/  @!P0 SHF.R.S32.HI R7, RZ, 0x1f, R6 ;  /* 0x0000001fff078819 */ /* 0x000fe20000011406 */
[----:B--2---:R-:W-:-:S04]  /*11a30*/  @!P0 IMAD R0, R30, R2, RZ ;  /* 0x000000021e008224 */ /* 0x004fc800078e02ff */
[C---:B------:R-:W-:Y:S02]  /*11a40*/  @!P0 IMAD R9, R26.reuse, R3, R0 ;  /* 0x000000031a098224 */ /* 0x040fe400078e0200 */
[----:B------:R-:W-:-:S04]  /*11a50*/  @!P0 IMAD.WIDE.U32 R2, R26, R2, R6 ;  /* 0x000000021a028225 */ /* 0x000fc800078e0006 */
[----:B------:R-:W-:Y:S01]  /*11a60*/  @!P0 IMAD.IADD R0, R3, 0x1, R9 ;  /* 0x0000000103008824 */ /* 0x000fe200078e0209 */
[----:B0-----:R-:W-:-:S04]  /*11a70*/  @!P0 LEA R4, P1, R2, R4, 0x2 ;  /* 0x0000000402048211 */ /* 0x001fc800078210ff */
[----:B------:R-:W-:Y:S01]  /*11a80*/  @!P0 LEA.HI.X R5, R2, R5, R0, 0x2, P1 ;  /* 0x0000000502058211 */ /* 0x000fe200008f1400 */
[----:B------:R-:W-:Y:S02]  /*11a90*/  IMAD.U32 R2, RZ, RZ, UR47 ;  /* 0x0000002fff027e24 */ /* 0x000fe4000f8e00ff */
        /* <DEDUP_REMOVED lines=14> */
.L_x_4291:
[----:B------:R-:W-:Y:S01]  /*11b80*/  IMAD R27, R18, 0x8, R17 ;  /* 0x00000008121b7824 */ /* 0x000fe200078e0211 */
[----:B------:R-:W-:Y:S01]  /*11b90*/  SHF.L.U32 R0, R23, 0x1f, RZ ;  /* 0x0000001f17007819 */ /* 0x000fe200000006ff */
[----:B------:R-:W-:Y:S03]  /*11ba0*/  BSSY B0, `(.L_x_4292) ;  /* 0x0000003000007945 */ /* 0x000fe60003800000 */
[----:B------:R-:W0:Y:S02]  /*11bb0*/  SYNCS.PHASECHK.TRANS64.TRYWAIT P0, [R27+URZ+0x38840], R0 ;  /* 0x038840001b0075a7 */ /* 0x000e24000800017f */
[----:B0-----:R-:W-:Y:S05]  /*11bc0*/  @!P0 BRA `(.L_x_4293) ;  /* 0x0000003800ac8947 */ /* 0x001fea0003800000 */
.L_x_4350:
[----:B------:R-:W-:Y:S05]  /*11bd0*/  BSYNC B0 ;  /* 0x0000000000007941 */ /* 0x000fea0003800000 */
.L_x_4292:
        /* <DEDUP_REMOVED lines=47> */
[----:B-1----:R-:W-:Y:S01]  /*11ed0*/  @P0 IMAD.X R3, RZ, RZ, R2, P1 ;  /* 0x000000ffff030224 */ /* 0x002fe200008e0602 */
[----:B------:R-:W-:-:S05]  /*11ee0*/  @P0 MOV R2, R6 ;  /* 0x0000000600020202 */ /* 0x000fca0000000f00 */
        /* <DEDUP_REMOVED lines=10> */
.L_x_4360:
        /* <DEDUP_REMOVED lines=10> */
.L_x_4295:
        /* <DEDUP_REMOVED lines=11> */
.L_x_4296:
        /* <DEDUP_REMOVED lines=24> */
.L_x_4298:
[----:B------:R-:W-:Y:S05]  /*12260*/  BSYNC B6 ;  /* 0x0000000000067941 */ /* 0x000fea0003800000 */
.L_x_4297:
[----:B------:R-:W2:Y:S01]  /*12270*/  S2R R20, SR_TID.X ;  /* 0x0000000000147919 */ /* 0x000ea20000002100 */
[----:B------:R-:W-:Y:S01]  /*12280*/  UISETP.NE.AND UP0, UPT, UR50, URZ, UPT ;  /* 0x0000003f3200728c */ /* 0x000fe2000bf05270 */
[----:B------:R-:W-:Y:S01]  /*12290*/  IMAD.U32 R34, RZ, RZ, UR42 ;  /* 0x0000002aff227e24 */ /* 0x000fe2000f8e00ff */
[----:B------:R-:W-:Y:S01]  /*122a0*/  R2UR UR6, R24 ;  /* 0x00000000180672ca */ /* 0x000fe200000e0000 */
[----:B------:R-:W-:Y:S01]  /*122b0*/  ULDC.64 UR8, c[0x0][0x2d8] ;  /* 0x0000b60000087ab9 */ /* 0x000fe20000000a00 */
[----:B------:R-:W-:Y:S02]  /*122c0*/  R2UR UR7, R19 ;  /* 0x00000000130772ca */ /* 0x000fe400000e0000 */
[----:B------:R-:W-:Y:S02]  /*122d0*/  PLOP3.LUT P0, PT, PT, PT, UP0, 0x80, 0x0 ;  /* 0x000000000000781c */ /* 0x000fe40003f0f008 */
[----:B------:R-:W-:-:S03]  /*122e0*/  LOP3.LUT P5, RZ, R16, 0x100000, RZ, 0xc0, !PT ;  /* 0x0010000010ff7812 */ /* 0x000fc600078ac0ff */
[----:B------:R-:W-:-:S04]  /*122f0*/  @UP0 ULDC UR4, c[0x0][0x44c] ;  /* 0x0001130000040ab9 */ /* 0x000fc80000000800 */
[----:B------:R-:W-:-:S04]  /*12300*/  UIMAD UR6, UR6, UR8, URZ ;  /* 0x00000008060672a4 */ /* 0x000fc8000f8e023f */
[----:B------:R-:W-:Y:S01]  /*12310*/  UIMAD UR6, UR7, UR9, UR6 ;  /* 0x00000009070672a4 */ /* 0x000fe2000f8e0206 */
[C---:B--2---:R-:W-:Y:S01]  /*12320*/  LOP3.LUT R21, R20.reuse, 0x7f, RZ, 0xc0, !PT ;  /* 0x0000007f14157812 */ /* 0x044fe200078ec0ff */
[----:B------:R-:W-:-:S03]  /*12330*/  IMAD.SHL.U32 R20, R20, 0x10, RZ ;  /* 0x0000001014147824 */ /* 0x000fc600078e00ff */
[----:B------:R-:W-:-:S04]  /*12340*/  SHF.R.U32.HI R21, RZ, 0x3, R21 ;  /* 0x00000003ff157819 */ /* 0x000fc80000011615 */
[----:B------:R-:W-:Y:S02]  /*12350*/  LOP3.LUT R20, R21, 0x70, R20, 0xf8, !PT ;  /* 0x0000007015147812 */ /* 0x000fe400078ef814 */
[----:B------:R-:W2:Y:S02]  /*12360*/  S2R R21, SR_TID.X ;  /* 0x0000000000157919 */ /* 0x000ea40000002100 */
[----:B------:R-:W-:-:S05]  /*12370*/  LEA R34, R34, R20, 0x6 ;  /* 0x0000001422227211 */ /* 0x000fca00078e30ff */
[----:B------:R-:W-:Y:S01]  /*12380*/  @P0 IMAD.HI.U32 R0, R34, UR4, RZ ;  /* 0x0000000422000c27 */ /* 0x000fe2000f8e00ff */
[----:B------:R-:W-:Y:S01]  /*12390*/  PLOP3.LUT P0, PT, PT, PT, UP0, 0x80, 0x0 ;  /* 0x000000000000781c */ /* 0x000fe20003f0f008 */
[----:B------:R-:W-:Y:S02]  /*123a0*/  @UP0 ULDC UR4, c[0x0][0x450] ;  /* 0x0001140000040ab9 */ /* 0x000fe40000000800 */
[----:B------:R-:W-:-:S10]  /*123b0*/  IMAD.MOV.U32 R6, RZ, RZ, R34 ;  /* 0x000000ffff067224 */ /* 0x000fd400078e0022 */
[----:B------:R-:W-:Y:S02]  /*123c0*/  @P0 SHF.R.U32.HI R6, RZ, UR4, R0 ;  /* 0x00000004ff060c19 */ /* 0x000fe40008011600 */
[----:B------:R-:W-:-:S03]  /*123d0*/  R2UR UR4, R19 ;  /* 0x00000000130472ca */ /* 0x000fc600000e0000 */
[----:B------:R-:W-:Y:S02]  /*123e0*/  IMAD.MOV R7, RZ, RZ, -R6 ;  /* 0x000000ffff077224 */ /* 0x000fe400078e0a06 */
[C---:B--2---:R-:W-:Y:S01]  /*123f0*/  IMAD.SHL.U32 R8, R21.reuse, 0x8, RZ ;  /* 0x0000000815087824 */ /* 0x044fe200078e00ff */
[----:B------:R-:W-:-:S07]  /*12400*/  LOP3.LUT R20, R21, 0x7f, RZ, 0xc0, !PT ;  /* 0x0000007f15147812 */ /* 0x000fce00078ec0ff */
[----:B------:R-:W-:Y:S01]  /*12410*/  UIMAD.WIDE.U32 UR4, UR4, UR8, URZ ;  /* 0x00000008040472a5 */ /* 0x000fe2000f8e003f */
[----:B------:R-:W-:Y:S02]  /*12420*/  LOP3.LUT R8, R8, 0x38, RZ, 0xc0, !PT ;  /* 0x0000003808087812 */ /* 0x000fe400078ec0ff */
[----:B------:R-:W-:Y:S01]  /*12430*/  ULDC.64 UR8, c[0x0][0x2e0] ;  /* 0x0000b80000087ab9 */ /* 0x000fe20000000a00 */
[----:B------:R-:W-:Y:S01]  /*12440*/  UIADD3 UR5, UR5, UR6, URZ ;  /* 0x0000000605057290 */ /* 0x000fe2000fffe03f */
[----:B------:R-:W-:Y:S01]  /*12450*/  SHF.R.U32.HI R9, RZ, 0x3, R20 ;  /* 0x00000003ff097819 */ /* 0x000fe20000011614 */
[----:B------:R-:W-:Y:S02]  /*12460*/  UIMAD UR6, UR49, UR8, URZ ;  /* 0x00000008310672a4 */ /* 0x000fe4000f8e023f */
[----:B------:R-:W-:Y:S02]  /*12470*/  UIMAD.WIDE.U32 UR4, UR36, UR8, UR4 ;  /* 0x00000008240472a5 */ /* 0x000fe4000f8e0004 */
[----:B------:R-:W-:-:S04]  /*12480*/  UIMAD UR6, UR36, UR9, UR6 ;  /* 0x00000009240672a4 */ /* 0x000fc8000f8e0206 */
[----:B------:R-:W-:Y:S02]  /*12490*/  UIADD3 UR6, UR5, UR6, URZ ;  /* 0x0000000605067290 */ /* 0x000fe4000fffe03f */
[----:B0-----:R-:W-:Y:S01]  /*124a0*/  IMAD.U32 R5, RZ, RZ, UR5 ;  /* 0x00000005ff057e24 */ /* 0x001fe2000f8e00ff */
[----:B------:R-:W-:Y:S01]  /*124b0*/  SHF.R.S32.HI R5, RZ, 0x1f, R6 ;  /* 0x0000001fff057819 */ /* 0x000fe20000011406 */
[----:B------:R-:W-:Y:S01]  /*124c0*/  IMAD.U32 R4, RZ, RZ, UR4 ;  /* 0x00000004ff047e24 */ /* 0x000fe2000f8e00ff */
[----:B------:R-:W-:Y:S01]  /*124d0*/  ULDC.64 UR4, c[0x0][0x2d0] ;  /* 0x0000b40000047ab9 */ /* 0x000fe20000000a00 */
[----:B------:R-:W-:Y:S01]  /*124e0*/  IMAD.U32 R3, RZ, RZ, UR6 ;  /* 0x00000006ff037e24 */ /* 0x000fe2000f8e00ff */
[----:B------:R-:W-:Y:S01]  /*124f0*/  ULDC UR6, c[0x0][0x448] ;  /* 0x0001120000067ab9 */ /* 0x000fe20000000800 */
[----:B------:R-:W-:Y:S02]  /*12500*/  IMAD R5, R5, UR4, RZ ;  /* 0x0000000405057c24 */ /* 0x000fe4000f8e02ff */
[----:B------:R-:W-:-:S02]  /*12510*/  IMAD R0, R7, UR6, R34 ;  /* 0x0000000607007c24 */ /* 0x000fc4000f8e0222 */
[----:B------:R-:W-:Y:S02]  /*12520*/  IMAD.MOV.U32 R2, RZ, RZ, R4 ;  /* 0x000000ffff027224 */ /* 0x000fe400078e0004 */
[C---:B------:R-:W-:Y:S01]  /*12530*/  IMAD R4, R6.reuse, UR5, R5 ;  /* 0x0000000506047c24 */ /* 0x040fe2000f8e0205 */
[----:B------:R-:W-:Y:S01]  /*12540*/  SHF.R.S32.HI R5, RZ, 0x1f, R0 ;  /* 0x0000001fff057819 */ /* 0x000fe20000011400 */
        /* <DEDUP_REMOVED lines=13> */
[----:B------:R-:W-:Y:S01]  /*12620*/  IMAD.U32 R4, RZ, RZ, UR42 ;  /* 0x0000002aff047e24 */ /* 0x000fe2000f8e00ff */
[----:B------:R-:W-:Y:S02]  /*12630*/  LOP3.LUT R16, R16, 0xfffffeff, RZ, 0xc0, !PT ;  /* 0xfffffeff10107812 */ /* 0x000fe400078ec0ff */
[----:B------:R-:W2:Y:S01]  /*12640*/  SHFL.IDX PT, R2, R5, RZ, 0x181f ;  /* 0x00181fff05027589 */ /* 0x000ea200000e0000 */
[----:B------:R-:W-:-:S05]  /*12650*/  IMAD R4, R4, 0x40, R9 ;  /* 0x0000004004047824 */ /* 0x000fca00078e0209 */
[----:B------:R-:W-:-:S13]  /*12660*/  ISETP.GE.AND P1, PT, R4, UR39, PT ;  /* 0x0000002704007c0c */ /* 0x000fda000bf26270 */
[----:B------:R-:W-:Y:S02]  /*12670*/  @P1 LOP3.LUT R16, R16, 0x100, RZ, 0xfc, !PT ;  /* 0x0000010010101812 */ /* 0x000fe400078efcff */
[----:B0-----:R-:W-:Y:S02]  /*12680*/  @!P1 LEA R6, P0, R8, R14, 0x1 ;  /* 0x0000000e08069211 */ /* 0x001fe400078008ff */
[----:B------:R-:W0:Y:S01]  /*12690*/  SHFL.IDX PT, R14, R0, 0x1, 0x181f ;  /* 0x00381f00000e7f89 */ /* 0x000e2200000e0000 */
[----:B------:R-:W-:Y:S02]  /*126a0*/  LOP3.LUT R16, R16, 0xffffff7f, RZ, 0xc0, !PT ;  /* 0xffffff7f10107812 */ /* 0x000fe400078ec0ff */
        /* <DEDUP_REMOVED lines=20> */
[----:B--2---:R-:W-:Y:S01]  /*127f0*/  @!P1 IADD3.X R3, RZ, R2, RZ, P0, !PT ;  /* 0x00000002ff039210 */ /* 0x004fe200007fe4ff */
[----:B------:R-:W-:-:S05]  /*12800*/  @!P1 IMAD.MOV.U32 R2, RZ, RZ, R6 ;  /* 0x000000ffff029224 */ /* 0x000fca00078e0006 */
[----:B0-----:R3:W-:Y:S02]  /*12810*/  @!P1 LDGSTS.E.BYPASS.LTC128B.128 [R22+0x21400], desc[UR44][R2.64], !P5 ;  /* 0x2140000002169fae */ /* 0x0017e4000e901d6c */
.L_x_4369:
        /* <DEDUP_REMOVED lines=12> */
.L_x_4300:
        /* <DEDUP_REMOVED lines=11> */
[----:B--2---:R-:W-:Y:S05]  /*12990*/  @!P0 BRA `(.L_x_4302) ;  /* 0x0000000000408947 */ /* 0x004fea0003800000 */
        /* <DEDUP_REMOVED lines=16> */
.L_x_4302:
[----:B------:R-:W-:Y:S05]  /*12aa0*/  BSYNC B6 ;  /* 0x0000000000067941 */ /* 0x000fea0003800000 */
.L_x_4301:
[----:B------:R2:W5:Y:S04]  /*12ab0*/  LDL R21, [R1+0x4] ;  /* 0x0000040001157983 */ /* 0x0005680000100800 */
[----:B------:R2:W5:Y:S01]  /*12ac0*/  LDL R20, [R1] ;  /* 0x0000000001147983 */ /* 0x0005620000100800 */
[----:B------:R-:W-:Y:S01]  /*12ad0*/  UISETP.NE.AND UP0, UPT, UR50, URZ, UPT ;  /* 0x0000003f3200728c */ /* 0x000fe2000bf05270 */
[----:B------:R-:W-:Y:S01]  /*12ae0*/  R2UR UR6, R24 ;  /* 0x00000000180672ca */ /* 0x000fe200000e0000 */
[----:B0-----:R-:W-:Y:S01]  /*12af0*/  IMAD.MOV.U32 R2, RZ, RZ, R34 ;  /* 0x000000ffff027224 */ /* 0x001fe200078e0022 */
[----:B------:R-:W-:Y:S01]  /*12b00*/  R2UR UR7, R19 ;  /* 0x00000000130772ca */ /* 0x000fe200000e0000 */
[----:B------:R-:W-:Y:S01]  /*12b10*/  ULDC.64 UR8, c[0x0][0x3d8] ;  /* 0x0000f60000087ab9 */ /* 0x000fe20000000a00 */
[----:B------:R-:W0:Y:S01]  /*12b20*/  S2R R6, SR_TID.X ;  /* 0x0000000000067919 */ /* 0x000e220000002100 */
[----:B------:R-:W-:-:S02]  /*12b30*/  PLOP3.LUT P0, PT, PT, PT, UP0, 0x80, 0x0 ;  /* 0x000000000000781c */ /* 0x000fc40003f0f008 */
[C---:B------:R-:W-:Y:S02]  /*12b40*/  LOP3.LUT P2, RZ, R16.reuse, 0x20000, RZ, 0xc0, !PT ;  /* 0x0002000010ff7812 */ /* 0x040fe4000784c0ff */
[C---:B------:R-:W-:Y:S01]  /*12b50*/  LOP3.LUT P3, RZ, R16.reuse, 0x10000, RZ, 0xc0, !PT ;  /* 0x0001000010ff7812 */ /* 0x040fe2000786c0ff */
[----:B------:R-:W-:Y:S01]  /*12b60*/  @UP0 ULDC UR4, c[0x0][0x44c] ;  /* 0x0001130000040ab9 */ /* 0x000fe20000000800 */
[C---:B------:R-:W-:Y:S02]  /*12b70*/  LOP3.LUT P4, RZ, R16.reuse, 0x8000, RZ, 0xc0, !PT ;  /* 0x0000800010ff7812 */ /* 0x040fe4000788c0ff */
[----:B------:R-:W-:Y:S01]  /*12b80*/  UIMAD UR6, UR6, UR8, URZ ;  /* 0x00000008060672a4 */ /* 0x000fe2000f8e023f */
[----:B------:R-:W-:-:S03]  /*12b90*/  LOP3.LUT P5, RZ, R16, 0x4000, RZ, 0xc0, !PT ;  /* 0x0000400010ff7812 */ /* 0x000fc600078ac0ff */
[----:B------:R-:W-:Y:S01]  /*12ba0*/  UIMAD UR6, UR7, UR9, UR6 ;  /* 0x00000009070672a4 */ /* 0x000fe2000f8e0206 */
[----:B------:R-:W-:Y:S01]  /*12bb0*/  @P0 IMAD.HI.U32 R0, R34, UR4, RZ ;  /* 0x0000000422000c27 */ /* 0x000fe2000f8e00ff */
[----:B------:R-:W-:Y:S01]  /*12bc0*/  PLOP3.LUT P0, PT, PT, PT, UP0, 0x80, 0x0 ;  /* 0x000000000000781c */ /* 0x000fe20003f0f008 */
[----:B------:R-:W-:Y:S01]  /*12bd0*/  @UP0 ULDC UR4, c[0x0][0x450] ;  /* 0x0001140000040ab9 */ /* 0x000fe20000000800 */
[----:B------:R-:W-:-:S11]  /*12be0*/  ULDC UR7, c[0x0][0x448] ;  /* 0x0001120000077ab9 */ /* 0x000fd60000000800 */
[----:B------:R-:W-:Y:S02]  /*12bf0*/  @P0 SHF.R.U32.HI R2, RZ, UR4, R0 ;  /* 0x00000004ff020c19 */ /* 0x000fe40008011600 */
[----:B------:R-:W-:Y:S02]  /*12c00*/  R2UR UR4, R19 ;  /* 0x00000000130472ca */ /* 0x000fe400000e0000 */
[--C-:B------:R-:W-:Y:S01]  /*12c10*/  SHF.R.S32.HI R0, RZ, 0x1f, R2.reuse ;  /* 0x0000001fff007819 */ /* 0x100fe20000011402 */
[----:B------:R-:W-:Y:S02]  /*12c20*/  IMAD.MOV R5, RZ, RZ, -R2 ;  /* 0x000000ffff057224 */ /* 0x000fe400078e0a02 */
[----:B0-----:R-:W-:Y:S02]  /*12c30*/  IMAD.SHL.U32 R8, R6, 0x8, RZ ;  /* 0x0000000806087824 */ /* 0x001fe400078e00ff */
[----:B------:R-:W-:-:S03]  /*12c40*/  IMAD R5, R5, UR7, R34 ;  /* 0x0000000705057c24 */ /* 0x000fc6000f8e0222 */
[----:B------:R-:W-:-:S03]  /*12c50*/  LOP3.LUT R8, R8, 0x38, RZ, 0xc0, !PT ;  /* 0x0000003808087812 */ /* 0x000fc600078ec0ff */
[----:B------:R-:W-:-:S03]  /*12c60*/  UIMAD.WIDE.U32 UR4, UR4, UR8, URZ ;  /* 0x00000008040472a5 */ /* 0x000fc6000f8e003f */
[----:B------:R-:W-:Y:S01]  /*12c70*/  ULDC.64 UR8, c[0x0][0x3e0] ;  /* 0x0000f80000087ab9 */ /* 0x000fe20000000a00 */
[----:B------:R-:W-:Y:S02]  /*12c80*/  UIADD3 UR5, UR5, UR6, URZ ;  /* 0x0000000605057290 */ /* 0x000fe4000fffe03f */
[----:B------:R-:W-:Y:S02]  /*12c90*/  UIMAD UR6, UR49, UR8, URZ ;  /* 0x00000008310672a4 */ /* 0x000fe4000f8e023f */
[----:B------:R-:W-:Y:S02]  /*12ca0*/  UIMAD.WIDE.U32 UR4, UR36, UR8, UR4 ;  /* 0x00000008240472a5 */ /* 0x000fe4000f8e0004 */
[----:B------:R-:W-:-:S03]  /*12cb0*/  UIMAD UR6, UR36, UR9, UR6 ;  /* 0x00000009240672a4 */ /* 0x000fc6000f8e0206 */
[----:B------:R-:W-:Y:S01]  /*12cc0*/  ULDC.64 UR8, c[0x0][0x3d0] ;  /* 0x0000f40000087ab9 */ /* 0x000fe20000000a00 */
[----:B------:R-:W-:Y:S01]  /*12cd0*/  UIADD3 UR5, UR5, UR6, URZ ;  /* 0x0000000605057290 */ /* 0x000fe2000fffe03f */
[----:B------:R-:W-:Y:S01]  /*12ce0*/  IMAD R7, R0, UR8, RZ ;  /* 0x0000000800077c24 */ /* 0x000fe2000f8e02ff */
[----:B------:R-:W-:Y:S01]  /*12cf0*/  SHF.R.S32.HI R0, RZ, 0x1f, R5 ;  /* 0x0000001fff007819 */ /* 0x000fe20000011405 */
[----:B------:R-:W-:Y:S02]  /*12d00*/  IMAD.U32 R3, RZ, RZ, UR8 ;  /* 0x00000008ff037e24 */ /* 0x000fe4000f8e00ff */
        /* <DEDUP_REMOVED lines=12> */
[----:B--2---:R-:W-:Y:S06]  /*12dd0*/  BRA.DIV UR4, `(.L_x_4303) ;  /* 0x0000003204987947 */ /* 0x004fec000b800000 */
[----:B------:R-:W0:Y:S01]  /*12de0*/  SHFL.IDX PT, R14, R0, RZ, 0x181f ;  /* 0x00181fff000e7589 */ /* 0x000e2200000e0000 */
[C---:B------:R-:W-:Y:S02]  /*12df0*/  LOP3.LUT P1, RZ, R16.reuse, 0x40, RZ, 0xc0, !PT ;  /* 0x0000004010ff7812 */ /* 0x040fe4000782c0ff */
[C---:B------:R-:W-:Y:S01]  /*12e00*/  LOP3.LUT P6, RZ, R16.reuse, 0x40000, RZ, 0xc0, !PT ;  /* 0x0004000010ff7812 */ /* 0x040fe200078cc0ff */
[----:B------:R-:W2:Y:S01]  /*12e10*/  SHFL.IDX PT, R2, R4, RZ, 0x181f ;  /* 0x00181fff04027589 */ /* 0x000ea200000e0000 */
[----:B------:R-:W-:Y:S02]  /*12e20*/  P2R R5, PR, RZ, 0x2 ;  /* 0x00000002ff057803 */ /* 0x000fe40000000000 */
[----:B------:R-:W-:-:S04]  /*12e30*/  LOP3.LUT P1, RZ, R16, 0x80, RZ, 0xc0, !PT ;  /* 0x0000008010ff7812 */ /* 0x000fc8000782c0ff */
[----:B------:R-:W-:Y:S02]  /*12e40*/  P2R R6, PR, RZ, 0x2 ;  /* 0x00000002ff067803 */ /* 0x000fe40000000000 */
[----:B------:R-:W-:-:S13]  /*12e50*/  LOP3.LUT P1, RZ, R16, 0x100, RZ, 0xc0, !PT ;  /* 0x0000010010ff7812 */ /* 0x000fda000782c0ff */
[----:B0-----:R-:W-:Y:S02]  /*12e60*/  @!P1 LEA R7, P0, R8, R14, 0x1 ;  /* 0x0000000e08079211 */ /* 0x001fe400078008ff */
[----:B------:R-:W0:Y:S03]  /*12e70*/  SHFL.IDX PT, R14, R0, 0x1, 0x181f ;  /* 0x00381f00000e7f89 */ /* 0x000e2600000e0000 */
[----:B--2---:R-:W-:Y:S01]  /*12e80*/  @!P1 IMAD.X R3, RZ, RZ, R2, P0 ;  /* 0x000000ffff039224 */ /* 0x004fe200000e0602 */
[----:B------:R-:W-:Y:S01]  /*12e90*/  LOP3.LUT P0, RZ, R16, 0x80000, RZ, 0xc0, !PT ;  /* 0x0008000010ff7812 */ /* 0x000fe2000780c0ff */
[----:B------:R-:W-:-:S12]  /*12ea0*/  @!P1 IMAD.MOV.U32 R2, RZ, RZ, R7 ;  /* 0x000000ffff029224 */ /* 0x000fd800078e0007 */
        /* <DEDUP_REMOVED lines=10> */
[----:B------:R-:W-:-:S03]  /*12f50*/  ISETP.NE.AND P1, PT, R6, RZ, PT ;  /* 0x000000ff0600720c */ /* 0x000fc60003f25270 */
[----:B------:R-:W3:Y:S10]  /*12f60*/  SHFL.IDX PT, R6, R4, 0x1, 0x181f ;  /* 0x00381f0004067f89 */ /* 0x000ef400000e0000 */
[----:B0-----:R-:W-:-:S02]  /*12f70*/  @!P1 LEA R7, P0, R8, R14, 0x1 ;  /* 0x0000000e08079211 */ /* 0x001fc400078008ff */
[----:B------:R-:W0:Y:S03]  /*12f80*/  SHFL.IDX PT, R14, R0, 0x2, 0x181f ;  /* 0x00581f00000e7f89 */ /* 0x000e2600000e0000 */
[----:B--2---:R-:W-:Y:S02]  /*12f90*/  @!P1 IMAD.MOV.U32 R2, RZ, RZ, R7 ;  /* 0x000000ffff029224 */ /* 0x004fe400078e0007 */
[----:B---3--:R-:W-:Y:S01]  /*12fa0*/  @!P1 IMAD.X R6, RZ, RZ, R6, P0 ;  /* 0x000000ffff069224 */ /* 0x008fe200000e0606 */
[----:B------:R-:W-:-:S03]  /*12fb0*/  LOP3.LUT P0, RZ, R16, 0x80000, RZ, 0xc0, !PT ;  /* 0x0008000010ff7812 */ /* 0x000fc6000780c0ff */
[----:B------:R-:W-:-:S10]  /*12fc0*/  @!P1 IMAD.MOV.U32 R3, RZ, RZ, R6 ;  /* 0x000000ffff039224 */ /* 0x000fd400078e0006 */
        /* <DEDUP_REMOVED lines=11> */
[----:B------:R-:W3:Y:S04]  /*13080*/  SHFL.IDX PT, R5, R4, 0x2, 0x181f ;  /* 0x00581f0004057f89 */ /* 0x000ee800000e0000 */
[----:B------:R-:W4:Y:S06]  /*13090*/  SHFL.IDX PT, R4, R4, 0x3, 0x181f ;  /* 0x00781f0004047f89 */ /* 0x000f2c00000e0000 */
[----:B0-----:R-:W-:-:S05]  /*130a0*/  @!P1 LEA R14, P0, R8, R14, 0x1 ;  /* 0x0000000e080e9211 */ /* 0x001fca00078008ff */
[----:B--2---:R-:W-:Y:S02]  /*130b0*/  @!P1 IMAD.MOV.U32 R2, RZ, RZ, R14 ;  /* 0x000000ffff029224 */ /* 0x004fe400078e000e */
[----:B------:R0:W2:Y:S01]  /*130c0*/  SHFL.IDX PT, R14, R0, 0x3, 0x181f ;  /* 0x00781f00000e7f89 */ /* 0x0000a200000e0000 */
[----:B---3--:R-:W-:Y:S01]  /*130d0*/  @!P1 IMAD.X R5, RZ, RZ, R5, P0 ;  /* 0x000000ffff059224 */ /* 0x008fe200000e0605 */
        /* <DEDUP_REMOVED lines=11> */
[----:B--2-4-:R0:W-:Y:S02]  /*13190*/  @!P1 LDGSTS.E.BYPASS.LTC128B.128 [R22+0x35400], desc[UR44][R2.64+0x380], P0 ;  /* 0x3540038002169fae */ /* 0x0141e40008101d6c */
.L_x_4379:
        /* <DEDUP_REMOVED lines=20> */
.L_x_4304:
        /* <DEDUP_REMOVED lines=18> */
.L_x_4380:
[----:B------:R-:W-:Y:S05]  /*13400*/  BSYNC B0 ;  /* 0x0000000000007941 */ /* 0x000fea0003800000 */
.L_x_4305:
[----:B------:R-:W-:-:S05]  /*13410*/  IMAD.U32 R2, RZ, RZ, UR47 ;  /* 0x0000002fff027e24 */ /* 0x000fca000f8e00ff */
[----:B------:R-:W-:-:S13]  /*13420*/  ISETP.NE.AND P0, PT, R2, 0x3, PT ;  /* 0x000000030200780c */ /* 0x000fda0003f05270 */
[----:B------:R-:W-:Y:S05]  /*13430*/  @!P0 BRA `(.L_x_4307) ;  /* 0x0000000000048947 */ /* 0x000fea0003800000 */
[----:B------:R-:W-:Y:S01]  /*13440*/  BPT.TRAP 0x1 ;  /* 0x000000040000795c */ /* 0x000fe20000300000 */
.L_x_4307:
[----:B0-----:R-:W-:Y:S01]  /*13450*/  SHF.L.U32 R0, R23, 0x1f, RZ ;  /* 0x0000001f17007819 */ /* 0x001fe200000006ff */
[----:B------:R-:W-:Y:S03]  /*13460*/  BSSY B0, `(.L_x_4308) ;  /* 0x0000003000007945 */ /* 0x000fe60003800000 */
[----:B------:R-:W0:Y:S02]  /*13470*/  SYNCS.PHASECHK.TRANS64.TRYWAIT P0, [R27+URZ+0x38860], R0 ;  /* 0x038860001b0075a7 */ /* 0x000e24000800017f */
[----:B0-----:R-:W-:Y:S05]  /*13480*/  @!P0 BRA `(.L_x_4309) ;  /* 0x0000003000d88947 */ /* 0x001fea0003800000 */
.L_x_4381:
[----:B------:R-:W-:Y:S05]  /*13490*/  BSYNC B0 ;  /* 0x0000000000007941 */ /* 0x000fea0003800000 */
.L_x_4308:
        /* <DEDUP_REMOVED lines=38> */
[----:B------:R-:W-:-:S02]  /*13700*/  @P1 LOP3.LUT R16, R16, 0x40, RZ, 0xfc, !PT ;  /* 0x0000004010101812 */ /* 0x000fc400078efcff */
[----:B0-----:R-:W-:-:S04]  /*13710*/  SHF.L.U32 R2, R2, 0x3, RZ ;  /* 0x0000000302027819 */ /* 0x001fc800000006ff */
        /* <DEDUP_REMOVED lines=68> */
.L_x_4391:
        /* <DEDUP_REMOVED lines=25> */
.L_x_4311:
        /* <DEDUP_REMOVED lines=11> */
.L_x_4312:
[----:B------:R-:W-:Y:S01]  /*13da0*/  UISETP.GE.AND UP0, UPT, UR43, 0x2, UPT ;  /* 0x000000022b00788c */ /* 0x000fe2000bf06270 */
[----:B------:R0:W-:Y:S05]  /*13db0*/  SYNCS.ARRIVE.TRANS64.A1T0 RZ, [R27+URZ+0x38850], RZ ;  /* 0x038850ff1bff79a7 */ /* 0x0001ea000810003f */
[----:B------:R-:W-:-:S13]  /*13dc0*/  PLOP3.LUT P0, PT, PT, PT, UP0, 0x40, 0x0 ;  /* 0x000000000000781c */ /* 0x000fda0003f0e808 */
[----:B0-----:R-:W-:Y:S05]  /*13dd0*/  @P0 BRA `(.L_x_4313) ;  /* 0x0000000c00b00947 */ /* 0x001fea0003800000 */
[----:B------:R-:W-:Y:S01]  /*13de0*/  UIADD3 UR4, UR43, -0x2, URZ ;  /* 0xfffffffe2b047890 */ /* 0x000fe2000fffe03f */
[----:B------:R-:W-:Y:S05]  /*13df0*/  BSSY B0, `(.L_x_4313) ;  /* 0x00000ea000007945 */ /* 0x000fea0003800000 */
[----:B------:R-:W-:-:S07]  /*13e00*/  IMAD.U32 R9, RZ, RZ, UR4 ;  /* 0x00000004ff097e24 */ /* 0x000fce000f8e00ff */
.L_x_4326:
[----:B0-----:R-:W0:Y:S01]  /*13e10*/  S2R R2, SR_TID.X ;  /* 0x0000000000027919 */ /* 0x001e220000002100 */
[----:B--2---:R-:W-:Y:S02]  /*13e20*/  IMAD R8, R9, 0x40, R31 ;  /* 0x0000004009087824 */ /* 0x004fe400078e021f */
        /* <DEDUP_REMOVED lines=23> */
[----:B------:R-:W-:Y:S02]  /*13fa0*/  MOV R11, UR47 ;  /* 0x0000002f000b7c02 */ /* 0x000fe40008000f00 */
[----:B0-----:R-:W-:-:S04]  /*13fb0*/  @!P1 LEA R6, P0, R2, R6, 0x2 ;  /* 0x0000000602069211 */ /* 0x001fc800078010ff */
[----:B------:R-:W-:Y:S02]  /*13fc0*/  @!P1 LEA.HI.X R7, R2, R7, R3, 0x2, P0 ;  /* 0x0000000702079211 */ /* 0x000fe400000f1403 */
[----:B------:R-:W-:-:S03]  /*13fd0*/  ISETP.NE.AND P0, PT, R18, 0x2, PT ;  /* 0x000000021200780c */ /* 0x000fc60003f05270 */
[----:B------:R0:W5:Y:S01]  /*13fe0*/  @!P1 LDG.E R4, desc[UR44][R6.64] ;  /* 0x0000002c06049981 */ /* 0x000162000c1e1900 */
[----:B------:R-:W-:Y:S02]  /*13ff0*/  ISETP.NE.AND P1, PT, R11, 0x3, PT ;  /* 0x000000030b00780c */ /* 0x000fe40003f25270 */
        /* <DEDUP_REMOVED lines=9> */
[----:B------:R-:W-:Y:S01]  /*14090*/  ISETP.GT.AND P3, PT, R2, RZ, PT ;  /* 0x000000ff0200720c */ /* 0x000fe20003f64270 */
[----:B0-----:R-:W-:-:S12]  /*140a0*/  @!P1 BRA `(.L_x_4314) ;  /* 0x0000000000049947 */ /* 0x001fd80003800000 */
[----:B------:R-:W-:Y:S01]  /*140b0*/  BPT.TRAP 0x1 ;  /* 0x000000040000795c */ /* 0x000fe20000300000 */
.L_x_4314:
[----:B------:R-:W-:Y:S01]  /*140c0*/  IMAD R8, R18, 0x8, R17 ;  /* 0x0000000812087824 */ /* 0x000fe200078e0211 */
[----:B------:R-:W-:Y:S01]  /*140d0*/  SHF.L.U32 R20, R23, 0x1f, RZ ;  /* 0x0000001f17147819 */ /* 0x000fe200000006ff */
[----:B------:R-:W-:Y:S01]  /*140e0*/  BSSY B1, `(.L_x_4315) ;  /* 0x0000004000017945 */ /* 0x000fe20003800000 */
[----:B------:R-:W-:Y:S02]  /*140f0*/  SHF.R.S32.HI R7, RZ, 0x1f, R5 ;  /* 0x0000001fff077819 */ /* 0x000fe40000011405 */
[----:B------:R-:W0:Y:S02]  /*14100*/  SYNCS.PHASECHK.TRANS64.TRYWAIT P0, [R8+URZ+0x38840], R20 ;  /* 0x03884014080075a7 */ /* 0x000e24000800017f */
[----:B0-----:R-:W-:Y:S05]  /*14110*/  @!P0 BRA `(.L_x_4316) ;  /* 0x0000002c00d08947 */ /* 0x001fea0003800000 */
.L_x_4392:
[----:B------:R-:W-:Y:S05]  /*14120*/  BSYNC B1 ;  /* 0x0000000000017941 */ /* 0x000fea0003800000 */
.L_x_4315:
        /* <DEDUP_REMOVED lines=18> */
[----:B-1----:R-:W-:Y:S01]  /*14250*/  IMAD.IADD R27, R6, 0x1, R3 ;  /* 0x00000001061b7824 */ /* 0x002fe200078e0203 */
[----:B------:R-:W-:Y:S01]  /*14260*/  UMOV UR4, 0xffffffff ;  /* 0xffffffff00047882 */ /* 0x000fe20000000000 */
[----:B------:R-:W-:-:S03]  /*14270*/  IMAD R6, R18, 0x1000, R32 ;  /* 0x0000100012067824 */ /* 0x000fc600078e0220 */
[----:B------:R-:W-:Y:S01]  /*14280*/  LEA.HI.X R27, R2, UR5, R27, 0x1, P0 ;  /* 0x00000005021b7c11 */ /* 0x000fe200080f0c1b */
        /* <DEDUP_REMOVED lines=20> */
.L_x_4402:
        /* <DEDUP_REMOVED lines=8> */
.L_x_4318:
        /* <DEDUP_REMOVED lines=11> */
.L_x_4319:
[----:B------:R2:W-:Y:S01]  /*14500*/  SYNCS.ARRIVE.TRANS64.A1T0 RZ, [R8+URZ+0x38830], RZ ;  /* 0x038830ff08ff79a7 */ /* 0x0005e2000810003f */
[----:B------:R-:W-:Y:S05]  /*14510*/  @!P2 BRA `(.L_x_4320) ;  /* 0x000000000004a947 */ /* 0x000fea0003800000 */
[----:B------:R-:W-:Y:S01]  /*14520*/  BPT.TRAP 0x1 ;  /* 0x000000040000795c */ /* 0x000fe20000300000 */
.L_x_4320:
[----:B------:R-:W3:Y:S01]  /*14530*/  SYNCS.PHASECHK.TRANS64.TRYWAIT P0, [R8+URZ+0x38860], R20 ;  /* 0x03886014080075a7 */ /* 0x000ee2000800017f */
[----:B------:R-:W-:Y:S04]  /*14540*/  BSSY B1, `(.L_x_4321) ;  /* 0x0000002000017945 */ /* 0x000fe80003800000 */
[----:B---3--:R-:W-:Y:S05]  /*14550*/  @!P0 BRA `(.L_x_4322) ;  /* 0x0000002c00f08947 */ /* 0x008fea0003800000 */
.L_x_4403:
[----:B------:R-:W-:Y:S05]  /*14560*/  BSYNC B1 ;  /* 0x0000000000017941 */ /* 0x000fea0003800000 */
.L_x_4321:
[----:B------:R-:W-:Y:S01]  /*14570*/  ULDC.64 UR4, c[0x0][0x328] ;  /* 0x0000ca0000047ab9 */ /* 0x000fe20000000a00 */
[C---:B------:R-:W-:Y:S01]  /*14580*/  LOP3.LUT P5, RZ, R16.reuse, 0x8, RZ, 0xc0, !PT ;  /* 0x0000000810ff7812 */ /* 0x040fe200078ac0ff */
[----:B------:R-:W-:Y:S01]  /*14590*/  IMAD R2, R7, UR4, RZ ;  /* 0x0000000407027c24 */ /* 0x000fe2000f8e02ff */
[----:B------:R-:W-:Y:S01]  /*145a0*/  LOP3.LUT P4, RZ, R16, 0x4, RZ, 0xc0, !PT ;  /* 0x0000000410ff7812 */ /* 0x000fe2000788c0ff */
[----:B-1----:R-:W-:Y:S02]  /*145b0*/  IMAD R21, R18, 0x7000, R6 ;  /* 0x0000700012157824 */ /* 0x002fe400078e0206 */
        /* <DEDUP_REMOVED lines=24> */
[----:B------:R-:W3:Y:S03]  /*14740*/  SHFL.IDX PT, R2, R10, 0x1, 0x181f ;  /* 0x00381f000a027f89 */ /* 0x000ee600000e0000 */
[----:B------:R-:W-:-:S02]  /*14750*/  LOP3.LUT P3, RZ, R16, 0x200, RZ, 0xc0, !PT ;  /* 0x0000020010ff7812 */ /* 0x000fc4000786c0ff */
[C---:B------:R-:W-:Y:S02]  /*14760*/  LOP3.LUT P6, RZ, R16.reuse, 0x20, RZ, 0xc0, !PT ;  /* 0x0000002010ff7812 */ /* 0x040fe400078cc0ff */
[C---:B------:R-:W-:Y:S02]  /*14770*/  LOP3.LUT P2, RZ, R16.reuse, 0x10, RZ, 0xc0, !PT ;  /* 0x0000001010ff7812 */ /* 0x040fe4000784c0ff */
[----:B------:R-:W-:Y:S02]  /*14780*/  LOP3.LUT R16, R16, 0xff7fffff, RZ, 0xc0, !PT ;  /* 0xff7fffff10107812 */ /* 0x000fe400078ec0ff */
[----:B0-----:R-:W-:-:S05]  /*14790*/  IADD3 R6, P0, R14, R0, RZ ;  /* 0x000000000e067210 */ /* 0x001fca0007f1e0ff */
[----:B------:R-:W-:Y:S01]  /*147a0*/  @P3 LOP3.LUT R16, R16, 0x800000, RZ, 0xfc, !PT ;  /* 0x0080000010103812 */ /* 0x000fe200078efcff */
[----:B------:R-:W-:Y:S01]  /*147b0*/  SHFL.IDX PT, R14, R10, 0x3, 0x181f ;  /* 0x00781f000a0e7f89 */ /* 0x000fe200000e0000 */
[----:B-1----:R-:W-:-:S03]  /*147c0*/  IMAD.X R7, RZ, RZ, R3, P0 ;  /* 0x000000ffff077224 */ /* 0x002fc600000e0603 */
[----:B------:R-:W0:Y:S01]  /*147d0*/  SHFL.IDX PT, R3, R20, 0x1, 0x181f ;  /* 0x00381f0014037f89 */ /* 0x000e2200000e0000 */
[----:B---3--:R-:W-:-:S03]  /*147e0*/  IADD3 R4, P0, R2, R0, RZ ;  /* 0x0000000002047210 */ /* 0x008fc60007f1e0ff */
[----:B------:R-:W1:Y:S04]  /*147f0*/  SHFL.IDX PT, R2, R10, 0x2, 0x181f ;  /* 0x00581f000a027f89 */ /* 0x000e6800000e0000 */
[----:B------:R-:W-:Y:S01]  /*14800*/  LDGSTS.E.BYPASS.LTC128B.128 [R21+0x400], desc[UR44][R6.64], !P1 ;  /* 0x0040000006157fae */ /* 0x000fe2000c901d6c */
[----:B------:R-:W-:-:S03]  /*14810*/  ISETP.NE.U32.AND P1, PT, R28, RZ, PT ;  /* 0x000000ff1c00720c */ /* 0x000fc60003f25070 */
[----:B------:R-:W-:Y:S01]  /*14820*/  LDGSTS.E.BYPASS.LTC128B.128 [R21+0x2400], desc[UR44][R6.64+0x80], !P3 ;  /* 0x0240008006157fae */ /* 0x000fe2000d901d6c */
[----:B------:R-:W-:-:S03]  /*14830*/  LOP3.LUT P3, RZ, R16, 0x400, RZ, 0xc0, !PT ;  /* 0x0000040010ff7812 */ /* 0x000fc6000786c0ff */
[----:B------:R-:W-:Y:S04]  /*14840*/  LDGSTS.E.BYPASS.LTC128B.128 [R21+0x4400], desc[UR44][R6.64+0x100], !P6 ;  /* 0x0440010006157fae */ /* 0x000fe8000f101d6c */
[----:B------:R-:W-:Y:S01]  /*14850*/  LDGSTS.E.BYPASS.LTC128B.128 [R21+0x6400], desc[UR44][R6.64+0x180], !P2 ;  /* 0x0640018006157fae */ /* 0x000fe2000d101d6c */
[----:B0-----:R-:W-:-:S03]  /*14860*/  IADD3.X R5, RZ, R3, RZ, P0, !PT ;  /* 0x00000003ff057210 */ /* 0x001fc600007fe4ff */
[----:B------:R-:W-:Y:S01]  /*14870*/  LDGSTS.E.BYPASS.LTC128B.128 [R21+0x8400], desc[UR44][R6.64+0x200], !P5 ;  /* 0x0840020006157fae */ /* 0x000fe2000e901d6c */
[----:B-1----:R-:W-:-:S03]  /*14880*/  IADD3 R2, P0, R2, R0, RZ ;  /* 0x0000000002027210 */ /* 0x002fc60007f1e0ff */
[----:B------:R-:W0:Y:S04]  /*14890*/  SHFL.IDX PT, R3, R20, 0x2, 0x181f ;  /* 0x00581f0014037f89 */ /* 0x000e2800000e0000 */
[----:B------:R-:W-:Y:S04]  /*148a0*/  LDGSTS.E.BYPASS.LTC128B.128 [R21+0xa400], desc[UR44][R6.64+0x280], !P4 ;  /* 0x0a40028006157fae */ /* 0x000fe8000e101d6c */
[----:B------:R-:W1:Y:S01]  /*148b0*/  SHFL.IDX PT, R20, R20, 0x3, 0x181f ;  /* 0x00781f0014147f89 */ /* 0x000e6200000e0000 */
        /* <DEDUP_REMOVED lines=24> */
[----:B-1----:R3:W-:Y:S02]  /*14a40*/  LDGSTS.E.BYPASS.LTC128B.128 [R21+0xf400], desc[UR44][R2.64+0x380], P1 ;  /* 0x0f40038002157fae */ /* 0x0027e40008901d6c */
.L_x_4413:
[----:B---3--:R-:W-:Y:S02]  /*14a50*/  P2R R4, PR, RZ, 0x2 ;  /* 0x00000002ff047803 */ /* 0x008fe40000000000 */
        /* <DEDUP_REMOVED lines=22> */
.L_x_4324:
        /* <DEDUP_REMOVED lines=11> */
.L_x_4325:
[----:B------:R0:W-:Y:S01]  /*14c70*/  SYNCS.ARRIVE.TRANS64.A1T0 RZ, [R8+URZ+0x38850], RZ ;  /* 0x038850ff08ff79a7 */ /* 0x0001e2000810003f */
[----:B------:R-:W-:Y:S05]  /*14c80*/  @P3 BRA `(.L_x_4326) ;  /* 0xfffffff000603947 */ /* 0x000fea000383ffff */
[----:B------:R-:W-:Y:S05]  /*14c90*/  BSYNC B0 ;  /* 0x0000000000007941 */ /* 0x000fea0003800000 */
.L_x_4313:
[----:B------:R-:W3:Y:S01]  /*14ca0*/  S2R R0, SR_TID.X ;  /* 0x0000000000007919 */ /* 0x000ee20000002100 */
[----:B------:R-:W-:Y:S01]  /*14cb0*/  VIADD R18, R18, 0x1 ;  /* 0x0000000112127836 */ /* 0x000fe20000000000 */
[----:B------:R-:W-:Y:S04]  /*14cc0*/  BSSY B0, `(.L_x_4327) ;  /* 0x0000013000007945 */ /* 0x000fe80003800000 */
[----:B------:R-:W-:-:S04]  /*14cd0*/  ISETP.NE.AND P0, PT, R18, 0x2, PT ;  /* 0x000000021200780c */ /* 0x000fc80003f05270 */
[----:B------:R-:W-:Y:S02]  /*14ce0*/  SEL R18, R18, RZ, P0 ;  /* 0x000000ff12127207 */ /* 0x000fe40000000000 */
[----:B---3--:R-:W-:Y:S02]  /*14cf0*/  LOP3.LUT R2, R0, 0x7f, RZ, 0xc0, !PT ;  /* 0x0000007f00027812 */ /* 0x008fe400078ec0ff */
[----:B------:R-:W-:Y:S02]  /*14d00*/  SEL R0, RZ, 0x1, P0 ;  /* 0x00000001ff007807 */ /* 0x000fe40000000000 */
[----:B------:R-:W-:-:S13]  /*14d10*/  ISETP.NE.AND P1, PT, R2, RZ, PT ;  /* 0x000000ff0200720c */ /* 0x000fda0003f25270 */
[----:B------:R-:W-:Y:S05]  /*14d20*/  @P1 BRA `(.L_x_4328) ;  /* 0x0000000000301947 */ /* 0x000fea0003800000 */
[----:B------:R-:W3:Y:S01]  /*14d30*/  S2R R7, SR_LANEID ;  /* 0x0000000000077919 */ /* 0x000ee20000000000 */
[----:B------:R-:W-:Y:S01]  /*14d40*/  VOTEU.ANY UR4, UPT, PT ;  /* 0x0000000000047886 */ /* 0x000fe200038e0100 */
[----:B------:R-:W4:Y:S01]  /*14d50*/  LDC.64 R2, c[0x0][0xd80] ;  /* 0x00036000ff027b82 */ /* 0x000f220000000a00 */
[----:B------:R-:W3:Y:S08]  /*14d60*/  FLO.U32 R4, UR4 ;  /* 0x0000000400047d00 */ /* 0x000ef000080e0000 */
[----:B------:R-:W4:Y:S01]  /*14d70*/  POPC R5, UR4 ;  /* 0x0000000400057d09 */ /* 0x000f220008000000 */
[----:B---3--:R-:W-:-:S13]  /*14d80*/  ISETP.EQ.U32.AND P0, PT, R4, R7, PT ;  /* 0x000000070400720c */ /* 0x008fda0003f02070 */
[----:B----4-:R-:W3:Y:S01]  /*14d90*/  @P0 ATOMG.E.ADD.STRONG.GPU PT, R3, desc[UR44][R2.64], R5 ;  /* 0x00000005020309a8 */ /* 0x010ee200081ee1ec */
[----:B------:R-:W4:Y:S02]  /*14da0*/  S2R R6, SR_LTMASK ;  /* 0x0000000000067919 */ /* 0x000f240000003900 */
[----:B----4-:R-:W-:-:S04]  /*14db0*/  LOP3.LUT R6, R6, UR4, RZ, 0xc0, !PT ;  /* 0x0000000406067c12 */ /* 0x010fc8000f8ec0ff */
[----:B------:R-:W4:Y:S01]  /*14dc0*/  POPC R7, R6 ;  /* 0x0000000600077309 */ /* 0x000f220000000000 */
[----:B---3--:R-:W4:Y:S02]  /*14dd0*/  SHFL.IDX PT, R4, R3, R4, 0x1f ;  /* 0x00001f0403047589 */ /* 0x008f2400000e0000 */
[----:B----4-:R-:W-:-:S07]  /*14de0*/  IADD3 R36, R4, UR48, R7 ;  /* 0x0000003004247c10 */ /* 0x010fce000fffe007 */
.L_x_4328:
[----:B------:R-:W-:Y:S05]  /*14df0*/  BSYNC B0 ;  /* 0x0000000000007941 */ /* 0x000fea0003800000 */
.L_x_4327:
[----:B------:R-:W-:-:S07]  /*14e00*/  LOP3.LUT R23, R23, R0, RZ, 0x3c, !PT ;  /* 0x0000000017177212 */ /* 0x000fce00078e3cff */
.L_x_4284:
[----:B------:R-:W-:Y:S05]  /*14e10*/  BSYNC B7 ;  /* 0x0000000000077941 */ /* 0x000fea0003800000 */
.L_x_4282:
[----:B------:R-:W-:-:S13]  /*14e20*/  LOP3.LUT P0, RZ, R16, 0x200000, RZ, 0xc0, !PT ;  /* 0x0020000010ff7812 */ /* 0x000fda000780c0ff */
[----:B------:R-:W-:Y:S05]  /*14e30*/  @!P0 BRA `(.L_x_4329) ;  /* 0x0000000000248947 */ /* 0x000fea0003800000 */
[----:B------:R-:W-:Y:S05]  /*14e40*/  WARPSYNC.ALL ;  /* 0x0000000000007948 */ /* 0x000fea0003800000 */
[----:B------:R-:W3:Y:S08]  /*14e50*/  S2UR UR5, SR_CgaCtaId ;  /* 0x00000000000579c3 */ /* 0x000ef00000008800 */
[----:B------:R-:W-:Y:S06]  /*14e60*/  BAR.SYNC.DEFER_BLOCKING 0x5, 0x180 ;  /* 0x0146000000007b1d */ /* 0x000fec0000010000 */
[----:B------:R-:W-:-:S02]  /*14e70*/  UMOV UR4, 0x400 ;  /* 0x0000040000047882 */ /* 0x000fc40000000000 */
[----:B---3--:R-:W-:-:S06]  /*14e80*/  ULEA UR4, UR5, UR4, 0x18 ;  /* 0x0000000405047291 */ /* 0x008fcc000f8ec03f */
[----:B------:R-:W-:-:S05]  /*14e90*/  IMAD.U32 R17, RZ, RZ, UR4 ;  /* 0x00000004ff117e24 */ /* 0x000fca000f8e00ff */
[----:B------:R3:W4:Y:S01]  /*14ea0*/  LDS R36, [R17+0x388d0] ;  /* 0x0388d00011247984 */ /* 0x0007220000000800 */
[----:B------:R-:W-:Y:S06]  /*14eb0*/  BAR.ARV 0x4, 0x180 ;  /* 0x0106000000007b1d */ /* 0x000fec0000002000 */
[----:B------:R-:W-:Y:S05]  /*14ec0*/  BRA `(.L_x_4330) ;  /* 0x00000000002c7947 */ /* 0x000fea0003800000 */
.L_x_4329:
[----:B------:R-:W-:-:S03]  /*14ed0*/  UMOV UR4, 0xffffffff ;  /* 0xffffffff00047882 */ /* 0x000fc60000000000 */
[----:B------:R-:W-:Y:S05]  /*14ee0*/  BRA.DIV UR4, `(.L_x_4331) ;  /* 0x0000002e04747947 */ /* 0x000fea000b800000 */
[----:B------:R3:W4:Y:S02]  /*14ef0*/  SHFL.IDX PT, R14, R36, RZ, 0x1f ;  /* 0x00001fff240e7589 */ /* 0x00072400000e0000 */
.L_x_4416:
[----:B------:R-:W0:Y:S01]  /*14f00*/  @!P1 S2R R3, SR_CgaCtaId ;  /* 0x0000000000039919 */ /* 0x000e220000008800 */
[----:B------:R-:W-:Y:S05]  /*14f10*/  WARPSYNC.ALL ;  /* 0x0000000000007948 */ /* 0x000fea0003800000 */
[----:B------:R-:W-:Y:S01]  /*14f20*/  BAR.SYNC.DEFER_BLOCKING 0x4, 0x180 ;  /* 0x0106000000007b1d */ /* 0x000fe20000010000 */
[----:B------:R-:W-:-:S04]  /*14f30*/  @!P1 MOV R0, 0x400 ;  /* 0x0000040000009802 */ /* 0x000fc80000000f00 */
[----:B0-----:R-:W-:-:S05]  /*14f40*/  @!P1 LEA R17, R3, R0, 0x18 ;  /* 0x0000000003119211 */ /* 0x001fca00078ec0ff */
[----:B------:R3:W-:Y:S02]  /*14f50*/  @!P1 STS [R17+0x388d0], R36 ;  /* 0x0388d02411009388 */ /* 0x0007e40000000800 */
[----:B---34-:R-:W-:Y:S01]  /*14f60*/  IMAD.MOV.U32 R36, RZ, RZ, R14 ;  /* 0x000000ffff247224 */ /* 0x018fe200078e000e */
[----:B------:R-:W-:Y:S06]  /*14f70*/  BAR.ARV 0x5, 0x180 ;  /* 0x0146000000007b1d */ /* 0x000fec0000002000 */
.L_x_4330:
[----:B------:R-:W-:Y:S02]  /*14f80*/  ULDC UR4, c[0x0][0xd38] ;  /* 0x00034e0000047ab9 */ /* 0x000fe40000000800 */
[----:B----4-:R-:W-:-:S13]  /*14f90*/  ISETP.GE.AND P0, PT, R36, UR4, PT ;  /* 0x0000000424007c0c */ /* 0x010fda000bf06270 */
[----:B------:R-:W-:Y:S05]  /*14fa0*/  @!P0 BRA `(.L_x_4332) ;  /* 0xffffffbc00c08947 */ /* 0x000fea000383ffff */
.L_x_4279:
[----:B------:R-:W4:Y:S01]  /*14fb0*/  LDL.LU R0, [R1+0x10] ;  /* 0x0000100001007983 */ /* 0x000f220000300800 */
[----:B------:R-:W-:Y:S01]  /*14fc0*/  BSSY B0, `(.L_x_4333) ;  /* 0x000000b000007945 */ /* 0x000fe20003800000 */
[----:B------:R-:W0:Y:S01]  /*14fd0*/  S2R R5, SR_CgaCtaId ;  /* 0x0000000000057919 */ /* 0x000e220000008800 */
[----:B----4-:R-:W-:-:S05]  /*14fe0*/  VIADD R0, R0, 0x1 ;  /* 0x0000000100007836 */ /* 0x010fca0000000000 */
        /* <DEDUP_REMOVED lines=8> */
.L_x_4417:
[----:B------:R-:W-:Y:S05]  /*15070*/  BSYNC B0 ;  /* 0x0000000000007941 */ /* 0x000fea0003800000 */
.L_x_4333:
[----:B------:R-:W-:-:S03]  /*15080*/  UMOV UR4, 0xffffffff ;  /* 0xffffffff00047882 */ /* 0x000fc60000000000 */
[----:B------:R-:W-:Y:S05]  /*15090*/  BRA.DIV UR4, `(.L_x_4335) ;  /* 0x0000002e04447947 */ /* 0x000fea000b800000 */
[----:B0-----:R-:W0:Y:S02]  /*150a0*/  S2R R0, SR_TID.X ;  /* 0x0000000000007919 */ /* 0x001e240000002100 */
[----:B0-----:R-:W-:-:S04]  /*150b0*/  SHF.R.U32.HI R0, RZ, 0x5, R0 ;  /* 0x00000005ff007819 */ /* 0x001fc80000011600 */
[----:B------:R-:W-:-:S05]  /*150c0*/  LOP3.LUT R0, R0, 0x3, RZ, 0xc0, !PT ;  /* 0x0000000300007812 */ /* 0x000fca00078ec0ff */
[----:B------:R0:W4:Y:S02]  /*150d0*/  SHFL.IDX PT, R14, R0, RZ, 0x1f ;  /* 0x00001fff000e7589 */ /* 0x00012400000e0000 */
.L_x_4420:
[----:B----4-:R-:W-:Y:S01]  /*150e0*/  ISETP.NE.AND P0, PT, R14, RZ, PT ;  /* 0x000000ff0e00720c */ /* 0x010fe20003f05270 */
[----:B------:R-:W-:-:S12]  /*150f0*/  BSSY B0, `(.L_x_4336) ;  /* 0x0000024000007945 */ /* 0x000fd80003800000 */
[----:B------:R-:W-:Y:S05]  /*15100*/  @P0 BRA `(.L_x_4337) ;  /* 0x0000000000880947 */ /* 0x000fea0003800000 */
[----:B------:R-:W-:-:S03]  /*15110*/  UMOV UR4, 0xffffffff ;  /* 0xffffffff00047882 */ /* 0x000fc60000000000 */
[----:B------:R-:W-:Y:S05]  /*15120*/  BRA.DIV UR4, `(.L_x_4338) ;  /* 0x0000002e04547947 */ /* 0x000fea000b800000 */
[----:B------:R-:W-:-:S13]  /*15130*/  ELECT P6, URZ, PT ;  /* 0x00000000003f782f */ /* 0x000fda00038c0000 */
.L_x_4423:
[----:B------:R-:W-:Y:S05]  /*15140*/  @!P6 BRA `(.L_x_4337) ;  /* 0x000000000078e947 */ /* 0x000fea0003800000 */
[----:B------:R-:W-:-:S06]  /*15150*/  ULOP3.LUT UR4, UR41, 0x2, URZ, 0xfc, !UPT ;  /* 0x0000000229047892 */ /* 0x000fcc000f8efc3f */
[----:B0-----:R-:W-:-:S05]  /*15160*/  IMAD.U32 R0, RZ, RZ, UR4 ;  /* 0x00000004ff007e24 */ /* 0x001fca000f8e00ff */
[----:B------:R-:W-:-:S13]  /*15170*/  ISETP.NE.AND P0, PT, R0, 0x3, PT ;  /* 0x000000030000780c */ /* 0x000fda0003f05270 */
[----:B------:R-:W-:Y:S05]  /*15180*/  @!P0 BRA `(.L_x_4339) ;  /* 0x0000000000048947 */ /* 0x000fea0003800000 */
[----:B------:R-:W-:Y:S01]  /*15190*/  BPT.TRAP 0x1 ;  /* 0x000000040000795c */ /* 0x000fe20000300000 */
.L_x_4339:
[C---:B------:R-:W-:Y:S01]  /*151a0*/  IMAD R3, R18.reuse, 0x8, R5 ;  /* 0x0000000812037824 */ /* 0x040fe200078e0205 */
[----:B------:R-:W-:Y:S01]  /*151b0*/  SHF.L.U32 R2, R23, 0x1f, RZ ;  /* 0x0000001f17027819 */ /* 0x000fe200000006ff */
[----:B------:R-:W-:-:S03]  /*151c0*/  VIADD R18, R18, 0x1 ;  /* 0x0000000112127836 */ /* 0x000fc60000000000 */
[----:B------:R-:W0:Y:S02]  /*151d0*/  SYNCS.PHASECHK.TRANS64.TRYWAIT P1, [R3+URZ+0x38840], R2 ;  /* 0x03884002030075a7 */ /* 0x000e24000802017f */
[----:B------:R-:W-:-:S04]  /*151e0*/  ISETP.NE.AND P2, PT, R18, 0x2, PT ;  /* 0x000000021200780c */ /* 0x000fc80003f45270 */
[----:B------:R-:W-:Y:S01]  /*151f0*/  SEL R0, RZ, 0x1, P2 ;  /* 0x00000001ff007807 */ /* 0x000fe20001000000 */
[----:B0-----:R-:W-:Y:S08]  /*15200*/  @!P1 BRA `(.L_x_4340) ;  /* 0x0000002c003c9947 */ /* 0x001ff00003800000 */
.L_x_4424:
[----:B------:R-:W-:Y:S02]  /*15210*/  SEL R18, R18, RZ, P2 ;  /* 0x000000ff12127207 */ /* 0x000fe40001000000 */
[----:B------:R-:W-:Y:S01]  /*15220*/  LOP3.LUT R0, R23, R0, RZ, 0x3c, !PT ;  /* 0x0000000017007212 */ /* 0x000fe200078e3cff */
[----:B------:R-:W-:Y:S06]  /*15230*/  @!P0 BRA `(.L_x_4341) ;  /* 0x0000000000048947 */ /* 0x000fec0003800000 */
[----:B------:R-:W-:Y:S01]  /*15240*/  BPT.TRAP 0x1 ;  /* 0x000000040000795c */ /* 0x000fe20000300000 */
.L_x_4341:
[----:B------:R-:W-:Y:S01]  /*15250*/  IMAD R5, R18, 0x8, R5 ;  /* 0x0000000812057824 */ /* 0x000fe200078e0205 */
[----:B------:R-:W-:-:S04]  /*15260*/  SHF.L.U32 R0, R0, 0x1f, RZ ;  /* 0x0000001f00007819 */ /* 0x000fc800000006ff */
[----:B------:R-:W4:Y:S02]  /*15270*/  SYNCS.PHASECHK.TRANS64.TRYWAIT P1, [R5+URZ+0x38840], R0 ;  /* 0x03884000050075a7 */ /* 0x000f24000802017f */
[----:B----4-:R-:W-:Y:S05]  /*15280*/  @!P1 BRA `(.L_x_4342) ;  /* 0x0000002c00309947 */ /* 0x010fea0003800000 */
.L_x_4425:
[----:B------:R-:W-:Y:S05]  /*15290*/  @!P0 BRA `(.L_x_4343) ;  /* 0x0000000000048947 */ /* 0x000fea0003800000 */
[----:B------:R-:W-:Y:S01]  /*152a0*/  BPT.TRAP 0x1 ;  /* 0x000000040000795c */ /* 0x000fe20000300000 */
.L_x_4343:
[----:B------:R-:W0:Y:S02]  /*152b0*/  SYNCS.PHASECHK.TRANS64.TRYWAIT P1, [R3+URZ+0x38860], R2 ;  /* 0x03886002030075a7 */ /* 0x000e24000802017f */
[----:B0-----:R-:W-:Y:S05]  /*152c0*/  @!P1 BRA `(.L_x_4344) ;  /* 0x0000002c00349947 */ /* 0x001fea0003800000 */
.L_x_4426:
[----:B------:R-:W-:Y:S05]  /*152d0*/  @!P0 BRA `(.L_x_4345) ;  /* 0x0000000000048947 */ /* 0x000fea0003800000 */
[----:B------:R-:W-:Y:S01]  /*152e0*/  BPT.TRAP 0x1 ;  /* 0x000000040000795c */ /* 0x000fe20000300000 */
.L_x_4345:
[----:B------:R0:W0:Y:S02]  /*152f0*/  SYNCS.PHASECHK.TRANS64.TRYWAIT P0, [R5+URZ+0x38860], R0 ;  /* 0x03886000050075a7 */ /* 0x000024000800017f */
[----:B0-----:R-:W-:Y:S05]  /*15300*/  @!P0 NANOSLEEP.SYNCS 0x989680 ;  /* 0x009896800000895d */ /* 0x001fea0003900000 */
[----:B------:R-:W0:Y:S02]  /*15310*/  @!P0 SYNCS.PHASECHK.TRANS64 P0, [R5+URZ+0x38860], R0 ;  /* 0x03886000050085a7 */ /* 0x000e24000800007f */
[----:B0-----:R-:W-:Y:S05]  /*15320*/  @!P0 BRA `(.L_x_4345) ;  /* 0xfffffffc00f08947 */ /* 0x001fea000383ffff */
.L_x_4337:
[----:B------:R-:W-:Y:S05]  /*15330*/  BSYNC B0 ;  /* 0x0000000000007941 */ /* 0x000fea0003800000 */
.L_x_4336:
[----:B------:R-:W-:Y:S05]  /*15340*/  EXIT ;  /* 0x000000000000794d */ /* 0x000fea0003800000 */
.L_x_4232:
[----:B0-----:R0:W1:Y:S02]  /*15350*/  SYNCS.PHASECHK.TRANS64.TRYWAIT P1, [R17+URZ+0x38800], R4 ;  /* 0x03880004110075a7 */ /* 0x001064000802017f */
[----:B-1----:R-:W-:Y:S05]  /*15360*/  @!P1 NANOSLEEP.SYNCS 0x989680 ;  /* 0x009896800000995d */ /* 0x002fea0003900000 */
[----:B------:R-:W1:Y:S02]  /*15370*/  @!P1 SYNCS.PHASECHK.TRANS64 P1, [R17+URZ+0x38800], R4 ;  /* 0x03880004110095a7 */ /* 0x000e64000802007f */
[----:B-1----:R-:W-:Y:S05]  /*15380*/  @!P1 BRA `(.L_x_4232) ;  /* 0xfffffffc00f09947 */ /* 0x002fea000383ffff */
[----:B------:R-:W-:Y:S05]  /*15390*/  BRA `(.L_x_4346) ;  /* 0xfffffee400187947 */ /* 0x000fea000383ffff */
.L_x_4236:
[----:B--2---:R2:W3:Y:S02]  /*153a0*/  SYNCS.PHASECHK.TRANS64.TRYWAIT P1, [R9+URZ+0x38830], R6 ;  /* 0x03883006090075a7 */ /* 0x0044e4000802017f */
[----:B---3--:R-:W-:Y:S05]  /*153b0*/  @!P1 NANOSLEEP.SYNCS 0x989680 ;  /* 0x009896800000995d */ /* 0x008fea0003900000 */
[----:B------:R-:W3:Y:S02]  /*153c0*/  @!P1 SYNCS.PHASECHK.TRANS64 P1, [R9+URZ+0x38830], R6 ;  /* 0x03883006090095a7 */ /* 0x000ee4000802007f */
[----:B---3--:R-:W-:Y:S05]  /*153d0*/  @!P1 BRA `(.L_x_4236) ;  /* 0xfffffffc00f09947 */ /* 0x008fea000383ffff */
[----:B------:R-:W-:Y:S05]  /*153e0*/  BRA `(.L_x_4235) ;  /* 0xfffffee400387947 */ /* 0x000fea000383ffff */
.L_x_4237:
[----:B---3--:R3:W4:Y:S02]  /*153f0*/  SYNCS.PHASECHK.TRANS64.TRYWAIT P1, [R17+URZ+0x38810], R4 ;  /* 0x03881004110075a7 */ /* 0x008724000802017f */
[----:B----4-:R-:W-:Y:S05]  /*15400*/  @!P1 NANOSLEEP.SYNCS 0x989680 ;  /* 0x009896800000995d */ /* 0x010fea0003900000 */
[----:B------:R-:W4:Y:S02]  /*15410*/  @!P1 SYNCS.PHASECHK.TRANS64 P1, [R17+URZ+0x38810], R4 ;  /* 0x03881004110095a7 */ /* 0x000f24000802007f */
[----:B----4-:R-:W-:Y:S05]  /*15420*/  @!P1 BRA `(.L_x_4237) ;  /* 0xfffffffc00f09947 */ /* 0x010fea000383ffff */
[----:B------:R-:W-:Y:S05]  /*15430*/  BRA `(.L_x_4347) ;  /* 0xfffffee400c47947 */ /* 0x000fea000383ffff */
.L_x_4241:
[----:B0-----:R0:W3:Y:S02]  /*15440*/  SYNCS.PHASECHK.TRANS64.TRYWAIT P1, [R9+URZ+0x38850], R6 ;  /* 0x03885006090075a7 */ /* 0x0010e4000802017f */
[----:B---3--:R-:W-:Y:S05]  /*15450*/  @!P1 NANOSLEEP.SYNCS 0x989680 ;  /* 0x009896800000995d */ /* 0x008fea0003900000 */
[----:B------:R-:W3:Y:S02]  /*15460*/  @!P1 SYNCS.PHASECHK.TRANS64 P1, [R9+URZ+0x38850], R6 ;  /* 0x03885006090095a7 */ /* 0x000ee4000802007f */
[----:B---3--:R-:W-:Y:S05]  /*15470*/  @!P1 BRA `(.L_x_4241) ;  /* 0xfffffffc00f09947 */ /* 0x008fea000383ffff */
[----:B------:R-:W-:Y:S05]  /*15480*/  BRA `(.L_x_4240) ;  /* 0xfffffee400f47947 */ /* 0x000fea000383ffff */
.L_x_4248:
[----:B-1----:R1:W2:Y:S02]  /*15490*/  SYNCS.PHASECHK.TRANS64.TRYWAIT P1, [R9+URZ+0x38830], R8 ;  /* 0x03883008090075a7 */ /* 0x0022a4000802017f */
[----:B--2---:R-:W-:Y:S05]  /*154a0*/  @!P1 NANOSLEEP.SYNCS 0x989680 ;  /* 0x009896800000995d */ /* 0x004fea0003900000 */
[----:B------:R-:W2:Y:S02]  /*154b0*/  @!P1 SYNCS.PHASECHK.TRANS64 P1, [R9+URZ+0x38830], R8 ;  /* 0x03883008090095a7 */ /* 0x000ea4000802007f */
[----:B--2---:R-:W-:Y:S05]  /*154c0*/  @!P1 BRA `(.L_x_4248) ;  /* 0xfffffffc00f09947 */ /* 0x004fea000383ffff */
[----:B------:R-:W-:Y:S05]  /*154d0*/  BRA `(.L_x_4247) ;  /* 0xffffff1400207947 */ /* 0x000fea000383ffff */
.L_x_4252:
[----:B---3--:R3:W4:Y:S02]  /*154e0*/  SYNCS.PHASECHK.TRANS64.TRYWAIT P1, [R9+URZ+0x38850], R8 ;  /* 0x03885008090075a7 */ /* 0x008724000802017f */
[----:B----4-:R-:W-:Y:S05]  /*154f0*/  @!P1 NANOSLEEP.SYNCS 0x989680 ;  /* 0x009896800000995d */ /* 0x010fea0003900000 */
[----:B------:R-:W4:Y:S02]  /*15500*/  @!P1 SYNCS.PHASECHK.TRANS64 P1, [R9+URZ+0x38850], R8 ;  /* 0x03885008090095a7 */ /* 0x000f24000802007f */
[----:B----4-:R-:W-:Y:S05]  /*15510*/  @!P1 BRA `(.L_x_4252) ;  /* 0xfffffffc00f09947 */ /* 0x010fea000383ffff */
[----:B------:R-:W-:Y:S05]  /*15520*/  BRA `(.L_x_4251) ;  /* 0xffffff1400807947 */ /* 0x000fea000383ffff */
.L_x_4260:
[----:B-1----:R1:W2:Y:S02]  /*15530*/  SYNCS.PHASECHK.TRANS64.TRYWAIT P1, [R9+URZ+0x38830], R8 ;  /* 0x03883008090075a7 */ /* 0x0022a4000802017f */
[----:B--2---:R-:W-:Y:S05]  /*15540*/  @!P1 NANOSLEEP.SYNCS 0x989680 ;  /* 0x009896800000995d */ /* 0x004fea0003900000 */
[----:B------:R-:W2:Y:S02]  /*15550*/  @!P1 SYNCS.PHASECHK.TRANS64 P1, [R9+URZ+0x38830], R8 ;  /* 0x03883008090095a7 */ /* 0x000ea4000802007f */
[----:B--2---:R-:W-:Y:S05]  /*15560*/  @!P1 BRA `(.L_x_4260) ;  /* 0xfffffffc00f09947 */ /* 0x004fea000383ffff */
[----:B------:R-:W-:Y:S05]  /*15570*/  BRA `(.L_x_4259) ;  /* 0xffffff4800a07947 */ /* 0x000fea000383ffff */
.L_x_4264:
[----:B---3--:R3:W4:Y:S02]  /*15580*/  SYNCS.PHASECHK.TRANS64.TRYWAIT P1, [R9+URZ+0x38850], R8 ;  /* 0x03885008090075a7 */ /* 0x008724000802017f */
[----:B----4-:R-:W-:Y:S05]  /*15590*/  @!P1 NANOSLEEP.SYNCS 0x989680 ;  /* 0x009896800000995d */ /* 0x010fea0003900000 */
[----:B------:R-:W4:Y:S02]  /*155a0*/  @!P1 SYNCS.PHASECHK.TRANS64 P1, [R9+URZ+0x38850], R8 ;  /* 0x03885008090095a7 */ /* 0x000f24000802007f */
[----:B----4-:R-:W-:Y:S05]  /*155b0*/  @!P1 BRA `(.L_x_4264) ;  /* 0xfffffffc00f09947 */ /* 0x010fea000383ffff */
[----:B------:R-:W-:Y:S05]  /*155c0*/  BRA `(.L_x_4263) ;  /* 0xffffff4c00007947 */ /* 0x000fea000383ffff */
.L_x_4290:
        /* <DEDUP_REMOVED lines=10> */
.L_x_4348:
[----:B------:R-:W-:Y:S05]  /*15670*/  BRA `(.L_x_4349) ;  /* 0xffffffc000907947 */ /* 0x000fea000383ffff */
.L_x_4293:
[----:B0-----:R0:W1:Y:S02]  /*15680*/  SYNCS.PHASECHK.TRANS64.TRYWAIT P0, [R27+URZ+0x38840], R0 ;  /* 0x038840001b0075a7 */ /* 0x001064000800017f */
[----:B-1----:R-:W-:Y:S05]  /*15690*/  @!P0 NANOSLEEP.SYNCS 0x989680 ;  /* 0x009896800000895d */ /* 0x002fea0003900000 */
[----:B------:R-:W1:Y:S02]  /*156a0*/  @!P0 SYNCS.PHASECHK.TRANS64 P0, [R27+URZ+0x38840], R0 ;  /* 0x038840001b0085a7 */ /* 0x000e64000800007f */
[----:B-1----:R-:W-:Y:S05]  /*156b0*/  @!P0 BRA `(.L_x_4293) ;  /* 0xfffffffc00f08947 */ /* 0x002fea000383ffff */
[----:B------:R-:W-:Y:S05]  /*156c0*/  BRA `(.L_x_4350) ;  /* 0xffffffc400407947 */ /* 0x000fea000383ffff */
.L_x_4294:
        /* <DEDUP_REMOVED lines=8> */
.L_x_4352:
[----:B------:R-:W-:Y:S05]  /*15750*/  BSYNC B0 ;  /* 0x0000000000007941 */ /* 0x000fea0003800000 */
.L_x_4351:
        /* <DEDUP_REMOVED lines=9> */
.L_x_4353:
[----:B------:R-:W-:Y:S02]  /*157f0*/  IMAD.MOV.U32 R13, RZ, RZ, R5 ;  /* 0x000000ffff0d7224 */ /* 0x000fe400078e0005 */
[----:B------:R-:W-:Y:S01]  /*15800*/  IMAD.MOV.U32 R12, RZ, RZ, 0x1 ;  /* 0x00000001ff0c7424 */ /* 0x000fe200078e00ff */
[----:B------:R-:W-:-:S13]  /*15810*/  @P0 LEA R6, P1, R8, R14, 0x1 ;  /* 0x0000000e08060211 */ /* 0x000fda00078208ff */
[----:B------:R-:W-:Y:S05]  /*15820*/  WARPSYNC.COLLECTIVE R15, `(.L_x_4354) ;  /* 0x000000000f087348 */ /* 0x000fea0003c00000 */
[----:B------:R0:W1:Y:S02]  /*15830*/  SHFL.IDX P6, R14, R13, R12, R11 ;  /* 0x0000000c0d0e7389 */ /* 0x00006400000c000b */
[----:B01----:R-:W-:Y:S01]  /*15840*/  ENDCOLLECTIVE ;  /* 0x000000000000791b */ /* 0x003fe20003800000 */
.L_x_4354:
        /* <DEDUP_REMOVED lines=12> */
.L_x_4355:
[----:B------:R-:W-:Y:S02]  /*15910*/  @P0 IMAD R9, R4, 0x2, R17 ;  /* 0x0000000204090824 */ /* 0x000fe400078e0211 */
[----:B------:R-:W-:Y:S02]  /*15920*/  IMAD.MOV.U32 R13, RZ, RZ, R5 ;  /* 0x000000ffff0d7224 */ /* 0x000fe400078e0005 */
[----:B------:R-:W-:Y:S01]  /*15930*/  IMAD.MOV.U32 R12, RZ, RZ, 0x2 ;  /* 0x00000002ff0c7424 */ /* 0x000fe200078e00ff */
[----:B------:R-:W-:-:S13]  /*15940*/  @P0 LEA R6, P1, R8, R14, 0x1 ;  /* 0x0000000e08060211 */ /* 0x000fda00078208ff */
[----:B------:R-:W-:Y:S05]  /*15950*/  WARPSYNC.COLLECTIVE R15, `(.L_x_4356) ;  /* 0x000000000f087348 */ /* 0x000fea0003c00000 */
[----:B------:R0:W1:Y:S02]  /*15960*/  SHFL.IDX P6, R14, R13, R12, R11 ;  /* 0x0000000c0d0e7389 */ /* 0x00006400000c000b */
[----:B01----:R-:W-:Y:S01]  /*15970*/  ENDCOLLECTIVE ;  /* 0x000000000000791b */ /* 0x003fe20003800000 */
.L_x_4356:
[----:B------:R-:W-:Y:S01]  /*15980*/  @P0 IMAD.X R3, RZ, RZ, R2, P1 ;  /* 0x000000ffff030224 */ /* 0x000fe200008e0602 */
[----:B------:R-:W-:-:S05]  /*15990*/  @P0 MOV R2, R6 ;  /* 0x0000000600020202 */ /* 0x000fca0000000f00 */
        /* <DEDUP_REMOVED lines=11> */
.L_x_4357:
[----:B------:R-:W-:Y:S02]  /*15a50*/  IMAD.MOV.U32 R13, RZ, RZ, R5 ;  /* 0x000000ffff0d7224 */ /* 0x000fe400078e0005 */
[----:B------:R-:W-:Y:S01]  /*15a60*/  IMAD.MOV.U32 R12, RZ, RZ, 0x3 ;  /* 0x00000003ff0c7424 */ /* 0x000fe200078e00ff */
[----:B------:R-:W-:-:S13]  /*15a70*/  @P0 LEA R6, P1, R8, R14, 0x1 ;  /* 0x0000000e08060211 */ /* 0x000fda00078208ff */
[----:B------:R-:W-:Y:S05]  /*15a80*/  WARPSYNC.COLLECTIVE R15, `(.L_x_4358) ;  /* 0x000000000f087348 */ /* 0x000fea0003c00000 */
[----:B------:R0:W1:Y:S02]  /*15a90*/  SHFL.IDX P6, R14, R13, R12, R11 ;  /* 0x0000000c0d0e7389 */ /* 0x00006400000c000b */
[----:B01----:R-:W-:Y:S01]  /*15aa0*/  ENDCOLLECTIVE ;  /* 0x000000000000791b */ /* 0x003fe20003800000 */
.L_x_4358:
        /* <DEDUP_REMOVED lines=11> */
.L_x_4359:
[----:B------:R-:W-:Y:S05]  /*15b60*/  BRA `(.L_x_4360) ;  /* 0xffffffc400087947 */ /* 0x000fea000383ffff */
.L_x_4299:
[----:B------:R-:W-:Y:S01]  /*15b70*/  IMAD.MOV.U32 R13, RZ, RZ, R5 ;  /* 0x000000ffff0d7224 */ /* 0x000fe200078e0005 */
[----:B------:R-:W-:Y:S01]  /*15b80*/  MOV R4, UR42 ;  /* 0x0000002a00047c02 */ /* 0x000fe20008000f00 */
[----:B------:R-:W-:Y:S01]  /*15b90*/  IMAD.MOV.U32 R12, RZ, RZ, RZ ;  /* 0x000000ffff0c7224 */ /* 0x000fe200078e00ff */
[----:B------:R-:W-:Y:S01]  /*15ba0*/  LOP3.LUT R16, R16, 0xfffffeff, RZ, 0xc0, !PT ;  /* 0xfffffeff10107812 */ /* 0x000fe200078ec0ff */
[----:B------:R-:W-:Y:S02]  /*15bb0*/  IMAD.MOV.U32 R11, RZ, RZ, 0x181f ;  /* 0x0000181fff0b7424 */ /* 0x000fe400078e00ff */
[----:B------:R-:W-:Y:S02]  /*15bc0*/  IMAD.MOV.U32 R15, RZ, RZ, -0x1 ;  /* 0xffffffffff0f7424 */ /* 0x000fe400078e00ff */
[----:B------:R-:W-:-:S07]  /*15bd0*/  IMAD R4, R4, 0x40, R9 ;  /* 0x0000004004047824 */ /* 0x000fce00078e0209 */
[----:B-1----:R-:W-:Y:S05]  /*15be0*/  WARPSYNC.COLLECTIVE R15, `(.L_x_4361) ;  /* 0x000000000f087348 */ /* 0x002fea0003c00000 */
[----:B------:R0:W2:Y:S02]  /*15bf0*/  SHFL.IDX P6, R14, R13, R12, R11 ;  /* 0x0000000c0d0e7389 */ /* 0x0000a400000c000b */
[----:B012---:R-:W-:Y:S01]  /*15c00*/  ENDCOLLECTIVE ;  /* 0x000000000000791b */ /* 0x007fe20003800000 */
.L_x_4361:
        /* <DEDUP_REMOVED lines=8> */
.L_x_4362:
[----:B------:R-:W-:Y:S02]  /*15c90*/  IMAD.MOV.U32 R13, RZ, RZ, R5 ;  /* 0x000000ffff0d7224 */ /* 0x000fe400078e0005 */
[----:B------:R-:W-:Y:S01]  /*15ca0*/  IMAD.MOV.U32 R12, RZ, RZ, 0x1 ;  /* 0x00000001ff0c7424 */ /* 0x000fe200078e00ff */
[----:B------:R-:W-:-:S13]  /*15cb0*/  @!P1 LEA R6, P0, R8, R14, 0x1 ;  /* 0x0000000e08069211 */ /* 0x000fda00078008ff */
[----:B------:R-:W-:Y:S05]  /*15cc0*/  WARPSYNC.COLLECTIVE R15, `(.L_x_4363) ;  /* 0x000000000f087348 */ /* 0x000fea0003c00000 */
[----:B------:R0:W1:Y:S02]  /*15cd0*/  SHFL.IDX P6, R14, R13, R12, R11 ;  /* 0x0000000c0d0e7389 */ /* 0x00006400000c000b */
[----:B01----:R-:W-:Y:S01]  /*15ce0*/  ENDCOLLECTIVE ;  /* 0x000000000000791b */ /* 0x003fe20003800000 */
.L_x_4363:
        /* <DEDUP_REMOVED lines=14> */
.L_x_4364:
[----:B------:R-:W-:Y:S01]  /*15dd0*/  LOP3.LUT R16, R16, 0xffffffbf, RZ, 0xc0, !PT ;  /* 0xffffffbf10107812 */ /* 0x000fe200078ec0ff */
[----:B------:R-:W-:Y:S02]  /*15de0*/  IMAD.MOV.U32 R13, RZ, RZ, R5 ;  /* 0x000000ffff0d7224 */ /* 0x000fe400078e0005 */
[----:B------:R-:W-:Y:S01]  /*15df0*/  IMAD.MOV.U32 R12, RZ, RZ, 0x2 ;  /* 0x00000002ff0c7424 */ /* 0x000fe200078e00ff */
[----:B------:R-:W-:-:S13]  /*15e00*/  @!P1 LEA R6, P0, R8, R14, 0x1 ;  /* 0x0000000e08069211 */ /* 0x000fda00078008ff */
[----:B------:R-:W-:Y:S05]  /*15e10*/  WARPSYNC.COLLECTIVE R15, `(.L_x_4365) ;  /* 0x000000000f087348 */ /* 0x000fea0003c00000 */
[----:B------:R0:W1:Y:S02]  /*15e20*/  SHFL.IDX P6, R14, R13, R12, R11 ;  /* 0x0000000c0d0e7389 */ /* 0x00006400000c000b */
[----:B01----:R-:W-:Y:S01]  /*15e30*/  ENDCOLLECTIVE ;  /* 0x000000000000791b */ /* 0x003fe20003800000 */
.L_x_4365:
        /* <DEDUP_REMOVED lines=14> */
.L_x_4366:
[----:B------:R-:W-:Y:S01]  /*15f20*/  MOV R13, R5 ;  /* 0x00000005000d7202 */ /* 0x000fe20000000f00 */
[----:B------:R-:W-:Y:S01]  /*15f30*/  IMAD.MOV.U32 R12, RZ, RZ, 0x3 ;  /* 0x00000003ff0c7424 */ /* 0x000fe200078e00ff */
[----:B------:R-:W-:-:S13]  /*15f40*/  @!P1 LEA R6, P0, R8, R14, 0x1 ;  /* 0x0000000e08069211 */ /* 0x000fda00078008ff */
[----:B------:R-:W-:Y:S05]  /*15f50*/  WARPSYNC.COLLECTIVE R15, `(.L_x_4367) ;  /* 0x000000000f087348 */ /* 0x000fea0003c00000 */
[----:B------:R0:W1:Y:S02]  /*15f60*/  SHFL.IDX P6, R14, R13, R12, R11 ;  /* 0x0000000c0d0e7389 */ /* 0x00006400000c000b */
[----:B01----:R-:W-:Y:S01]  /*15f70*/  ENDCOLLECTIVE ;  /* 0x000000000000791b */ /* 0x003fe20003800000 */
.L_x_4367:
        /* <DEDUP_REMOVED lines=11> */
.L_x_4368:
[----:B------:R-:W-:Y:S05]  /*16030*/  BRA `(.L_x_4369) ;  /* 0xffffffc400f87947 */ /* 0x000fea000383ffff */
.L_x_4303:
        /* <DEDUP_REMOVED lines=8> */
.L_x_4371:
[----:B------:R-:W-:Y:S05]  /*160c0*/  BSYNC B0 ;  /* 0x0000000000007941 */ /* 0x000fea0003800000 */
.L_x_4370:
[----:B------:R-:W-:Y:S01]  /*160d0*/  IMAD.MOV.U32 R13, RZ, RZ, R0 ;  /* 0x000000ffff0d7224 */ /* 0x000fe200078e0000 */
[----:B------:R-:W-:Y:S01]  /*160e0*/  LOP3.LUT P1, RZ, R16, 0x100, RZ, 0xc0, !PT ;  /* 0x0000010010ff7812 */ /* 0x000fe2000782c0ff */
[----:B------:R-:W-:Y:S01]  /*160f0*/  IMAD.MOV.U32 R12, RZ, RZ, RZ ;  /* 0x000000ffff0c7224 */ /* 0x000fe200078e00ff */
[----:B------:R-:W-:Y:S01]  /*16100*/  P2R R5, PR, RZ, 0x4 ;  /* 0x00000004ff057803 */ /* 0x000fe20000000000 */
[----:B------:R-:W-:Y:S02]  /*16110*/  IMAD.MOV.U32 R11, RZ, RZ, 0x181f ;  /* 0x0000181fff0b7424 */ /* 0x000fe400078e00ff */
[----:B------:R-:W-:Y:S02]  /*16120*/  IMAD.MOV.U32 R15, RZ, RZ, -0x1 ;  /* 0xffffffffff0f7424 */ /* 0x000fe400078e00ff */
[----:B------:R-:W-:-:S07]  /*16130*/  IMAD.MOV.U32 R2, RZ, RZ, R14 ;  /* 0x000000ffff027224 */ /* 0x000fce00078e000e */
[----:B------:R-:W-:Y:S05]  /*16140*/  WARPSYNC.COLLECTIVE R15, `(.L_x_4372) ;  /* 0x000000000f087348 */ /* 0x000fea0003c00000 */
[----:B------:R0:W1:Y:S02]  /*16150*/  SHFL.IDX P6, R14, R13, R12, R11 ;  /* 0x0000000c0d0e7389 */ /* 0x00006400000c000b */
[----:B01----:R-:W-:Y:S01]  /*16160*/  ENDCOLLECTIVE ;  /* 0x000000000000791b */ /* 0x003fe20003800000 */
.L_x_4372:
[----:B------:R-:W-:Y:S02]  /*16170*/  IMAD.MOV.U32 R13, RZ, RZ, R4 ;  /* 0x000000ffff0d7224 */ /* 0x000fe400078e0004 */
[----:B------:R-:W-:Y:S01]  /*16180*/  IMAD.MOV.U32 R12, RZ, RZ, 0x1 ;  /* 0x00000001ff0c7424 */ /* 0x000fe200078e00ff */
[----:B------:R-:W-:Y:S02]  /*16190*/  @!P1 LEA R7, P0, R8, R14, 0x1 ;  /* 0x0000000e08079211 */ /* 0x000fe400078008ff */
[----:B------:R-:W-:-:S03]  /*161a0*/  LOP3.LUT P6, RZ, R16, 0x40000, RZ, 0xc0, !PT ;  /* 0x0004000010ff7812 */ /* 0x000fc600078cc0ff */
[----:B------:R-:W-:Y:S01]  /*161b0*/  @!P1 IMAD.X R3, RZ, RZ, R2, P0 ;  /* 0x000000ffff039224 */ /* 0x000fe200000e0602 */
[----:B------:R-:W-:Y:S01]  /*161c0*/  LOP3.LUT P0, RZ, R16, 0x80000, RZ, 0xc0, !PT ;  /* 0x0008000010ff7812 */ /* 0x000fe2000780c0ff */
[----:B------:R-:W-:-:S12]  /*161d0*/  @!P1 IMAD.MOV.U32 R2, RZ, RZ, R7 ;  /* 0x000000ffff029224 */ /* 0x000fd800078e0007 */
        /* <DEDUP_REMOVED lines=9> */
.L_x_4373:
[----:B------:R-:W-:Y:S01]  /*16270*/  @!PT LDS RZ, [RZ] ;  /* 0x00000000fffff984 */ /* 0x000fe20000000800 */
[----:B------:R-:W-:Y:S01]  /*16280*/  @!PT LDS RZ, [RZ] ;  /* 0x00000000fffff984 */ /* 0x000fe20000000800 */
[----:B------:R-:W-:Y:S01]  /*16290*/  @!PT LDS RZ, [RZ] ;  /* 0x00000000fffff984 */ /* 0x000fe20000000800 */
[----:B------:R0:W-:Y:S01]  /*162a0*/  @!P1 LDGSTS.E.BYPASS.LTC128B.128 [R22+0x2a400], desc[UR44][R2.64+0x100], !P2 ;  /* 0x2a40010002169fae */ /* 0x0001e2000d101d6c */
[----:B------:R-:W-:-:S03]  /*162b0*/  LOP3.LUT P2, RZ, R16, 0x80000, RZ, 0xc0, !PT ;  /* 0x0008000010ff7812 */ /* 0x000fc6000784c0ff */
        /* <DEDUP_REMOVED lines=10> */
.L_x_4374:
        /* <DEDUP_REMOVED lines=14> */
[----:B------:R-:W-:-:S04]  /*16440*/  ISETP.NE.AND P2, PT, R5, RZ, PT ;  /* 0x000000ff0500720c */ /* 0x000fc80003f45270 */
        /* <DEDUP_REMOVED lines=12> */
.L_x_4375:
[----:B------:R-:W-:Y:S02]  /*16510*/  IMAD.MOV.U32 R13, RZ, RZ, R0 ;  /* 0x000000ffff0d7224 */ /* 0x000fe400078e0000 */
[----:B------:R-:W-:-:S07]  /*16520*/  IMAD.MOV.U32 R5, RZ, RZ, R14 ;  /* 0x000000ffff057224 */ /* 0x000fce00078e000e */
[----:B------:R-:W-:Y:S05]  /*16530*/  WARPSYNC.COLLECTIVE R15, `(.L_x_4376) ;  /* 0x000000000f087348 */ /* 0x000fea0003c00000 */
[----:B------:R0:W1:Y:S02]  /*16540*/  SHFL.IDX P6, R14, R13, R12, R11 ;  /* 0x0000000c0d0e7389 */ /* 0x00006400000c000b */
[----:B01----:R-:W-:Y:S01]  /*16550*/  ENDCOLLECTIVE ;  /* 0x000000000000791b */ /* 0x003fe20003800000 */
.L_x_4376:
        /* <DEDUP_REMOVED lines=17> */
.L_x_4377:
        /* <DEDUP_REMOVED lines=14> */
.L_x_4378:
[----:B------:R-:W-:Y:S01]  /*16750*/  @!PT LDS RZ, [RZ] ;  /* 0x00000000fffff984 */ /* 0x000fe20000000800 */
[----:B------:R-:W-:Y:S01]  /*16760*/  @!PT LDS RZ, [RZ] ;  /* 0x00000000fffff984 */ /* 0x000fe20000000800 */
[----:B------:R-:W-:Y:S01]  /*16770*/  @!PT LDS RZ, [RZ] ;  /* 0x00000000fffff984 */ /* 0x000fe20000000800 */
[----:B------:R2:W-:Y:S01]  /*16780*/  @!P1 LDGSTS.E.BYPASS.LTC128B.128 [R22+0x35400], desc[UR44][R2.64+0x380], P0 ;  /* 0x3540038002169fae */ /* 0x0005e20008101d6c */
[----:B------:R-:W-:Y:S05]  /*16790*/  BRA `(.L_x_4379) ;  /* 0xffffffc800807947 */ /* 0x000fea000383ffff */
.L_x_4306:
[----:B0-----:R0:W2:Y:S02]  /*167a0*/  SYNCS.PHASECHK.TRANS64.TRYWAIT P0, [R17+URZ+0x38820], R0 ;  /* 0x03882000110075a7 */ /* 0x0010a4000800017f */
[----:B--2---:R-:W-:Y:S05]  /*167b0*/  @!P0 NANOSLEEP.SYNCS 0x989680 ;  /* 0x009896800000895d */ /* 0x004fea0003900000 */
[----:B------:R-:W2:Y:S02]  /*167c0*/  @!P0 SYNCS.PHASECHK.TRANS64 P0, [R17+URZ+0x38820], R0 ;  /* 0x03882000110085a7 */ /* 0x000ea4000800007f */
[----:B--2---:R-:W-:Y:S05]  /*167d0*/  @!P0 BRA `(.L_x_4306) ;  /* 0xfffffffc00f08947 */ /* 0x004fea000383ffff */
[----:B------:R-:W-:Y:S05]  /*167e0*/  BRA `(.L_x_4380) ;  /* 0xffffffcc00047947 */ /* 0x000fea000383ffff */
.L_x_4309:
[----:B0-----:R0:W2:Y:S02]  /*167f0*/  SYNCS.PHASECHK.TRANS64.TRYWAIT P0, [R27+URZ+0x38860], R0 ;  /* 0x038860001b0075a7 */ /* 0x0010a4000800017f */
[----:B--2---:R-:W-:Y:S05]  /*16800*/  @!P0 NANOSLEEP.SYNCS 0x989680 ;  /* 0x009896800000895d */ /* 0x004fea0003900000 */
[----:B------:R-:W2:Y:S02]  /*16810*/  @!P0 SYNCS.PHASECHK.TRANS64 P0, [R27+URZ+0x38860], R0 ;  /* 0x038860001b0085a7 */ /* 0x000ea4000800007f */
[----:B--2---:R-:W-:Y:S05]  /*16820*/  @!P0 BRA `(.L_x_4309) ;  /* 0xfffffffc00f08947 */ /* 0x004fea000383ffff */
[----:B------:R-:W-:Y:S05]  /*16830*/  BRA `(.L_x_4381) ;  /* 0xffffffcc00147947 */ /* 0x000fea000383ffff */
.L_x_4310:
        /* <DEDUP_REMOVED lines=8> */
.L_x_4383:
[----:B------:R-:W-:Y:S05]  /*168c0*/  BSYNC B0 ;  /* 0x0000000000007941 */ /* 0x000fea0003800000 */
.L_x_4382:
        /* <DEDUP_REMOVED lines=15> */
.L_x_4384:
        /* <DEDUP_REMOVED lines=34> */
.L_x_4385:
[----:B------:R-:W-:Y:S02]  /*16be0*/  IMAD.MOV.U32 R13, RZ, RZ, R6 ;  /* 0x000000ffff0d7224 */ /* 0x000fe400078e0006 */
[----:B------:R-:W-:-:S07]  /*16bf0*/  IMAD.MOV.U32 R3, RZ, RZ, R14 ;  /* 0x000000ffff037224 */ /* 0x000fce00078e000e */
[----:B------:R-:W-:Y:S05]  /*16c00*/  WARPSYNC.COLLECTIVE R15, `(.L_x_4386) ;  /* 0x000000000f087348 */ /* 0x000fea0003c00000 */
[----:B------:R0:W1:Y:S02]  /*16c10*/  SHFL.IDX P6, R14, R13, R12, R11 ;  /* 0x0000000c0d0e7389 */ /* 0x00006400000c000b */
[----:B01----:R-:W-:Y:S01]  /*16c20*/  ENDCOLLECTIVE ;  /* 0x000000000000791b */ /* 0x003fe20003800000 */
.L_x_4386:
        /* <DEDUP_REMOVED lines=28> */
.L_x_4387:
[----:B------:R-:W-:Y:S01]  /*16df0*/  MOV R13, R6 ;  /* 0x00000006000d7202 */ /* 0x000fe20000000f00 */
[----:B------:R-:W-:-:S07]  /*16e00*/  IMAD.MOV.U32 R8, RZ, RZ, R14 ;  /* 0x000000ffff087224 */ /* 0x000fce00078e000e */
[----:B------:R-:W-:Y:S05]  /*16e10*/  WARPSYNC.COLLECTIVE R15, `(.L_x_4388) ;  /* 0x000000000f087348 */ /* 0x000fea0003c00000 */
[----:B------:R0:W1:Y:S02]  /*16e20*/  SHFL.IDX P6, R14, R13, R12, R11 ;  /* 0x0000000c0d0e7389 */ /* 0x00006400000c000b */
[----:B01----:R-:W-:Y:S01]  /*16e30*/  ENDCOLLECTIVE ;  /* 0x000000000000791b */ /* 0x003fe20003800000 */
.L_x_4388:
        /* <DEDUP_REMOVED lines=28> */
.L_x_4389:
[----:B------:R-:W-:Y:S02]  /*17000*/  IMAD.MOV.U32 R13, RZ, RZ, R6 ;  /* 0x000000ffff0d7224 */ /* 0x000fe400078e0006 */
[----:B------:R-:W-:-:S07]  /*17010*/  IMAD.MOV.U32 R7, RZ, RZ, R14 ;  /* 0x000000ffff077224 */ /* 0x000fce00078e000e */
[----:B------:R-:W-:Y:S05]  /*17020*/  WARPSYNC.COLLECTIVE R15, `(.L_x_4390) ;  /* 0x000000000f087348 */ /* 0x000fea0003c00000 */
[----:B------:R0:W1:Y:S02]  /*17030*/  SHFL.IDX P6, R14, R13, R12, R11 ;  /* 0x0000000c0d0e7389 */ /* 0x00006400000c000b */
[----:B01----:R-:W-:Y:S01]  /*17040*/  ENDCOLLECTIVE ;  /* 0x000000000000791b */ /* 0x003fe20003800000 */
.L_x_4390:
[----:B------:R-:W-:Y:S05]  /*17050*/  BRA `(.L_x_4391) ;  /* 0xffffffc800c07947 */ /* 0x000fea000383ffff */
.L_x_4316:
[----:B0-----:R0:W2:Y:S02]  /*17060*/  SYNCS.PHASECHK.TRANS64.TRYWAIT P0, [R8+URZ+0x38840], R20 ;  /* 0x03884014080075a7 */ /* 0x0010a4000800017f */
[----:B--2---:R-:W-:Y:S05]  /*17070*/  @!P0 NANOSLEEP.SYNCS 0x989680 ;  /* 0x009896800000895d */ /* 0x004fea0003900000 */
[----:B------:R-:W2:Y:S02]  /*17080*/  @!P0 SYNCS.PHASECHK.TRANS64 P0, [R8+URZ+0x38840], R20 ;  /* 0x03884014080085a7 */ /* 0x000ea4000800007f */
[----:B--2---:R-:W-:Y:S05]  /*17090*/  @!P0 BRA `(.L_x_4316) ;  /* 0xfffffffc00f08947 */ /* 0x004fea000383ffff */
[----:B------:R-:W-:Y:S05]  /*170a0*/  BRA `(.L_x_4392) ;  /* 0xffffffd0001c7947 */ /* 0x000fea000383ffff */
.L_x_4317:
        /* <DEDUP_REMOVED lines=8> */
.L_x_4394:
[----:B------:R-:W-:Y:S05]  /*17130*/  BSYNC B1 ;  /* 0x0000000000017941 */ /* 0x000fea0003800000 */
.L_x_4393:
        /* <DEDUP_REMOVED lines=9> */
.L_x_4395:
[----:B------:R-:W-:Y:S01]  /*171d0*/  MOV R13, R27 ;  /* 0x0000001b000d7202 */ /* 0x000fe20000000f00 */
[----:B------:R-:W-:Y:S02]  /*171e0*/  IMAD.MOV.U32 R12, RZ, RZ, 0x1 ;  /* 0x00000001ff0c7424 */ /* 0x000fe400078e00ff */
[----:B------:R-:W-:-:S07]  /*171f0*/  IMAD.MOV.U32 R2, RZ, RZ, R14 ;  /* 0x000000ffff027224 */ /* 0x000fce00078e000e */
[----:B------:R-:W-:Y:S05]  /*17200*/  WARPSYNC.COLLECTIVE R15, `(.L_x_4396) ;  /* 0x000000000f087348 */ /* 0x000fea0003c00000 */
[----:B------:R0:W1:Y:S02]  /*17210*/  SHFL.IDX P6, R14, R13, R12, R11 ;  /* 0x0000000c0d0e7389 */ /* 0x00006400000c000b */
[----:B01----:R-:W-:Y:S01]  /*17220*/  ENDCOLLECTIVE ;  /* 0x000000000000791b */ /* 0x003fe20003800000 */
.L_x_4396:
        /* <DEDUP_REMOVED lines=11> */
.L_x_4397:
[----:B------:R-:W-:Y:S02]  /*172e0*/  IMAD.MOV.U32 R13, RZ, RZ, R27 ;  /* 0x000000ffff0d7224 */ /* 0x000fe400078e001b */
[----:B------:R-:W-:Y:S02]  /*172f0*/  IMAD.MOV.U32 R12, RZ, RZ, 0x2 ;  /* 0x00000002ff0c7424 */ /* 0x000fe400078e00ff */
[----:B------:R-:W-:-:S07]  /*17300*/  IMAD.MOV.U32 R2, RZ, RZ, R14 ;  /* 0x000000ffff027224 */ /* 0x000fce00078e000e */
[----:B------:R-:W-:Y:S05]  /*17310*/  WARPSYNC.COLLECTIVE R15, `(.L_x_4398) ;  /* 0x000000000f087348 */ /* 0x000fea0003c00000 */
[----:B------:R0:W1:Y:S02]  /*17320*/  SHFL.IDX P6, R14, R13, R12, R11 ;  /* 0x0000000c0d0e7389 */ /* 0x00006400000c000b */
[----:B01----:R-:W-:Y:S01]  /*17330*/  ENDCOLLECTIVE ;  /* 0x000000000000791b */ /* 0x003fe20003800000 */
.L_x_4398:
        /* <DEDUP_REMOVED lines=11> */
.L_x_4399:
[----:B------:R-:W-:Y:S02]  /*173f0*/  IMAD.MOV.U32 R13, RZ, RZ, R27 ;  /* 0x000000ffff0d7224 */ /* 0x000fe400078e001b */
[----:B------:R-:W-:Y:S02]  /*17400*/  IMAD.MOV.U32 R12, RZ, RZ, 0x3 ;  /* 0x00000003ff0c7424 */ /* 0x000fe400078e00ff */
[----:B------:R-:W-:-:S07]  /*17410*/  IMAD.MOV.U32 R2, RZ, RZ, R14 ;  /* 0x000000ffff027224 */ /* 0x000fce00078e000e */
[----:B------:R-:W-:Y:S05]  /*17420*/  WARPSYNC.COLLECTIVE R15, `(.L_x_4400) ;  /* 0x000000000f087348 */ /* 0x000fea0003c00000 */
[----:B------:R0:W1:Y:S02]  /*17430*/  SHFL.IDX P6, R14, R13, R12, R11 ;  /* 0x0000000c0d0e7389 */ /* 0x00006400000c000b */
[----:B01----:R-:W-:Y:S01]  /*17440*/  ENDCOLLECTIVE ;  /* 0x000000000000791b */ /* 0x003fe20003800000 */
.L_x_4400:
        /* <DEDUP_REMOVED lines=11> */
.L_x_4401:
[----:B------:R-:W-:Y:S01]  /*17500*/  IMAD.MOV.U32 R2, RZ, RZ, R14 ;  /* 0x000000ffff027224 */ /* 0x000fe200078e000e */
[----:B------:R-:W-:Y:S06]  /*17510*/  BRA `(.L_x_4402) ;  /* 0xffffffcc00ac7947 */ /* 0x000fec000383ffff */
.L_x_4322:
[----:B---3--:R3:W4:Y:S02]  /*17520*/  SYNCS.PHASECHK.TRANS64.TRYWAIT P0, [R8+URZ+0x38860], R20 ;  /* 0x03886014080075a7 */ /* 0x008724000800017f */
[----:B----4-:R-:W-:Y:S05]  /*17530*/  @!P0 NANOSLEEP.SYNCS 0x989680 ;  /* 0x009896800000895d */ /* 0x010fea0003900000 */
[----:B------:R-:W4:Y:S02]  /*17540*/  @!P0 SYNCS.PHASECHK.TRANS64 P0, [R8+URZ+0x38860], R20 ;  /* 0x03886014080085a7 */ /* 0x000f24000800007f */
[----:B----4-:R-:W-:Y:S05]  /*17550*/  @!P0 BRA `(.L_x_4322) ;  /* 0xfffffffc00f08947 */ /* 0x010fea000383ffff */
[----:B------:R-:W-:Y:S05]  /*17560*/  BRA `(.L_x_4403) ;  /* 0xffffffcc00fc7947 */ /* 0x000fea000383ffff */
.L_x_4323:
[----:B------:R-:W-:Y:S01]  /*17570*/  BSSY B1, `(.L_x_4404) ;  /* 0x0000008000017945 */ /* 0x000fe20003800000 */
[----:B------:R-:W-:Y:S01]  /*17580*/  IMAD.MOV.U32 R13, RZ, RZ, R20 ;  /* 0x000000ffff0d7224 */ /* 0x000fe200078e0014 */
[----:B------:R-:W-:Y:S01]  /*17590*/  MOV R12, RZ ;  /* 0x000000ff000c7202 */ /* 0x000fe20000000f00 */
[----:B------:R-:W-:Y:S02]  /*175a0*/  IMAD.MOV.U32 R11, RZ, RZ, 0x181f ;  /* 0x0000181fff0b7424 */ /* 0x000fe400078e00ff */
[----:B------:R-:W-:-:S07]  /*175b0*/  IMAD.MOV.U32 R15, RZ, RZ, -0x1 ;  /* 0xffffffffff0f7424 */ /* 0x000fce00078e00ff */
[----:B--2---:R-:W-:Y:S05]  /*175c0*/  WARPSYNC.COLLECTIVE R15, `(.L_x_4405) ;  /* 0x000000000f087348 */ /* 0x004fea0003c00000 */
[----:B------:R0:W1:Y:S02]  /*175d0*/  SHFL.IDX P6, R14, R13, R12, R11 ;  /* 0x0000000c0d0e7389 */ /* 0x00006400000c000b */
[----:B012---:R-:W-:Y:S01]  /*175e0*/  ENDCOLLECTIVE ;  /* 0x000000000000791b */ /* 0x007fe20003800000 */
.L_x_4405:
[----:B------:R-:W-:Y:S05]  /*175f0*/  BSYNC B1 ;  /* 0x0000000000017941 */ /* 0x000fea0003800000 */
.L_x_4404:
        /* <DEDUP_REMOVED lines=13> */
.L_x_4406:
        /* <DEDUP_REMOVED lines=14> */
.L_x_4407:
        /* <DEDUP_REMOVED lines=17> */
.L_x_4408:
        /* <DEDUP_REMOVED lines=18> */
.L_x_4409:
        /* <DEDUP_REMOVED lines=10> */
[----:B0-----:R-:W-:-:S07]  /*17a80*/  MOV R3, R14 ;  /* 0x0000000e00037202 */ /* 0x001fce0000000f00 */
[----:B------:R-:W-:Y:S05]  /*17a90*/  WARPSYNC.COLLECTIVE R15, `(.L_x_4410) ;  /* 0x000000000f087348 */ /* 0x000fea0003c00000 */
[----:B------:R0:W1:Y:S02]  /*17aa0*/  SHFL.IDX P6, R14, R13, R12, R11 ;  /* 0x0000000c0d0e7389 */ /* 0x00006400000c000b */
[----:B01----:R-:W-:Y:S01]  /*17ab0*/  ENDCOLLECTIVE ;  /* 0x000000000000791b */ /* 0x003fe20003800000 */
.L_x_4410:
        /* <DEDUP_REMOVED lines=17> */
.L_x_4411:
        /* <DEDUP_REMOVED lines=14> */
.L_x_4412:
[----:B------:R-:W-:Y:S05]  /*17cb0*/  BRA `(.L_x_4413) ;  /* 0xffffffcc00647947 */ /* 0x000fea000383ffff */
.L_x_4331:
[----:B------:R-:W-:Y:S01]  /*17cc0*/  BSSY B0, `(.L_x_4414) ;  /* 0x0000008000007945 */ /* 0x000fe20003800000 */
[----:B------:R-:W-:Y:S02]  /*17cd0*/  IMAD.MOV.U32 R13, RZ, RZ, R36 ;  /* 0x000000ffff0d7224 */ /* 0x000fe400078e0024 */
[----:B------:R-:W-:Y:S02]  /*17ce0*/  IMAD.MOV.U32 R12, RZ, RZ, RZ ;  /* 0x000000ffff0c7224 */ /* 0x000fe400078e00ff */
[----:B------:R-:W-:Y:S02]  /*17cf0*/  IMAD.MOV.U32 R11, RZ, RZ, 0x1f ;  /* 0x0000001fff0b7424 */ /* 0x000fe400078e00ff */
[----:B------:R-:W-:-:S07]  /*17d00*/  IMAD.MOV.U32 R15, RZ, RZ, -0x1 ;  /* 0xffffffffff0f7424 */ /* 0x000fce00078e00ff */
[----:B012--5:R-:W-:Y:S05]  /*17d10*/  WARPSYNC.COLLECTIVE R15, `(.L_x_4415) ;  /* 0x000000000f087348 */ /* 0x027fea0003c00000 */
[----:B------:R3:W4:Y:S02]  /*17d20*/  SHFL.IDX P6, R14, R13, R12, R11 ;  /* 0x0000000c0d0e7389 */ /* 0x00072400000c000b */
[----:B012345:R-:W-:Y:S01]  /*17d30*/  ENDCOLLECTIVE ;  /* 0x000000000000791b */ /* 0x03ffe20003800000 */
.L_x_4415:
[----:B------:R-:W-:Y:S05]  /*17d40*/  BSYNC B0 ;  /* 0x0000000000007941 */ /* 0x000fea0003800000 */
.L_x_4414:
[----:B------:R-:W-:Y:S05]  /*17d50*/  BRA `(.L_x_4416) ;  /* 0xffffffd000687947 */ /* 0x000fea000383ffff */
.L_x_4334:
[----:B0-----:R0:W4:Y:S02]  /*17d60*/  SYNCS.PHASECHK.TRANS64.TRYWAIT P0, [R5+URZ+0x38820], R0 ;  /* 0x03882000050075a7 */ /* 0x001124000800017f */
[----:B----4-:R-:W-:Y:S05]  /*17d70*/  @!P0 NANOSLEEP.SYNCS 0x989680 ;  /* 0x009896800000895d */ /* 0x010fea0003900000 */
[----:B------:R-:W4:Y:S02]  /*17d80*/  @!P0 SYNCS.PHASECHK.TRANS64 P0, [R5+URZ+0x38820], R0 ;  /* 0x03882000050085a7 */ /* 0x000f24000800007f */
[----:B----4-:R-:W-:Y:S05]  /*17d90*/  @!P0 BRA `(.L_x_4334) ;  /* 0xfffffffc00f08947 */ /* 0x010fea000383ffff */
[----:B------:R-:W-:Y:S05]  /*17da0*/  BRA `(.L_x_4417) ;  /* 0xffffffd000b07947 */ /* 0x000fea000383ffff */
.L_x_4335:
[----:B------:R-:W4:Y:S01]  /*17db0*/  S2R R2, SR_TID.X ;  /* 0x0000000000027919 */ /* 0x000f220000002100 */
[----:B------:R-:W-:Y:S01]  /*17dc0*/  BSSY B0, `(.L_x_4418) ;  /* 0x000000a000007945 */ /* 0x000fe20003800000 */
[----:B------:R-:W-:Y:S02]  /*17dd0*/  IMAD.MOV.U32 R12, RZ, RZ, RZ ;  /* 0x000000ffff0c7224 */ /* 0x000fe400078e00ff */
        /* <DEDUP_REMOVED lines=8> */
.L_x_4419:
[----:B------:R-:W-:Y:S05]  /*17e60*/  BSYNC B0 ;  /* 0x0000000000007941 */ /* 0x000fea0003800000 */
.L_x_4418:
[----:B------:R-:W-:Y:S05]  /*17e70*/  BRA `(.L_x_4420) ;  /* 0xffffffd000987947 */ /* 0x000fea000383ffff */
.L_x_4338:
[----:B------:R-:W-:Y:S01]  /*17e80*/  BSSY B1, `(.L_x_4421) ;  /* 0x0000006000017945 */ /* 0x000fe20003800000 */
[----:B------:R-:W-:-:S07]  /*17e90*/  IMAD.MOV.U32 R15, RZ, RZ, -0x1 ;  /* 0xffffffffff0f7424 */ /* 0x000fce00078e00ff */
[----:B0123-5:R-:W-:Y:S05]  /*17ea0*/  WARPSYNC.COLLECTIVE R15, `(.L_x_4422) ;  /* 0x000000000f0c7348 */ /* 0x02ffea0003c00000 */
[----:B------:R-:W-:Y:S02]  /*17eb0*/  ELECT P6, UR62, PT ;  /* 0x00000000003e782f */ /* 0x000fe400038c0000 */
[----:B------:R-:W-:Y:S01]  /*17ec0*/  MOV R14, UR62 ;  /* 0x0000003e000e7c02 */ /* 0x000fe20008000f00 */
[----:B0123-5:R-:W-:Y:S10]  /*17ed0*/  ENDCOLLECTIVE ;  /* 0x000000000000791b */ /* 0x02fff40003800000 */
.L_x_4422:
[----:B------:R-:W-:Y:S05]  /*17ee0*/  BSYNC B1 ;  /* 0x0000000000017941 */ /* 0x000fea0003800000 */
.L_x_4421:
[----:B------:R-:W-:Y:S05]  /*17ef0*/  BRA `(.L_x_4423) ;  /* 0xffffffd000907947 */ /* 0x000fea000383ffff */
.L_x_4340:
[----:B0-----:R0:W4:Y:S02]  /*17f00*/  SYNCS.PHASECHK.TRANS64.TRYWAIT P1, [R3+URZ+0x38840], R2 ;  /* 0x03884002030075a7 */ /* 0x001124000802017f */
[----:B----4-:R-:W-:Y:S05]  /*17f10*/  @!P1 NANOSLEEP.SYNCS 0x989680 ;  /* 0x009896800000995d */ /* 0x010fea0003900000 */
[----:B------:R-:W4:Y:S02]  /*17f20*/  @!P1 SYNCS.PHASECHK.TRANS64 P1, [R3+URZ+0x38840], R2 ;  /* 0x03884002030095a7 */ /* 0x000f24000802007f */
[----:B----4-:R-:W-:Y:S05]  /*17f30*/  @!P1 BRA `(.L_x_4340) ;  /* 0xfffffffc00f09947 */ /* 0x010fea000383ffff */
[----:B------:R-:W-:Y:S05]  /*17f40*/  BRA `(.L_x_4424) ;  /* 0xffffffd000b07947 */ /* 0x000fea000383ffff */
.L_x_4342:
[----:B----4-:R4:W0:Y:S02]  /*17f50*/  SYNCS.PHASECHK.TRANS64.TRYWAIT P1, [R5+URZ+0x38840], R0 ;  /* 0x03884000050075a7 */ /* 0x010824000802017f */
[----:B0-----:R-:W-:Y:S05]  /*17f60*/  @!P1 NANOSLEEP.SYNCS 0x989680 ;  /* 0x009896800000995d */ /* 0x001fea0003900000 */
[----:B------:R-:W0:Y:S02]  /*17f70*/  @!P1 SYNCS.PHASECHK.TRANS64 P1, [R5+URZ+0x38840], R0 ;  /* 0x03884000050095a7 */ /* 0x000e24000802007f */
[----:B0-----:R-:W-:Y:S05]  /*17f80*/  @!P1 BRA `(.L_x_4342) ;  /* 0xfffffffc00f09947 */ /* 0x001fea000383ffff */
[----:B------:R-:W-:Y:S05]  /*17f90*/  BRA `(.L_x_4425) ;  /* 0xffffffd000bc7947 */ /* 0x000fea000383ffff */
.L_x_4344:
[----:B------:R0:W0:Y:S02]  /*17fa0*/  SYNCS.PHASECHK.TRANS64.TRYWAIT P1, [R3+URZ+0x38860], R2 ;  /* 0x03886002030075a7 */ /* 0x000024000802017f */
[----:B0-----:R-:W-:Y:S05]  /*17fb0*/  @!P1 NANOSLEEP.SYNCS 0x989680 ;  /* 0x009896800000995d */ /* 0x001fea0003900000 */
[----:B------:R-:W0:Y:S02]  /*17fc0*/  @!P1 SYNCS.PHASECHK.TRANS64 P1, [R3+URZ+0x38860], R2 ;  /* 0x03886002030095a7 */ /* 0x000e24000802007f */
[----:B0-----:R-:W-:Y:S05]  /*17fd0*/  @!P1 BRA `(.L_x_4344) ;  /* 0xfffffffc00f09947 */ /* 0x001fea000383ffff */
[----:B------:R-:W-:Y:S05]  /*17fe0*/  BRA `(.L_x_4426) ;  /* 0xffffffd000b87947 */ /* 0x000fea000383ffff */
.L_x_4427:
        /* <DEDUP_REMOVED lines=9> */
.L_x_5818:


//--------------------- .text._ZN7cutlass13device_kernelIN5flash11enable_sm90INS1_16FlashAttnFwdSm90INS1_25CollectiveMainloopFwdSm90ILi2EN4cute5tupleIJNS5_1CILi1EEES8_S8_EEENS6_IJNS7_ILi64EEESA_SA_EEELi512ENS_6half_tEfNS_4arch4Sm90ELb1ELb0ELb1ELb1ELb1ELb0ELb0ELb0ELb0ELb1ELb0ELb0EEENS1_21CollectiveEpilogueFwdINS6_IJSA_NS7_ILi512EEESA_EEES9_SC_SE_Li256ELb1ELb1ELb0ELb0EEENS1_36VarlenDynamicPersistentTileSchedulerILi64ELi64ELi256ELi128ELb0ELb1ELb1ELb1ELb1ELb1EEEEEEEEEvNT_6ParamsE --------------------------
	.section	.text._ZN7cutlass13device_kernelIN5flash11enable_sm90INS1_16FlashAttnFwdSm90INS1_25CollectiveMainloopFwdSm90ILi2EN4cute5tupleIJNS5_1CILi1EEES8_S8_EEENS6_IJNS7_ILi64EEESA_SA_EEELi512ENS_6half_tEfNS_4arch4Sm90ELb1ELb0ELb1ELb1ELb1ELb0ELb0ELb0ELb0ELb1ELb0ELb0EEENS1_21CollectiveEpilogueFwdINS6_IJSA_NS7_ILi512EEESA_EEES9_SC_SE_Li256ELb1ELb1ELb0ELb0EEENS1_36VarlenDynamicPersistentTileSchedulerILi64ELi64ELi256ELi128ELb0ELb1ELb1ELb1ELb1ELb1EEEEEEEEEvNT_6ParamsE,"ax",@progbits
	.align	128
.text._ZN7cutlass13device_kernelIN5flash11enable_sm90INS1_16FlashAttnFwdSm90INS1_25CollectiveMainloopFwdSm90ILi2EN4cute5tupleIJNS5_1CILi1EEES8_S8_EEENS6_IJNS7_ILi64EEESA_SA_EEELi512ENS_6half_tEfNS_4arch4Sm90ELb1ELb0ELb1ELb1ELb1ELb0ELb0ELb0ELb0ELb1ELb0ELb0EEENS1_21CollectiveEpilogueFwdINS6_IJSA_NS7_ILi512EEESA_EEES9_SC_SE_Li256ELb1ELb1ELb0ELb0EEENS1_36VarlenDynamicPersistentTileSchedulerILi64ELi64ELi256ELi128ELb0ELb1ELb1ELb1ELb1ELb1EEEEEEEEEvNT_6ParamsE:
        .type           _ZN7cutlass13device_kernelIN5flash11enable_sm90INS1_16FlashAttnFwdSm90INS1_25CollectiveMainloopFwdSm90ILi2EN4cute5tupleIJNS5_1CILi1EEES8_S8_EEENS6_IJNS7_ILi64EEESA_SA_EEELi512ENS_6half_tEfNS_4arch4Sm90ELb1ELb0ELb1ELb1ELb1ELb0ELb0ELb0ELb0ELb1ELb0ELb0EEENS1_21CollectiveEpilogueFwdINS6_IJSA_NS7_ILi512EEESA_EEES9_SC_SE_Li256ELb1ELb1ELb0ELb0EEENS1_36VarlenDynamicPersistentTileSchedulerILi64ELi64ELi256ELi128ELb0ELb1ELb1ELb1ELb1ELb1EEEEEEEEEvNT_6ParamsE,@function
        .size           _ZN7cutlass13device_kernelIN5flash11enable_sm90INS1_16FlashAttnFwdSm90INS1_25CollectiveMainloopFwdSm90ILi2EN4cute5tupleIJNS5_1CILi1EEES8_S8_EEENS6_IJNS7_ILi64EEESA_SA_EEELi512ENS_6half_tEfNS_4arch4Sm90ELb1ELb0ELb1ELb1ELb1ELb0ELb0ELb0ELb0ELb1ELb0ELb0EEENS1_21CollectiveEpilogueFwdINS6_IJSA_NS7_ILi512EEESA_EEES9_SC_SE_Li256ELb1ELb1ELb0ELb0EEENS1_36VarlenDynamicPersistentTileSchedulerILi64ELi64ELi256ELi128ELb0ELb1ELb1ELb1ELb1ELb1EEEEEEEEEvNT_6ParamsE,(.L_x_5819 - _ZN7cutlass13device_kernelIN5flash11enable_sm90INS1_16FlashAttnFwdSm90INS1_25CollectiveMainloopFwdSm90ILi2EN4cute5tupleIJNS5_1CILi1EEES8_S8_EEENS6_IJNS7_ILi64EEESA_SA_EEELi512ENS_6half_tEfNS_4arch4Sm90ELb1ELb0ELb1ELb1ELb1ELb0ELb0ELb0ELb0ELb1ELb0ELb0EEENS1_21CollectiveEpilogueFwdINS6_IJSA_NS7_ILi512EEESA_EEES9_SC_SE_Li256ELb1ELb1ELb0ELb0EEENS1_36VarlenDynamicPersistentTileSchedulerILi64ELi64ELi256ELi128ELb0ELb1ELb1ELb1ELb1ELb1EEEEEEEEEvNT_6ParamsE)
        .other          _ZN7cutlass13device_kernelIN5flash11enable_sm90INS1_16FlashAttnFwdSm90INS1_25CollectiveMainloopFwdSm90ILi2EN4cute5tupleIJNS5_1CILi1EEES8_S8_EEENS6_IJNS7_ILi64EEESA_SA_EEELi512ENS_6half_tEfNS_4arch4Sm90ELb1ELb0ELb1ELb1ELb1ELb0ELb0ELb0ELb0ELb1ELb0ELb0EEENS1_21CollectiveEpilogueFwdINS6_IJSA_NS7_ILi512EEESA_EEES9_SC_SE_Li256ELb1ELb1ELb0ELb0EEENS1_36VarlenDynamicPersistentTileSchedulerILi64ELi64ELi256ELi128ELb0ELb1ELb1ELb1ELb1ELb1EEEEEEEEEvNT_6ParamsE,@"STO_CUDA_ENTRY STV_DEFAULT"
_ZN7cutlass13device_kernelIN5flash11enable_sm90INS1_16FlashAttnFwdSm90INS1_25CollectiveMainloopFwdSm90ILi2EN4cute5tupleIJNS5_1CILi1EEES8_S8_EEENS6_IJNS7_ILi64EEESA_SA_EEELi512ENS_6half_tEfNS_4arch4Sm90ELb1ELb0ELb1ELb1ELb1ELb0ELb0ELb0ELb0ELb1ELb0ELb0EEENS1_21CollectiveEpilogueFwdINS6_IJSA_NS7_ILi512EEESA_EEES9_SC_SE_Li256ELb1ELb1ELb0ELb0EEENS1_36VarlenDynamicPersistentTileSchedulerILi64ELi64ELi256ELi128ELb0ELb1ELb1ELb1ELb1ELb1EEEEEEEEEvNT_6ParamsE:
        /* <DEDUP_REMOVED lines=41> */
.L_x_4428:
        /* <DEDUP_REMOVED lines=22> */
.L_x_4429:
        /* <DEDUP_REMOVED lines=18> */
.L_x_4430:
        /* <DEDUP_REMOVED lines=22> */
.L_x_4431:
        /* <DEDUP_REMOVED lines=23> */
.L_x_4432:
        /* <DEDUP_REMOVED lines=8> */
.L_x_4434:
        /* <DEDUP_REMOVED lines=27> */
[----:B------:R-:W-:Y:S01]  /*0a10*/  LEA.HI R3, R0, R197, RZ, 0x4 ;  /* 0x000000c500037211 */ /* 0x000fe200078f20ff */
[----:B------:R-:W-:-:S03]  /*0a20*/  UMOV UR38, URZ ;  /* 0x0000003f00267c82 */ /* 0x000fc60008000000 */
[----:B------:R-:W-:Y:S02]  /*0a30*/  SHF.R.S32.HI R2, RZ, 0x4, R3 ;  /* 0x00000004ff027819 */ /* 0x000fe40000011403 */
[C---:B------:R-:W-:Y:S02]  /*0a40*/  LOP3.LUT R6, R3.reuse, 0xfffffff0, RZ, 0xc0, !PT ;  /* 0xfffffff003067812 */ /* 0x040fe400078ec0ff */
[----:B------:R-:W-:-:S03]  /*0a50*/  LEA.HI R4, R3, R2, RZ, 0x1 ;  /* 0x0000000203047211 */ /* 0x000fc600078f08ff */
[----:B------:R-:W-:Y:S01]  /*0a60*/  IMAD.IADD R6, R197, 0x1, -R6 ;  /* 0x00000001c5067824 */ /* 0x000fe200078e0a06 */
[----:B------:R-:W-:Y:S02]  /*0a70*/  LOP3.LUT R5, R4, 0x1ffffffe, RZ, 0xc0, !PT ;  /* 0x1ffffffe04057812 */ /* 0x000fe400078ec0ff */
[----:B------:R-:W-:-:S03]  /*0a80*/  LEA.HI R4, R0, R197, RZ, 0x5 ;  /* 0x000000c500047211 */ /* 0x000fc600078f28ff */
[----:B------:R-:W-:Y:S01]  /*0a90*/  IMAD.IADD R10, R2, 0x1, -R5 ;  /* 0x00000001020a7824 */ /* 0x000fe200078e0a05 */
[CC--:B------:R-:W-:Y:S02]  /*0aa0*/  LEA.HI R5, R0.reuse, R197.reuse, RZ, 0x2 ;  /* 0x000000c500057211 */ /* 0x0c0fe400078f10ff */
[----:B------:R-:W-:Y:S02]  /*0ab0*/  LEA.HI R2, R0, R197, RZ, 0x7 ;  /* 0x000000c500027211 */ /* 0x000fe400078f38ff */
[--C-:B------:R-:W-:Y:S02]  /*0ac0*/  SHF.R.S32.HI R12, RZ, 0x5, R4.reuse ;  /* 0x00000005ff0c7819 */ /* 0x100fe40000011404 */
[----:B------:R-:W-:Y:S02]  /*0ad0*/  SHF.R.S32.HI R3, RZ, 0x1f, R4 ;  /* 0x0000001fff037819 */ /* 0x000fe40000011404 */
[----:B------:R-:W-:Y:S02]  /*0ae0*/  LOP3.LUT R8, R5, 0xfffffffc, RZ, 0xc0, !PT ;  /* 0xfffffffc05087812 */ /* 0x000fe400078ec0ff */
[----:B------:R-:W-:-:S02]  /*0af0*/  LOP3.LUT R4, R2, 0xffffff80, RZ, 0xc0, !PT ;  /* 0xffffff8002047812 */ /* 0x000fc400078ec0ff */
[----:B------:R-:W-:Y:S01]  /*0b00*/  LEA.HI R5, R3, R12, RZ, 0x2 ;  /* 0x0000000c03057211 */ /* 0x000fe200078f10ff */
[C---:B------:R-:W-:Y:S01]  /*0b10*/  IMAD.IADD R8, R197.reuse, 0x1, -R8 ;  /* 0x00000001c5087824 */ /* 0x040fe200078e0a08 */
[----:B------:R-:W-:Y:S01]  /*0b20*/  SHF.R.S32.HI R193, RZ, 0x7, R2 ;  /* 0x00000007ffc17819 */ /* 0x000fe20000011402 */
[----:B------:R-:W-:Y:S01]  /*0b30*/  IMAD.IADD R4, R197, 0x1, -R4 ;  /* 0x00000001c5047824 */ /* 0x000fe200078e0a04 */
[----:B------:R-:W-:Y:S02]  /*0b40*/  LOP3.LUT R5, R5, 0x3ffffc, RZ, 0xc0, !PT ;  /* 0x003ffffc05057812 */ /* 0x000fe400078ec0ff */
[----:B------:R-:W-:Y:S02]  /*0b50*/  SHF.R.S32.HI R3, RZ, 0x1f, R6 ;  /* 0x0000001fff037819 */ /* 0x000fe40000011406 */
[----:B------:R-:W-:Y:S01]  /*0b60*/  LEA R14, R193, R6, 0x8 ;  /* 0x00000006c10e7211 */ /* 0x000fe200078e40ff */
[----:B------:R-:W-:Y:S01]  /*0b70*/  IMAD.IADD R5, R12, 0x1, -R5 ;  /* 0x000000010c057824 */ /* 0x000fe200078e0a05 */
[----:B------:R-:W-:-:S02]  /*0b80*/  LEA.HI R9, R8, R8, RZ, 0x1 ;  /* 0x0000000808097211 */ /* 0x000fc400078f08ff */
[----:B------:R-:W-:Y:S01]  /*0b90*/  LEA.HI R7, R3, R6, RZ, 0x3 ;  /* 0x0000000603077211 */ /* 0x000fe200078f18ff */
[----:B------:R-:W-:Y:S01]  /*0ba0*/  IMAD R14, R5, 0x10, R14 ;  /* 0x00000010050e7824 */ /* 0x000fe200078e020e */
[----:B------:R-:W-:Y:S02]  /*0bb0*/  SHF.R.S32.HI R3, RZ, 0x1f, R4 ;  /* 0x0000001fff037819 */ /* 0x000fe40000011404 */
[----:B------:R-:W-:Y:S02]  /*0bc0*/  LOP3.LUT R11, R9, 0x1ffffffe, RZ, 0xc0, !PT ;  /* 0x1ffffffe090b7812 */ /* 0x000fe400078ec0ff */
[C---:B------:R-:W-:Y:S01]  /*0bd0*/  LOP3.LUT R9, R7.reuse, 0xfffffff8, RZ, 0xc0, !PT ;  /* 0xfffffff807097812 */ /* 0x040fe200078ec0ff */
[----:B------:R-:W-:Y:S01]  /*0be0*/  IMAD.SHL.U32 R7, R7, 0x40, RZ ;  /* 0x0000004007077824 */ /* 0x000fe200078e00ff */
[----:B------:R-:W-:Y:S01]  /*0bf0*/  LEA.HI R5, R3, R4, RZ, 0x2 ;  /* 0x0000000403057211 */ /* 0x000fe200078f10ff */
[----:B------:R-:W-:Y:S01]  /*0c00*/  IMAD.IADD R185, R8, 0x1, -R11 ;  /* 0x0000000108b97824 */ /* 0x000fe200078e0a0b */
[----:B------:R-:W-:Y:S01]  /*0c10*/  LEA.HI R0, R0, R197, RZ, 0x3 ;  /* 0x000000c500007211 */ /* 0x000fe200078f18ff */
[----:B------:R-:W-:Y:S01]  /*0c20*/  IMAD.IADD R9, R6, 0x1, -R9 ;  /* 0x0000000106097824 */ /* 0x000fe200078e0a09 */
[----:B------:R-:W-:-:S02]  /*0c30*/  LOP3.LUT R11, R5, 0x7ffffffc, RZ, 0xc0, !PT ;  /* 0x7ffffffc050b7812 */ /* 0x000fc400078ec0ff */
[----:B------:R-:W-:Y:S02]  /*0c40*/  LEA.HI R6, R3, R4, RZ, 0x5 ;  /* 0x0000000403067211 */ /* 0x000fe400078f28ff */
[----:B------:R-:W-:Y:S01]  /*0c50*/  SHF.R.S32.HI R3, RZ, 0x2, R5 ;  /* 0x00000002ff037819 */ /* 0x000fe20000011405 */
[----:B------:R-:W-:Y:S01]  /*0c60*/  IMAD.IADD R11, R4, 0x1, -R11 ;  /* 0x00000001040b7824 */ /* 0x000fe200078e0a0b */
[----:B------:R-:W-:Y:S02]  /*0c70*/  SHF.L.U32 R4, R9, 0x6, RZ ;  /* 0x0000000609047819 */ /* 0x000fe400000006ff */
[----:B------:R-:W-:Y:S01]  /*0c80*/  SHF.R.S32.HI R8, RZ, 0x1f, R5 ;  /* 0x0000001fff087819 */ /* 0x000fe20000011405 */
[----:B------:R-:W-:Y:S01]  /*0c90*/  IMAD.SHL.U32 R5, R10, 0x8, RZ ;  /* 0x000000080a057824 */ /* 0x000fe200078e00ff */
[----:B------:R-:W-:Y:S02]  /*0ca0*/  LOP3.LUT R4, R4, 0x1c0, RZ, 0xc0, !PT ;  /* 0x000001c004047812 */ /* 0x000fe400078ec0ff */
[----:B------:R-:W-:Y:S01]  /*0cb0*/  LOP3.LUT R7, R7, 0x7ffffe00, RZ, 0xc0, !PT ;  /* 0x7ffffe0007077812 */ /* 0x000fe200078ec0ff */
[--C-:B------:R-:W-:Y:S01]  /*0cc0*/  IMAD.U32 R196, R14, 0x40, R5.reuse ;  /* 0x000000400ec47824 */ /* 0x100fe200078e0005 */
[----:B------:R-:W-:-:S02]  /*0cd0*/  LOP3.LUT R5, R4, 0x8, R5, 0xf8, !PT ;  /* 0x0000000804057812 */ /* 0x000fc400078ef805 */
[----:B------:R-:W-:Y:S01]  /*0ce0*/  SHF.R.U32.HI R4, RZ, 0x3, R4 ;  /* 0x00000003ff047819 */ /* 0x000fe20000011604 */
[----:B------:R-:W-:Y:S01]  /*0cf0*/  IMAD R7, R12, 0x400, R7 ;  /* 0x000004000c077824 */ /* 0x000fe200078e0207 */
[----:B------:R-:W-:Y:S02]  /*0d00*/  LEA.HI R8, R8, R3, RZ, 0x3 ;  /* 0x0000000308087211 */ /* 0x000fe400078f18ff */
[----:B------:R-:W-:Y:S02]  /*0d10*/  LOP3.LUT R4, R5, R4, RZ, 0x3c, !PT ;  /* 0x0000000405047212 */ /* 0x000fe400078e3cff */
[----:B------:R-:W-:Y:S02]  /*0d20*/  LOP3.LUT R8, R8, 0xfffffff8, RZ, 0xc0, !PT ;  /* 0xfffffff808087812 */ /* 0x000fe400078ec0ff */
[----:B------:R-:W-:Y:S01]  /*0d30*/  R2P PR, R9, 0x6 ;  /* 0x0000000609007804 */ /* 0x000fe20000000000 */
[----:B------:R-:W-:Y:S01]  /*0d40*/  IMAD.IADD R4, R7, 0x1, R4 ;  /* 0x0000000107047824 */ /* 0x000fe200078e0204 */
[----:B------:R-:W-:Y:S01]  /*0d50*/  LEA.HI R2, R2, R193, RZ, 0x1 ;  /* 0x000000c102027211 */ /* 0x000fe200078f08ff */
[----:B------:R-:W-:Y:S01]  /*0d60*/  IMAD.IADD R3, R3, 0x1, -R8 ;  /* 0x0000000103037824 */ /* 0x000fe200078e0a08 */
[----:B------:R-:W-:-:S02]  /*0d70*/  LOP3.LUT R8, R0, 0xfffffff8, RZ, 0xc0, !PT ;  /* 0xfffffff800087812 */ /* 0x000fc400078ec0ff */
[----:B------:R-:W-:Y:S02]  /*0d80*/  LEA R19, R4, UR41, 0x1 ;  /* 0x0000002904137c11 */ /* 0x000fe4000f8e08ff */
[----:B------:R-:W-:Y:S02]  /*0d90*/  IADD3 R191, R197, -R8, RZ ;  /* 0x80000008c5bf7210 */ /* 0x000fe40007ffe0ff */
[----:B------:R-:W-:Y:S01]  /*0da0*/  LOP3.LUT R2, R2, 0xfffffe, RZ, 0xc0, !PT ;  /* 0x00fffffe02027812 */ /* 0x000fe200078ec0ff */
[----:B------:R-:W-:Y:S01]  /*0db0*/  VIADD R184, R19, 0x26800 ;  /* 0x0002680013b87836 */ /* 0x000fe20000000000 */
[----:B------:R-:W-:Y:S01]  /*0dc0*/  SHF.R.S32.HI R6, RZ, 0x5, R6 ;  /* 0x00000005ff067819 */ /* 0x000fe20000011406 */
[----:B------:R-:W-:Y:S01]  /*0dd0*/  IMAD.SHL.U32 R17, R191, 0x8, RZ ;  /* 0x00000008bf117824 */ /* 0x000fe200078e00ff */
[----:B------:R-:W-:Y:S01]  /*0de0*/  SEL R23, R23, 0xffffffc0, !P2 ;  /* 0xffffffc017177807 */ /* 0x000fe20005000000 */
[----:B------:R-:W-:Y:S01]  /*0df0*/  VIADD R22, R19, 0x26820 ;  /* 0x0002682013167836 */ /* 0x000fe20000000000 */
[----:B------:R-:W-:Y:S01]  /*0e00*/  @P1 IADD3 R22, R184, -0x20, RZ ;  /* 0xffffffe0b8161810 */ /* 0x000fe20007ffe0ff */
[----:B------:R-:W-:Y:S01]  /*0e10*/  IMAD.IADD R2, R193, 0x1, -R2 ;  /* 0x00000001c1027824 */ /* 0x000fe200078e0a02 */
        /* <DEDUP_REMOVED lines=17> */
[----:B------:R-:W-:-:S02]  /*0f30*/  IMAD.IADD R184, R184, 0x1, R23 ;  /* 0x00000001b8b87824 */ /* 0x000fc400078e0217 */
[----:B------:R-:W-:Y:S02]  /*0f40*/  IMAD.SHL.U32 R2, R11, 0x2, RZ ;  /* 0x000000020b027824 */ /* 0x000fe400078e00ff */
[----:B------:R-:W-:Y:S02]  /*0f50*/  IMAD R185, R185, 0x8, R16 ;  /* 0x00000008b9b97824 */ /* 0x000fe400078e0210 */
[----:B------:R-:W-:-:S07]  /*0f60*/  IMAD.IADD R23, R23, 0x1, R22 ;  /* 0x0000000117177824 */ /* 0x000fce00078e0216 */
.L_x_4498:
[----:B------:R-:W-:Y:S01]  /*0f70*/  ULDC.64 UR8, c[0x0][0xc88] ;  /* 0x0003220000087ab9 */ /* 0x000fe20000000a00 */
[----:B------:R-:W-:Y:S01]  /*0f80*/  ULDC.64 UR10, c[0x0][0xa18] ;  /* 0x00028600000a7ab9 */ /* 0x000fe20000000a00 */
[----:B------:R-:W-:Y:S02]  /*0f90*/  UIMAD.WIDE UR8, UR7, 0x4, UR8 ;  /* 0x00000004070878a5 */ /* 0x000fe4000f8e0208 */
[----:B------:R-:W-:Y:S01]  /*0fa0*/  UISETP.NE.U32.AND UP1, UPT, UR10, URZ, UPT ;  /* 0x0000003f0a00728c */ /* 0x000fe2000bf25070 */
[----:B------:R-:W-:Y:S01]  /*0fb0*/  ULDC UR4, c[0x0][0x424] ;  /* 0x0001090000047ab9 */ /* 0x000fe20000000800 */
[----:B------:R-:W-:Y:S02]  /*0fc0*/  ULDC UR7, c[0x0][0x2f0] ;  /* 0x0000bc0000077ab9 */ /* 0x000fe40000000800 */
[----:B0-2-4-:R-:W-:Y:S02]  /*0fd0*/  IMAD.U32 R4, RZ, RZ, UR8 ;  /* 0x00000008ff047e24 */ /* 0x015fe4000f8e00ff */
[----:B------:R-:W-:Y:S01]  /*0fe0*/  IMAD.U32 R5, RZ, RZ, UR9 ;  /* 0x00000009ff057e24 */ /* 0x000fe2000f8e00ff */
[----:B------:R-:W-:-:S04]  /*0ff0*/  ULDC.64 UR8, c[0x0][0xa28] ;  /* 0x00028a0000087ab9 */ /* 0x000fc80000000a00 */
[----:B------:R-:W2:Y:S01]  /*1000*/  LDG.E R4, desc[UR50][R4.64] ;  /* 0x0000003204047981 */ /* 0x000ea2000c1e1900 */
[----:B------:R-:W-:Y:S02]  /*1010*/  UISETP.NE.U32.AND UP0, UPT, UR8, URZ, UPT ;  /* 0x0000003f0800728c */ /* 0x000fe4000bf05070 */
[----:B------:R-:W-:Y:S02]  /*1020*/  UISETP.NE.AND.EX UP1, UPT, UR11, URZ, UPT, UP1 ;  /* 0x0000003f0b00728c */ /* 0x000fe4000bf25310 */
[----:B------:R-:W-:-:S04]  /*1030*/  UISETP.NE.AND.EX UP0, UPT, UR9, URZ, UPT, UP0 ;  /* 0x0000003f0900728c */ /* 0x000fc8000bf05300 */
[----:B------:R-:W-:Y:S02]  /*1040*/  PLOP3.LUT P2, PT, PT, PT, UP1, 0x80, 0x0 ;  /* 0x000000000000781c */ /* 0x000fe40003f4f018 */
[----:B------:R-:W-:Y:S02]  /*1050*/  PLOP3.LUT P0, PT, PT, PT, UP0, 0x80, 0x0 ;  /* 0x000000000000781c */ /* 0x000fe40003f0f008 */
[----:B--2---:R-:W-:-:S13]  /*1060*/  R2UR UR42, R4 ;  /* 0x00000000042a72ca */ /* 0x004fda00000e0000 */
[----:B------:R-:W-:Y:S02]  /*1070*/  USHF.R.S32.HI UR43, URZ, 0x1f, UR42 ;  /* 0x0000001f3f2b7899 */ /* 0x000fe4000801142a */
[----:B------:R-:W-:-:S04]  /*1080*/  @UP0 ULEA UR8, UP2, UR42, UR8, 0x2 ;  /* 0x000000082a080291 */ /* 0x000fc8000f84103f */
[----:B------:R-:W-:Y:S02]  /*1090*/  @UP0 ULEA.HI.X UR9, UR42, UR9, UR43, 0x2, UP2 ;  /* 0x000000092a090291 */ /* 0x000fe400090f142b */
[----:B------:R-:W-:Y:S01]  /*10a0*/  @UP1 ULEA UR10, UP0, UR42, UR10, 0x2 ;  /* 0x0000000a2a0a1291 */ /* 0x000fe2000f80103f */
[----:B------:R-:W-:-:S03]  /*10b0*/  MOV R4, UR8 ;  /* 0x0000000800047c02 */ /* 0x000fc60008000f00 */
[----:B------:R-:W-:Y:S01]  /*10c0*/  @UP1 ULEA.HI.X UR11, UR42, UR11, UR43, 0x2, UP0 ;  /* 0x0000000b2a0b1291 */ /* 0x000fe200080f142b */
[----:B------:R-:W-:Y:S01]  /*10d0*/  IMAD.U32 R5, RZ, RZ, UR9 ;  /* 0x00000009ff057e24 */ /* 0x000fe2000f8e00ff */
[----:B------:R-:W-:Y:S01]  /*10e0*/  ULDC.64 UR8, c[0x0][0x418] ;  /* 0x0001060000087ab9 */ /* 0x000fe20000000a00 */
[----:B-1----:R-:W-:-:S03]  /*10f0*/  IMAD.U32 R6, RZ, RZ, UR10 ;  /* 0x0000000aff067e24 */ /* 0x002fc6000f8e00ff */
[----:B---3--:R-:W-:Y:S01]  /*1100*/  IMAD.U32 R7, RZ, RZ, UR11 ;  /* 0x0000000bff077e24 */ /* 0x008fe2000f8e00ff */
[----:B------:R-:W2:Y:S04]  /*1110*/  @P0 LDG.E R4, desc[UR50][R4.64] ;  /* 0x0000003204040981 */ /* 0x000ea8000c1e1900 */
[----:B------:R-:W3:Y:S01]  /*1120*/  @P2 LDG.E R6, desc[UR50][R6.64] ;  /* 0x0000003206062981 */ /* 0x000ee2000c1e1900 */
[----:B------:R-:W-:Y:S01]  /*1130*/  UISETP.NE.U32.AND UP0, UPT, UR8, URZ, UPT ;  /* 0x0000003f0800728c */ /* 0x000fe2000bf05070 */
[----:B------:R-:W-:Y:S01]  /*1140*/  UMOV UR49, URZ ;  /* 0x0000003f00317c82 */ /* 0x000fe20008000000 */
[----:B------:R-:W-:Y:S02]  /*1150*/  UMOV UR44, UR6 ;  /* 0x00000006002c7c82 */ /* 0x000fe40008000000 */
[----:B------:R-:W-:-:S03]  /*1160*/  UISETP.NE.AND.EX UP0, UPT, UR9, URZ, UPT, UP0 ;  /* 0x0000003f0900728c */ /* 0x000fc6000bf05300 */
[----:B------:R-:W-:Y:S01]  /*1170*/  ULDC.64 UR8, c[0x0][0xa20] ;  /* 0x0002880000087ab9 */ /* 0x000fe20000000a00 */
[----:B------:R-:W-:Y:S01]  /*1180*/  USEL UR4, UR4, 0x1, UP0 ;  /* 0x0000000104047887 */ /* 0x000fe20008000000 */
[----:B------:R-:W-:-:S03]  /*1190*/  ISETP.NE.U32.AND P1, PT, RZ, UR8, PT ;  /* 0x00000008ff007c0c */ /* 0x000fc6000bf25070 */
        /* <DEDUP_REMOVED lines=19> */
.L_x_4435:
[----:B------:R-:W-:Y:S05]  /*12d0*/  @!P1 BRA `(.L_x_4436) ;  /* 0x00000000001c9947 */ /* 0x000fea0003800000 */
[----:B------:R-:W-:-:S04]  /*12e0*/  ULEA UR4, UP0, UR42, UR8, 0x2 ;  /* 0x000000082a047291 */ /* 0x000fc8000f80103f */
[----:B------:R-:W-:Y:S02]  /*12f0*/  ULEA.HI.X UR6, UR42, UR9, UR43, 0x2, UP0 ;  /* 0x000000092a067291 */ /* 0x000fe400080f142b */
[----:B------:R-:W-:-:S04]  /*1300*/  IMAD.U32 R4, RZ, RZ, UR4 ;  /* 0x00000004ff047e24 */ /* 0x000fc8000f8e00ff */
[----:B------:R-:W-:-:S05]  /*1310*/  MOV R5, UR6 ;  /* 0x0000000600057c02 */ /* 0x000fca0008000f00 */
[----:B------:R-:W2:Y:S02]  /*1320*/  LDG.E R4, desc[UR50][R4.64] ;  /* 0x0000003204047981 */ /* 0x000ea4000c1e1900 */
[----:B--2---:R-:W-:Y:S01]  /*1330*/  R2UR UR4, R4 ;  /* 0x00000000040472ca */ /* 0x004fe200000e0000 */
[----:B------:R-:W-:-:S14]  /*1340*/  BRA `(.L_x_4437) ;  /* 0x0000000000347947 */ /* 0x000fdc0003800000 */
.L_x_4436:
        /* <DEDUP_REMOVED lines=13> */
.L_x_4437:
        /* <DEDUP_REMOVED lines=9> */
[----:B------:R-:W0:Y:S01]  /*14b0*/  LDC R0, c[0x0][0x448] ;  /* 0x00011200ff007b82 */ /* 0x000e220000000800 */
[----:B------:R-:W-:Y:S01]  /*14c0*/  UIADD3 UR4, UR45, 0x3f, URZ ;  /* 0x0000003f2d047890 */ /* 0x000fe2000fffe03f */
[----:B------:R-:W-:Y:S01]  /*14d0*/  CS2R R20, SRZ ;  /* 0x0000000000147805 */ /* 0x000fe2000001ff00 */
[----:B------:R-:W-:Y:S01]  /*14e0*/  UIADD3 UR49, UR49, 0x40, -UR52 ;  /* 0x0000004031317890 */ /* 0x000fe2000fffe834 */
        /* <DEDUP_REMOVED lines=20> */
[----:B0-----:R-:W-:Y:S01]  /*1630*/  ISETP.NE.AND P0, PT, R0, 0x1, PT ;  /* 0x000000010000780c */ /* 0x001fe20003f05270 */
[----:B------:R-:W-:Y:S01]  /*1640*/  IMAD.U32 R0, RZ, RZ, UR4 ;  /* 0x00000004ff007e24 */ /* 0x000fe2000f8e00ff */
        /* <DEDUP_REMOVED lines=11> */
[----:B------:R-:W0:Y:S01]  /*1700*/  @P0 LDC R3, c[0x0][0x44c] ;  /* 0x00011300ff030b82 */ /* 0x000e220000000800 */
[----:B------:R-:W-:Y:S02]  /*1710*/  CS2R R96, SRZ ;  /* 0x0000000000607805 */ /* 0x000fe4000001ff00 */
[----:B------:R-:W-:-:S02]  /*1720*/  CS2R R94, SRZ ;  /* 0x00000000005e7805 */ /* 0x000fc4000001ff00 */
[----:B------:R-:W-:Y:S02]  /*1730*/  CS2R R92, SRZ ;  /* 0x00000000005c7805 */ /* 0x000fe4000001ff00 */
[----:B------:R-:W-:Y:S02]  /*1740*/  CS2R R90, SRZ ;  /* 0x00000000005a7805 */ /* 0x000fe4000001ff00 */
[----:B------:R-:W-:Y:S02]  /*1750*/  CS2R R88, SRZ ;  /* 0x0000000000587805 */ /* 0x000fe4000001ff00 */
[----:B------:R-:W-:Y:S02]  /*1760*/  CS2R R86, SRZ ;  /* 0x0000000000567805 */ /* 0x000fe4000001ff00 */
[----:B------:R-:W-:Y:S01]  /*1770*/  CS2R R84, SRZ ;  /* 0x0000000000547805 */ /* 0x000fe2000001ff00 */
[----:B------:R-:W1:Y:S01]  /*1780*/  @P0 LDC R4, c[0x0][0x450] ;  /* 0x00011400ff040b82 */ /* 0x000e620000000800 */
        /* <DEDUP_REMOVED lines=15> */
[----:B0-----:R-:W-:Y:S01]  /*1880*/  @P0 IMAD.HI.U32 R3, R3, UR4, RZ ;  /* 0x0000000403030c27 */ /* 0x001fe2000f8e00ff */
[----:B------:R-:W-:Y:S02]  /*1890*/  CS2R R10, SRZ ;  /* 0x00000000000a7805 */ /* 0x000fe4000001ff00 */
[----:B------:R-:W-:Y:S02]  /*18a0*/  CS2R R8, SRZ ;  /* 0x0000000000087805 */ /* 0x000fe4000001ff00 */
[----:B------:R-:W-:Y:S02]  /*18b0*/  CS2R R164, SRZ ;  /* 0x0000000000a47805 */ /* 0x000fe4000001ff00 */
[----:B------:R-:W-:-:S02]  /*18c0*/  CS2R R38, SRZ ;  /* 0x0000000000267805 */ /* 0x000fc4000001ff00 */
[----:B------:R-:W-:Y:S02]  /*18d0*/  CS2R R166, SRZ ;  /* 0x0000000000a67805 */ /* 0x000fe4000001ff00 */
[----:B------:R-:W-:Y:S02]  /*18e0*/  CS2R R34, SRZ ;  /* 0x0000000000227805 */ /* 0x000fe4000001ff00 */
[----:B------:R-:W-:Y:S02]  /*18f0*/  CS2R R168, SRZ ;  /* 0x0000000000a87805 */ /* 0x000fe4000001ff00 */
[----:B-1----:R-:W-:Y:S01]  /*1900*/  @P0 SHF.R.U32.HI R0, RZ, R4, R3 ;  /* 0x00000004ff000219 */ /* 0x002fe20000011603 */
[----:B------:R-:W-:Y:S01]  /*1910*/  IMAD.MOV.U32 R3, RZ, RZ, RZ ;  /* 0x000000ffff037224 */ /* 0x000fe200078e00ff */
[----:B------:R-:W-:Y:S02]  /*1920*/  PLOP3.LUT P0, PT, PT, PT, PT, 0x80, 0x0 ;  /* 0x000000000000781c */ /* 0x000fe40003f0f070 */
[----:B------:R-:W-:Y:S01]  /*1930*/  CS2R R30, SRZ ;  /* 0x00000000001e7805 */ /* 0x000fe2000001ff00 */
[----:B------:R-:W-:Y:S01]  /*1940*/  IMAD.MOV.U32 R28, RZ, RZ, RZ ;  /* 0x000000ffff1c7224 */ /* 0x000fe200078e00ff */
[----:B------:R-:W-:Y:S01]  /*1950*/  CS2R R170, SRZ ;  /* 0x0000000000aa7805 */ /* 0x000fe2000001ff00 */
[----:B------:R-:W-:Y:S01]  /*1960*/  VIADD R0, R0, UR49 ;  /* 0x0000003100007c36 */ /* 0x000fe20008000000 */
[----:B------:R-:W-:-:S04]  /*1970*/  CS2R R26, SRZ ;  /* 0x00000000001a7805 */ /* 0x000fc8000001ff00 */
[----:B------:R-:W-:-:S04]  /*1980*/  SHF.R.S32.HI R5, RZ, 0x1f, R0 ;  /* 0x0000001fff057819 */ /* 0x000fc80000011400 */
[----:B------:R-:W-:-:S04]  /*1990*/  LEA.HI R5, R5, R0, RZ, 0x6 ;  /* 0x0000000005057211 */ /* 0x000fc800078f30ff */
        /* <DEDUP_REMOVED lines=18> */
.L_x_4440:
[----:B------:R-:W-:Y:S01]  /*1ac0*/  ULEA UR21, UR38, UR41, 0x3 ;  /* 0x0000002926157291 */ /* 0x000fe2000f8e183f */
[----:B------:R-:W-:-:S04]  /*1ad0*/  MOV R3, UR37 ;  /* 0x0000002500037c02 */ /* 0x000fc80008000f00 */
[----:B------:R-:W-:-:S04]  /*1ae0*/  SHF.L.U32 R3, R3, 0x1f, RZ ;  /* 0x0000001f03037819 */ /* 0x000fc800000006ff */
[----:B------:R-:W0:Y:S02]  /*1af0*/  SYNCS.PHASECHK.TRANS64.TRYWAIT P1, [UR21+0x28c50], R3 ;  /* 0x028c5003ff0075a7 */ /* 0x000e240008020155 */
[----:B0-----:R-:W-:Y:S05]  /*1b00*/  @!P1 BRA `(.L_x_4441) ;  /* 0x0000010c00189947 */ /* 0x001fea0003800000 */
.L_x_4583:
        /* <DEDUP_REMOVED lines=38> */
.L_x_4442:
[----:B------:R-:W-:Y:S01]  /*1d70*/  UIADD3 UR6, UR21, 0x28c60, URZ ;  /* 0x00028c6015067890 */ /* 0x000fe2000fffe03f */
[----:B------:R-:W-:-:S03]  /*1d80*/  ISETP.GE.AND P1, PT, R0, 0x2, PT ;  /* 0x000000020000780c */ /* 0x000fc60003f26270 */
[----:B------:R-:W-:-:S09]  /*1d90*/  UPRMT UR6, UR40, 0x654, UR6 ;  /* 0x0000065428067896 */ /* 0x000fd20008000006 */
[----:B------:R-:W-:Y:S01]  /*1da0*/  SYNCS.ARRIVE.TRANS64.RED.A1T0 RZ, [UR6], RZ ;  /* 0x000000ffffff79a7 */ /* 0x000fe20008100406 */
[----:B------:R-:W-:Y:S05]  /*1db0*/  @!P1 BRA `(.L_x_4443) ;  /* 0x0000000800dc9947 */ /* 0x000fea0003800000 */
[----:B------:R-:W-:-:S07]  /*1dc0*/  VIADD R0, R0, 0xfffffffe ;  /* 0xfffffffe00007836 */ /* 0x000fce0000000000 */
.L_x_4449:
        /* <DEDUP_REMOVED lines=143> */
.L_x_4444:
[----:B------:R-:W-:Y:S01]  /*26c0*/  ULEA UR21, UR38, UR41, 0x3 ;  /* 0x0000002926157291 */ /* 0x000fe2000f8e183f */
[----:B------:R-:W-:-:S05]  /*26d0*/  IMAD.U32 R3, RZ, RZ, UR37 ;  /* 0x00000025ff037e24 */ /* 0x000fca000f8e00ff */
[----:B------:R-:W-:-:S04]  /*26e0*/  SHF.L.U32 R3, R3, 0x1f, RZ ;  /* 0x0000001f03037819 */ /* 0x000fc800000006ff */
[----:B------:R0:W1:Y:S01]  /*26f0*/  SYNCS.PHASECHK.TRANS64.TRYWAIT P1, [UR21+0x28c50], R3 ;  /* 0x028c5003ff0075a7 */ /* 0x0000620008020155 */
[----:B------:R-:W-:Y:S05]  /*2700*/  @!P0 BRA `(.L_x_4445) ;  /* 0x0000000000048947 */ /* 0x000fea0003800000 */
[----:B------:R-:W-:Y:S01]  /*2710*/  BPT.TRAP 0x1 ;  /* 0x000000040000795c */ /* 0x000fe20000300000 */
.L_x_4445:
[----:B-1----:R-:W-:Y:S05]  /*2720*/  @P1 BRA `(.L_x_4446) ;  /* 0x0000000000081947 */ /* 0x002fea0003800000 */
[----:B------:R-:W1:Y:S02]  /*2730*/  SYNCS.PHASECHK.TRANS64.TRYWAIT P1, [UR21+0x28c50], R3 ;  /* 0x028c5003ff0075a7 */ /* 0x000e640008020155 */
[----:B-1----:R-:W-:Y:S05]  /*2740*/  @!P1 BRA `(.L_x_4447) ;  /* 0x0000010000209947 */ /* 0x002fea0003800000 */
.L_x_4446:
        /* <DEDUP_REMOVED lines=26> */
.L_x_4448:
[----:B------:R-:W-:-:S04]  /*28f0*/  UIADD3 UR6, UR21, 0x28c60, URZ ;  /* 0x00028c6015067890 */ /* 0x000fc8000fffe03f */
[----:B------:R-:W-:-:S09]  /*2900*/  UPRMT UR6, UR40, 0x654, UR6 ;  /* 0x0000065428067896 */ /* 0x000fd20008000006 */
[----:B------:R-:W-:Y:S01]  /*2910*/  SYNCS.ARRIVE.TRANS64.RED.A1T0 RZ, [UR6], RZ ;  /* 0x000000ffffff79a7 */ /* 0x000fe20008100406 */
[----:B------:R-:W-:Y:S05]  /*2920*/  @P2 BRA `(.L_x_4449) ;  /* 0xfffffff400282947 */ /* 0x000fea000383ffff */
.L_x_4443:
[----:B------:R-:W-:Y:S01]  /*2930*/  BAR.SYNC.DEFER_BLOCKING 0xe, 0x100 ;  /* 0x0384000000007b1d */ /* 0x000fe20000010000 */
[----:B01----:R-:W-:Y:S01]  /*2940*/  IMAD.U32 R3, RZ, RZ, UR38 ;  /* 0x00000026ff037e24 */ /* 0x003fe2000f8e00ff */
[----:B------:R-:W-:Y:S01]  /*2950*/  UIADD3 UR38, UR38, 0x1, URZ ;  /* 0x0000000126267890 */ /* 0x000fe2000fffe03f */
[----:B------:R-:W-:Y:S01]  /*2960*/  PLOP3.LUT P0, PT, PT, PT, PT, 0x8, 0x0 ;  /* 0x000000000000781c */ /* 0x000fe20003f0e170 */
[----:B------:R-:W-:Y:S02]  /*2970*/  IMAD.MOV.U32 R20, RZ, RZ, RZ ;  /* 0x000000ffff147224 */ /* 0x000fe400078e00ff */
        /* <DEDUP_REMOVED lines=139> */
.L_x_4438:
[----:B------:R-:W-:Y:S01]  /*3230*/  ULDC UR4, c[0x0][0x448] ;  /* 0x0001120000047ab9 */ /* 0x000fe20000000800 */
[----:B------:R-:W-:Y:S01]  /*3240*/  UIADD3 UR6, UR45, 0x3f, URZ ;  /* 0x0000003f2d067890 */ /* 0x000fe2000fffe03f */
[----:B------:R-:W-:Y:S01]  /*3250*/  PLOP3.LUT P0, PT, PT, PT, PT, 0x80, 0x0 ;  /* 0x000000000000781c */ /* 0x000fe20003f0f070 */
[----:B------:R-:W-:Y:S01]  /*3260*/  UISETP.NE.AND UP0, UPT, UR4, 0x1, UPT ;  /* 0x000000010400788c */ /* 0x000fe2000bf05270 */
[----:B------:R-:W-:Y:S01]  /*3270*/  IMAD.MOV.U32 R3, RZ, RZ, RZ ;  /* 0x000000ffff037224 */ /* 0x000fe200078e00ff */
[----:B------:R-:W-:Y:S01]  /*3280*/  UIADD3 UR7, UR49, 0x40, -UR52 ;  /* 0x0000004031077890 */ /* 0x000fe2000fffe834 */
[----:B------:R-:W-:Y:S01]  /*3290*/  CS2R R20, SRZ ;  /* 0x0000000000147805 */ /* 0x000fe2000001ff00 */
[----:B------:R-:W-:Y:S01]  /*32a0*/  UP2UR UR53, UPR, URZ, 0x1 ;  /* 0x000000013f357883 */ /* 0x000fe20008000000 */
[----:B------:R-:W-:Y:S02]  /*32b0*/  CS2R R150, SRZ ;  /* 0x0000000000967805 */ /* 0x000fe4000001ff00 */
[----:B------:R-:W-:-:S02]  /*32c0*/  CS2R R148, SRZ ;  /* 0x0000000000947805 */ /* 0x000fc4000001ff00 */
[----:B------:R-:W-:Y:S02]  /*32d0*/  CS2R R146, SRZ ;  /* 0x0000000000927805 */ /* 0x000fe4000001ff00 */
[----:B------:R-:W-:Y:S02]  /*32e0*/  CS2R R144, SRZ ;  /* 0x0000000000907805 */ /* 0x000fe4000001ff00 */
[----:B------:R-:W-:Y:S02]  /*32f0*/  CS2R R142, SRZ ;  /* 0x00000000008e7805 */ /* 0x000fe4000001ff00 */
[----:B------:R-:W-:Y:S01]  /*3300*/  CS2R R140, SRZ ;  /* 0x00000000008c7805 */ /* 0x000fe2000001ff00 */
[----:B------:R-:W-:Y:S01]  /*3310*/  @UP0 ULDC UR4, c[0x0][0x44c] ;  /* 0x0001130000040ab9 */ /* 0x000fe20000000800 */
[----:B------:R-:W-:Y:S01]  /*3320*/  @UP0 ULDC UR8, c[0x0][0x450] ;  /* 0x0001140000080ab9 */ /* 0x000fe20000000800 */
[----:B------:R-:W-:Y:S01]  /*3330*/  UIMAD.WIDE.U32 UR4, UR6, UR4, URZ ;  /* 0x00000004060472a5 */ /* 0x000fe2000f8e003f */
[----:B------:R-:W-:-:S02]  /*3340*/  CS2R R138, SRZ ;  /* 0x00000000008a7805 */ /* 0x000fc4000001ff00 */
[----:B------:R-:W-:Y:S02]  /*3350*/  CS2R R136, SRZ ;  /* 0x0000000000887805 */ /* 0x000fe4000001ff00 */
[----:B------:R-:W-:Y:S01]  /*3360*/  CS2R R134, SRZ ;  /* 0x0000000000867805 */ /* 0x000fe2000001ff00 */
[----:B------:R-:W-:Y:S01]  /*3370*/  @UP0 USHF.R.U32.HI UR6, URZ, UR8, UR5 ;  /* 0x000000083f060299 */ /* 0x000fe20008011605 */
[----:B------:R-:W-:Y:S02]  /*3380*/  CS2R R132, SRZ ;  /* 0x0000000000847805 */ /* 0x000fe4000001ff00 */
[----:B------:R-:W-:Y:S02]  /*3390*/  CS2R R130, SRZ ;  /* 0x0000000000827805 */ /* 0x000fe4000001ff00 */
[----:B------:R-:W-:Y:S01]  /*33a0*/  CS2R R128, SRZ ;  /* 0x0000000000807805 */ /* 0x000fe2000001ff00 */
[----:B------:R-:W-:Y:S01]  /*33b0*/  UIADD3 UR6, UR7, UR6, URZ ;  /* 0x0000000607067290 */ /* 0x000fe2000fffe03f */
[----:B------:R-:W-:-:S02]  /*33c0*/  CS2R R162, SRZ ;  /* 0x0000000000a27805 */ /* 0x000fc4000001ff00 */
[----:B------:R-:W-:Y:S02]  /*33d0*/  CS2R R160, SRZ ;  /* 0x0000000000a07805 */ /* 0x000fe4000001ff00 */
[----:B------:R-:W-:Y:S01]  /*33e0*/  CS2R R124, SRZ ;  /* 0x00000000007c7805 */ /* 0x000fe2000001ff00 */
[----:B------:R-:W-:Y:S01]  /*33f0*/  USHF.R.S32.HI UR4, URZ, 0x1f, UR6 ;  /* 0x0000001f3f047899 */ /* 0x000fe20008011406 */
[----:B------:R-:W-:Y:S02]  /*3400*/  CS2R R158, SRZ ;  /* 0x00000000009e7805 */ /* 0x000fe4000001ff00 */
[----:B------:R-:W-:Y:S02]  /*3410*/  CS2R R120, SRZ ;  /* 0x0000000000787805 */ /* 0x000fe4000001ff00 */
[----:B------:R-:W-:Y:S01]  /*3420*/  CS2R R156, SRZ ;  /* 0x00000000009c7805 */ /* 0x000fe2000001ff00 */
[----:B------:R-:W-:Y:S01]  /*3430*/  ULEA.HI UR4, UR4, UR6, URZ, 0x6 ;  /* 0x0000000604047291 */ /* 0x000fe2000f8f303f */
[----:B------:R-:W-:-:S02]  /*3440*/  CS2R R116, SRZ ;  /* 0x0000000000747805 */ /* 0x000fc4000001ff00 */
[----:B------:R-:W-:Y:S02]  /*3450*/  CS2R R154, SRZ ;  /* 0x00000000009a7805 */ /* 0x000fe4000001ff00 */
[----:B------:R-:W-:Y:S01]  /*3460*/  CS2R R112, SRZ ;  /* 0x0000000000707805 */ /* 0x000fe2000001ff00 */
[----:B------:R-:W-:Y:S01]  /*3470*/  USHF.R.S32.HI UR4, URZ, 0x6, UR4 ;  /* 0x000000063f047899 */ /* 0x000fe20008011404 */
[----:B------:R-:W-:Y:S02]  /*3480*/  CS2R R152, SRZ ;  /* 0x0000000000987805 */ /* 0x000fe4000001ff00 */
[----:B------:R-:W-:Y:S02]  /*3490*/  CS2R R58, SRZ ;  /* 0x00000000003a7805 */ /* 0x000fe4000001ff00 */
[----:B------:R-:W-:Y:S01]  /*34a0*/  CS2R R108, SRZ ;  /* 0x00000000006c7805 */ /* 0x000fe2000001ff00 */
[----:B------:R-:W-:Y:S01]  /*34b0*/  UISETP.LT.AND UP0, UPT, UR54, UR4, UPT ;  /* 0x000000043600728c */ /* 0x000fe2000bf01270 */
[----:B------:R-:W-:-:S02]  /*34c0*/  CS2R R56, SRZ ;  /* 0x0000000000387805 */ /* 0x000fc4000001ff00 */
[----:B------:R-:W-:Y:S02]  /*34d0*/  CS2R R54, SRZ ;  /* 0x0000000000367805 */ /* 0x000fe4000001ff00 */
[----:B------:R-:W-:Y:S01]  /*34e0*/  CS2R R104, SRZ ;  /* 0x0000000000687805 */ /* 0x000fe2000001ff00 */
[----:B------:R-:W-:Y:S01]  /*34f0*/  USEL UR54, UR54, UR4, UP0 ;  /* 0x0000000436367287 */ /* 0x000fe20008000000 */
[----:B------:R-:W-:Y:S02]  /*3500*/  CS2R R50, SRZ ;  /* 0x0000000000327805 */ /* 0x000fe4000001ff00 */
[----:B------:R-:W-:Y:S02]  /*3510*/  CS2R R46, SRZ ;  /* 0x00000000002e7805 */ /* 0x000fe4000001ff00 */
[----:B------:R-:W-:Y:S01]  /*3520*/  CS2R R100, SRZ ;  /* 0x0000000000647805 */ /* 0x000fe2000001ff00 */
[----:B------:R-:W-:Y:S01]  /*3530*/  UISETP.GE.AND UP0, UPT, UR54, 0x1, UPT ;  /* 0x000000013600788c */ /* 0x000fe2000bf06270 */
[----:B------:R-:W-:-:S02]  /*3540*/  CS2R R42, SRZ ;  /* 0x00000000002a7805 */ /* 0x000fc4000001ff00 */
[----:B------:R-:W-:Y:S02]  /*3550*/  CS2R R96, SRZ ;  /* 0x0000000000607805 */ /* 0x000fe4000001ff00 */
[----:B------:R-:W-:Y:S02]  /*3560*/  CS2R R94, SRZ ;  /* 0x00000000005e7805 */ /* 0x000fe4000001ff00 */
[----:B------:R-:W-:Y:S02]  /*3570*/  CS2R R92, SRZ ;  /* 0x00000000005c7805 */ /* 0x000fe4000001ff00 */
[----:B------:R-:W-:Y:S02]  /*3580*/  CS2R R90, SRZ ;  /* 0x00000000005a7805 */ /* 0x000fe4000001ff00 */
[----:B------:R-:W-:Y:S02]  /*3590*/  PLOP3.LUT P1, PT, PT, PT, UP0, 0x80, 0x0 ;  /* 0x000000000000781c */ /* 0x000fe40003f2f008 */
        /* <DEDUP_REMOVED lines=28> */
[----:B------:R-:W-:Y:S01]  /*3760*/  CS2R R26, SRZ ;  /* 0x00000000001a7805 */ /* 0x000fe2000001ff00 */
        /* <DEDUP_REMOVED lines=24> */
[----:B------:R-:W-:Y:S01]  /*38f0*/  IMAD.U32 R7, RZ, RZ, UR5 ;  /* 0x00000005ff077e24 */ /* 0x000fe2000f8e00ff */
[----:B------:R-:W-:Y:S01]  /*3900*/  MOV R13, RZ ;  /* 0x000000ff000d7202 */ /* 0x000fe20000000f00 */
[----:B------:R-:W-:-:S02]  /*3910*/  IMAD.U32 R11, RZ, RZ, UR7 ;  /* 0x00000007ff0b7e24 */ /* 0x000fc4000f8e00ff */
[----:B------:R-:W-:Y:S02]  /*3920*/  IMAD.MOV.U32 R8, RZ, RZ, 0x70 ;  /* 0x00000070ff087424 */ /* 0x000fe400078e00ff */
[----:B0-----:R-:W-:-:S07]  /*3930*/  IMAD.MOV.U32 R12, RZ, RZ, 0x1 ;  /* 0x00000001ff0c7424 */ /* 0x001fce00078e00ff */
[----:B------:R-:W-:-:S07]  /*3940*/  LEPC R20, `(.L_x_4450) ;  /* 0x000000001014794e */ /* 0x000fce0000000000 */
[----:B-1----:R-:W-:Y:S05]  /*3950*/  CALL.ABS.NOINC R14 ;  /* 0x000000000e007343 */ /* 0x002fea0003c00000 */
.L_x_4450:
        /* <DEDUP_REMOVED lines=9> */
.L_x_4584:
[----:B------:R-:W-:Y:S05]  /*39f0*/  @!P0 BRA `(.L_x_4452) ;  /* 0x0000000000048947 */ /* 0x000fea0003800000 */
[----:B------:R-:W-:Y:S01]  /*3a00*/  BPT.TRAP 0x1 ;  /* 0x000000040000795c */ /* 0x000fe20000300000 */
.L_x_4452:
[----:B------:R-:W-:Y:S02]  /*3a10*/  IMAD.U32 R7, RZ, RZ, UR38 ;  /* 0x00000026ff077e24 */ /* 0x000fe4000f8e00ff */
[----:B------:R-:W-:-:S03]  /*3a20*/  IMAD.U32 R8, RZ, RZ, UR37 ;  /* 0x00000025ff087e24 */ /* 0x000fc6000f8e00ff */
[----:B------:R-:W-:Y:S02]  /*3a30*/  LEA R7, R7, UR41, 0x3 ;  /* 0x0000002907077c11 */ /* 0x000fe4000f8e18ff */
[----:B------:R-:W-:-:S04]  /*3a40*/  SHF.L.U32 R8, R8, 0x1f, RZ ;  /* 0x0000001f08087819 */ /* 0x000fc800000006ff */
[----:B------:R1:W2:Y:S01]  /*3a50*/  SYNCS.PHASECHK.TRANS64.TRYWAIT P1, [R7+URZ+0x28c30], R8 ;  /* 0x028c3008070075a7 */ /* 0x0002a2000802017f */
[----:B------:R-:W-:Y:S05]  /*3a60*/  @!P0 BRA `(.L_x_4453) ;  /* 0x0000000000048947 */ /* 0x000fea0003800000 */
[----:B------:R-:W-:Y:S01]  /*3a70*/  BPT.TRAP 0x1 ;  /* 0x000000040000795c */ /* 0x000fe20000300000 */
.L_x_4453:
[----:B--2---:R-:W-:Y:S05]  /*3a80*/  @P1 BRA `(.L_x_4454) ;  /* 0x0000000000081947 */ /* 0x004fea0003800000 */
[----:B------:R-:W2:Y:S02]  /*3a90*/  SYNCS.PHASECHK.TRANS64.TRYWAIT P1, [R7+URZ+0x28c30], R8 ;  /* 0x028c3008070075a7 */ /* 0x000ea4000802017f */
[----:B--2---:R-:W-:Y:S05]  /*3aa0*/  @!P1 BRA `(.L_x_4455) ;  /* 0x000000ec00789947 */ /* 0x004fea0003800000 */
.L_x_4454:
        /* <DEDUP_REMOVED lines=40> */
.L_x_4456:
[----:B------:R-:W-:Y:S01]  /*3d30*/  UISETP.NE.AND UP0, UPT, UR53, URZ, UPT ;  /* 0x0000003f3500728c */ /* 0x000fe2000bf05270 */
[----:B------:R-:W-:Y:S01]  /*3d40*/  IADD3 R3, R185, UR45, RZ ;  /* 0x0000002db9037c10 */ /* 0x000fe2000fffe0ff */
[----:B------:R-:W-:Y:S02]  /*3d50*/  ULDC UR10, c[0x0][0x9d8] ;  /* 0x00027600000a7ab9 */ /* 0x000fe40000000800 */
        /* <DEDUP_REMOVED lines=8> */
[----:B------:R-:W-:Y:S01]  /*3de0*/  FMUL.FTZ R34, R34, UR10 ;  /* 0x0000000a22227c20 */ /* 0x000fe20008410000 */
        /* <DEDUP_REMOVED lines=17> */
[----:B------:R-:W-:Y:S01]  /*3f00*/  FMUL.FTZ R51, R51, UR10 ;  /* 0x0000000a33337c20 */ /* 0x000fe20008410000 */
[----:B------:R-:W-:Y:S01]  /*3f10*/  UIADD3 UR7, UR49, 0x1, UR6 ;  /* 0x0000000131077890 */ /* 0x000fe2000fffe006 */
[----:B------:R-:W-:Y:S01]  /*3f20*/  FMUL.FTZ R54, R54, UR10 ;  /* 0x0000000a36367c20 */ /* 0x000fe20008410000 */
[----:B------:R-:W-:Y:S01]  /*3f30*/  IMAD.U32 R5, RZ, RZ, UR6 ;  /* 0x00000006ff057e24 */ /* 0x000fe2000f8e00ff */
[----:B------:R-:W5:Y:S01]  /*3f40*/  MUFU.TANH R31, R31 ;  /* 0x0000001f001f7308 */ /* 0x000f620000002400 */
[----:B------:R-:W-:Y:S01]  /*3f50*/  FMUL.FTZ R55, R55, UR10 ;  /* 0x0000000a37377c20 */ /* 0x000fe20008410000 */
[----:B------:R-:W1:Y:S01]  /*3f60*/  SHFL.IDX PT, R3, R3, RZ, 0x1c1f ;  /* 0x001c1fff03037589 */ /* 0x000e6200000e0000 */
[----:B------:R-:W-:Y:S01]  /*3f70*/  IMAD.U32 R13, RZ, RZ, UR7 ;  /* 0x00000007ff0d7e24 */ /* 0x000fe2000f8e00ff */
[----:B------:R-:W-:Y:S01]  /*3f80*/  IADD3 R4, -R2, UR49, R5 ;  /* 0x0000003102047c10 */ /* 0x000fe2000fffe105 */
[----:B------:R-:W-:Y:S01]  /*3f90*/  FMUL.FTZ R24, R24, UR10 ;  /* 0x0000000a18187c20 */ /* 0x000fe20008410000 */
        /* <DEDUP_REMOVED lines=12> */
[----:B------:R-:W-:Y:S01]  /*4060*/  FMUL.FTZ R45, R45, UR10 ;  /* 0x0000000a2d2d7c20 */ /* 0x000fe20008410000 */
        /* <DEDUP_REMOVED lines=9> */
[----:B------:R-:W-:Y:S01]  /*4100*/  ULDC UR10, c[0x0][0x988] ;  /* 0x00026200000a7ab9 */ /* 0x000fe20000000800 */
[----:B0-----:R-:W-:-:S02]  /*4110*/  FSEL R27, R26, -INF , P1 ;  /* 0xff8000001a1b7808 */ /* 0x001fc40000800000 */
[----:B---3--:R-:W-:Y:S02]  /*4120*/  FSEL R28, R9, -INF , P2 ;  /* 0xff800000091c7808 */ /* 0x008fe40001000000 */
[----:B------:R-:W-:Y:S01]  /*4130*/  ISETP.GT.AND P1, PT, R6, 0x9, PT ;  /* 0x000000090600780c */ /* 0x000fe20003f24270 */
[----:B------:R-:W0:Y:S01]  /*4140*/  MUFU.TANH R38, R38 ;  /* 0x0000002600267308 */ /* 0x000e220000002400 */
[----:B------:R-:W-:Y:S02]  /*4150*/  FSEL R30, R30, -INF , P3 ;  /* 0xff8000001e1e7808 */ /* 0x000fe40001800000 */
[----:B------:R-:W-:Y:S02]  /*4160*/  FMNMX.FTZ R9, R27, R28, !PT ;  /* 0x0000001c1b097209 */ /* 0x000fe40007810000 */
[----:B------:R-:W-:Y:S02]  /*4170*/  ISETP.GT.AND P2, PT, R6, 0x10, PT ;  /* 0x000000100600780c */ /* 0x000fe40003f44270 */
[----:B-----5:R-:W-:Y:S01]  /*4180*/  FSEL R31, R31, -INF , P1 ;  /* 0xff8000001f1f7808 */ /* 0x020fe20000800000 */
[----:B------:R-:W3:Y:S01]  /*4190*/  MUFU.TANH R39, R39 ;  /* 0x0000002700277308 */ /* 0x000ee20000002400 */
        /* <DEDUP_REMOVED lines=9> */
[----:B------:R-:W4:Y:S01]  /*4230*/  MUFU.TANH R43, R43 ;  /* 0x0000002b002b7308 */ /* 0x000f220000002400 */
[----:B0-----:R-:W-:Y:S02]  /*4240*/  FSEL R38, R38, -INF , P2 ;  /* 0xff80000026267808 */ /* 0x001fe40001000000 */
[----:B------:R-:W-:Y:S02]  /*4250*/  FMNMX.FTZ R9, R35, R10, !PT ;  /* 0x0000000a23097209 */ /* 0x000fe40007810000 */
[----:B------:R-:W-:Y:S02]  /*4260*/  ISETP.GT.AND P2, PT, R6, 0x20, PT ;  /* 0x000000200600780c */ /* 0x000fe40003f44270 */
[----:B---3--:R-:W-:Y:S01]  /*4270*/  FSEL R39, R39, -INF , P1 ;  /* 0xff80000027277808 */ /* 0x008fe20000800000 */
[----:B------:R-:W0:Y:S01]  /*4280*/  MUFU.TANH R46, R46 ;  /* 0x0000002e002e7308 */ /* 0x000e220000002400 */
        /* <DEDUP_REMOVED lines=9> */
[----:B------:R-:W3:Y:S01]  /*4320*/  MUFU.TANH R50, R50 ;  /* 0x0000003200327308 */ /* 0x000ee20000002400 */
[----:B0-----:R-:W-:Y:S02]  /*4330*/  FSEL R46, R46, -INF , P2 ;  /* 0xff8000002e2e7808 */ /* 0x001fe40001000000 */
[----:B------:R-:W-:Y:S02]  /*4340*/  FMNMX.FTZ R9, R43, R10, !PT ;  /* 0x0000000a2b097209 */ /* 0x000fe40007810000 */
[----:B------:R-:W-:Y:S02]  /*4350*/  ISETP.GT.AND P2, PT, R6, 0x30, PT ;  /* 0x000000300600780c */ /* 0x000fe40003f44270 */
[----:B------:R-:W-:Y:S01]  /*4360*/  FMNMX.FTZ R10, R46, R9, !PT ;  /* 0x000000092e0a7209 */ /* 0x000fe20007810000 */
[----:B------:R-:W0:Y:S01]  /*4370*/  MUFU.TANH R51, R51 ;  /* 0x0000003300337308 */ /* 0x000e220000002400 */
[----:B--2---:R-:W-:-:S02]  /*4380*/  FSEL R47, R47, -INF , P1 ;  /* 0xff8000002f2f7808 */ /* 0x004fc40000800000 */
[----:B------:R-:W-:Y:S02]  /*4390*/  ISETP.GT.AND P1, PT, R6, 0x31, PT ;  /* 0x000000310600780c */ /* 0x000fe40003f24270 */
[----:B------:R-:W-:Y:S02]  /*43a0*/  FMNMX.FTZ R9, R47, R10, !PT ;  /* 0x0000000a2f097209 */ /* 0x000fe40007810000 */
[----:B-1----:R-:W-:Y:S01]  /*43b0*/  VIADDMNMX R3, R3, R5, R4, PT ;  /* 0x0000000503037246 */ /* 0x002fe20003800104 */
[----:B------:R-:W1:Y:S01]  /*43c0*/  MUFU.TANH R54, R54 ;  /* 0x0000003600367308 */ /* 0x000e620000002400 */
[----:B---3--:R-:W-:Y:S02]  /*43d0*/  FSEL R50, R50, -INF , P2 ;  /* 0xff80000032327808 */ /* 0x008fe40001000000 */
[----:B------:R-:W-:Y:S02]  /*43e0*/  ISETP.GT.AND P2, PT, R6, 0x38, PT ;  /* 0x000000380600780c */ /* 0x000fe40003f44270 */
[----:B------:R-:W-:-:S02]  /*43f0*/  FMNMX.FTZ R10, R50, R9, !PT ;  /* 0x00000009320a7209 */ /* 0x000fc40007810000 */
[----:B------:R-:W-:Y:S01]  /*4400*/  ISETP.GT.AND P3, PT, R3, 0x8, PT ;  /* 0x000000080300780c */ /* 0x000fe20003f64270 */
[----:B------:R-:W2:Y:S01]  /*4410*/  MUFU.TANH R55, R55 ;  /* 0x0000003700377308 */ /* 0x000ea20000002400 */
[----:B0-----:R-:W-:Y:S02]  /*4420*/  FSEL R51, R51, -INF , P1 ;  /* 0xff80000033337808 */ /* 0x001fe40000800000 */
[----:B------:R-:W-:Y:S02]  /*4430*/  ISETP.GT.AND P1, PT, R6, 0x39, PT ;  /* 0x000000390600780c */ /* 0x000fe40003f24270 */
[----:B------:R-:W-:Y:S02]  /*4440*/  FMNMX.FTZ R9, R51, R10, !PT ;  /* 0x0000000a33097209 */ /* 0x000fe40007810000 */
[----:B------:R-:W-:Y:S01]  /*4450*/  FSEL R10, R11, -INF , P3 ;  /* 0xff8000000b0a7808 */ /* 0x000fe20001800000 */
[----:B------:R-:W0:Y:S01]  /*4460*/  MUFU.TANH R24, R24 ;  /* 0x0000001800187308 */ /* 0x000e220000002400 */
[----:B-1----:R-:W-:-:S02]  /*4470*/  FSEL R54, R54, -INF , P2 ;  /* 0xff80000036367808 */ /* 0x002fc40001000000 */
[C---:B------:R-:W-:Y:S02]  /*4480*/  ISETP.GT.AND P2, PT, R3.reuse, 0x1, PT ;  /* 0x000000010300780c */ /* 0x040fe40003f44270 */
[----:B------:R-:W-:Y:S02]  /*4490*/  FMNMX.FTZ R6, R54, R9, !PT ;  /* 0x0000000936067209 */ /* 0x000fe40007810000 */
[----:B------:R-:W-:Y:S01]  /*44a0*/  ISETP.GT.AND P3, PT, R3, 0x29, PT ;  /* 0x000000290300780c */ /* 0x000fe20003f64270 */
[----:B------:R-:W-:Y:S01]  /*44b0*/  MUFU.TANH R25, R25 ;  /* 0x0000001900197308 */ /* 0x000fe20000002400 */
[----:B--2---:R-:W-:Y:S02]  /*44c0*/  FSEL R55, R55, -INF , P1 ;  /* 0xff80000037377808 */ /* 0x004fe40000800000 */
[----:B------:R-:W-:Y:S02]  /*44d0*/  ISETP.GT.AND P1, PT, R3, RZ, PT ;  /* 0x000000ff0300720c */ /* 0x000fe40003f24270 */
[----:B------:R-:W-:-:S02]  /*44e0*/  FMNMX.FTZ R6, R55, R6, !PT ;  /* 0x0000000637067209 */ /* 0x000fc40007810000 */
        /* <DEDUP_REMOVED lines=190> */
.L_x_4457:
[----:B------:R0:W1:Y:S01]  /*50d0*/  SYNCS.PHASECHK.TRANS64.TRYWAIT P1, [R7+URZ+0x28c50], R8 ;  /* 0x028c5008070075a7 */ /* 0x000062000802017f */
[----:B------:R-:W-:Y:S05]  /*50e0*/  @!P0 BRA `(.L_x_4458) ;  /* 0x0000000000048947 */ /* 0x000fea0003800000 */
[----:B------:R-:W-:Y:S01]  /*50f0*/  BPT.TRAP 0x1 ;  /* 0x000000040000795c */ /* 0x000fe20000300000 */
.L_x_4458:
[----:B-1----:R-:W-:Y:S05]  /*5100*/  @P1 BRA `(.L_x_4459) ;  /* 0x0000000000081947 */ /* 0x002fea0003800000 */
[----:B------:R-:W1:Y:S02]  /*5110*/  SYNCS.PHASECHK.TRANS64.TRYWAIT P1, [R7+URZ+0x28c50], R8 ;  /* 0x028c5008070075a7 */ /* 0x000e64000802017f */
[----:B-1----:R-:W-:Y:S05]  /*5120*/  @!P1 BRA `(.L_x_4460) ;  /* 0x000000d400ec9947 */ /* 0x002fea0003800000 */
.L_x_4459:
        /* <DEDUP_REMOVED lines=34> */
.L_x_4461:
[----:B------:R-:W-:Y:S01]  /*5350*/  UISETP.NE.AND UP0, UPT, UR53, URZ, UPT ;  /* 0x0000003f3500728c */ /* 0x000fe2000bf05270 */
[----:B------:R-:W-:Y:S01]  /*5360*/  R2UR UR14, R7 ;  /* 0x00000000070e72ca */ /* 0x000fe200000e0000 */
[----:B------:R-:W-:Y:S01]  /*5370*/  UMOV UR11, UR45 ;  /* 0x0000002d000b7c82 */ /* 0x000fe20008000000 */
[----:B------:R-:W-:-:S08]  /*5380*/  UIADD3 UR21, UR54, -0x2, URZ ;  /* 0xfffffffe36157890 */ /* 0x000fd0000fffe03f */
[----:B------:R-:W-:Y:S01]  /*5390*/  @UP0 ULDC UR6, c[0x0][0x44c] ;  /* 0x0001130000060ab9 */ /* 0x000fe20000000800 */
[----:B------:R-:W-:Y:S01]  /*53a0*/  @UP0 ULDC UR15, c[0x0][0x450] ;  /* 0x00011400000f0ab9 */ /* 0x000fe20000000800 */
[----:B------:R-:W-:Y:S02]  /*53b0*/  UIMAD.WIDE.U32 UR6, UR45, UR6, URZ ;  /* 0x000000062d0672a5 */ /* 0x000fe4000f8e003f */
[----:B------:R-:W-:Y:S02]  /*53c0*/  UIADD3 UR6, UR14, 0x28c60, URZ ;  /* 0x00028c600e067890 */ /* 0x000fe4000fffe03f */
[----:B------:R-:W-:Y:S02]  /*53d0*/  @UP0 USHF.R.U32.HI UR11, URZ, UR15, UR7 ;  /* 0x0000000f3f0b0299 */ /* 0x000fe40008011607 */
[----:B------:R-:W-:Y:S02]  /*53e0*/  UPRMT UR6, UR40, 0x654, UR6 ;  /* 0x0000065428067896 */ /* 0x000fe40008000006 */
[----:B------:R-:W-:-:S04]  /*53f0*/  UIADD3 UR7, UR11, UR49, -UR52 ;  /* 0x000000310b077290 */ /* 0x000fc8000fffe834 */
        /* <DEDUP_REMOVED lines=9> */
[----:B01----:R-:W-:Y:S01]  /*5490*/  IMAD.MOV.U32 R8, RZ, RZ, R5 ;  /* 0x000000ffff087224 */ /* 0x003fe200078e0005 */
[----:B------:R-:W-:Y:S01]  /*54a0*/  UMOV UR24, UR38 ;  /* 0x0000002600187c82 */ /* 0x000fe20008000000 */
[----:B------:R-:W-:Y:S01]  /*54b0*/  IMAD.MOV.U32 R9, RZ, RZ, R6 ;  /* 0x000000ffff097224 */ /* 0x000fe200078e0006 */
[----:B------:R-:W-:Y:S01]  /*54c0*/  ULDC UR25, c[0x0][0x9d8] ;  /* 0x0002760000197ab9 */ /* 0x000fe20000000800 */
[----:B------:R-:W-:-:S05]  /*54d0*/  ULDC UR22, c[0x0][0x988] ;  /* 0x0002620000167ab9 */ /* 0x000fca0000000800 */
.L_x_4473:
[----:B------:R-:W-:-:S04]  /*54e0*/  UIADD3 UR38, UR24, 0x1, URZ ;  /* 0x0000000118267890 */ /* 0x000fc8000fffe03f */
[----:B------:R-:W-:-:S04]  /*54f0*/  UISETP.NE.AND UP0, UPT, UR38, 0x2, UPT ;  /* 0x000000022600788c */ /* 0x000fc8000bf05270 */
[----:B------:R-:W-:Y:S02]  /*5500*/  USEL UR6, URZ, 0x1, UP0 ;  /* 0x000000013f067887 */ /* 0x000fe40008000000 */
[----:B------:R-:W-:Y:S02]  /*5510*/  USEL UR38, UR38, URZ, UP0 ;  /* 0x0000003f26267287 */ /* 0x000fe40008000000 */
[----:B------:R-:W-:Y:S01]  /*5520*/  ULOP3.LUT UR37, UR37, UR6, URZ, 0x3c, !UPT ;  /* 0x0000000625257292 */ /* 0x000fe2000f8e3c3f */
[----:B0--3--:R-:W-:Y:S11]  /*5530*/  @!P0 BRA `(.L_x_4463) ;  /* 0x0000000000048947 */ /* 0x009ff60003800000 */
[----:B------:R-:W-:Y:S01]  /*5540*/  BPT.TRAP 0x1 ;  /* 0x000000040000795c */ /* 0x000fe20000300000 */
.L_x_4463:
[----:B------:R-:W-:Y:S01]  /*5550*/  ULEA UR23, UR38, UR41, 0x3 ;  /* 0x0000002926177291 */ /* 0x000fe2000f8e183f */
[----:B------:R-:W-:-:S05]  /*5560*/  IMAD.U32 R7, RZ, RZ, UR37 ;  /* 0x00000025ff077e24 */ /* 0x000fca000f8e00ff */
[----:B------:R-:W-:-:S04]  /*5570*/  SHF.L.U32 R7, R7, 0x1f, RZ ;  /* 0x0000001f07077819 */ /* 0x000fc800000006ff */
[----:B------:R0:W1:Y:S01]  /*5580*/  SYNCS.PHASECHK.TRANS64.TRYWAIT P1, [UR23+0x28c30], R7 ;  /* 0x028c3007ff0075a7 */ /* 0x0000620008020157 */
[----:B------:R-:W-:Y:S05]  /*5590*/  @!P0 BRA `(.L_x_4464) ;  /* 0x0000000000048947 */ /* 0x000fea0003800000 */
[----:B------:R-:W-:Y:S01]  /*55a0*/  BPT.TRAP 0x1 ;  /* 0x000000040000795c */ /* 0x000fe20000300000 */
.L_x_4464:
[----:B-1----:R-:W-:Y:S05]  /*55b0*/  @P1 BRA `(.L_x_4465) ;  /* 0x0000000000081947 */ /* 0x002fea0003800000 */
[----:B------:R-:W1:Y:S02]  /*55c0*/  SYNCS.PHASECHK.TRANS64.TRYWAIT P1, [UR23+0x28c30], R7 ;  /* 0x028c3007ff0075a7 */ /* 0x000e640008020157 */
[----:B-1----:R-:W-:Y:S05]  /*55d0*/  @!P1 BRA `(.L_x_4466) ;  /* 0x000000d000d49947 */ /* 0x002fea0003800000 */
.L_x_4465:
        /* <DEDUP_REMOVED lines=23> */
.L_x_4467:
[----:B------:R-:W-:Y:S01]  /*5750*/  UISETP.NE.AND UP0, UPT, UR53, URZ, UPT ;  /* 0x0000003f3500728c */ /* 0x000fe2000bf05270 */
[----:B------:R-:W-:Y:S01]  /*5760*/  IADD3 R10, R185, UR45, RZ ;  /* 0x0000002db90a7c10 */ /* 0x000fe2000fffe0ff */
[----:B-1----:R-:W-:Y:S01]  /*5770*/  FMUL.FTZ R6, R162, UR25 ;  /* 0x00000019a2067c20 */ /* 0x002fe20008410000 */
[----:B------:R-:W-:Y:S01]  /*5780*/  FMUL.FTZ R154, R154, UR25 ;  /* 0x000000199a9a7c20 */ /* 0x000fe20008410000 */
[----:B------:R-:W-:Y:S02]  /*5790*/  IMAD.U32 R15, RZ, RZ, UR49 ;  /* 0x00000031ff0f7e24 */ /* 0x000fe4000f8e00ff */
[----:B------:R-:W-:Y:S01]  /*57a0*/  FMUL.FTZ R155, R155, UR25 ;  /* 0x000000199b9b7c20 */ /* 0x000fe20008410000 */
[----:B------:R-:W-:Y:S01]  /*57b0*/  PLOP3.LUT P1, PT, PT, PT, UP0, 0x80, 0x0 ;  /* 0x000000000000781c */ /* 0x000fe20003f2f008 */
[----:B------:R-:W-:Y:S01]  /*57c0*/  IMAD.MOV.U32 R162, RZ, RZ, R10 ;  /* 0x000000ffffa27224 */ /* 0x000fe200078e000a */
        /* <DEDUP_REMOVED lines=9> */
[----:B------:R-:W1:Y:S01]  /*5860*/  MUFU.TANH R155, R155 ;  /* 0x0000009b009b7308 */ /* 0x000e620000002400 */
        /* <DEDUP_REMOVED lines=8> */
[----:B------:R2:W-:Y:S01]  /*58f0*/  MUFU.TANH R152, R10 ;  /* 0x0000000a00987308 */ /* 0x0005e20000002400 */
[----:B------:R-:W-:Y:S01]  /*5900*/  UIMAD UR6, UR21, UR6, 0x1 ;  /* 0x00000001150674a4 */ /* 0x000fe2000f8e0206 */
[----:B------:R-:W-:Y:S01]  /*5910*/  FMUL.FTZ R175, R175, UR25 ;  /* 0x00000019afaf7c20 */ /* 0x000fe20008410000 */
[----:B------:R-:W2:Y:S01]  /*5920*/  SHFL.IDX PT, R11, R162, 0x1, 0x1c1f ;  /* 0x003c1f00a20b7f89 */ /* 0x000ea200000e0000 */
[----:B------:R-:W-:Y:S01]  /*5930*/  FMUL.FTZ R178, R178, UR25 ;  /* 0x00000019b2b27c20 */ /* 0x000fe20008410000 */
[----:B------:R-:W-:Y:S01]  /*5940*/  FMUL.FTZ R179, R179, UR25 ;  /* 0x00000019b3b37c20 */ /* 0x000fe20008410000 */
[----:B------:R-:W-:Y:S01]  /*5950*/  FMUL.FTZ R182, R182, UR25 ;  /* 0x00000019b6b67c20 */ /* 0x000fe20008410000 */
[----:B------:R-:W-:Y:S01]  /*5960*/  IADD3 R166, R15, UR6, -R2 ;  /* 0x000000060fa67c10 */ /* 0x000fe2000fffe802 */
[----:B------:R-:W3:Y:S01]  /*5970*/  MUFU.TANH R158, R158 ;  /* 0x0000009e009e7308 */ /* 0x000ee20000002400 */
[----:B------:R-:W-:Y:S01]  /*5980*/  FMUL.FTZ R183, R183, UR25 ;  /* 0x00000019b7b77c20 */ /* 0x000fe20008410000 */
[----:B------:R-:W-:Y:S01]  /*5990*/  FMUL.FTZ R157, R157, UR25 ;  /* 0x000000199d9d7c20 */ /* 0x000fe20008410000 */
[----:B------:R-:W-:Y:S01]  /*59a0*/  FMUL.FTZ R160, R160, UR25 ;  /* 0x00000019a0a07c20 */ /* 0x000fe20008410000 */
[----:B------:R-:W-:-:S02]  /*59b0*/  VIADD R166, R166, -UR52 ;  /* 0x80000034a6a67c36 */ /* 0x000fc40008000000 */
[----:B------:R-:W-:Y:S01]  /*59c0*/  FMUL.FTZ R161, R161, UR25 ;  /* 0x00000019a1a17c20 */ /* 0x000fe20008410000 */
[----:B------:R-:W-:Y:S01]  /*59d0*/  FMUL.FTZ R164, R164, UR25 ;  /* 0x00000019a4a47c20 */ /* 0x000fe20008410000 */
[----:B------:R-:W-:Y:S01]  /*59e0*/  FMUL.FTZ R165, R165, UR25 ;  /* 0x00000019a5a57c20 */ /* 0x000fe20008410000 */
[----:B------:R1:W4:Y:S01]  /*59f0*/  MUFU.TANH R12, R159 ;  /* 0x0000009f000c7308 */ /* 0x0003220000002400 */
        /* <DEDUP_REMOVED lines=9> */
[----:B------:R-:W-:Y:S01]  /*5a90*/  UMOV UR10, UR22 ;  /* 0x00000016000a7c82 */ /* 0x000fe20008000000 */
[----:B--2---:R-:W-:Y:S01]  /*5aa0*/  IMAD.IADD R10, R166, 0x1, R11 ;  /* 0x00000001a60a7824 */ /* 0x004fe200078e020b */
[----:B------:R-:W-:-:S04]  /*5ab0*/  UIADD3 UR6, UR23, 0x28c40, URZ ;  /* 0x00028c4017067890 */ /* 0x000fc8000fffe03f */
[C---:B------:R-:W-:Y:S01]  /*5ac0*/  ISETP.GT.AND P1, PT, R10.reuse, RZ, PT ;  /* 0x000000ff0a00720c */ /* 0x040fe20003f24270 */
[----:B------:R2:W0:Y:S01]  /*5ad0*/  MUFU.TANH R153, R163 ;  /* 0x000000a300997308 */ /* 0x0004220000002400 */
[----:B------:R-:W-:Y:S01]  /*5ae0*/  ISETP.GT.AND P2, PT, R10, 0x1, PT ;  /* 0x000000010a00780c */ /* 0x000fe20003f44270 */
[----:B------:R-:W-:-:S03]  /*5af0*/  UPRMT UR6, UR40, 0x654, UR6 ;  /* 0x0000065428067896 */ /* 0x000fc60008000006 */
[----:B-1----:R-:W-:Y:S02]  /*5b00*/  FSEL R159, R155, -INF , P2 ;  /* 0xff8000009b9f7808 */ /* 0x002fe40001000000 */
[----:B------:R-:W-:Y:S01]  /*5b10*/  ISETP.GT.AND P2, PT, R10, 0x9, PT ;  /* 0x000000090a00780c */ /* 0x000fe20003f44270 */
[----:B------:R1:W0:Y:S01]  /*5b20*/  MUFU.TANH R21, R167 ;  /* 0x000000a700157308 */ /* 0x0002220000002400 */
[----:B--2---:R-:W-:Y:S02]  /*5b30*/  FSEL R163, R154, -INF , P1 ;  /* 0xff8000009aa37808 */ /* 0x004fe40000800000 */
[----:B------:R-:W-:Y:S01]  /*5b40*/  ISETP.GT.AND P1, PT, R10, 0x8, PT ;  /* 0x000000080a00780c */ /* 0x000fe20003f24270 */
[----:B------:R-:W-:Y:S01]  /*5b50*/  SYNCS.ARRIVE.TRANS64.RED.A1T0 RZ, [UR6], RZ ;  /* 0x000000ffffff79a7 */ /* 0x000fe20008100406 */
[----:B------:R-:W-:Y:S02]  /*5b60*/  FMNMX.FTZ R6, R163, R8, !PT ;  /* 0x00000008a3067209 */ /* 0x000fe40007810000 */
[----:B---3--:R-:W-:Y:S01]  /*5b70*/  FSEL R155, R158, -INF , P1 ;  /* 0xff8000009e9b7808 */ /* 0x008fe20000800000 */
[----:B------:R-:W2:Y:S01]  /*5b80*/  MUFU.TANH R20, R170 ;  /* 0x000000aa00147308 */ /* 0x000ea20000002400 */
[----:B------:R-:W-:Y:S01]  /*5b90*/  FMNMX.FTZ R6, R159, R6, !PT ;  /* 0x000000069f067209 */ /* 0x000fe20007810000 */
[----:B-1----:R-:W-:Y:S01]  /*5ba0*/  FMUL.FTZ R167, R156, UR25 ;  /* 0x000000199ca77c20 */ /* 0x002fe20008410000 */
[----:B------:R-:W-:-:S02]  /*5bb0*/  ISETP.GT.AND P1, PT, R10, 0x10, PT ;  /* 0x000000100a00780c */ /* 0x000fc40003f24270 */
[----:B----4-:R-:W-:Y:S02]  /*5bc0*/  FSEL R158, R12, -INF , P2 ;  /* 0xff8000000c9e7808 */ /* 0x010fe40001000000 */
[----:B------:R-:W-:Y:S01]  /*5bd0*/  FMNMX.FTZ R11, R155, R6, !PT ;  /* 0x000000069b0b7209 */ /* 0x000fe20007810000 */
[----:B------:R-:W1:Y:S01]  /*5be0*/  MUFU.TANH R15, R171 ;  /* 0x000000ab000f7308 */ /* 0x000e620000002400 */
[----:B------:R-:W-:Y:S02]  /*5bf0*/  ISETP.GT.AND P2, PT, R10, 0x11, PT ;  /* 0x000000110a00780c */ /* 0x000fe40003f44270 */
[----:B-----5:R-:W-:Y:S02]  /*5c00*/  FSEL R154, R13, -INF , P1 ;  /* 0xff8000000d9a7808 */ /* 0x020fe40000800000 */
[----:B------:R-:W-:Y:S02]  /*5c10*/  FMNMX.FTZ R11, R158, R11, !PT ;  /* 0x0000000b9e0b7209 */ /* 0x000fe40007810000 */
[----:B------:R-:W-:Y:S01]  /*5c20*/  ISETP.GT.AND P1, PT, R10, 0x18, PT ;  /* 0x000000180a00780c */ /* 0x000fe20003f24270 */
[----:B------:R-:W3:Y:S01]  /*5c30*/  MUFU.TANH R14, R174 ;  /* 0x000000ae000e7308 */ /* 0x000ee20000002400 */
[----:B0-----:R-:W-:-:S02]  /*5c40*/  FSEL R153, R153, -INF , P2 ;  /* 0xff80000099997808 */ /* 0x001fc40001000000 */
[----:B------:R-:W-:Y:S02]  /*5c50*/  FMNMX.FTZ R6, R154, R11, !PT ;  /* 0x0000000b9a067209 */ /* 0x000fe40007810000 */
[----:B------:R-:W-:Y:S02]  /*5c60*/  ISETP.GT.AND P2, PT, R10, 0x19, PT ;  /* 0x000000190a00780c */ /* 0x000fe40003f44270 */
[----:B------:R-:W-:Y:S01]  /*5c70*/  FSEL R152, R152, -INF , P1 ;  /* 0xff80000098987808 */ /* 0x000fe20000800000 */
[----:B------:R-:W0:Y:S01]  /*5c80*/  MUFU.TANH R175, R175 ;  /* 0x000000af00af7308 */ /* 0x000e220000002400 */
[----:B------:R-:W-:Y:S02]  /*5c90*/  FMNMX.FTZ R11, R153, R6, !PT ;  /* 0x00000006990b7209 */ /* 0x000fe40007810000 */
[----:B------:R-:W-:Y:S02]  /*5ca0*/  ISETP.GT.AND P1, PT, R10, 0x20, PT ;  /* 0x000000200a00780c */ /* 0x000fe40003f24270 */
[----:B------:R-:W-:-:S02]  /*5cb0*/  FSEL R21, R21, -INF , P2 ;  /* 0xff80000015157808 */ /* 0x000fc40001000000 */
[----:B------:R-:W-:Y:S01]  /*5cc0*/  FMNMX.FTZ R6, R152, R11, !PT ;  /* 0x0000000b98067209 */ /* 0x000fe20007810000 */
[----:B------:R-:W4:Y:S01]  /*5cd0*/  MUFU.TANH R13, R178 ;  /* 0x000000b2000d7308 */ /* 0x000f220000002400 */
[----:B------:R-:W-:Y:S02]  /*5ce0*/  ISETP.GT.AND P2, PT, R10, 0x21, PT ;  /* 0x000000210a00780c */ /* 0x000fe40003f44270 */
[----:B--2---:R-:W-:Y:S02]  /*5cf0*/  FSEL R20, R20, -INF , P1 ;  /* 0xff80000014147808 */ /* 0x004fe40000800000 */
[----:B------:R-:W-:Y:S02]  /*5d00*/  FMNMX.FTZ R11, R21, R6, !PT ;  /* 0x00000006150b7209 */ /* 0x000fe40007810000 */
[----:B------:R-:W-:Y:S01]  /*5d10*/  ISETP.GT.AND P1, PT, R10, 0x28, PT ;  /* 0x000000280a00780c */ /* 0x000fe20003f24270 */
[----:B------:R-:W2:Y:S01]  /*5d20*/  MUFU.TANH R179, R179 ;  /* 0x000000b300b37308 */ /* 0x000ea20000002400 */
[----:B-1----:R-:W-:-:S02]  /*5d30*/  FSEL R15, R15, -INF , P2 ;  /* 0xff8000000f0f7808 */ /* 0x002fc40001000000 */
[----:B------:R-:W-:Y:S02]  /*5d40*/  FMNMX.FTZ R6, R20, R11, !PT ;  /* 0x0000000b14067209 */ /* 0x000fe40007810000 */
[----:B------:R-:W-:Y:S02]  /*5d50*/  ISETP.GT.AND P2, PT, R10, 0x29, PT ;  /* 0x000000290a00780c */ /* 0x000fe40003f44270 */
[----:B---3--:R-:W-:Y:S01]  /*5d60*/  FSEL R14, R14, -INF , P1 ;  /* 0xff8000000e0e7808 */ /* 0x008fe20000800000 */
[----:B------:R-:W1:Y:S01]  /*5d70*/  MUFU.TANH R182, R182 ;  /* 0x000000b600b67308 */ /* 0x000e620000002400 */
[----:B------:R-:W-:Y:S02]  /*5d80*/  FMNMX.FTZ R11, R15, R6, !PT ;  /* 0x000000060f0b7209 */ /* 0x000fe40007810000 */
[----:B------:R-:W-:Y:S02]  /*5d90*/  ISETP.GT.AND P1, PT, R10, 0x30, PT ;  /* 0x000000300a00780c */ /* 0x000fe40003f24270 */
[----:B0-----:R-:W-:-:S02]  /*5da0*/  FSEL R6, R175, -INF , P2 ;  /* 0xff800000af067808 */ /* 0x001fc40001000000 */
[----:B------:R-:W-:Y:S01]  /*5db0*/  FMNMX.FTZ R11, R14, R11, !PT ;  /* 0x0000000b0e0b7209 */ /* 0x000fe20007810000 */
[----:B------:R-:W0:Y:S01]  /*5dc0*/  MUFU.TANH R183, R183 ;  /* 0x000000b700b77308 */ /* 0x000e220000002400 */
[----:B------:R-:W-:Y:S02]  /*5dd0*/  ISETP.GT.AND P2, PT, R10, 0x31, PT ;  /* 0x000000310a00780c */ /* 0x000fe40003f44270 */
[----:B----4-:R-:W-:Y:S02]  /*5de0*/  FSEL R13, R13, -INF , P1 ;  /* 0xff8000000d0d7808 */ /* 0x010fe40000800000 */
[----:B------:R-:W-:Y:S02]  /*5df0*/  FMNMX.FTZ R12, R6, R11, !PT ;  /* 0x0000000b060c7209 */ /* 0x000fe40007810000 */
[----:B------:R-:W-:Y:S01]  /*5e00*/  ISETP.GT.AND P1, PT, R10, 0x38, PT ;  /* 0x000000380a00780c */ /* 0x000fe20003f24270 */
[----:B------:R-:W3:Y:S01]  /*5e10*/  MUFU.TANH R5, R5 ;  /* 0x0000000500057308 */ /* 0x000ee20000002400 */
[----:B--2---:R-:W-:-:S02]  /*5e20*/  FSEL R11, R179, -INF , P2 ;  /* 0xff800000b30b7808 */ /* 0x004fc40001000000 */
[----:B------:R-:W-:Y:S02]  /*5e30*/  FMNMX.FTZ R156, R13, R12, !PT ;  /* 0x0000000c0d9c7209 */ /* 0x000fe40007810000 */
[----:B-1----:R-:W-:Y:S02]  /*5e40*/  FSEL R12, R182, -INF , P1 ;  /* 0xff800000b60c7808 */ /* 0x002fe40000800000 */
[----:B------:R-:W-:Y:S01]  /*5e50*/  FMNMX.FTZ R171, R11, R156, !PT ;  /* 0x0000009c0bab7209 */ /* 0x000fe20007810000 */
[----:B------:R-:W1:Y:S01]  /*5e60*/  MUFU.TANH R205, R205 ;  /* 0x000000cd00cd7308 */ /* 0x000e620000002400 */
[----:B------:R-:W-:Y:S02]  /*5e70*/  ISETP.GT.AND P2, PT, R10, 0x39, PT ;  /* 0x000000390a00780c */ /* 0x000fe40003f44270 */
[----:B------:R-:W-:Y:S02]  /*5e80*/  FMNMX.FTZ R171, R12, R171, !PT ;  /* 0x000000ab0cab7209 */ /* 0x000fe40007810000 */
[----:B0-----:R-:W-:-:S03]  /*5e90*/  FSEL R10, R183, -INF , P2 ;  /* 0xff800000b70a7808 */ /* 0x001fc60001000000 */
[----:B------:R0:W-:Y:S01]  /*5ea0*/  MUFU.TANH R174, R157 ;  /* 0x0000009d00ae7308 */ /* 0x0001e20000002400 */
[----:B------:R-:W-:Y:S02]  /*5eb0*/  FMNMX.FTZ R156, R10, R171, !PT ;  /* 0x000000ab0a9c7209 */ /* 0x000fe40007810000 */
[----:B------:R-:W0:Y:S04]  /*5ec0*/  SHFL.IDX PT, R171, R162, RZ, 0x1c1f ;  /* 0x001c1fffa2ab7589 */ /* 0x000e2800000e0000 */
[----:B------:R-:W2:Y:S01]  /*5ed0*/  SHFL.BFLY PT, R175, R156, 0x2, 0x1f ;  /* 0x0c401f009caf7f89 */ /* 0x000ea200000e0000 */
[----:B------:R-:W4:Y:S08]  /*5ee0*/  MUFU.TANH R167, R167 ;  /* 0x000000a700a77308 */ /* 0x000f300000002400 */
[----:B------:R4:W5:Y:S08]  /*5ef0*/  MUFU.TANH R178, R160 ;  /* 0x000000a000b27308 */ /* 0x0009700000002400 */
[----:B------:R-:W5:Y:S01]  /*5f00*/  MUFU.TANH R161, R161 ;  /* 0x000000a100a17308 */ /* 0x000f620000002400 */
[----:B0-----:R-:W-:Y:S01]  /*5f10*/  IMAD.IADD R157, R166, 0x1, R171 ;  /* 0x00000001a69d7824 */ /* 0x001fe200078e02ab */
[----:B--2---:R-:W-:-:S06]  /*5f20*/  FMNMX.FTZ R175, R156, R175, !PT ;  /* 0x000000af9caf7209 */ /* 0x004fcc0007810000 */
[----:B------:R5:W0:Y:S01]  /*5f30*/  MUFU.TANH R179, R164 ;  /* 0x000000a400b37308 */ /* 0x000a220000002400 */
[C---:B------:R-:W-:Y:S02]  /*5f40*/  ISETP.GT.AND P1, PT, R157.reuse, RZ, PT ;  /* 0x000000ff9d00720c */ /* 0x040fe40003f24270 */
[----:B------:R-:W-:Y:S01]  /*5f50*/  ISETP.GT.AND P2, PT, R157, 0x1, PT ;  /* 0x000000019d00780c */ /* 0x000fe20003f44270 */
[----:B------:R-:W2:Y:S01]  /*5f60*/  SHFL.BFLY PT, R170, R175, 0x1, 0x1f ;  /* 0x0c201f00afaa7f89 */ /* 0x000ea200000e0000 */
[----:B---3--:R-:W-:Y:S02]  /*5f70*/  FSEL R156, R5, -INF , P1 ;  /* 0xff800000059c7808 */ /* 0x008fe40000800000 */
[----:B------:R-:W-:Y:S01]  /*5f80*/  ISETP.GT.AND P1, PT, R157, 0x8, PT ;  /* 0x000000089d00780c */ /* 0x000fe20003f24270 */
[----:B------:R-:W3:Y:S01]  /*5f90*/  MUFU.TANH R165, R165 ;  /* 0x000000a500a57308 */ /* 0x000ee20000002400 */
[----:B-1----:R-:W-:Y:S02]  /*5fa0*/  FSEL R205, R205, -INF , P2 ;  /* 0xff800000cdcd7808 */ /* 0x002fe40001000000 */
[----:B------:R-:W-:-:S02]  /*5fb0*/  FMNMX.FTZ R162, R156, R9, !PT ;  /* 0x000000099ca27209 */ /* 0x000fc40007810000 */
[----:B------:R-:W-:Y:S02]  /*5fc0*/  ISETP.GT.AND P2, PT, R157, 0x9, PT ;  /* 0x000000099d00780c */ /* 0x000fe40003f44270 */
[----:B----4-:R-:W-:Y:S01]  /*5fd0*/  FSEL R160, R167, -INF , P1 ;  /* 0xff800000a7a07808 */ /* 0x010fe20000800000 */
[----:B------:R-:W1:Y:S01]  /*5fe0*/  MUFU.TANH R182, R168 ;  /* 0x000000a800b67308 */ /* 0x000e620000002400 */
[----:B------:R-:W-:Y:S02]  /*5ff0*/  FMNMX.FTZ R5, R205, R162, !PT ;  /* 0x000000a2cd057209 */ /* 0x000fe40007810000 */
[C---:B------:R-:W-:Y:S02]  /*6000*/  ISETP.GT.AND P1, PT, R157.reuse, 0x10, PT ;  /* 0x000000109d00780c */ /* 0x040fe40003f24270 */
[----:B------:R-:W-:Y:S02]  /*6010*/  FSEL R162, R174, -INF , P2 ;  /* 0xff800000aea27808 */ /* 0x000fe40001000000 */
[----:B------:R-:W-:Y:S01]  /*6020*/  FMNMX.FTZ R5, R160, R5, !PT ;  /* 0x00000005a0057209 */ /* 0x000fe20007810000 */
[----:B------:R0:W4:Y:S01]  /*6030*/  MUFU.TANH R171, R169 ;  /* 0x000000a900ab7308 */ /* 0x0001220000002400 */
[----:B------:R-:W-:-:S02]  /*6040*/  ISETP.GT.AND P2, PT, R157, 0x11, PT ;  /* 0x000000119d00780c */ /* 0x000fc40003f44270 */
[----:B-----5:R-:W-:Y:S02]  /*6050*/  FSEL R164, R178, -INF , P1 ;  /* 0xff800000b2a47808 */ /* 0x020fe40000800000 */
[----:B------:R-:W-:Y:S02]  /*6060*/  FMNMX.FTZ R5, R162, R5, !PT ;  /* 0x00000005a2057209 */ /* 0x000fe40007810000 */
[----:B------:R-:W-:Y:S01]  /*6070*/  ISETP.GT.AND P1, PT, R157, 0x18, PT ;  /* 0x000000189d00780c */ /* 0x000fe20003f24270 */
[----:B------:R-:W5:Y:S01]  /*6080*/  MUFU.TANH R172, R172 ;  /* 0x000000ac00ac7308 */ /* 0x000f620000002400 */
[----:B------:R-:W-:Y:S02]  /*6090*/  FSEL R166, R161, -INF , P2 ;  /* 0xff800000a1a67808 */ /* 0x000fe40001000000 */
[----:B------:R-:W-:Y:S02]  /*60a0*/  FMNMX.FTZ R5, R164, R5, !PT ;  /* 0x00000005a4057209 */ /* 0x000fe40007810000 */
[----:B------:R-:W-:-:S02]  /*60b0*/  ISETP.GT.AND P2, PT, R157, 0x19, PT ;  /* 0x000000199d00780c */ /* 0x000fc40003f44270 */
[----:B0-----:R-:W-:Y:S01]  /*60c0*/  FSEL R169, R179, -INF , P1 ;  /* 0xff800000b3a97808 */ /* 0x001fe20000800000 */
[----:B------:R1:W0:Y:S01]  /*60d0*/  MUFU.TANH R167, R173 ;  /* 0x000000ad00a77308 */ /* 0x0002220000002400 */
[----:B------:R-:W-:Y:S02]  /*60e0*/  FMNMX.FTZ R168, R166, R5, !PT ;  /* 0x00000005a6a87209 */ /* 0x000fe40007810000 */
[----:B------:R-:W-:Y:S02]  /*60f0*/  ISETP.GT.AND P1, PT, R157, 0x20, PT ;  /* 0x000000209d00780c */ /* 0x000fe40003f24270 */
[----:B---3--:R-:W-:Y:S02]  /*6100*/  FSEL R174, R165, -INF , P2 ;  /* 0xff800000a5ae7808 */ /* 0x008fe40001000000 */
[----:B------:R-:W-:Y:S01]  /*6110*/  FMNMX.FTZ R161, R169, R168, !PT ;  /* 0x000000a8a9a17209 */ /* 0x000fe20007810000 */
[----:B------:R3:W3:Y:S01]  /*6120*/  MUFU.TANH R178, R176 ;  /* 0x000000b000b27308 */ /* 0x0006e20000002400 */
[----:B--2---:R-:W-:-:S02]  /*6130*/  FMNMX.FTZ R5, R175, R170, !PT ;  /* 0x000000aaaf057209 */ /* 0x004fc40007810000 */
[C---:B------:R-:W-:Y:S02]  /*6140*/  ISETP.GT.AND P2, PT, R157.reuse, 0x21, PT ;  /* 0x000000219d00780c */ /* 0x040fe40003f44270 */
[----:B-1----:R-:W-:Y:S02]  /*6150*/  FSEL R173, R182, -INF , P1 ;  /* 0xff800000b6ad7808 */ /* 0x002fe40000800000 */
[----:B------:R-:W-:Y:S01]  /*6160*/  FMNMX.FTZ R170, R174, R161, !PT ;  /* 0x000000a1aeaa7209 */ /* 0x000fe20007810000 */
[----:B------:R-:W1:Y:S01]  /*6170*/  MUFU.TANH R177, R177 ;  /* 0x000000b100b17308 */ /* 0x000e620000002400 */
[----:B------:R-:W-:Y:S02]  /*6180*/  ISETP.GT.AND P1, PT, R157, 0x28, PT ;  /* 0x000000289d00780c */ /* 0x000fe40003f24270 */
[----:B----4-:R-:W-:Y:S02]  /*6190*/  FSEL R168, R171, -INF , P2 ;  /* 0xff800000aba87808 */ /* 0x010fe40001000000 */
[----:B------:R-:W-:-:S02]  /*61a0*/  FMNMX.FTZ R161, R173, R170, !PT ;  /* 0x000000aaada17209 */ /* 0x000fc40007810000 */
[C---:B------:R-:W-:Y:S01]  /*61b0*/  ISETP.GT.AND P2, PT, R157.reuse, 0x29, PT ;  /* 0x000000299d00780c */ /* 0x040fe20003f44270 */
[----:B------:R2:W4:Y:S01]  /*61c0*/  MUFU.TANH R165, R180 ;  /* 0x000000b400a57308 */ /* 0x0005220000002400 */
[----:B-----5:R-:W-:Y:S02]  /*61d0*/  FSEL R170, R172, -INF , P1 ;  /* 0xff800000acaa7808 */ /* 0x020fe40000800000 */
[----:B------:R-:W-:Y:S02]  /*61e0*/  FMNMX.FTZ R161, R168, R161, !PT ;  /* 0x000000a1a8a17209 */ /* 0x000fe40007810000 */
[----:B------:R-:W-:Y:S02]  /*61f0*/  ISETP.GT.AND P1, PT, R157, 0x30, PT ;  /* 0x000000309d00780c */ /* 0x000fe40003f24270 */
[----:B0-----:R-:W-:Y:S01]  /*6200*/  FSEL R171, R167, -INF , P2 ;  /* 0xff800000a7ab7808 */ /* 0x001fe20001000000 */
[----:B------:R-:W0:Y:S01]  /*6210*/  MUFU.TANH R181, R181 ;  /* 0x000000b500b57308 */ /* 0x000e220000002400 */
[----:B---3--:R-:W-:Y:S01]  /*6220*/  FMNMX.FTZ R176, R170, R161, !PT ;  /* 0x000000a1aab07209 */ /* 0x008fe20007810000 */
[----:B--2---:R-:W-:Y:S01]  /*6230*/  FMUL.FTZ R180, R5, UR10 ;  /* 0x0000000a05b47c20 */ /* 0x004fe20008410000 */
[----:B------:R-:W-:-:S02]  /*6240*/  ISETP.GT.AND P2, PT, R157, 0x31, PT ;  /* 0x000000319d00780c */ /* 0x000fc40003f44270 */
[----:B------:R-:W-:Y:S02]  /*6250*/  FSEL R172, R178, -INF , P1 ;  /* 0xff800000b2ac7808 */ /* 0x000fe40000800000 */
[----:B------:R-:W-:Y:S02]  /*6260*/  FMNMX.FTZ R161, R171, R176, !PT ;  /* 0x000000b0aba17209 */ /* 0x000fe40007810000 */
[----:B------:R-:W-:Y:S02]  /*6270*/  ISETP.GT.AND P3, PT, R157, 0x38, PT ;  /* 0x000000389d00780c */ /* 0x000fe40003f64270 */
[----:B-1----:R-:W-:Y:S02]  /*6280*/  FSEL R175, R177, -INF , P2 ;  /* 0xff800000b1af7808 */ /* 0x002fe40001000000 */
[----:B------:R-:W-:Y:S02]  /*6290*/  FMNMX.FTZ R178, R172, R161, !PT ;  /* 0x000000a1acb27209 */ /* 0x000fe40007810000 */
[----:B------:R-:W-:-:S02]  /*62a0*/  ISETP.GT.AND P1, PT, R157, 0x39, PT ;  /* 0x000000399d00780c */ /* 0x000fc40003f24270 */
[----:B----4-:R-:W-:Y:S02]  /*62b0*/  FSEL R176, R165, -INF , P3 ;  /* 0xff800000a5b07808 */ /* 0x010fe40001800000 */
[----:B------:R-:W-:Y:S02]  /*62c0*/  FMNMX.FTZ R157, R175, R178, !PT ;  /* 0x000000b2af9d7209 */ /* 0x000fe40007810000 */
[----:B0-----:R-:W-:Y:S02]  /*62d0*/  FSEL R177, R181, -INF , P1 ;  /* 0xff800000b5b17808 */ /* 0x001fe40000800000 */
[----:B------:R-:W-:Y:S02]  /*62e0*/  FMNMX.FTZ R178, R176, R157, !PT ;  /* 0x0000009db0b27209 */ /* 0x000fe40007810000 */
[----:B------:R-:W-:Y:S02]  /*62f0*/  FSETP.NEU.FTZ.AND P4, PT, R5, -INF , PT ;  /* 0xff8000000500780b */ /* 0x000fe40003f9d000 */
[----:B------:R-:W-:-:S02]  /*6300*/  FMNMX.FTZ R161, R177, R178, !PT ;  /* 0x000000b2b1a17209 */ /* 0x000fc40007810000 */
        /* <DEDUP_REMOVED lines=270> */
.L_x_4468:
[----:B------:R0:W1:Y:S01]  /*73f0*/  SYNCS.PHASECHK.TRANS64.TRYWAIT P1, [UR23+0x28c50], R7 ;  /* 0x028c5007ff0075a7 */ /* 0x0000620008020157 */
[----:B------:R-:W-:Y:S05]  /*7400*/  @!P0 BRA `(.L_x_4469) ;  /* 0x0000000000048947 */ /* 0x000fea0003800000 */
[----:B------:R-:W-:Y:S01]  /*7410*/  BPT.TRAP 0x1 ;  /* 0x000000040000795c */ /* 0x000fe20000300000 */
.L_x_4469:
[----:B-1----:R-:W-:Y:S05]  /*7420*/  @P1 BRA `(.L_x_4470) ;  /* 0x0000000000081947 */ /* 0x002fea0003800000 */
[----:B------:R-:W1:Y:S02]  /*7430*/  SYNCS.PHASECHK.TRANS64.TRYWAIT P1, [UR23+0x28c50], R7 ;  /* 0x028c5007ff0075a7 */ /* 0x000e640008020157 */
[----:B-1----:R-:W-:Y:S05]  /*7440*/  @!P1 BRA `(.L_x_4471) ;  /* 0x000000b400509947 */ /* 0x002fea0003800000 */
.L_x_4470:
        /* <DEDUP_REMOVED lines=34> */
.L_x_4472:
        /* <DEDUP_REMOVED lines=10> */
.L_x_4462:
[----:B------:R-:W-:-:S13]  /*7710*/  ISETP.LE.AND P1, PT, RZ, UR21, PT ;  /* 0x00000015ff007c0c */ /* 0x000fda000bf23270 */
[----:B------:R-:W-:Y:S05]  /*7720*/  @!P1 BRA `(.L_x_4474) ;  /* 0x0000001c003c9947 */ /* 0x000fea0003800000 */
[----:B01----:R-:W-:Y:S01]  /*7730*/  IMAD.MOV.U32 R8, RZ, RZ, R5 ;  /* 0x000000ffff087224 */ /* 0x003fe200078e0005 */
[----:B------:R-:W-:Y:S01]  /*7740*/  MOV R205, R6 ;  /* 0x0000000600cd7202 */ /* 0x000fe20000000f00 */
[----:B------:R-:W-:Y:S01]  /*7750*/  UMOV UR23, UR38 ;  /* 0x0000002600177c82 */ /* 0x000fe20008000000 */
[----:B------:R-:W-:Y:S01]  /*7760*/  ULDC UR24, c[0x0][0x9d8] ;  /* 0x0002760000187ab9 */ /* 0x000fe20000000800 */
[----:B------:R-:W-:-:S05]  /*7770*/  ULDC UR20, c[0x0][0x988] ;  /* 0x0002620000147ab9 */ /* 0x000fca0000000800 */
.L_x_4485:
[----:B------:R-:W-:-:S04]  /*7780*/  UIADD3 UR38, UR23, 0x1, URZ ;  /* 0x0000000117267890 */ /* 0x000fc8000fffe03f */
[----:B------:R-:W-:-:S04]  /*7790*/  UISETP.NE.AND UP0, UPT, UR38, 0x2, UPT ;  /* 0x000000022600788c */ /* 0x000fc8000bf05270 */
[----:B------:R-:W-:Y:S02]  /*77a0*/  USEL UR6, URZ, 0x1, UP0 ;  /* 0x000000013f067887 */ /* 0x000fe40008000000 */
[----:B------:R-:W-:Y:S02]  /*77b0*/  USEL UR38, UR38, URZ, UP0 ;  /* 0x0000003f26267287 */ /* 0x000fe40008000000 */
[----:B------:R-:W-:Y:S01]  /*77c0*/  ULOP3.LUT UR37, UR37, UR6, URZ, 0x3c, !UPT ;  /* 0x0000000625257292 */ /* 0x000fe2000f8e3c3f */
[----:B01----:R-:W-:Y:S11]  /*77d0*/  @!P0 BRA `(.L_x_4475) ;  /* 0x0000000000048947 */ /* 0x003ff60003800000 */
[----:B------:R-:W-:Y:S01]  /*77e0*/  BPT.TRAP 0x1 ;  /* 0x000000040000795c */ /* 0x000fe20000300000 */
.L_x_4475:
[----:B------:R-:W-:Y:S01]  /*77f0*/  ULEA UR22, UR38, UR41, 0x3 ;  /* 0x0000002926167291 */ /* 0x000fe2000f8e183f */
[----:B------:R-:W-:-:S05]  /*7800*/  IMAD.U32 R7, RZ, RZ, UR37 ;  /* 0x00000025ff077e24 */ /* 0x000fca000f8e00ff */
[----:B------:R-:W-:-:S04]  /*7810*/  SHF.L.U32 R7, R7, 0x1f, RZ ;  /* 0x0000001f07077819 */ /* 0x000fc800000006ff */
[----:B------:R0:W1:Y:S01]  /*7820*/  SYNCS.PHASECHK.TRANS64.TRYWAIT P1, [UR22+0x28c30], R7 ;  /* 0x028c3007ff0075a7 */ /* 0x0000620008020156 */
[----:B------:R-:W-:Y:S05]  /*7830*/  @!P0 BRA `(.L_x_4476) ;  /* 0x0000000000048947 */ /* 0x000fea0003800000 */
[----:B------:R-:W-:Y:S01]  /*7840*/  BPT.TRAP 0x1 ;  /* 0x000000040000795c */ /* 0x000fe20000300000 */
.L_x_4476:
[----:B-1----:R-:W-:Y:S05]  /*7850*/  @P1 BRA `(.L_x_4477) ;  /* 0x0000000000081947 */ /* 0x002fea0003800000 */
[----:B------:R-:W1:Y:S02]  /*7860*/  SYNCS.PHASECHK.TRANS64.TRYWAIT P1, [UR22+0x28c30], R7 ;  /* 0x028c3007ff0075a7 */ /* 0x000e640008020156 */
[----:B-1----:R-:W-:Y:S05]  /*7870*/  @!P1 BRA `(.L_x_4478) ;  /* 0x000000b0005c9947 */ /* 0x002fea0003800000 */
.L_x_4477:
        /* <DEDUP_REMOVED lines=23> */
.L_x_4479:
        /* <DEDUP_REMOVED lines=212> */
[----:B------:R-:W-:Y:S01]  /*8730*/  FFMA.FTZ R180, R166, UR10, -R165 ;  /* 0x0000000aa6b47c23 */ /* 0x000fe200080108a5 */
[-C--:B------:R-:W-:Y:S01]  /*8740*/  FMUL.FTZ R124, R124, R14.reuse ;  /* 0x0000000e7c7c7220 */ /* 0x080fe20000410000 */
[----:B------:R-:W-:Y:S01]  /*8750*/  FMUL.FTZ R125, R125, R14 ;  /* 0x0000000e7d7d7220 */ /* 0x000fe20000410000 */
[----:B------:R-:W-:-:S02]  /*8760*/  @!P1 IMAD R21, R21, 0x40, R16 ;  /* 0x0000004015159824 */ /* 0x000fc400078e0210 */
        /* <DEDUP_REMOVED lines=154> */
.L_x_4480:
[----:B------:R1:W2:Y:S01]  /*9110*/  SYNCS.PHASECHK.TRANS64.TRYWAIT P1, [UR22+0x28c50], R7 ;  /* 0x028c5007ff0075a7 */ /* 0x0002a20008020156 */
[----:B------:R-:W-:Y:S05]  /*9120*/  @!P0 BRA `(.L_x_4481) ;  /* 0x0000000000048947 */ /* 0x000fea0003800000 */
[----:B------:R-:W-:Y:S01]  /*9130*/  BPT.TRAP 0x1 ;  /* 0x000000040000795c */ /* 0x000fe20000300000 */
.L_x_4481:
[----:B--2---:R-:W-:Y:S05]  /*9140*/  @P1 BRA `(.L_x_4482) ;  /* 0x0000000000081947 */ /* 0x004fea0003800000 */
[----:B------:R-:W2:Y:S02]  /*9150*/  SYNCS.PHASECHK.TRANS64.TRYWAIT P1, [UR22+0x28c50], R7 ;  /* 0x028c5007ff0075a7 */ /* 0x000ea40008020156 */
[----:B--2---:R-:W-:Y:S05]  /*9160*/  @!P1 BRA `(.L_x_4483) ;  /* 0x0000009800389947 */ /* 0x004fea0003800000 */
.L_x_4482:
        /* <DEDUP_REMOVED lines=34> */
.L_x_4484:
[----:B------:R-:W-:Y:S01]  /*9390*/  UIADD3 UR22, UR22, 0x28c60, URZ ;  /* 0x00028c6016167890 */ /* 0x000fe2000fffe03f */
[----:B------:R-:W-:Y:S01]  /*93a0*/  ISETP.LT.AND P1, PT, RZ, UR21, PT ;  /* 0x00000015ff007c0c */ /* 0x000fe2000bf21270 */
[----:B------:R-:W-:Y:S01]  /*93b0*/  UIADD3 UR21, UR21, -0x1, URZ ;  /* 0xffffffff15157890 */ /* 0x000fe2000fffe03f */
[----:B--2---:R-:W-:Y:S01]  /*93c0*/  IMAD.MOV.U32 R8, RZ, RZ, R5 ;  /* 0x000000ffff087224 */ /* 0x004fe200078e0005 */
[----:B------:R-:W-:Y:S01]  /*93d0*/  UPRMT UR22, UR40, 0x654, UR22 ;  /* 0x0000065428167896 */ /* 0x000fe20008000016 */
[----:B------:R-:W-:Y:S01]  /*93e0*/  MOV R205, R6 ;  /* 0x0000000600cd7202 */ /* 0x000fe20000000f00 */
[----:B------:R-:W-:-:S07]  /*93f0*/  UMOV UR23, UR38 ;  /* 0x0000002600177c82 */ /* 0x000fce0008000000 */
[----:B------:R-:W-:Y:S01]  /*9400*/  SYNCS.ARRIVE.TRANS64.RED.A1T0 RZ, [UR22], RZ ;  /* 0x000000ffffff79a7 */ /* 0x000fe20008100416 */
[----:B------:R-:W-:Y:S05]  /*9410*/  @P1 BRA `(.L_x_4485) ;  /* 0xffffffe000d81947 */ /* 0x000fea000383ffff */
.L_x_4474:
[----:B------:R-:W4:Y:S01]  /*9420*/  SHFL.BFLY PT, R0, R3, 0x2, 0x1f ;  /* 0x0c401f0003007f89 */ /* 0x000f2200000e0000 */
[----:B------:R-:W-:Y:S01]  /*9430*/  IMAD.MOV R11, RZ, RZ, -R18 ;  /* 0x000000ffff0b7224 */ /* 0x000fe200078e0a12 */
[----:B------:R-:W-:Y:S01]  /*9440*/  UIADD3 UR36, UR36, 0x1, URZ ;  /* 0x0000000124247890 */ /* 0x000fe2000fffe03f */
[----:B------:R-:W-:Y:S01]  /*9450*/  IMAD.U32 R13, RZ, RZ, UR10 ;  /* 0x0000000aff0d7e24 */ /* 0x000fe2000f8e00ff */
[----:B01----:R-:W0:Y:S01]  /*9460*/  SHFL.BFLY PT, R7, R4, 0x2, 0x1f ;  /* 0x0c401f0004077f89 */ /* 0x003e2200000e0000 */
        /* <DEDUP_REMOVED lines=19> */
[----:B------:R-:W-:Y:S02]  /*95a0*/  IMAD.MOV.U32 R0, RZ, RZ, RZ ;  /* 0x000000ffff007224 */ /* 0x000fe400078e00ff */
[----:B-1----:R-:W-:Y:S02]  /*95b0*/  FADD.FTZ R7, R8, R7 ;  /* 0x0000000708077221 */ /* 0x002fe40000010000 */
[----:B------:R-:W-:-:S03]  /*95c0*/  FSETP.NE.FTZ.AND P1, PT, R9, RZ, PT ;  /* 0x000000ff0900720b */ /* 0x000fc60003f35000 */
[----:B------:R-:W-:-:S10]  /*95d0*/  FSETP.NE.FTZ.AND P2, PT, R7, RZ, PT ;  /* 0x000000ff0700720b */ /* 0x000fd40003f55000 */
[----:B------:R-:W0:Y:S08]  /*95e0*/  @P1 MUFU.RCP R11, R9 ;  /* 0x00000009000b1308 */ /* 0x000e300000001000 */
[----:B------:R-:W1:Y:S08]  /*95f0*/  @P2 MUFU.RCP R0, R7 ;  /* 0x0000000700002308 */ /* 0x000e700000001000 */
[----:B------:R-:W4:Y:S01]  /*9600*/  @P2 MUFU.LG2 R7, R7 ;  /* 0x0000000700072308 */ /* 0x000f220000000c00 */
[-C--:B0-----:R-:W-:Y:S01]  /*9610*/  FMUL.FTZ R168, R32, R11.reuse ;  /* 0x0000000b20a87220 */ /* 0x081fe20000410000 */
[----:B------:R-:W-:Y:S01]  /*9620*/  @!P0 STS [R4+0x28800], R11 ;  /* 0x0288000b04008388 */ /* 0x000fe20000000800 */
[-C--:B------:R-:W-:Y:S01]  /*9630*/  FMUL.FTZ R170, R28, R11.reuse ;  /* 0x0000000b1caa7220 */ /* 0x080fe20000410000 */
[-C--:B------:R-:W-:Y:S01]  /*9640*/  FMUL.FTZ R28, R29, R11.reuse ;  /* 0x0000000b1d1c7220 */ /* 0x080fe20000410000 */
[----:B------:R-:W-:Y:S01]  /*9650*/  MOV R29, UR10 ;  /* 0x0000000a001d7c02 */ /* 0x000fe20008000f00 */
[-C--:B------:R-:W-:Y:S01]  /*9660*/  FMUL.FTZ R171, R24, R11.reuse ;  /* 0x0000000b18ab7220 */ /* 0x080fe20000410000 */
[-C--:B------:R-:W-:Y:S01]  /*9670*/  FMUL.FTZ R169, R25, R11.reuse ;  /* 0x0000000b19a97220 */ /* 0x080fe20000410000 */
[----:B------:R-:W0:Y:S01]  /*9680*/  @P1 MUFU.LG2 R32, R9 ;  /* 0x0000000900201308 */ /* 0x000e220000000c00 */
[----:B-1----:R1:W-:Y:S01]  /*9690*/  @!P0 STS [R4+0x28820], R0 ;  /* 0x0288200004008388 */ /* 0x0023e20000000800 */
[----:B------:R-:W-:Y:S01]  /*96a0*/  @P1 FMUL.FTZ R29, R29, 0.69314718246459960938 ;  /* 0x3f3172181d1d1820 */ /* 0x000fe20000410000 */
[-C--:B--23--:R-:W-:Y:S01]  /*96b0*/  FMUL.FTZ R166, R33, R11.reuse ;  /* 0x0000000b21a67220 */ /* 0x08cfe20000410000 */
        /* <DEDUP_REMOVED lines=129> */
.L_x_4439:
        /* <DEDUP_REMOVED lines=37> */
[----:B------:R-:W-:Y:S01]  /*a120*/  UIADD3 UR4, UP1, UR10, UR8, URZ ;  /* 0x000000080a047290 */ /* 0x000fe2000ff3e03f */
[----:B------:R-:W-:Y:S01]  /*a130*/  F2FP.F16.F32.PACK_AB R80, R81, R80 ;  /* 0x000000505150723e */ /* 0x000fe200000000ff */
[----:B------:R-:W-:Y:S01]  /*a140*/  UISETP.NE.U32.AND UP0, UPT, UR8, URZ, UPT ;  /* 0x0000003f0800728c */ /* 0x000fe2000bf05070 */
[C---:B------:R-:W-:Y:S01]  /*a150*/  IADD3 R175, P1, R4.reuse, 0x20, RZ ;  /* 0x0000002004af7810 */ /* 0x040fe20007f3e0ff */
[----:B------:R-:W-:Y:S01]  /*a160*/  UIADD3.X UR8, UR11, UR9, URZ, UP1, !UPT ;  /* 0x000000090b087290 */ /* 0x000fe20008ffe43f */
[----:B------:R-:W-:Y:S01]  /*a170*/  IADD3 R177, P0, R4, 0x40, RZ ;  /* 0x0000004004b17810 */ /* 0x000fe20007f1e0ff */
[----:B------:R-:W-:Y:S01]  /*a180*/  UISETP.NE.AND.EX UP0, UPT, UR9, URZ, UPT, UP0 ;  /* 0x0000003f0900728c */ /* 0x000fe2000bf05300 */
[----:B------:R-:W-:-:S02]  /*a190*/  LOP3.LUT R32, R175, 0x380, RZ, 0xc0, !PT ;  /* 0x00000380af207812 */ /* 0x000fc400078ec0ff */
[----:B------:R-:W-:Y:S01]  /*a1a0*/  IADD3 R183, P6, R4, 0x2020, RZ ;  /* 0x0000202004b77810 */ /* 0x000fe20007fde0ff */
[--C-:B------:R-:W-:Y:S01]  /*a1b0*/  IMAD.X R37, RZ, RZ, R5.reuse, P0 ;  /* 0x000000ffff257224 */ /* 0x100fe200000e0605 */
[----:B------:R-:W-:Y:S02]  /*a1c0*/  SHF.R.U64 R32, R32, 0x3, RZ ;  /* 0x0000000320207819 */ /* 0x000fe400000012ff */
[C---:B------:R-:W-:Y:S01]  /*a1d0*/  IADD3 R6, P0, R4.reuse, 0x4020, RZ ;  /* 0x0000402004067810 */ /* 0x040fe20007f1e0ff */
[--C-:B------:R-:W-:Y:S01]  /*a1e0*/  IMAD.X R49, RZ, RZ, R5.reuse, P6 ;  /* 0x000000ffff317224 */ /* 0x100fe200030e0605 */
[C---:B------:R-:W-:Y:S02]  /*a1f0*/  LOP3.LUT R29, R4.reuse, 0x380, RZ, 0xc0, !PT ;  /* 0x00000380041d7812 */ /* 0x040fe400078ec0ff */
[----:B------:R-:W-:Y:S01]  /*a200*/  IADD3.X R33, RZ, R5, RZ, P1, !PT ;  /* 0x00000005ff217210 */ /* 0x000fe20000ffe4ff */
[----:B------:R-:W-:Y:S01]  /*a210*/  IMAD.X R107, RZ, RZ, R5, P0 ;  /* 0x000000ffff6b7224 */ /* 0x000fe200000e0605 */
[----:B------:R-:W-:-:S02]  /*a220*/  IADD3 R179, P4, R4, 0x60, RZ ;  /* 0x0000006004b37810 */ /* 0x000fc40007f9e0ff */
[C---:B------:R-:W-:Y:S02]  /*a230*/  IADD3 R181, P3, R4.reuse, 0x2000, RZ ;  /* 0x0000200004b57810 */ /* 0x040fe40007f7e0ff */
[C---:B------:R-:W-:Y:S01]  /*a240*/  IADD3 R205, P5, R4.reuse, 0x2040, RZ ;  /* 0x0000204004cd7810 */ /* 0x040fe20007fbe0ff */
[--C-:B------:R-:W-:Y:S01]  /*a250*/  IMAD.X R41, RZ, RZ, R5.reuse, P4 ;  /* 0x000000ffff297224 */ /* 0x100fe200020e0605 */
[C---:B------:R-:W-:Y:S01]  /*a260*/  IADD3 R209, P1, R4.reuse, 0x4000, RZ ;  /* 0x0000400004d17810 */ /* 0x040fe20007f3e0ff */
[--C-:B------:R-:W-:Y:S01]  /*a270*/  IMAD.X R45, RZ, RZ, R5.reuse, P3 ;  /* 0x000000ffff2d7224 */ /* 0x100fe200018e0605 */
        /* <DEDUP_REMOVED lines=8> */
[----:B------:R-:W-:Y:S02]  /*a300*/  LOP3.LUT R118, R7, 0x380, RZ, 0xc0, !PT ;  /* 0x0000038007767812 */ /* 0x000fe400078ec0ff */
[----:B------:R-:W-:Y:S02]  /*a310*/  IADD3.X R99, RZ, R5, RZ, P2, !PT ;  /* 0x00000005ff637210 */ /* 0x000fe400017fe4ff */
[C---:B------:R-:W-:Y:S02]  /*a320*/  IADD3 R110, P4, R4.reuse, 0x4040, RZ ;  /* 0x00004040046e7810 */ /* 0x040fe40007f9e0ff */
[C---:B------:R-:W-:Y:S02]  /*a330*/  IADD3 R114, P3, R4.reuse, 0x4060, RZ ;  /* 0x0000406004727810 */ /* 0x040fe40007f7e0ff */
[C---:B------:R-:W-:Y:S01]  /*a340*/  IADD3 R0, P5, R4.reuse, 0x6020, RZ ;  /* 0x0000602004007810 */ /* 0x040fe20007fbe0ff */
[--C-:B------:R-:W-:Y:S01]  /*a350*/  IMAD.X R111, RZ, RZ, R5.reuse, P4 ;  /* 0x000000ffff6f7224 */ /* 0x100fe200020e0605 */
[C---:B------:R-:W-:Y:S01]  /*a360*/  IADD3 R126, P2, R4.reuse, 0x6040, RZ ;  /* 0x00006040047e7810 */ /* 0x040fe20007f5e0ff */
[----:B------:R-:W-:Y:S01]  /*a370*/  IMAD.X R115, RZ, RZ, R5, P3 ;  /* 0x000000ffff737224 */ /* 0x000fe200018e0605 */
[----:B------:R-:W-:-:S02]  /*a380*/  IADD3 R174, P1, R4, 0x6060, RZ ;  /* 0x0000606004ae7810 */ /* 0x000fc40007f3e0ff */
[----:B------:R-:W-:Y:S01]  /*a390*/  SHF.R.U64 R175, R175, 0x3, RZ ;  /* 0x00000003afaf7819 */ /* 0x000fe200000012ff */
[--C-:B------:R-:W-:Y:S01]  /*a3a0*/  IMAD.X R127, RZ, RZ, R5.reuse, P2 ;  /* 0x000000ffff7f7224 */ /* 0x100fe200010e0605 */
[----:B------:R-:W-:Y:S01]  /*a3b0*/  LOP3.LUT R4, R29, R4, RZ, 0x3c, !PT ;  /* 0x000000041d047212 */ /* 0x000fe200078e3cff */
[----:B------:R-:W-:Y:S01]  /*a3c0*/  IMAD.X R29, RZ, RZ, R5, P1 ;  /* 0x000000ffff1d7224 */ /* 0x000fe200008e0605 */
[----:B------:R-:W-:Y:S02]  /*a3d0*/  LOP3.LUT R36, R177, 0x380, RZ, 0xc0, !PT ;  /* 0x00000380b1247812 */ /* 0x000fe400078ec0ff */
[----:B------:R-:W-:Y:S02]  /*a3e0*/  LOP3.LUT R40, R179, 0x380, RZ, 0xc0, !PT ;  /* 0x00000380b3287812 */ /* 0x000fe400078ec0ff */
[----:B------:R-:W-:Y:S02]  /*a3f0*/  SHF.R.U64 R118, R118, 0x3, RZ ;  /* 0x0000000376767819 */ /* 0x000fe400000012ff */
[----:B------:R-:W-:-:S02]  /*a400*/  LOP3.LUT R44, R181, 0x380, RZ, 0xc0, !PT ;  /* 0x00000380b52c7812 */ /* 0x000fc400078ec0ff */
[----:B------:R-:W-:Y:S02]  /*a410*/  LOP3.LUT R106, R175, R6, RZ, 0x3c, !PT ;  /* 0x00000006af6a7212 */ /* 0x000fe400078e3cff */
[-C--:B------:R-:W-:Y:S02]  /*a420*/  IADD3.X R123, RZ, R5.reuse, RZ, P5, !PT ;  /* 0x00000005ff7b7210 */ /* 0x080fe40002ffe4ff */
[----:B------:R-:W-:Y:S02]  /*a430*/  SHF.R.U64 R36, R36, 0x3, RZ ;  /* 0x0000000324247819 */ /* 0x000fe400000012ff */
[----:B------:R-:W-:Y:S02]  /*a440*/  SHF.R.U64 R40, R40, 0x3, RZ ;  /* 0x0000000328287819 */ /* 0x000fe400000012ff */
[----:B------:R-:W-:Y:S02]  /*a450*/  LOP3.LUT R48, R183, 0x380, RZ, 0xc0, !PT ;  /* 0x00000380b7307812 */ /* 0x000fe400078ec0ff */
[----:B------:R-:W-:-:S02]  /*a460*/  MOV R175, R4 ;  /* 0x0000000400af7202 */ /* 0x000fc40000000f00 */
[----:B------:R-:W-:Y:S02]  /*a470*/  LOP3.LUT R52, R205, 0x380, RZ, 0xc0, !PT ;  /* 0x00000380cd347812 */ /* 0x000fe400078ec0ff */
[----:B------:R-:W-:Y:S02]  /*a480*/  LOP3.LUT R118, R118, R7, RZ, 0x3c, !PT ;  /* 0x0000000776767212 */ /* 0x000fe400078e3cff */
[----:B------:R-:W-:Y:S02]  /*a490*/  F2FP.F16.F32.PACK_AB R5, R27, R26 ;  /* 0x0000001a1b05723e */ /* 0x000fe400000000ff */
[----:B------:R-:W-:Y:S02]  /*a4a0*/  LOP3.LUT R98, R207, 0x380, RZ, 0xc0, !PT ;  /* 0x00000380cf627812 */ /* 0x000fe400078ec0ff */
[----:B------:R-:W-:Y:S02]  /*a4b0*/  F2FP.F16.F32.PACK_AB R4, R169, R171 ;  /* 0x000000aba904723e */ /* 0x000fe400000000ff */
[----:B------:R-:W-:-:S02]  /*a4c0*/  LOP3.LUT R27, R0, 0x380, RZ, 0xc0, !PT ;  /* 0x00000380001b7812 */ /* 0x000fc400078ec0ff */
[----:B------:R-:W-:Y:S02]  /*a4d0*/  F2FP.F16.F32.PACK_AB R6, R28, R170 ;  /* 0x000000aa1c06723e */ /* 0x000fe400000000ff */
[----:B------:R-:W-:Y:S02]  /*a4e0*/  F2FP.F16.F32.PACK_AB R7, R31, R30 ;  /* 0x0000001e1f07723e */ /* 0x000fe400000000ff */
[----:B------:R-:W-:Y:S02]  /*a4f0*/  SHF.R.U64 R44, R44, 0x3, RZ ;  /* 0x000000032c2c7819 */ /* 0x000fe400000012ff */
[----:B------:R-:W-:Y:S01]  /*a500*/  LOP3.LUT R102, R209, 0x380, RZ, 0xc0, !PT ;  /* 0x00000380d1667812 */ /* 0x000fe200078ec0ff */
[----:B------:R0:W-:Y:S01]  /*a510*/  STSM.16.M88.4 [R175], R4 ;  /* 0x00000004af007844 */ /* 0x0001e20000000200 */
[----:B------:R-:W-:Y:S02]  /*a520*/  LOP3.LUT R36, R36, R177, RZ, 0x3c, !PT ;  /* 0x000000b124247212 */ /* 0x000fe400078e3cff */
[----:B------:R-:W-:-:S02]  /*a530*/  LOP3.LUT R40, R40, R179, RZ, 0x3c, !PT ;  /* 0x000000b328287212 */ /* 0x000fc400078e3cff */
[----:B------:R-:W-:Y:S02]  /*a540*/  SHF.R.U64 R48, R48, 0x3, RZ ;  /* 0x0000000330307819 */ /* 0x000fe400000012ff */
[----:B------:R-:W-:Y:S02]  /*a550*/  SHF.R.U64 R52, R52, 0x3, RZ ;  /* 0x0000000334347819 */ /* 0x000fe400000012ff */
[----:B------:R-:W-:Y:S02]  /*a560*/  LOP3.LUT R177, R110, 0x380, RZ, 0xc0, !PT ;  /* 0x000003806eb17812 */ /* 0x000fe400078ec0ff */
[----:B------:R-:W-:Y:S02]  /*a570*/  LOP3.LUT R179, R114, 0x380, RZ, 0xc0, !PT ;  /* 0x0000038072b37812 */ /* 0x000fe400078ec0ff */
        /* <DEDUP_REMOVED lines=13> */
[----:B------:R-:W-:Y:S02]  /*a650*/  SHF.R.U64 R179, R179, 0x3, RZ ;  /* 0x00000003b3b37819 */ /* 0x000fe400000012ff */
[----:B------:R-:W-:-:S02]  /*a660*/  LOP3.LUT R169, R126, 0x380, RZ, 0xc0, !PT ;  /* 0x000003807ea97812 */ /* 0x000fc400078ec0ff */
[----:B------:R-:W-:Y:S02]  /*a670*/  MOV R36, R36 ;  /* 0x0000002400247202 */ /* 0x000fe40000000f00 */
[----:B------:R-:W-:Y:S02]  /*a680*/  LOP3.LUT R98, R98, R207, RZ, 0x3c, !PT ;  /* 0x000000cf62627212 */ /* 0x000fe400078e3cff */
[----:B------:R-:W-:Y:S01]  /*a690*/  LOP3.LUT R171, R174, 0x380, RZ, 0xc0, !PT ;  /* 0x00000380aeab7812 */ /* 0x000fe200078ec0ff */
[----:B------:R-:W-:Y:S01]  /*a6a0*/  STSM.16.M88.4 [R36], R8 ;  /* 0x0000000824007844 */ /* 0x000fe20000000200 */
        /* <DEDUP_REMOVED lines=12> */
[----:B------:R-:W-:Y:S01]  /*a770*/  STSM.16.M88.4 [R44], R24 ;  /* 0x000000182c007844 */ /* 0x000fe20000000200 */
[----:B------:R-:W-:Y:S02]  /*a780*/  LOP3.LUT R114, R179, R114, RZ, 0x3c, !PT ;  /* 0x00000072b3727212 */ /* 0x000fe400078e3cff */
[----:B------:R-:W-:Y:S01]  /*a790*/  SHF.R.U64 R169, R169, 0x3, RZ ;  /* 0x00000003a9a97819 */ /* 0x000fe200000012ff */
[----:B------:R-:W-:Y:S01]  /*a7a0*/  STSM.16.M88.4 [R48], R64 ;  /* 0x0000004030007844 */ /* 0x000fe20000000200 */
[----:B------:R-:W-:Y:S02]  /*a7b0*/  MOV R52, R52 ;  /* 0x0000003400347202 */ /* 0x000fe40000000f00 */
[----:B------:R-:W-:Y:S02]  /*a7c0*/  F2FP.F16.F32.PACK_AB R74, R77, R76 ;  /* 0x0000004c4d4a723e */ /* 0x000fe400000000ff */
[----:B------:R-:W-:-:S02]  /*a7d0*/  F2FP.F16.F32.PACK_AB R75, R79, R78 ;  /* 0x0000004e4f4b723e */ /* 0x000fc400000000ff */
[----:B------:R-:W-:Y:S02]  /*a7e0*/  F2FP.F16.F32.PACK_AB R81, R83, R82 ;  /* 0x000000525351723e */ /* 0x000fe400000000ff */
[----:B------:R-:W-:Y:S01]  /*a7f0*/  F2FP.F16.F32.PACK_AB R88, R89, R88 ;  /* 0x000000585958723e */ /* 0x000fe200000000ff */
[----:B------:R-:W-:Y:S01]  /*a800*/  STSM.16.M88.4 [R52], R72 ;  /* 0x0000004834007844 */ /* 0x000fe20000000200 */
[----:B------:R-:W-:Y:S02]  /*a810*/  SHF.R.U64 R171, R171, 0x3, RZ ;  /* 0x00000003abab7819 */ /* 0x000fe400000012ff */
[----:B------:R-:W-:Y:S02]  /*a820*/  MOV R32, R98 ;  /* 0x0000006200207202 */ /* 0x000fe40000000f00 */
        /* <DEDUP_REMOVED lines=14> */
[----:B------:R-:W-:Y:S01]  /*a910*/  LOP3.LUT R126, R169, R126, RZ, 0x3c, !PT ;  /* 0x0000007ea97e7212 */ /* 0x000fe200078e3cff */
[----:B------:R-:W-:Y:S01]  /*a920*/  STSM.16.M88.4 [R31], R96 ;  /* 0x000000601f007844 */ /* 0x000fe20000000200 */
[----:B------:R-:W-:Y:S02]  /*a930*/  MOV R110, R110 ;  /* 0x0000006e006e7202 */ /* 0x000fe40000000f00 */
[----:B------:R-:W-:-:S02]  /*a940*/  MOV R30, R114 ;  /* 0x00000072001e7202 */ /* 0x000fc40000000f00 */
[----:B------:R-:W-:Y:S02]  /*a950*/  F2FP.F16.F32.PACK_AB R105, R56, R54 ;  /* 0x000000363869723e */ /* 0x000fe400000000ff */
[----:B------:R-:W-:Y:S02]  /*a960*/  F2FP.F16.F32.PACK_AB R106, R109, R108 ;  /* 0x0000006c6d6a723e */ /* 0x000fe400000000ff */
[----:B------:R-:W-:Y:S02]  /*a970*/  F2FP.F16.F32.PACK_AB R107, R152, R58 ;  /* 0x0000003a986b723e */ /* 0x000fe400000000ff */
[----:B------:R-:W-:Y:S02]  /*a980*/  F2FP.F16.F32.PACK_AB R112, R113, R112 ;  /* 0x000000707170723e */ /* 0x000fe400000000ff */
[----:B------:R-:W-:Y:S01]  /*a990*/  LOP3.LUT R28, R171, R174, RZ, 0x3c, !PT ;  /* 0x000000aeab1c7212 */ /* 0x000fe200078e3cff */
[----:B------:R-:W-:Y:S01]  /*a9a0*/  STSM.16.M88.4 [R110], R104 ;  /* 0x000000686e007844 */ /* 0x000fe20000000200 */
[----:B------:R-:W-:-:S02]  /*a9b0*/  MOV R0, R122 ;  /* 0x0000007a00007202 */ /* 0x000fc40000000f00 */
[----:B------:R-:W-:Y:S02]  /*a9c0*/  F2FP.F16.F32.PACK_AB R113, R155, R154 ;  /* 0x0000009a9b71723e */ /* 0x000fe400000000ff */
        /* <DEDUP_REMOVED lines=16> */
[----:B------:R1:W-:Y:S01]  /*aad0*/  STSM.16.M88.4 [R0], R128 ;  /* 0x0000008000007844 */ /* 0x0003e20000000200 */
[----:B------:R-:W-:Y:S02]  /*aae0*/  MOV R126, R126 ;  /* 0x0000007e007e7202 */ /* 0x000fe40000000f00 */
[----:B------:R-:W-:Y:S02]  /*aaf0*/  F2FP.F16.F32.PACK_AB R138, R141, R140 ;  /* 0x0000008c8d8a723e */ /* 0x000fe400000000ff */
[----:B------:R-:W-:-:S02]  /*ab00*/  F2FP.F16.F32.PACK_AB R139, R143, R142 ;  /* 0x0000008e8f8b723e */ /* 0x000fc400000000ff */
        /* <DEDUP_REMOVED lines=14> */
[----:B0-----:R-:W-:Y:S01]  /*abf0*/  IMAD.U32 R14, RZ, RZ, UR8 ;  /* 0x00000008ff0e7e24 */ /* 0x001fe2000f8e00ff */
[----:B-1----:R-:W-:-:S03]  /*ac00*/  MOV R0, UR4 ;  /* 0x0000000400007c02 */ /* 0x002fc60008000f00 */
        /* <DEDUP_REMOVED lines=15> */
[----:B--2---:R-:W-:Y:S02]  /*ad00*/  LOP3.LUT R28, R29, 0x380, RZ, 0xc0, !PT ;  /* 0x000003801d1c7812 */ /* 0x004fe400078ec0ff */
        /* <DEDUP_REMOVED lines=21> */
.L_x_4488:
        /* <DEDUP_REMOVED lines=23> */
[----:B------:R-:W-:Y:S01]  /*afd0*/  IMAD.X R41, RZ, RZ, R173, P0 ;  /* 0x000000ffff297224 */ /* 0x000fe200000e06ad */
[----:B0-----:R-:W-:Y:S02]  /*afe0*/  ISETP.NE.AND P6, PT, R4, RZ, PT ;  /* 0x000000ff0400720c */ /* 0x001fe40003fc5270 */
[----:B------:R-:W-:Y:S02]  /*aff0*/  IADD3.X R25, RZ, R173, RZ, P2, !PT ;  /* 0x000000adff197210 */ /* 0x000fe400017fe4ff */
[----:B------:R-:W-:Y:S02]  /*b000*/  LOP3.LUT R48, R48, R49, RZ, 0x3c, !PT ;  /* 0x0000003130307212 */ /* 0x000fe400078e3cff */
[----:B------:R-:W-:-:S02]  /*b010*/  IADD3 R57, P2, R172, 0xa000, RZ ;  /* 0x0000a000ac397810 */ /* 0x000fc40007f5e0ff */
[C---:B------:R-:W-:Y:S02]  /*b020*/  IADD3 R53, P3, R172.reuse, 0xb000, RZ ;  /* 0x0000b000ac357810 */ /* 0x040fe40007f7e0ff */
[C---:B------:R-:W-:Y:S02]  /*b030*/  IADD3 R65, P4, R172.reuse, 0xc000, RZ ;  /* 0x0000c000ac417810 */ /* 0x040fe40007f9e0ff */
[C---:B------:R-:W-:Y:S02]  /*b040*/  IADD3 R61, P5, R172.reuse, 0xd000, RZ ;  /* 0x0000d000ac3d7810 */ /* 0x040fe40007fbe0ff */
[C---:B------:R-:W-:Y:S02]  /*b050*/  IADD3 R73, P0, R172.reuse, 0xe000, RZ ;  /* 0x0000e000ac497810 */ /* 0x040fe40007f1e0ff */
[----:B------:R-:W-:Y:S02]  /*b060*/  IADD3.X R49, RZ, R173, RZ, P1, !PT ;  /* 0x000000adff317210 */ /* 0x000fe40000ffe4ff */
        /* <DEDUP_REMOVED lines=26> */
[----:B------:R-:W-:Y:S02]  /*b210*/  IADD3.X R69, RZ, R173, RZ, P1, !PT ;  /* 0x000000adff457210 */ /* 0x000fe40000ffe4ff */
[----:B------:R-:W-:Y:S01]  /*b220*/  LOP3.LUT R68, R4, R5, RZ, 0x3c, !PT ;  /* 0x0000000504447212 */ /* 0x000fe200078e3cff */
[----:B------:R-:W-:Y:S06]  /*b230*/  @P6 BRA `(.L_x_4489) ;  /* 0x0000000000bc6947 */ /* 0x000fec0003800000 */
[----:B------:R-:W0:Y:S01]  /*b240*/  LDC R11, c[0x0][0xbe8] ;  /* 0x0002fa00ff0b7b82 */ /* 0x000e220000000800 */
[----:B------:R-:W-:Y:S01]  /*b250*/  VIADD R10, R185, UR45 ;  /* 0x0000002db90a7c36 */ /* 0x000fe20008000000 */
[----:B------:R-:W-:Y:S01]  /*b260*/  ULDC.64 UR12, c[0x0][0xb90] ;  /* 0x0002e400000c7ab9 */ /* 0x000fe20000000a00 */
[----:B------:R-:W-:Y:S01]  /*b270*/  UMOV UR8, UR4 ;  /* 0x0000000400087c82 */ /* 0x000fe20008000000 */
[----:B------:R-:W-:Y:S01]  /*b280*/  UIMAD UR10, UR15, UR12, URZ ;  /* 0x0000000c0f0a72a4 */ /* 0x000fe2000f8e023f */
[----:B------:R-:W-:Y:S01]  /*b290*/  IMAD.MOV.U32 R4, RZ, RZ, R10 ;  /* 0x000000ffff047224 */ /* 0x000fe200078e000a */
[----:B------:R-:W-:Y:S01]  /*b2a0*/  UMOV UR9, UR14 ;  /* 0x0000000e00097c82 */ /* 0x000fe20008000000 */
[----:B------:R-:W-:Y:S01]  /*b2b0*/  IADD3 R21, -R18, RZ, RZ ;  /* 0x000000ff12157210 */ /* 0x000fe20007ffe1ff */
        /* <DEDUP_REMOVED lines=39> */
.L_x_4489:
        /* <DEDUP_REMOVED lines=9> */
[----:B------:R-:W-:Y:S01]  /*b5c0*/  IMAD.SHL.U32 R20, R20, 0x2, RZ ;  /* 0x0000000214147824 */ /* 0x000fe200078e00ff */
[----:B------:R-:W5:Y:S04]  /*b5d0*/  LD.E.128 R12, desc[UR50][R12.64] ;  /* 0x000000320c0c7980 */ /* 0x000f68000c101d00 */
[----:B------:R-:W5:Y:S04]  /*b5e0*/  LD.E.128 R24, desc[UR50][R24.64] ;  /* 0x0000003218187980 */ /* 0x000f68000c101d00 */
[----:B------:R-:W5:Y:S01]  /*b5f0*/  LD.E.128 R28, desc[UR50][R28.64] ;  /* 0x000000321c1c7980 */ /* 0x000f62000c101d00 */
[----:B-1----:R-:W-:-:S03]  /*b600*/  ISETP.NE.AND P2, PT, R81, 0x1, PT ;  /* 0x000000015100780c */ /* 0x002fc60003f45270 */
[----:B------:R-:W5:Y:S01]  /*b610*/  LD.E.128 R32, desc[UR50][R32.64] ;  /* 0x0000003220207980 */ /* 0x000f62000c101d00 */
[----:B------:R-:W-:Y:S02]  /*b620*/  ISETP.GE.AND P0, PT, R189, UR16, PT ;  /* 0x00000010bd007c0c */ /* 0x000fe4000bf06270 */
[----:B------:R-:W-:Y:S01]  /*b630*/  LOP3.LUT R3, R20, 0x2, R3, 0xe2, !PT ;  /* 0x0000000214037812 */ /* 0x000fe200078ee203 */
[----:B------:R-:W5:Y:S01]  /*b640*/  LD.E.128 R36, desc[UR50][R36.64] ;  /* 0x0000003224247980 */ /* 0x000f62000c101d00 */
[----:B------:R-:W-:-:S03]  /*b650*/  SEL R20, RZ, 0xffffffff, P0 ;  /* 0xffffffffff147807 */ /* 0x000fc60000000000 */
[----:B------:R-:W5:Y:S02]  /*b660*/  LD.E.128 R40, desc[UR50][R40.64] ;  /* 0x0000003228287980 */ /* 0x000f64000c101d00 */
[----:B------:R-:W1:Y:S01]  /*b670*/  @P2 LDC R77, c[0x0][0xbec] ;  /* 0x0002fb00ff4d2b82 */ /* 0x000e620000000800 */
[----:B------:R-:W-:Y:S01]  /*b680*/  UIMAD UR10, UR14, UR12, URZ ;  /* 0x0000000c0e0a72a4 */ /* 0x000fe2000f8e023f */
[----:B------:R-:W-:Y:S01]  /*b690*/  IMAD.SHL.U32 R20, R20, 0x4, RZ ;  /* 0x0000000414147824 */ /* 0x000fe200078e00ff */
[----:B------:R-:W5:Y:S04]  /*b6a0*/  LD.E.128 R44, desc[UR50][R44.64] ;  /* 0x000000322c2c7980 */ /* 0x000f68000c101d00 */
[----:B------:R-:W5:Y:S01]  /*b6b0*/  LD.E.128 R48, desc[UR50][R48.64] ;  /* 0x0000003230307980 */ /* 0x000f62000c101d00 */
[----:B------:R-:W2:Y:S01]  /*b6c0*/  @P2 LDC R79, c[0x0][0xbf0] ;  /* 0x0002fc00ff4f2b82 */ /* 0x000ea20000000800 */
[----:B------:R-:W-:Y:S01]  /*b6d0*/  ISETP.GE.AND P0, PT, R188, UR16, PT ;  /* 0x00000010bc007c0c */ /* 0x000fe2000bf06270 */
[----:B------:R-:W-:Y:S01]  /*b6e0*/  UIMAD.WIDE.U32 UR8, UR4, UR12, URZ ;  /* 0x0000000c040872a5 */ /* 0x000fe2000f8e003f */
[----:B------:R-:W-:Y:S01]  /*b6f0*/  LOP3.LUT R20, R20, 0x4, R3, 0xe2, !PT ;  /* 0x0000000414147812 */ /* 0x000fe200078ee203 */
[----:B------:R-:W-:Y:S01]  /*b700*/  UIMAD UR10, UR4, UR13, UR10 ;  /* 0x0000000d040a72a4 */ /* 0x000fe2000f8e020a */
[----:B------:R-:W-:Y:S01]  /*b710*/  SEL R21, RZ, 0xffffffff, P0 ;  /* 0xffffffffff157807 */ /* 0x000fe20000000000 */
[----:B------:R-:W-:Y:S01]  /*b720*/  IMAD R3, R191, 0x20, R192 ;  /* 0x00000020bf037824 */ /* 0x000fe200078e02c0 */
[----:B------:R-:W-:Y:S01]  /*b730*/  ULDC.64 UR12, c[0x0][0xae8] ;  /* 0x0002ba00000c7ab9 */ /* 0x000fe20000000a00 */
[----:B------:R-:W-:Y:S01]  /*b740*/  UIADD3 UR9, UR9, UR10, URZ ;  /* 0x0000000a09097290 */ /* 0x000fe2000fffe03f */
[----:B------:R-:W-:Y:S01]  /*b750*/  ISETP.GE.AND P0, PT, R187, UR16, PT ;  /* 0x00000010bb007c0c */ /* 0x000fe2000bf06270 */
[----:B------:R-:W-:Y:S01]  /*b760*/  UIMAD UR4, UR15, UR12, URZ ;  /* 0x0000000c0f0472a4 */ /* 0x000fe2000f8e023f */
[----:B------:R-:W-:Y:S01]  /*b770*/  SHF.L.U32 R21, R21, 0x3, RZ ;  /* 0x0000000315157819 */ /* 0x000fe200000006ff */
[----:B------:R-:W-:Y:S01]  /*b780*/  VIADD R82, R3, UR45 ;  /* 0x0000002d03527c36 */ /* 0x000fe20008000000 */
[----:B------:R-:W-:Y:S01]  /*b790*/  UIMAD.WIDE.U32 UR8, UR44, UR12, UR8 ;  /* 0x0000000c2c0872a5 */ /* 0x000fe2000f8e0008 */
[----:B------:R-:W-:Y:S01]  /*b7a0*/  SEL R3, RZ, 0xffffffff, P0 ;  /* 0xffffffffff037807 */ /* 0x000fe20000000000 */
[----:B------:R-:W-:Y:S01]  /*b7b0*/  UIMAD UR4, UR44, UR13, UR4 ;  /* 0x0000000d2c0472a4 */ /* 0x000fe2000f8e0204 */
[----:B------:R-:W-:Y:S01]  /*b7c0*/  LOP3.LUT R21, R21, 0x8, R20, 0xe2, !PT ;  /* 0x0000000815157812 */ /* 0x000fe200078ee214 */
[----:B------:R-:W-:Y:S01]  /*b7d0*/  ULDC.64 UR10, c[0x0][0xaf0] ;  /* 0x0002bc00000a7ab9 */ /* 0x000fe20000000a00 */
[----:B-1----:R-:W-:Y:S01]  /*b7e0*/  @P2 IMAD.HI.U32 R20, R82, R77, RZ ;  /* 0x0000004d52142227 */ /* 0x002fe200078e00ff */
[----:B------:R-:W-:Y:S01]  /*b7f0*/  UIMAD UR43, UR43, UR10, URZ ;  /* 0x0000000a2b2b72a4 */ /* 0x000fe2000f8e023f */
[----:B------:R-:W5:Y:S01]  /*b800*/  LD.E.128 R56, desc[UR50][R56.64] ;  /* 0x0000003238387980 */ /* 0x000f62000c101d00 */
[----:B------:R-:W-:Y:S01]  /*b810*/  UIADD3 UR9, UR9, UR4, URZ ;  /* 0x0000000409097290 */ /* 0x000fe2000fffe03f */
[----:B------:R-:W-:Y:S01]  /*b820*/  IMAD.SHL.U32 R76, R3, 0x10, RZ ;  /* 0x00000010034c7824 */ /* 0x000fe200078e00ff */
[----:B------:R-:W-:Y:S01]  /*b830*/  UIMAD UR4, UR42, UR11, UR43 ;  /* 0x0000000b2a0472a4 */ /* 0x000fe2000f8e022b */
[----:B------:R-:W-:Y:S01]  /*b840*/  IMAD.MOV.U32 R3, RZ, RZ, R82 ;  /* 0x000000ffff037224 */ /* 0x000fe200078e0052 */
[----:B--2---:R-:W-:Y:S01]  /*b850*/  @P2 SHF.R.U32.HI R3, RZ, R79, R20 ;  /* 0x0000004fff032219 */ /* 0x004fe20000011614 */
[----:B------:R-:W-:Y:S01]  /*b860*/  UIMAD.WIDE.U32 UR42, UR42, UR10, UR8 ;  /* 0x0000000a2a2a72a5 */ /* 0x000fe2000f8e0008 */
[----:B------:R-:W-:Y:S01]  /*b870*/  ISETP.GE.AND P0, PT, R186, UR16, PT ;  /* 0x00000010ba007c0c */ /* 0x000fe2000bf06270 */
[----:B------:R-:W5:Y:S01]  /*b880*/  LD.E.128 R52, desc[UR50][R52.64] ;  /* 0x0000003234347980 */ /* 0x000f62000c101d00 */
[--C-:B------:R-:W-:Y:S01]  /*b890*/  SHF.R.S32.HI R77, RZ, 0x1f, R3.reuse ;  /* 0x0000001fff4d7819 */ /* 0x100fe20000011403 */
[----:B------:R-:W-:Y:S01]  /*b8a0*/  UIADD3 UR4, UR43, UR4, URZ ;  /* 0x000000042b047290 */ /* 0x000fe2000fffe03f */
[----:B------:R-:W-:Y:S01]  /*b8b0*/  IMAD.MOV R79, RZ, RZ, -R3 ;  /* 0x000000ffff4f7224 */ /* 0x000fe200078e0a03 */
[----:B------:R-:W-:Y:S01]  /*b8c0*/  ULDC.64 UR8, c[0x0][0xae0] ;  /* 0x0002b80000087ab9 */ /* 0x000fe20000000a00 */
[----:B------:R-:W-:Y:S01]  /*b8d0*/  LOP3.LUT R76, R76, 0x10, R21, 0xe2, !PT ;  /* 0x000000104c4c7812 */ /* 0x000fe200078ee215 */
[----:B------:R-:W-:Y:S01]  /*b8e0*/  IMAD R80, R77, UR8, RZ ;  /* 0x000000084d507c24 */ /* 0x000fe2000f8e02ff */
[----:B------:R-:W-:Y:S01]  /*b8f0*/  SEL R78, RZ, 0xffffffff, P0 ;  /* 0xffffffffff4e7807 */ /* 0x000fe20000000000 */
[----:B------:R-:W-:Y:S01]  /*b900*/  IMAD.U32 R21, RZ, RZ, UR43 ;  /* 0x0000002bff157e24 */ /* 0x000fe2000f8e00ff */
[----:B------:R-:W-:Y:S01]  /*b910*/  MOV R21, UR4 ;  /* 0x0000000400157c02 */ /* 0x000fe20008000f00 */
[----:B------:R-:W-:Y:S01]  /*b920*/  IMAD R77, R81, R79, R82 ;  /* 0x0000004f514d7224 */ /* 0x000fe200078e0252 */
[----:B------:R-:W5:Y:S01]  /*b930*/  LD.E.128 R64, desc[UR50][R64.64] ;  /* 0x0000003240407980 */ /* 0x000f62000c101d00 */
[----:B------:R-:W-:-:S02]  /*b940*/  IMAD.U32 R20, RZ, RZ, UR42 ;  /* 0x0000002aff147e24 */ /* 0x000fc4000f8e00ff */
[----:B------:R-:W-:Y:S01]  /*b950*/  IMAD.SHL.U32 R83, R78, 0x20, RZ ;  /* 0x000000204e537824 */ /* 0x000fe200078e00ff */
[----:B------:R-:W5:Y:S01]  /*b960*/  LD.E.128 R60, desc[UR50][R60.64] ;  /* 0x000000323c3c7980 */ /* 0x000f62000c101d00 */
[----:B------:R-:W-:-:S03]  /*b970*/  SHF.R.S32.HI R78, RZ, 0x1f, R77 ;  /* 0x0000001fff4e7819 */ /* 0x000fc6000001144d */
        /* <DEDUP_REMOVED lines=67> */
.L_x_4491:
[----:B------:R-:W-:Y:S05]  /*bdb0*/  BSYNC B1 ;  /* 0x0000000000017941 */ /* 0x000fea0003800000 */
.L_x_4490:
[----:B---3--:R-:W-:Y:S01]  /*bdc0*/  IADD3 R4, R86, 0x20, RZ ;  /* 0x0000002056047810 */ /* 0x008fe20007ffe0ff */
[----:B------:R4:W3:Y:S03]  /*bdd0*/  SHFL.IDX PT, R7, R85, 0x1, 0x181f ;  /* 0x00381f0055077f89 */ /* 0x0008e600000e0000 */
        /* <DEDUP_REMOVED lines=36> */
.L_x_4487:
        /* <DEDUP_REMOVED lines=30> */
[----:B--2---:R-:W-:-:S07]  /*c200*/  IADD3 R0, -R3, R0, RZ ;  /* 0x0000000003007210 */ /* 0x004fce0007ffe1ff */
.L_x_4493:
[----:B------:R-:W-:Y:S01]  /*c210*/  USEL UR42, UR42, URZ, !UP0 ;  /* 0x0000003f2a2a7287 */ /* 0x000fe2000c000000 */
[----:B------:R-:W-:Y:S01]  /*c220*/  BSSY B1, `(.L_x_4494) ;  /* 0x000002c000017945 */ /* 0x000fe20003800000 */
[----:B------:R-:W-:-:S03]  /*c230*/  USEL UR43, UR43, URZ, !UP0 ;  /* 0x0000003f2b2b7287 */ /* 0x000fc6000c000000 */
[----:B------:R-:W-:Y:S09]  /*c240*/  @P0 BRA `(.L_x_4495) ;  /* 0x0000000000a40947 */ /* 0x000ff20003800000 */
        /* <DEDUP_REMOVED lines=38> */
[----:B------:R-:W-:Y:S02]  /*c4b0*/  LEA.HI.X R7, R4, UR9, R3, 0x2, P0 ;  /* 0x0000000904077c11 */ /* 0x000fe400080f1403 */
[----:B------:R-:W-:-:S05]  /*c4c0*/  MOV R3, 0xff800000 ;  /* 0xff80000000037802 */ /* 0x000fca0000000f00 */
[----:B------:R0:W-:Y:S02]  /*c4d0*/  STG.E desc[UR50][R6.64], R3 ;  /* 0x0000000306007986 */ /* 0x0001e4000c101932 */
.L_x_4495:
[----:B------:R-:W-:Y:S05]  /*c4e0*/  BSYNC B1 ;  /* 0x0000000000017941 */ /* 0x000fea0003800000 */
.L_x_4494:
        /* <DEDUP_REMOVED lines=23> */
[----:B------:R-:W-:Y:S01]  /*c660*/  VIADD R8, R3, UR45 ;  /* 0x0000002d03087c36 */ /* 0x000fe20008000000 */
[----:B------:R-:W-:Y:S01]  /*c670*/  UIMAD.WIDE.U32 UR8, UR44, UR14, UR8 ;  /* 0x0000000e2c0872a5 */ /* 0x000fe2000f8e0008 */
[----:B------:R-:W-:Y:S01]  /*c680*/  IMAD.SHL.U32 R9, R6, 0x4, RZ ;  /* 0x0000000406097824 */ /* 0x000fe200078e00ff */
[----:B------:R-:W-:Y:S01]  /*c690*/  ULDC.64 UR10, c[0x0][0xaf0] ;  /* 0x0002bc00000a7ab9 */ /* 0x000fe20000000a00 */
[----:B------:R-:W-:Y:S01]  /*c6a0*/  SEL R10, RZ, 0xffffffff, P1 ;  /* 0xffffffffff0a7807 */ /* 0x000fe20000800000 */
[----:B------:R-:W-:Y:S01]  /*c6b0*/  UIMAD UR43, UR43, UR10, URZ ;  /* 0x0000000a2b2b72a4 */ /* 0x000fe2000f8e023f */
[----:B------:R-:W-:Y:S01]  /*c6c0*/  IMAD.MOV.U32 R3, RZ, RZ, R8 ;  /* 0x000000ffff037224 */ /* 0x000fe200078e0008 */
[----:B------:R-:W-:Y:S01]  /*c6d0*/  UIADD3 UR9, UR9, UR4, URZ ;  /* 0x0000000409097290 */ /* 0x000fe2000fffe03f */
[----:B------:R-:W-:Y:S01]  /*c6e0*/  LOP3.LUT R9, R9, 0x4, R4, 0xe2, !PT ;  /* 0x0000000409097812 */ /* 0x000fe200078ee204 */
[----:B------:R-:W-:Y:S01]  /*c6f0*/  UIMAD UR4, UR42, UR11, UR43 ;  /* 0x0000000b2a0472a4 */ /* 0x000fe2000f8e022b */
[----:B------:R-:W-:Y:S01]  /*c700*/  SHF.L.U32 R10, R10, 0x3, RZ ;  /* 0x000000030a0a7819 */ /* 0x000fe200000006ff */
[----:B------:R-:W-:Y:S01]  /*c710*/  UIMAD.WIDE.U32 UR42, UR42, UR10, UR8 ;  /* 0x0000000a2a2a72a5 */ /* 0x000fe2000f8e0008 */
[----:B------:R-:W-:Y:S01]  /*c720*/  VIADD R26, R192, UR45 ;  /* 0x0000002dc01a7c36 */ /* 0x000fe20008000000 */
[----:B------:R-:W-:Y:S01]  /*c730*/  ISETP.GE.AND P2, PT, R194, UR13, PT ;  /* 0x0000000dc2007c0c */ /* 0x000fe2000bf46270 */
[----:B0-----:R-:W-:Y:S01]  /*c740*/  @P0 IMAD.HI.U32 R6, R8, R5, RZ ;  /* 0x0000000508060227 */ /* 0x001fe200078e00ff */
[----:B------:R-:W-:Y:S01]  /*c750*/  UIADD3 UR4, UR43, UR4, URZ ;  /* 0x000000042b047290 */ /* 0x000fe2000fffe03f */
[----:B------:R-:W-:Y:S01]  /*c760*/  LOP3.LUT R10, R10, 0x8, R9, 0xe2, !PT ;  /* 0x000000080a0a7812 */ /* 0x000fe200078ee209 */
[----:B------:R-:W-:Y:S01]  /*c770*/  ULDC.64 UR8, c[0x0][0xae0] ;  /* 0x0002b80000087ab9 */ /* 0x000fe20000000a00 */
[----:B------:R-:W-:Y:S01]  /*c780*/  IMAD.U32 R5, RZ, RZ, UR43 ;  /* 0x0000002bff057e24 */ /* 0x000fe2000f8e00ff */
[----:B------:R-:W-:Y:S01]  /*c790*/  SEL R0, RZ, 0x80, P2 ;  /* 0x00000080ff007807 */ /* 0x000fe20001000000 */
[----:B------:R-:W-:Y:S01]  /*c7a0*/  IMAD.U32 R4, RZ, RZ, UR42 ;  /* 0x0000002aff047e24 */ /* 0x000fe2000f8e00ff */
[----:B------:R-:W-:Y:S01]  /*c7b0*/  BSSY B1, `(.L_x_4496) ;  /* 0x0000042000017945 */ /* 0x000fe20003800000 */
[----:B-1----:R-:W-:Y:S01]  /*c7c0*/  @P0 SHF.R.U32.HI R3, RZ, R7, R6 ;  /* 0x00000007ff030219 */ /* 0x002fe20000011606 */
[----:B------:R-:W-:Y:S01]  /*c7d0*/  IMAD.U32 R5, RZ, RZ, UR4 ;  /* 0x00000004ff057e24 */ /* 0x000fe2000f8e00ff */
[----:B------:R-:W-:-:S02]  /*c7e0*/  ISETP.GE.AND P0, PT, R187, UR13, PT ;  /* 0x0000000dbb007c0c */ /* 0x000fc4000bf06270 */
        /* <DEDUP_REMOVED lines=13> */
[----:B------:R-:W-:Y:S01]  /*c8c0*/  LOP3.LUT R10, R13, 0x10, R10, 0xe2, !PT ;  /* 0x000000100d0a7812 */ /* 0x000fe200078ee20a */
[----:B------:R-:W-:Y:S01]  /*c8d0*/  IMAD.IADD R5, R5, 0x1, R9 ;  /* 0x0000000105057824 */ /* 0x000fe200078e0209 */
[----:B------:R-:W-:Y:S01]  /*c8e0*/  SHF.L.U32 R13, R8, 0x5, RZ ;  /* 0x00000005080d7819 */ /* 0x000fe200000006ff */
[----:B------:R-:W-:-:S02]  /*c8f0*/  IMAD R6, R3, UR8, RZ ;  /* 0x0000000803067c24 */ /* 0x000fc4000f8e02ff */
        /* <DEDUP_REMOVED lines=45> */
.L_x_4497:
[----:B------:R-:W-:Y:S05]  /*cbd0*/  BSYNC B1 ;  /* 0x0000000000017941 */ /* 0x000fea0003800000 */
.L_x_4496:
        /* <DEDUP_REMOVED lines=36> */
.L_x_4492:
[----:B------:R-:W-:Y:S05]  /*ce20*/  BSYNC B0 ;  /* 0x0000000000007941 */ /* 0x000fea0003800000 */
.L_x_4486:
[----:B------:R-:W-:Y:S02]  /*ce30*/  ULDC UR4, c[0x0][0xc3c] ;  /* 0x00030f0000047ab9 */ /* 0x000fe40000000800 */
[----:B------:R-:W-:-:S06]  /*ce40*/  UISETP.GE.AND UP0, UPT, UR7, UR4, UPT ;  /* 0x000000040700728c */ /* 0x000fcc000bf06270 */
[----:B------:R-:W-:-:S13]  /*ce50*/  PLOP3.LUT P0, PT, PT, PT, UP0, 0x80, 0x0 ;  /* 0x000000000000781c */ /* 0x000fda0003f0f008 */
[----:B------:R-:W-:Y:S05]  /*ce60*/  @!P0 BRA `(.L_x_4498) ;  /* 0xffffff4000408947 */ /* 0x000fea000383ffff */
[----:B------:R-:W-:Y:S05]  /*ce70*/  EXIT ;  /* 0x000000000000794d */ /* 0x000fea0003800000 */
.L_x_4433:
        /* <DEDUP_REMOVED lines=16> */
.L_x_4499:
        /* <DEDUP_REMOVED lines=32> */
[----:B-1----:R-:W-:-:S05]  /*d180*/  IMAD R6, R6, UR5, RZ ;  /* 0x0000000506067c24 */ /* 0x002fca000f8e02ff */
[----:B0-----:R-:W-:Y:S02]  /*d190*/  ISETP.GT.AND P6, PT, R6, UR6, PT ;  /* 0x0000000606007c0c */ /* 0x001fe4000bfc4270 */
[----:B------:R-:W-:-:S11]  /*d1a0*/  MOV R3, R6 ;  /* 0x0000000600037202 */ /* 0x000fd60000000f00 */
[----:B------:R-:W-:Y:S05]  /*d1b0*/  @P6 BRA `(.L_x_4501) ;  /* 0x0000000000906947 */ /* 0x000fea0003800000 */
[----:B------:R-:W-:Y:S01]  /*d1c0*/  IMAD.MOV.U32 R6, RZ, RZ, R3 ;  /* 0x000000ffff067224 */ /* 0x000fe200078e0003 */
[----:B------:R-:W-:Y:S01]  /*d1d0*/  UMOV UR4, URZ ;  /* 0x0000003f00047c82 */ /* 0x000fe20008000000 */
[----:B------:R-:W-:-:S05]  /*d1e0*/  ULDC UR5, c[0x0][0xc38] ;  /* 0x00030e0000057ab9 */ /* 0x000fca0000000800 */
.L_x_4505:
        /* <DEDUP_REMOVED lines=12> */
.L_x_4504:
[----:B------:R-:W-:Y:S05]  /*d2b0*/  BSYNC B0 ;  /* 0x0000000000007941 */ /* 0x000fea0003800000 */
.L_x_4503:
[----:B0----5:R-:W0:Y:S02]  /*d2c0*/  SHFL.UP PT, R2, R4, 0x1, RZ ;  /* 0x0420000004027989 */ /* 0x021e2400000e00ff */
        /* <DEDUP_REMOVED lines=19> */
.L_x_4501:
        /* <DEDUP_REMOVED lines=15> */
[----:B0-----:R-:W-:-:S06]  /*d4f0*/  IADD3 R11, R10, 0xffffffe, RZ ;  /* 0x0ffffffe0a0b7810 */ /* 0x001fcc0007ffe0ff */
[----:B------:R0:W1:Y:S01]  /*d500*/  F2I.FTZ.U32.TRUNC.NTZ R3, R11 ;  /* 0x0000000b00037305 */ /* 0x000062000021f000 */
[----:B------:R-:W-:Y:S05]  /*d510*/  @!P0 BRA `(.L_x_4506) ;  /* 0x0000000000088947 */ /* 0x000fea0003800000 */
[----:B------:R-:W-:-:S05]  /*d520*/  VIADD R9, R15, 0xffffffff ;  /* 0xffffffff0f097836 */ /* 0x000fca0000000000 */
[----:B------:R2:W3:Y:S02]  /*d530*/  SHFL.IDX PT, R16, R8, R9, 0x1f ;  /* 0x00001f0908107589 */ /* 0x0004e400000e0000 */
.L_x_4506:
        /* <DEDUP_REMOVED lines=9> */
[----:B------:R-:W-:Y:S01]  /*d5d0*/  IMAD.MOV.U32 R3, RZ, RZ, R8 ;  /* 0x000000ffff037224 */ /* 0x000fe200078e0008 */
[----:B------:R-:W-:-:S03]  /*d5e0*/  MOV R8, R10 ;  /* 0x0000000a00087202 */ /* 0x000fc60000000f00 */
        /* <DEDUP_REMOVED lines=23> */
[----:B0-----:R-:W-:-:S06]  /*d760*/  IADD3 R3, R7, 0xffffffe, RZ ;  /* 0x0ffffffe07037810 */ /* 0x001fcc0007ffe0ff */
        /* <DEDUP_REMOVED lines=21> */
[----:B------:R-:W-:-:S03]  /*d8c0*/  IMAD R18, R2, R18, R3 ;  /* 0x0000001202127224 */ /* 0x000fc600078e0203 */
[----:B------:R-:W-:Y:S01]  /*d8d0*/  IADD3 R17, R4, R17, RZ ;  /* 0x0000001104117210 */ /* 0x000fe20007ffe0ff */
[----:B------:R-:W-:Y:S06]  /*d8e0*/  BRA `(.L_x_4507) ;  /* 0x0000000000147947 */ /* 0x000fec0003800000 */
.L_x_4502:
[----:B------:R-:W-:Y:S01]  /*d8f0*/  ULDC UR4, c[0x0][0xc3c] ;  /* 0x00030f0000047ab9 */ /* 0x000fe20000000800 */
[----:B------:R-:W-:Y:S02]  /*d900*/  IMAD.MOV.U32 R17, RZ, RZ, RZ ;  /* 0x000000ffff117224 */ /* 0x000fe400078e00ff */
[----:B------:R-:W-:Y:S02]  /*d910*/  IMAD.U32 R16, RZ, RZ, UR6 ;  /* 0x00000006ff107e24 */ /* 0x000fe4000f8e00ff */
[----:B------:R-:W-:Y:S02]  /*d920*/  IMAD.MOV.U32 R18, RZ, RZ, RZ ;  /* 0x000000ffff127224 */ /* 0x000fe400078e00ff */
[----:B------:R-:W-:-:S07]  /*d930*/  IMAD.U32 R19, RZ, RZ, UR4 ;  /* 0x00000004ff137e24 */ /* 0x000fce000f8e00ff */
.L_x_4507:
[----:B------:R-:W-:-:S13]  /*d940*/  ISETP.NE.AND P0, PT, R5, RZ, PT ;  /* 0x000000ff0500720c */ /* 0x000fda0003f05270 */
[----:B------:R-:W0:Y:S01]  /*d950*/  @!P0 S2R R3, SR_CgaCtaId ;  /* 0x0000000000038919 */ /* 0x000e220000008800 */
[----:B------:R-:W-:-:S04]  /*d960*/  @!P0 MOV R2, 0x400 ;  /* 0x0000040000028802 */ /* 0x000fc80000000f00 */
[----:B0-----:R-:W-:-:S05]  /*d970*/  @!P0 LEA R2, R3, R2, 0x18 ;  /* 0x0000000203028211 */ /* 0x001fca00078ec0ff */
[----:B------:R0:W-:Y:S01]  /*d980*/  @!P0 STS.128 [R2+0x28cd0], R16 ;  /* 0x028cd01002008388 */ /* 0x0001e20000000c00 */
[----:B------:R-:W-:Y:S06]  /*d990*/  BAR.ARV 0x5, 0x180 ;  /* 0x0146000000007b1d */ /* 0x000fec0000002000 */
.L_x_4500:
[----:B------:R2:W-:Y:S01]  /*d9a0*/  STL [R1+0x24], RZ ;  /* 0x000024ff01007387 */ /* 0x0005e20000100800 */
[----:B------:R-:W-:Y:S01]  /*d9b0*/  ULDC UR4, c[0x0][0xc3c] ;  /* 0x00030f0000047ab9 */ /* 0x000fe20000000800 */
[----:B------:R-:W-:Y:S01]  /*d9c0*/  IMAD.MOV.U32 R25, RZ, RZ, 0x1 ;  /* 0x00000001ff197424 */ /* 0x000fe200078e00ff */
[----:B-1----:R-:W-:Y:S02]  /*d9d0*/  ISETP.GE.AND P0, PT, R19, UR4, PT ;  /* 0x0000000413007c0c */ /* 0x002fe4000bf06270 */
[----:B------:R-:W-:-:S11]  /*d9e0*/  MOV R24, RZ ;  /* 0x000000ff00187202 */ /* 0x000fd60000000f00 */
[----:B--2---:R-:W-:Y:S05]  /*d9f0*/  @P0 BRA `(.L_x_4508) ;  /* 0x0000004800740947 */ /* 0x004fea0003800000 */
[----:B------:R-:W1:Y:S01]  /*da00*/  S2UR UR5, SR_CgaCtaId ;  /* 0x00000000000579c3 */ /* 0x000e620000008800 */
[C---:B0-----:R-:W-:Y:S01]  /*da10*/  IMAD.SHL.U32 R2, R0.reuse, 0x8, RZ ;  /* 0x0000000800027824 */ /* 0x041fe200078e00ff */
[----:B------:R-:W-:Y:S01]  /*da20*/  UMOV UR4, 0x400 ;  /* 0x0000040000047882 */ /* 0x000fe20000000000 */
[C---:B------:R-:W-:Y:S01]  /*da30*/  LOP3.LUT R4, R0.reuse, 0x7f, RZ, 0xc0, !PT ;  /* 0x0000007f00047812 */ /* 0x040fe200078ec0ff */
[----:B------:R-:W-:Y:S01]  /*da40*/  IMAD.SHL.U32 R5, R0, 0x10, RZ ;  /* 0x0000001000057824 */ /* 0x000fe200078e00ff */
[----:B------:R0:W-:Y:S01]  /*da50*/  STL [R1+0x24], RZ ;  /* 0x000024ff01007387 */ /* 0x0001e20000100800 */
[C---:B------:R-:W-:Y:S01]  /*da60*/  LOP3.LUT R3, R2.reuse, 0x1f8, RZ, 0xc0, !PT ;  /* 0x000001f802037812 */ /* 0x040fe200078ec0ff */
[----:B------:R-:W-:Y:S01]  /*da70*/  BSSY B8, `(.L_x_4508) ;  /* 0x0000495000087945 */ /* 0x000fe20003800000 */
[----:B------:R-:W-:Y:S01]  /*da80*/  SHF.R.U32.HI R36, RZ, 0x3, R4 ;  /* 0x00000003ff247819 */ /* 0x000fe20000011604 */
[----:B------:R-:W-:Y:S01]  /*da90*/  IMAD.MOV.U32 R25, RZ, RZ, 0x1 ;  /* 0x00000001ff197424 */ /* 0x000fe200078e00ff */
[----:B------:R-:W-:Y:S01]  /*daa0*/  LOP3.LUT R3, R3, 0x38, R0, 0x78, !PT ;  /* 0x0000003803037812 */ /* 0x000fe200078e7800 */
[----:B------:R-:W-:Y:S01]  /*dab0*/  IMAD.MOV.U32 R24, RZ, RZ, RZ ;  /* 0x000000ffff187224 */ /* 0x000fe200078e00ff */
        /* <DEDUP_REMOVED lines=13> */
[----:B------:R-:W-:-:S04]  /*db90*/  LOP3.LUT R2, R0, 0x1c0, RZ, 0xfc, !PT ;  /* 0x000001c000027812 */ /* 0x000fc800078efcff */
[----:B------:R-:W-:-:S05]  /*dba0*/  LEA R0, R33, R23, 0x1 ;  /* 0x0000001721007211 */ /* 0x000fca00078e08ff */
[----:B------:R0:W-:Y:S02]  /*dbb0*/  STL [R1+0x2c], R0 ;  /* 0x00002c0001007387 */ /* 0x0001e40000100800 */
.L_x_4569:
[----:B-1----:R-:W1:Y:S02]  /*dbc0*/  LDC.64 R30, c[0x0][0xc88] ;  /* 0x00032200ff1e7b82 */ /* 0x002e640000000a00 */
[----:B-1----:R-:W-:-:S06]  /*dbd0*/  IMAD.WIDE R30, R19, 0x4, R30 ;  /* 0x00000004131e7825 */ /* 0x002fcc00078e021e */
[----:B------:R1:W0:Y:S01]  /*dbe0*/  LDG.E R30, desc[UR50][R30.64] ;  /* 0x000000321e1e7981 */ /* 0x000222000c1e1900 */
[----:B------:R-:W-:Y:S05]  /*dbf0*/  YIELD ;  /* 0x0000000000007946 */ /* 0x000fea0003800000 */
[----:B------:R-:W-:Y:S01]  /*dc00*/  ULDC.64 UR4, c[0x0][0xa28] ;  /* 0x00028a0000047ab9 */ /* 0x000fe20000000a00 */
[----:B------:R-:W-:Y:S01]  /*dc10*/  ULDC.64 UR6, c[0x0][0xa18] ;  /* 0x0002860000067ab9 */ /* 0x000fe20000000a00 */
[----:B------:R-:W-:Y:S01]  /*dc20*/  ISETP.NE.U32.AND P0, PT, RZ, UR4, PT ;  /* 0x00000004ff007c0c */ /* 0x000fe2000bf05070 */
[----:B-1----:R-:W-:-:S03]  /*dc30*/  IMAD.MOV.U32 R31, RZ, RZ, RZ ;  /* 0x000000ffff1f7224 */ /* 0x002fc600078e00ff */
[----:B------:R-:W-:Y:S01]  /*dc40*/  ISETP.NE.AND.EX P0, PT, RZ, UR5, PT, P0 ;  /* 0x00000005ff007c0c */ /* 0x000fe2000bf05300 */
[----:B------:R-:W-:Y:S01]  /*dc50*/  IMAD.MOV.U32 R37, RZ, RZ, RZ ;  /* 0x000000ffff257224 */ /* 0x000fe200078e00ff */
[----:B0-----:R-:W-:-:S11]  /*dc60*/  SHF.R.S32.HI R0, RZ, 0x1f, R30 ;  /* 0x0000001fff007819 */ /* 0x001fd6000001141e */
        /* <DEDUP_REMOVED lines=19> */
[----:B--2---:R-:W2:Y:S01]  /*dda0*/  @P0 LDG.E R4, desc[UR50][R4.64] ;  /* 0x0000003204040981 */ /* 0x004ea2000c1e1900 */
[----:B------:R-:W-:-:S03]  /*ddb0*/  UISETP.NE.U32.AND UP0, UPT, UR4, URZ, UPT ;  /* 0x0000003f0400728c */ /* 0x000fc6000bf05070 */
[----:B------:R-:W-:Y:S01]  /*ddc0*/  ULDC UR4, c[0x0][0x424] ;  /* 0x0001090000047ab9 */ /* 0x000fe20000000800 */
[----:B------:R-:W-:-:S03]  /*ddd0*/  UISETP.NE.AND.EX UP0, UPT, UR5, URZ, UPT, UP0 ;  /* 0x0000003f0500728c */ /* 0x000fc6000bf05300 */
[----:B------:R-:W-:Y:S01]  /*dde0*/  ULDC UR5, c[0x0][0x2f0] ;  /* 0x0000bc0000057ab9 */ /* 0x000fe20000000800 */
[----:B------:R-:W-:-:S04]  /*ddf0*/  USEL UR4, UR4, 0x1, UP0 ;  /* 0x0000000104047887 */ /* 0x000fc80008000000 */
[----:B------:R-:W-:-:S06]  /*de00*/  UIMAD UR4, UR4, UR5, URZ ;  /* 0x00000005040472a4 */ /* 0x000fcc000f8e023f */
[----:B0-----:R-:W-:Y:S01]  /*de10*/  IMAD.U32 R0, RZ, RZ, UR4 ;  /* 0x00000004ff007e24 */ /* 0x001fe2000f8e00ff */
[----:B--2---:R1:W-:Y:S01]  /*de20*/  @P0 STL [R1], R4 ;  /* 0x0000000401000387 */ /* 0x0043e20000100800 */
[----:B---34-:R-:W-:Y:S05]  /*de30*/  @P0 BRA `(.L_x_4509) ;  /* 0x0000000000200947 */ /* 0x018fea0003800000 */
[----:B------:R-:W-:Y:S02]  /*de40*/  ULDC UR4, c[0x0][0x288] ;  /* 0x0000a20000047ab9 */ /* 0x000fe40000000800 */
[----:B-1----:R-:W-:-:S05]  /*de50*/  IMAD.U32 R4, RZ, RZ, UR4 ;  /* 0x00000004ff047e24 */ /* 0x002fca000f8e00ff */
[----:B------:R0:W-:Y:S01]  /*de60*/  STL [R1], R4 ;  /* 0x0000000401007387 */ /* 0x0001e20000100800 */
[----:B------:R-:W-:Y:S05]  /*de70*/  @!P2 BRA `(.L_x_4509) ;  /* 0x000000000010a947 */ /* 0x000fea0003800000 */
[----:B------:R-:W2:Y:S04]  /*de80*/  LDG.E R5, desc[UR50][R2.64] ;  /* 0x0000003202057981 */ /* 0x000ea8000c1e1900 */
[----:B0-----:R-:W2:Y:S02]  /*de90*/  LDG.E R4, desc[UR50][R2.64+0x4] ;  /* 0x0000043202047981 */ /* 0x001ea4000c1e1900 */
[----:B--2---:R-:W-:-:S05]  /*dea0*/  IADD3 R2, -R5, R4, RZ ;  /* 0x0000000405027210 */ /* 0x004fca0007ffe1ff */
[----:B------:R2:W-:Y:S02]  /*deb0*/  STL [R1], R2 ;  /* 0x0000000201007387 */ /* 0x0005e40000100800 */
.L_x_4509:
[----:B------:R-:W-:Y:S01]  /*dec0*/  ULDC.64 UR4, c[0x0][0xa20] ;  /* 0x0002880000047ab9 */ /* 0x000fe20000000a00 */
[----:B------:R-:W-:Y:S01]  /*ded0*/  IMAD.MOV.U32 R28, RZ, RZ, R30 ;  /* 0x000000ffff1c7224 */ /* 0x000fe200078e001e */
[----:B------:R-:W-:-:S04]  /*dee0*/  ISETP.NE.U32.AND P0, PT, RZ, UR4, PT ;  /* 0x00000004ff007c0c */ /* 0x000fc8000bf05070 */
[----:B------:R-:W-:-:S13]  /*def0*/  ISETP.NE.AND.EX P0, PT, RZ, UR5, PT, P0 ;  /* 0x00000005ff007c0c */ /* 0x000fda000bf05300 */
[----:B------:R-:W-:Y:S05]  /*df00*/  @!P0 BRA `(.L_x_4510) ;  /* 0x0000000000108947 */ /* 0x000fea0003800000 */
[----:B-12---:R-:W-:-:S04]  /*df10*/  IADD3 R2, P0, R26, UR4, RZ ;  /* 0x000000041a027c10 */ /* 0x006fc8000ff1e0ff */
[----:B------:R-:W-:-:S05]  /*df20*/  IADD3.X R3, R27, UR5, RZ, P0, !PT ;  /* 0x000000051b037c10 */ /* 0x000fca00087fe4ff */
[----:B------:R1:W5:Y:S01]  /*df30*/  LDG.E R0, desc[UR50][R2.64] ;  /* 0x0000003202007981 */ /* 0x000362000c1e1900 */
[----:B------:R-:W-:Y:S05]  /*df40*/  BRA `(.L_x_4511) ;  /* 0x0000000000247947 */ /* 0x000fea0003800000 */
.L_x_4510:
[----:B------:R-:W-:Y:S02]  /*df50*/  ULDC.64 UR4, c[0x0][0xa08] ;  /* 0x0002820000047ab9 */ /* 0x000fe40000000a00 */
[----:B------:R-:W-:-:S04]  /*df60*/  ISETP.NE.U32.AND P0, PT, RZ, UR4, PT ;  /* 0x00000004ff007c0c */ /* 0x000fc8000bf05070 */
[----:B------:R-:W-:-:S13]  /*df70*/  ISETP.NE.AND.EX P0, PT, RZ, UR5, PT, P0 ;  /* 0x00000005ff007c0c */ /* 0x000fda000bf05300 */
[----:B------:R-:W-:Y:S05]  /*df80*/  @!P0 BRA `(.L_x_4511) ;  /* 0x0000000000148947 */ /* 0x000fea0003800000 */
[----:B-12---:R-:W1:Y:S02]  /*df90*/  LDC.64 R2, c[0x0][0xa08] ;  /* 0x00028200ff027b82 */ /* 0x006e640000000a00 */
[----:B-1----:R-:W-:-:S05]  /*dfa0*/  IMAD.WIDE R2, R28, 0x4, R2 ;  /* 0x000000041c027825 */ /* 0x002fca00078e0202 */
[----:B------:R-:W2:Y:S04]  /*dfb0*/  LDG.E R0, desc[UR50][R2.64] ;  /* 0x0000003202007981 */ /* 0x000ea8000c1e1900 */
[----:B------:R-:W2:Y:S02]  /*dfc0*/  LDG.E R5, desc[UR50][R2.64+0x4] ;  /* 0x0000043202057981 */ /* 0x000ea4000c1e1900 */
[----:B--2---:R-:W-:-:S07]  /*dfd0*/  IMAD.IADD R0, R5, 0x1, -R0 ;  /* 0x0000000105007824 */ /* 0x004fce00078e0a00 */
.L_x_4511:
[----:B------:R-:W3:Y:S01]  /*dfe0*/  LDL R6, [R1] ;  /* 0x0000000001067983 */ /* 0x000ee20000100800 */
[----:B-12---:R-:W1:Y:S01]  /*dff0*/  LDC R2, c[0x0][0x448] ;  /* 0x00011200ff027b82 */ /* 0x006e620000000800 */
[----:B-----5:R-:W-:Y:S01]  /*e000*/  IMAD.IADD R29, R0, 0x1, -R31 ;  /* 0x00000001001d7824 */ /* 0x020fe200078e0a1f */
[----:B------:R-:W-:Y:S01]  /*e010*/  LOP3.LUT R22, R22, 0xfffffdff, RZ, 0xc0, !PT ;  /* 0xfffffdff16167812 */ /* 0x000fe200078ec0ff */
[----:B------:R-:W-:Y:S01]  /*e020*/  BSSY B7, `(.L_x_4512) ;  /* 0x0000378000077945 */ /* 0x000fe20003800000 */
[----:B-1----:R-:W-:Y:S01]  /*e030*/  ISETP.NE.AND P0, PT, R2, 0x1, PT ;  /* 0x000000010200780c */ /* 0x002fe20003f05270 */
[----:B------:R-:W-:-:S04]  /*e040*/  IMAD.SHL.U32 R2, R17, 0x40, RZ ;  /* 0x0000004011027824 */ /* 0x000fc800078e00ff */
[----:B------:R-:W-:-:S08]  /*e050*/  VIADD R2, R2, 0x3f ;  /* 0x0000003f02027836 */ /* 0x000fd00000000000 */
[----:B------:R-:W0:Y:S01]  /*e060*/  @P0 LDC R5, c[0x0][0x44c] ;  /* 0x00011300ff050b82 */ /* 0x000e220000000800 */
[----:B------:R-:W-:-:S07]  /*e070*/  @P0 LOP3.LUT R22, R22, 0x200, RZ, 0xfc, !PT ;  /* 0x0000020016160812 */ /* 0x000fce00078efcff */
[----:B------:R-:W1:Y:S01]  /*e080*/  @P0 LDC R3, c[0x0][0x450] ;  /* 0x00011400ff030b82 */ /* 0x000e620000000800 */
[----:B0-----:R-:W-:-:S05]  /*e090*/  @P0 IMAD.HI.U32 R4, R2, R5, RZ ;  /* 0x0000000502040227 */ /* 0x001fca00078e00ff */
[----:B-1----:R-:W-:Y:S02]  /*e0a0*/  @P0 SHF.R.U32.HI R2, RZ, R3, R4 ;  /* 0x00000003ff020219 */ /* 0x002fe40000011604 */
[----:B---3--:R-:W-:-:S04]  /*e0b0*/  IADD3 R3, R29, 0x40, -R6 ;  /* 0x000000401d037810 */ /* 0x008fc80007ffe806 */
[----:B------:R-:W-:-:S04]  /*e0c0*/  IADD3 R2, R3, R2, RZ ;  /* 0x0000000203027210 */ /* 0x000fc80007ffe0ff */
[----:B------:R-:W-:-:S04]  /*e0d0*/  SHF.R.S32.HI R3, RZ, 0x1f, R2 ;  /* 0x0000001fff037819 */ /* 0x000fc80000011402 */
[----:B------:R-:W-:Y:S01]  /*e0e0*/  LEA.HI R0, R3, R2, RZ, 0x6 ;  /* 0x0000000203007211 */ /* 0x000fe200078f30ff */
[----:B------:R-:W-:-:S03]  /*e0f0*/  VIADD R2, R29, 0x3f ;  /* 0x0000003f1d027836 */ /* 0x000fc60000000000 */
[----:B------:R-:W-:Y:S02]  /*e100*/  SHF.R.S32.HI R0, RZ, 0x6, R0 ;  /* 0x00000006ff007819 */ /* 0x000fe40000011400 */
[----:B------:R-:W-:-:S04]  /*e110*/  SHF.R.S32.HI R3, RZ, 0x1f, R2 ;  /* 0x0000001fff037819 */ /* 0x000fc80000011402 */
[----:B------:R-:W-:-:S04]  /*e120*/  LEA.HI R3, R3, R2, RZ, 0x6 ;  /* 0x0000000203037211 */ /* 0x000fc800078f30ff */
[----:B------:R-:W-:-:S04]  /*e130*/  SHF.R.S32.HI R3, RZ, 0x6, R3 ;  /* 0x00000006ff037819 */ /* 0x000fc80000011403 */
[----:B------:R-:W-:-:S04]  /*e140*/  VIMNMX R34, R3, R0, PT ;  /* 0x0000000003227248 */ /* 0x000fc80003fe0100 */
[----:B------:R-:W-:Y:S01]  /*e150*/  ISETP.GT.AND P0, PT, R34, RZ, PT ;  /* 0x000000ff2200720c */ /* 0x000fe20003f04270 */
[----:B------:R0:W-:-:S12]  /*e160*/  STL [R1+0x8], R34 ;  /* 0x0000082201007387 */ /* 0x0001d80000100800 */
        /* <DEDUP_REMOVED lines=18> */
.L_x_4513:
        /* <DEDUP_REMOVED lines=20> */
.L_x_4516:
[----:B------:R-:W-:Y:S05]  /*e3d0*/  BSYNC B6 ;  /* 0x0000000000067941 */ /* 0x000fea0003800000 */
.L_x_4515:
        /* <DEDUP_REMOVED lines=20> */
.L_x_4519:
        /* <DEDUP_REMOVED lines=15> */
.L_x_4518:
[----:B------:R-:W-:Y:S05]  /*e610*/  BSYNC B6 ;  /* 0x0000000000067941 */ /* 0x000fea0003800000 */
.L_x_4517:
[----:B------:R-:W0:Y:S01]  /*e620*/  S2R R20, SR_TID.X ;  /* 0x0000000000147919 */ /* 0x000e220000002100 */
[----:B------:R-:W-:Y:S01]  /*e630*/  ULDC.64 UR4, c[0x0][0x9f8] ;  /* 0x00027e0000047ab9 */ /* 0x000fe20000000a00 */
[----:B------:R-:W1:Y:S01]  /*e640*/  LDC R10, c[0x0][0x430] ;  /* 0x00010c00ff0a7b82 */ /* 0x000e620000000800 */
[----:B------:R-:W-:-:S04]  /*e650*/  ISETP.NE.U32.AND P0, PT, RZ, UR4, PT ;  /* 0x00000004ff007c0c */ /* 0x000fc8000bf05070 */
[----:B------:R-:W-:-:S13]  /*e660*/  ISETP.NE.AND.EX P0, PT, RZ, UR5, PT, P0 ;  /* 0x00000005ff007c0c */ /* 0x000fda000bf05300 */
[----:B------:R-:W-:Y:S01]  /*e670*/  @P0 IADD3 R26, P1, R26, UR4, RZ ;  /* 0x000000041a1a0c10 */ /* 0x000fe2000ff3e0ff */
[----:B------:R-:W-:-:S03]  /*e680*/  ULDC UR4, c[0x0][0x320] ;  /* 0x0000c80000047ab9 */ /* 0x000fc60000000800 */
[----:B------:R-:W-:-:S05]  /*e690*/  @P0 IADD3.X R27, R27, UR5, RZ, P1, !PT ;  /* 0x000000051b1b0c10 */ /* 0x000fca0008ffe4ff */
[----:B------:R2:W5:Y:S01]  /*e6a0*/  @P0 LDG.E R28, desc[UR50][R26.64] ;  /* 0x000000321a1c0981 */ /* 0x000562000c1e1900 */
[----:B------:R-:W-:Y:S01]  /*e6b0*/  LOP3.LUT R22, R22, 0xffffffbf, RZ, 0xc0, !PT ;  /* 0xffffffbf16167812 */ /* 0x000fe200078ec0ff */
[----:B------:R-:W-:Y:S01]  /*e6c0*/  UMOV UR5, 0xffffffff ;  /* 0xffffffff00057882 */ /* 0x000fe20000000000 */
[----:B0-----:R-:W-:Y:S01]  /*e6d0*/  IMAD.SHL.U32 R20, R20, 0x8, RZ ;  /* 0x0000000814147824 */ /* 0x001fe200078e00ff */
[----:B------:R-:W0:Y:S01]  /*e6e0*/  S2R R2, SR_TID.X ;  /* 0x0000000000027919 */ /* 0x000e220000002100 */
[----:B------:R-:W-:-:S03]  /*e6f0*/  LEA R0, R34, 0xffffffc0, 0x6 ;  /* 0xffffffc022007811 */ /* 0x000fc600078e30ff */
[----:B------:R-:W-:-:S04]  /*e700*/  LOP3.LUT R20, R20, 0x38, RZ, 0xc0, !PT ;  /* 0x0000003814147812 */ /* 0x000fc800078ec0ff */
[C---:B------:R-:W-:Y:S02]  /*e710*/  LOP3.LUT R32, R20.reuse, 0x180, RZ, 0xfc, !PT ;  /* 0x0000018014207812 */ /* 0x040fe400078efcff */
[C---:B------:R-:W-:Y:S02]  /*e720*/  LOP3.LUT R21, R20.reuse, 0x40, RZ, 0xfc, !PT ;  /* 0x0000004014157812 */ /* 0x040fe400078efcff */
[----:B------:R-:W-:Y:S02]  /*e730*/  LOP3.LUT R20, R20, 0x1c0, RZ, 0xfc, !PT ;  /* 0x000001c014147812 */ /* 0x000fe400078efcff */
[----:B------:R-:W-:Y:S02]  /*e740*/  ISETP.GE.AND P3, PT, R21, UR4, PT ;  /* 0x0000000415007c0c */ /* 0x000fe4000bf66270 */
[----:B------:R-:W-:Y:S02]  /*e750*/  ISETP.GE.AND P0, PT, R20, UR4, PT ;  /* 0x0000000414007c0c */ /* 0x000fe4000bf06270 */
[----:B------:R-:W3:Y:S01]  /*e760*/  S2R R20, SR_TID.X ;  /* 0x0000000000147919 */ /* 0x000ee20000002100 */
[----:B------:R-:W-:-:S02]  /*e770*/  ISETP.GE.AND P1, PT, R32, UR4, PT ;  /* 0x0000000420007c0c */ /* 0x000fc4000bf26270 */
[----:B------:R-:W-:Y:S02]  /*e780*/  SEL R8, RZ, 0x80, P0 ;  /* 0x00000080ff087807 */ /* 0x000fe40000000000 */
[----:B------:R-:W-:-:S04]  /*e790*/  SEL R6, RZ, 0x40, P1 ;  /* 0x00000040ff067807 */ /* 0x000fc80000800000 */
[----:B------:R-:W-:-:S04]  /*e7a0*/  @P3 LOP3.LUT R22, R22, 0x40, RZ, 0xfc, !PT ;  /* 0x0000004016163812 */ /* 0x000fc800078efcff */
[----:B------:R-:W-:Y:S01]  /*e7b0*/  LOP3.LUT R22, R22, 0xffffff7f, RZ, 0xc0, !PT ;  /* 0xffffff7f16167812 */ /* 0x000fe200078ec0ff */
[----:B0-----:R-:W-:-:S05]  /*e7c0*/  IMAD.SHL.U32 R2, R2, 0x8, RZ ;  /* 0x0000000802027824 */ /* 0x001fca00078e00ff */
[----:B------:R-:W-:-:S04]  /*e7d0*/  LOP3.LUT R2, R2, 0x38, RZ, 0xc0, !PT ;  /* 0x0000003802027812 */ /* 0x000fc800078ec0ff */
[----:B------:R-:W-:Y:S01]  /*e7e0*/  ISETP.GE.AND P2, PT, R2, UR4, PT ;  /* 0x0000000402007c0c */ /* 0x000fe2000bf46270 */
[----:B---3--:R-:W-:-:S12]  /*e7f0*/  IMAD.SHL.U32 R20, R20, 0x8, RZ ;  /* 0x0000000814147824 */ /* 0x008fd800078e00ff */
[----:B------:R-:W-:Y:S02]  /*e800*/  @P2 LOP3.LUT R22, R22, 0x80, RZ, 0xfc, !PT ;  /* 0x0000008016162812 */ /* 0x000fe400078efcff */
[----:B------:R-:W-:Y:S02]  /*e810*/  LOP3.LUT R20, R20, 0x38, RZ, 0xc0, !PT ;  /* 0x0000003814147812 */ /* 0x000fe400078ec0ff */
[----:B------:R-:W-:Y:S02]  /*e820*/  LOP3.LUT R22, R22, 0xffffffdf, RZ, 0xc0, !PT ;  /* 0xffffffdf16167812 */ /* 0x000fe400078ec0ff */
[----:B------:R-:W-:Y:S02]  /*e830*/  LOP3.LUT R21, R20, 0x80, RZ, 0xfc, !PT ;  /* 0x0000008014157812 */ /* 0x000fe400078efcff */
[----:B------:R-:W0:Y:S02]  /*e840*/  S2R R20, SR_TID.X ;  /* 0x0000000000147919 */ /* 0x000e240000002100 */
[----:B------:R-:W-:-:S13]  /*e850*/  ISETP.GE.AND P5, PT, R21, UR4, PT ;  /* 0x0000000415007c0c */ /* 0x000fda000bfa6270 */
[----:B------:R-:W-:-:S04]  /*e860*/  @P5 LOP3.LUT R22, R22, 0x20, RZ, 0xfc, !PT ;  /* 0x0000002016165812 */ /* 0x000fc800078efcff */
[----:B------:R-:W-:Y:S01]  /*e870*/  LOP3.LUT R22, R22, 0xffffffef, RZ, 0xc0, !PT ;  /* 0xffffffef16167812 */ /* 0x000fe200078ec0ff */
[----:B0-----:R-:W-:-:S05]  /*e880*/  IMAD.SHL.U32 R20, R20, 0x8, RZ ;  /* 0x0000000814147824 */ /* 0x001fca00078e00ff */
[----:B------:R-:W-:-:S04]  /*e890*/  LOP3.LUT R20, R20, 0x38, RZ, 0xc0, !PT ;  /* 0x0000003814147812 */ /* 0x000fc800078ec0ff */
[----:B------:R-:W-:Y:S02]  /*e8a0*/  LOP3.LUT R21, R20, 0xc0, RZ, 0xfc, !PT ;  /* 0x000000c014157812 */ /* 0x000fe400078efcff */
[----:B------:R-:W0:Y:S02]  /*e8b0*/  S2R R20, SR_TID.X ;  /* 0x0000000000147919 */ /* 0x000e240000002100 */
[----:B------:R-:W-:Y:S02]  /*e8c0*/  ISETP.GE.AND P4, PT, R21, UR4, PT ;  /* 0x0000000415007c0c */ /* 0x000fe4000bf86270 */
[C---:B------:R-:W-:Y:S02]  /*e8d0*/  LOP3.LUT R21, R2.reuse, 0x100, RZ, 0xfc, !PT ;  /* 0x0000010002157812 */ /* 0x040fe400078efcff */
[----:B------:R-:W-:Y:S02]  /*e8e0*/  LOP3.LUT R2, R2, 0x140, RZ, 0xfc, !PT ;  /* 0x0000014002027812 */ /* 0x000fe400078efcff */
[----:B------:R-:W-:-:S02]  /*e8f0*/  ISETP.GE.AND P3, PT, R21, UR4, PT ;  /* 0x0000000415007c0c */ /* 0x000fc4000bf66270 */
[----:B------:R-:W-:-:S05]  /*e900*/  ISETP.GE.AND P2, PT, R2, UR4, PT ;  /* 0x0000000402007c0c */ /* 0x000fca000bf46270 */
[----:B------:R-:W-:-:S04]  /*e910*/  @P4 LOP3.LUT R22, R22, 0x10, RZ, 0xfc, !PT ;  /* 0x0000001016164812 */ /* 0x000fc800078efcff */
[----:B------:R-:W-:-:S04]  /*e920*/  LOP3.LUT R22, R22, 0xfffffffb, RZ, 0xc0, !PT ;  /* 0xfffffffb16167812 */ /* 0x000fc800078ec0ff */
[----:B------:R-:W-:-:S04]  /*e930*/  @P2 LOP3.LUT R22, R22, 0x4, RZ, 0xfc, !PT ;  /* 0x0000000416162812 */ /* 0x000fc800078efcff */
[----:B------:R-:W-:-:S04]  /*e940*/  LOP3.LUT R22, R22, 0xfffffff7, RZ, 0xc0, !PT ;  /* 0xfffffff716167812 */ /* 0x000fc800078ec0ff */
[----:B------:R-:W-:Y:S01]  /*e950*/  @P3 LOP3.LUT R22, R22, 0x8, RZ, 0xfc, !PT ;  /* 0x0000000816163812 */ /* 0x000fe200078efcff */
[----:B0-----:R-:W-:-:S05]  /*e960*/  IMAD.SHL.U32 R20, R20, 0x10, RZ ;  /* 0x0000001014147824 */ /* 0x001fca00078e00ff */
[----:B------:R-:W-:-:S04]  /*e970*/  LOP3.LUT R20, R36, 0x70, R20, 0xf8, !PT ;  /* 0x0000007024147812 */ /* 0x000fc800078ef814 */
[----:B------:R-:W-:Y:S01]  /*e980*/  IADD3 R35, R20, R0, RZ ;  /* 0x0000000014237210 */ /* 0x000fe20007ffe0ff */
[----:B-12---:R-:W-:Y:S06]  /*e990*/  BRA.DIV UR5, `(.L_x_4520) ;  /* 0x0000004205447947 */ /* 0x006fec000b800000 */
.L_x_4587:
        /* <DEDUP_REMOVED lines=29> */
[----:B------:R-:W-:Y:S02]  /*eb70*/  SHF.L.U32 R2, R2, 0x1, RZ ;  /* 0x0000000102027819 */ /* 0x000fe400000006ff */
[----:B------:R-:W-:Y:S02]  /*eb80*/  LOP3.LUT R22, R22, 0xfffffbff, RZ, 0xc0, !PT ;  /* 0xfffffbff16167812 */ /* 0x000fe400078ec0ff */
[----:B------:R-:W-:Y:S02]  /*eb90*/  LOP3.LUT R2, R2, 0x2, R3, 0xe2, !PT ;  /* 0x0000000202027812 */ /* 0x000fe400078ee203 */
[----:B------:R-:W-:-:S02]  /*eba0*/  SEL R3, RZ, 0x4, P5 ;  /* 0x00000004ff037807 */ /* 0x000fc40002800000 */
[----:B0-----:R-:W-:Y:S02]  /*ebb0*/  SEL R4, RZ, 0x8, P4 ;  /* 0x00000008ff047807 */ /* 0x001fe40002000000 */
[----:B------:R-:W-:Y:S02]  /*ebc0*/  SHF.R.S32.HI R26, RZ, 0x1f, R18 ;  /* 0x0000001fff1a7819 */ /* 0x000fe40000011412 */
[----:B------:R-:W-:Y:S02]  /*ebd0*/  LOP3.LUT R2, R4, R2, R3, 0xfe, !PT ;  /* 0x0000000204027212 */ /* 0x000fe400078efe03 */
[----:B------:R-:W-:Y:S02]  /*ebe0*/  SEL R3, RZ, 0x10, P3 ;  /* 0x00000010ff037807 */ /* 0x000fe40001800000 */
[----:B------:R-:W-:-:S04]  /*ebf0*/  SEL R4, RZ, 0x20, P2 ;  /* 0x00000020ff047807 */ /* 0x000fc80001000000 */
[----:B------:R-:W-:Y:S01]  /*ec00*/  LOP3.LUT R2, R4, R2, R3, 0xfe, !PT ;  /* 0x0000000204027212 */ /* 0x000fe200078efe03 */
[----:B------:R-:W-:-:S03]  /*ec10*/  IMAD.U32 R3, RZ, RZ, UR36 ;  /* 0x00000024ff037e24 */ /* 0x000fc6000f8e00ff */
[----:B------:R-:W-:Y:S01]  /*ec20*/  LOP3.LUT R6, R2, R6, RZ, 0xfc, !PT ;  /* 0x0000000602067212 */ /* 0x000fe200078efcff */
[----:B------:R-:W-:Y:S01]  /*ec30*/  IMAD.MOV R2, RZ, RZ, -R7 ;  /* 0x000000ffff027224 */ /* 0x000fe200078e0a07 */
[----:B------:R-:W-:-:S03]  /*ec40*/  ISETP.NE.AND P0, PT, R3, 0x3, PT ;  /* 0x000000030300780c */ /* 0x000fc60003f05270 */
[----:B------:R-:W-:Y:S01]  /*ec50*/  IMAD R35, R10, R2, R35 ;  /* 0x000000020a237224 */ /* 0x000fe200078e0223 */
[----:B------:R-:W-:Y:S01]  /*ec60*/  LOP3.LUT R2, R6, R8, RZ, 0xfc, !PT ;  /* 0x0000000806027212 */ /* 0x000fe200078efcff */
[----:B------:R0:W-:Y:S04]  /*ec70*/  STL [R1+0x28], R6 ;  /* 0x0000280601007387 */ /* 0x0001e80000100800 */
[----:B------:R0:W-:Y:S04]  /*ec80*/  STL [R1+0x4], R2 ;  /* 0x0000040201007387 */ /* 0x0001e80000100800 */
[----:B------:R-:W-:-:S04]  /*ec90*/  @P0 LOP3.LUT R22, R22, 0x400, RZ, 0xfc, !PT ;  /* 0x0000040016160812 */ /* 0x000fc800078efcff */
[----:B------:R-:W-:-:S04]  /*eca0*/  LOP3.LUT R22, R22, 0xfffffffe, RZ, 0xc0, !PT ;  /* 0xfffffffe16167812 */ /* 0x000fc800078ec0ff */
[----:B------:R-:W-:Y:S01]  /*ecb0*/  @P1 LOP3.LUT R22, R22, 0x1, RZ, 0xfc, !PT ;  /* 0x0000000116161812 */ /* 0x000fe200078efcff */
[----:B0-----:R-:W-:Y:S06]  /*ecc0*/  @!P0 BRA `(.L_x_4521) ;  /* 0x0000000000048947 */ /* 0x001fec0003800000 */
[----:B------:R-:W-:Y:S01]  /*ecd0*/  BPT.TRAP 0x1 ;  /* 0x000000040000795c */ /* 0x000fe20000300000 */
.L_x_4521:
[----:B------:R-:W-:Y:S01]  /*ece0*/  IADD3 R29, -R36, R29, -R0 ;  /* 0x0000001d241d7210 */ /* 0x000fe20007ffe900 */
[----:B------:R-:W-:Y:S01]  /*ecf0*/  IMAD R27, R24, 0x8, R23 ;  /* 0x00000008181b7824 */ /* 0x000fe200078e0217 */
[----:B------:R-:W-:Y:S01]  /*ed00*/  SHF.L.U32 R0, R25, 0x1f, RZ ;  /* 0x0000001f19007819 */ /* 0x000fe200000006ff */
[----:B------:R-:W-:Y:S03]  /*ed10*/  BSSY B0, `(.L_x_4522) ;  /* 0x0000003000007945 */ /* 0x000fe60003800000 */
[----:B------:R-:W0:Y:S02]  /*ed20*/  SYNCS.PHASECHK.TRANS64.TRYWAIT P0, [R27+URZ+0x28c40], R0 ;  /* 0x028c40001b0075a7 */ /* 0x000e24000800017f */
[----:B0-----:R-:W-:Y:S05]  /*ed30*/  @!P0 BRA `(.L_x_4523) ;  /* 0x0000003c00908947 */ /* 0x001fea0003800000 */
.L_x_4588:
[----:B------:R-:W-:Y:S05]  /*ed40*/  BSYNC B0 ;  /* 0x0000000000007941 */ /* 0x000fea0003800000 */
.L_x_4522:
[----:B------:R-:W1:Y:S01]  /*ed50*/  S2R R7, SR_TID.X ;  /* 0x0000000000077919 */ /* 0x000e620000002100 */
[----:B0-----:R-:W-:Y:S01]  /*ed60*/  SHF.R.S32.HI R0, RZ, 0x1f, R35 ;  /* 0x0000001fff007819 */ /* 0x001fe20000011423 */
[----:B------:R-:W-:Y:S01]  /*ed70*/  ULDC.64 UR4, c[0x0][0x300] ;  /* 0x0000c00000047ab9 */ /* 0x000fe20000000a00 */
[----:B-----5:R-:W-:Y:S01]  /*ed80*/  SHF.R.S32.HI R4, RZ, 0x1f, R34 ;  /* 0x0000001fff047819 */ /* 0x020fe20000011422 */
[----:B------:R-:W-:Y:S01]  /*ed90*/  IMAD.WIDE.U32 R2, R35, UR4, RZ ;  /* 0x0000000423027c25 */ /* 0x000fe2000f8e00ff */
[----:B------:R-:W-:Y:S01]  /*eda0*/  LOP3.LUT R22, R22, 0xfffffffd, RZ, 0xc0, !PT ;  /* 0xfffffffd16167812 */ /* 0x000fe200078ec0ff */
[----:B------:R0:W-:Y:S02]  /*edb0*/  STL [R1+0x1c], R0 ;  /* 0x00001c0001007387 */ /* 0x0001e40000100800 */
[----:B------:R-:W-:Y:S02]  /*edc0*/  IMAD R5, R24, 0x1000, R33 ;  /* 0x0000100018057824 */ /* 0x000fe400078e0221 */
[----:B------:R2:W-:Y:S01]  /*edd0*/  STL [R1+0x20], R4 ;  /* 0x0000200401007387 */ /* 0x0005e20000100800 */
[----:B0-----:R-:W-:-:S04]  /*ede0*/  IMAD R0, R0, UR4, RZ ;  /* 0x0000000400007c24 */ /* 0x001fc8000f8e02ff */
[----:B------:R-:W-:Y:S01]  /*edf0*/  IMAD R0, R35, UR5, R0 ;  /* 0x0000000523007c24 */ /* 0x000fe2000f8e0200 */
[----:B------:R-:W-:-:S03]  /*ee00*/  ULDC.64 UR4, c[0x0][0x310] ;  /* 0x0000c40000047ab9 */ /* 0x000fc60000000a00 */
[----:B------:R-:W-:Y:S02]  /*ee10*/  IMAD.IADD R3, R3, 0x1, R0 ;  /* 0x0000000103037824 */ /* 0x000fe400078e0200 */
[----:B------:R-:W-:Y:S02]  /*ee20*/  IMAD R0, R4, UR4, RZ ;  /* 0x0000000404007c24 */ /* 0x000fe4000f8e02ff */
[----:B------:R-:W-:-:S04]  /*ee30*/  IMAD.WIDE.U32 R2, R34, UR4, R2 ;  /* 0x0000000422027c25 */ /* 0x000fc8000f8e0002 */
[----:B------:R-:W-:Y:S01]  /*ee40*/  IMAD R0, R34, UR5, R0 ;  /* 0x0000000522007c24 */ /* 0x000fe2000f8e0200 */
[----:B------:R-:W-:Y:S01]  /*ee50*/  ULDC.64 UR4, c[0x0][0x308] ;  /* 0x0000c20000047ab9 */ /* 0x000fe20000000a00 */
[----:B-1----:R-:W-:Y:S02]  /*ee60*/  IMAD.SHL.U32 R7, R7, 0x8, RZ ;  /* 0x0000000807077824 */ /* 0x002fe400078e00ff */
[----:B------:R-:W-:Y:S02]  /*ee70*/  IMAD.IADD R3, R3, 0x1, R0 ;  /* 0x0000000103037824 */ /* 0x000fe400078e0200 */
[----:B------:R-:W-:Y:S01]  /*ee80*/  IMAD R0, R26, UR4, RZ ;  /* 0x000000041a007c24 */ /* 0x000fe2000f8e02ff */
[----:B------:R-:W-:Y:S01]  /*ee90*/  LOP3.LUT R7, R7, 0x38, RZ, 0xc0, !PT ;  /* 0x0000003807077812 */ /* 0x000fe200078ec0ff */
[----:B------:R-:W-:-:S04]  /*eea0*/  IMAD.WIDE.U32 R2, R18, UR4, R2 ;  /* 0x0000000412027c25 */ /* 0x000fc8000f8e0002 */
[----:B------:R-:W-:Y:S01]  /*eeb0*/  IMAD R0, R18, UR5, R0 ;  /* 0x0000000512007c24 */ /* 0x000fe2000f8e0200 */
[----:B------:R-:W-:-:S04]  /*eec0*/  ULDC.64 UR4, c[0x0][0x2e8] ;  /* 0x0000ba0000047ab9 */ /* 0x000fc80000000a00 */
[----:B--2---:R-:W-:Y:S02]  /*eed0*/  IADD3 R4, R3, R0, RZ ;  /* 0x0000000003047210 */ /* 0x004fe40007ffe0ff */
        /* <DEDUP_REMOVED lines=40> */
.L_x_4598:
        /* <DEDUP_REMOVED lines=10> */
.L_x_4525:
        /* <DEDUP_REMOVED lines=11> */
.L_x_4526:
[----:B------:R1:W5:Y:S01]  /*f2b0*/  LDL.LU R0, [R1+0xc] ;  /* 0x00000c0001007983 */ /* 0x0003620000300800 */
[----:B------:R-:W-:Y:S01]  /*f2c0*/  LOP3.LUT P0, RZ, R22, 0x100, RZ, 0xc0, !PT ;  /* 0x0000010016ff7812 */ /* 0x000fe2000780c0ff */
[----:B------:R1:W-:Y:S02]  /*f2d0*/  SYNCS.ARRIVE.TRANS64.A1T0 RZ, [R27+URZ+0x28c30], RZ ;  /* 0x028c30ff1bff79a7 */ /* 0x0003e4000810003f */
[----:B0-----:R1:W5:Y:S10]  /*f2e0*/  LDL R3, [R1+0x4] ;  /* 0x0000040001037983 */ /* 0x0013740000100800 */
[----:B------:R-:W-:Y:S05]  /*f2f0*/  WARPSYNC.ALL ;  /* 0x0000000000007948 */ /* 0x000fea0003800000 */
[----:B------:R-:W-:Y:S01]  /*f300*/  SEL R2, R30, RZ, !P0 ;  /* 0x000000ff1e027207 */ /* 0x000fe20004000000 */
[----:B------:R-:W-:Y:S01]  /*f310*/  ULDC.64 UR4, c[0x0][0x298] ;  /* 0x0000a60000047ab9 */ /* 0x000fe20000000a00 */
[----:B------:R-:W-:Y:S01]  /*f320*/  BSSY B6, `(.L_x_4527) ;  /* 0x0000020000067945 */ /* 0x000fe20003800000 */
[----:B------:R-:W-:Y:S02]  /*f330*/  IMAD.WIDE.U32 R4, R37, UR4, RZ ;  /* 0x0000000425047c25 */ /* 0x000fe4000f8e00ff */
[----:B------:R0:W-:Y:S02]  /*f340*/  STL [R1+0x18], R2 ;  /* 0x0000180201007387 */ /* 0x0001e40000100800 */
[----:B0-----:R-:W-:Y:S01]  /*f350*/  IADD3 R2, R23, 0x20400, RZ ;  /* 0x0002040017027810 */ /* 0x001fe20007ffe0ff */
[----:B------:R-:W-:Y:S01]  /*f360*/  BAR.SYNC.DEFER_BLOCKING 0x8, 0x100 ;  /* 0x0204000000007b1d */ /* 0x000fe20000010000 */
[----:B-----5:R-:W-:-:S02]  /*f370*/  SEL R0, R0, RZ, !P0 ;  /* 0x000000ff00007207 */ /* 0x020fc40004000000 */
[----:B------:R-:W-:Y:S02]  /*f380*/  LOP3.LUT P0, RZ, R2, 0x3ff, RZ, 0xc0, !PT ;  /* 0x000003ff02ff7812 */ /* 0x000fe4000780c0ff */
[----:B------:R-:W-:Y:S01]  /*f390*/  PRMT R30, R3, 0x8880, RZ ;  /* 0x00008880031e7816 */ /* 0x000fe200000000ff */
[----:B------:R0:W-:Y:S03]  /*f3a0*/  STL [R1+0xc], R0 ;  /* 0x00000c0001007387 */ /* 0x0001e60000100800 */
[----:B------:R-:W-:Y:S01]  /*f3b0*/  PRMT R30, R30, 0x7710, RZ ;  /* 0x000077101e1e7816 */ /* 0x000fe200000000ff */
[----:B------:R2:W-:Y:S01]  /*f3c0*/  STL.64 [R1+0x10], R4 ;  /* 0x0000100401007387 */ /* 0x0005e20000100a00 */
[----:B0-----:R-:W-:-:S05]  /*f3d0*/  SHF.R.S32.HI R0, RZ, 0x1f, R37 ;  /* 0x0000001fff007819 */ /* 0x001fca0000011425 */
[----:B------:R-:W-:-:S04]  /*f3e0*/  IMAD R0, R0, UR4, RZ ;  /* 0x0000000400007c24 */ /* 0x000fc8000f8e02ff */
[----:B------:R-:W-:-:S04]  /*f3f0*/  IMAD R0, R37, UR5, R0 ;  /* 0x0000000525007c24 */ /* 0x000fc8000f8e0200 */
[----:B------:R-:W-:Y:S01]  /*f400*/  IMAD.IADD R37, R5, 0x1, R0 ;  /* 0x0000000105257824 */ /* 0x000fe200078e0200 */
[----:B--2---:R-:W-:Y:S06]  /*f410*/  @!P0 BRA `(.L_x_4528) ;  /* 0x0000000000408947 */ /* 0x004fec0003800000 */
        /* <DEDUP_REMOVED lines=16> */
.L_x_4528:
[----:B------:R-:W-:Y:S05]  /*f520*/  BSYNC B6 ;  /* 0x0000000000067941 */ /* 0x000fea0003800000 */
.L_x_4527:
[----:B------:R-:W2:Y:S01]  /*f530*/  LDL.LU.64 R2, [R1+0x10] ;  /* 0x0000100001027983 */ /* 0x000ea20000300a00 */
[----:B------:R-:W-:Y:S01]  /*f540*/  ULDC.64 UR4, c[0x0][0x2d8] ;  /* 0x0000b60000047ab9 */ /* 0x000fe20000000a00 */
[----:B------:R-:W0:Y:S02]  /*f550*/  LDC R21, c[0x0][0x448] ;  /* 0x00011200ff157b82 */ /* 0x000e240000000800 */
[----:B------:R-:W3:Y:S04]  /*f560*/  LDL.LU R4, [R1+0xc] ;  /* 0x00000c0001047983 */ /* 0x000ee80000300800 */
[----:B------:R-:W4:Y:S01]  /*f570*/  LDL.LU R20, [R1+0x18] ;  /* 0x0000180001147983 */ /* 0x000f220000300800 */
[----:B------:R-:W-:-:S03]  /*f580*/  IMAD R0, R26, UR4, RZ ;  /* 0x000000041a007c24 */ /* 0x000fc6000f8e02ff */
[----:B------:R0:W5:Y:S01]  /*f590*/  LDL R9, [R1] ;  /* 0x0000000001097983 */ /* 0x0001620000100800 */
[----:B------:R-:W-:-:S03]  /*f5a0*/  IMAD R0, R18, UR5, R0 ;  /* 0x0000000512007c24 */ /* 0x000fc6000f8e0200 */
[----:B------:R0:W5:Y:S02]  /*f5b0*/  LDL R7, [R1+0x2c] ;  /* 0x00002c0001077983 */ /* 0x0001640000100800 */
[----:B0-----:R-:W-:-:S13]  /*f5c0*/  ISETP.NE.AND P6, PT, R21, 0x1, PT ;  /* 0x000000011500780c */ /* 0x001fda0003fc5270 */
[----:B------:R-:W0:Y:S01]  /*f5d0*/  @P6 LDC R6, c[0x0][0x44c] ;  /* 0x00011300ff066b82 */ /* 0x000e220000000800 */
[----:B------:R-:W1:Y:S02]  /*f5e0*/  S2R R8, SR_TID.X ;  /* 0x0000000000087919 */ /* 0x000e640000002100 */
[----:B-1----:R-:W-:-:S05]  /*f5f0*/  IMAD.SHL.U32 R8, R8, 0x8, RZ ;  /* 0x0000000808087824 */ /* 0x002fca00078e00ff */
[----:B------:R-:W-:Y:S01]  /*f600*/  LOP3.LUT R8, R8, 0x38, RZ, 0xc0, !PT ;  /* 0x0000003808087812 */ /* 0x000fe200078ec0ff */
[----:B--2---:R-:W-:Y:S02]  /*f610*/  IMAD.MOV.U32 R3, RZ, RZ, R37 ;  /* 0x000000ffff037224 */ /* 0x004fe400078e0025 */
[----:B------:R-:W-:Y:S01]  /*f620*/  IMAD.WIDE.U32 R2, R18, UR4, R2 ;  /* 0x0000000412027c25 */ /* 0x000fe2000f8e0002 */
[----:B------:R-:W-:-:S04]  /*f630*/  ULDC.64 UR4, c[0x0][0x2e0] ;  /* 0x0000b80000047ab9 */ /* 0x000fc80000000a00 */
[----:B------:R-:W-:Y:S01]  /*f640*/  IADD3 R3, R3, R0, RZ ;  /* 0x0000000003037210 */ /* 0x000fe20007ffe0ff */
        /* <DEDUP_REMOVED lines=12> */
[----:B--2---:R-:W-:Y:S02]  /*f710*/  @P6 SHF.R.U32.HI R4, RZ, R0, R6 ;  /* 0x00000000ff046219 */ /* 0x004fe40000011606 */
[----:B------:R-:W0:Y:S03]  /*f720*/  LDC R6, c[0x0][0x448] ;  /* 0x00011200ff067b82 */ /* 0x000e260000000800 */
[----:B------:R-:W-:Y:S02]  /*f730*/  IMAD.MOV R0, RZ, RZ, -R4 ;  /* 0x000000ffff007224 */ /* 0x000fe400078e0a04 */
[----:B------:R-:W-:-:S04]  /*f740*/  IMAD.WIDE.U32 R2, R4, UR4, R2 ;  /* 0x0000000404027c25 */ /* 0x000fc8000f8e0002 */
[----:B0-----:R-:W-:Y:S01]  /*f750*/  IMAD R0, R6, R0, R5 ;  /* 0x0000000006007224 */ /* 0x001fe200078e0205 */
[----:B------:R-:W-:-:S05]  /*f760*/  SHF.R.S32.HI R5, RZ, 0x1f, R4 ;  /* 0x0000001fff057819 */ /* 0x000fca0000011404 */
        /* <DEDUP_REMOVED lines=32> */
[----:B0-----:R-:W-:-:S04]  /*f970*/  @!P0 LEA R3, P2, R8, R3, 0x1 ;  /* 0x0000000308038211 */ /* 0x001fc800078408ff */
[----:B-1----:R-:W-:-:S04]  /*f980*/  @!P0 IADD3.X R2, RZ, R2, RZ, P2, !PT ;  /* 0x00000002ff028210 */ /* 0x002fc800017fe4ff */
        /* <DEDUP_REMOVED lines=16> */
.L_x_4607:
        /* <DEDUP_REMOVED lines=10> */
.L_x_4530:
        /* <DEDUP_REMOVED lines=16> */
[----:B------:R-:W1:Y:S03]  /*fc30*/  SYNCS.PHASECHK.TRANS64.TRYWAIT P0, [R23+URZ+0x28c20], R0 ;  /* 0x028c2000170075a7 */ /* 0x000e66000800017f */
[----:B01----:R-:W-:Y:S05]  /*fc40*/  @!P0 BRA `(.L_x_4532) ;  /* 0x0000003800748947 */ /* 0x003fea0003800000 */
.L_x_4608:
[----:B------:R-:W-:Y:S05]  /*fc50*/  BSYNC B0 ;  /* 0x0000000000007941 */ /* 0x000fea0003800000 */
.L_x_4531:
[----:B------:R-:W-:-:S05]  /*fc60*/  IMAD.U32 R2, RZ, RZ, UR36 ;  /* 0x00000024ff027e24 */ /* 0x000fca000f8e00ff */
[----:B------:R-:W-:-:S13]  /*fc70*/  ISETP.NE.AND P0, PT, R2, 0x3, PT ;  /* 0x000000030200780c */ /* 0x000fda0003f05270 */
[----:B------:R-:W-:Y:S05]  /*fc80*/  @!P0 BRA `(.L_x_4533) ;  /* 0x0000000000048947 */ /* 0x000fea0003800000 */
[----:B------:R-:W-:Y:S01]  /*fc90*/  BPT.TRAP 0x1 ;  /* 0x000000040000795c */ /* 0x000fe20000300000 */
.L_x_4533:
[----:B0-----:R-:W-:Y:S01]  /*fca0*/  SHF.L.U32 R0, R25, 0x1f, RZ ;  /* 0x0000001f19007819 */ /* 0x001fe200000006ff */
[----:B------:R-:W-:Y:S03]  /*fcb0*/  BSSY B0, `(.L_x_4534) ;  /* 0x0000003000007945 */ /* 0x000fe60003800000 */
[----:B------:R-:W0:Y:S02]  /*fcc0*/  SYNCS.PHASECHK.TRANS64.TRYWAIT P0, [R27+URZ+0x28c60], R0 ;  /* 0x028c60001b0075a7 */ /* 0x000e24000800017f */
[----:B0-----:R-:W-:Y:S05]  /*fcd0*/  @!P0 BRA `(.L_x_4535) ;  /* 0x0000003800648947 */ /* 0x001fea0003800000 */
.L_x_4609:
[----:B------:R-:W-:Y:S05]  /*fce0*/  BSYNC B0 ;  /* 0x0000000000007941 */ /* 0x000fea0003800000 */
.L_x_4534:
[----:B------:R-:W0:Y:S01]  /*fcf0*/  LDL.LU R2, [R1+0x1c] ;  /* 0x00001c0001027983 */ /* 0x000e220000300800 */
[----:B------:R-:W-:-:S03]  /*fd00*/  ULDC.64 UR4, c[0x0][0x328] ;  /* 0x0000ca0000047ab9 */ /* 0x000fc60000000a00 */
[----:B------:R-:W2:Y:S01]  /*fd10*/  LDL.LU R4, [R1+0x20] ;  /* 0x0000200001047983 */ /* 0x000ea20000300800 */
[----:B------:R-:W-:Y:S02]  /*fd20*/  IMAD R5, R24, 0x8000, R33 ;  /* 0x0000800018057824 */ /* 0x000fe400078e0221 */
        /* <DEDUP_REMOVED lines=107> */
.L_x_4619:
        /* <DEDUP_REMOVED lines=34> */
.L_x_4537:
        /* <DEDUP_REMOVED lines=11> */
.L_x_4538:
[----:B------:R-:W2:Y:S01]  /*106b0*/  LDL R2, [R1+0x8] ;  /* 0x0000080001027983 */ /* 0x000ea20000100800 */
[----:B------:R1:W-:Y:S01]  /*106c0*/  SYNCS.ARRIVE.TRANS64.A1T0 RZ, [R27+URZ+0x28c50], RZ ;  /* 0x028c50ff1bff79a7 */ /* 0x0003e2000810003f */
[----:B------:R-:W-:Y:S01]  /*106d0*/  BSSY B0, `(.L_x_4539) ;  /* 0x00000f5000007945 */ /* 0x000fe20003800000 */
[----:B--2---:R-:W-:-:S13]  /*106e0*/  ISETP.GE.AND P0, PT, R2, 0x2, PT ;  /* 0x000000020200780c */ /* 0x004fda0003f06270 */
[----:B-1----:R-:W-:Y:S05]  /*106f0*/  @!P0 BRA `(.L_x_4540) ;  /* 0x0000000c00c88947 */ /* 0x002fea0003800000 */
[----:B0-----:R-:W2:Y:S04]  /*10700*/  LDL.LU R4, [R1+0x28] ;  /* 0x0000280001047983 */ /* 0x001ea80000300800 */
[----:B------:R-:W3:Y:S01]  /*10710*/  LDL.LU R3, [R1+0x4] ;  /* 0x0000040001037983 */ /* 0x000ee20000300800 */
[----:B------:R-:W-:Y:S01]  /*10720*/  VIADD R7, R2, 0xfffffffe ;  /* 0xfffffffe02077836 */ /* 0x000fe20000000000 */
[----:B--2---:R-:W-:Y:S02]  /*10730*/  LOP3.LUT R30, R4, 0x40, RZ, 0xc0, !PT ;  /* 0x00000040041e7812 */ /* 0x004fe400078ec0ff */
[----:B---3--:R-:W-:Y:S02]  /*10740*/  LOP3.LUT R29, R3, 0x80, RZ, 0xc0, !PT ;  /* 0x00000080031d7812 */ /* 0x008fe400078ec0ff */
[----:B------:R-:W-:-:S02]  /*10750*/  SHF.R.U32.HI R30, RZ, 0x2, R30 ;  /* 0x00000002ff1e7819 */ /* 0x000fc4000001161e */
[----:B------:R-:W-:-:S07]  /*10760*/  SHF.R.U32.HI R29, RZ, 0x3, R29 ;  /* 0x00000003ff1d7819 */ /* 0x000fce000001161d */
.L_x_4553:
[----:B------:R-:W0:Y:S01]  /*10770*/  S2R R4, SR_TID.X ;  /* 0x0000000000047919 */ /* 0x000e220000002100 */
[----:B-1----:R-:W1:Y:S01]  /*10780*/  LDC R2, c[0x0][0x430] ;  /* 0x00010c00ff027b82 */ /* 0x002e620000000800 */
[----:B--23--:R-:W-:Y:S01]  /*10790*/  IMAD R6, R7, 0x40, R31 ;  /* 0x0000004007067824 */ /* 0x00cfe200078e021f */
[----:B------:R-:W-:Y:S01]  /*107a0*/  MOV R11, UR36 ;  /* 0x00000024000b7c02 */ /* 0x000fe20008000f00 */
[----:B------:R-:W-:Y:S01]  /*107b0*/  VIADD R24, R24, 0x1 ;  /* 0x0000000118187836 */ /* 0x000fe20000000000 */
[----:B------:R-:W-:Y:S05]  /*107c0*/  YIELD ;  /* 0x0000000000007946 */ /* 0x000fea0003800000 */
[----:B------:R-:W-:Y:S01]  /*107d0*/  ULDC UR4, c[0x0][0x430] ;  /* 0x00010c0000047ab9 */ /* 0x000fe20000000800 */
[----:B-1----:R-:W-:Y:S01]  /*107e0*/  ISETP.NE.AND P0, PT, R2, 0x1, PT ;  /* 0x000000010200780c */ /* 0x002fe20003f05270 */
[----:B0-----:R-:W-:-:S05]  /*107f0*/  IMAD.SHL.U32 R4, R4, 0x10, RZ ;  /* 0x0000001004047824 */ /* 0x001fca00078e00ff */
[----:B------:R-:W-:-:S07]  /*10800*/  LOP3.LUT R4, R36, 0x70, R4, 0xf8, !PT ;  /* 0x0000007024047812 */ /* 0x000fce00078ef804 */
[----:B------:R-:W0:Y:S01]  /*10810*/  @P0 LDC R3, c[0x0][0x434] ;  /* 0x00010d00ff030b82 */ /* 0x000e220000000800 */
[C---:B------:R-:W-:Y:S02]  /*10820*/  ISETP.GT.U32.AND P1, PT, R4.reuse, 0x3f, PT ;  /* 0x0000003f0400780c */ /* 0x040fe40003f24070 */
[----:B------:R-:W-:-:S05]  /*10830*/  IADD3 R6, R4, R6, RZ ;  /* 0x0000000604067210 */ /* 0x000fca0007ffe0ff */
        /* <DEDUP_REMOVED lines=28> */
.L_x_4541:
[----:B------:R-:W-:Y:S01]  /*10a00*/  IMAD R6, R24, 0x8, R23 ;  /* 0x0000000818067824 */ /* 0x000fe200078e0217 */
[----:B------:R-:W-:Y:S01]  /*10a10*/  SHF.L.U32 R17, R25, 0x1f, RZ ;  /* 0x0000001f19117819 */ /* 0x000fe200000006ff */
[----:B------:R-:W-:Y:S01]  /*10a20*/  BSSY B1, `(.L_x_4542) ;  /* 0x0000004000017945 */ /* 0x000fe20003800000 */
[----:B------:R-:W-:Y:S02]  /*10a30*/  SHF.R.S32.HI R9, RZ, 0x1f, R5 ;  /* 0x0000001fff097819 */ /* 0x000fe40000011405 */
[----:B------:R-:W0:Y:S02]  /*10a40*/  SYNCS.PHASECHK.TRANS64.TRYWAIT P0, [R6+URZ+0x28c40], R17 ;  /* 0x028c4011060075a7 */ /* 0x000e24000800017f */
[----:B0-----:R-:W-:Y:S05]  /*10a50*/  @!P0 BRA `(.L_x_4543) ;  /* 0x0000003400448947 */ /* 0x001fea0003800000 */
.L_x_4620:
[----:B------:R-:W-:Y:S05]  /*10a60*/  BSYNC B1 ;  /* 0x0000000000017941 */ /* 0x000fea0003800000 */
.L_x_4542:
        /* <DEDUP_REMOVED lines=38> */
[----:B-1----:R-:W-:-:S04]  /*10cd0*/  IADD3 R2, P0, R2, R0, RZ ;  /* 0x0000000002027210 */ /* 0x002fc80007f1e0ff */
[----:B--2---:R-:W-:-:S05]  /*10ce0*/  IADD3.X R3, RZ, R3, RZ, P0, !PT ;  /* 0x00000003ff037210 */ /* 0x004fca00007fe4ff */
[----:B------:R1:W-:Y:S04]  /*10cf0*/  LDGSTS.E.BYPASS.LTC128B.128 [R21+0x23400], desc[UR50][R2.64], !P1 ;  /* 0x2340000002157fae */ /* 0x0003e8000c901d72 */
[----:B-1-3--:R1:W2:Y:S02]  /*10d00*/  SHFL.IDX PT, R2, R20, 0x3, 0x181f ;  /* 0x00781f0014027f89 */ /* 0x00a2a400000e0000 */
.L_x_4630:
        /* <DEDUP_REMOVED lines=8> */
.L_x_4545:
        /* <DEDUP_REMOVED lines=11> */
.L_x_4546:
[----:B------:R2:W-:Y:S01]  /*10e40*/  SYNCS.ARRIVE.TRANS64.A1T0 RZ, [R6+URZ+0x28c30], RZ ;  /* 0x028c30ff06ff79a7 */ /* 0x0005e2000810003f */
[----:B------:R-:W-:Y:S05]  /*10e50*/  @!P2 BRA `(.L_x_4547) ;  /* 0x000000000004a947 */ /* 0x000fea0003800000 */
[----:B------:R-:W-:Y:S01]  /*10e60*/  BPT.TRAP 0x1 ;  /* 0x000000040000795c */ /* 0x000fe20000300000 */
.L_x_4547:
[----:B------:R-:W3:Y:S01]  /*10e70*/  SYNCS.PHASECHK.TRANS64.TRYWAIT P0, [R6+URZ+0x28c60], R17 ;  /* 0x028c6011060075a7 */ /* 0x000ee2000800017f */
[----:B------:R-:W-:Y:S04]  /*10e80*/  BSSY B1, `(.L_x_4548) ;  /* 0x0000002000017945 */ /* 0x000fe80003800000 */
[----:B---3--:R-:W-:Y:S05]  /*10e90*/  @!P0 BRA `(.L_x_4549) ;  /* 0x0000003400648947 */ /* 0x008fea0003800000 */
.L_x_4631:
[----:B------:R-:W-:Y:S05]  /*10ea0*/  BSYNC B1 ;  /* 0x0000000000017941 */ /* 0x000fea0003800000 */
.L_x_4548:
        /* <DEDUP_REMOVED lines=38> */
[----:B------:R-:W-:Y:S02]  /*11110*/  @P3 LOP3.LUT R22, R22, 0x10000, RZ, 0xfc, !PT ;  /* 0x0001000016163812 */ /* 0x000fe400078efcff */
[----:B---3--:R-:W-:Y:S02]  /*11120*/  IADD3.X R3, RZ, R3, RZ, P0, !PT ;  /* 0x00000003ff037210 */ /* 0x008fe400007fe4ff */
[----:B------:R-:W-:-:S03]  /*11130*/  ISETP.NE.U32.AND P0, PT, R30, RZ, PT ;  /* 0x000000ff1e00720c */ /* 0x000fc60003f05070 */
        /* <DEDUP_REMOVED lines=40> */
.L_x_4641:
        /* <DEDUP_REMOVED lines=25> */
.L_x_4551:
        /* <DEDUP_REMOVED lines=11> */
.L_x_4552:
[----:B------:R3:W-:Y:S01]  /*11600*/  SYNCS.ARRIVE.TRANS64.A1T0 RZ, [R6+URZ+0x28c50], RZ ;  /* 0x028c50ff06ff79a7 */ /* 0x0007e2000810003f */
[----:B------:R-:W-:Y:S05]  /*11610*/  @P3 BRA `(.L_x_4553) ;  /* 0xfffffff000543947 */ /* 0x000fea000383ffff */
.L_x_4540:
[----:B------:R-:W-:Y:S05]  /*11620*/  BSYNC B0 ;  /* 0x0000000000007941 */ /* 0x000fea0003800000 */
.L_x_4539:
        /* <DEDUP_REMOVED lines=21> */
.L_x_4555:
[----:B------:R-:W-:Y:S05]  /*11780*/  BSYNC B0 ;  /* 0x0000000000007941 */ /* 0x000fea0003800000 */
.L_x_4554:
[----:B------:R-:W-:-:S07]  /*11790*/  SEL R24, R24, RZ, P0 ;  /* 0x000000ff18187207 */ /* 0x000fce0000000000 */
.L_x_4514:
[----:B------:R-:W-:Y:S05]  /*117a0*/  BSYNC B7 ;  /* 0x0000000000077941 */ /* 0x000fea0003800000 */
.L_x_4512:
        /* <DEDUP_REMOVED lines=11> */
.L_x_4556:
        /* <DEDUP_REMOVED lines=23> */
[----:B0-----:R-:W-:-:S04]  /*119d0*/  SEL R5, R14, RZ, P2 ;  /* 0x000000ff0e057207 */ /* 0x001fc80001000000 */
[----:B--23--:R-:W-:Y:S02]  /*119e0*/  IADD3 R6, R4, R5, RZ ;  /* 0x0000000504067210 */ /* 0x00cfe40007ffe0ff */
        /* <DEDUP_REMOVED lines=11> */
.L_x_4651:
[----:B------:R-:W-:Y:S02]  /*11aa0*/  ULDC UR4, c[0x0][0xc38] ;  /* 0x00030e0000047ab9 */ /* 0x000fe40000000800 */
[----:B------:R-:W-:-:S04]  /*11ab0*/  IMAD.U32 R4, RZ, RZ, UR4 ;  /* 0x00000004ff047e24 */ /* 0x000fc8000f8e00ff */
[----:B--2---:R-:W-:-:S04]  /*11ac0*/  IMAD R14, R14, R4, RZ ;  /* 0x000000040e0e7224 */ /* 0x004fc800078e02ff */
[----:B------:R-:W-:-:S05]  /*11ad0*/  IMAD.IADD R5, R5, 0x1, R14 ;  /* 0x0000000105057824 */ /* 0x000fca00078e020e */
[----:B------:R-:W-:-:S13]  /*11ae0*/  ISETP.GT.AND P6, PT, R5, R0, PT ;  /* 0x000000000500720c */ /* 0x000fda0003fc4270 */
[----:B------:R-:W-:Y:S05]  /*11af0*/  @P6 BRA `(.L_x_4559) ;  /* 0x00000000009c6947 */ /* 0x000fea0003800000 */
.L_x_4564:
[----:B0-----:R-:W0:Y:S01]  /*11b00*/  LDC R2, c[0x0][0xc3c] ;  /* 0x00030f00ff027b82 */ /* 0x001e220000000800 */
[----:B------:R-:W-:-:S04]  /*11b10*/  IADD3 R19, R19, 0x1f, RZ ;  /* 0x0000001f13137810 */ /* 0x000fc80007ffe0ff */
        /* <DEDUP_REMOVED lines=12> */
.L_x_4562:
[----:B------:R-:W-:Y:S05]  /*11be0*/  BSYNC B0 ;  /* 0x0000000000007941 */ /* 0x000fea0003800000 */
.L_x_4561:
        /* <DEDUP_REMOVED lines=18> */
.L_x_4659:
[----:B------:R-:W-:Y:S02]  /*11d10*/  ULDC UR4, c[0x0][0xc38] ;  /* 0x00030e0000047ab9 */ /* 0x000fe40000000800 */
[----:B------:R-:W-:-:S04]  /*11d20*/  IMAD.U32 R4, RZ, RZ, UR4 ;  /* 0x00000004ff047e24 */ /* 0x000fc8000f8e00ff */
[----:B--2---:R-:W-:-:S04]  /*11d30*/  IMAD R14, R14, R4, RZ ;  /* 0x000000040e0e7224 */ /* 0x004fc800078e02ff */
[----:B------:R-:W-:-:S05]  /*11d40*/  IMAD.IADD R5, R14, 0x1, R5 ;  /* 0x000000010e057824 */ /* 0x000fca00078e0205 */
[----:B------:R-:W-:-:S13]  /*11d50*/  ISETP.GT.AND P6, PT, R5, R0, PT ;  /* 0x000000000500720c */ /* 0x000fda0003fc4270 */
[----:B------:R-:W-:Y:S05]  /*11d60*/  @!P6 BRA `(.L_x_4564) ;  /* 0xfffffffc0064e947 */ /* 0x000fea000383ffff */
.L_x_4559:
        /* <DEDUP_REMOVED lines=8> */
.L_x_4663:
[----:B------:R-:W-:Y:S01]  /*11df0*/  ISETP.NE.AND P0, PT, R3, RZ, PT ;  /* 0x000000ff0300720c */ /* 0x000fe20003f05270 */
[----:B------:R-:W-:-:S12]  /*11e00*/  IMAD.MOV.U32 R14, RZ, RZ, RZ ;  /* 0x000000ffff0e7224 */ /* 0x000fd800078e00ff */
[----:B------:R-:W-:Y:S05]  /*11e10*/  @!P0 BRA `(.L_x_4566) ;  /* 0x0000000000108947 */ /* 0x000fea0003800000 */
[----:B------:R-:W-:Y:S01]  /*11e20*/  UMOV UR4, 0xffffffff ;  /* 0xffffffff00047882 */ /* 0x000fe20000000000 */
[----:B------:R-:W-:Y:S02]  /*11e30*/  IADD3 R12, R6, -0x1, RZ ;  /* 0xffffffff060c7810 */ /* 0x000fe40007ffe0ff */
[----:B------:R-:W-:Y:S05]  /*11e40*/  BRA.DIV UR4, `(.L_x_4567) ;  /* 0x0000003604907947 */ /* 0x000fea000b800000 */
[----:B------:R4:W0:Y:S02]  /*11e50*/  SHFL.IDX PT, R14, R2, R12, 0x1f ;  /* 0x00001f0c020e7589 */ /* 0x00082400000e0000 */
.L_x_4566:
        /* <DEDUP_REMOVED lines=17> */
[----:B------:R-:W-:Y:S02]  /*11f70*/  IABS R3, R5 ;  /* 0x0000000500037213 */ /* 0x000fe40000000000 */
[----:B------:R-:W-:-:S03]  /*11f80*/  IADD3 R0, RZ, -R0, RZ ;  /* 0x80000000ff007210 */ /* 0x000fc60007ffe0ff */
        /* <DEDUP_REMOVED lines=35> */
[----:B------:R-:W-:Y:S01]  /*121c0*/  @!P1 IMAD.IADD R6, R6, 0x1, -R7 ;  /* 0x0000000106069824 */ /* 0x000fe200078e0a07 */
[----:B------:R-:W-:Y:S02]  /*121d0*/  @!P1 IADD3 R2, R2, 0x1, RZ ;  /* 0x0000000102029810 */ /* 0x000fe40007ffe0ff */
        /* <DEDUP_REMOVED lines=10> */
.L_x_4560:
[----:B------:R-:W-:Y:S01]  /*12280*/  UMOV UR4, URZ ;  /* 0x0000003f00047c82 */ /* 0x000fe20008000000 */
[----:B------:R-:W-:Y:S01]  /*12290*/  UMOV UR5, URZ ;  /* 0x0000003f00057c82 */ /* 0x000fe20008000000 */
[----:B------:R-:W-:Y:S01]  /*122a0*/  ULDC UR6, c[0x0][0xc3c] ;  /* 0x00030f0000067ab9 */ /* 0x000fe20000000800 */
[----:B------:R-:W-:Y:S01]  /*122b0*/  MOV R16, R0 ;  /* 0x0000000000107202 */ /* 0x000fe20000000f00 */
[----:B------:R-:W-:Y:S02]  /*122c0*/  IMAD.U32 R17, RZ, RZ, UR4 ;  /* 0x00000004ff117e24 */ /* 0x000fe4000f8e00ff */
[----:B------:R-:W-:Y:S02]  /*122d0*/  IMAD.U32 R18, RZ, RZ, UR5 ;  /* 0x00000005ff127e24 */ /* 0x000fe4000f8e00ff */
[----:B------:R-:W-:-:S07]  /*122e0*/  IMAD.U32 R19, RZ, RZ, UR6 ;  /* 0x00000006ff137e24 */ /* 0x000fce000f8e00ff */
.L_x_4568:
        /* <DEDUP_REMOVED lines=10> */
.L_x_4557:
[----:B------:R-:W-:Y:S02]  /*12390*/  ULDC UR4, c[0x0][0xc3c] ;  /* 0x00030f0000047ab9 */ /* 0x000fe40000000800 */
[----:B0-----:R-:W-:-:S13]  /*123a0*/  ISETP.GE.AND P0, PT, R19, UR4, PT ;  /* 0x0000000413007c0c */ /* 0x001fda000bf06270 */
[----:B------:R-:W-:Y:S05]  /*123b0*/  @!P0 BRA `(.L_x_4569) ;  /* 0xffffffb800008947 */ /* 0x000fea000383ffff */
[----:B------:R-:W-:Y:S05]  /*123c0*/  BSYNC B8 ;  /* 0x0000000000087941 */ /* 0x000fea0003800000 */
.L_x_4508:
        /* <DEDUP_REMOVED lines=12> */
.L_x_4666:
[----:B------:R-:W-:Y:S05]  /*12490*/  BSYNC B0 ;  /* 0x0000000000007941 */ /* 0x000fea0003800000 */
.L_x_4570:
[----:B------:R-:W-:-:S03]  /*124a0*/  UMOV UR4, 0xffffffff ;  /* 0xffffffff00047882 */ /* 0x000fc60000000000 */
[----:B------:R-:W-:Y:S05]  /*124b0*/  BRA.DIV UR4, `(.L_x_4572) ;  /* 0x00000032042c7947 */ /* 0x000fea000b800000 */
[----:B0-----:R-:W0:Y:S02]  /*124c0*/  S2R R0, SR_TID.X ;  /* 0x0000000000007919 */ /* 0x001e240000002100 */
[----:B0-----:R-:W-:-:S04]  /*124d0*/  SHF.R.U32.HI R0, RZ, 0x5, R0 ;  /* 0x00000005ff007819 */ /* 0x001fc80000011600 */
[----:B------:R-:W-:-:S05]  /*124e0*/  LOP3.LUT R0, R0, 0x3, RZ, 0xc0, !PT ;  /* 0x0000000300007812 */ /* 0x000fca00078ec0ff */
[----:B------:R0:W1:Y:S02]  /*124f0*/  SHFL.IDX PT, R14, R0, RZ, 0x1f ;  /* 0x00001fff000e7589 */ /* 0x00006400000e0000 */
.L_x_4669:
[----:B-1----:R-:W-:Y:S01]  /*12500*/  ISETP.NE.AND P0, PT, R14, RZ, PT ;  /* 0x000000ff0e00720c */ /* 0x002fe20003f05270 */
[----:B------:R-:W-:-:S12]  /*12510*/  BSSY B0, `(.L_x_4573) ;  /* 0x0000024000007945 */ /* 0x000fd80003800000 */
[----:B------:R-:W-:Y:S05]  /*12520*/  @P0 BRA `(.L_x_4574) ;  /* 0x0000000000880947 */ /* 0x000fea0003800000 */
[----:B------:R-:W-:-:S03]  /*12530*/  UMOV UR4, 0xffffffff ;  /* 0xffffffff00047882 */ /* 0x000fc60000000000 */
[----:B------:R-:W-:Y:S05]  /*12540*/  BRA.DIV UR4, `(.L_x_4575) ;  /* 0x00000032043c7947 */ /* 0x000fea000b800000 */
[----:B------:R-:W-:-:S13]  /*12550*/  ELECT P6, URZ, PT ;  /* 0x00000000003f782f */ /* 0x000fda00038c0000 */
.L_x_4672:
[----:B------:R-:W-:Y:S05]  /*12560*/  @!P6 BRA `(.L_x_4574) ;  /* 0x000000000078e947 */ /* 0x000fea0003800000 */
[----:B------:R-:W-:-:S06]  /*12570*/  ULOP3.LUT UR4, UR39, 0x2, URZ, 0xfc, !UPT ;  /* 0x0000000227047892 */ /* 0x000fcc000f8efc3f */
[----:B0-----:R-:W-:-:S04]  /*12580*/  MOV R0, UR4 ;  /* 0x0000000400007c02 */ /* 0x001fc80008000f00 */
[----:B------:R-:W-:-:S13]  /*12590*/  ISETP.NE.AND P0, PT, R0, 0x3, PT ;  /* 0x000000030000780c */ /* 0x000fda0003f05270 */
[----:B------:R-:W-:Y:S05]  /*125a0*/  @!P0 BRA `(.L_x_4576) ;  /* 0x0000000000048947 */ /* 0x000fea0003800000 */
[----:B------:R-:W-:Y:S01]  /*125b0*/  BPT.TRAP 0x1 ;  /* 0x000000040000795c */ /* 0x000fe20000300000 */
.L_x_4576:
[C---:B------:R-:W-:Y:S01]  /*125c0*/  IMAD R3, R24.reuse, 0x8, R5 ;  /* 0x0000000818037824 */ /* 0x040fe200078e0205 */
[----:B------:R-:W-:Y:S01]  /*125d0*/  SHF.L.U32 R2, R25, 0x1f, RZ ;  /* 0x0000001f19027819 */ /* 0x000fe200000006ff */
[----:B------:R-:W-:-:S03]  /*125e0*/  VIADD R24, R24, 0x1 ;  /* 0x0000000118187836 */ /* 0x000fc60000000000 */
[----:B------:R-:W0:Y:S02]  /*125f0*/  SYNCS.PHASECHK.TRANS64.TRYWAIT P1, [R3+URZ+0x28c40], R2 ;  /* 0x028c4002030075a7 */ /* 0x000e24000802017f */
[----:B------:R-:W-:-:S04]  /*12600*/  ISETP.NE.AND P2, PT, R24, 0x2, PT ;  /* 0x000000021800780c */ /* 0x000fc80003f45270 */
[----:B------:R-:W-:Y:S01]  /*12610*/  SEL R0, RZ, 0x1, P2 ;  /* 0x00000001ff007807 */ /* 0x000fe20001000000 */
[----:B0-----:R-:W-:Y:S08]  /*12620*/  @!P1 BRA `(.L_x_4577) ;  /* 0x0000003000249947 */ /* 0x001ff00003800000 */
.L_x_4673:
[----:B------:R-:W-:Y:S02]  /*12630*/  SEL R24, R24, RZ, P2 ;  /* 0x000000ff18187207 */ /* 0x000fe40001000000 */
[----:B------:R-:W-:Y:S01]  /*12640*/  LOP3.LUT R0, R25, R0, RZ, 0x3c, !PT ;  /* 0x0000000019007212 */ /* 0x000fe200078e3cff */
[----:B------:R-:W-:Y:S06]  /*12650*/  @!P0 BRA `(.L_x_4578) ;  /* 0x0000000000048947 */ /* 0x000fec0003800000 */
[----:B------:R-:W-:Y:S01]  /*12660*/  BPT.TRAP 0x1 ;  /* 0x000000040000795c */ /* 0x000fe20000300000 */
.L_x_4578:
[----:B------:R-:W-:Y:S01]  /*12670*/  IMAD R5, R24, 0x8, R5 ;  /* 0x0000000818057824 */ /* 0x000fe200078e0205 */
[----:B------:R-:W-:-:S04]  /*12680*/  SHF.L.U32 R0, R0, 0x1f, RZ ;  /* 0x0000001f00007819 */ /* 0x000fc800000006ff */
[----:B------:R-:W1:Y:S02]  /*12690*/  SYNCS.PHASECHK.TRANS64.TRYWAIT P1, [R5+URZ+0x28c40], R0 ;  /* 0x028c4000050075a7 */ /* 0x000e64000802017f */
[----:B-1----:R-:W-:Y:S05]  /*126a0*/  @!P1 BRA `(.L_x_4579) ;  /* 0x0000003000189947 */ /* 0x002fea0003800000 */
.L_x_4674:
[----:B------:R-:W-:Y:S05]  /*126b0*/  @!P0 BRA `(.L_x_4580) ;  /* 0x0000000000048947 */ /* 0x000fea0003800000 */
[----:B------:R-:W-:Y:S01]  /*126c0*/  BPT.TRAP 0x1 ;  /* 0x000000040000795c */ /* 0x000fe20000300000 */
.L_x_4580:
[----:B------:R-:W5:Y:S02]  /*126d0*/  SYNCS.PHASECHK.TRANS64.TRYWAIT P1, [R3+URZ+0x28c60], R2 ;  /* 0x028c6002030075a7 */ /* 0x000f64000802017f */
[----:B-----5:R-:W-:Y:S05]  /*126e0*/  @!P1 BRA `(.L_x_4581) ;  /* 0x00000030001c9947 */ /* 0x020fea0003800000 */
.L_x_4675:
[----:B------:R-:W-:Y:S05]  /*126f0*/  @!P0 BRA `(.L_x_4582) ;  /* 0x0000000000048947 */ /* 0x000fea0003800000 */
[----:B------:R-:W-:Y:S01]  /*12700*/  BPT.TRAP 0x1 ;  /* 0x000000040000795c */ /* 0x000fe20000300000 */
.L_x_4582:
[----:B------:R0:W0:Y:S02]  /*12710*/  SYNCS.PHASECHK.TRANS64.TRYWAIT P0, [R5+URZ+0x28c60], R0 ;  /* 0x028c6000050075a7 */ /* 0x000024000800017f */
[----:B0-----:R-:W-:Y:S05]  /*12720*/  @!P0 NANOSLEEP.SYNCS 0x989680 ;  /* 0x009896800000895d */ /* 0x001fea0003900000 */
[----:B------:R-:W0:Y:S02]  /*12730*/  @!P0 SYNCS.PHASECHK.TRANS64 P0, [R5+URZ+0x28c60], R0 ;  /* 0x028c6000050085a7 */ /* 0x000e24000800007f */
[----:B0-----:R-:W-:Y:S05]  /*12740*/  @!P0 BRA `(.L_x_4582) ;  /* 0xfffffffc00f08947 */ /* 0x001fea000383ffff */
.L_x_4574:
[----:B------:R-:W-:Y:S05]  /*12750*/  BSYNC B0 ;  /* 0x0000000000007941 */ /* 0x000fea0003800000 */
.L_x_4573:
[----:B------:R-:W-:Y:S05]  /*12760*/  EXIT ;  /* 0x000000000000794d */ /* 0x000fea0003800000 */
.L_x_4441:
[----:B0-----:R-:W-:-:S04]  /*12770*/  IMAD.U32 R4, RZ, RZ, UR21 ;  /* 0x00000015ff047e24 */ /* 0x001fc8000f8e00ff */
[----:B------:R0:W1:Y:S03]  /*12780*/  SYNCS.PHASECHK.TRANS64.TRYWAIT P1, [R4+URZ+0x28c50], R3 ;  /* 0x028c5003040075a7 */ /* 0x000066000802017f */
[----:B-1----:R-:W-:Y:S05]  /*12790*/  @!P1 NANOSLEEP.SYNCS 0x989680 ;  /* 0x009896800000995d */ /* 0x002fea0003900000 */
[----:B------:R-:W1:Y:S02]  /*127a0*/  @!P1 SYNCS.PHASECHK.TRANS64 P1, [R4+URZ+0x28c50], R3 ;  /* 0x028c5003040095a7 */ /* 0x000e64000802007f */
[----:B-1----:R-:W-:Y:S05]  /*127b0*/  @!P1 BRA `(.L_x_4441) ;  /* 0xfffffffc00ec9947 */ /* 0x002fea000383ffff */
[----:B------:R-:W-:Y:S05]  /*127c0*/  BRA `(.L_x_4583) ;  /* 0xfffffef000d07947 */ /* 0x000fea000383ffff */
.L_x_4447:
[----:B-1----:R-:W-:-:S04]  /*127d0*/  IMAD.U32 R4, RZ, RZ, UR21 ;  /* 0x00000015ff047e24 */ /* 0x002fc8000f8e00ff */
[----:B------:R1:W2:Y:S03]  /*127e0*/  SYNCS.PHASECHK.TRANS64.TRYWAIT P1, [R4+URZ+0x28c50], R3 ;  /* 0x028c5003040075a7 */ /* 0x0002a6000802017f */
[----:B--2---:R-:W-:Y:S05]  /*127f0*/  @!P1 NANOSLEEP.SYNCS 0x989680 ;  /* 0x009896800000995d */ /* 0x004fea0003900000 */
[----:B------:R-:W2:Y:S02]  /*12800*/  @!P1 SYNCS.PHASECHK.TRANS64 P1, [R4+URZ+0x28c50], R3 ;  /* 0x028c5003040095a7 */ /* 0x000ea4000802007f */
[----:B--2---:R-:W-:Y:S05]  /*12810*/  @!P1 BRA `(.L_x_4447) ;  /* 0xfffffffc00ec9947 */ /* 0x004fea000383ffff */
[----:B------:R-:W-:Y:S05]  /*12820*/  BRA `(.L_x_4446) ;  /* 0xfffffefc00c87947 */ /* 0x000fea000383ffff */
.L_x_4451:
[----:B0-----:R-:W-:-:S04]  /*12830*/  MOV R3, UR41 ;  /* 0x0000002900037c02 */ /* 0x001fc80008000f00 */
[----:B------:R0:W1:Y:S03]  /*12840*/  SYNCS.PHASECHK.TRANS64.TRYWAIT P1, [R3+URZ+0x28c00], R0 ;  /* 0x028c0000030075a7 */ /* 0x000066000802017f */
[----:B-1----:R-:W-:Y:S05]  /*12850*/  @!P1 NANOSLEEP.SYNCS 0x989680 ;  /* 0x009896800000995d */ /* 0x002fea0003900000 */
[----:B------:R-:W1:Y:S02]  /*12860*/  @!P1 SYNCS.PHASECHK.TRANS64 P1, [R3+URZ+0x28c00], R0 ;  /* 0x028c0000030095a7 */ /* 0x000e64000802007f */
[----:B-1----:R-:W-:Y:S05]  /*12870*/  @!P1 BRA `(.L_x_4451) ;  /* 0xfffffffc00ec9947 */ /* 0x002fea000383ffff */
[----:B------:R-:W-:Y:S05]  /*12880*/  BRA `(.L_x_4584) ;  /* 0xffffff1000587947 */ /* 0x000fea000383ffff */
.L_x_4455:
[----:B--2---:R2:W3:Y:S02]  /*12890*/  SYNCS.PHASECHK.TRANS64.TRYWAIT P1, [R7+URZ+0x28c30], R8 ;  /* 0x028c3008070075a7 */ /* 0x0044e4000802017f */
[----:B---3--:R-:W-:Y:S05]  /*128a0*/  @!P1 NANOSLEEP.SYNCS 0x989680 ;  /* 0x009896800000995d */ /* 0x008fea0003900000 */
[----:B------:R-:W3:Y:S02]  /*128b0*/  @!P1 SYNCS.PHASECHK.TRANS64 P1, [R7+URZ+0x28c30], R8 ;  /* 0x028c3008070095a7 */ /* 0x000ee4000802007f */
[----:B---3--:R-:W-:Y:S05]  /*128c0*/  @!P1 BRA `(.L_x_4455) ;  /* 0xfffffffc00f09947 */ /* 0x008fea000383ffff */
[----:B------:R-:W-:Y:S05]  /*128d0*/  BRA `(.L_x_4454) ;  /* 0xffffff1000747947 */ /* 0x000fea000383ffff */
.L_x_4460:
[----:B-1----:R1:W3:Y:S02]  /*128e0*/  SYNCS.PHASECHK.TRANS64.TRYWAIT P1, [R7+URZ+0x28c50], R8 ;  /* 0x028c5008070075a7 */ /* 0x0022e4000802017f */
[----:B---3--:R-:W-:Y:S05]  /*128f0*/  @!P1 NANOSLEEP.SYNCS 0x989680 ;  /* 0x009896800000995d */ /* 0x008fea0003900000 */
[----:B------:R-:W3:Y:S02]  /*12900*/  @!P1 SYNCS.PHASECHK.TRANS64 P1, [R7+URZ+0x28c50], R8 ;  /* 0x028c5008070095a7 */ /* 0x000ee4000802007f */
[----:B---3--:R-:W-:Y:S05]  /*12910*/  @!P1 BRA `(.L_x_4460) ;  /* 0xfffffffc00f09947 */ /* 0x008fea000383ffff */
[----:B------:R-:W-:Y:S05]  /*12920*/  BRA `(.L_x_4459) ;  /* 0xffffff2800007947 */ /* 0x000fea000383ffff */
.L_x_4466:
[----:B-1----:R-:W-:-:S04]  /*12930*/  IMAD.U32 R6, RZ, RZ, UR23 ;  /* 0x00000017ff067e24 */ /* 0x002fc8000f8e00ff */
[----:B------:R1:W3:Y:S03]  /*12940*/  SYNCS.PHASECHK.TRANS64.TRYWAIT P1, [R6+URZ+0x28c30], R7 ;  /* 0x028c3007060075a7 */ /* 0x0002e6000802017f */
[----:B---3--:R-:W-:Y:S05]  /*12950*/  @!P1 NANOSLEEP.SYNCS 0x989680 ;  /* 0x009896800000995d */ /* 0x008fea0003900000 */
[----:B------:R-:W3:Y:S02]  /*12960*/  @!P1 SYNCS.PHASECHK.TRANS64 P1, [R6+URZ+0x28c30], R7 ;  /* 0x028c3007060095a7 */ /* 0x000ee4000802007f */
[----:B---3--:R-:W-:Y:S05]  /*12970*/  @!P1 BRA `(.L_x_4466) ;  /* 0xfffffffc00ec9947 */ /* 0x008fea000383ffff */
[----:B------:R-:W-:Y:S05]  /*12980*/  BRA `(.L_x_4465) ;  /* 0xffffff2c00147947 */ /* 0x000fea000383ffff */
.L_x_4471:
[----:B-1----:R-:W-:-:S04]  /*12990*/  IMAD.U32 R8, RZ, RZ, UR23 ;  /* 0x00000017ff087e24 */ /* 0x002fc8000f8e00ff */
[----:B------:R1:W2:Y:S03]  /*129a0*/  SYNCS.PHASECHK.TRANS64.TRYWAIT P1, [R8+URZ+0x28c50], R7 ;  /* 0x028c5007080075a7 */ /* 0x0002a6000802017f */
[----:B--2---:R-:W-:Y:S05]  /*129b0*/  @!P1 NANOSLEEP.SYNCS 0x989680 ;  /* 0x009896800000995d */ /* 0x004fea0003900000 */
[----:B------:R-:W2:Y:S02]  /*129c0*/  @!P1 SYNCS.PHASECHK.TRANS64 P1, [R8+URZ+0x28c50], R7 ;  /* 0x028c5007080095a7 */ /* 0x000ea4000802007f */
[----:B--2---:R-:W-:Y:S05]  /*129d0*/  @!P1 BRA `(.L_x_4471) ;  /* 0xfffffffc00ec9947 */ /* 0x004fea000383ffff */
[----:B------:R-:W-:Y:S05]  /*129e0*/  BRA `(.L_x_4470) ;  /* 0xffffff4800987947 */ /* 0x000fea000383ffff */
.L_x_4478:
[----:B-1----:R-:W-:-:S04]  /*129f0*/  IMAD.U32 R6, RZ, RZ, UR22 ;  /* 0x00000016ff067e24 */ /* 0x002fc8000f8e00ff */
[----:B------:R1:W4:Y:S03]  /*12a00*/  SYNCS.PHASECHK.TRANS64.TRYWAIT P1, [R6+URZ+0x28c30], R7 ;  /* 0x028c3007060075a7 */ /* 0x000326000802017f */
[----:B----4-:R-:W-:Y:S05]  /*12a10*/  @!P1 NANOSLEEP.SYNCS 0x989680 ;  /* 0x009896800000995d */ /* 0x010fea0003900000 */
[----:B------:R-:W4:Y:S02]  /*12a20*/  @!P1 SYNCS.PHASECHK.TRANS64 P1, [R6+URZ+0x28c30], R7 ;  /* 0x028c3007060095a7 */ /* 0x000f24000802007f */
[----:B----4-:R-:W-:Y:S05]  /*12a30*/  @!P1 BRA `(.L_x_4478) ;  /* 0xfffffffc00ec9947 */ /* 0x010fea000383ffff */
[----:B------:R-:W-:Y:S05]  /*12a40*/  BRA `(.L_x_4477) ;  /* 0xffffff4c008c7947 */ /* 0x000fea000383ffff */
.L_x_4483:
[----:B--2---:R-:W-:-:S04]  /*12a50*/  IMAD.U32 R8, RZ, RZ, UR22 ;  /* 0x00000016ff087e24 */ /* 0x004fc8000f8e00ff */
[----:B------:R2:W3:Y:S03]  /*12a60*/  SYNCS.PHASECHK.TRANS64.TRYWAIT P1, [R8+URZ+0x28c50], R7 ;  /* 0x028c5007080075a7 */ /* 0x0004e6000802017f */
[----:B---3--:R-:W-:Y:S05]  /*12a70*/  @!P1 NANOSLEEP.SYNCS 0x989680 ;  /* 0x009896800000995d */ /* 0x008fea0003900000 */
[----:B------:R-:W3:Y:S02]  /*12a80*/  @!P1 SYNCS.PHASECHK.TRANS64 P1, [R8+URZ+0x28c50], R7 ;  /* 0x028c5007080095a7 */ /* 0x000ee4000802007f */
[----:B---3--:R-:W-:Y:S05]  /*12a90*/  @!P1 BRA `(.L_x_4483) ;  /* 0xfffffffc00ec9947 */ /* 0x008fea000383ffff */
[----:B------:R-:W-:Y:S05]  /*12aa0*/  BRA `(.L_x_4482) ;  /* 0xffffff6400b07947 */ /* 0x000fea000383ffff */
.L_x_4520:
        /* <DEDUP_REMOVED lines=11> */
.L_x_4586:
[----:B------:R-:W-:Y:S05]  /*12b60*/  BSYNC B0 ;  /* 0x0000000000007941 */ /* 0x000fea0003800000 */
.L_x_4585:
[----:B------:R-:W-:Y:S05]  /*12b70*/  BRA `(.L_x_4587) ;  /* 0xffffffbc00887947 */ /* 0x000fea000383ffff */
.L_x_4523:
[----:B0-----:R0:W1:Y:S02]  /*12b80*/  SYNCS.PHASECHK.TRANS64.TRYWAIT P0, [R27+URZ+0x28c40], R0 ;  /* 0x028c40001b0075a7 */ /* 0x001064000800017f */
[----:B-1----:R-:W-:Y:S05]  /*12b90*/  @!P0 NANOSLEEP.SYNCS 0x989680 ;  /* 0x009896800000895d */ /* 0x002fea0003900000 */
[----:B------:R-:W1:Y:S02]  /*12ba0*/  @!P0 SYNCS.PHASECHK.TRANS64 P0, [R27+URZ+0x28c40], R0 ;  /* 0x028c40001b0085a7 */ /* 0x000e64000800007f */
[----:B-1----:R-:W-:Y:S05]  /*12bb0*/  @!P0 BRA `(.L_x_4523) ;  /* 0xfffffffc00f08947 */ /* 0x002fea000383ffff */
[----:B------:R-:W-:Y:S05]  /*12bc0*/  BRA `(.L_x_4588) ;  /* 0xffffffc0005c7947 */ /* 0x000fea000383ffff */
.L_x_4524:
        /* <DEDUP_REMOVED lines=8> */
.L_x_4590:
[----:B------:R-:W-:Y:S05]  /*12c50*/  BSYNC B0 ;  /* 0x0000000000007941 */ /* 0x000fea0003800000 */
.L_x_4589:
        /* <DEDUP_REMOVED lines=9> */
.L_x_4591:
[----:B------:R-:W-:Y:S02]  /*12cf0*/  IMAD.MOV.U32 R13, RZ, RZ, R4 ;  /* 0x000000ffff0d7224 */ /* 0x000fe400078e0004 */
[----:B------:R-:W-:Y:S01]  /*12d00*/  IMAD.MOV.U32 R12, RZ, RZ, 0x1 ;  /* 0x00000001ff0c7424 */ /* 0x000fe200078e00ff */
[----:B------:R-:W-:-:S07]  /*12d10*/  MOV R3, R14 ;  /* 0x0000000e00037202 */ /* 0x000fce0000000f00 */
[----:B------:R-:W-:Y:S05]  /*12d20*/  WARPSYNC.COLLECTIVE R15, `(.L_x_4592) ;  /* 0x000000000f087348 */ /* 0x000fea0003c00000 */
[----:B------:R0:W1:Y:S02]  /*12d30*/  SHFL.IDX P6, R14, R13, R12, R11 ;  /* 0x0000000c0d0e7389 */ /* 0x00006400000c000b */
[----:B01----:R-:W-:Y:S01]  /*12d40*/  ENDCOLLECTIVE ;  /* 0x000000000000791b */ /* 0x003fe20003800000 */
.L_x_4592:
        /* <DEDUP_REMOVED lines=15> */
.L_x_4593:
[----:B------:R-:W-:Y:S02]  /*12e40*/  @P0 IMAD R6, R5, 0x2, R23 ;  /* 0x0000000205060824 */ /* 0x000fe400078e0217 */
[----:B------:R-:W-:Y:S02]  /*12e50*/  IMAD.MOV.U32 R13, RZ, RZ, R4 ;  /* 0x000000ffff0d7224 */ /* 0x000fe400078e0004 */
[----:B------:R-:W-:Y:S02]  /*12e60*/  IMAD.MOV.U32 R12, RZ, RZ, 0x2 ;  /* 0x00000002ff0c7424 */ /* 0x000fe400078e00ff */
[----:B------:R-:W-:-:S07]  /*12e70*/  IMAD.MOV.U32 R3, RZ, RZ, R14 ;  /* 0x000000ffff037224 */ /* 0x000fce00078e000e */
[----:B------:R-:W-:Y:S05]  /*12e80*/  WARPSYNC.COLLECTIVE R15, `(.L_x_4594) ;  /* 0x000000000f087348 */ /* 0x000fea0003c00000 */
[----:B------:R0:W1:Y:S02]  /*12e90*/  SHFL.IDX P6, R14, R13, R12, R11 ;  /* 0x0000000c0d0e7389 */ /* 0x00006400000c000b */
[----:B01----:R-:W-:Y:S01]  /*12ea0*/  ENDCOLLECTIVE ;  /* 0x000000000000791b */ /* 0x003fe20003800000 */
.L_x_4594:
        /* <DEDUP_REMOVED lines=15> */
.L_x_4595:
[----:B------:R-:W-:Y:S02]  /*12fa0*/  @P0 IMAD R6, R5, 0x2, R23 ;  /* 0x0000000205060824 */ /* 0x000fe400078e0217 */
[----:B------:R-:W-:Y:S01]  /*12fb0*/  IMAD.MOV.U32 R13, RZ, RZ, R4 ;  /* 0x000000ffff0d7224 */ /* 0x000fe200078e0004 */
[----:B------:R-:W-:Y:S01]  /*12fc0*/  MOV R12, 0x3 ;  /* 0x00000003000c7802 */ /* 0x000fe20000000f00 */
[----:B------:R-:W-:-:S07]  /*12fd0*/  IMAD.MOV.U32 R3, RZ, RZ, R14 ;  /* 0x000000ffff037224 */ /* 0x000fce00078e000e */
[----:B------:R-:W-:Y:S05]  /*12fe0*/  WARPSYNC.COLLECTIVE R15, `(.L_x_4596) ;  /* 0x000000000f087348 */ /* 0x000fea0003c00000 */
[----:B------:R0:W1:Y:S02]  /*12ff0*/  SHFL.IDX P6, R14, R13, R12, R11 ;  /* 0x0000000c0d0e7389 */ /* 0x00006400000c000b */
[----:B01----:R-:W-:Y:S01]  /*13000*/  ENDCOLLECTIVE ;  /* 0x000000000000791b */ /* 0x003fe20003800000 */
.L_x_4596:
        /* <DEDUP_REMOVED lines=10> */
.L_x_4597:
[----:B------:R-:W-:Y:S01]  /*130b0*/  @!PT LDS RZ, [RZ] ;  /* 0x00000000fffff984 */ /* 0x000fe20000000800 */
[----:B------:R-:W-:Y:S01]  /*130c0*/  @!PT LDS RZ, [RZ] ;  /* 0x00000000fffff984 */ /* 0x000fe20000000800 */
[----:B------:R-:W-:Y:S01]  /*130d0*/  @!PT LDS RZ, [RZ] ;  /* 0x00000000fffff984 */ /* 0x000fe20000000800 */
[----:B------:R0:W-:Y:S01]  /*130e0*/  @P0 LDGSTS.E.BYPASS.LTC128B.128 [R6+0x23400], desc[UR50][R2.64], !P2 ;  /* 0x2340000002060fae */ /* 0x0001e2000d101d72 */
[----:B------:R-:W-:Y:S01]  /*130f0*/  IMAD.MOV.U32 R0, RZ, RZ, R14 ;  /* 0x000000ffff007224 */ /* 0x000fe200078e000e */
[----:B------:R-:W-:Y:S06]  /*13100*/  BRA `(.L_x_4598) ;  /* 0xffffffc000147947 */ /* 0x000fec000383ffff */
.L_x_4529:
        /* <DEDUP_REMOVED lines=9> */
.L_x_4599:
[C---:B------:R-:W-:Y:S01]  /*131a0*/  VIADD R6, R17.reuse, 0x10 ;  /* 0x0000001011067836 */ /* 0x040fe20000000000 */
[----:B------:R-:W-:Y:S01]  /*131b0*/  ISETP.GE.AND P0, PT, R17, R5, PT ;  /* 0x000000051100720c */ /* 0x000fe20003f06270 */
[----:B------:R-:W-:Y:S02]  /*131c0*/  IMAD.MOV.U32 R13, RZ, RZ, R0 ;  /* 0x000000ffff0d7224 */ /* 0x000fe400078e0000 */
[----:B------:R-:W-:-:S10]  /*131d0*/  IMAD.MOV.U32 R2, RZ, RZ, R14 ;  /* 0x000000ffff027224 */ /* 0x000fd400078e000e */
[----:B------:R-:W-:Y:S05]  /*131e0*/  WARPSYNC.COLLECTIVE R15, `(.L_x_4600) ;  /* 0x000000000f087348 */ /* 0x000fea0003c00000 */
[----:B------:R0:W1:Y:S02]  /*131f0*/  SHFL.IDX P6, R14, R13, R12, R11 ;  /* 0x0000000c0d0e7389 */ /* 0x00006400000c000b */
[----:B01----:R-:W-:Y:S01]  /*13200*/  ENDCOLLECTIVE ;  /* 0x000000000000791b */ /* 0x003fe20003800000 */
.L_x_4600:
[----:B------:R-:W-:Y:S02]  /*13210*/  IMAD.MOV.U32 R13, RZ, RZ, R4 ;  /* 0x000000ffff0d7224 */ /* 0x000fe400078e0004 */
[----:B------:R-:W-:Y:S02]  /*13220*/  IMAD.MOV.U32 R12, RZ, RZ, 0x1 ;  /* 0x00000001ff0c7424 */ /* 0x000fe400078e00ff */
[----:B------:R-:W-:-:S07]  /*13230*/  IMAD.MOV.U32 R3, RZ, RZ, R14 ;  /* 0x000000ffff037224 */ /* 0x000fce00078e000e */
[----:B------:R-:W-:Y:S05]  /*13240*/  WARPSYNC.COLLECTIVE R15, `(.L_x_4601) ;  /* 0x000000000f087348 */ /* 0x000fea0003c00000 */
[----:B------:R0:W1:Y:S02]  /*13250*/  SHFL.IDX P6, R14, R13, R12, R11 ;  /* 0x0000000c0d0e7389 */ /* 0x00006400000c000b */
[----:B01----:R-:W-:Y:S01]  /*13260*/  ENDCOLLECTIVE ;  /* 0x000000000000791b */ /* 0x003fe20003800000 */
.L_x_4601:
        /* <DEDUP_REMOVED lines=15> */
.L_x_4602:
[----:B------:R-:W-:Y:S02]  /*13360*/  IMAD.MOV.U32 R13, RZ, RZ, R4 ;  /* 0x000000ffff0d7224 */ /* 0x000fe400078e0004 */
[----:B------:R-:W-:Y:S01]  /*13370*/  IMAD.MOV.U32 R12, RZ, RZ, 0x2 ;  /* 0x00000002ff0c7424 */ /* 0x000fe200078e00ff */
[----:B------:R-:W-:-:S07]  /*13380*/  MOV R3, R14 ;  /* 0x0000000e00037202 */ /* 0x000fce0000000f00 */
[----:B------:R-:W-:Y:S05]  /*13390*/  WARPSYNC.COLLECTIVE R15, `(.L_x_4603) ;  /* 0x000000000f087348 */ /* 0x000fea0003c00000 */
[----:B------:R0:W1:Y:S02]  /*133a0*/  SHFL.IDX P6, R14, R13, R12, R11 ;  /* 0x0000000c0d0e7389 */ /* 0x00006400000c000b */
[----:B01----:R-:W-:Y:S01]  /*133b0*/  ENDCOLLECTIVE ;  /* 0x000000000000791b */ /* 0x003fe20003800000 */
.L_x_4603:
        /* <DEDUP_REMOVED lines=16> */
.L_x_4604:
[----:B------:R-:W-:Y:S02]  /*134c0*/  IMAD.MOV.U32 R13, RZ, RZ, R4 ;  /* 0x000000ffff0d7224 */ /* 0x000fe400078e0004 */
[----:B------:R-:W-:Y:S02]  /*134d0*/  IMAD.MOV.U32 R12, RZ, RZ, 0x3 ;  /* 0x00000003ff0c7424 */ /* 0x000fe400078e00ff */
[----:B------:R-:W-:-:S07]  /*134e0*/  IMAD.MOV.U32 R3, RZ, RZ, R14 ;  /* 0x000000ffff037224 */ /* 0x000fce00078e000e */
[----:B------:R-:W-:Y:S05]  /*134f0*/  WARPSYNC.COLLECTIVE R15, `(.L_x_4605) ;  /* 0x000000000f087348 */ /* 0x000fea0003c00000 */
[----:B------:R0:W1:Y:S02]  /*13500*/  SHFL.IDX P6, R14, R13, R12, R11 ;  /* 0x0000000c0d0e7389 */ /* 0x00006400000c000b */
[----:B01----:R-:W-:Y:S01]  /*13510*/  ENDCOLLECTIVE ;  /* 0x000000000000791b */ /* 0x003fe20003800000 */
.L_x_4605:
        /* <DEDUP_REMOVED lines=10> */
.L_x_4606:
[----:B------:R-:W-:Y:S01]  /*135c0*/  @!PT LDS RZ, [RZ] ;  /* 0x00000000fffff984 */ /* 0x000fe20000000800 */
[----:B------:R-:W-:Y:S01]  /*135d0*/  @!PT LDS RZ, [RZ] ;  /* 0x00000000fffff984 */ /* 0x000fe20000000800 */
[----:B------:R-:W-:Y:S01]  /*135e0*/  @!PT LDS RZ, [RZ] ;  /* 0x00000000fffff984 */ /* 0x000fe20000000800 */
[----:B------:R1:W-:Y:S01]  /*135f0*/  @!P0 LDGSTS.E.BYPASS.LTC128B.128 [R7+0x21400], desc[UR50][R2.64], !P1 ;  /* 0x2140000002078fae */ /* 0x0003e2000c901d72 */
[----:B------:R-:W-:Y:S01]  /*13600*/  IMAD.MOV.U32 R0, RZ, RZ, R14 ;  /* 0x000000ffff007224 */ /* 0x000fe200078e000e */
[----:B------:R-:W-:Y:S06]  /*13610*/  BRA `(.L_x_4607) ;  /* 0xffffffc4001c7947 */ /* 0x000fec000383ffff */
.L_x_4532:
[----:B0-----:R0:W1:Y:S02]  /*13620*/  SYNCS.PHASECHK.TRANS64.TRYWAIT P0, [R23+URZ+0x28c20], R0 ;  /* 0x028c2000170075a7 */ /* 0x001064000800017f */
[----:B-1----:R-:W-:Y:S05]  /*13630*/  @!P0 NANOSLEEP.SYNCS 0x989680 ;  /* 0x009896800000895d */ /* 0x002fea0003900000 */
[----:B------:R-:W1:Y:S02]  /*13640*/  @!P0 SYNCS.PHASECHK.TRANS64 P0, [R23+URZ+0x28c20], R0 ;  /* 0x028c2000170085a7 */ /* 0x000e64000800007f */
[----:B-1----:R-:W-:Y:S05]  /*13650*/  @!P0 BRA `(.L_x_4532) ;  /* 0xfffffffc00f08947 */ /* 0x002fea000383ffff */
[----:B------:R-:W-:Y:S05]  /*13660*/  BRA `(.L_x_4608) ;  /* 0xffffffc400787947 */ /* 0x000fea000383ffff */
.L_x_4535:
[----:B0-----:R0:W1:Y:S02]  /*13670*/  SYNCS.PHASECHK.TRANS64.TRYWAIT P0, [R27+URZ+0x28c60], R0 ;  /* 0x028c60001b0075a7 */ /* 0x001064000800017f */
[----:B-1----:R-:W-:Y:S05]  /*13680*/  @!P0 NANOSLEEP.SYNCS 0x989680 ;  /* 0x009896800000895d */ /* 0x002fea0003900000 */
[----:B------:R-:W1:Y:S02]  /*13690*/  @!P0 SYNCS.PHASECHK.TRANS64 P0, [R27+URZ+0x28c60], R0 ;  /* 0x028c60001b0085a7 */ /* 0x000e64000800007f */
[----:B-1----:R-:W-:Y:S05]  /*136a0*/  @!P0 BRA `(.L_x_4535) ;  /* 0xfffffffc00f08947 */ /* 0x002fea000383ffff */
[----:B------:R-:W-:Y:S05]  /*136b0*/  BRA `(.L_x_4609) ;  /* 0xffffffc400887947 */ /* 0x000fea000383ffff */
.L_x_4536:
        /* <DEDUP_REMOVED lines=8> */
.L_x_4611:
[----:B------:R-:W-:Y:S05]  /*13740*/  BSYNC B0 ;  /* 0x0000000000007941 */ /* 0x000fea0003800000 */
.L_x_4610:
        /* <DEDUP_REMOVED lines=14> */
.L_x_4612:
        /* <DEDUP_REMOVED lines=41> */
.L_x_4613:
[----:B------:R-:W-:Y:S01]  /*13ac0*/  IMAD.MOV.U32 R13, RZ, RZ, R4 ;  /* 0x000000ffff0d7224 */ /* 0x000fe200078e0004 */
[----:B------:R-:W-:-:S07]  /*13ad0*/  MOV R3, R14 ;  /* 0x0000000e00037202 */ /* 0x000fce0000000f00 */
[----:B------:R-:W-:Y:S05]  /*13ae0*/  WARPSYNC.COLLECTIVE R15, `(.L_x_4614) ;  /* 0x000000000f087348 */ /* 0x000fea0003c00000 */
[----:B------:R0:W1:Y:S02]  /*13af0*/  SHFL.IDX P6, R14, R13, R12, R11 ;  /* 0x0000000c0d0e7389 */ /* 0x00006400000c000b */
[----:B01----:R-:W-:Y:S01]  /*13b00*/  ENDCOLLECTIVE ;  /* 0x000000000000791b */ /* 0x003fe20003800000 */
.L_x_4614:
        /* <DEDUP_REMOVED lines=29> */
.L_x_4615:
[----:B------:R-:W-:Y:S01]  /*13ce0*/  IMAD.MOV.U32 R13, RZ, RZ, R4 ;  /* 0x000000ffff0d7224 */ /* 0x000fe200078e0004 */
[----:B------:R-:W-:-:S07]  /*13cf0*/  MOV R7, R14 ;  /* 0x0000000e00077202 */ /* 0x000fce0000000f00 */
[----:B------:R-:W-:Y:S05]  /*13d00*/  WARPSYNC.COLLECTIVE R15, `(.L_x_4616) ;  /* 0x000000000f087348 */ /* 0x000fea0003c00000 */
[----:B------:R0:W1:Y:S02]  /*13d10*/  SHFL.IDX P6, R14, R13, R12, R11 ;  /* 0x0000000c0d0e7389 */ /* 0x00006400000c000b */
[----:B01----:R-:W-:Y:S01]  /*13d20*/  ENDCOLLECTIVE ;  /* 0x000000000000791b */ /* 0x003fe20003800000 */
.L_x_4616:
        /* <DEDUP_REMOVED lines=29> */
.L_x_4617:
[----:B------:R-:W-:Y:S01]  /*13f00*/  IMAD.MOV.U32 R13, RZ, RZ, R4 ;  /* 0x000000ffff0d7224 */ /* 0x000fe200078e0004 */
[----:B------:R-:W-:-:S07]  /*13f10*/  MOV R6, R14 ;  /* 0x0000000e00067202 */ /* 0x000fce0000000f00 */
[----:B------:R-:W-:Y:S05]  /*13f20*/  WARPSYNC.COLLECTIVE R15, `(.L_x_4618) ;  /* 0x000000000f087348 */ /* 0x000fea0003c00000 */
[----:B------:R0:W1:Y:S02]  /*13f30*/  SHFL.IDX P6, R14, R13, R12, R11 ;  /* 0x0000000c0d0e7389 */ /* 0x00006400000c000b */
[----:B01----:R-:W-:Y:S01]  /*13f40*/  ENDCOLLECTIVE ;  /* 0x000000000000791b */ /* 0x003fe20003800000 */
.L_x_4618:
[----:B------:R-:W-:Y:S01]  /*13f50*/  IMAD.MOV.U32 R2, RZ, RZ, R14 ;  /* 0x000000ffff027224 */ /* 0x000fe200078e000e */
[----:B------:R-:W-:Y:S06]  /*13f60*/  BRA `(.L_x_4619) ;  /* 0xffffffc4001c7947 */ /* 0x000fec000383ffff */
.L_x_4543:
[----:B0-----:R0:W1:Y:S02]  /*13f70*/  SYNCS.PHASECHK.TRANS64.TRYWAIT P0, [R6+URZ+0x28c40], R17 ;  /* 0x028c4011060075a7 */ /* 0x001064000800017f */
[----:B-1----:R-:W-:Y:S05]  /*13f80*/  @!P0 NANOSLEEP.SYNCS 0x989680 ;  /* 0x009896800000895d */ /* 0x002fea0003900000 */
[----:B------:R-:W1:Y:S02]  /*13f90*/  @!P0 SYNCS.PHASECHK.TRANS64 P0, [R6+URZ+0x28c40], R17 ;  /* 0x028c4011060085a7 */ /* 0x000e64000800007f */
[----:B-1----:R-:W-:Y:S05]  /*13fa0*/  @!P0 BRA `(.L_x_4543) ;  /* 0xfffffffc00f08947 */ /* 0x002fea000383ffff */
[----:B------:R-:W-:Y:S05]  /*13fb0*/  BRA `(.L_x_4620) ;  /* 0xffffffc800a87947 */ /* 0x000fea000383ffff */
.L_x_4544:
        /* <DEDUP_REMOVED lines=8> */
.L_x_4622:
[----:B------:R-:W-:Y:S05]  /*14040*/  BSYNC B1 ;  /* 0x0000000000017941 */ /* 0x000fea0003800000 */
.L_x_4621:
        /* <DEDUP_REMOVED lines=9> */
.L_x_4623:
[----:B------:R-:W-:Y:S02]  /*140e0*/  IMAD.MOV.U32 R13, RZ, RZ, R27 ;  /* 0x000000ffff0d7224 */ /* 0x000fe400078e001b */
[----:B------:R-:W-:Y:S01]  /*140f0*/  IMAD.MOV.U32 R12, RZ, RZ, 0x1 ;  /* 0x00000001ff0c7424 */ /* 0x000fe200078e00ff */
[----:B------:R-:W-:-:S07]  /*14100*/  MOV R2, R14 ;  /* 0x0000000e00027202 */ /* 0x000fce0000000f00 */
[----:B------:R-:W-:Y:S05]  /*14110*/  WARPSYNC.COLLECTIVE R15, `(.L_x_4624) ;  /* 0x000000000f087348 */ /* 0x000fea0003c00000 */
[----:B------:R0:W1:Y:S02]  /*14120*/  SHFL.IDX P6, R14, R13, R12, R11 ;  /* 0x0000000c0d0e7389 */ /* 0x00006400000c000b */
[----:B01----:R-:W-:Y:S01]  /*14130*/  ENDCOLLECTIVE ;  /* 0x000000000000791b */ /* 0x003fe20003800000 */
.L_x_4624:
        /* <DEDUP_REMOVED lines=11> */
.L_x_4625:
[----:B------:R-:W-:Y:S02]  /*141f0*/  IMAD.MOV.U32 R13, RZ, RZ, R27 ;  /* 0x000000ffff0d7224 */ /* 0x000fe400078e001b */
[----:B------:R-:W-:Y:S02]  /*14200*/  IMAD.MOV.U32 R12, RZ, RZ, 0x2 ;  /* 0x00000002ff0c7424 */ /* 0x000fe400078e00ff */
[----:B------:R-:W-:-:S07]  /*14210*/  IMAD.MOV.U32 R2, RZ, RZ, R14 ;  /* 0x000000ffff027224 */ /* 0x000fce00078e000e */
[----:B------:R-:W-:Y:S05]  /*14220*/  WARPSYNC.COLLECTIVE R15, `(.L_x_4626) ;  /* 0x000000000f087348 */ /* 0x000fea0003c00000 */
[----:B------:R0:W1:Y:S02]  /*14230*/  SHFL.IDX P6, R14, R13, R12, R11 ;  /* 0x0000000c0d0e7389 */ /* 0x00006400000c000b */
[----:B01----:R-:W-:Y:S01]  /*14240*/  ENDCOLLECTIVE ;  /* 0x000000000000791b */ /* 0x003fe20003800000 */
.L_x_4626:
        /* <DEDUP_REMOVED lines=11> */
.L_x_4627:
[----:B------:R-:W-:Y:S02]  /*14300*/  IMAD.MOV.U32 R13, RZ, RZ, R27 ;  /* 0x000000ffff0d7224 */ /* 0x000fe400078e001b */
[----:B------:R-:W-:Y:S02]  /*14310*/  IMAD.MOV.U32 R12, RZ, RZ, 0x3 ;  /* 0x00000003ff0c7424 */ /* 0x000fe400078e00ff */
[----:B------:R-:W-:-:S07]  /*14320*/  IMAD.MOV.U32 R2, RZ, RZ, R14 ;  /* 0x000000ffff027224 */ /* 0x000fce00078e000e */
[----:B------:R-:W-:Y:S05]  /*14330*/  WARPSYNC.COLLECTIVE R15, `(.L_x_4628) ;  /* 0x000000000f087348 */ /* 0x000fea0003c00000 */
[----:B------:R0:W1:Y:S02]  /*14340*/  SHFL.IDX P6, R14, R13, R12, R11 ;  /* 0x0000000c0d0e7389 */ /* 0x00006400000c000b */
[----:B01----:R-:W-:Y:S01]  /*14350*/  ENDCOLLECTIVE ;  /* 0x000000000000791b */ /* 0x003fe20003800000 */
.L_x_4628:
        /* <DEDUP_REMOVED lines=11> */
.L_x_4629:
[----:B------:R-:W-:Y:S01]  /*14410*/  IMAD.MOV.U32 R2, RZ, RZ, R14 ;  /* 0x000000ffff027224 */ /* 0x000fe200078e000e */
[----:B------:R-:W-:Y:S06]  /*14420*/  BRA `(.L_x_4630) ;  /* 0xffffffc800387947 */ /* 0x000fec000383ffff */
.L_x_4549:
[----:B---3--:R3:W4:Y:S02]  /*14430*/  SYNCS.PHASECHK.TRANS64.TRYWAIT P0, [R6+URZ+0x28c60], R17 ;  /* 0x028c6011060075a7 */ /* 0x008724000800017f */
[----:B----4-:R-:W-:Y:S05]  /*14440*/  @!P0 NANOSLEEP.SYNCS 0x989680 ;  /* 0x009896800000895d */ /* 0x010fea0003900000 */
[----:B------:R-:W4:Y:S02]  /*14450*/  @!P0 SYNCS.PHASECHK.TRANS64 P0, [R6+URZ+0x28c60], R17 ;  /* 0x028c6011060085a7 */ /* 0x000f24000800007f */
[----:B----4-:R-:W-:Y:S05]  /*14460*/  @!P0 BRA `(.L_x_4549) ;  /* 0xfffffffc00f08947 */ /* 0x010fea000383ffff */
[----:B------:R-:W-:Y:S05]  /*14470*/  BRA `(.L_x_4631) ;  /* 0xffffffc800887947 */ /* 0x000fea000383ffff */
.L_x_4550:
        /* <DEDUP_REMOVED lines=8> */
.L_x_4633:
[----:B------:R-:W-:Y:S05]  /*14500*/  BSYNC B1 ;  /* 0x0000000000017941 */ /* 0x000fea0003800000 */
.L_x_4632:
        /* <DEDUP_REMOVED lines=12> */
.L_x_4634:
        /* <DEDUP_REMOVED lines=18> */
.L_x_4635:
        /* <DEDUP_REMOVED lines=16> */
.L_x_4636:
        /* <DEDUP_REMOVED lines=19> */
.L_x_4637:
        /* <DEDUP_REMOVED lines=14> */
.L_x_4638:
        /* <DEDUP_REMOVED lines=16> */
.L_x_4639:
        /* <DEDUP_REMOVED lines=14> */
.L_x_4640:
[----:B------:R-:W-:Y:S05]  /*14be0*/  BRA `(.L_x_4641) ;  /* 0xffffffc400f47947 */ /* 0x000fea000383ffff */
.L_x_4558:
        /* <DEDUP_REMOVED lines=8> */
.L_x_4643:
[----:B------:R-:W-:Y:S05]  /*14c70*/  BSYNC B0 ;  /* 0x0000000000007941 */ /* 0x000fea0003800000 */
.L_x_4642:
        /* <DEDUP_REMOVED lines=9> */
.L_x_4644:
[----:B------:R-:W-:Y:S02]  /*14d10*/  ULDC UR4, c[0x0][0xc3c] ;  /* 0x00030f0000047ab9 */ /* 0x000fe40000000800 */
[----:B------:R-:W-:-:S13]  /*14d20*/  ISETP.GE.OR P1, PT, R7, UR4, !P0 ;  /* 0x0000000407007c0c */ /* 0x000fda000c726670 */
[----:B------:R-:W0:Y:S01]  /*14d30*/  @!P1 LDC.64 R2, c[0x0][0xc80] ;  /* 0x00032000ff029b82 */ /* 0x000e220000000a00 */
[----:B------:R-:W-:Y:S01]  /*14d40*/  IMAD.MOV.U32 R17, RZ, RZ, RZ ;  /* 0x000000ffff117224 */ /* 0x000fe200078e00ff */
[----:B------:R-:W-:Y:S01]  /*14d50*/  MOV R11, RZ ;  /* 0x000000ff000b7202 */ /* 0x000fe20000000f00 */
        /* <DEDUP_REMOVED lines=13> */
.L_x_4645:
[----:B------:R-:W-:Y:S01]  /*14e30*/  IMAD.MOV.U32 R12, RZ, RZ, 0x2 ;  /* 0x00000002ff0c7424 */ /* 0x000fe200078e00ff */
[----:B------:R-:W-:-:S05]  /*14e40*/  SEL R4, R14, RZ, P1 ;  /* 0x000000ff0e047207 */ /* 0x000fca0000800000 */
[----:B------:R-:W-:-:S04]  /*14e50*/  IMAD.IADD R4, R17, 0x1, R4 ;  /* 0x0000000111047824 */ /* 0x000fc800078e0204 */
[----:B------:R-:W-:-:S07]  /*14e60*/  IMAD.MOV.U32 R13, RZ, RZ, R4 ;  /* 0x000000ffff0d7224 */ /* 0x000fce00078e0004 */
[----:B------:R-:W-:Y:S05]  /*14e70*/  WARPSYNC.COLLECTIVE R15, `(.L_x_4646) ;  /* 0x000000000f087348 */ /* 0x000fea0003c00000 */
[----:B------:R0:W1:Y:S02]  /*14e80*/  SHFL.UP P6, R14, R13, R12, R11 ;  /* 0x0400000c0d0e7389 */ /* 0x00006400000c000b */
[----:B01----:R-:W-:Y:S01]  /*14e90*/  ENDCOLLECTIVE ;  /* 0x000000000000791b */ /* 0x003fe20003800000 */
.L_x_4646:
[----:B------:R-:W-:Y:S02]  /*14ea0*/  MOV R12, 0x4 ;  /* 0x00000004000c7802 */ /* 0x000fe40000000f00 */
[----:B------:R-:W-:-:S05]  /*14eb0*/  SEL R3, R14, RZ, P2 ;  /* 0x000000ff0e037207 */ /* 0x000fca0001000000 */
[----:B------:R-:W-:-:S04]  /*14ec0*/  IMAD.IADD R6, R4, 0x1, R3 ;  /* 0x0000000104067824 */ /* 0x000fc800078e0203 */
[----:B------:R-:W-:-:S07]  /*14ed0*/  IMAD.MOV.U32 R13, RZ, RZ, R6 ;  /* 0x000000ffff0d7224 */ /* 0x000fce00078e0006 */
[----:B------:R-:W-:Y:S05]  /*14ee0*/  WARPSYNC.COLLECTIVE R15, `(.L_x_4647) ;  /* 0x000000000f087348 */ /* 0x000fea0003c00000 */
[----:B------:R0:W1:Y:S02]  /*14ef0*/  SHFL.UP P6, R14, R13, R12, R11 ;  /* 0x0400000c0d0e7389 */ /* 0x00006400000c000b */
[----:B01----:R-:W-:Y:S01]  /*14f00*/  ENDCOLLECTIVE ;  /* 0x000000000000791b */ /* 0x003fe20003800000 */
.L_x_4647:
[----:B------:R-:W-:Y:S01]  /*14f10*/  IMAD.MOV.U32 R12, RZ, RZ, 0x8 ;  /* 0x00000008ff0c7424 */ /* 0x000fe200078e00ff */
[----:B------:R-:W-:-:S05]  /*14f20*/  SEL R3, R14, RZ, P3 ;  /* 0x000000ff0e037207 */ /* 0x000fca0001800000 */
[----:B------:R-:W-:-:S04]  /*14f30*/  IMAD.IADD R2, R6, 0x1, R3 ;  /* 0x0000000106027824 */ /* 0x000fc800078e0203 */
[----:B------:R-:W-:-:S07]  /*14f40*/  IMAD.MOV.U32 R13, RZ, RZ, R2 ;  /* 0x000000ffff0d7224 */ /* 0x000fce00078e0002 */
[----:B------:R-:W-:Y:S05]  /*14f50*/  WARPSYNC.COLLECTIVE R15, `(.L_x_4648) ;  /* 0x000000000f087348 */ /* 0x000fea0003c00000 */
[----:B------:R0:W1:Y:S02]  /*14f60*/  SHFL.UP P6, R14, R13, R12, R11 ;  /* 0x0400000c0d0e7389 */ /* 0x00006400000c000b */
[----:B01----:R-:W-:Y:S01]  /*14f70*/  ENDCOLLECTIVE ;  /* 0x000000000000791b */ /* 0x003fe20003800000 */
.L_x_4648:
[----:B------:R-:W-:Y:S02]  /*14f80*/  MOV R12, 0x10 ;  /* 0x00000010000c7802 */ /* 0x000fe40000000f00 */
[----:B------:R-:W-:-:S05]  /*14f90*/  SEL R3, R14, RZ, P4 ;  /* 0x000000ff0e037207 */ /* 0x000fca0002000000 */
[----:B------:R-:W-:-:S04]  /*14fa0*/  IMAD.IADD R3, R2, 0x1, R3 ;  /* 0x0000000102037824 */ /* 0x000fc800078e0203 */
[----:B------:R-:W-:-:S07]  /*14fb0*/  IMAD.MOV.U32 R13, RZ, RZ, R3 ;  /* 0x000000ffff0d7224 */ /* 0x000fce00078e0003 */
[----:B------:R-:W-:Y:S05]  /*14fc0*/  WARPSYNC.COLLECTIVE R15, `(.L_x_4649) ;  /* 0x000000000f087348 */ /* 0x000fea0003c00000 */
[----:B------:R0:W1:Y:S02]  /*14fd0*/  SHFL.UP P6, R14, R13, R12, R11 ;  /* 0x0400000c0d0e7389 */ /* 0x00006400000c000b */
[----:B01----:R-:W-:Y:S01]  /*14fe0*/  ENDCOLLECTIVE ;  /* 0x000000000000791b */ /* 0x003fe20003800000 */
.L_x_4649:
        /* <DEDUP_REMOVED lines=8> */
.L_x_4650:
[----:B------:R-:W-:Y:S05]  /*15070*/  BRA `(.L_x_4651) ;  /* 0xffffffc800887947 */ /* 0x000fea000383ffff */
.L_x_4563:
        /* <DEDUP_REMOVED lines=8> */
.L_x_4653:
[----:B------:R-:W-:Y:S05]  /*15100*/  BSYNC B0 ;  /* 0x0000000000007941 */ /* 0x000fea0003800000 */
.L_x_4652:
        /* <DEDUP_REMOVED lines=8> */
.L_x_4654:
[----:B------:R-:W-:Y:S01]  /*15190*/  IMAD.MOV.U32 R12, RZ, RZ, 0x4 ;  /* 0x00000004ff0c7424 */ /* 0x000fe200078e00ff */
[----:B------:R-:W-:-:S05]  /*151a0*/  SEL R2, R14, RZ, P2 ;  /* 0x000000ff0e027207 */ /* 0x000fca0001000000 */
[----:B------:R-:W-:-:S04]  /*151b0*/  IMAD.IADD R2, R13, 0x1, R2 ;  /* 0x000000010d027824 */ /* 0x000fc800078e0202 */
[----:B------:R-:W-:-:S07]  /*151c0*/  IMAD.MOV.U32 R13, RZ, RZ, R2 ;  /* 0x000000ffff0d7224 */ /* 0x000fce00078e0002 */
[----:B------:R-:W-:Y:S05]  /*151d0*/  WARPSYNC.COLLECTIVE R15, `(.L_x_4655) ;  /* 0x000000000f087348 */ /* 0x000fea0003c00000 */
[----:B------:R0:W1:Y:S02]  /*151e0*/  SHFL.UP P6, R14, R13, R12, R11 ;  /* 0x0400000c0d0e7389 */ /* 0x00006400000c000b */
[----:B01----:R-:W-:Y:S01]  /*151f0*/  ENDCOLLECTIVE ;  /* 0x000000000000791b */ /* 0x003fe20003800000 */
.L_x_4655:
[----:B------:R-:W-:Y:S02]  /*15200*/  MOV R12, 0x8 ;  /* 0x00000008000c7802 */ /* 0x000fe40000000f00 */
[----:B------:R-:W-:-:S05]  /*15210*/  SEL R3, R14, RZ, P3 ;  /* 0x000000ff0e037207 */ /* 0x000fca0001800000 */
[----:B------:R-:W-:-:S04]  /*15220*/  IMAD.IADD R3, R2, 0x1, R3 ;  /* 0x0000000102037824 */ /* 0x000fc800078e0203 */
[----:B------:R-:W-:-:S07]  /*15230*/  IMAD.MOV.U32 R13, RZ, RZ, R3 ;  /* 0x000000ffff0d7224 */ /* 0x000fce00078e0003 */
[----:B------:R-:W-:Y:S05]  /*15240*/  WARPSYNC.COLLECTIVE R15, `(.L_x_4656) ;  /* 0x000000000f087348 */ /* 0x000fea0003c00000 */
[----:B------:R0:W1:Y:S02]  /*15250*/  SHFL.UP P6, R14, R13, R12, R11 ;  /* 0x0400000c0d0e7389 */ /* 0x00006400000c000b */
[----:B01----:R-:W-:Y:S01]  /*15260*/  ENDCOLLECTIVE ;  /* 0x000000000000791b */ /* 0x003fe20003800000 */
.L_x_4656:
[----:B------:R-:W-:Y:S01]  /*15270*/  IMAD.MOV.U32 R12, RZ, RZ, 0x10 ;  /* 0x00000010ff0c7424 */ /* 0x000fe200078e00ff */
[----:B------:R-:W-:-:S05]  /*15280*/  SEL R4, R14, RZ, P4 ;  /* 0x000000ff0e047207 */ /* 0x000fca0002000000 */
[----:B------:R-:W-:-:S04]  /*15290*/  IMAD.IADD R4, R3, 0x1, R4 ;  /* 0x0000000103047824 */ /* 0x000fc800078e0204 */
[----:B------:R-:W-:-:S07]  /*152a0*/  IMAD.MOV.U32 R13, RZ, RZ, R4 ;  /* 0x000000ffff0d7224 */ /* 0x000fce00078e0004 */
[----:B------:R-:W-:Y:S05]  /*152b0*/  WARPSYNC.COLLECTIVE R15, `(.L_x_4657) ;  /* 0x000000000f087348 */ /* 0x000fea0003c00000 */
[----:B------:R0:W1:Y:S02]  /*152c0*/  SHFL.UP P6, R14, R13, R12, R11 ;  /* 0x0400000c0d0e7389 */ /* 0x00006400000c000b */
[----:B01----:R-:W-:Y:S01]  /*152d0*/  ENDCOLLECTIVE ;  /* 0x000000000000791b */ /* 0x003fe20003800000 */
.L_x_4657:
        /* <DEDUP_REMOVED lines=8> */
.L_x_4658:
[----:B------:R-:W-:Y:S05]  /*15360*/  BRA `(.L_x_4659) ;  /* 0xffffffc800687947 */ /* 0x000fea000383ffff */
.L_x_4565:
[----:B------:R-:W-:Y:S01]  /*15370*/  BSSY B0, `(.L_x_4660) ;  /* 0x0000006000007945 */ /* 0x000fe20003800000 */
[----:B------:R-:W-:Y:S01]  /*15380*/  PLOP3.LUT P6, PT, P6, PT, PT, 0x8, 0x0 ;  /* 0x000000000000781c */ /* 0x000fe200037ce170 */
[----:B------:R-:W-:-:S12]  /*15390*/  IMAD.MOV.U32 R15, RZ, RZ, -0x1 ;  /* 0xffffffffff0f7424 */ /* 0x000fd800078e00ff */
[----:B01----:R-:W-:Y:S05]  /*153a0*/  WARPSYNC.COLLECTIVE R15, `(.L_x_4661) ;  /* 0x000000000f087348 */ /* 0x003fea0003c00000 */
[----:B------:R-:W-:Y:S01]  /*153b0*/  VOTE.ANY R14, PT, P6 ;  /* 0x00000000000e7806 */ /* 0x000fe200030e0100 */
[----:B01----:R-:W-:Y:S06]  /*153c0*/  ENDCOLLECTIVE ;  /* 0x000000000000791b */ /* 0x003fec0003800000 */
.L_x_4661:
[----:B------:R-:W-:Y:S05]  /*153d0*/  BSYNC B0 ;  /* 0x0000000000007941 */ /* 0x000fea0003800000 */
.L_x_4660:
        /* <DEDUP_REMOVED lines=9> */
.L_x_4662:
[----:B------:R-:W-:Y:S01]  /*15470*/  IMAD.MOV.U32 R17, RZ, RZ, R14 ;  /* 0x000000ffff117224 */ /* 0x000fe200078e000e */
[----:B------:R-:W-:Y:S06]  /*15480*/  BRA `(.L_x_4663) ;  /* 0xffffffc800587947 */ /* 0x000fec000383ffff */
.L_x_4567:
[----:B------:R-:W-:Y:S01]  /*15490*/  BSSY B0, `(.L_x_4664) ;  /* 0x0000007000007945 */ /* 0x000fe20003800000 */
[----:B------:R-:W-:Y:S02]  /*154a0*/  IMAD.MOV.U32 R13, RZ, RZ, R2 ;  /* 0x000000ffff0d7224 */ /* 0x000fe400078e0002 */
[----:B------:R-:W-:Y:S02]  /*154b0*/  IMAD.MOV.U32 R11, RZ, RZ, 0x1f ;  /* 0x0000001fff0b7424 */ /* 0x000fe400078e00ff */
[----:B------:R-:W-:-:S07]  /*154c0*/  IMAD.MOV.U32 R15, RZ, RZ, -0x1 ;  /* 0xffffffffff0f7424 */ /* 0x000fce00078e00ff */
[----:B0123--:R-:W-:Y:S05]  /*154d0*/  WARPSYNC.COLLECTIVE R15, `(.L_x_4665) ;  /* 0x000000000f087348 */ /* 0x00ffea0003c00000 */
[----:B------:R4:W0:Y:S02]  /*154e0*/  SHFL.IDX P6, R14, R13, R12, R11 ;  /* 0x0000000c0d0e7389 */ /* 0x00082400000c000b */
[----:B01234-:R-:W-:Y:S01]  /*154f0*/  ENDCOLLECTIVE ;  /* 0x000000000000791b */ /* 0x01ffe20003800000 */
.L_x_4665:
[----:B------:R-:W-:Y:S05]  /*15500*/  BSYNC B0 ;  /* 0x0000000000007941 */ /* 0x000fea0003800000 */
.L_x_4664:
[----:B------:R-:W-:Y:S05]  /*15510*/  BRA `(.L_x_4566) ;  /* 0xffffffc800507947 */ /* 0x000fea000383ffff */
.L_x_4571:
[----:B0-----:R0:W1:Y:S02]  /*15520*/  SYNCS.PHASECHK.TRANS64.TRYWAIT P0, [R5+URZ+0x28c20], R0 ;  /* 0x028c2000050075a7 */ /* 0x001064000800017f */
[----:B-1----:R-:W-:Y:S05]  /*15530*/  @!P0 NANOSLEEP.SYNCS 0x989680 ;  /* 0x009896800000895d */ /* 0x002fea0003900000 */
[----:B------:R-:W1:Y:S02]  /*15540*/  @!P0 SYNCS.PHASECHK.TRANS64 P0, [R5+URZ+0x28c20], R0 ;  /* 0x028c2000050085a7 */ /* 0x000e64000800007f */
[----:B-1----:R-:W-:Y:S05]  /*15550*/  @!P0 BRA `(.L_x_4571) ;  /* 0xfffffffc00f08947 */ /* 0x002fea000383ffff */
[----:B------:R-:W-:Y:S05]  /*15560*/  BRA `(.L_x_4666) ;  /* 0xffffffcc00c87947 */ /* 0x000fea000383ffff */
.L_x_4572:
        /* <DEDUP_REMOVED lines=11> */
.L_x_4668:
[----:B------:R-:W-:Y:S05]  /*15620*/  BSYNC B0 ;  /* 0x0000000000007941 */ /* 0x000fea0003800000 */
.L_x_4667:
[----:B------:R-:W-:Y:S05]  /*15630*/  BRA `(.L_x_4669) ;  /* 0xffffffcc00b07947 */ /* 0x000fea000383ffff */
.L_x_4575:
[----:B------:R-:W-:Y:S01]  /*15640*/  BSSY B1, `(.L_x_4670) ;  /* 0x0000006000017945 */ /* 0x000fe20003800000 */
[----:B------:R-:W-:-:S07]  /*15650*/  IMAD.MOV.U32 R15, RZ, RZ, -0x1 ;  /* 0xffffffffff0f7424 */ /* 0x000fce00078e00ff */
[----:B0-234-:R-:W-:Y:S05]  /*15660*/  WARPSYNC.COLLECTIVE R15, `(.L_x_4671) ;  /* 0x000000000f0c7348 */ /* 0x01dfea0003c00000 */
[----:B------:R-:W-:Y:S02]  /*15670*/  ELECT P6, UR62, PT ;  /* 0x00000000003e782f */ /* 0x000fe400038c0000 */
[----:B------:R-:W-:Y:S01]  /*15680*/  MOV R14, UR62 ;  /* 0x0000003e000e7c02 */ /* 0x000fe20008000f00 */
[----:B0-234-:R-:W-:Y:S10]  /*15690*/  ENDCOLLECTIVE ;  /* 0x000000000000791b */ /* 0x01dff40003800000 */
.L_x_4671:
[----:B------:R-:W-:Y:S05]  /*156a0*/  BSYNC B1 ;  /* 0x0000000000017941 */ /* 0x000fea0003800000 */
.L_x_4670:
[----:B------:R-:W-:Y:S05]  /*156b0*/  BRA `(.L_x_4672) ;  /* 0xffffffcc00a87947 */ /* 0x000fea000383ffff */
.L_x_4577:
[----:B0-----:R0:W1:Y:S02]  /*156c0*/  SYNCS.PHASECHK.TRANS64.TRYWAIT P1, [R3+URZ+0x28c40], R2 ;  /* 0x028c4002030075a7 */ /* 0x001064000802017f */
[----:B-1----:R-:W-:Y:S05]  /*156d0*/  @!P1 NANOSLEEP.SYNCS 0x989680 ;  /* 0x009896800000995d */ /* 0x002fea0003900000 */
[----:B------:R-:W1:Y:S02]  /*156e0*/  @!P1 SYNCS.PHASECHK.TRANS64 P1, [R3+URZ+0x28c40], R2 ;  /* 0x028c4002030095a7 */ /* 0x000e64000802007f */
[----:B-1----:R-:W-:Y:S05]  /*156f0*/  @!P1 BRA `(.L_x_4577) ;  /* 0xfffffffc00f09947 */ /* 0x002fea000383ffff */
[----:B------:R-:W-:Y:S05]  /*15700*/  BRA `(.L_x_4673) ;  /* 0xffffffcc00c87947 */ /* 0x000fea000383ffff */
.L_x_4579:
[----:B-1----:R1:W0:Y:S02]  /*15710*/  SYNCS.PHASECHK.TRANS64.TRYWAIT P1, [R5+URZ+0x28c40], R0 ;  /* 0x028c4000050075a7 */ /* 0x002224000802017f */
[----:B0-----:R-:W-:Y:S05]  /*15720*/  @!P1 NANOSLEEP.SYNCS 0x989680 ;  /* 0x009896800000995d */ /* 0x001fea0003900000 */
[----:B------:R-:W0:Y:S02]  /*15730*/  @!P1 SYNCS.PHASECHK.TRANS64 P1, [R5+URZ+0x28c40], R0 ;  /* 0x028c4000050095a7 */ /* 0x000e24000802007f */
[----:B0-----:R-:W-:Y:S05]  /*15740*/  @!P1 BRA `(.L_x_4579) ;  /* 0xfffffffc00f09947 */ /* 0x001fea000383ffff */
[----:B------:R-:W-:Y:S05]  /*15750*/  BRA `(.L_x_4674) ;  /* 0xffffffcc00d47947 */ /* 0x000fea000383ffff */
.L_x_4581:
[----:B------:R0:W0:Y:S02]  /*15760*/  SYNCS.PHASECHK.TRANS64.TRYWAIT P1, [R3+URZ+0x28c60], R2 ;  /* 0x028c6002030075a7 */ /* 0x000024000802017f */
[----:B0-----:R-:W-:Y:S05]  /*15770*/  @!P1 NANOSLEEP.SYNCS 0x989680 ;  /* 0x009896800000995d */ /* 0x001fea0003900000 */
[----:B------:R-:W0:Y:S02]  /*15780*/  @!P1 SYNCS.PHASECHK.TRANS64 P1, [R3+URZ+0x28c60], R2 ;  /* 0x028c6002030095a7 */ /* 0x000e24000802007f */
[----:B0-----:R-:W-:Y:S05]  /*15790*/  @!P1 BRA `(.L_x_4581) ;  /* 0xfffffffc00f09947 */ /* 0x001fea000383ffff */
[----:B------:R-:W-:Y:S05]  /*157a0*/  BRA `(.L_x_4675) ;  /* 0xffffffcc00d07947 */ /* 0x000fea000383ffff */
.L_x_4676:
        /* <DEDUP_REMOVED lines=13> */
.L_x_5819:


//--------------------- .text._ZN7cutlass13device_kernelIN5flash11enable_sm90INS1_16FlashAttnFwdSm90INS1_25CollectiveMainloopFwdSm90ILi2EN4cute5tupleIJNS5_1CILi1EEES8_S8_EEENS6_IJNS7_ILi64EEESA_SA_EEELi512ENS_6half_tEfNS_4arch4Sm90ELb1ELb0ELb1ELb1ELb1ELb1ELb0ELb0ELb0ELb1ELb0ELb0EEENS1_21CollectiveEpilogueFwdINS6_IJSA_NS7_ILi512EEESA_EEES9_SC_SE_Li256ELb1ELb1ELb0ELb0EEENS1_36VarlenDynamicPersistentTileSchedulerILi64ELi64ELi256ELi128ELb0ELb1ELb1ELb1ELb1ELb1EEEEEEEEEvNT_6ParamsE --------------------------
	.section	.text._ZN7cutlass13device_kernelIN5flash11enable_sm90INS1_16FlashAttnFwdSm90INS1_25CollectiveMainloopFwdSm90ILi2EN4cute5tupleIJNS5_1CILi1EEES8_S8_EEENS6_IJNS7_ILi64EEESA_SA_EEELi512ENS_6half_tEfNS_4arch4Sm90ELb1ELb0ELb1ELb1ELb1ELb1ELb0ELb0ELb0ELb1ELb0ELb0EEENS1_21CollectiveEpilogueFwdINS6_IJSA_NS7_ILi512EEESA_EEES9_SC_SE_Li256ELb1ELb1ELb0ELb0EEENS1_36VarlenDynamicPersistentTileSchedulerILi64ELi64ELi256ELi128ELb0ELb1ELb1ELb1ELb1ELb1EEEEEEEEEvNT_6ParamsE,"ax",@progbits
	.align	128
.text._ZN7cutlass13device_kernelIN5flash11enable_sm90INS1_16FlashAttnFwdSm90INS1_25CollectiveMainloopFwdSm90ILi2EN4cute5tupleIJNS5_1CILi1EEES8_S8_EEENS6_IJNS7_ILi64EEESA_SA_EEELi512ENS_6half_tEfNS_4arch4Sm90ELb1ELb0ELb1ELb1ELb1ELb1ELb0ELb0ELb0ELb1ELb0ELb0EEENS1_21CollectiveEpilogueFwdINS6_IJSA_NS7_ILi512EEESA_EEES9_SC_SE_Li256ELb1ELb1ELb0ELb0EEENS1_36VarlenDynamicPersistentTileSchedulerILi64ELi64ELi256ELi128ELb0ELb1ELb1ELb1ELb1ELb1EEEEEEEEEvNT_6ParamsE:
        .type           _ZN7cutlass13device_kernelIN5flash11enable_sm90INS1_16FlashAttnFwdSm90INS1_25CollectiveMainloopFwdSm90ILi2EN4cute5tupleIJNS5_1CILi1EEES8_S8_EEENS6_IJNS7_ILi64EEESA_SA_EEELi512ENS_6half_tEfNS_4arch4Sm90ELb1ELb0ELb1ELb1ELb1ELb1ELb0ELb0ELb0ELb1ELb0ELb0EEENS1_21CollectiveEpilogueFwdINS6_IJSA_NS7_ILi512EEESA_EEES9_SC_SE_Li256ELb1ELb1ELb0ELb0EEENS1_36VarlenDynamicPersistentTileSchedulerILi64ELi64ELi256ELi128ELb0ELb1ELb1ELb1ELb1ELb1EEEEEEEEEvNT_6ParamsE,@function
        .size           _ZN7cutlass13device_kernelIN5flash11enable_sm90INS1_16FlashAttnFwdSm90INS1_25CollectiveMainloopFwdSm90ILi2EN4cute5tupleIJNS5_1CILi1EEES8_S8_EEENS6_IJNS7_ILi64EEESA_SA_EEELi512ENS_6half_tEfNS_4arch4Sm90ELb1ELb0ELb1ELb1ELb1ELb1ELb0ELb0ELb0ELb1ELb0ELb0EEENS1_21CollectiveEpilogueFwdINS6_IJSA_NS7_ILi512EEESA_EEES9_SC_SE_Li256ELb1ELb1ELb0ELb0EEENS1_36VarlenDynamicPersistentTileSchedulerILi64ELi64ELi256ELi128ELb0ELb1ELb1ELb1ELb1ELb1EEEEEEEEEvNT_6ParamsE,(.L_x_5820 - _ZN7cutlass13device_kernelIN5flash11enable_sm90INS1_16FlashAttnFwdSm90INS1_25CollectiveMainloopFwdSm90ILi2EN4cute5tupleIJNS5_1CILi1EEES8_S8_EEENS6_IJNS7_ILi64EEESA_SA_EEELi512ENS_6half_tEfNS_4arch4Sm90ELb1ELb0ELb1ELb1ELb1ELb1ELb0ELb0ELb0ELb1ELb0ELb0EEENS1_21CollectiveEpilogueFwdINS6_IJSA_NS7_ILi512EEESA_EEES9_SC_SE_Li256ELb1ELb1ELb0ELb0EEENS1_36VarlenDynamicPersistentTileSchedulerILi64ELi64ELi256ELi128ELb0ELb1ELb1ELb1ELb1ELb1EEEEEEEEEvNT_6ParamsE)
        .other          _ZN7cutlass13device_kernelIN5flash11enable_sm90INS1_16FlashAttnFwdSm90INS1_25CollectiveMainloopFwdSm90ILi2EN4cute5tupleIJNS5_1CILi1EEES8_S8_EEENS6_IJNS7_ILi64EEESA_SA_EEELi512ENS_6half_tEfNS_4arch4Sm90ELb1ELb0ELb1ELb1ELb1ELb1ELb0ELb0ELb0ELb1ELb0ELb0EEENS1_21CollectiveEpilogueFwdINS6_IJSA_NS7_ILi512EEESA_EEES9_SC_SE_Li256ELb1ELb1ELb0ELb0EEENS1_36VarlenDynamicPersistentTileSchedulerILi64ELi64ELi256ELi128ELb0ELb1ELb1ELb1ELb1ELb1EEEEEEEEEvNT_6ParamsE,@"STO_CUDA_ENTRY STV_DEFAULT"
_ZN7cutlass13device_kernelIN5flash11enable_sm90INS1_16FlashAttnFwdSm90INS1_25CollectiveMainloopFwdSm90ILi2EN4cute5tupleIJNS5_1CILi1EEES8_S8_EEENS6_IJNS7_ILi64EEESA_SA_EEELi512ENS_6half_tEfNS_4arch4Sm90ELb1ELb0ELb1ELb1ELb1ELb1ELb0ELb0ELb0ELb1ELb0ELb0EEENS1_21CollectiveEpilogueFwdINS6_IJSA_NS7_ILi512EEESA_EEES9_SC_SE_Li256ELb1ELb1ELb0ELb0EEENS1_36VarlenDynamicPersistentTileSchedulerILi64ELi64ELi256ELi128ELb0ELb1ELb1ELb1ELb1ELb1EEEEEEEEEvNT_6ParamsE:
        /* <DEDUP_REMOVED lines=17> */
.L_x_4678:
[----:B------:R-:W-:Y:S05]  /*0110*/  BSYNC B0 ;  /* 0x0000000000007941 */ /* 0x000fea0003800000 */
.L_x_4677:
[----:B------:R-:W0:Y:S01]  /*0120*/  SHFL.IDX PT, R3, R2, RZ, 0x1f ;  /* 0x00001fff02037589 */ /* 0x000e2200000e0000 */
[----:B------:R-:W-:Y:S01]  /*0130*/  VOTEU.ANY UP0, P0 ;  /* 0x00000000003f7886 */ /* 0x000fe20000000100 */
[----:B------:R-:W-:Y:S01]  /*0140*/  UMOV UR4, 0x80 ;  /* 0x0000008000047882 */ /* 0x000fe20000000000 */
[----:B------:R-:W-:Y:S01]  /*0150*/  UMOV UR7, 0x100 ;  /* 0x0000010000077882 */ /* 0x000fe20000000000 */
[----:B------:R-:W-:Y:S02]  /*0160*/  VOTEU.ANY UP1, P0 ;  /* 0x00000000003f7886 */ /* 0x000fe40000020100 */
[----:B------:R-:W1:Y:S01]  /*0170*/  @UP0 S2UR UR8, SR_CgaCtaId ;  /* 0x00000000000809c3 */ /* 0x000e620000008800 */
[----:B------:R-:W-:Y:S01]  /*0180*/  @UP0 UMOV UR6, 0x400 ;  /* 0x0000040000060882 */ /* 0x000fe20000000000 */
[----:B------:R-:W-:-:S04]  /*0190*/  @UP0 UIADD3 UR4, -UR4, 0x100000, URZ ;  /* 0x0010000004040890 */ /* 0x000fc8000fffe13f */
[----:B------:R-:W-:Y:S02]  /*01a0*/  @UP0 USHF.L.U32 UR5, UR4, 0xb, URZ ;  /* 0x0000000b04050899 */ /* 0x000fe4000800063f */
[----:B------:R-:W-:Y:S01]  /*01b0*/  @UP0 USHF.L.U32 UR4, UR4, 0x1, URZ ;  /* 0x0000000104040899 */ /* 0x000fe2000800063f */
[----:B0-----:R-:W-:Y:S02]  /*01c0*/  ISETP.NE.AND P1, PT, R3, RZ, PT ;  /* 0x000000ff0300720c */ /* 0x001fe40003f25270 */
[----:B------:R-:W-:Y:S01]  /*01d0*/  SHF.R.U32.HI R3, RZ, 0x7, R0 ;  /* 0x00000007ff037819 */ /* 0x000fe20000011600 */
[----:B-1----:R-:W-:-:S04]  /*01e0*/  @UP0 ULEA UR8, UR8, UR6, 0x18 ;  /* 0x0000000608080291 */ /* 0x002fc8000f8ec03f */
[----:B------:R-:W0:Y:S01]  /*01f0*/  SHFL.IDX PT, R5, R3, RZ, 0x1f ;  /* 0x00001fff03057589 */ /* 0x000e2200000e0000 */
[----:B------:R-:W-:-:S04]  /*0200*/  @UP0 UIADD3 UR6, -UR7, 0x100000, URZ ;  /* 0x0010000007060890 */ /* 0x000fc8000fffe13f */
[----:B------:R-:W-:Y:S02]  /*0210*/  @UP0 USHF.L.U32 UR7, UR6, 0xb, URZ ;  /* 0x0000000b06070899 */ /* 0x000fe4000800063f */
[----:B------:R-:W-:Y:S01]  /*0220*/  @UP0 USHF.L.U32 UR6, UR6, 0x1, URZ ;  /* 0x0000000106060899 */ /* 0x000fe2000800063f */
[----:B------:R-:W-:Y:S01]  /*0230*/  VOTEU.ANY UP0, P0 ;  /* 0x00000000003f7886 */ /* 0x000fe20000000100 */
[----:B------:R-:W1:Y:S04]  /*0240*/  FENCE.VIEW.ASYNC.S ;  /* 0x00000000000073c6 */ /* 0x000e680000000000 */
[----:B-1----:R1:W2:Y:S01]  /*0250*/  @UP0 SYNCS.EXCH.64 URZ, [UR8+0x28c00], UR4 ;  /* 0x028c0004083f05b2 */ /* 0x0022a20008000100 */
[----:B0-----:R1:W-:Y:S05]  /*0260*/  STL [R1+0x58], R5 ;  /* 0x0000580501007387 */ /* 0x0013ea0000100800 */
[----:B------:R1:W0:Y:S01]  /*0270*/  @UP1 SYNCS.EXCH.64 URZ, [UR8+0x28c20], UR6 ;  /* 0x028c2006083f15b2 */ /* 0x0002220008000100 */
[----:B------:R-:W-:Y:S05]  /*0280*/  @P1 BRA `(.L_x_4679) ;  /* 0x0000000000381947 */ /* 0x000fea0003800000 */
[----:B-1----:R-:W1:Y:S01]  /*0290*/  S2UR UR5, SR_CgaCtaId ;  /* 0x00000000000579c3 */ /* 0x002e620000008800 */
[----:B------:R-:W-:Y:S01]  /*02a0*/  UMOV UR4, 0x400 ;  /* 0x0000040000047882 */ /* 0x000fe20000000000 */
[----:B------:R-:W-:Y:S01]  /*02b0*/  UMOV UR7, 0x80 ;  /* 0x0000008000077882 */ /* 0x000fe20000000000 */
[----:B------:R-:W-:Y:S01]  /*02c0*/  ELECT P0, URZ, PT ;  /* 0x00000000003f782f */ /* 0x000fe20003800000 */
[----:B-1----:R-:W-:Y:S02]  /*02d0*/  ULEA UR6, UR5, UR4, 0x18 ;  /* 0x0000000405067291 */ /* 0x002fe4000f8ec03f */
[----:B------:R-:W-:-:S04]  /*02e0*/  UIADD3 UR4, -UR7, 0x100000, URZ ;  /* 0x0010000007047890 */ /* 0x000fc8000fffe13f */
[----:B------:R-:W-:Y:S02]  /*02f0*/  USHF.L.U32 UR5, UR4, 0xb, URZ ;  /* 0x0000000b04057899 */ /* 0x000fe4000800063f */
[----:B------:R-:W-:Y:S01]  /*0300*/  USHF.L.U32 UR4, UR4, 0x1, URZ ;  /* 0x0000000104047899 */ /* 0x000fe2000800063f */
[----:B------:R-:W1:Y:S11]  /*0310*/  FENCE.VIEW.ASYNC.S ;  /* 0x00000000000073c6 */ /* 0x000e760000000000 */
[----:B-1----:R3:W4:Y:S01]  /*0320*/  SYNCS.EXCH.64 URZ, [UR6+0x28c30], UR4 ;  /* 0x028c3004063f75b2 */ /* 0x0027220008000100 */
[----:B------:R3:W1:Y:S01]  /*0330*/  SYNCS.EXCH.64 URZ, [UR6+0x28c40], UR4 ;  /* 0x028c4004063f75b2 */ /* 0x0006620008000100 */
[----:B------:R3:W0:Y:S01]  /*0340*/  SYNCS.EXCH.64 URZ, [UR6+0x28c38], UR4 ;  /* 0x028c3804063f75b2 */ /* 0x0006220008000100 */
[----:B------:R3:W0:Y:S02]  /*0350*/  SYNCS.EXCH.64 URZ, [UR6+0x28c48], UR4 ;  /* 0x028c4804063f75b2 */ /* 0x0006240008000100 */
[----:B---3--:R-:W-:Y:S01]  /*0360*/  NOP ;  /* 0x0000000000007918 */ /* 0x008fe20000000000 */
.L_x_4679:
[----:B------:R-:W3:Y:S01]  /*0370*/  SHFL.IDX PT, R4, R2, RZ, 0x1f ;  /* 0x00001fff02047589 */ /* 0x000ee200000e0000 */
[----:B------:R-:W-:Y:S01]  /*0380*/  NOP ;  /* 0x0000000000007918 */ /* 0x000fe20000000000 */
[----:B---3--:R-:W-:-:S13]  /*0390*/  ISETP.NE.AND P0, PT, R4, RZ, PT ;  /* 0x000000ff0400720c */ /* 0x008fda0003f05270 */
[----:B------:R-:W-:Y:S05]  /*03a0*/  @P0 BRA `(.L_x_4680) ;  /* 0x0000000000480947 */ /* 0x000fea0003800000 */
[----:B-1----:R-:W1:Y:S01]  /*03b0*/  S2UR UR5, SR_CgaCtaId ;  /* 0x00000000000579c3 */ /* 0x002e620000008800 */
[----:B------:R-:W-:Y:S01]  /*03c0*/  UMOV UR4, 0x400 ;  /* 0x0000040000047882 */ /* 0x000fe20000000000 */
[----:B------:R-:W-:Y:S01]  /*03d0*/  UMOV UR6, 0x80 ;  /* 0x0000008000067882 */ /* 0x000fe20000000000 */
[----:B------:R-:W-:Y:S01]  /*03e0*/  UMOV UR7, 0x100 ;  /* 0x0000010000077882 */ /* 0x000fe20000000000 */
[----:B------:R-:W-:Y:S01]  /*03f0*/  ELECT P0, URZ, PT ;  /* 0x00000000003f782f */ /* 0x000fe20003800000 */
[----:B-1----:R-:W-:Y:S02]  /*0400*/  ULEA UR8, UR5, UR4, 0x18 ;  /* 0x0000000405087291 */ /* 0x002fe4000f8ec03f */
[----:B------:R-:W-:-:S04]  /*0410*/  UIADD3 UR4, -UR6, 0x100000, URZ ;  /* 0x0010000006047890 */ /* 0x000fc8000fffe13f */
[----:B------:R-:W-:Y:S02]  /*0420*/  USHF.L.U32 UR5, UR4, 0xb, URZ ;  /* 0x0000000b04057899 */ /* 0x000fe4000800063f */
[----:B------:R-:W-:Y:S02]  /*0430*/  USHF.L.U32 UR4, UR4, 0x1, URZ ;  /* 0x0000000104047899 */ /* 0x000fe4000800063f */
[----:B------:R-:W-:-:S04]  /*0440*/  UIADD3 UR6, -UR7, 0x100000, URZ ;  /* 0x0010000007067890 */ /* 0x000fc8000fffe13f */
[----:B------:R-:W-:Y:S02]  /*0450*/  USHF.L.U32 UR7, UR6, 0xb, URZ ;  /* 0x0000000b06077899 */ /* 0x000fe4000800063f */
[----:B------:R-:W-:Y:S01]  /*0460*/  USHF.L.U32 UR6, UR6, 0x1, URZ ;  /* 0x0000000106067899 */ /* 0x000fe2000800063f */
[----:B------:R-:W1:Y:S03]  /*0470*/  FENCE.VIEW.ASYNC.S ;  /* 0x00000000000073c6 */ /* 0x000e660000000000 */
[----:B-1----:R3:W1:Y:S08]  /*0480*/  SYNCS.EXCH.64 URZ, [UR8+0x28c50], UR4 ;  /* 0x028c5004083f75b2 */ /* 0x0026700008000100 */
[----:B------:R3:W0:Y:S01]  /*0490*/  SYNCS.EXCH.64 URZ, [UR8+0x28c60], UR6 ;  /* 0x028c6006083f75b2 */ /* 0x0006220008000100 */
[----:B------:R3:W0:Y:S01]  /*04a0*/  SYNCS.EXCH.64 URZ, [UR8+0x28c58], UR4 ;  /* 0x028c5804083f75b2 */ /* 0x0006220008000100 */
[----:B------:R3:W0:Y:S02]  /*04b0*/  SYNCS.EXCH.64 URZ, [UR8+0x28c68], UR6 ;  /* 0x028c6806083f75b2 */ /* 0x0006240008000100 */
[----:B---3--:R-:W-:Y:S01]  /*04c0*/  NOP ;  /* 0x0000000000007918 */ /* 0x008fe20000000000 */
.L_x_4680:
[----:B------:R-:W3:Y:S01]  /*04d0*/  SHFL.IDX PT, R4, R2, RZ, 0x1f ;  /* 0x00001fff02047589 */ /* 0x000ee200000e0000 */
[----:B------:R-:W-:Y:S01]  /*04e0*/  NOP ;  /* 0x0000000000007918 */ /* 0x000fe20000000000 */
[----:B---3--:R-:W-:-:S13]  /*04f0*/  ISETP.NE.AND P0, PT, R4, RZ, PT ;  /* 0x000000ff0400720c */ /* 0x008fda0003f05270 */
        /* <DEDUP_REMOVED lines=10> */
[----:B-1----:R3:W1:Y:S01]  /*05a0*/  SYNCS.EXCH.64 URZ, [UR6+0x28c70], UR4 ;  /* 0x028c7004063f75b2 */ /* 0x0026620008000100 */
[----:B------:R3:W0:Y:S01]  /*05b0*/  SYNCS.EXCH.64 URZ, [UR6+0x28c80], UR4 ;  /* 0x028c8004063f75b2 */ /* 0x0006220008000100 */
[----:B------:R3:W0:Y:S01]  /*05c0*/  SYNCS.EXCH.64 URZ, [UR6+0x28c78], UR4 ;  /* 0x028c7804063f75b2 */ /* 0x0006220008000100 */
[----:B------:R3:W0:Y:S02]  /*05d0*/  SYNCS.EXCH.64 URZ, [UR6+0x28c88], UR4 ;  /* 0x028c8804063f75b2 */ /* 0x0006240008000100 */
[----:B---3--:R-:W-:Y:S01]  /*05e0*/  NOP ;  /* 0x0000000000007918 */ /* 0x008fe20000000000 */
.L_x_4681:
        /* <DEDUP_REMOVED lines=22> */
.L_x_4682:
        /* <DEDUP_REMOVED lines=22> */
.L_x_4683:
[----:B------:R-:W-:Y:S01]  /*08b0*/  ISETP.NE.AND P0, PT, R5, RZ, PT ;  /* 0x000000ff0500720c */ /* 0x000fe20003f05270 */
[----:B------:R-:W-:Y:S01]  /*08c0*/  IMAD.MOV.U32 R37, RZ, RZ, 0x1 ;  /* 0x00000001ff257424 */ /* 0x000fe200078e00ff */
[----:B------:R-:W-:Y:S01]  /*08d0*/  NOP ;  /* 0x0000000000007918 */ /* 0x000fe20000000000 */
[----:B------:R-:W-:Y:S01]  /*08e0*/  ULDC.64 UR40, c[0x0][0x208] ;  /* 0x0000820000287ab9 */ /* 0x000fe20000000a00 */
[----:B------:R-:W-:Y:S02]  /*08f0*/  BSSY B9, `(.L_x_4684) ;  /* 0x0001a8f000097945 */ /* 0x000fe40003800000 */
[----:B------:R-:W-:Y:S01]  /*0900*/  SEL R37, R37, 0x2, !P0 ;  /* 0x0000000225257807 */ /* 0x000fe20004000000 */
[----:B012-4-:R-:W-:Y:S06]  /*0910*/  BAR.SYNC.DEFER_BLOCKING 0x0 ;  /* 0x0000000000007b1d */ /* 0x017fec0000010000 */
[----:B------:R-:W-:Y:S05]  /*0920*/  @!P0 BRA `(.L_x_4685) ;  /* 0x0000013000b48947 */ /* 0x000fea0003800000 */
.L_x_4686:
        /* <DEDUP_REMOVED lines=20> */
[----:B------:R-:W-:Y:S01]  /*0a70*/  IMAD.MOV.U32 R184, RZ, RZ, RZ ;  /* 0x000000ffffb87224 */ /* 0x000fe200078e00ff */
[----:B------:R-:W-:Y:S01]  /*0a80*/  MOV R221, 0x40 ;  /* 0x0000004000dd7802 */ /* 0x000fe20000000f00 */
[----:B------:R-:W-:Y:S01]  /*0a90*/  IMAD.MOV.U32 R190, RZ, RZ, RZ ;  /* 0x000000ffffbe7224 */ /* 0x000fe200078e00ff */
[----:B------:R-:W-:Y:S02]  /*0aa0*/  SHF.R.S32.HI R0, RZ, 0x1f, R20 ;  /* 0x0000001fff007819 */ /* 0x000fe40000011414 */
[----:B------:R-:W-:Y:S02]  /*0ab0*/  CS2R R18, SRZ ;  /* 0x0000000000127805 */ /* 0x000fe4000001ff00 */
[CC--:B------:R-:W-:Y:S02]  /*0ac0*/  LEA.HI R3, R0.reuse, R20.reuse, RZ, 0x7 ;  /* 0x0000001400037211 */ /* 0x0c0fe400078f38ff */
[----:B------:R-:W-:-:S02]  /*0ad0*/  LEA.HI R6, R0, R20, RZ, 0x4 ;  /* 0x0000001400067211 */ /* 0x000fc400078f20ff */
[----:B------:R-:W-:Y:S02]  /*0ae0*/  LOP3.LUT R4, R3, 0xffffff80, RZ, 0xc0, !PT ;  /* 0xffffff8003047812 */ /* 0x000fe400078ec0ff */
[----:B------:R-:W-:Y:S02]  /*0af0*/  LOP3.LUT R5, R6, 0xfffffff0, RZ, 0xc0, !PT ;  /* 0xfffffff006057812 */ /* 0x000fe400078ec0ff */
[----:B------:R-:W-:Y:S01]  /*0b00*/  LEA.HI R7, R0, R20, RZ, 0x5 ;  /* 0x0000001400077211 */ /* 0x000fe200078f28ff */
[C---:B------:R-:W-:Y:S01]  /*0b10*/  IMAD.IADD R4, R20.reuse, 0x1, -R4 ;  /* 0x0000000114047824 */ /* 0x040fe200078e0a04 */
[----:B------:R-:W-:Y:S01]  /*0b20*/  SHF.R.S32.HI R11, RZ, 0x4, R6 ;  /* 0x00000004ff0b7819 */ /* 0x000fe20000011406 */
[----:B------:R-:W-:Y:S01]  /*0b30*/  IMAD.IADD R9, R20, 0x1, -R5 ;  /* 0x0000000114097824 */ /* 0x000fe200078e0a05 */
[----:B------:R-:W-:Y:S02]  /*0b40*/  SHF.R.S32.HI R228, RZ, 0x5, R7 ;  /* 0x00000005ffe47819 */ /* 0x000fe40000011407 */
[----:B------:R-:W-:-:S02]  /*0b50*/  SHF.R.S32.HI R5, RZ, 0x1f, R4 ;  /* 0x0000001fff057819 */ /* 0x000fc40000011404 */
[----:B------:R-:W-:Y:S02]  /*0b60*/  SHF.R.S32.HI R13, RZ, 0x1f, R7 ;  /* 0x0000001fff0d7819 */ /* 0x000fe40000011407 */
[----:B------:R-:W-:Y:S02]  /*0b70*/  SHF.R.S32.HI R8, RZ, 0x1f, R9 ;  /* 0x0000001fff087819 */ /* 0x000fe40000011409 */
[----:B------:R-:W-:Y:S02]  /*0b80*/  LEA.HI R7, R6, R11, RZ, 0x1 ;  /* 0x0000000b06077211 */ /* 0x000fe400078f08ff */
[----:B------:R-:W-:Y:S02]  /*0b90*/  LEA.HI R6, R5, R4, RZ, 0x2 ;  /* 0x0000000405067211 */ /* 0x000fe400078f10ff */
[----:B------:R-:W-:Y:S02]  /*0ba0*/  LEA.HI R10, R8, R9, RZ, 0x3 ;  /* 0x00000009080a7211 */ /* 0x000fe400078f18ff */
[----:B------:R-:W-:-:S02]  /*0bb0*/  LOP3.LUT R14, R7, 0x1ffffffe, RZ, 0xc0, !PT ;  /* 0x1ffffffe070e7812 */ /* 0x000fc400078ec0ff */
[--C-:B------:R-:W-:Y:S02]  /*0bc0*/  SHF.R.S32.HI R7, RZ, 0x2, R6.reuse ;  /* 0x00000002ff077819 */ /* 0x100fe40000011406 */
[----:B------:R-:W-:Y:S01]  /*0bd0*/  SHF.R.S32.HI R8, RZ, 0x1f, R6 ;  /* 0x0000001fff087819 */ /* 0x000fe20000011406 */
[----:B------:R-:W-:Y:S01]  /*0be0*/  IMAD.IADD R14, R11, 0x1, -R14 ;  /* 0x000000010b0e7824 */ /* 0x000fe200078e0a0e */
[----:B------:R-:W-:Y:S02]  /*0bf0*/  LEA.HI R13, R13, R228, RZ, 0x2 ;  /* 0x000000e40d0d7211 */ /* 0x000fe400078f10ff */
[----:B------:R-:W-:Y:S01]  /*0c00*/  LOP3.LUT R12, R10, 0xfffffff8, RZ, 0xc0, !PT ;  /* 0xfffffff80a0c7812 */ /* 0x000fe200078ec0ff */
[----:B------:R-:W-:Y:S01]  /*0c10*/  IMAD.SHL.U32 R14, R14, 0x8, RZ ;  /* 0x000000080e0e7824 */ /* 0x000fe200078e00ff */
[----:B------:R-:W-:Y:S01]  /*0c20*/  LEA.HI R8, R8, R7, RZ, 0x3 ;  /* 0x0000000708087211 */ /* 0x000fe200078f18ff */
[----:B------:R-:W-:Y:S01]  /*0c30*/  IMAD.SHL.U32 R10, R10, 0x40, RZ ;  /* 0x000000400a0a7824 */ /* 0x000fe200078e00ff */
[----:B------:R-:W-:-:S02]  /*0c40*/  SHF.R.S32.HI R15, RZ, 0x7, R3 ;  /* 0x00000007ff0f7819 */ /* 0x000fc40000011403 */
[----:B------:R-:W-:Y:S02]  /*0c50*/  LOP3.LUT R13, R13, 0x3ffffc, RZ, 0xc0, !PT ;  /* 0x003ffffc0d0d7812 */ /* 0x000fe400078ec0ff */
[----:B------:R-:W-:Y:S01]  /*0c60*/  IADD3 R12, R9, -R12, RZ ;  /* 0x8000000c090c7210 */ /* 0x000fe20007ffe0ff */
[----:B------:R-:W-:Y:S01]  /*0c70*/  IMAD R16, R15, 0x100, R9 ;  /* 0x000001000f107824 */ /* 0x000fe200078e0209 */
[----:B------:R-:W-:Y:S01]  /*0c80*/  LOP3.LUT R8, R8, 0xfffffff8, RZ, 0xc0, !PT ;  /* 0xfffffff808087812 */ /* 0x000fe200078ec0ff */
[----:B------:R-:W-:Y:S01]  /*0c90*/  IMAD.IADD R13, R228, 0x1, -R13 ;  /* 0x00000001e40d7824 */ /* 0x000fe200078e0a0d */
[----:B------:R-:W-:Y:S01]  /*0ca0*/  LEA.HI R5, R5, R4, RZ, 0x5 ;  /* 0x0000000405057211 */ /* 0x000fe200078f28ff */
[----:B------:R-:W-:Y:S01]  /*0cb0*/  IMAD.SHL.U32 R9, R12, 0x40, RZ ;  /* 0x000000400c097824 */ /* 0x000fe200078e00ff */
[----:B------:R-:W-:Y:S01]  /*0cc0*/  LOP3.LUT R11, R6, 0x7ffffffc, RZ, 0xc0, !PT ;  /* 0x7ffffffc060b7812 */ /* 0x000fe200078ec0ff */
[----:B------:R-:W-:Y:S01]  /*0cd0*/  IMAD R13, R13, 0x10, R16 ;  /* 0x000000100d0d7824 */ /* 0x000fe200078e0210 */
[----:B------:R-:W-:-:S02]  /*0ce0*/  IADD3 R8, R7, -R8, RZ ;  /* 0x8000000807087210 */ /* 0x000fc40007ffe0ff */
[----:B------:R-:W-:Y:S01]  /*0cf0*/  SHF.R.S32.HI R5, RZ, 0x5, R5 ;  /* 0x00000005ff057819 */ /* 0x000fe20000011405 */
[----:B------:R-:W-:Y:S01]  /*0d00*/  IMAD.IADD R11, R4, 0x1, -R11 ;  /* 0x00000001040b7824 */ /* 0x000fe200078e0a0b */
[CC--:B------:R-:W-:Y:S01]  /*0d10*/  LEA.HI R4, R0.reuse, R20.reuse, RZ, 0x3 ;  /* 0x0000001400047211 */ /* 0x0c0fe200078f18ff */
[----:B------:R-:W-:Y:S01]  /*0d20*/  IMAD.U32 R7, R13, 0x40, R14 ;  /* 0x000000400d077824 */ /* 0x000fe200078e000e */
[----:B------:R-:W-:Y:S01]  /*0d30*/  LEA.HI R0, R0, R20, RZ, 0x2 ;  /* 0x0000001400007211 */ /* 0x000fe200078f10ff */
[----:B------:R-:W-:Y:S01]  /*0d40*/  IMAD R193, R5, 0x10, R8 ;  /* 0x0000001005c17824 */ /* 0x000fe200078e0208 */
[----:B------:R-:W-:Y:S01]  /*0d50*/  LOP3.LUT R9, R9, 0x1c0, RZ, 0xc0, !PT ;  /* 0x000001c009097812 */ /* 0x000fe200078ec0ff */
[----:B------:R-:W-:Y:S01]  /*0d60*/  IMAD.SHL.U32 R192, R11, 0x2, RZ ;  /* 0x000000020bc07824 */ /* 0x000fe200078e00ff */
[----:B------:R-:W-:Y:S01]  /*0d70*/  SHF.R.S32.HI R5, RZ, 0x3, R4 ;  /* 0x00000003ff057819 */ /* 0x000fe20000011404 */
[----:B------:R0:W-:Y:S01]  /*0d80*/  STL [R1+0x60], R7 ;  /* 0x0000600701007387 */ /* 0x0001e20000100800 */
[----:B------:R-:W-:-:S02]  /*0d90*/  SHF.R.S32.HI R186, RZ, 0x2, R0 ;  /* 0x00000002ffba7819 */ /* 0x000fc40000011400 */
[----:B------:R-:W-:Y:S01]  /*0da0*/  SHF.R.S32.HI R5, RZ, 0x1f, R0 ;  /* 0x0000001fff057819 */ /* 0x000fe20000011400 */
[----:B------:R-:W-:Y:S01]  /*0db0*/  STL [R1+0x48], RZ ;  /* 0x000048ff01007387 */ /* 0x000fe20000100800 */
[----:B------:R-:W-:Y:S02]  /*0dc0*/  LOP3.LUT R14, R9, 0x8, R14, 0xf8, !PT ;  /* 0x00000008090e7812 */ /* 0x000fe400078ef80e */
[----:B------:R-:W-:Y:S02]  /*0dd0*/  LOP3.LUT R4, R4, 0xfffffff8, RZ, 0xc0, !PT ;  /* 0xfffffff804047812 */ /* 0x000fe400078ec0ff */
[----:B------:R-:W-:Y:S02]  /*0de0*/  LOP3.LUT R0, R0, 0xfffffffc, RZ, 0xc0, !PT ;  /* 0xfffffffc00007812 */ /* 0x000fe400078ec0ff */
[----:B------:R-:W-:Y:S02]  /*0df0*/  SHF.R.U32.HI R9, RZ, 0x3, R9 ;  /* 0x00000003ff097819 */ /* 0x000fe40000011609 */
[----:B0-----:R-:W-:Y:S01]  /*0e00*/  LOP3.LUT R7, R10, 0x7ffffe00, RZ, 0xc0, !PT ;  /* 0x7ffffe000a077812 */ /* 0x001fe200078ec0ff */
[----:B------:R-:W-:Y:S01]  /*0e10*/  IMAD.IADD R10, R20, 0x1, -R4 ;  /* 0x00000001140a7824 */ /* 0x000fe200078e0a04 */
[----:B------:R-:W-:Y:S01]  /*0e20*/  LOP3.LUT R14, R14, R9, RZ, 0x3c, !PT ;  /* 0x000000090e0e7212 */ /* 0x000fe200078e3cff */
[----:B------:R-:W-:Y:S01]  /*0e30*/  IMAD.IADD R8, R20, 0x1, -R0 ;  /* 0x0000000114087824 */ /* 0x000fe200078e0a00 */
[----:B------:R-:W-:Y:S01]  /*0e40*/  LEA.HI R3, R3, R15, RZ, 0x1 ;  /* 0x0000000f03037211 */ /* 0x000fe200078f08ff */
[----:B------:R-:W-:Y:S01]  /*0e50*/  VIADD R9, R186, 0x20 ;  /* 0x00000020ba097836 */ /* 0x000fe20000000000 */
[----:B------:R-:W-:Y:S01]  /*0e60*/  LEA.HI R5, R5, R186, RZ, 0x3 ;  /* 0x000000ba05057211 */ /* 0x000fe200078f18ff */
[----:B------:R-:W-:Y:S01]  /*0e70*/  IMAD.SHL.U32 R196, R10, 0x8, RZ ;  /* 0x000000080ac47824 */ /* 0x000fe200078e00ff */
[C---:B------:R-:W-:Y:S01]  /*0e80*/  SHF.L.U32 R16, R8.reuse, 0x3, RZ ;  /* 0x0000000308107819 */ /* 0x040fe200000006ff */
[----:B------:R-:W-:Y:S01]  /*0e90*/  IMAD.SHL.U32 R4, R9, 0x40, RZ ;  /* 0x0000004009047824 */ /* 0x000fe200078e00ff */
[----:B------:R-:W-:Y:S01]  /*0ea0*/  LOP3.LUT R3, R3, 0xfffffe, RZ, 0xc0, !PT ;  /* 0x00fffffe03037812 */ /* 0x000fe200078ec0ff */
[----:B------:R-:W-:Y:S01]  /*0eb0*/  IMAD.SHL.U32 R188, R8, 0x4, RZ ;  /* 0x0000000408bc7824 */ /* 0x000fe200078e00ff */
[----:B------:R-:W-:Y:S01]  /*0ec0*/  SHF.R.S32.HI R6, RZ, 0x1f, R9 ;  /* 0x0000001fff067819 */ /* 0x000fe20000011409 */
[----:B------:R-:W-:Y:S01]  /*0ed0*/  VIADD R34, R196, 0xc0 ;  /* 0x000000c0c4227836 */ /* 0x000fe20000000000 */
[----:B------:R-:W-:Y:S01]  /*0ee0*/  LOP3.LUT R5, R5, 0xfffffff8, RZ, 0xc0, !PT ;  /* 0xfffffff805057812 */ /* 0x000fe200078ec0ff */
[----:B------:R-:W-:Y:S01]  /*0ef0*/  VIADD R214, R16, 0x40 ;  /* 0x0000004010d67836 */ /* 0x000fe20000000000 */
[C---:B------:R-:W-:Y:S01]  /*0f00*/  IADD3 R35, R196.reuse, 0x80, RZ ;  /* 0x00000080c4237810 */ /* 0x040fe20007ffe0ff */
[----:B------:R-:W-:Y:S01]  /*0f10*/  VIADD R33, R196, 0x100 ;  /* 0x00000100c4217836 */ /* 0x000fe20000000000 */
[----:B------:R-:W-:Y:S01]  /*0f20*/  LEA.HI R6, R6, R9, RZ, 0x3 ;  /* 0x0000000906067211 */ /* 0x000fe200078f18ff */
[----:B------:R-:W-:Y:S01]  /*0f30*/  IMAD.IADD R3, R15, 0x1, -R3 ;  /* 0x000000010f037824 */ /* 0x000fe200078e0a03 */
[----:B------:R-:W-:Y:S01]  /*0f40*/  LOP3.LUT R4, R4, 0x1c0, RZ, 0xc0, !PT ;  /* 0x000001c004047812 */ /* 0x000fe200078ec0ff */
[----:B------:R-:W-:Y:S01]  /*0f50*/  VIADD R32, R196, 0x140 ;  /* 0x00000140c4207836 */ /* 0x000fe20000000000 */
[----:B------:R-:W-:Y:S01]  /*0f60*/  SHF.R.S32.HI R37, RZ, 0x1f, R35 ;  /* 0x0000001fff257819 */ /* 0x000fe20000011423 */
[----:B------:R-:W-:Y:S01]  /*0f70*/  VIADD R212, R16, 0x60 ;  /* 0x0000006010d47836 */ /* 0x000fe20000000000 */
[----:B------:R-:W-:Y:S01]  /*0f80*/  LEA.HI R0, R8, R8, RZ, 0x1 ;  /* 0x0000000808007211 */ /* 0x000fe200078f08ff */
[----:B------:R-:W-:Y:S01]  /*0f90*/  VIADD R36, R196, 0x40 ;  /* 0x00000040c4247836 */ /* 0x000fe20000000000 */
[----:B------:R-:W-:Y:S01]  /*0fa0*/  IADD3 R211, R16, 0x80, RZ ;  /* 0x0000008010d37810 */ /* 0x000fe20007ffe0ff */
[----:B------:R-:W-:Y:S01]  /*0fb0*/  VIADD R30, R196, 0x180 ;  /* 0x00000180c41e7836 */ /* 0x000fe20000000000 */
[----:B------:R-:W-:Y:S01]  /*0fc0*/  SHF.R.S32.HI R35, RZ, 0x1f, R34 ;  /* 0x0000001fff237819 */ /* 0x000fe20000011422 */
[----:B------:R-:W-:Y:S01]  /*0fd0*/  VIADD R195, R188, 0x10 ;  /* 0x00000010bcc37836 */ /* 0x000fe20000000000 */
[----:B------:R-:W-:Y:S01]  /*0fe0*/  SHF.R.S32.HI R34, RZ, 0x1f, R33 ;  /* 0x0000001fff227819 */ /* 0x000fe20000011421 */
[----:B------:R-:W-:Y:S01]  /*0ff0*/  VIADD R28, R196, 0x1c0 ;  /* 0x000001c0c41c7836 */ /* 0x000fe20000000000 */
[----:B------:R-:W-:Y:S01]  /*1000*/  SHF.L.U32 R215, R3, 0x8, RZ ;  /* 0x0000000803d77819 */ /* 0x000fe200000006ff */
[----:B------:R-:W-:Y:S01]  /*1010*/  IMAD.IADD R191, R186, 0x1, -R5 ;  /* 0x00000001babf7824 */ /* 0x000fe200078e0a05 */
[----:B------:R-:W-:Y:S01]  /*1020*/  SHF.R.S32.HI R5, RZ, 0x1f, R214 ;  /* 0x0000001fff057819 */ /* 0x000fe200000114d6 */
[----:B------:R-:W-:Y:S01]  /*1030*/  IMAD.SHL.U32 R6, R6, 0x40, RZ ;  /* 0x0000004006067824 */ /* 0x000fe200078e00ff */
[----:B------:R-:W-:Y:S01]  /*1040*/  SHF.R.S32.HI R33, RZ, 0x1f, R32 ;  /* 0x0000001fff217819 */ /* 0x000fe20000011420 */
[----:B------:R-:W-:Y:S01]  /*1050*/  VIADD R210, R16, 0xa0 ;  /* 0x000000a010d27836 */ /* 0x000fe20000000000 */
[----:B------:R-:W-:Y:S01]  /*1060*/  LOP3.LUT R3, R4, 0x38, R16, 0xf8, !PT ;  /* 0x0000003804037812 */ /* 0x000fe200078ef810 */
[C---:B------:R-:W-:Y:S01]  /*1070*/  VIADD R207, R16.reuse, 0xc0 ;  /* 0x000000c010cf7836 */ /* 0x040fe20000000000 */
[----:B------:R-:W-:Y:S01]  /*1080*/  SHF.R.U32.HI R24, RZ, 0x3, R4 ;  /* 0x00000003ff187819 */ /* 0x000fe20000011604 */
[C---:B------:R-:W-:Y:S01]  /*1090*/  VIADD R206, R16.reuse, 0xe0 ;  /* 0x000000e010ce7836 */ /* 0x040fe20000000000 */
[----:B------:R-:W-:Y:S01]  /*10a0*/  SHF.R.S32.HI R9, RZ, 0x1f, R212 ;  /* 0x0000001fff097819 */ /* 0x000fe200000114d4 */
[C---:B------:R-:W-:Y:S01]  /*10b0*/  VIADD R205, R16.reuse, 0x100 ;  /* 0x0000010010cd7836 */ /* 0x040fe20000000000 */
[----:B------:R-:W-:Y:S01]  /*10c0*/  SHF.R.S32.HI R38, RZ, 0x1f, R36 ;  /* 0x0000001fff267819 */ /* 0x000fe20000011424 */
[C---:B------:R-:W-:Y:S01]  /*10d0*/  VIADD R204, R16.reuse, 0x120 ;  /* 0x0000012010cc7836 */ /* 0x040fe20000000000 */
[----:B------:R-:W-:Y:S01]  /*10e0*/  SHF.R.S32.HI R32, RZ, 0x1f, R30 ;  /* 0x0000001fff207819 */ /* 0x000fe2000001141e */
[----:B------:R-:W-:Y:S01]  /*10f0*/  VIADD R203, R16, 0x140 ;  /* 0x0000014010cb7836 */ /* 0x000fe20000000000 */
[----:B------:R-:W-:Y:S01]  /*1100*/  LOP3.LUT R0, R0, 0x1ffffffe, RZ, 0xc0, !PT ;  /* 0x1ffffffe00007812 */ /* 0x000fe200078ec0ff */
[----:B------:R-:W-:Y:S01]  /*1110*/  IMAD R7, R228, 0x400, R7 ;  /* 0x00000400e4077824 */ /* 0x000fe200078e0207 */
[----:B------:R-:W-:Y:S01]  /*1120*/  SHF.R.S32.HI R4, RZ, 0x1f, R211 ;  /* 0x0000001fff047819 */ /* 0x000fe200000114d3 */
[----:B------:R-:W-:Y:S01]  /*1130*/  VIADD R201, R16, 0x180 ;  /* 0x0000018010c97836 */ /* 0x000fe20000000000 */
[----:B------:R-:W-:Y:S01]  /*1140*/  SHF.R.S32.HI R36, RZ, 0x1f, R195 ;  /* 0x0000001fff247819 */ /* 0x000fe200000114c3 */
[----:B------:R-:W-:Y:S01]  /*1150*/  IMAD.IADD R0, R8, 0x1, -R0 ;  /* 0x0000000108007824 */ /* 0x000fe200078e0a00 */
[----:B------:R-:W-:Y:S01]  /*1160*/  SHF.R.S32.HI R30, RZ, 0x1f, R28 ;  /* 0x0000001fff1e7819 */ /* 0x000fe2000001141c */
[----:B------:R-:W-:Y:S01]  /*1170*/  IMAD.IADD R7, R7, 0x1, R14 ;  /* 0x0000000107077824 */ /* 0x000fe200078e020e */
[----:B------:R-:W-:Y:S01]  /*1180*/  SHF.L.U64.HI R28, R214, 0x1, R5 ;  /* 0x00000001d61c7819 */ /* 0x000fe20000010205 */
[----:B------:R-:W-:Y:S01]  /*1190*/  STL [R1+0x50], R36 ;  /* 0x0000502401007387 */ /* 0x000fe20000100800 */
[----:B------:R-:W-:Y:S01]  /*11a0*/  LOP3.LUT R6, R6, 0xfffffe00, RZ, 0xc0, !PT ;  /* 0xfffffe0006067812 */ /* 0x000fe200078ec0ff */
[----:B------:R-:W-:Y:S01]  /*11b0*/  VIADD R200, R16, 0x1a0 ;  /* 0x000001a010c87836 */ /* 0x000fe20000000000 */
[----:B------:R-:W-:Y:S01]  /*11c0*/  SHF.L.U64.HI R5, R212, 0x1, R9 ;  /* 0x00000001d4057819 */ /* 0x000fe20000010209 */
[----:B------:R-:W-:Y:S01]  /*11d0*/  STL [R1], R28 ;  /* 0x0000001c01007387 */ /* 0x000fe20000100800 */
[----:B------:R-:W-:Y:S01]  /*11e0*/  SHF.L.U64.HI R4, R211, 0x1, R4 ;  /* 0x00000001d3047819 */ /* 0x000fe20000010204 */
[C---:B------:R-:W-:Y:S01]  /*11f0*/  VIADD R227, R16.reuse, 0x1c0 ;  /* 0x000001c010e37836 */ /* 0x040fe20000000000 */
[----:B------:R-:W-:Y:S01]  /*1200*/  SHF.R.S32.HI R13, RZ, 0x1f, R210 ;  /* 0x0000001fff0d7819 */ /* 0x000fe200000114d2 */
[----:B------:R-:W-:Y:S01]  /*1210*/  STL [R1+0x5c], R6 ;  /* 0x00005c0601007387 */ /* 0x000fe20000100800 */
[----:B------:R-:W-:Y:S01]  /*1220*/  SHF.R.S32.HI R8, RZ, 0x1f, R207 ;  /* 0x0000001fff087819 */ /* 0x000fe200000114cf */
[C---:B------:R-:W-:Y:S01]  /*1230*/  VIADD R223, R16.reuse, 0x1e0 ;  /* 0x000001e010df7836 */ /* 0x040fe20000000000 */
[----:B------:R-:W-:Y:S01]  /*1240*/  SHF.R.S32.HI R15, RZ, 0x1f, R206 ;  /* 0x0000001fff0f7819 */ /* 0x000fe200000114ce */
[----:B------:R0:W-:Y:S01]  /*1250*/  STL [R1+0x4], R5 ;  /* 0x0000040501007387 */ /* 0x0001e20000100800 */
[----:B------:R-:W-:Y:S01]  /*1260*/  SHF.R.S32.HI R10, RZ, 0x1f, R205 ;  /* 0x0000001fff0a7819 */ /* 0x000fe200000114cd */
[----:B------:R-:W-:Y:S01]  /*1270*/  IMAD R216, R7, 0x2, R2 ;  /* 0x0000000207d87824 */ /* 0x000fe200078e0202 */
[----:B------:R-:W-:Y:S01]  /*1280*/  SHF.R.S32.HI R21, RZ, 0x1f, R204 ;  /* 0x0000001fff157819 */ /* 0x000fe200000114cc */
[----:B------:R1:W-:Y:S01]  /*1290*/  STL [R1+0x8], R4 ;  /* 0x0000080401007387 */ /* 0x0003e20000100800 */
[----:B------:R-:W-:Y:S01]  /*12a0*/  IADD3 R202, R16, 0x160, RZ ;  /* 0x0000016010ca7810 */ /* 0x000fe20007ffe0ff */
[----:B------:R-:W-:Y:S01]  /*12b0*/  VIADD R222, R216, 0x26800 ;  /* 0x00026800d8de7836 */ /* 0x000fe20000000000 */
[----:B------:R-:W-:Y:S01]  /*12c0*/  R2P PR, R12, 0x6 ;  /* 0x000000060c007804 */ /* 0x000fe20000000000 */
[----:B------:R-:W-:Y:S01]  /*12d0*/  VIADD R217, R216, 0x26820 ;  /* 0x00026820d8d97836 */ /* 0x000fe20000000000 */
[----:B------:R-:W-:Y:S01]  /*12e0*/  SHF.R.S32.HI R12, RZ, 0x1f, R203 ;  /* 0x0000001fff0c7819 */ /* 0x000fe200000114cb */
[----:B------:R-:W-:Y:S01]  /*12f0*/  VIADD R23, R16, 0x20 ;  /* 0x0000002010177836 */ /* 0x000fe20000000000 */
[----:B0-----:R-:W-:Y:S01]  /*1300*/  SHF.L.U64.HI R5, R210, 0x1, R13 ;  /* 0x00000001d2057819 */ /* 0x001fe2000001020d */
[----:B------:R-:W-:Y:S01]  /*1310*/  IMAD R229, R0, 0x8, R193 ;  /* 0x0000000800e57824 */ /* 0x000fe200078e02c1 */
[----:B------:R-:W-:-:S02]  /*1320*/  SHF.R.S32.HI R29, RZ, 0x1f, R202 ;  /* 0x0000001fff1d7819 */ /* 0x000fc400000114ca */
[----:B-1----:R-:W-:Y:S01]  /*1330*/  SHF.L.U64.HI R4, R207, 0x1, R8 ;  /* 0x00000001cf047819 */ /* 0x002fe20000010208 */
[----:B------:R0:W-:Y:S01]  /*1340*/  STL [R1+0xc], R5 ;  /* 0x00000c0501007387 */ /* 0x0001e20000100800 */
[----:B------:R-:W-:Y:S02]  /*1350*/  SHF.L.U64.HI R8, R206, 0x1, R15 ;  /* 0x00000001ce087819 */ /* 0x000fe4000001020f */
[----:B------:R-:W-:Y:S01]  /*1360*/  SHF.R.S32.HI R14, RZ, 0x1f, R201 ;  /* 0x0000001fff0e7819 */ /* 0x000fe200000114c9 */
[----:B------:R1:W-:Y:S01]  /*1370*/  STL [R1+0x10], R4 ;  /* 0x0000100401007387 */ /* 0x0003e20000100800 */
[----:B------:R-:W-:Y:S02]  /*1380*/  SHF.R.S32.HI R31, RZ, 0x1f, R200 ;  /* 0x0000001fff1f7819 */ /* 0x000fe400000114c8 */
[----:B------:R-:W-:Y:S01]  /*1390*/  SHF.R.S32.HI R20, RZ, 0x1f, R227 ;  /* 0x0000001fff147819 */ /* 0x000fe200000114e3 */
[----:B------:R2:W-:Y:S01]  /*13a0*/  STL [R1+0x14], R8 ;  /* 0x0000140801007387 */ /* 0x0005e20000100800 */
[----:B------:R-:W-:-:S02]  /*13b0*/  SHF.R.S32.HI R22, RZ, 0x1f, R223 ;  /* 0x0000001fff167819 */ /* 0x000fc400000114df */
[----:B0-----:R-:W-:Y:S02]  /*13c0*/  SHF.L.U64.HI R5, R205, 0x1, R10 ;  /* 0x00000001cd057819 */ /* 0x001fe4000001020a */
[----:B------:R-:W-:Y:S02]  /*13d0*/  LOP3.LUT R3, R6, R3, R24, 0xf6, !PT ;  /* 0x0000000306037212 */ /* 0x000fe400078ef618 */
[----:B-1----:R-:W-:Y:S01]  /*13e0*/  SHF.L.U64.HI R4, R204, 0x1, R21 ;  /* 0x00000001cc047819 */ /* 0x002fe20000010215 */
[----:B------:R0:W-:Y:S01]  /*13f0*/  STL [R1+0x18], R5 ;  /* 0x0000180501007387 */ /* 0x0001e20000100800 */
[----:B------:R-:W-:Y:S01]  /*1400*/  SHF.L.U64.HI R7, R200, 0x1, R31 ;  /* 0x00000001c8077819 */ /* 0x000fe2000001021f */
[----:B------:R-:W-:Y:S01]  /*1410*/  IMAD R3, R3, 0x2, R2 ;  /* 0x0000000203037824 */ /* 0x000fe200078e0202 */
[----:B--2---:R-:W-:Y:S01]  /*1420*/  SHF.L.U64.HI R8, R203, 0x1, R12 ;  /* 0x00000001cb087819 */ /* 0x004fe2000001020c */
[----:B------:R1:W-:Y:S01]  /*1430*/  STL [R1+0x1c], R4 ;  /* 0x00001c0401007387 */ /* 0x0003e20000100800 */
[----:B------:R-:W-:-:S02]  /*1440*/  SEL R221, R221, 0xffffffc0, !P2 ;  /* 0xffffffc0dddd7807 */ /* 0x000fc40005000000 */
[C---:B------:R-:W-:Y:S01]  /*1450*/  @P1 IADD3 R217, R222.reuse, -0x20, RZ ;  /* 0xffffffe0ded91810 */ /* 0x040fe20007ffe0ff */
[----:B------:R-:W-:Y:S01]  /*1460*/  STL [R1+0x20], R8 ;  /* 0x0000200801007387 */ /* 0x000fe20000100800 */
[----:B------:R-:W-:Y:S01]  /*1470*/  SHF.R.S32.HI R17, RZ, 0x1f, R16 ;  /* 0x0000001fff117819 */ /* 0x000fe20000011410 */
[----:B------:R-:W-:Y:S01]  /*1480*/  IMAD.IADD R222, R222, 0x1, R221 ;  /* 0x00000001dede7824 */ /* 0x000fe200078e02dd */
[----:B0-----:R-:W-:Y:S01]  /*1490*/  SHF.L.U64.HI R5, R202, 0x1, R29 ;  /* 0x00000001ca057819 */ /* 0x001fe2000001021d */
[----:B------:R-:W-:Y:S01]  /*14a0*/  IMAD.IADD R221, R221, 0x1, R217 ;  /* 0x00000001dddd7824 */ /* 0x000fe200078e02d9 */
[----:B------:R-:W-:Y:S02]  /*14b0*/  SHF.R.S32.HI R194, RZ, 0x1f, R23 ;  /* 0x0000001fffc27819 */ /* 0x000fe40000011417 */
[----:B-1----:R-:W-:Y:S01]  /*14c0*/  SHF.L.U64.HI R4, R201, 0x1, R14 ;  /* 0x00000001c9047819 */ /* 0x002fe2000001020e */
[----:B------:R0:W-:Y:S04]  /*14d0*/  STL [R1+0x24], R5 ;  /* 0x0000240501007387 */ /* 0x0001e80000100800 */
[----:B------:R1:W-:Y:S04]  /*14e0*/  STL [R1+0x28], R4 ;  /* 0x0000280401007387 */ /* 0x0003e80000100800 */
[----:B------:R2:W-:Y:S01]  /*14f0*/  STL [R1+0x2c], R7 ;  /* 0x00002c0701007387 */ /* 0x0005e20000100800 */
[----:B0-----:R-:W-:-:S02]  /*1500*/  SHF.L.U64.HI R5, R227, 0x1, R20 ;  /* 0x00000001e3057819 */ /* 0x001fc40000010214 */
[----:B-1----:R-:W-:-:S03]  /*1510*/  SHF.L.U64.HI R4, R223, 0x1, R22 ;  /* 0x00000001df047819 */ /* 0x002fc60000010216 */
[----:B------:R2:W-:Y:S04]  /*1520*/  STL [R1+0x30], R5 ;  /* 0x0000300501007387 */ /* 0x0005e80000100800 */
[----:B------:R2:W-:Y:S04]  /*1530*/  STL [R1+0x34], R4 ;  /* 0x0000340401007387 */ /* 0x0005e80000100800 */
[----:B------:R2:W-:Y:S02]  /*1540*/  STL [R1+0x54], R3 ;  /* 0x0000540301007387 */ /* 0x0005e40000100800 */
.L_x_4833:
[----:B01234-:R-:W0:Y:S01]  /*1550*/  LDC.64 R4, c[0x0][0xc88] ;  /* 0x00032200ff047b82 */ /* 0x01fe220000000a00 */
        /* <DEDUP_REMOVED lines=21> */
[----:B------:R1:W-:Y:S01]  /*16b0*/  STL [R1+0x3c], R31 ;  /* 0x00003c1f01007387 */ /* 0x0003e20000100800 */
        /* <DEDUP_REMOVED lines=8> */
[----:B------:R-:W-:-:S03]  /*1740*/  @P1 IADD3.X R7, R30, UR9, RZ, P2, !PT ;  /* 0x000000091e071c10 */ /* 0x000fc600097fe4ff */
[----:B------:R1:W-:Y:S01]  /*1750*/  STL [R1+0x38], R26 ;  /* 0x0000381a01007387 */ /* 0x0003e20000100800 */
[----:B------:R-:W-:Y:S01]  /*1760*/  UISETP.NE.U32.AND UP0, UPT, UR4, URZ, UPT ;  /* 0x0000003f0400728c */ /* 0x000fe2000bf05070 */
[----:B------:R-:W-:Y:S02]  /*1770*/  ULDC.64 UR8, c[0x0][0xa20] ;  /* 0x0002880000087ab9 */ /* 0x000fe40000000a00 */
[----:B------:R1:W5:Y:S01]  /*1780*/  @P1 LDG.E R197, desc[UR40][R6.64] ;  /* 0x0000002806c51981 */ /* 0x000362000c1e1900 */
[----:B------:R-:W-:Y:S01]  /*1790*/  UISETP.NE.AND.EX UP0, UPT, UR5, URZ, UPT, UP0 ;  /* 0x0000003f0500728c */ /* 0x000fe2000bf05300 */
[----:B------:R-:W-:Y:S01]  /*17a0*/  ISETP.NE.U32.AND P2, PT, RZ, UR8, PT ;  /* 0x00000008ff007c0c */ /* 0x000fe2000bf45070 */
[----:B------:R-:W-:Y:S01]  /*17b0*/  ULDC UR4, c[0x0][0x424] ;  /* 0x0001090000047ab9 */ /* 0x000fe20000000800 */
[----:B------:R-:W-:Y:S01]  /*17c0*/  ULDC UR5, c[0x0][0x2f0] ;  /* 0x0000bc0000057ab9 */ /* 0x000fe20000000800 */
[----:B------:R-:W-:Y:S01]  /*17d0*/  USEL UR4, UR4, 0x1, UP0 ;  /* 0x0000000104047887 */ /* 0x000fe20008000000 */
[----:B------:R-:W-:Y:S01]  /*17e0*/  ISETP.NE.AND.EX P2, PT, RZ, UR9, PT, P2 ;  /* 0x00000009ff007c0c */ /* 0x000fe2000bf45320 */
[----:B------:R-:W-:-:S02]  /*17f0*/  IMAD.MOV.U32 R38, RZ, RZ, R0 ;  /* 0x000000ffff267224 */ /* 0x000fc400078e0000 */
[----:B------:R-:W-:-:S03]  /*1800*/  UIMAD UR4, UR4, UR5, URZ ;  /* 0x00000005040472a4 */ /* 0x000fc6000f8e023f */
[----:B------:R-:W-:Y:S01]  /*1810*/  ULDC UR5, c[0x0][0x348] ;  /* 0x0000d20000057ab9 */ /* 0x000fe20000000800 */
[----:B-1----:R-:W-:Y:S08]  /*1820*/  @P1 BRA `(.L_x_4688) ;  /* 0x0000000000241947 */ /* 0x002ff00003800000 */
        /* <DEDUP_REMOVED lines=9> */
.L_x_4688:
[----:B------:R-:W-:Y:S02]  /*18c0*/  IMAD.U32 R27, RZ, RZ, UR5 ;  /* 0x00000005ff1b7e24 */ /* 0x000fe4000f8e00ff */
[----:B------:R-:W-:Y:S01]  /*18d0*/  IMAD.U32 R28, RZ, RZ, UR4 ;  /* 0x00000004ff1c7e24 */ /* 0x000fe2000f8e00ff */
[----:B------:R-:W-:Y:S06]  /*18e0*/  @!P2 BRA `(.L_x_4689) ;  /* 0x000000000010a947 */ /* 0x000fec0003800000 */
[----:B------:R-:W-:-:S04]  /*18f0*/  IADD3 R4, P0, R31, UR8, RZ ;  /* 0x000000081f047c10 */ /* 0x000fc8000ff1e0ff */
[----:B------:R-:W-:-:S05]  /*1900*/  IADD3.X R5, R30, UR9, RZ, P0, !PT ;  /* 0x000000091e057c10 */ /* 0x000fca00087fe4ff */
[----:B------:R0:W5:Y:S01]  /*1910*/  LDG.E R28, desc[UR40][R4.64] ;  /* 0x00000028041c7981 */ /* 0x000162000c1e1900 */
[----:B------:R-:W-:Y:S05]  /*1920*/  BRA `(.L_x_4690) ;  /* 0x0000000000107947 */ /* 0x000fea0003800000 */
.L_x_4689:
[----:B------:R-:W-:Y:S05]  /*1930*/  @!P0 BRA `(.L_x_4690) ;  /* 0x00000000000c8947 */ /* 0x000fea0003800000 */
[----:B------:R-:W2:Y:S04]  /*1940*/  LDG.E R5, desc[UR40][R8.64] ;  /* 0x0000002808057981 */ /* 0x000ea8000c1e1900 */
[----:B------:R-:W2:Y:S02]  /*1950*/  LDG.E R28, desc[UR40][R8.64+0x4] ;  /* 0x00000428081c7981 */ /* 0x000ea4000c1e1900 */
[----:B--2---:R-:W-:-:S07]  /*1960*/  IMAD.IADD R28, R28, 0x1, -R5 ;  /* 0x000000011c1c7824 */ /* 0x004fce00078e0a05 */
.L_x_4690:
[----:B------:R-:W-:Y:S01]  /*1970*/  ULDC.64 UR4, c[0x0][0xa10] ;  /* 0x0002840000047ab9 */ /* 0x000fe20000000a00 */
[----:B------:R-:W1:Y:S01]  /*1980*/  LDC R8, c[0x0][0x448] ;  /* 0x00011200ff087b82 */ /* 0x000e620000000800 */
[----:B------:R-:W-:-:S04]  /*1990*/  ISETP.NE.U32.AND P0, PT, RZ, UR4, PT ;  /* 0x00000004ff007c0c */ /* 0x000fc8000bf05070 */
[----:B------:R-:W-:Y:S01]  /*19a0*/  ISETP.NE.AND.EX P0, PT, RZ, UR5, PT, P0 ;  /* 0x00000005ff007c0c */ /* 0x000fe2000bf05300 */
[----:B------:R-:W-:-:S12]  /*19b0*/  ULDC.64 UR4, c[0x0][0xa30] ;  /* 0x00028c0000047ab9 */ /* 0x000fd80000000a00 */
[----:B0-----:R-:W0:Y:S02]  /*19c0*/  @P0 LDC.64 R4, c[0x0][0xa10] ;  /* 0x00028400ff040b82 */ /* 0x001e240000000a00 */
[----:B0-----:R-:W-:-:S05]  /*19d0*/  @P0 IMAD.WIDE R4, R38, 0x4, R4 ;  /* 0x0000000426040825 */ /* 0x001fca00078e0204 */
[----:B------:R-:W2:Y:S04]  /*19e0*/  @P0 LDG.E R0, desc[UR40][R4.64] ;  /* 0x0000002804000981 */ /* 0x000ea8000c1e1900 */
[----:B------:R0:W2:Y:S01]  /*19f0*/  @P0 LDG.E R9, desc[UR40][R4.64+0x4] ;  /* 0x0000042804090981 */ /* 0x0000a2000c1e1900 */
[----:B------:R-:W-:Y:S02]  /*1a00*/  ISETP.NE.U32.AND P1, PT, RZ, UR4, PT ;  /* 0x00000004ff007c0c */ /* 0x000fe4000bf25070 */
[----:B-----5:R-:W-:Y:S02]  /*1a10*/  MOV R24, R28 ;  /* 0x0000001c00187202 */ /* 0x020fe40000000f00 */
[----:B------:R-:W-:-:S13]  /*1a20*/  ISETP.NE.AND.EX P1, PT, RZ, UR5, PT, P1 ;  /* 0x00000005ff007c0c */ /* 0x000fda000bf25310 */
[----:B------:R-:W-:-:S04]  /*1a30*/  @P1 IADD3 R6, P2, R31, UR4, RZ ;  /* 0x000000041f061c10 */ /* 0x000fc8000ff5e0ff */
[----:B------:R-:W-:-:S05]  /*1a40*/  @P1 IADD3.X R7, R30, UR5, RZ, P2, !PT ;  /* 0x000000051e071c10 */ /* 0x000fca00097fe4ff */
[----:B------:R3:W5:Y:S01]  /*1a50*/  @P1 LDG.E R24, desc[UR40][R6.64] ;  /* 0x0000002806181981 */ /* 0x000762000c1e1900 */
[----:B-1----:R-:W-:Y:S01]  /*1a60*/  ISETP.NE.AND P1, PT, R8, 0x1, PT ;  /* 0x000000010800780c */ /* 0x002fe20003f25270 */
[----:B------:R-:W-:Y:S02]  /*1a70*/  IMAD.SHL.U32 R199, R25, 0x40, RZ ;  /* 0x0000004019c77824 */ /* 0x000fe400078e00ff */
[----:B------:R-:W-:Y:S02]  /*1a80*/  IMAD.IADD R8, R28, 0x1, -R3 ;  /* 0x000000011c087824 */ /* 0x000fe400078e0a03 */
[----:B0-----:R-:W-:Y:S02]  /*1a90*/  VIADD R4, R199, 0x3f ;  /* 0x0000003fc7047836 */ /* 0x001fe40000000000 */
[----:B------:R-:W-:-:S05]  /*1aa0*/  IMAD.MOV R39, RZ, RZ, -R8 ;  /* 0x000000ffff277224 */ /* 0x000fca00078e0a08 */
[----:B------:R-:W-:Y:S01]  /*1ab0*/  VIMNMX R39, RZ, R39, !PT ;  /* 0x00000027ff277248 */ /* 0x000fe20007fe0100 */
[----:B------:R-:W0:Y:S08]  /*1ac0*/  @P1 LDC R11, c[0x0][0x44c] ;  /* 0x00011300ff0b1b82 */ /* 0x000e300000000800 */
[----:B------:R-:W1:Y:S01]  /*1ad0*/  @P1 LDC R5, c[0x0][0x450] ;  /* 0x00011400ff051b82 */ /* 0x000e620000000800 */
[----:B--2---:R-:W-:-:S02]  /*1ae0*/  @P0 IMAD.IADD R27, R9, 0x1, -R0 ;  /* 0x00000001091b0824 */ /* 0x004fc400078e0a00 */
[----:B0-----:R-:W-:-:S04]  /*1af0*/  @P1 IMAD.HI.U32 R0, R4, R11, RZ ;  /* 0x0000000b04001227 */ /* 0x001fc800078e00ff */
[----:B------:R-:W-:Y:S01]  /*1b00*/  IMAD.IADD R198, R8, 0x1, R27 ;  /* 0x0000000108c67824 */ /* 0x000fe200078e021b */
[----:B-1----:R-:W-:-:S03]  /*1b10*/  @P1 SHF.R.U32.HI R4, RZ, R5, R0 ;  /* 0x00000005ff041219 */ /* 0x002fc60000011600 */
[C---:B------:R-:W-:Y:S01]  /*1b20*/  VIADD R0, R198.reuse, 0x3f ;  /* 0x0000003fc6007836 */ /* 0x040fe20000000000 */
[----:B------:R-:W-:-:S04]  /*1b30*/  IADD3 R40, R198, 0x40, -R197 ;  /* 0x00000040c6287810 */ /* 0x000fc80007ffe8c5 */
[----:B------:R-:W-:Y:S02]  /*1b40*/  IADD3 R4, R40, R4, RZ ;  /* 0x0000000428047210 */ /* 0x000fe40007ffe0ff */
[----:B------:R-:W-:Y:S02]  /*1b50*/  SHF.R.S32.HI R3, RZ, 0x1f, R0 ;  /* 0x0000001fff037819 */ /* 0x000fe40000011400 */
[----:B------:R-:W-:Y:S02]  /*1b60*/  SHF.R.S32.HI R5, RZ, 0x1f, R4 ;  /* 0x0000001fff057819 */ /* 0x000fe40000011404 */
[----:B------:R-:W-:Y:S02]  /*1b70*/  LEA.HI R3, R3, R0, RZ, 0x6 ;  /* 0x0000000003037211 */ /* 0x000fe400078f30ff */
[----:B------:R-:W-:Y:S02]  /*1b80*/  LEA.HI R5, R5, R4, RZ, 0x6 ;  /* 0x0000000405057211 */ /* 0x000fe400078f30ff */
[----:B------:R-:W-:-:S02]  /*1b90*/  SHF.R.S32.HI R208, RZ, 0x6, R3 ;  /* 0x00000006ffd07819 */ /* 0x000fc40000011403 */
[----:B------:R-:W-:-:S04]  /*1ba0*/  SHF.R.S32.HI R5, RZ, 0x6, R5 ;  /* 0x00000006ff057819 */ /* 0x000fc80000011405 */
[----:B------:R-:W-:-:S05]  /*1bb0*/  VIMNMX R5, R208, R5, PT ;  /* 0x00000005d0057248 */ /* 0x000fca0003fe0100 */
[----:B------:R-:W-:-:S05]  /*1bc0*/  IMAD R0, R5, 0x40, -R8 ;  /* 0x0000004005007824 */ /* 0x000fca00078e0a08 */
[----:B------:R-:W-:-:S04]  /*1bd0*/  VIMNMX R0, R0, R27, PT ;  /* 0x0000001b00007248 */ /* 0x000fc80003fe0100 */
[----:B------:R-:W-:Y:S02]  /*1be0*/  ISETP.GT.AND P0, PT, R0, R39, PT ;  /* 0x000000270000720c */ /* 0x000fe40003f04270 */
[----:B------:R-:W-:-:S05]  /*1bf0*/  SHF.R.U32.HI R39, RZ, 0x6, R39 ;  /* 0x00000006ff277819 */ /* 0x000fca0000011627 */
[----:B------:R-:W-:-:S06]  /*1c00*/  IMAD.MOV.U32 R25, RZ, RZ, R39 ;  /* 0x000000ffff197224 */ /* 0x000fcc00078e0027 */
[----:B------:R-:W-:-:S05]  /*1c10*/  @P0 VIADD R0, R0, 0x3f ;  /* 0x0000003f00000836 */ /* 0x000fca0000000000 */
[----:B------:R-:W-:-:S04]  /*1c20*/  @P0 SHF.R.S32.HI R3, RZ, 0x1f, R0 ;  /* 0x0000001fff030819 */ /* 0x000fc80000011400 */
[----:B------:R-:W-:-:S04]  /*1c30*/  @P0 LEA.HI R3, R3, R0, RZ, 0x6 ;  /* 0x0000000003030211 */ /* 0x000fc800078f30ff */
[----:B------:R-:W-:Y:S02]  /*1c40*/  @P0 SHF.R.S32.HI R25, RZ, 0x6, R3 ;  /* 0x00000006ff190819 */ /* 0x000fe40000011403 */
[----:B------:R-:W-:Y:S02]  /*1c50*/  PLOP3.LUT P0, PT, PT, PT, PT, 0x80, 0x0 ;  /* 0x000000000000781c */ /* 0x000fe40003f0f070 */
[----:B------:R-:W-:-:S13]  /*1c60*/  ISETP.GT.AND P1, PT, R25, R39, PT ;  /* 0x000000271900720c */ /* 0x000fda0003f24270 */
[----:B---3--:R-:W-:Y:S05]  /*1c70*/  @!P1 BRA `(.L_x_4691) ;  /* 0x0000002c00589947 */ /* 0x008fea0003800000 */
        /* <DEDUP_REMOVED lines=19> */
[----:B-1---5:R-:W-:Y:S05]  /*1db0*/  CALL.ABS.NOINC R14 ;  /* 0x000000000e007343 */ /* 0x022fea0003c00000 */
.L_x_4693:
[----:B------:R-:W-:Y:S05]  /*1dc0*/  BSYNC B6 ;  /* 0x0000000000067941 */ /* 0x000fea0003800000 */
.L_x_4692:
        /* <DEDUP_REMOVED lines=20> */
.L_x_4695:
[----:B------:R-:W-:Y:S05]  /*1f10*/  BSYNC B6 ;  /* 0x0000000000067941 */ /* 0x000fea0003800000 */
.L_x_4694:
        /* <DEDUP_REMOVED lines=9> */
[----:B------:R-:W-:Y:S01]  /*1fb0*/  @P0 IADD3.X R7, R30, UR5, RZ, P1, !PT ;  /* 0x000000051e070c10 */ /* 0x000fe20008ffe4ff */
[----:B------:R-:W-:-:S04]  /*1fc0*/  ULDC UR4, c[0x0][0x2f4] ;  /* 0x0000bd0000047ab9 */ /* 0x000fc80000000800 */
[----:B------:R4:W3:Y:S01]  /*1fd0*/  @P0 LDG.E R38, desc[UR40][R6.64] ;  /* 0x0000002806260981 */ /* 0x0008e2000c1e1900 */
[CC--:B0-----:R-:W-:Y:S01]  /*1fe0*/  IMAD R0, R3.reuse, R42.reuse, RZ ;  /* 0x0000002a03007224 */ /* 0x0c1fe200078e02ff */
[----:B------:R-:W-:Y:S01]  /*1ff0*/  SHF.L.U64.HI R41, R42, 0x6, R43 ;  /* 0x000000062a297819 */ /* 0x000fe2000001022b */
[----:B------:R-:W-:Y:S01]  /*2000*/  IMAD.WIDE.U32 R32, R186, R42, R16 ;  /* 0x0000002aba207225 */ /* 0x000fe200078e0010 */
[----:B------:R-:W0:Y:S01]  /*2010*/  S2R R30, SR_TID.X ;  /* 0x00000000001e7919 */ /* 0x000e220000002100 */
[----:B-1----:R-:W-:Y:S02]  /*2020*/  SHF.L.U64.HI R44, R4, 0x6, R5 ;  /* 0x00000006042c7819 */ /* 0x002fe40000010205 */
[-C--:B------:R-:W-:Y:S01]  /*2030*/  IMAD R3, R3, R4.reuse, RZ ;  /* 0x0000000403037224 */ /* 0x080fe200078e02ff */
[----:B------:R-:W-:Y:S01]  /*2040*/  SHF.R.S32.HI R189, RZ, 0x1f, R188 ;  /* 0x0000001fffbd7819 */ /* 0x000fe200000114bc */
[C---:B------:R-:W-:Y:S01]  /*2050*/  IMAD R9, R186.reuse, R43, R0 ;  /* 0x0000002bba097224 */ /* 0x040fe200078e0200 */
[----:B----45:R-:W-:Y:S01]  /*2060*/  SHF.R.S32.HI R7, RZ, 0x1f, R24 ;  /* 0x0000001fff077819 */ /* 0x030fe20000011418 */
[C---:B------:R-:W-:Y:S01]  /*2070*/  IMAD R11, R186.reuse, R5, R3 ;  /* 0x00000005ba0b7224 */ /* 0x040fe200078e0203 */
[----:B------:R-:W-:Y:S01]  /*2080*/  SHF.R.S32.HI R47, RZ, 0x1f, R26 ;  /* 0x0000001fff2f7819 */ /* 0x000fe2000001141a */
[----:B------:R-:W-:Y:S01]  /*2090*/  IMAD.WIDE.U32 R34, R186, R4, R188 ;  /* 0x00000004ba227225 */ /* 0x000fe200078e00bc */
[----:B--2---:R-:W-:-:S02]  /*20a0*/  ISETP.GE.AND P3, PT, R16, R13, PT ;  /* 0x0000000d1000720c */ /* 0x004fc40003f66270 */
[----:B------:R-:W-:Y:S01]  /*20b0*/  ISETP.GE.AND P2, PT, R16, UR4, PT ;  /* 0x0000000410007c0c */ /* 0x000fe2000bf46270 */
[----:B------:R-:W-:Y:S01]  /*20c0*/  IMAD R8, R7, R42, RZ ;  /* 0x0000002a07087224 */ /* 0x000fe200078e02ff */
[----:B------:R-:W-:Y:S01]  /*20d0*/  SEL R3, R13, RZ, P3 ;  /* 0x000000ff0d037207 */ /* 0x000fe20001800000 */
[----:B------:R-:W-:Y:S01]  /*20e0*/  IMAD R7, R7, R4, RZ ;  /* 0x0000000407077224 */ /* 0x000fe200078e02ff */
[----:B------:R-:W-:Y:S01]  /*20f0*/  IADD3 R35, R35, R11, RZ ;  /* 0x0000000b23237210 */ /* 0x000fe20007ffe0ff */
[----:B------:R-:W-:Y:S01]  /*2100*/  IMAD R53, R24, R43, R8 ;  /* 0x0000002b18357224 */ /* 0x000fe200078e0208 */
[----:B------:R-:W-:Y:S01]  /*2110*/  ISETP.GE.AND P1, PT, R23, UR4, PT ;  /* 0x0000000417007c0c */ /* 0x000fe2000bf26270 */
[----:B------:R-:W-:Y:S02]  /*2120*/  IMAD.IADD R3, R16, 0x1, R3 ;  /* 0x0000000110037824 */ /* 0x000fe400078e0203 */
[----:B------:R-:W-:Y:S01]  /*2130*/  IMAD R7, R24, R5, R7 ;  /* 0x0000000518077224 */ /* 0x000fe200078e0207 */
[----:B---3--:R-:W-:Y:S01]  /*2140*/  LEA.HI R49, R49, 0x8, RZ, 0x19 ;  /* 0x0000000831317811 */ /* 0x008fe200078fc8ff */
[----:B------:R-:W-:Y:S01]  /*2150*/  IMAD.WIDE.U32 R20, R186, R42, R188 ;  /* 0x0000002aba147225 */ /* 0x000fe200078e00bc */
[----:B------:R-:W-:-:S03]  /*2160*/  SHF.R.S32.HI R6, RZ, 0x1f, R3 ;  /* 0x0000001fff067819 */ /* 0x000fc60000011403 */
[----:B------:R-:W-:Y:S01]  /*2170*/  IMAD.WIDE.U32 R36, R186, R4, R16 ;  /* 0x00000004ba247225 */ /* 0x000fe200078e0010 */
[----:B------:R-:W-:-:S03]  /*2180*/  LEA.HI R3, R6, R3, RZ, 0x3 ;  /* 0x0000000306037211 */ /* 0x000fc600078f18ff */
[----:B------:R-:W-:Y:S01]  /*2190*/  IMAD.SHL.U32 R6, R191, 0x40, RZ ;  /* 0x00000040bf067824 */ /* 0x000fe200078e00ff */
[----:B------:R-:W-:Y:S01]  /*21a0*/  LOP3.LUT R55, R3, 0xfffffff8, RZ, 0xc0, !PT ;  /* 0xfffffff803377812 */ /* 0x000fe200078ec0ff */
[----:B0-----:R-:W-:Y:S02]  /*21b0*/  VIADD R30, R30, 0xffffff80 ;  /* 0xffffff801e1e7836 */ /* 0x001fe40000000000 */
[----:B------:R-:W-:Y:S01]  /*21c0*/  IMAD.IADD R21, R21, 0x1, R9 ;  /* 0x0000000115157824 */ /* 0x000fe200078e0209 */
[----:B------:R-:W-:Y:S01]  /*21d0*/  LOP3.LUT R43, R6, 0x1c0, RZ, 0xc0, !PT ;  /* 0x000001c0062b7812 */ /* 0x000fe200078ec0ff */
[----:B------:R-:W-:Y:S01]  /*21e0*/  IMAD.IADD R37, R11, 0x1, R37 ;  /* 0x000000010b257824 */ /* 0x000fe200078e0225 */
[----:B------:R-:W-:Y:S01]  /*21f0*/  SHF.R.S32.HI R10, RZ, 0x1f, R30 ;  /* 0x0000001fff0a7819 */ /* 0x000fe2000001141e */
[----:B------:R-:W-:Y:S01]  /*2200*/  IMAD.IADD R33, R9, 0x1, R33 ;  /* 0x0000000109217824 */ /* 0x000fe200078e0221 */
[----:B------:R-:W-:Y:S01]  /*2210*/  SHF.R.U32.HI R46, RZ, 0x3, R43 ;  /* 0x00000003ff2e7819 */ /* 0x000fe2000001162b */
[----:B------:R-:W-:Y:S01]  /*2220*/  IMAD.WIDE.U32 R20, R24, R42, R20 ;  /* 0x0000002a18147225 */ /* 0x000fe200078e0014 */
[----:B------:R-:W-:-:S02]  /*2230*/  LOP3.LUT R5, R43, 0x18, R16, 0xf8, !PT ;  /* 0x000000182b057812 */ /* 0x000fc400078ef810 */
[----:B------:R-:W-:Y:S01]  /*2240*/  LEA.HI R10, R10, R30, RZ, 0x2 ;  /* 0x0000001e0a0a7211 */ /* 0x000fe200078f10ff */
[----:B------:R-:W-:Y:S01]  /*2250*/  IMAD.WIDE.U32 R36, R24, R4, R36 ;  /* 0x0000000418247225 */ /* 0x000fe200078e0024 */
[----:B------:R-:W-:Y:S02]  /*2260*/  LOP3.LUT R5, R5, R46, RZ, 0x3c, !PT ;  /* 0x0000002e05057212 */ /* 0x000fe400078e3cff */
[----:B------:R-:W-:Y:S01]  /*2270*/  LOP3.LUT R10, R10, 0xfffffffc, RZ, 0xc0, !PT ;  /* 0xfffffffc0a0a7812 */ /* 0x000fe200078ec0ff */
[----:B------:R-:W-:Y:S01]  /*2280*/  IMAD.WIDE.U32 R32, R24, R42, R32 ;  /* 0x0000002a18207225 */ /* 0x000fe200078e0020 */
[----:B------:R-:W-:Y:S02]  /*2290*/  IADD3 R58, R7, R37, RZ ;  /* 0x00000025073a7210 */ /* 0x000fe40007ffe0ff */
[----:B------:R-:W-:Y:S01]  /*22a0*/  IADD3 R10, R30, -R10, RZ ;  /* 0x8000000a1e0a7210 */ /* 0x000fe20007ffe0ff */
[----:B------:R-:W-:Y:S01]  /*22b0*/  IMAD R51, R228, 0x200, R5 ;  /* 0x00000200e4337824 */ /* 0x000fe200078e0205 */
[----:B------:R-:W-:Y:S01]  /*22c0*/  LOP3.LUT R5, R43, 0x38, R3, 0xf8, !PT ;  /* 0x000000382b057812 */ /* 0x000fe200078ef803 */
[----:B------:R-:W-:Y:S01]  /*22d0*/  IMAD.WIDE.U32 R34, R24, R4, R34 ;  /* 0x0000000418227225 */ /* 0x000fe200078e0022 */
[----:B------:R-:W-:-:S02]  /*22e0*/  SHF.R.S32.HI R60, RZ, 0x1f, R55 ;  /* 0x0000001fff3c7819 */ /* 0x000fc40000011437 */
[----:B------:R-:W-:Y:S01]  /*22f0*/  LOP3.LUT R5, R5, R46, RZ, 0x3c, !PT ;  /* 0x0000002e05057212 */ /* 0x000fe200078e3cff */
[----:B------:R-:W-:Y:S02]  /*2300*/  IMAD.IADD R52, R21, 0x1, R53 ;  /* 0x0000000115347824 */ /* 0x000fe400078e0235 */
[----:B------:R-:W-:Y:S02]  /*2310*/  IMAD.IADD R0, R29, 0x1, R28 ;  /* 0x000000011d007824 */ /* 0x000fe400078e021c */
[----:B------:R-:W-:Y:S02]  /*2320*/  IMAD.SHL.U32 R42, R42, 0x40, RZ ;  /* 0x000000402a2a7824 */ /* 0x000fe400078e00ff */
[----:B------:R-:W-:Y:S02]  /*2330*/  IMAD.SHL.U32 R45, R4, 0x40, RZ ;  /* 0x00000040042d7824 */ /* 0x000fe400078e00ff */
[----:B------:R-:W-:Y:S02]  /*2340*/  IMAD R48, R10, 0x40, R186 ;  /* 0x000000400a307824 */ /* 0x000fe400078e02ba */
[----:B------:R-:W-:-:S02]  /*2350*/  IMAD.SHL.U32 R50, R13, 0x2, RZ ;  /* 0x000000020d327824 */ /* 0x000fc400078e00ff */
[----:B------:R-:W-:Y:S02]  /*2360*/  IMAD.IADD R53, R53, 0x1, R33 ;  /* 0x0000000135357824 */ /* 0x000fe400078e0221 */
[----:B------:R-:W-:Y:S02]  /*2370*/  IMAD.IADD R54, R35, 0x1, R7 ;  /* 0x0000000123367824 */ /* 0x000fe400078e0207 */
[----:B------:R-:W-:Y:S01]  /*2380*/  IMAD R61, R228, 0x200, R5 ;  /* 0x00000200e43d7824 */ /* 0x000fe200078e0205 */
[----:B------:R-:W-:-:S07]  /*2390*/  SHF.R.S32.HI R59, RZ, 0x1f, R38 ;  /* 0x0000001fff3b7819 */ /* 0x000fce0000011426 */
.L_x_4728:
[----:B0-----:R-:W0:Y:S01]  /*23a0*/  LDC R64, c[0x0][0x430] ;  /* 0x00010c00ff407b82 */ /* 0x001e220000000800 */
[----:B------:R-:W-:Y:S01]  /*23b0*/  VIADD R25, R25, 0xffffffff ;  /* 0xffffffff19197836 */ /* 0x000fe20000000000 */
[----:B------:R-:W-:-:S03]  /*23c0*/  MOV R63, RZ ;  /* 0x000000ff003f7202 */ /* 0x000fc60000000f00 */
        /* <DEDUP_REMOVED lines=53> */
[----:B------:R-:W-:Y:S01]  /*2720*/  IMAD.WIDE.U32 R4, R42, R25, RZ ;  /* 0x000000192a047225 */ /* 0x000fe200078e00ff */
[----:B------:R-:W-:Y:S02]  /*2730*/  LEA R69, P5, R6, UR4, 0x1 ;  /* 0x0000000406457c11 */ /* 0x000fe4000f8a08ff */
[----:B------:R-:W-:Y:S01]  /*2740*/  IADD3 R7, R7, R9, RZ ;  /* 0x0000000907077210 */ /* 0x000fe20007ffe0ff */
[----:B------:R-:W-:-:S03]  /*2750*/  IMAD.IADD R11, R5, 0x1, R11 ;  /* 0x00000001050b7824 */ /* 0x000fc600078e020b */
        /* <DEDUP_REMOVED lines=21> */
[C---:B------:R-:W-:Y:S01]  /*28b0*/  LEA R4, P6, R8.reuse, UR6, 0x1 ;  /* 0x0000000608047c11 */ /* 0x040fe2000f8c08ff */
        /* <DEDUP_REMOVED lines=11> */
.L_x_4700:
[----:B------:R-:W-:Y:S05]  /*2970*/  BSYNC B1 ;  /* 0x0000000000017941 */ /* 0x000fea0003800000 */
.L_x_4699:
[----:B------:R-:W-:Y:S01]  /*2980*/  ISETP.NE.AND P5, PT, R185, 0x3, PT ;  /* 0x00000003b900780c */ /* 0x000fe20003fa5270 */
[----:B0----5:R-:W-:Y:S01]  /*2990*/  IMAD.MOV.U32 R4, RZ, RZ, R8 ;  /* 0x000000ffff047224 */ /* 0x021fe200078e0008 */
[----:B------:R-:W-:Y:S01]  /*29a0*/  MOV R5, R9 ;  /* 0x0000000900057202 */ /* 0x000fe20000000f00 */
        /* <DEDUP_REMOVED lines=12> */
.L_x_4701:
[----:B------:R-:W-:Y:S01]  /*2a70*/  LEA R62, R184, R2, 0x3 ;  /* 0x00000002b83e7211 */ /* 0x000fe200078e18ff */
[----:B------:R-:W-:Y:S01]  /*2a80*/  BSSY B1, `(.L_x_4702) ;  /* 0x0000004000017945 */ /* 0x000fe20003800000 */
[----:B------:R-:W-:-:S04]  /*2a90*/  SHF.L.U32 R73, R190, 0x1f, RZ ;  /* 0x0000001fbe497819 */ /* 0x000fc800000006ff */
[----:B------:R-:W0:Y:S02]  /*2aa0*/  SYNCS.PHASECHK.TRANS64.TRYWAIT P6, [R62+URZ+0x28c90], R73 ;  /* 0x028c90493e0075a7 */ /* 0x000e2400080c017f */
[----:B0-----:R-:W-:Y:S05]  /*2ab0*/  @!P6 BRA `(.L_x_4703) ;  /* 0x0000018400d0e947 */ /* 0x001fea0003800000 */
.L_x_4962:
[----:B------:R-:W-:Y:S05]  /*2ac0*/  BSYNC B1 ;  /* 0x0000000000017941 */ /* 0x000fea0003800000 */
.L_x_4702:
[----:B------:R-:W-:-:S03]  /*2ad0*/  UMOV UR4, 0xffffffff ;  /* 0xffffffff00047882 */ /* 0x000fc60000000000 */
[----:B------:R-:W-:Y:S05]  /*2ae0*/  BRA.DIV UR4, `(.L_x_4704) ;  /* 0x0000018604d87947 */ /* 0x000fea000b800000 */
[----:B------:R1:W2:Y:S04]  /*2af0*/  SHFL.IDX PT, R71, R68, RZ, 0x1c1f ;  /* 0x001c1fff44477589 */ /* 0x0002a800000e0000 */
[----:B------:R1:W3:Y:S02]  /*2b00*/  SHFL.IDX PT, R14, R69, RZ, 0x1c1f ;  /* 0x001c1fff450e7589 */ /* 0x0002e400000e0000 */
.L_x_4966:
        /* <DEDUP_REMOVED lines=50> */
.L_x_4709:
[----:B------:R-:W-:Y:S05]  /*2e30*/  BSYNC B2 ;  /* 0x0000000000027941 */ /* 0x000fea0003800000 */
.L_x_4708:
[----:B0-----:R4:W-:Y:S02]  /*2e40*/  ST.E.128 desc[UR40][R10.64], R4 ;  /* 0x000000040a007985 */ /* 0x0019e4000c101d28 */
.L_x_4707:
[----:B------:R-:W-:Y:S05]  /*2e50*/  BSYNC B1 ;  /* 0x0000000000017941 */ /* 0x000fea0003800000 */
.L_x_4706:
        /* <DEDUP_REMOVED lines=53> */
.L_x_4711:
[----:B------:R-:W-:Y:S05]  /*31b0*/  BSYNC B1 ;  /* 0x0000000000017941 */ /* 0x000fea0003800000 */
.L_x_4710:
[----:B--2---:R2:W-:Y:S01]  /*31c0*/  ST.E.128 desc[UR40][R10.64], R4 ;  /* 0x000000040a007985 */ /* 0x0045e2000c101d28 */
[----:B------:R-:W-:Y:S05]  /*31d0*/  BRA `(.L_x_4705) ;  /* 0x0000000c006c7947 */ /* 0x000fea0003800000 */
.L_x_4698:
[----:B------:R-:W-:Y:S01]  /*31e0*/  IMAD R67, R25, -0x40, R27 ;  /* 0xffffffc019437824 */ /* 0x000fe200078e021b */
[----:B------:R-:W-:-:S04]  /*31f0*/  ISETP.GE.AND P0, PT, R16, R75, PT ;  /* 0x0000004b1000720c */ /* 0x000fc80003f06270 */
[----:B------:R-:W-:-:S04]  /*3200*/  VIMNMX R67, R67, 0x40, PT ;  /* 0x0000004043437848 */ /* 0x000fc80003fe0100 */
[----:B------:R-:W-:-:S13]  /*3210*/  ISETP.GE.OR P5, PT, R186, R67, P0 ;  /* 0x00000043ba00720c */ /* 0x000fda00007a6670 */
[----:B------:R-:W0:Y:S01]  /*3220*/  @!P5 LDC.64 R12, c[0x0][0x3e8] ;  /* 0x0000fa00ff0cdb82 */ /* 0x000e220000000a00 */
[----:B------:R-:W-:Y:S01]  /*3230*/  @!P5 IADD3 R6, P6, R32, R4, RZ ;  /* 0x000000042006d210 */ /* 0x000fe20007fde0ff */
[----:B------:R-:W-:Y:S01]  /*3240*/  @!P5 IMAD R4, R44, R25, RZ ;  /* 0x000000192c04d224 */ /* 0x000fe200078e02ff */
[----:B------:R-:W-:-:S03]  /*3250*/  @!P5 MOV R5, R58 ;  /* 0x0000003a0005d202 */ /* 0x000fc60000000f00 */
        /* <DEDUP_REMOVED lines=27> */
[----:B------:R-:W-:-:S02]  /*3410*/  MOV R8, R31 ;  /* 0x0000001f00087202 */ /* 0x000fc40000000f00 */
[----:B------:R-:W-:Y:S02]  /*3420*/  PRMT R84, R10, 0x5410, R9 ;  /* 0x000054100a547816 */ /* 0x000fe40000000009 */
[----:B------:R-:W-:Y:S02]  /*3430*/  PRMT R79, R8, 0x7610, R79 ;  /* 0x00007610084f7816 */ /* 0x000fe4000000004f */
[----:B------:R-:W-:Y:S01]  /*3440*/  PRMT R74, R11, 0x7610, R74 ;  /* 0x000076100b4a7816 */ /* 0x000fe2000000004a */
[----:B------:R-:W-:Y:S06]  /*3450*/  @!P5 BRA `(.L_x_4712) ;  /* 0x000000000004d947 */ /* 0x000fec0003800000 */
[----:B------:R-:W-:Y:S01]  /*3460*/  BPT.TRAP 0x1 ;  /* 0x000000040000795c */ /* 0x000fe20000300000 */
.L_x_4712:
[----:B------:R-:W-:Y:S01]  /*3470*/  IMAD R62, R184, 0x8, R2 ;  /* 0x00000008b83e7824 */ /* 0x000fe200078e0202 */
[----:B------:R-:W-:Y:S01]  /*3480*/  SHF.L.U32 R73, R190, 0x1f, RZ ;  /* 0x0000001fbe497819 */ /* 0x000fe200000006ff */
[----:B------:R-:W-:Y:S03]  /*3490*/  BSSY B1, `(.L_x_4713) ;  /* 0x0000003000017945 */ /* 0x000fe60003800000 */
[----:B------:R-:W0:Y:S02]  /*34a0*/  SYNCS.PHASECHK.TRANS64.TRYWAIT P6, [R62+URZ+0x28c90], R73 ;  /* 0x028c90493e0075a7 */ /* 0x000e2400080c017f */
[----:B0-----:R-:W-:Y:S05]  /*34b0*/  @!P6 BRA `(.L_x_4714) ;  /* 0x0000017c00ace947 */ /* 0x001fea0003800000 */
.L_x_4967:
[----:B------:R-:W-:Y:S05]  /*34c0*/  BSYNC B1 ;  /* 0x0000000000017941 */ /* 0x000fea0003800000 */
.L_x_4713:
[----:B------:R-:W-:-:S03]  /*34d0*/  UMOV UR4, 0xffffffff ;  /* 0xffffffff00047882 */ /* 0x000fc60000000000 */
[----:B------:R-:W-:Y:S05]  /*34e0*/  BRA.DIV UR4, `(.L_x_4715) ;  /* 0x0000017e04b47947 */ /* 0x000fea000b800000 */
[----:B------:R-:W1:Y:S04]  /*34f0*/  SHFL.IDX PT, R68, R68, RZ, 0x1c1f ;  /* 0x001c1fff44447589 */ /* 0x000e6800000e0000 */
[----:B------:R-:W2:Y:S02]  /*3500*/  SHFL.IDX PT, R69, R69, RZ, 0x1c1f ;  /* 0x001c1fff45457589 */ /* 0x000ea400000e0000 */
.L_x_4971:
        /* <DEDUP_REMOVED lines=15> */
[----:B------:R-:W-:Y:S01]  /*3600*/  IMAD R11, R228, 0x200, R9 ;  /* 0x00000200e40b7824 */ /* 0x000fe200078e0209 */
[----:B------:R-:W-:-:S03]  /*3610*/  IADD3 R9, R61, R70, RZ ;  /* 0x000000463d097210 */ /* 0x000fc60007ffe0ff */
[----:B------:R-:W-:Y:S02]  /*3620*/  IMAD.IADD R11, R70, 0x1, R11 ;  /* 0x00000001460b7824 */ /* 0x000fe400078e020b */
[--C-:B------:R-:W-:Y:S02]  /*3630*/  IMAD R9, R9, 0x2, R2.reuse ;  /* 0x0000000209097824 */ /* 0x100fe400078e0202 */
[----:B------:R-:W-:-:S04]  /*3640*/  IMAD R12, R11, 0x2, R2 ;  /* 0x000000020b0c7824 */ /* 0x000fc800078e0202 */
[----:B------:R-:W1:Y:S04]  /*3650*/  LDS.128 R8, [R9+0x22400] ;  /* 0x0224000009087984 */ /* 0x000e680000000c00 */
[----:B------:R-:W2:Y:S01]  /*3660*/  LDS.128 R12, [R12+0x22400] ;  /* 0x022400000c0c7984 */ /* 0x000ea20000000c00 */
[----:B------:R-:W-:Y:S05]  /*3670*/  @P0 BRA `(.L_x_4717) ;  /* 0x0000000400480947 */ /* 0x000fea0003800000 */
[--C-:B------:R-:W-:Y:S02]  /*3680*/  SHF.R.U64 R82, R28, 0x10, R29.reuse ;  /* 0x000000101c527819 */ /* 0x100fe4000000121d */
[----:B------:R-:W-:Y:S01]  /*3690*/  SHF.R.U32.HI R28, RZ, 0x10, R29 ;  /* 0x00000010ff1c7819 */ /* 0x000fe2000001161d */
[----:B------:R-:W-:Y:S01]  /*36a0*/  HADD2.F32 R29, -RZ, R74.H0_H0 ;  /* 0x2000004aff1d7230 */ /* 0x000fe20000004100 */
[--C-:B------:R-:W-:Y:S02]  /*36b0*/  SHF.R.U64 R83, R4, 0x10, R5.reuse ;  /* 0x0000001004537819 */ /* 0x100fe40000001205 */
[----:B------:R-:W-:Y:S01]  /*36c0*/  SHF.R.U32.HI R70, RZ, 0x10, R5 ;  /* 0x00000010ff467819 */ /* 0x000fe20000011605 */
[----:B-1----:R-:W-:Y:S01]  /*36d0*/  HADD2.F32 R5, -RZ, R9.H0_H0 ;  /* 0x20000009ff057230 */ /* 0x002fe20000004100 */
[----:B------:R-:W-:Y:S01]  /*36e0*/  SHF.R.U64 R4, R6, 0x10, R7 ;  /* 0x0000001006047819 */ /* 0x000fe20000001207 */
[--C-:B--2---:R-:W-:Y:S01]  /*36f0*/  HADD2.F32 R6, -RZ, R13.reuse.H0_H0 ;  /* 0x2000000dff067230 */ /* 0x104fe20000004100 */
[----:B------:R-:W-:Y:S01]  /*3700*/  SHF.R.U64 R77, R30, 0x10, R31 ;  /* 0x000000101e4d7819 */ /* 0x000fe2000000121f */
[----:B------:R-:W-:Y:S01]  /*3710*/  HADD2.F32 R13, -RZ, R13.H1_H1 ;  /* 0x3000000dff0d7230 */ /* 0x000fe20000004100 */
[----:B------:R-:W-:Y:S01]  /*3720*/  SHF.R.U32.HI R78, RZ, 0x10, R7 ;  /* 0x00000010ff4e7819 */ /* 0x000fe20000011607 */
[----:B------:R-:W-:Y:S01]  /*3730*/  HADD2.F32 R30, -RZ, R28.H0_H0 ;  /* 0x2000001cff1e7230 */ /* 0x000fe20000004100 */
[----:B------:R-:W-:Y:S01]  /*3740*/  SHF.R.U32.HI R76, RZ, 0x10, R31 ;  /* 0x00000010ff4c7819 */ /* 0x000fe2000001161f */
[----:B------:R-:W-:-:S02]  /*3750*/  HADD2.F32 R9, -RZ, R9.H1_H1 ;  /* 0x30000009ff097230 */ /* 0x000fc40000004100 */
[----:B------:R-:W-:Y:S02]  /*3760*/  HADD2.F32 R28, -RZ, R70.H0_H0 ;  /* 0x20000046ff1c7230 */ /* 0x000fe40000004100 */
[CC--:B------:R-:W-:Y:S01]  /*3770*/  FMUL.FTZ R70, R6.reuse, R29.reuse ;  /* 0x0000001d06467220 */ /* 0x0c0fe20000410000 */
[----:B------:R-:W-:Y:S02]  /*3780*/  HADD2.F32 R7, -RZ, R74.H1_H1 ;  /* 0x3000004aff077230 */ /* 0x000fe40000004100 */
[----:B------:R-:W-:Y:S01]  /*3790*/  FMUL.FTZ R29, R5, R29 ;  /* 0x0000001d051d7220 */ /* 0x000fe20000410000 */
[-C--:B------:R-:W-:Y:S01]  /*37a0*/  FMUL.FTZ R74, R13, R30.reuse ;  /* 0x0000001e0d4a7220 */ /* 0x080fe20000410000 */
[C---:B------:R-:W-:Y:S02]  /*37b0*/  FMUL.FTZ R30, R9.reuse, R30 ;  /* 0x0000001e091e7220 */ /* 0x040fe40000410000 */
[-C--:B------:R-:W-:Y:S01]  /*37c0*/  FFMA.FTZ R31, R6, R7.reuse, R29 ;  /* 0x00000007061f7223 */ /* 0x080fe2000001001d */
[-C--:B------:R-:W-:Y:S01]  /*37d0*/  FFMA.FTZ R75, R9, R28.reuse, -R74 ;  /* 0x0000001c094b7223 */ /* 0x080fe2000001084a */
[----:B------:R-:W-:Y:S01]  /*37e0*/  FFMA.FTZ R70, R5, R7, -R70 ;  /* 0x0000000705467223 */ /* 0x000fe20000010846 */
[----:B------:R-:W-:Y:S01]  /*37f0*/  FFMA.FTZ R74, R13, R28, R30 ;  /* 0x0000001c0d4a7223 */ /* 0x000fe2000001001e */
[----:B------:R-:W-:-:S02]  /*3800*/  HADD2.F32 R9, -RZ, R79.H0_H0 ;  /* 0x2000004fff097230 */ /* 0x000fc40000004100 */
[--C-:B------:R-:W-:Y:S02]  /*3810*/  HADD2.F32 R6, -RZ, R15.reuse.H0_H0 ;  /* 0x2000000fff067230 */ /* 0x100fe40000004100 */
[----:B------:R-:W-:Y:S01]  /*3820*/  HADD2.F32 R15, -RZ, R15.H1_H1 ;  /* 0x3000000fff0f7230 */ /* 0x000fe20000004100 */
[----:B------:R-:W-:Y:S01]  /*3830*/  F2FP.F16.F32.PACK_AB R31, R74, R31 ;  /* 0x0000001f4a1f723e */ /* 0x000fe200000000ff */
[--C-:B------:R-:W-:Y:S02]  /*3840*/  HADD2.F32 R5, -RZ, R11.reuse.H0_H0 ;  /* 0x2000000bff057230 */ /* 0x100fe40000004100 */
[----:B------:R-:W-:Y:S02]  /*3850*/  HADD2.F32 R30, -RZ, R76.H0_H0 ;  /* 0x2000004cff1e7230 */ /* 0x000fe40000004100 */
[-C--:B------:R-:W-:Y:S01]  /*3860*/  FMUL.FTZ R76, R6, R9.reuse ;  /* 0x00000009064c7220 */ /* 0x080fe20000410000 */
[----:B------:R-:W-:Y:S02]  /*3870*/  HADD2.F32 R11, -RZ, R11.H1_H1 ;  /* 0x3000000bff0b7230 */ /* 0x000fe40000004100 */
[----:B------:R-:W-:Y:S01]  /*3880*/  FMUL.FTZ R9, R5, R9 ;  /* 0x0000000905097220 */ /* 0x000fe20000410000 */
[----:B------:R-:W-:-:S02]  /*3890*/  HADD2.F32 R7, -RZ, R79.H1_H1 ;  /* 0x3000004fff077230 */ /* 0x000fc40000004100 */
[----:B------:R-:W-:Y:S02]  /*38a0*/  HADD2.F32 R28, -RZ, R78.H0_H0 ;  /* 0x2000004eff1c7230 */ /* 0x000fe40000004100 */
[-C--:B------:R-:W-:Y:S01]  /*38b0*/  FMUL.FTZ R78, R15, R30.reuse ;  /* 0x0000001e0f4e7220 */ /* 0x080fe20000410000 */
[----:B------:R-:W-:Y:S01]  /*38c0*/  FMUL.FTZ R80, R11, R30 ;  /* 0x0000001e0b507220 */ /* 0x000fe20000410000 */
[-C--:B------:R-:W-:Y:S01]  /*38d0*/  FFMA.FTZ R30, R6, R7.reuse, R9 ;  /* 0x00000007061e7223 */ /* 0x080fe20000010009 */
[----:B------:R-:W-:Y:S01]  /*38e0*/  FFMA.FTZ R76, R5, R7, -R76 ;  /* 0x00000007054c7223 */ /* 0x000fe2000001084c */
[-C--:B------:R-:W-:Y:S01]  /*38f0*/  FFMA.FTZ R79, R11, R28.reuse, -R78 ;  /* 0x0000001c0b4f7223 */ /* 0x080fe2000001084e */
[----:B------:R-:W-:Y:S02]  /*3900*/  HADD2.F32 R11, -RZ, R84.H1_H1 ;  /* 0x30000054ff0b7230 */ /* 0x000fe40000004100 */
[----:B------:R-:W-:Y:S01]  /*3910*/  FFMA.FTZ R81, R15, R28, R80 ;  /* 0x0000001c0f517223 */ /* 0x000fe20000010050 */
[----:B------:R-:W-:-:S02]  /*3920*/  HADD2.F32 R6, -RZ, R12.H0_H0 ;  /* 0x2000000cff067230 */ /* 0x000fc40000004100 */
[----:B------:R-:W-:Y:S02]  /*3930*/  HADD2.F32 R5, -RZ, R8.H0_H0 ;  /* 0x20000008ff057230 */ /* 0x000fe40000004100 */
[----:B------:R-:W-:Y:S02]  /*3940*/  HADD2.F32 R13, -RZ, R82.H0_H0 ;  /* 0x20000052ff0d7230 */ /* 0x000fe40000004100 */
[-C--:B------:R-:W-:Y:S01]  /*3950*/  FMUL.FTZ R28, R6, R11.reuse ;  /* 0x0000000b061c7220 */ /* 0x080fe20000410000 */
[----:B------:R-:W-:Y:S02]  /*3960*/  HADD2.F32 R12, -RZ, R12.H1_H1 ;  /* 0x3000000cff0c7230 */ /* 0x000fe40000004100 */
[----:B------:R-:W-:Y:S01]  /*3970*/  FMUL.FTZ R11, R5, R11 ;  /* 0x0000000b050b7220 */ /* 0x000fe20000410000 */
[----:B------:R-:W-:Y:S01]  /*3980*/  HADD2.F32 R8, -RZ, R8.H1_H1 ;  /* 0x30000008ff087230 */ /* 0x000fe20000004100 */
[----:B------:R-:W-:Y:S01]  /*3990*/  F2FP.F16.F32.PACK_AB R30, R81, R30 ;  /* 0x0000001e511e723e */ /* 0x000fe200000000ff */
[----:B------:R-:W-:-:S02]  /*39a0*/  HADD2.F32 R7, -RZ, R85.H1_H1 ;  /* 0x30000055ff077230 */ /* 0x000fc40000004100 */
[-C--:B------:R-:W-:Y:S01]  /*39b0*/  FMUL.FTZ R15, R12, R13.reuse ;  /* 0x0000000d0c0f7220 */ /* 0x080fe20000410000 */
[----:B------:R-:W-:Y:S02]  /*39c0*/  HADD2.F32 R9, -RZ, R83.H0_H0 ;  /* 0x20000053ff097230 */ /* 0x000fe40000004100 */
[----:B------:R-:W-:Y:S01]  /*39d0*/  FMUL.FTZ R29, R8, R13 ;  /* 0x0000000d081d7220 */ /* 0x000fe20000410000 */
        /* <DEDUP_REMOVED lines=28> */
.L_x_4717:
[----:B------:R-:W-:Y:S05]  /*3ba0*/  BSYNC B1 ;  /* 0x0000000000017941 */ /* 0x000fea0003800000 */
.L_x_4716:
[----:B-1----:R1:W-:Y:S01]  /*3bb0*/  ST.E.128 desc[UR40][R56.64], R8 ;  /* 0x0000000838007985 */ /* 0x0023e2000c101d28 */
[----:B------:R-:W-:Y:S01]  /*3bc0*/  ISETP.GE.AND P0, PT, R72, R71, PT ;  /* 0x000000474800720c */ /* 0x000fe20003f06270 */
[----:B------:R-:W-:Y:S01]  /*3bd0*/  IMAD.MOV.U32 R4, RZ, RZ, R69 ;  /* 0x000000ffff047224 */ /* 0x000fe200078e0045 */
[----:B------:R-:W-:-:S11]  /*3be0*/  MOV R5, R68 ;  /* 0x0000004400057202 */ /* 0x000fd60000000f00 */
[----:B------:R-:W-:Y:S05]  /*3bf0*/  @P0 BRA `(.L_x_4705) ;  /* 0x0000000000e40947 */ /* 0x000fea0003800000 */
[----:B------:R-:W-:-:S05]  /*3c00*/  IMAD.WIDE R4, R72, 0x2, R4 ;  /* 0x0000000248047825 */ /* 0x000fca00078e0204 */
[----:B--2---:R2:W-:Y:S01]  /*3c10*/  ST.E.128 desc[UR40][R4.64], R12 ;  /* 0x0000000c04007985 */ /* 0x0045e2000c101d28 */
[----:B------:R-:W-:Y:S05]  /*3c20*/  BRA `(.L_x_4705) ;  /* 0x0000000000d87947 */ /* 0x000fea0003800000 */
.L_x_4697:
[----:B------:R-:W-:-:S13]  /*3c30*/  ISETP.NE.AND P5, PT, R185, 0x3, PT ;  /* 0x00000003b900780c */ /* 0x000fda0003fa5270 */
[----:B------:R-:W-:Y:S05]  /*3c40*/  @!P5 BRA `(.L_x_4718) ;  /* 0x000000000004d947 */ /* 0x000fea0003800000 */
[----:B------:R-:W-:Y:S01]  /*3c50*/  BPT.TRAP 0x1 ;  /* 0x000000040000795c */ /* 0x000fe20000300000 */
.L_x_4718:
[----:B------:R-:W-:Y:S01]  /*3c60*/  IMAD R62, R184, 0x8, R2 ;  /* 0x00000008b83e7824 */ /* 0x000fe200078e0202 */
[----:B------:R-:W-:Y:S01]  /*3c70*/  SHF.L.U32 R73, R190, 0x1f, RZ ;  /* 0x0000001fbe497819 */ /* 0x000fe200000006ff */
[----:B------:R-:W-:Y:S01]  /*3c80*/  BSSY B1, `(.L_x_4719) ;  /* 0x0000004000017945 */ /* 0x000fe20003800000 */
[----:B------:R-:W-:Y:S02]  /*3c90*/  SHF.R.S32.HI R66, RZ, 0x1f, R64 ;  /* 0x0000001fff427819 */ /* 0x000fe40000011440 */
[----:B------:R-:W0:Y:S02]  /*3ca0*/  SYNCS.PHASECHK.TRANS64.TRYWAIT P0, [R62+URZ+0x28c90], R73 ;  /* 0x028c90493e0075a7 */ /* 0x000e24000800017f */
[----:B0-----:R-:W-:Y:S05]  /*3cb0*/  @!P0 BRA `(.L_x_4720) ;  /* 0x00000178000c8947 */ /* 0x001fea0003800000 */
.L_x_4972:
[----:B------:R-:W-:Y:S05]  /*3cc0*/  BSYNC B1 ;  /* 0x0000000000017941 */ /* 0x000fea0003800000 */
.L_x_4719:
        /* <DEDUP_REMOVED lines=26> */
.L_x_4976:
        /* <DEDUP_REMOVED lines=18> */
.L_x_4705:
[----:B------:R-:W-:Y:S05]  /*3f90*/  BSYNC B0 ;  /* 0x0000000000007941 */ /* 0x000fea0003800000 */
.L_x_4696:
        /* <DEDUP_REMOVED lines=17> */
.L_x_4723:
[----:B------:R-:W-:Y:S05]  /*40b0*/  BSYNC B0 ;  /* 0x0000000000007941 */ /* 0x000fea0003800000 */
.L_x_4722:
[----:B------:R-:W2:Y:S01]  /*40c0*/  SYNCS.PHASECHK.TRANS64.TRYWAIT P5, [R62+URZ+0x28cb0], R73 ;  /* 0x028cb0493e0075a7 */ /* 0x000ea200080a017f */
[----:B------:R-:W-:Y:S04]  /*40d0*/  BSSY B0, `(.L_x_4724) ;  /* 0x0000002000007945 */ /* 0x000fe80003800000 */
[----:B--2---:R-:W-:Y:S05]  /*40e0*/  @!P5 BRA `(.L_x_4725) ;  /* 0x000001740058d947 */ /* 0x004fea0003800000 */
.L_x_4977:
[----:B------:R-:W-:Y:S05]  /*40f0*/  BSYNC B0 ;  /* 0x0000000000007941 */ /* 0x000fea0003800000 */
.L_x_4724:
        /* <DEDUP_REMOVED lines=21> */
[----:B------:R-:W4:Y:S08]  /*4250*/  SHFL.IDX PT, R11, R11, RZ, 0x1c1f ;  /* 0x001c1fff0b0b7589 */ /* 0x000f3000000e0000 */
[----:B------:R-:W-:Y:S05]  /*4260*/  @!P5 BRA `(.L_x_4727) ;  /* 0x000000040094d947 */ /* 0x000fea0003800000 */
[----:B---3--:R-:W3:Y:S01]  /*4270*/  LDL R14, [R1] ;  /* 0x00000000010e7983 */ /* 0x008ee20000100800 */
[----:B------:R-:W-:-:S03]  /*4280*/  ULDC UR4, c[0x0][0x320] ;  /* 0x0000c80000047ab9 */ /* 0x000fc60000000800 */
[----:B------:R-:W5:Y:S04]  /*4290*/  LDL R31, [R1+0x4] ;  /* 0x00000400011f7983 */ /* 0x000f680000100800 */
[----:B------:R-:W2:Y:S04]  /*42a0*/  LDL R30, [R1+0x8] ;  /* 0x00000800011e7983 */ /* 0x000ea80000100800 */
[----:B------:R-:W2:Y:S01]  /*42b0*/  LDL R29, [R1+0xc] ;  /* 0x00000c00011d7983 */ /* 0x000ea20000100800 */
[----:B------:R-:W-:Y:S01]  /*42c0*/  ISETP.GE.AND P6, PT, R16, UR4, PT ;  /* 0x0000000410007c0c */ /* 0x000fe2000bfc6270 */
[----:B------:R-:W-:-:S02]  /*42d0*/  IMAD R9, R184, 0x8000, R51 ;  /* 0x00008000b8097824 */ /* 0x000fc400078e0233 */
[----:B------:R-:W2:Y:S03]  /*42e0*/  LDL R28, [R1+0x10] ;  /* 0x00001000011c7983 */ /* 0x000ea60000100800 */
[----:B------:R-:W-:Y:S01]  /*42f0*/  LEA R12, R9, R2, 0x1 ;  /* 0x00000002090c7211 */ /* 0x000fe200078e08ff */
[----:B------:R-:W2:Y:S01]  /*4300*/  LDL R15, [R1+0x14] ;  /* 0x00001400010f7983 */ /* 0x000ea20000100800 */
[----:B------:R-:W-:Y:S01]  /*4310*/  LOP3.LUT P5, RZ, R191, 0x4, RZ, 0xc0, !PT ;  /* 0x00000004bfff7812 */ /* 0x000fe200078ac0ff */
[C---:B------:R-:W-:Y:S02]  /*4320*/  VIADD R13, R9.reuse, 0x20 ;  /* 0x00000020090d7836 */ /* 0x040fe40000000000 */
[----:B------:R-:W2:Y:S04]  /*4330*/  LDL R56, [R1+0x1c] ;  /* 0x00001c0001387983 */ /* 0x000ea80000100800 */
[----:B------:R-:W0:Y:S06]  /*4340*/  @!P6 LDS.128 R4, [R12+0x400] ;  /* 0x000400000c04e984 */ /* 0x000e2c0000000c00 */
[----:B------:R-:W-:Y:S01]  /*4350*/  @P5 VIADD R13, R9, 0xffffffe0 ;  /* 0xffffffe0090d5836 */ /* 0x000fe20000000000 */
[----:B-1----:R-:W-:-:S03]  /*4360*/  @!P6 LEA R8, P5, R16, R10, 0x1 ;  /* 0x0000000a1008e211 */ /* 0x002fc600078a08ff */
[----:B------:R-:W-:Y:S01]  /*4370*/  IMAD R13, R13, 0x2, R2 ;  /* 0x000000020d0d7824 */ /* 0x000fe200078e0202 */
[----:B----4-:R-:W-:Y:S02]  /*4380*/  @!P6 LEA.HI.X R9, R16, R11, R17, 0x1, P5 ;  /* 0x0000000b1009e211 */ /* 0x010fe400028f0c11 */
        /* <DEDUP_REMOVED lines=9> */
[----:B---3--:R-:W-:Y:S02]  /*4420*/  @!P6 IMAD.X R9, R11, 0x1, R14, P5 ;  /* 0x000000010b09e824 */ /* 0x008fe400028e060e */
[----:B------:R-:W3:Y:S01]  /*4430*/  LDL R14, [R1+0x18] ;  /* 0x00001800010e7983 */ /* 0x000ee20000100800 */
[----:B------:R-:W-:-:S03]  /*4440*/  ISETP.GE.AND P5, PT, R212, UR4, PT ;  /* 0x00000004d4007c0c */ /* 0x000fc6000bfa6270 */
[----:B-1----:R0:W-:Y:S10]  /*4450*/  @!P6 ST.E.128 desc[UR40][R8.64], R4 ;  /* 0x000000040800e985 */ /* 0x0021f4000c101d28 */
[----:B------:R-:W1:Y:S01]  /*4460*/  @!P5 LDS.128 R4, [R13+0x2400] ;  /* 0x002400000d04d984 */ /* 0x000e620000000c00 */
[----:B0-----:R-:W-:-:S05]  /*4470*/  @!P5 LEA R8, P6, R212, R10, 0x1 ;  /* 0x0000000ad408d211 */ /* 0x001fca00078c08ff */
[----:B-----5:R-:W-:Y:S01]  /*4480*/  @!P5 IMAD.X R9, R11, 0x1, R31, P6 ;  /* 0x000000010b09d824 */ /* 0x020fe200030e061f */
[C---:B------:R-:W-:Y:S01]  /*4490*/  ISETP.GE.AND P6, PT, R211.reuse, UR4, PT ;  /* 0x00000004d3007c0c */ /* 0x040fe2000bfc6270 */
[----:B------:R-:W4:Y:S04]  /*44a0*/  LDL R31, [R1+0x20] ;  /* 0x00002000011f7983 */ /* 0x000f280000100800 */
        /* <DEDUP_REMOVED lines=10> */
[----:B------:R-:W5:Y:S01]  /*4550*/  LDL R29, [R1+0x28] ;  /* 0x00002800011d7983 */ /* 0x000f620000100800 */
[----:B------:R-:W-:-:S03]  /*4560*/  ISETP.GE.AND P6, PT, R207, UR4, PT ;  /* 0x00000004cf007c0c */ /* 0x000fc6000bfc6270 */
[----:B-1----:R0:W-:Y:S10]  /*4570*/  @!P5 ST.E.128 desc[UR40][R8.64], R4 ;  /* 0x000000040800d985 */ /* 0x0021f4000c101d28 */
[----:B------:R-:W1:Y:S01]  /*4580*/  @!P6 LDS.128 R4, [R12+0x6400] ;  /* 0x006400000c04e984 */ /* 0x000e620000000c00 */
[----:B0-----:R-:W-:-:S05]  /*4590*/  @!P6 LEA R8, P5, R207, R10, 0x1 ;  /* 0x0000000acf08e211 */ /* 0x001fca00078a08ff */
[----:B------:R-:W-:Y:S02]  /*45a0*/  @!P6 IMAD.X R9, R11, 0x1, R28, P5 ;  /* 0x000000010b09e824 */ /* 0x000fe400028e061c */
        /* <DEDUP_REMOVED lines=31> */
[----:B0-----:R-:W-:-:S04]  /*47a0*/  @!P6 LEA R8, P5, R201, R10, 0x1 ;  /* 0x0000000ac908e211 */ /* 0x001fc800078a08ff */
[----:B-----5:R-:W-:Y:S02]  /*47b0*/  @!P6 IADD3.X R9, R11, R29, RZ, P5, !PT ;  /* 0x0000001d0b09e210 */ /* 0x020fe40002ffe4ff */
        /* <DEDUP_REMOVED lines=14> */
[----:B---3--:R-:W-:-:S05]  /*48a0*/  @!P5 IMAD.X R9, R11, 0x1, R14, P6 ;  /* 0x000000010b09d824 */ /* 0x008fca00030e060e */
[----:B-1----:R0:W-:Y:S03]  /*48b0*/  @!P5 ST.E.128 desc[UR40][R8.64], R4 ;  /* 0x000000040800d985 */ /* 0x0021e6000c101d28 */
.L_x_4727:
[----:B------:R-:W-:Y:S05]  /*48c0*/  BSYNC B0 ;  /* 0x0000000000007941 */ /* 0x000fea0003800000 */
.L_x_4726:
        /* <DEDUP_REMOVED lines=11> */
[----:B------:R-:W-:Y:S02]  /*4980*/  SEL R5, RZ, 0x1, P5 ;  /* 0x00000001ff057807 */ /* 0x000fe40002800000 */
[----:B------:R-:W-:Y:S02]  /*4990*/  SEL R184, R184, RZ, P5 ;  /* 0x000000ffb8b87207 */ /* 0x000fe40002800000 */
[----:B------:R-:W-:Y:S01]  /*49a0*/  LOP3.LUT R190, R190, R5, RZ, 0x3c, !PT ;  /* 0x00000005bebe7212 */ /* 0x000fe200078e3cff */
[----:B------:R0:W-:Y:S01]  /*49b0*/  @!P0 SYNCS.ARRIVE.TRANS64.RED.A1T0 RZ, [R62+URZ], RZ ;  /* 0x000000ff3eff89a7 */ /* 0x0001e2000810043f */
[----:B------:R-:W-:Y:S01]  /*49c0*/  PLOP3.LUT P0, PT, PT, PT, PT, 0x8, 0x0 ;  /* 0x000000000000781c */ /* 0x000fe20003f0e170 */
[----:B------:R-:W-:-:S12]  /*49d0*/  @P4 BRA `(.L_x_4728) ;  /* 0xffffffd800704947 */ /* 0x000fd8000383ffff */
.L_x_4691:
[----:B------:R-:W2:Y:S01]  /*49e0*/  LDL R4, [R1+0x58] ;  /* 0x0000580001047983 */ /* 0x000ea20000100800 */
[----:B------:R-:W-:Y:S01]  /*49f0*/  BSSY B0, `(.L_x_4729) ;  /* 0x0000005000007945 */ /* 0x000fe20003800000 */
[----:B--2---:R-:W-:-:S03]  /*4a00*/  ISETP.NE.AND P1, PT, R4, 0x1, PT ;  /* 0x000000010400780c */ /* 0x004fc60003f25270 */
[----:B------:R-:W-:Y:S10]  /*4a10*/  @P0 BRA `(.L_x_4730) ;  /* 0x0000000000080947 */ /* 0x000ff40003800000 */
[----:B------:R-:W2:Y:S02]  /*4a20*/  FENCE.VIEW.ASYNC.G ;  /* 0x00000000000073c6 */ /* 0x000ea40000000100 */
[----:B--2---:R-:W-:Y:S06]  /*4a30*/  BAR.ARV 0xc, 0x180 ;  /* 0x0306000000007b1d */ /* 0x004fec0000002000 */
.L_x_4730:
[----:B------:R-:W-:Y:S05]  /*4a40*/  BSYNC B0 ;  /* 0x0000000000007941 */ /* 0x000fea0003800000 */
.L_x_4729:
[----:B------:R-:W-:Y:S04]  /*4a50*/  BSSY B7, `(.L_x_4731) ;  /* 0x0000bef000077945 */ /* 0x000fe80003800000 */
[----:B------:R-:W-:Y:S05]  /*4a60*/  @!P1 BRA `(.L_x_4732) ;  /* 0x0000002000009947 */ /* 0x000fea0003800000 */
[----:B------:R-:W2:Y:S01]  /*4a70*/  LDC R0, c[0x0][0x448] ;  /* 0x00011200ff007b82 */ /* 0x000ea20000000800 */
[----:B------:R-:W-:Y:S01]  /*4a80*/  VIADD R3, R199, 0x3f ;  /* 0x0000003fc7037836 */ /* 0x000fe20000000000 */
        /* <DEDUP_REMOVED lines=22> */
[----:B--2---:R-:W-:Y:S02]  /*4bf0*/  ISETP.NE.AND P0, PT, R0, 0x1, PT ;  /* 0x000000010000780c */ /* 0x004fe40003f05270 */
        /* <DEDUP_REMOVED lines=10> */
[----:B------:R-:W-:-:S02]  /*4ca0*/  CS2R R36, SRZ ;  /* 0x0000000000247805 */ /* 0x000fc4000001ff00 */
[----:B------:R-:W-:Y:S01]  /*4cb0*/  CS2R R88, SRZ ;  /* 0x0000000000587805 */ /* 0x000fe2000001ff00 */
[----:B------:R-:W2:Y:S01]  /*4cc0*/  @P0 LDC R0, c[0x0][0x44c] ;  /* 0x00011300ff000b82 */ /* 0x000ea20000000800 */
[----:B------:R-:W-:Y:S02]  /*4cd0*/  CS2R R86, SRZ ;  /* 0x0000000000567805 */ /* 0x000fe4000001ff00 */
[----:B------:R-:W-:Y:S02]  /*4ce0*/  CS2R R84, SRZ ;  /* 0x0000000000547805 */ /* 0x000fe4000001ff00 */
[----:B------:R-:W-:Y:S02]  /*4cf0*/  MOV R83, RZ ;  /* 0x000000ff00537202 */ /* 0x000fe40000000f00 */
[----:B------:R-:W-:Y:S02]  /*4d00*/  CS2R R32, SRZ ;  /* 0x0000000000207805 */ /* 0x000fe4000001ff00 */
[----:B------:R-:W-:-:S02]  /*4d10*/  CS2R R80, SRZ ;  /* 0x0000000000507805 */ /* 0x000fc4000001ff00 */
[----:B------:R-:W-:Y:S02]  /*4d20*/  CS2R R78, SRZ ;  /* 0x00000000004e7805 */ /* 0x000fe4000001ff00 */
[----:B------:R-:W-:Y:S01]  /*4d30*/  CS2R R76, SRZ ;  /* 0x00000000004c7805 */ /* 0x000fe2000001ff00 */
[----:B------:R-:W1:Y:S01]  /*4d40*/  @P0 LDC R5, c[0x0][0x450] ;  /* 0x00011400ff050b82 */ /* 0x000e620000000800 */
[----:B------:R-:W-:Y:S01]  /*4d50*/  IMAD.MOV.U32 R75, RZ, RZ, RZ ;  /* 0x000000ffff4b7224 */ /* 0x000fe200078e00ff */
[----:B------:R-:W-:Y:S02]  /*4d60*/  CS2R R28, SRZ ;  /* 0x00000000001c7805 */ /* 0x000fe4000001ff00 */
[----:B------:R-:W-:Y:S01]  /*4d70*/  CS2R R72, SRZ ;  /* 0x0000000000487805 */ /* 0x000fe2000001ff00 */
[----:B------:R-:W-:Y:S01]  /*4d80*/  IMAD.MOV.U32 R71, RZ, RZ, RZ ;  /* 0x000000ffff477224 */ /* 0x000fe200078e00ff */
[----:B---3--:R-:W-:Y:S02]  /*4d90*/  CS2R R14, SRZ ;  /* 0x00000000000e7805 */ /* 0x008fe4000001ff00 */
[----:B------:R-:W-:Y:S01]  /*4da0*/  CS2R R68, SRZ ;  /* 0x0000000000447805 */ /* 0x000fe2000001ff00 */
[----:B------:R-:W-:Y:S01]  /*4db0*/  IMAD.MOV.U32 R67, RZ, RZ, RZ ;  /* 0x000000ffff437224 */ /* 0x000fe200078e00ff */
[----:B------:R-:W-:Y:S01]  /*4dc0*/  CS2R R64, SRZ ;  /* 0x0000000000407805 */ /* 0x000fe2000001ff00 */
[----:B------:R-:W-:Y:S01]  /*4dd0*/  IMAD.MOV.U32 R13, RZ, RZ, RZ ;  /* 0x000000ffff0d7224 */ /* 0x000fe200078e00ff */
[----:B0-----:R-:W-:-:S02]  /*4de0*/  CS2R R62, SRZ ;  /* 0x00000000003e7805 */ /* 0x001fc4000001ff00 */
[----:B------:R-:W-:Y:S02]  /*4df0*/  CS2R R158, SRZ ;  /* 0x00000000009e7805 */ /* 0x000fe4000001ff00 */
[----:B------:R-:W-:Y:S02]  /*4e00*/  CS2R R58, SRZ ;  /* 0x00000000003a7805 */ /* 0x000fe4000001ff00 */
[----:B------:R-:W-:Y:S02]  /*4e10*/  CS2R R160, SRZ ;  /* 0x0000000000a07805 */ /* 0x000fe4000001ff00 */
[----:B------:R-:W-:Y:S02]  /*4e20*/  CS2R R54, SRZ ;  /* 0x0000000000367805 */ /* 0x000fe4000001ff00 */
[----:B------:R-:W-:Y:S01]  /*4e30*/  CS2R R162, SRZ ;  /* 0x0000000000a27805 */ /* 0x000fe2000001ff00 */
[----:B--2---:R-:W-:Y:S01]  /*4e40*/  @P0 IMAD.HI.U32 R0, R3, R0, RZ ;  /* 0x0000000003000227 */ /* 0x004fe200078e00ff */
[----:B------:R-:W-:-:S02]  /*4e50*/  CS2R R50, SRZ ;  /* 0x0000000000327805 */ /* 0x000fc4000001ff00 */
[----:B------:R-:W-:Y:S02]  /*4e60*/  CS2R R46, SRZ ;  /* 0x00000000002e7805 */ /* 0x000fe4000001ff00 */
[----:B------:R-:W-:Y:S01]  /*4e70*/  CS2R R152, SRZ ;  /* 0x0000000000987805 */ /* 0x000fe2000001ff00 */
[----:B------:R-:W-:Y:S01]  /*4e80*/  IMAD.MOV.U32 R164, RZ, RZ, RZ ;  /* 0x000000ffffa47224 */ /* 0x000fe200078e00ff */
[----:B------:R-:W-:Y:S02]  /*4e90*/  CS2R R156, SRZ ;  /* 0x00000000009c7805 */ /* 0x000fe4000001ff00 */
[----:B------:R-:W-:Y:S02]  /*4ea0*/  CS2R R42, SRZ ;  /* 0x00000000002a7805 */ /* 0x000fe4000001ff00 */
[----:B------:R-:W-:Y:S02]  /*4eb0*/  CS2R R154, SRZ ;  /* 0x00000000009a7805 */ /* 0x000fe4000001ff00 */
[----:B-1----:R-:W-:Y:S01]  /*4ec0*/  @P0 SHF.R.U32.HI R3, RZ, R5, R0 ;  /* 0x00000005ff030219 */ /* 0x002fe20000011600 */
[----:B------:R-:W-:Y:S01]  /*4ed0*/  IMAD.MOV.U32 R39, RZ, RZ, RZ ;  /* 0x000000ffff277224 */ /* 0x000fe200078e00ff */
[----:B------:R-:W-:-:S02]  /*4ee0*/  PLOP3.LUT P0, PT, PT, PT, PT, 0x80, 0x0 ;  /* 0x000000000000781c */ /* 0x000fc40003f0f070 */
[----:B----4-:R-:W-:Y:S02]  /*4ef0*/  CS2R R10, SRZ ;  /* 0x00000000000a7805 */ /* 0x010fe4000001ff00 */
[----:B------:R-:W-:Y:S02]  /*4f00*/  IADD3 R3, R40, R3, RZ ;  /* 0x0000000328037210 */ /* 0x000fe40007ffe0ff */
[----:B------:R-:W-:Y:S02]  /*4f10*/  CS2R R40, SRZ ;  /* 0x0000000000287805 */ /* 0x000fe4000001ff00 */
[----:B------:R-:W-:Y:S02]  /*4f20*/  MOV R35, RZ ;  /* 0x000000ff00237202 */ /* 0x000fe40000000f00 */
[----:B------:R-:W-:Y:S02]  /*4f30*/  CS2R R8, SRZ ;  /* 0x0000000000087805 */ /* 0x000fe4000001ff00 */
[----:B------:R-:W-:Y:S01]  /*4f40*/  SHF.R.S32.HI R0, RZ, 0x1f, R3 ;  /* 0x0000001fff007819 */ /* 0x000fe20000011403 */
[----:B------:R-:W-:Y:S01]  /*4f50*/  IMAD.MOV.U32 R31, RZ, RZ, RZ ;  /* 0x000000ffff1f7224 */ /* 0x000fe200078e00ff */
[----:B------:R-:W-:-:S02]  /*4f60*/  CS2R R6, SRZ ;  /* 0x0000000000067805 */ /* 0x000fc4000001ff00 */
[----:B------:R-:W-:Y:S01]  /*4f70*/  LEA.HI R0, R0, R3, RZ, 0x6 ;  /* 0x0000000300007211 */ /* 0x000fe200078f30ff */
[----:B------:R-:W-:-:S03]  /*4f80*/  IMAD.MOV.U32 R3, RZ, RZ, RZ ;  /* 0x000000ffff037224 */ /* 0x000fc600078e00ff */
[----:B------:R-:W-:Y:S01]  /*4f90*/  SHF.R.S32.HI R5, RZ, 0x6, R0 ;  /* 0x00000006ff057819 */ /* 0x000fe20000011400 */
[----:B------:R-:W-:-:S03]  /*4fa0*/  IMAD.MOV.U32 R0, RZ, RZ, RZ ;  /* 0x000000ffff007224 */ /* 0x000fc600078e00ff */
[----:B------:R-:W-:Y:S01]  /*4fb0*/  VIMNMX R12, R208, R5, PT ;  /* 0x00000005d00c7248 */ /* 0x000fe20003fe0100 */
[----:B------:R-:W-:-:S03]  /*4fc0*/  IMAD.MOV.U32 R5, RZ, RZ, RZ ;  /* 0x000000ffff057224 */ /* 0x000fc600078e00ff */
[----:B------:R-:W-:-:S13]  /*4fd0*/  ISETP.GE.AND P1, PT, R12, 0x1, PT ;  /* 0x000000010c00780c */ /* 0x000fda0003f26270 */
        /* <DEDUP_REMOVED lines=9> */
[----:B------:R-:W-:-:S05]  /*5070*/  LOP3.LUT R3, R3, 0x1fffe, RZ, 0xc0, !PT ;  /* 0x0001fffe03037812 */ /* 0x000fca00078ec0ff */
[----:B------:R-:W-:-:S04]  /*5080*/  IMAD.IADD R3, R0, 0x1, -R3 ;  /* 0x0000000100037824 */ /* 0x000fc800078e0a03 */
[----:B------:R-:W-:-:S04]  /*5090*/  IMAD R3, R3, 0x8000, R2 ;  /* 0x0000800003037824 */ /* 0x000fc800078e0202 */
[----:B------:R-:W-:-:S05]  /*50a0*/  VIADD R3, R3, 0x400 ;  /* 0x0000040003037836 */ /* 0x000fca0000000000 */
[----:B------:R-:W-:-:S04]  /*50b0*/  SHF.R.U32.HI R3, RZ, 0x4, R3 ;  /* 0x00000004ff037819 */ /* 0x000fc80000011603 */
[----:B------:R-:W-:-:S04]  /*50c0*/  LOP3.LUT R0, R3, 0x3fff, RZ, 0xc0, !PT ;  /* 0x00003fff03007812 */ /* 0x000fc800078ec0ff */
[----:B------:R-:W-:Y:S01]  /*50d0*/  LOP3.LUT R0, R0, 0x2000000, RZ, 0xfc, !PT ;  /* 0x0200000000007812 */ /* 0x000fe200078efcff */
[----:B------:R-:W-:Y:S06]  /*50e0*/  @!P0 BRA `(.L_x_4734) ;  /* 0x0000000000048947 */ /* 0x000fec0003800000 */
[----:B------:R-:W-:Y:S01]  /*50f0*/  BPT.TRAP 0x1 ;  /* 0x000000040000795c */ /* 0x000fe20000300000 */
.L_x_4734:
[----:B------:R-:W-:Y:S01]  /*5100*/  LEA R3, R18, R2, 0x3 ;  /* 0x0000000212037211 */ /* 0x000fe200078e18ff */
[----:B------:R-:W-:Y:S01]  /*5110*/  VIADD R4, R2, 0x26800 ;  /* 0x0002680002047836 */ /* 0x000fe20000000000 */
[----:B------:R-:W-:Y:S01]  /*5120*/  SHF.L.U32 R8, R19, 0x1f, RZ ;  /* 0x0000001f13087819 */ /* 0x000fe200000006ff */
[----:B------:R-:W-:Y:S01]  /*5130*/  BSSY B0, `(.L_x_4735) ;  /* 0x0000008000007945 */ /* 0x000fe20003800000 */
[----:B------:R-:W-:Y:S02]  /*5140*/  IMAD R6, R18, 0x1000, R0 ;  /* 0x0000100012067824 */ /* 0x000fe400078e0200 */
[----:B------:R-:W0:Y:S01]  /*5150*/  SYNCS.PHASECHK.TRANS64.TRYWAIT P1, [R3+URZ+0x28c50], R8 ;  /* 0x028c5008030075a7 */ /* 0x000e22000802017f */
[----:B------:R-:W-:Y:S01]  /*5160*/  SHF.R.U32.HI R4, RZ, 0x4, R4 ;  /* 0x00000004ff047819 */ /* 0x000fe20000011604 */
[----:B------:R-:W-:-:S03]  /*5170*/  IMAD.MOV.U32 R7, RZ, RZ, 0x40000040 ;  /* 0x40000040ff077424 */ /* 0x000fc600078e00ff */
[----:B------:R-:W-:-:S04]  /*5180*/  LOP3.LUT R4, R4, 0x3fff, RZ, 0xc0, !PT ;  /* 0x00003fff04047812 */ /* 0x000fc800078ec0ff */
[----:B------:R-:W-:Y:S01]  /*5190*/  LOP3.LUT R4, R4, 0x10000, RZ, 0xfc, !PT ;  /* 0x0001000004047812 */ /* 0x000fe200078efcff */
[----:B0-----:R-:W-:Y:S06]  /*51a0*/  @!P1 BRA `(.L_x_4736) ;  /* 0x00000164003c9947 */ /* 0x001fec0003800000 */
.L_x_4978:
[----:B------:R-:W-:Y:S05]  /*51b0*/  BSYNC B0 ;  /* 0x0000000000007941 */ /* 0x000fea0003800000 */
.L_x_4735:
[----:B------:R-:W-:Y:S01]  /*51c0*/  BAR.SYNC.DEFER_BLOCKING 0xe, 0x100 ;  /* 0x0384000000007b1d */ /* 0x000fe20000010000 */
[----:B------:R-:W-:Y:S01]  /*51d0*/  IMAD.MOV.U32 R5, RZ, RZ, 0x40000040 ;  /* 0x40000040ff057424 */ /* 0x000fe200078e00ff */
[C---:B------:R-:W-:Y:S01]  /*51e0*/  R2UR UR6, R6.reuse ;  /* 0x00000000060672ca */ /* 0x040fe200000e0000 */
[----:B0-----:R-:W-:Y:S01]  /*51f0*/  VIADD R8, R6, 0x80 ;  /* 0x0000008006087836 */ /* 0x001fe20000000000 */
[----:B------:R-:W-:Y:S01]  /*5200*/  R2UR UR7, R7 ;  /* 0x00000000070772ca */ /* 0x000fe200000e0000 */
[----:B------:R-:W-:Y:S01]  /*5210*/  IMAD.MOV.U32 R9, RZ, RZ, 0x40000040 ;  /* 0x40000040ff097424 */ /* 0x000fe200078e00ff */
[C---:B------:R-:W-:Y:S01]  /*5220*/  R2UR UR4, R4.reuse ;  /* 0x00000000040472ca */ /* 0x040fe200000e0000 */
[----:B------:R-:W-:Y:S01]  /*5230*/  VIADD R10, R4, 0x2 ;  /* 0x00000002040a7836 */ /* 0x000fe20000000000 */
[----:B------:R-:W-:Y:S01]  /*5240*/  R2UR UR5, R5 ;  /* 0x00000000050572ca */ /* 0x000fe200000e0000 */
[----:B------:R-:W-:Y:S02]  /*5250*/  IMAD.MOV.U32 R11, RZ, RZ, 0x40000040 ;  /* 0x40000040ff0b7424 */ /* 0x000fe400078e00ff */
[----:B------:R-:W-:Y:S01]  /*5260*/  IMAD.MOV.U32 R7, RZ, RZ, 0x40000040 ;  /* 0x40000040ff077424 */ /* 0x000fe200078e00ff */
[----:B-----5:R-:W-:-:S09]  /*5270*/  WARPGROUP.ARRIVE ;  /* 0x00000000000079c5 */ /* 0x020fd20000000000 */
[----:B------:R-:W-:Y:S01]  /*5280*/  HGMMA.64x256x16.F32 R24, gdesc[UR4].tnspB, RZ, !UPT, gsb0 ;  /* 0x43e00000041879f0 */ /* 0x000fe2000c0008ff */
[----:B------:R-:W-:Y:S02]  /*5290*/  R2UR UR6, R8 ;  /* 0x00000000080672ca */ /* 0x000fe400000e0000 */
[----:B------:R-:W-:Y:S01]  /*52a0*/  R2UR UR7, R9 ;  /* 0x00000000090772ca */ /* 0x000fe200000e0000 */
[----:B------:R-:W-:Y:S01]  /*52b0*/  IMAD.MOV.U32 R9, RZ, RZ, 0x40000040 ;  /* 0x40000040ff097424 */ /* 0x000fe200078e00ff */
[----:B------:R-:W-:Y:S02]  /*52c0*/  R2UR UR4, R10 ;  /* 0x000000000a0472ca */ /* 0x000fe400000e0000 */
[----:B------:R-:W-:Y:S02]  /*52d0*/  R2UR UR5, R11 ;  /* 0x000000000b0572ca */ /* 0x000fe400000e0000 */
[C---:B------:R-:W-:Y:S01]  /*52e0*/  IADD3 R8, R6.reuse, 0x100, RZ ;  /* 0x0000010006087810 */ /* 0x040fe20007ffe0ff */
[----:B------:R-:W-:Y:S01]  /*52f0*/  VIADD R6, R6, 0x180 ;  /* 0x0000018006067836 */ /* 0x000fe20000000000 */
[----:B------:R-:W-:-:S02]  /*5300*/  R2UR UR11, R9 ;  /* 0x00000000090b72ca */ /* 0x000fc400000e0000 */
[----:B------:R-:W-:Y:S01]  /*5310*/  R2UR UR10, R8 ;  /* 0x00000000080a72ca */ /* 0x000fe200000e0000 */
[----:B------:R-:W-:Y:S01]  /*5320*/  VIADD R8, R4, 0x4 ;  /* 0x0000000404087836 */ /* 0x000fe20000000000 */
[----:B------:R-:W-:-:S04]  /*5330*/  MOV R9, 0x40000040 ;  /* 0x4000004000097802 */ /* 0x000fc80000000f00 */
[----:B------:R-:W-:Y:S02]  /*5340*/  R2UR UR8, R8 ;  /* 0x00000000080872ca */ /* 0x000fe400000e0000 */
[----:B------:R-:W-:Y:S01]  /*5350*/  R2UR UR9, R9 ;  /* 0x00000000090972ca */ /* 0x000fe200000e0000 */
[----:B------:R-:W-:Y:S02]  /*5360*/  WARPGROUP.DEPBAR.LE gsb0, 0x0 ;  /* 0x00008000000079c5 */ /* 0x000fe40000010000 */
[----:B------:R-:W-:-:S06]  /*5370*/  WARPGROUP.ARRIVE ;  /* 0x00000000000079c5 */ /* 0x000fcc0000000000 */
        /* <DEDUP_REMOVED lines=19> */
.L_x_4737:
[----:B------:R-:W-:Y:S01]  /*54b0*/  ISETP.GE.AND P1, PT, R12, 0x2, PT ;  /* 0x000000020c00780c */ /* 0x000fe20003f26270 */
[----:B------:R-:W-:Y:S01]  /*54c0*/  VIADD R14, R3, 0x28c60 ;  /* 0x00028c60030e7836 */ /* 0x000fe20000000000 */
[----:B------:R-:W-:Y:S04]  /*54d0*/  BSSY B0, `(.L_x_4738) ;  /* 0x00000ca000007945 */ /* 0x000fe80003800000 */
[----:B------:R-:W-:-:S04]  /*54e0*/  PRMT R14, R187, 0x654, R14 ;  /* 0x00000654bb0e7816 */ /* 0x000fc8000000000e */
[----:B------:R0:W-:Y:S03]  /*54f0*/  SYNCS.ARRIVE.TRANS64.RED.A1T0 RZ, [R14+URZ], RZ ;  /* 0x000000ff0eff79a7 */ /* 0x0001e6000810043f */
[----:B------:R-:W-:Y:S05]  /*5500*/  @!P1 BRA `(.L_x_4739) ;  /* 0x0000000c00189947 */ /* 0x000fea0003800000 */
[----:B------:R-:W-:-:S07]  /*5510*/  VIADD R3, R12, 0xfffffffe ;  /* 0xfffffffe0c037836 */ /* 0x000fce0000000000 */
.L_x_4746:
[----:B------:R-:W-:Y:S01]  /*5520*/  BAR.SYNC.DEFER_BLOCKING 0xe, 0x100 ;  /* 0x0384000000007b1d */ /* 0x000fe20000010000 */
[C---:B------:R-:W-:Y:S01]  /*5530*/  IMAD R13, R18.reuse, 0x40, R193 ;  /* 0x00000040120d7824 */ /* 0x040fe200078e02c1 */
[----:B------:R-:W-:Y:S02]  /*5540*/  IADD3 R18, R18, 0x1, RZ ;  /* 0x0000000112127810 */ /* 0x000fe40007ffe0ff */
[----:B------:R-:W-:Y:S01]  /*5550*/  ISETP.GT.AND P2, PT, R3, RZ, PT ;  /* 0x000000ff0300720c */ /* 0x000fe20003f44270 */
[----:B------:R-:W-:Y:S01]  /*5560*/  IMAD R12, R13, 0x4, R2 ;  /* 0x000000040d0c7824 */ /* 0x000fe200078e0202 */
[----:B------:R-:W-:Y:S01]  /*5570*/  ISETP.NE.AND P1, PT, R18, 0x2, PT ;  /* 0x000000021200780c */ /* 0x000fe20003f25270 */
[----:B------:R-:W-:-:S03]  /*5580*/  VIADD R3, R3, 0xffffffff ;  /* 0xffffffff03037836 */ /* 0x000fc60000000000 */
[----:B------:R-:W-:Y:S01]  /*5590*/  SEL R18, R18, RZ, P1 ;  /* 0x000000ff12127207 */ /* 0x000fe20000800000 */
[----:B-1----:R-:W1:Y:S04]  /*55a0*/  LDS R13, [R12+0x28800] ;  /* 0x028800000c0d7984 */ /* 0x002e680000000800 */
[----:B------:R-:W2:Y:S01]  /*55b0*/  LDS R12, [R12+0x28820] ;  /* 0x028820000c0c7984 */ /* 0x000ea20000000800 */
[-C--:B-1----:R-:W-:Y:S01]  /*55c0*/  FMUL.FTZ R24, R24, R13.reuse ;  /* 0x0000000d18187220 */ /* 0x082fe20000410000 */
        /* <DEDUP_REMOVED lines=131> */
.L_x_4740:
[----:B------:R-:W-:Y:S01]  /*5e00*/  IMAD R20, R18, 0x8, R2 ;  /* 0x0000000812147824 */ /* 0x000fe200078e0202 */
[----:B------:R-:W-:-:S04]  /*5e10*/  SHF.L.U32 R12, R19, 0x1f, RZ ;  /* 0x0000001f130c7819 */ /* 0x000fc800000006ff */
[----:B------:R1:W2:Y:S01]  /*5e20*/  SYNCS.PHASECHK.TRANS64.TRYWAIT P1, [R20+URZ+0x28c50], R12 ;  /* 0x028c500c140075a7 */ /* 0x0002a2000802017f */
[----:B------:R-:W-:Y:S05]  /*5e30*/  @!P0 BRA `(.L_x_4741) ;  /* 0x0000000000048947 */ /* 0x000fea0003800000 */
[----:B------:R-:W-:Y:S01]  /*5e40*/  BPT.TRAP 0x1 ;  /* 0x000000040000795c */ /* 0x000fe20000300000 */
.L_x_4741:
[----:B------:R-:W-:Y:S04]  /*5e50*/  BSSY B1, `(.L_x_4742) ;  /* 0x0000004000017945 */ /* 0x000fe80003800000 */
[----:B--2---:R-:W-:Y:S05]  /*5e60*/  @P1 BRA `(.L_x_4743) ;  /* 0x0000000000081947 */ /* 0x004fea0003800000 */
[----:B------:R-:W2:Y:S02]  /*5e70*/  SYNCS.PHASECHK.TRANS64.TRYWAIT P1, [R20+URZ+0x28c50], R12 ;  /* 0x028c500c140075a7 */ /* 0x000ea4000802017f */
[----:B--2---:R-:W-:Y:S05]  /*5e80*/  @!P1 BRA `(.L_x_4744) ;  /* 0x0000015800189947 */ /* 0x004fea0003800000 */
.L_x_4743:
[----:B------:R-:W-:Y:S05]  /*5e90*/  BSYNC B1 ;  /* 0x0000000000017941 */ /* 0x000fea0003800000 */
.L_x_4742:
[----:B-12---:R-:W-:Y:S01]  /*5ea0*/  IMAD R12, R18, 0x1000, R0 ;  /* 0x00001000120c7824 */ /* 0x006fe200078e0200 */
[----:B------:R-:W-:Y:S01]  /*5eb0*/  R2UR UR4, R4 ;  /* 0x00000000040472ca */ /* 0x000fe200000e0000 */
[----:B------:R-:W-:Y:S01]  /*5ec0*/  IMAD.MOV.U32 R13, RZ, RZ, 0x40000040 ;  /* 0x40000040ff0d7424 */ /* 0x000fe200078e00ff */
[----:B------:R-:W-:Y:S01]  /*5ed0*/  R2UR UR5, R5 ;  /* 0x00000000050572ca */ /* 0x000fe200000e0000 */
[----:B------:R-:W-:Y:S01]  /*5ee0*/  WARPGROUP.ARRIVE ;  /* 0x00000000000079c5 */ /* 0x000fe20000000000 */
[C---:B------:R-:W-:Y:S01]  /*5ef0*/  R2UR UR6, R12.reuse ;  /* 0x000000000c0672ca */ /* 0x040fe200000e0000 */
[----:B0-----:R-:W-:Y:S01]  /*5f00*/  VIADD R14, R12, 0x80 ;  /* 0x000000800c0e7836 */ /* 0x001fe20000000000 */
[----:B------:R-:W-:Y:S01]  /*5f10*/  R2UR UR7, R13 ;  /* 0x000000000d0772ca */ /* 0x000fe200000e0000 */
[----:B------:R-:W-:Y:S02]  /*5f20*/  IMAD.MOV.U32 R15, RZ, RZ, 0x40000040 ;  /* 0x40000040ff0f7424 */ /* 0x000fe400078e00ff */
[----:B------:R-:W-:-:S10]  /*5f30*/  IMAD.MOV.U32 R13, RZ, RZ, 0x40000040 ;  /* 0x40000040ff0d7424 */ /* 0x000fd400078e00ff */
[----:B------:R-:W-:Y:S01]  /*5f40*/  HGMMA.64x256x16.F32 R24, gdesc[UR4].tnspB, R24, gsb0 ;  /* 0x43e00000041879f0 */ /* 0x000fe20008000818 */
[----:B------:R-:W-:Y:S02]  /*5f50*/  R2UR UR6, R14 ;  /* 0x000000000e0672ca */ /* 0x000fe400000e0000 */
[----:B------:R-:W-:Y:S01]  /*5f60*/  R2UR UR7, R15 ;  /* 0x000000000f0772ca */ /* 0x000fe200000e0000 */
[----:B------:R-:W-:Y:S01]  /*5f70*/  IMAD.MOV.U32 R15, RZ, RZ, 0x40000040 ;  /* 0x40000040ff0f7424 */ /* 0x000fe200078e00ff */
[----:B------:R-:W-:Y:S02]  /*5f80*/  R2UR UR4, R10 ;  /* 0x000000000a0472ca */ /* 0x000fe400000e0000 */
[----:B------:R-:W-:Y:S02]  /*5f90*/  R2UR UR5, R11 ;  /* 0x000000000b0572ca */ /* 0x000fe400000e0000 */
[C---:B------:R-:W-:Y:S01]  /*5fa0*/  IADD3 R14, R12.reuse, 0x100, RZ ;  /* 0x000001000c0e7810 */ /* 0x040fe20007ffe0ff */
[----:B------:R-:W-:Y:S01]  /*5fb0*/  VIADD R12, R12, 0x180 ;  /* 0x000001800c0c7836 */ /* 0x000fe20000000000 */
[----:B------:R-:W-:-:S02]  /*5fc0*/  WARPGROUP.DEPBAR.LE gsb0, 0x0 ;  /* 0x00008000000079c5 */ /* 0x000fc40000010000 */
[----:B------:R-:W-:-:S15]  /*5fd0*/  WARPGROUP.ARRIVE ;  /* 0x00000000000079c5 */ /* 0x000fde0000000000 */
        /* <DEDUP_REMOVED lines=21> */
.L_x_4745:
[----:B------:R-:W-:-:S05]  /*6130*/  VIADD R20, R20, 0x28c60 ;  /* 0x00028c6014147836 */ /* 0x000fca0000000000 */
[----:B------:R-:W-:-:S04]  /*6140*/  PRMT R20, R187, 0x654, R20 ;  /* 0x00000654bb147816 */ /* 0x000fc80000000014 */
[----:B------:R1:W-:Y:S01]  /*6150*/  SYNCS.ARRIVE.TRANS64.RED.A1T0 RZ, [R20+URZ], RZ ;  /* 0x000000ff14ff79a7 */ /* 0x0003e2000810043f */
[----:B------:R-:W-:Y:S05]  /*6160*/  @P2 BRA `(.L_x_4746) ;  /* 0xfffffff000ec2947 */ /* 0x000fea000383ffff */
.L_x_4739:
[----:B------:R-:W-:Y:S05]  /*6170*/  BSYNC B0 ;  /* 0x0000000000007941 */ /* 0x000fea0003800000 */
.L_x_4738:
[----:B------:R-:W-:Y:S01]  /*6180*/  BAR.SYNC.DEFER_BLOCKING 0xe, 0x100 ;  /* 0x0384000000007b1d */ /* 0x000fe20000010000 */
[C---:B------:R-:W-:Y:S01]  /*6190*/  IMAD R3, R18.reuse, 0x40, R193 ;  /* 0x0000004012037824 */ /* 0x040fe200078e02c1 */
[----:B------:R-:W-:Y:S02]  /*61a0*/  IADD3 R18, R18, 0x1, RZ ;  /* 0x0000000112127810 */ /* 0x000fe40007ffe0ff */
[----:B------:R-:W-:Y:S01]  /*61b0*/  PLOP3.LUT P0, PT, PT, PT, PT, 0x8, 0x0 ;  /* 0x000000000000781c */ /* 0x000fe20003f0e170 */
        /* <DEDUP_REMOVED lines=9> */
[-C--:B0-----:R-:W-:Y:S01]  /*6250*/  FMUL.FTZ R14, R33, R2.reuse ;  /* 0x00000002210e7220 */ /* 0x081fe20000410000 */
        /* <DEDUP_REMOVED lines=69> */
[----:B------:R-:W-:Y:S01]  /*66b0*/  FMUL.FTZ R8, R25, R2 ;  /* 0x0000000219087220 */ /* 0x000fe20000410000 */
        /* <DEDUP_REMOVED lines=59> */
.L_x_4732:
[----:B------:R-:W2:Y:S01]  /*6a70*/  LDC R0, c[0x0][0x448] ;  /* 0x00011200ff007b82 */ /* 0x000ea20000000800 */
[----:B------:R-:W-:Y:S01]  /*6a80*/  VIADD R3, R199, 0x3f ;  /* 0x0000003fc7037836 */ /* 0x000fe20000000000 */
        /* <DEDUP_REMOVED lines=22> */
[----:B--2---:R-:W-:-:S02]  /*6bf0*/  ISETP.NE.AND P0, PT, R0, 0x1, PT ;  /* 0x000000010000780c */ /* 0x004fc40003f05270 */
        /* <DEDUP_REMOVED lines=14> */
[----:B------:R-:W-:Y:S01]  /*6ce0*/  CS2R R84, SRZ ;  /* 0x0000000000547805 */ /* 0x000fe2000001ff00 */
[----:B------:R-:W-:Y:S01]  /*6cf0*/  IMAD.MOV.U32 R83, RZ, RZ, RZ ;  /* 0x000000ffff537224 */ /* 0x000fe200078e00ff */
[----:B------:R-:W-:Y:S02]  /*6d00*/  CS2R R32, SRZ ;  /* 0x0000000000207805 */ /* 0x000fe4000001ff00 */
[----:B------:R-:W-:Y:S02]  /*6d10*/  CS2R R80, SRZ ;  /* 0x0000000000507805 */ /* 0x000fe4000001ff00 */
[----:B------:R-:W-:-:S02]  /*6d20*/  CS2R R78, SRZ ;  /* 0x00000000004e7805 */ /* 0x000fc4000001ff00 */
[----:B------:R-:W-:Y:S01]  /*6d30*/  CS2R R76, SRZ ;  /* 0x00000000004c7805 */ /* 0x000fe2000001ff00 */
[----:B------:R-:W1:Y:S01]  /*6d40*/  @P0 LDC R5, c[0x0][0x450] ;  /* 0x00011400ff050b82 */ /* 0x000e620000000800 */
[----:B------:R-:W-:Y:S01]  /*6d50*/  IMAD.MOV.U32 R75, RZ, RZ, RZ ;  /* 0x000000ffff4b7224 */ /* 0x000fe200078e00ff */
[----:B------:R-:W-:Y:S02]  /*6d60*/  CS2R R28, SRZ ;  /* 0x00000000001c7805 */ /* 0x000fe4000001ff00 */
[----:B------:R-:W-:Y:S01]  /*6d70*/  CS2R R72, SRZ ;  /* 0x0000000000487805 */ /* 0x000fe2000001ff00 */
[----:B------:R-:W-:Y:S01]  /*6d80*/  IMAD.MOV.U32 R71, RZ, RZ, RZ ;  /* 0x000000ffff477224 */ /* 0x000fe200078e00ff */
[----:B---3--:R-:W-:Y:S02]  /*6d90*/  CS2R R14, SRZ ;  /* 0x00000000000e7805 */ /* 0x008fe4000001ff00 */
[----:B------:R-:W-:Y:S02]  /*6da0*/  CS2R R68, SRZ ;  /* 0x0000000000447805 */ /* 0x000fe4000001ff00 */
[----:B------:R-:W-:Y:S01]  /*6db0*/  MOV R67, RZ ;  /* 0x000000ff00437202 */ /* 0x000fe20000000f00 */
[----:B------:R-:W-:Y:S01]  /*6dc0*/  IMAD.MOV.U32 R13, RZ, RZ, RZ ;  /* 0x000000ffff0d7224 */ /* 0x000fe200078e00ff */
[----:B------:R-:W-:-:S02]  /*6dd0*/  CS2R R64, SRZ ;  /* 0x0000000000407805 */ /* 0x000fc4000001ff00 */
[----:B0-----:R-:W-:Y:S02]  /*6de0*/  CS2R R62, SRZ ;  /* 0x00000000003e7805 */ /* 0x001fe4000001ff00 */
        /* <DEDUP_REMOVED lines=16> */
[----:B----4-:R-:W-:Y:S01]  /*6ef0*/  CS2R R10, SRZ ;  /* 0x00000000000a7805 */ /* 0x010fe2000001ff00 */
[----:B------:R-:W-:Y:S01]  /*6f00*/  IMAD.MOV.U32 R35, RZ, RZ, RZ ;  /* 0x000000ffff237224 */ /* 0x000fe200078e00ff */
[----:B------:R-:W-:Y:S01]  /*6f10*/  CS2R R8, SRZ ;  /* 0x0000000000087805 */ /* 0x000fe2000001ff00 */
[----:B------:R-:W-:Y:S01]  /*6f20*/  IMAD.IADD R3, R40, 0x1, R3 ;  /* 0x0000000128037824 */ /* 0x000fe200078e0203 */
[----:B------:R-:W-:Y:S01]  /*6f30*/  CS2R R40, SRZ ;  /* 0x0000000000287805 */ /* 0x000fe2000001ff00 */
[----:B------:R-:W-:Y:S01]  /*6f40*/  IMAD.MOV.U32 R31, RZ, RZ, RZ ;  /* 0x000000ffff1f7224 */ /* 0x000fe200078e00ff */
[----:B------:R-:W-:Y:S02]  /*6f50*/  CS2R R6, SRZ ;  /* 0x0000000000067805 */ /* 0x000fe4000001ff00 */
[----:B------:R-:W-:-:S04]  /*6f60*/  SHF.R.S32.HI R0, RZ, 0x1f, R3 ;  /* 0x0000001fff007819 */ /* 0x000fc80000011403 */
        /* <DEDUP_REMOVED lines=9> */
[----:B------:R-:W-:Y:S01]  /*7000*/  BSSY B6, `(.L_x_4747) ;  /* 0x0000020000067945 */ /* 0x000fe20003800000 */
[----:B0-----:R-:W-:-:S04]  /*7010*/  IADD3 R12, R12, -0x80, RZ ;  /* 0xffffff800c0c7810 */ /* 0x001fc80007ffe0ff */
        /* <DEDUP_REMOVED lines=30> */
.L_x_4748:
[----:B------:R-:W-:Y:S05]  /*7200*/  BSYNC B6 ;  /* 0x0000000000067941 */ /* 0x000fea0003800000 */
.L_x_4747:
[----:B------:R-:W-:Y:S02]  /*7210*/  ULDC UR4, c[0x0][0x3f4] ;  /* 0x0000fd0000047ab9 */ /* 0x000fe40000000800 */
[----:B------:R-:W-:-:S13]  /*7220*/  ISETP.LT.AND P0, PT, RZ, UR4, PT ;  /* 0x00000004ff007c0c */ /* 0x000fda000bf01270 */
[----:B------:R-:W-:Y:S05]  /*7230*/  @P0 BRA `(.L_x_4749) ;  /* 0x0000000000400947 */ /* 0x000fea0003800000 */
[----:B------:R-:W2:Y:S02]  /*7240*/  LDL R20, [R1+0x48] ;  /* 0x0000480001147983 */ /* 0x000ea40000100800 */
[----:B--2---:R-:W-:-:S04]  /*7250*/  LEA.HI R0, R20, R20, RZ, 0x1 ;  /* 0x0000001414007211 */ /* 0x004fc800078f08ff */
[----:B------:R-:W-:-:S04]  /*7260*/  LOP3.LUT R0, R0, 0xfffffffe, RZ, 0xc0, !PT ;  /* 0xfffffffe00007812 */ /* 0x000fc800078ec0ff */
[----:B------:R-:W-:-:S04]  /*7270*/  IADD3 R0, R20, -R0, RZ ;  /* 0x8000000014007210 */ /* 0x000fc80007ffe0ff */
[----:B------:R-:W-:-:S04]  /*7280*/  SHF.L.U32 R3, R0, 0x1f, RZ ;  /* 0x0000001f00037819 */ /* 0x000fc800000006ff */
[----:B------:R0:W1:Y:S03]  /*7290*/  SYNCS.PHASECHK.TRANS64.TRYWAIT P0, [R2+URZ+0x28c00], R3 ;  /* 0x028c0003020075a7 */ /* 0x000066000800017f */
[----:B-1----:R-:W-:Y:S05]  /*72a0*/  @!P0 NANOSLEEP.SYNCS 0x989680 ;  /* 0x009896800000895d */ /* 0x002fea0003900000 */
[----:B------:R-:W1:Y:S01]  /*72b0*/  @!P0 SYNCS.PHASECHK.TRANS64 P0, [R2+URZ+0x28c00], R3 ;  /* 0x028c0003020085a7 */ /* 0x000e62000800007f */
[----:B------:R-:W-:Y:S04]  /*72c0*/  BSSY B0, `(.L_x_4750) ;  /* 0x0000006000007945 */ /* 0x000fe80003800000 */
[----:B-1----:R-:W-:Y:S05]  /*72d0*/  @P0 BRA `(.L_x_4751) ;  /* 0x0000000000100947 */ /* 0x002fea0003800000 */
.L_x_4752:
[----:B-1----:R1:W2:Y:S02]  /*72e0*/  SYNCS.PHASECHK.TRANS64.TRYWAIT P0, [R2+URZ+0x28c00], R3 ;  /* 0x028c0003020075a7 */ /* 0x0022a4000800017f */
[----:B--2---:R-:W-:Y:S05]  /*72f0*/  @!P0 NANOSLEEP.SYNCS 0x989680 ;  /* 0x009896800000895d */ /* 0x004fea0003900000 */
[----:B------:R-:W2:Y:S02]  /*7300*/  @!P0 SYNCS.PHASECHK.TRANS64 P0, [R2+URZ+0x28c00], R3 ;  /* 0x028c0003020085a7 */ /* 0x000ea4000800007f */
[----:B--2---:R-:W-:Y:S05]  /*7310*/  @!P0 BRA `(.L_x_4752) ;  /* 0xfffffffc00f08947 */ /* 0x004fea000383ffff */
.L_x_4751:
[----:B------:R-:W-:Y:S05]  /*7320*/  BSYNC B0 ;  /* 0x0000000000007941 */ /* 0x000fea0003800000 */
.L_x_4750:
[----:B------:R-:W-:Y:S05]  /*7330*/  BRA `(.L_x_4753) ;  /* 0x0000002c003c7947 */ /* 0x000fea0003800000 */
.L_x_4749:
        /* <DEDUP_REMOVED lines=31> */
.L_x_4755:
[----:B------:R-:W-:Y:S05]  /*7530*/  BSYNC B6 ;  /* 0x0000000000067941 */ /* 0x000fea0003800000 */
.L_x_4754:
        /* <DEDUP_REMOVED lines=13> */
[----:B0-----:R-:W-:-:S02]  /*7610*/  ISETP.NE.AND P0, PT, R34, 0x1, PT ;  /* 0x000000012200780c */ /* 0x001fc40003f05270 */
[----:B-1----:R-:W-:-:S11]  /*7620*/  IADD3 R21, R21, -0x80, RZ ;  /* 0xffffff8015157810 */ /* 0x002fd60007ffe0ff */
[----:B------:R-:W0:Y:S01]  /*7630*/  @P0 LDC R0, c[0x0][0x44c] ;  /* 0x00011300ff000b82 */ /* 0x000e220000000800 */
[----:B------:R-:W-:-:S04]  /*7640*/  SHF.R.S32.HI R20, RZ, 0x1f, R21 ;  /* 0x0000001fff147819 */ /* 0x000fc80000011415 */
[----:B------:R-:W-:-:S03]  /*7650*/  LEA.HI R20, R20, R21, RZ, 0x2 ;  /* 0x0000001514147211 */ /* 0x000fc600078f10ff */
[----:B------:R-:W1:Y:S01]  /*7660*/  @P0 LDC R5, c[0x0][0x450] ;  /* 0x00011400ff050b82 */ /* 0x000e620000000800 */
[----:B------:R-:W-:-:S05]  /*7670*/  LOP3.LUT R20, R20, 0xfffffffc, RZ, 0xc0, !PT ;  /* 0xfffffffc14147812 */ /* 0x000fca00078ec0ff */
[----:B------:R-:W-:-:S04]  /*7680*/  IMAD.IADD R20, R21, 0x1, -R20 ;  /* 0x0000000115147824 */ /* 0x000fc800078e0a14 */
        /* <DEDUP_REMOVED lines=9> */
[----:B------:R-:W-:Y:S01]  /*7720*/  IMAD.WIDE.U32 R10, R3, UR6, R10 ;  /* 0x00000006030a7c25 */ /* 0x000fe2000f8e000a */
[----:B------:R-:W-:Y:S01]  /*7730*/  LEA R4, P0, R6, UR4, 0x1 ;  /* 0x0000000406047c11 */ /* 0x000fe2000f8008ff */
[----:B------:R-:W-:Y:S01]  /*7740*/  UMOV UR4, 0xffffffff ;  /* 0xffffffff00047882 */ /* 0x000fe20000000000 */
[----:B------:R-:W-:Y:S01]  /*7750*/  IADD3 R5, R7, R5, RZ ;  /* 0x0000000507057210 */ /* 0x000fe20007ffe0ff */
[----:B------:R-:W-:Y:S01]  /*7760*/  IMAD R3, R3, UR7, R0 ;  /* 0x0000000703037c24 */ /* 0x000fe2000f8e0200 */
[----:B------:R-:W-:-:S02]  /*7770*/  ULDC.64 UR6, c[0x0][0x400] ;  /* 0x0001000000067ab9 */ /* 0x000fc40000000a00 */
[----:B------:R-:W-:Y:S01]  /*7780*/  LEA R7, P1, R10, UR6, 0x1 ;  /* 0x000000060a077c11 */ /* 0x000fe2000f8208ff */
[----:B------:R-:W-:Y:S01]  /*7790*/  IMAD.IADD R3, R11, 0x1, R3 ;  /* 0x000000010b037824 */ /* 0x000fe200078e0203 */
[----:B------:R-:W-:-:S04]  /*77a0*/  LEA.HI.X R6, R6, UR5, R5, 0x1, P0 ;  /* 0x0000000506067c11 */ /* 0x000fc800080f0c05 */
[----:B------:R-:W-:Y:S01]  /*77b0*/  LEA.HI.X R10, R10, UR7, R3, 0x1, P1 ;  /* 0x000000070a0a7c11 */ /* 0x000fe200088f0c03 */
[----:B------:R-:W-:Y:S06]  /*77c0*/  BRA.DIV UR4, `(.L_x_4758) ;  /* 0x0000013e04dc7947 */ /* 0x000fec000b800000 */
[----:B------:R0:W1:Y:S04]  /*77d0*/  SHFL.IDX PT, R3, R6, RZ, 0x1c1f ;  /* 0x001c1fff06037589 */ /* 0x00006800000e0000 */
[----:B------:R0:W2:Y:S04]  /*77e0*/  SHFL.IDX PT, R0, R4, RZ, 0x1c1f ;  /* 0x001c1fff04007589 */ /* 0x0000a800000e0000 */
[----:B------:R0:W3:Y:S04]  /*77f0*/  SHFL.IDX PT, R5, R10, RZ, 0x1c1f ;  /* 0x001c1fff0a057589 */ /* 0x0000e800000e0000 */
[----:B------:R0:W4:Y:S02]  /*7800*/  SHFL.IDX PT, R14, R7, RZ, 0x1c1f ;  /* 0x001c1fff070e7589 */ /* 0x00012400000e0000 */
.L_x_4984:
        /* <DEDUP_REMOVED lines=10> */
[----:B--2---:R-:W-:Y:S01]  /*78b0*/  IMAD.MOV.U32 R8, RZ, RZ, R0 ;  /* 0x000000ffff087224 */ /* 0x004fe200078e0000 */
[----:B------:R-:W-:Y:S01]  /*78c0*/  ISETP.GE.AND P3, PT, R195, UR4, PT ;  /* 0x00000004c3007c0c */ /* 0x000fe2000bf66270 */
[----:B-1----:R-:W-:Y:S01]  /*78d0*/  IMAD.MOV.U32 R9, RZ, RZ, R3 ;  /* 0x000000ffff097224 */ /* 0x002fe200078e0003 */
[----:B------:R-:W-:Y:S01]  /*78e0*/  ISETP.GE.AND P2, PT, R188, UR4, PT ;  /* 0x00000004bc007c0c */ /* 0x000fe2000bf46270 */
[----:B---3--:R-:W-:Y:S01]  /*78f0*/  IMAD.MOV.U32 R15, RZ, RZ, R5 ;  /* 0x000000ffff0f7224 */ /* 0x008fe200078e0005 */
[----:B------:R-:W-:-:S09]  /*7900*/  CS2R R28, SRZ ;  /* 0x00000000001c7805 */ /* 0x000fd2000001ff00 */
        /* <DEDUP_REMOVED lines=9> */
[----:B------:R-:W-:-:S04]  /*79a0*/  @!P3 SHF.L.U64.HI R24, R195, 0x1, R11 ;  /* 0x00000001c318b819 */ /* 0x000fc8000001020b */
[----:B------:R-:W-:Y:S01]  /*79b0*/  @!P3 IADD3.X R33, R5, R24, RZ, P1, !PT ;  /* 0x000000180521b210 */ /* 0x000fe20000ffe4ff */
[----:B------:R-:W-:Y:S01]  /*79c0*/  @!P3 IMAD.X R31, R3, 0x1, R24, P0 ;  /* 0x00000001031fb824 */ /* 0x000fe200000e0618 */
[----:B------:R-:W-:-:S04]  /*79d0*/  CS2R R24, SRZ ;  /* 0x0000000000187805 */ /* 0x000fc8000001ff00 */
[----:B------:R1:W5:Y:S04]  /*79e0*/  @!P3 LD.E.64 R20, desc[UR40][R30.64] ;  /* 0x000000281e14b980 */ /* 0x000368000c101b00 */
[----:B------:R1:W5:Y:S02]  /*79f0*/  @!P3 LD.E.64 R24, desc[UR40][R32.64] ;  /* 0x000000282018b980 */ /* 0x000364000c101b00 */
.L_x_4760:
[----:B------:R-:W-:Y:S05]  /*7a00*/  BSYNC B1 ;  /* 0x0000000000017941 */ /* 0x000fea0003800000 */
.L_x_4759:
[----:B-1---5:R-:W-:Y:S01]  /*7a10*/  IMAD.MOV.U32 R8, RZ, RZ, R25 ;  /* 0x000000ffff087224 */ /* 0x022fe200078e0019 */
[----:B------:R-:W-:Y:S01]  /*7a20*/  UMOV UR4, 0xffffffff ;  /* 0xffffffff00047882 */ /* 0x000fe20000000000 */
[----:B--2---:R-:W-:Y:S02]  /*7a30*/  IMAD.MOV.U32 R0, RZ, RZ, R26 ;  /* 0x000000ffff007224 */ /* 0x004fe400078e001a */
[----:B------:R-:W-:Y:S01]  /*7a40*/  IMAD.MOV.U32 R3, RZ, RZ, R27 ;  /* 0x000000ffff037224 */ /* 0x000fe200078e001b */
[----:B------:R-:W-:Y:S01]  /*7a50*/  PRMT R44, R8, 0x7610, R44 ;  /* 0x00007610082c7816 */ /* 0x000fe2000000002c */
[----:B---3--:R-:W-:Y:S01]  /*7a60*/  IMAD.MOV.U32 R5, RZ, RZ, R24 ;  /* 0x000000ffff057224 */ /* 0x008fe200078e0018 */
[----:B------:R-:W-:Y:S01]  /*7a70*/  PRMT R38, R0, 0x7610, R38 ;  /* 0x0000761000267816 */ /* 0x000fe20000000026 */
[----:B------:R-:W-:Y:S02]  /*7a80*/  IMAD.MOV.U32 R8, RZ, RZ, R21 ;  /* 0x000000ffff087224 */ /* 0x000fe400078e0015 */
[----:B------:R-:W-:Y:S01]  /*7a90*/  IMAD.MOV.U32 R0, RZ, RZ, R28 ;  /* 0x000000ffff007224 */ /* 0x000fe200078e001c */
[----:B------:R-:W-:Y:S01]  /*7aa0*/  PRMT R42, R3, 0x5410, R5 ;  /* 0x00005410032a7816 */ /* 0x000fe20000000005 */
[----:B------:R-:W-:Y:S01]  /*7ab0*/  IMAD.MOV.U32 R3, RZ, RZ, R29 ;  /* 0x000000ffff037224 */ /* 0x000fe200078e001d */
[----:B------:R-:W-:-:S02]  /*7ac0*/  MOV R5, R20 ;  /* 0x0000001400057202 */ /* 0x000fc40000000f00 */
[----:B------:R-:W-:Y:S02]  /*7ad0*/  PRMT R38, R38, 0x5410, R0 ;  /* 0x0000541026267816 */ /* 0x000fe40000000000 */
[----:B------:R-:W-:Y:S02]  /*7ae0*/  PRMT R45, R5, 0x5410, R8 ;  /* 0x00005410052d7816 */ /* 0x000fe40000000008 */
[----:B------:R-:W-:Y:S02]  /*7af0*/  CS2R R8, SRZ ;  /* 0x0000000000087805 */ /* 0x000fe4000001ff00 */
[----:B------:R-:W-:Y:S01]  /*7b00*/  PRMT R44, R44, 0x5410, R3 ;  /* 0x000054102c2c7816 */ /* 0x000fe20000000003 */
[----:B------:R-:W-:Y:S06]  /*7b10*/  BRA.DIV UR4, `(.L_x_4761) ;  /* 0x0000013e04787947 */ /* 0x000fec000b800000 */
[----:B------:R1:W2:Y:S04]  /*7b20*/  SHFL.IDX PT, R3, R6, 0x1, 0x1c1f ;  /* 0x003c1f0006037f89 */ /* 0x0002a800000e0000 */
[----:B------:R1:W3:Y:S04]  /*7b30*/  SHFL.IDX PT, R0, R4, 0x1, 0x1c1f ;  /* 0x003c1f0004007f89 */ /* 0x0002e800000e0000 */
[----:B------:R1:W0:Y:S04]  /*7b40*/  SHFL.IDX PT, R5, R10, 0x1, 0x1c1f ;  /* 0x003c1f000a057f89 */ /* 0x00022800000e0000 */
[----:B----4-:R1:W4:Y:S02]  /*7b50*/  SHFL.IDX PT, R14, R7, 0x1, 0x1c1f ;  /* 0x003c1f00070e7f89 */ /* 0x01032400000e0000 */
.L_x_4990:
        /* <DEDUP_REMOVED lines=36> */
.L_x_4763:
[----:B------:R-:W-:Y:S05]  /*7da0*/  BSYNC B1 ;  /* 0x0000000000017941 */ /* 0x000fea0003800000 */
.L_x_4762:
[----:B------:R-:W1:Y:S01]  /*7db0*/  SYNCS.PHASECHK.TRANS64.TRYWAIT P0, [R2+URZ+0x28c00], R35 ;  /* 0x028c0023020075a7 */ /* 0x000e62000800017f */
[----:B--2---:R-:W-:Y:S01]  /*7dc0*/  LOP3.LUT R3, R36, 0x1c0, RZ, 0xc0, !PT ;  /* 0x000001c024037812 */ /* 0x004fe200078ec0ff */
[----:B0----5:R-:W-:Y:S01]  /*7dd0*/  IMAD.MOV.U32 R4, RZ, RZ, R8 ;  /* 0x000000ffff047224 */ /* 0x021fe200078e0008 */
[----:B------:R-:W-:Y:S01]  /*7de0*/  MOV R5, R11 ;  /* 0x0000000b00057202 */ /* 0x000fe20000000f00 */
[----:B------:R-:W-:Y:S01]  /*7df0*/  IMAD.MOV.U32 R6, RZ, RZ, R30 ;  /* 0x000000ffff067224 */ /* 0x000fe200078e001e */
[----:B---3--:R-:W-:Y:S01]  /*7e00*/  LOP3.LUT R0, R3, 0x18, R16, 0xf8, !PT ;  /* 0x0000001803007812 */ /* 0x008fe200078ef810 */
[----:B------:R-:W-:Y:S01]  /*7e10*/  BSSY B1, `(.L_x_4764) ;  /* 0x0000015000017945 */ /* 0x000fe20003800000 */
[----:B------:R-:W-:Y:S02]  /*7e20*/  SHF.R.U32.HI R3, RZ, 0x3, R3 ;  /* 0x00000003ff037819 */ /* 0x000fe40000011603 */
[----:B------:R-:W-:Y:S01]  /*7e30*/  PRMT R15, R15, 0x5410, R4 ;  /* 0x000054100f0f7816 */ /* 0x000fe20000000004 */
[----:B------:R-:W-:Y:S01]  /*7e40*/  IMAD.MOV.U32 R4, RZ, RZ, R10 ;  /* 0x000000ffff047224 */ /* 0x000fe200078e000a */
[----:B------:R-:W-:Y:S01]  /*7e50*/  LOP3.LUT R3, R0, R3, RZ, 0x3c, !PT ;  /* 0x0000000300037212 */ /* 0x000fe200078e3cff */
[----:B------:R-:W-:Y:S01]  /*7e60*/  IMAD.MOV.U32 R0, RZ, RZ, R9 ;  /* 0x000000ffff007224 */ /* 0x000fe200078e0009 */
[----:B------:R-:W-:-:S02]  /*7e70*/  VIADDMNMX R43, R34, -R199, 0x40, PT ;  /* 0x00000040222b7446 */ /* 0x000fc400038009c7 */
[----:B------:R-:W-:Y:S01]  /*7e80*/  PRMT R15, R4, 0x7610, R15 ;  /* 0x00007610040f7816 */ /* 0x000fe2000000000f */
[----:B------:R-:W-:Y:S01]  /*7e90*/  IMAD R3, R228, 0x200, R3 ;  /* 0x00000200e4037824 */ /* 0x000fe200078e0203 */
[----:B------:R-:W-:Y:S01]  /*7ea0*/  PRMT R46, R0, 0x5410, R6 ;  /* 0x00005410002e7816 */ /* 0x000fe20000000006 */
[----:B------:R-:W-:Y:S01]  /*7eb0*/  IMAD.MOV.U32 R0, RZ, RZ, R31 ;  /* 0x000000ffff007224 */ /* 0x000fe200078e001f */
[----:B----4-:R-:W-:Y:S01]  /*7ec0*/  PRMT R14, R5, 0x7610, R14 ;  /* 0x00007610050e7816 */ /* 0x010fe2000000000e */
[----:B------:R-:W-:Y:S01]  /*7ed0*/  IMAD.MOV.U32 R4, RZ, RZ, R12 ;  /* 0x000000ffff047224 */ /* 0x000fe200078e000c */
[----:B------:R-:W-:Y:S01]  /*7ee0*/  LOP3.LUT P2, RZ, R191, 0x4, RZ, 0xc0, !PT ;  /* 0x00000004bfff7812 */ /* 0x000fe2000784c0ff */
[----:B------:R-:W-:Y:S01]  /*7ef0*/  IMAD R3, R3, 0x2, R2 ;  /* 0x0000000203037824 */ /* 0x000fe200078e0202 */
[----:B------:R-:W-:Y:S01]  /*7f00*/  ISETP.GE.AND P1, PT, R186, R43, PT ;  /* 0x0000002bba00720c */ /* 0x000fe20003f26270 */
[----:B------:R-:W-:Y:S01]  /*7f10*/  IMAD.MOV.U32 R5, RZ, RZ, R13 ;  /* 0x000000ffff057224 */ /* 0x000fe200078e000d */
[----:B------:R-:W-:Y:S01]  /*7f20*/  PRMT R47, R0, 0x5410, R4 ;  /* 0x00005410002f7816 */ /* 0x000fe20000000004 */
[C---:B------:R-:W-:Y:S01]  /*7f30*/  VIADD R0, R3.reuse, 0x20440 ;  /* 0x0002044003007836 */ /* 0x040fe20000000000 */
[----:B------:R-:W-:Y:S01]  /*7f40*/  IADD3 R4, R3, 0x20400, RZ ;  /* 0x0002040003047810 */ /* 0x000fe20007ffe0ff */
[----:B-1----:R-:W-:Y:S08]  /*7f50*/  @!P0 BRA `(.L_x_4765) ;  /* 0x0000013800d88947 */ /* 0x002ff00003800000 */
.L_x_4991:
[----:B------:R-:W-:Y:S05]  /*7f60*/  BSYNC B1 ;  /* 0x0000000000017941 */ /* 0x000fea0003800000 */
.L_x_4764:
        /* <DEDUP_REMOVED lines=11> */
[--C-:B------:R-:W-:Y:S01]  /*8020*/  HADD2.F32 R34, -RZ, R38.reuse.H0_H0 ;  /* 0x20000026ff227230 */ /* 0x100fe20000004100 */
[----:B0-----:R-:W-:Y:S01]  /*8030*/  SHF.R.U32.HI R35, RZ, 0x10, R27 ;  /* 0x00000010ff237819 */ /* 0x001fe2000001161b */
[----:B------:R-:W-:Y:S01]  /*8040*/  HADD2.F32 R32, -RZ, R38.H1_H1 ;  /* 0x30000026ff207230 */ /* 0x000fe20000004100 */
[----:B------:R-:W-:Y:S01]  /*8050*/  SHF.R.U64 R41, R28, 0x10, R29 ;  /* 0x000000101c297819 */ /* 0x000fe2000000121d */
[----:B------:R-:W-:Y:S01]  /*8060*/  HADD2.F32 R33, -RZ, R33.H0_H0 ;  /* 0x20000021ff217230 */ /* 0x000fe20000004100 */
[----:B------:R-:W-:Y:S01]  /*8070*/  SHF.R.U64 R39, R26, 0x10, R27 ;  /* 0x000000101a277819 */ /* 0x000fe2000000121b */
[----:B------:R-:W-:Y:S02]  /*8080*/  HADD2.F32 R35, -RZ, R35.H0_H0 ;  /* 0x20000023ff237230 */ /* 0x000fe40000004100 */
[----:B-1----:R-:W-:-:S02]  /*8090*/  HADD2.F32 R28, -RZ, R7.H0_H0 ;  /* 0x20000007ff1c7230 */ /* 0x002fc40000004100 */
        /* <DEDUP_REMOVED lines=13> */
[----:B------:R-:W-:Y:S02]  /*8170*/  HADD2.F32 R32, -RZ, R42.H0_H0 ;  /* 0x2000002aff207230 */ /* 0x000fe40000004100 */
[----:B------:R-:W-:Y:S01]  /*8180*/  FFMA.FTZ R33, R7, R34, R38 ;  /* 0x0000002207217223 */ /* 0x000fe20000010026 */
[----:B------:R-:W-:Y:S02]  /*8190*/  HADD2.F32 R5, -RZ, R5.H1_H1 ;  /* 0x30000005ff057230 */ /* 0x000fe40000004100 */
[----:B------:R-:W-:-:S02]  /*81a0*/  HADD2.F32 R28, -RZ, R44.H1_H1 ;  /* 0x3000002cff1c7230 */ /* 0x000fc40000004100 */
        /* <DEDUP_REMOVED lines=15> */
.L_x_4769:
[----:B------:R-:W-:Y:S05]  /*82a0*/  BSYNC B2 ;  /* 0x0000000000027941 */ /* 0x000fea0003800000 */
.L_x_4768:
[----:B------:R-:W-:Y:S05]  /*82b0*/  @P1 BRA `(.L_x_4767) ;  /* 0x0000000000a81947 */ /* 0x000fea0003800000 */
[----:B-1----:R-:W1:Y:S01]  /*82c0*/  LDS.128 R4, [R0] ;  /* 0x0000000000047984 */ /* 0x002e620000000c00 */
[----:B------:R-:W-:Y:S01]  /*82d0*/  SHF.R.U32.HI R27, RZ, 0x10, R21 ;  /* 0x00000010ff1b7819 */ /* 0x000fe20000011615 */
[----:B------:R-:W-:Y:S01]  /*82e0*/  HADD2.F32 R28, -RZ, R42.H1_H1 ;  /* 0x3000002aff1c7230 */ /* 0x000fe20000004100 */
[--C-:B------:R-:W-:Y:S01]  /*82f0*/  SHF.R.U32.HI R29, RZ, 0x10, R25.reuse ;  /* 0x00000010ff1d7819 */ /* 0x100fe20000011619 */
[----:B------:R-:W-:Y:S01]  /*8300*/  HADD2.F32 R26, -RZ, R45.H0_H0 ;  /* 0x2000002dff1a7230 */ /* 0x000fe20000004100 */
[----:B0-----:R-:W-:Y:S01]  /*8310*/  SHF.R.U64 R35, R24, 0x10, R25 ;  /* 0x0000001018237819 */ /* 0x001fe20000001219 */
        /* <DEDUP_REMOVED lines=35> */
[----:B------:R2:W-:Y:S02]  /*8550*/  STS.128 [R0], R4 ;  /* 0x0000000400007388 */ /* 0x0005e40000000c00 */
.L_x_4767:
[----:B------:R-:W-:Y:S05]  /*8560*/  BSYNC B1 ;  /* 0x0000000000017941 */ /* 0x000fea0003800000 */
.L_x_4766:
        /* <DEDUP_REMOVED lines=10> */
[----:B------:R-:W-:Y:S01]  /*8610*/  HADD2.F32 R26, -RZ, R15.H1_H1 ;  /* 0x3000000fff1a7230 */ /* 0x000fe20000004100 */
[----:B------:R-:W-:Y:S01]  /*8620*/  SHF.R.U32.HI R27, RZ, 0x10, R9 ;  /* 0x00000010ff1b7819 */ /* 0x000fe20000011609 */
        /* <DEDUP_REMOVED lines=38> */
.L_x_4772:
[----:B------:R-:W-:Y:S05]  /*8890*/  BSYNC B1 ;  /* 0x0000000000017941 */ /* 0x000fea0003800000 */
.L_x_4771:
[----:B------:R-:W-:Y:S05]  /*88a0*/  @P1 BRA `(.L_x_4770) ;  /* 0x0000001400bc1947 */ /* 0x000fea0003800000 */
[----:B-1----:R-:W1:Y:S01]  /*88b0*/  LDS.128 R4, [R0+0x1000] ;  /* 0x0010000000047984 */ /* 0x002e620000000c00 */
[--C-:B------:R-:W-:Y:S01]  /*88c0*/  SHF.R.U64 R26, R12, 0x10, R13.reuse ;  /* 0x000000100c1a7819 */ /* 0x100fe2000000120d */
[----:B------:R-:W-:Y:S01]  /*88d0*/  HADD2.F32 R15, -RZ, R15.H0_H0 ;  /* 0x2000000fff0f7230 */ /* 0x000fe20000004100 */
[----:B------:R-:W-:Y:S02]  /*88e0*/  SHF.R.U32.HI R12, RZ, 0x10, R13 ;  /* 0x00000010ff0c7819 */ /* 0x000fe4000001160d */
[--C-:B------:R-:W-:Y:S02]  /*88f0*/  SHF.R.U32.HI R13, RZ, 0x10, R11.reuse ;  /* 0x00000010ff0d7819 */ /* 0x100fe4000001160b */
[----:B------:R-:W-:Y:S01]  /*8900*/  SHF.R.U64 R25, R10, 0x10, R11 ;  /* 0x000000100a197819 */ /* 0x000fe2000000120b */
[----:B------:R-:W-:Y:S02]  /*8910*/  HADD2.F32 R12, -RZ, R12.H0_H0 ;  /* 0x2000000cff0c7230 */ /* 0x000fe40000004100 */
[----:B------:R-:W-:-:S02]  /*8920*/  HADD2.F32 R13, -RZ, R13.H0_H0 ;  /* 0x2000000dff0d7230 */ /* 0x000fc40000004100 */
[----:B------:R-:W-:Y:S02]  /*8930*/  HADD2.F32 R11, -RZ, R47.H1_H1 ;  /* 0x3000002fff0b7230 */ /* 0x000fe40000004100 */
        /* <DEDUP_REMOVED lines=34> */
.L_x_4757:
[----:B------:R-:W0:Y:S01]  /*8b60*/  S2R R0, SR_TID.X ;  /* 0x0000000000007919 */ /* 0x000e220000002100 */
[----:B------:R-:W1:Y:S01]  /*8b70*/  LDC R34, c[0x0][0x448] ;  /* 0x00011200ff227b82 */ /* 0x000e620000000800 */
[----:B------:R-:W-:Y:S01]  /*8b80*/  ULDC.64 UR4, c[0x0][0x3f8] ;  /* 0x0000fe0000047ab9 */ /* 0x000fe20000000a00 */
[----:B------:R-:W-:Y:S01]  /*8b90*/  MOV R27, R29 ;  /* 0x0000001d001b7202 */ /* 0x000fe20000000f00 */
[----:B------:R-:W-:Y:S01]  /*8ba0*/  ULDC.64 UR6, c[0x0][0x408] ;  /* 0x0001020000067ab9 */ /* 0x000fe20000000a00 */
        /* <DEDUP_REMOVED lines=41> */
[----:B--2---:R-:W-:-:S05]  /*8e40*/  @!P1 IMAD.X R7, R0, 0x1, R21, P2 ;  /* 0x0000000100079824 */ /* 0x004fca00010e0615 */
[----:B------:R-:W2:Y:S01]  /*8e50*/  @!P1 LD.E.128 R8, desc[UR40][R6.64] ;  /* 0x0000002806089980 */ /* 0x000ea2000c101d00 */
[----:B---3--:R-:W-:-:S04]  /*8e60*/  @!P1 IADD3 R14, P2, R14, R5, RZ ;  /* 0x000000050e0e9210 */ /* 0x008fc80007f5e0ff */
[----:B----4-:R-:W-:-:S05]  /*8e70*/  @!P1 IADD3.X R3, R4, R21, RZ, P2, !PT ;  /* 0x0000001504039210 */ /* 0x010fca00017fe4ff */
        /* <DEDUP_REMOVED lines=23> */
[----:B------:R-:W-:Y:S01]  /*8ff0*/  @!P1 IMAD.MOV.U32 R29, RZ, RZ, R7 ;  /* 0x000000ffff1d9224 */ /* 0x000fe200078e0007 */
[----:B------:R-:W-:Y:S01]  /*9000*/  MOV R4, R20 ;  /* 0x0000001400047202 */ /* 0x000fe20000000f00 */
[----:B------:R-:W-:Y:S02]  /*9010*/  @!P1 IMAD.MOV.U32 R28, RZ, RZ, R6 ;  /* 0x000000ffff1c9224 */ /* 0x000fe400078e0006 */
[----:B------:R-:W-:Y:S02]  /*9020*/  IMAD.MOV.U32 R5, RZ, RZ, R21 ;  /* 0x000000ffff057224 */ /* 0x000fe400078e0015 */
[----:B------:R-:W-:-:S02]  /*9030*/  IMAD.MOV.U32 R7, RZ, RZ, R29 ;  /* 0x000000ffff077224 */ /* 0x000fc400078e001d */
[----:B------:R-:W-:Y:S01]  /*9040*/  IMAD.MOV.U32 R6, RZ, RZ, R28 ;  /* 0x000000ffff067224 */ /* 0x000fe200078e001c */
[----:B------:R-:W-:Y:S02]  /*9050*/  PRMT R38, R5, 0x7610, R38 ;  /* 0x0000761005267816 */ /* 0x000fe40000000026 */
[----:B------:R-:W-:Y:S02]  /*9060*/  PRMT R44, R4, 0x5410, R7 ;  /* 0x00005410042c7816 */ /* 0x000fe40000000007 */
[----:B------:R-:W-:Y:S02]  /*9070*/  CS2R R4, SRZ ;  /* 0x0000000000047805 */ /* 0x000fe4000001ff00 */
[----:B01--4-:R-:W-:-:S07]  /*9080*/  PRMT R51, R6, 0x7610, R51 ;  /* 0x0000761006337816 */ /* 0x013fce0000000033 */
.L_x_5001:
[----:B------:R-:W4:Y:S01]  /*9090*/  LDL R7, [R1+0x48] ;  /* 0x0000480001077983 */ /* 0x000f220000100800 */
[----:B------:R-:W-:Y:S01]  /*90a0*/  VIADD R37, R37, 0x20 ;  /* 0x0000002025257836 */ /* 0x000fe20000000000 */
[----:B------:R-:W-:Y:S01]  /*90b0*/  BSSY B1, `(.L_x_4774) ;  /* 0x0000016000017945 */ /* 0x000fe20003800000 */
[----:B------:R-:W-:Y:S02]  /*90c0*/  CS2R R8, SRZ ;  /* 0x0000000000087805 */ /* 0x000fe4000001ff00 */
[----:B------:R-:W-:Y:S02]  /*90d0*/  CS2R R10, SRZ ;  /* 0x00000000000a7805 */ /* 0x000fe4000001ff00 */
[----:B------:R-:W-:Y:S02]  /*90e0*/  ISETP.GE.AND P1, PT, R37, R34, PT ;  /* 0x000000222500720c */ /* 0x000fe40003f26270 */
[----:B----4-:R-:W-:-:S04]  /*90f0*/  LEA.HI R6, R7, R7, RZ, 0x1 ;  /* 0x0000000707067211 */ /* 0x010fc800078f08ff */
        /* <DEDUP_REMOVED lines=12> */
[----:B------:R-:W-:Y:S02]  /*91c0*/  IADD3 R4, P2, R14, R4, RZ ;  /* 0x000000040e047210 */ /* 0x000fe40007f5e0ff */
[----:B--2---:R-:W-:-:S03]  /*91d0*/  IADD3.X R9, R0, R5, RZ, P1, !PT ;  /* 0x0000000500097210 */ /* 0x004fc60000ffe4ff */
[----:B------:R-:W-:-:S03]  /*91e0*/  IMAD.X R5, R24, 0x1, R5, P2 ;  /* 0x0000000118057824 */ /* 0x000fc600010e0605 */
[----:B------:R-:W5:Y:S04]  /*91f0*/  LD.E.128 R8, desc[UR40][R8.64] ;  /* 0x0000002808087980 */ /* 0x000f68000c101d00 */
[----:B------:R-:W5:Y:S02]  /*9200*/  LD.E.128 R4, desc[UR40][R4.64] ;  /* 0x0000002804047980 */ /* 0x000f64000c101d00 */
.L_x_4775:
[----:B------:R-:W-:Y:S05]  /*9210*/  BSYNC B1 ;  /* 0x0000000000017941 */ /* 0x000fea0003800000 */
.L_x_4774:
[----:B------:R-:W0:Y:S01]  /*9220*/  SYNCS.PHASECHK.TRANS64.TRYWAIT P1, [R2+URZ+0x28c00], R13 ;  /* 0x028c000d020075a7 */ /* 0x000e22000802017f */
[----:B---3--:R-:W-:Y:S01]  /*9230*/  VIADDMNMX R3, R34, -R199, 0x40, PT ;  /* 0x0000004022037446 */ /* 0x008fe200038009c7 */
[C---:B------:R-:W-:Y:S01]  /*9240*/  VIADD R14, R186.reuse, 0x20 ;  /* 0x00000020ba0e7836 */ /* 0x040fe20000000000 */
[----:B------:R-:W-:Y:S01]  /*9250*/  BSSY B1, `(.L_x_4776) ;  /* 0x000000e000017945 */ /* 0x000fe20003800000 */
[----:B--2--5:R-:W-:Y:S01]  /*9260*/  IMAD.MOV.U32 R0, RZ, RZ, R4 ;  /* 0x000000ffff007224 */ /* 0x024fe200078e0004 */
[-C--:B------:R-:W-:Y:S01]  /*9270*/  ISETP.GE.OR P2, PT, R186, R3.reuse, P0 ;  /* 0x00000003ba00720c */ /* 0x080fe20000746670 */
[----:B------:R-:W-:Y:S01]  /*9280*/  IMAD.MOV.U32 R12, RZ, RZ, R5 ;  /* 0x000000ffff0c7224 */ /* 0x000fe200078e0005 */
[----:B------:R-:W-:Y:S01]  /*9290*/  ISETP.GE.OR P0, PT, R14, R3, P0 ;  /* 0x000000030e00720c */ /* 0x000fe20000706670 */
[----:B------:R-:W-:Y:S02]  /*92a0*/  IMAD.MOV.U32 R3, RZ, RZ, R7 ;  /* 0x000000ffff037224 */ /* 0x000fe400078e0007 */
[----:B------:R-:W-:Y:S01]  /*92b0*/  IMAD.MOV.U32 R14, RZ, RZ, R9 ;  /* 0x000000ffff0e7224 */ /* 0x000fe200078e0009 */
[----:B------:R-:W-:Y:S01]  /*92c0*/  PRMT R52, R0, 0x5410, R12 ;  /* 0x0000541000347816 */ /* 0x000fe2000000000c */
[----:B------:R-:W-:Y:S01]  /*92d0*/  IMAD.MOV.U32 R0, RZ, RZ, R6 ;  /* 0x000000ffff007224 */ /* 0x000fe200078e0006 */
[----:B------:R-:W-:-:S04]  /*92e0*/  MOV R12, R8 ;  /* 0x00000008000c7202 */ /* 0x000fc80000000f00 */
[----:B------:R-:W-:Y:S01]  /*92f0*/  PRMT R0, R3, 0x5410, R0 ;  /* 0x0000541003007816 */ /* 0x000fe20000000000 */
[----:B------:R-:W-:Y:S01]  /*9300*/  IMAD.IADD R3, R16, 0x1, R39 ;  /* 0x0000000110037824 */ /* 0x000fe200078e0227 */
[----:B------:R-:W-:Y:S01]  /*9310*/  PRMT R53, R12, 0x5410, R14 ;  /* 0x000054100c357816 */ /* 0x000fe2000000000e */
[----:B0-----:R-:W-:Y:S06]  /*9320*/  @!P1 BRA `(.L_x_4777) ;  /* 0x0000012c00609947 */ /* 0x001fec0003800000 */
.L_x_5002:
[----:B------:R-:W-:Y:S05]  /*9330*/  BSYNC B1 ;  /* 0x0000000000017941 */ /* 0x000fea0003800000 */
.L_x_4776:
[----:B------:R-:W-:Y:S01]  /*9340*/  BSSY B1, `(.L_x_4778) ;  /* 0x0000063000017945 */ /* 0x000fe20003800000 */
[----:B------:R-:W-:Y:S01]  /*9350*/  IMAD.MOV.U32 R54, RZ, RZ, R10 ;  /* 0x000000ffff367224 */ /* 0x000fe200078e000a */
[----:B------:R-:W-:Y:S01]  /*9360*/  LOP3.LUT R3, R3, 0x38, RZ, 0xc0, !PT ;  /* 0x0000003803037812 */ /* 0x000fe200078ec0ff */
[----:B------:R-:W-:Y:S01]  /*9370*/  IMAD.MOV.U32 R55, RZ, RZ, R11 ;  /* 0x000000ffff377224 */ /* 0x000fe200078e000b */
[----:B------:R-:W-:Y:S06]  /*9380*/  @P2 BRA `(.L_x_4779) ;  /* 0x0000000400782947 */ /* 0x000fec0003800000 */
[----:B------:R-:W-:Y:S01]  /*9390*/  IMAD.SHL.U32 R12, R191, 0x40, RZ ;  /* 0x00000040bf0c7824 */ /* 0x000fe200078e00ff */
[----:B------:R-:W-:Y:S01]  /*93a0*/  SHF.R.U64 R50, R30, 0x10, R31 ;  /* 0x000000101e327819 */ /* 0x000fe2000000121f */
[--C-:B------:R-:W-:Y:S01]  /*93b0*/  HADD2.F32 R39, -RZ, R38.reuse.H0_H0 ;  /* 0x20000026ff277230 */ /* 0x100fe20000004100 */
[--C-:B------:R-:W-:Y:S01]  /*93c0*/  SHF.R.U32.HI R34, RZ, 0x10, R21.reuse ;  /* 0x00000010ff227819 */ /* 0x100fe20000011615 */
[----:B------:R-:W-:Y:S01]  /*93d0*/  HADD2.F32 R37, -RZ, R38.H1_H1 ;  /* 0x30000026ff257230 */ /* 0x000fe20000004100 */
[----:B------:R-:W-:Y:S02]  /*93e0*/  LOP3.LUT R25, R12, 0x1c0, RZ, 0xc0, !PT ;  /* 0x000001c00c197812 */ /* 0x000fe400078ec0ff */
[----:B------:R-:W-:Y:S01]  /*93f0*/  SHF.R.U64 R48, R20, 0x10, R21 ;  /* 0x0000001014307819 */ /* 0x000fe20000001215 */
[----:B------:R-:W-:Y:S01]  /*9400*/  HADD2.F32 R34, -RZ, R34.H0_H0 ;  /* 0x20000022ff227230 */ /* 0x000fe20000004100 */
[----:B------:R-:W-:Y:S02]  /*9410*/  SHF.R.U32.HI R14, RZ, 0x3, R25 ;  /* 0x00000003ff0e7819 */ /* 0x000fe40000011619 */
[----:B------:R-:W-:-:S02]  /*9420*/  LOP3.LUT R12, R25, 0x38, R16, 0xf8, !PT ;  /* 0x00000038190c7812 */ /* 0x000fc400078ef810 */
[----:B------:R-:W-:Y:S02]  /*9430*/  LOP3.LUT R25, R14, R3, R25, 0x1e, !PT ;  /* 0x000000030e197212 */ /* 0x000fe400078e1e19 */
[----:B0-----:R-:W-:Y:S02]  /*9440*/  LOP3.LUT R13, R12, R14, RZ, 0x3c, !PT ;  /* 0x0000000e0c0d7212 */ /* 0x001fe400078e3cff */
[----:B------:R-:W-:Y:S01]  /*9450*/  SHF.R.U32.HI R36, RZ, 0x10, R31 ;  /* 0x00000010ff247819 */ /* 0x000fe2000001161f */
[----:B------:R-:W-:Y:S01]  /*9460*/  IMAD R25, R228, 0x200, R25 ;  /* 0x00000200e4197824 */ /* 0x000fe200078e0219 */
[----:B------:R-:W-:Y:S01]  /*9470*/  SHF.R.U64 R49, R32, 0x10, R33 ;  /* 0x0000001020317819 */ /* 0x000fe20000001221 */
[----:B------:R-:W-:Y:S01]  /*9480*/  IMAD R13, R228, 0x200, R13 ;  /* 0x00000200e40d7824 */ /* 0x000fe200078e020d */
[--C-:B------:R-:W-:Y:S01]  /*9490*/  SHF.R.U32.HI R40, RZ, 0x10, R29.reuse ;  /* 0x00000010ff287819 */ /* 0x100fe2000001161d */
[----:B------:R-:W-:Y:S01]  /*94a0*/  IMAD R46, R25, 0x2, R2 ;  /* 0x00000002192e7824 */ /* 0x000fe200078e0202 */
[----:B------:R-:W-:-:S02]  /*94b0*/  SHF.R.U64 R47, R28, 0x10, R29 ;  /* 0x000000101c2f7819 */ /* 0x000fc4000000121d */
[----:B------:R-:W-:Y:S02]  /*94c0*/  LEA R45, R13, R2, 0x1 ;  /* 0x000000020d2d7211 */ /* 0x000fe400078e08ff */
[----:B------:R-:W0:Y:S01]  /*94d0*/  LDS.128 R24, [R46+0x20400] ;  /* 0x020400002e187984 */ /* 0x000e220000000c00 */
[----:B------:R-:W-:-:S03]  /*94e0*/  SHF.R.U32.HI R42, RZ, 0x10, R33 ;  /* 0x00000010ff2a7819 */ /* 0x000fc60000011621 */
[----:B------:R-:W1:Y:S01]  /*94f0*/  LDS.128 R12, [R45+0x20400] ;  /* 0x020400002d0c7984 */ /* 0x000e620000000c00 */
[--C-:B0-----:R-:W-:Y:S02]  /*9500*/  HADD2.F32 R30, -RZ, R25.reuse.H0_H0 ;  /* 0x20000019ff1e7230 */ /* 0x101fe40000004100 */
[----:B------:R-:W-:Y:S02]  /*9510*/  HADD2.F32 R31, -RZ, R25.H1_H1 ;  /* 0x30000019ff1f7230 */ /* 0x000fe40000004100 */
[--C-:B-1----:R-:W-:Y:S02]  /*9520*/  HADD2.F32 R20, -RZ, R13.reuse.H0_H0 ;  /* 0x2000000dff147230 */ /* 0x102fe40000004100 */
[C---:B------:R-:W-:Y:S01]  /*9530*/  FMUL.FTZ R41, R30.reuse, R39 ;  /* 0x000000271e297220 */ /* 0x040fe20000410000 */
[-C--:B------:R-:W-:Y:S01]  /*9540*/  FMUL.FTZ R43, R30, R37.reuse ;  /* 0x000000251e2b7220 */ /* 0x080fe20000410000 */
[----:B------:R-:W-:Y:S02]  /*9550*/  HADD2.F32 R30, -RZ, R36.H0_H0 ;  /* 0x20000024ff1e7230 */ /* 0x000fe40000004100 */
[----:B------:R-:W-:Y:S01]  /*9560*/  FMUL.FTZ R36, R31, R34 ;  /* 0x000000221f247220 */ /* 0x000fe20000410000 */
[----:B------:R-:W-:Y:S01]  /*9570*/  FFMA.FTZ R38, R20, R37, -R41 ;  /* 0x0000002514267223 */ /* 0x000fe20000010829 */
[----:B------:R-:W-:-:S02]  /*9580*/  HADD2.F32 R21, -RZ, R13.H1_H1 ;  /* 0x3000000dff157230 */ /* 0x000fc40000004100 */
[----:B------:R-:W-:Y:S01]  /*9590*/  FFMA.FTZ R43, R20, R39, R43 ;  /* 0x00000027142b7223 */ /* 0x000fe2000001002b */
[----:B------:R-:W-:Y:S02]  /*95a0*/  HADD2.F32 R32, -RZ, R27.H0_H0 ;  /* 0x2000001bff207230 */ /* 0x000fe40000004100 */
[-C--:B------:R-:W-:Y:S01]  /*95b0*/  FMUL.FTZ R20, R31, R30.reuse ;  /* 0x0000001e1f147220 */ /* 0x080fe20000410000 */
[----:B------:R-:W-:Y:S02]  /*95c0*/  HADD2.F32 R41, -RZ, R44.H1_H1 ;  /* 0x3000002cff297230 */ /* 0x000fe40000004100 */
[----:B------:R-:W-:Y:S01]  /*95d0*/  FFMA.FTZ R39, R21, R30, -R36 ;  /* 0x0000001e15277223 */ /* 0x000fe20000010824 */
[----:B------:R-:W-:Y:S02]  /*95e0*/  HADD2.F32 R37, -RZ, R35.H1_H1 ;  /* 0x30000023ff257230 */ /* 0x000fe40000004100 */
[----:B------:R-:W-:Y:S02]  /*95f0*/  HADD2.F32 R28, -RZ, R15.H0_H0 ;  /* 0x2000000fff1c7230 */ /* 0x000fe40000004100 */
[----:B------:R-:W-:Y:S01]  /*9600*/  FMUL.FTZ R31, R32, R41 ;  /* 0x00000029201f7220 */ /* 0x000fe20000410000 */
[----:B------:R-:W-:-:S02]  /*9610*/  HADD2.F32 R33, -RZ, R27.H1_H1 ;  /* 0x3000001bff217230 */ /* 0x000fc40000004100 */
[-C--:B------:R-:W-:Y:S01]  /*9620*/  FMUL.FTZ R32, R32, R37.reuse ;  /* 0x0000002520207220 */ /* 0x080fe20000410000 */
[----:B------:R-:W-:Y:S02]  /*9630*/  HADD2.F32 R36, -RZ, R40.H0_H0 ;  /* 0x20000028ff247230 */ /* 0x000fe40000004100 */
[C---:B------:R-:W-:Y:S01]  /*9640*/  FFMA.FTZ R37, R28.reuse, R37, -R31 ;  /* 0x000000251c257223 */ /* 0x040fe2000001081f */
[----:B------:R-:W-:Y:S02]  /*9650*/  HADD2.F32 R29, -RZ, R15.H1_H1 ;  /* 0x3000000fff1d7230 */ /* 0x000fe40000004100 */
[----:B------:R-:W-:Y:S01]  /*9660*/  FFMA.FTZ R41, R28, R41, R32 ;  /* 0x000000291c297223 */ /* 0x000fe20000010020 */
[----:B------:R-:W-:Y:S02]  /*9670*/  HADD2.F32 R30, -RZ, R42.H0_H0 ;  /* 0x2000002aff1e7230 */ /* 0x000fe40000004100 */
[----:B------:R-:W-:Y:S01]  /*9680*/  FFMA.FTZ R40, R21, R34, R20 ;  /* 0x0000002215287223 */ /* 0x000fe20000010014 */
[----:B------:R-:W-:-:S02]  /*9690*/  HADD2.F32 R25, -RZ, R24.H0_H0 ;  /* 0x20000018ff197230 */ /* 0x000fc40000004100 */
[C---:B------:R-:W-:Y:S01]  /*96a0*/  FMUL.FTZ R28, R33.reuse, R36 ;  /* 0x00000024211c7220 */ /* 0x040fe20000410000 */
[----:B------:R-:W-:Y:S02]  /*96b0*/  HADD2.F32 R32, -RZ, R44.H0_H0 ;  /* 0x2000002cff207230 */ /* 0x000fe40000004100 */
[-C--:B------:R-:W-:Y:S01]  /*96c0*/  FMUL.FTZ R44, R33, R30.reuse ;  /* 0x0000001e212c7220 */ /* 0x080fe20000410000 */
[----:B------:R-:W-:Y:S02]  /*96d0*/  HADD2.F32 R20, -RZ, R51.H1_H1 ;  /* 0x30000033ff147230 */ /* 0x000fe40000004100 */
[----:B------:R-:W-:Y:S01]  /*96e0*/  FFMA.FTZ R42, R29, R30, -R28 ;  /* 0x0000001e1d2a7223 */ /* 0x000fe2000001081c */
[----:B------:R-:W-:Y:S02]  /*96f0*/  HADD2.F32 R13, -RZ, R12.H0_H0 ;  /* 0x2000000cff0d7230 */ /* 0x000fe40000004100 */
[----:B------:R-:W-:Y:S01]  /*9700*/  FMUL.FTZ R34, R25, R32 ;  /* 0x0000002019227220 */ /* 0x000fe20000410000 */
[----:B------:R-:W-:-:S02]  /*9710*/  HADD2.F32 R27, -RZ, R26.H0_H0 ;  /* 0x2000001aff1b7230 */ /* 0x000fc40000004100 */
[----:B------:R-:W-:Y:S01]  /*9720*/  FMUL.FTZ R25, R25, R20 ;  /* 0x0000001419197220 */ /* 0x000fe20000410000 */
[----:B------:R-:W-:Y:S02]  /*9730*/  HADD2.F32 R30, -RZ, R51.H0_H0 ;  /* 0x20000033ff1e7230 */ /* 0x000fe40000004100 */
[----:B------:R-:W-:Y:S01]  /*9740*/  FFMA.FTZ R44, R29, R36, R44 ;  /* 0x000000241d2c7223 */ /* 0x000fe2000001002c */
[----:B------:R-:W-:Y:S02]  /*9750*/  HADD2.F32 R28, -RZ, R35.H0_H0 ;  /* 0x20000023ff1c7230 */ /* 0x000fe40000004100 */
[----:B------:R-:W-:Y:S01]  /*9760*/  FFMA.FTZ R34, R13, R20, -R34 ;  /* 0x000000140d227223 */ /* 0x000fe20000010822 */
[----:B------:R-:W-:Y:S02]  /*9770*/  HADD2.F32 R15, -RZ, R14.H0_H0 ;  /* 0x2000000eff0f7230 */ /* 0x000fe40000004100 */
[----:B------:R-:W-:Y:S01]  /*9780*/  FMUL.FTZ R36, R27, R30 ;  /* 0x0000001e1b247220 */ /* 0x000fe20000410000 */
[----:B------:R-:W-:Y:S01]  /*9790*/  FFMA.FTZ R32, R13, R32, R25 ;  /* 0x000000200d207223 */ /* 0x000fe20000010019 */
[----:B------:R-:W-:Y:S01]  /*97a0*/  FMUL.FTZ R20, R27, R28 ;  /* 0x0000001c1b147220 */ /* 0x000fe20000410000 */
[----:B------:R-:W-:-:S02]  /*97b0*/  HADD2.F32 R24, -RZ, R24.H1_H1 ;  /* 0x30000018ff187230 */ /* 0x000fc40000004100 */
[C---:B------:R-:W-:Y:S01]  /*97c0*/  FFMA.FTZ R36, R15.reuse, R28, -R36 ;  /* 0x0000001c0f247223 */ /* 0x040fe20000010824 */
[----:B------:R-:W-:Y:S02]  /*97d0*/  HADD2.F32 R26, -RZ, R26.H1_H1 ;  /* 0x3000001aff1a7230 */ /* 0x000fe40000004100 */
[----:B------:R-:W-:Y:S01]  /*97e0*/  FFMA.FTZ R20, R15, R30, R20 ;  /* 0x0000001e0f147223 */ /* 0x000fe20000010014 */
[----:B------:R-:W-:Y:S02]  /*97f0*/  HADD2.F32 R25, -RZ, R48.H0_H0 ;  /* 0x20000030ff197230 */ /* 0x000fe40000004100 */
[----:B------:R-:W-:Y:S02]  /*9800*/  HADD2.F32 R27, -RZ, R47.H0_H0 ;  /* 0x2000002fff1b7230 */ /* 0x000fe40000004100 */
[----:B------:R-:W-:Y:S02]  /*9810*/  HADD2.F32 R13, -RZ, R50.H0_H0 ;  /* 0x20000032ff0d7230 */ /* 0x000fe40000004100 */
[----:B------:R-:W-:Y:S01]  /*9820*/  FMUL.FTZ R15, R24, R25 ;  /* 0x00000019180f7220 */ /* 0x000fe20000410000 */
[----:B------:R-:W-:-:S02]  /*9830*/  HADD2.F32 R21, -RZ, R49.H0_H0 ;  /* 0x20000031ff157230 */ /* 0x000fc40000004100 */
        /* <DEDUP_REMOVED lines=19> */
.L_x_4779:
[----:B------:R-:W-:Y:S05]  /*9970*/  BSYNC B1 ;  /* 0x0000000000017941 */ /* 0x000fea0003800000 */
.L_x_4778:
        /* <DEDUP_REMOVED lines=12> */
[----:B------:R-:W-:Y:S01]  /*9a40*/  HADD2.F32 R28, -RZ, R52.H1_H1 ;  /* 0x30000034ff1c7230 */ /* 0x000fe20000004100 */
        /* <DEDUP_REMOVED lines=23> */
[----:B------:R-:W-:-:S02]  /*9bc0*/  HADD2.F32 R9, -RZ, R52.H0_H0 ;  /* 0x20000034ff097230 */ /* 0x000fc40000004100 */
        /* <DEDUP_REMOVED lines=13> */
[--C-:B------:R-:W-:Y:S02]  /*9ca0*/  HADD2.F32 R21, -RZ, R0.reuse.H1_H1 ;  /* 0x30000000ff157230 */ /* 0x100fe40000004100 */
        /* <DEDUP_REMOVED lines=47> */
.L_x_4770:
[----:B------:R-:W-:Y:S05]  /*9fa0*/  BSYNC B0 ;  /* 0x0000000000007941 */ /* 0x000fea0003800000 */
.L_x_4756:
        /* <DEDUP_REMOVED lines=8> */
.L_x_4753:
[----:B------:R-:W-:-:S13]  /*a030*/  ISETP.NE.AND P0, PT, R185, 0x3, PT ;  /* 0x00000003b900780c */ /* 0x000fda0003f05270 */
[----:B------:R-:W-:Y:S05]  /*a040*/  @!P0 BRA `(.L_x_4780) ;  /* 0x0000000000048947 */ /* 0x000fea0003800000 */
[----:B------:R-:W-:Y:S01]  /*a050*/  BPT.TRAP 0x1 ;  /* 0x000000040000795c */ /* 0x000fe20000300000 */
.L_x_4780:
[----:B------:R-:W-:Y:S01]  /*a060*/  IMAD R21, R18, 0x8, R2 ;  /* 0x0000000812157824 */ /* 0x000fe200078e0202 */
[----:B------:R-:W-:-:S04]  /*a070*/  SHF.L.U32 R58, R19, 0x1f, RZ ;  /* 0x0000001f133a7819 */ /* 0x000fc800000006ff */
[----:B------:R4:W0:Y:S01]  /*a080*/  SYNCS.PHASECHK.TRANS64.TRYWAIT P1, [R21+URZ+0x28c30], R58 ;  /* 0x028c303a150075a7 */ /* 0x000822000802017f */
[----:B------:R-:W-:Y:S05]  /*a090*/  @!P0 BRA `(.L_x_4781) ;  /* 0x0000000000048947 */ /* 0x000fea0003800000 */
[----:B------:R-:W-:Y:S01]  /*a0a0*/  BPT.TRAP 0x1 ;  /* 0x000000040000795c */ /* 0x000fe20000300000 */
.L_x_4781:
[C---:B--2---:R-:W-:Y:S02]  /*a0b0*/  VIADD R0, R2.reuse, 0x22400 ;  /* 0x0002240002007836 */ /* 0x044fe40000000000 */
[----:B01-3--:R-:W-:-:S03]  /*a0c0*/  VIADD R3, R2, 0x20400 ;  /* 0x0002040002037836 */ /* 0x00bfc60000000000 */
        /* <DEDUP_REMOVED lines=8> */
.L_x_4782:
        /* <DEDUP_REMOVED lines=12> */
[----:B------:R-:W-:Y:S01]  /*a210*/  IMAD.MOV.U32 R11, RZ, RZ, 0x40000040 ;  /* 0x40000040ff0b7424 */ /* 0x000fe200078e00ff */
[----:B------:R-:W-:Y:S01]  /*a220*/  MOV R9, 0x40000040 ;  /* 0x4000004000097802 */ /* 0x000fe20000000f00 */
[----:B------:R-:W-:-:S02]  /*a230*/  IMAD.MOV.U32 R7, RZ, RZ, 0x40000040 ;  /* 0x40000040ff077424 */ /* 0x000fc400078e00ff */
[----:B------:R-:W-:Y:S02]  /*a240*/  VIADD R8, R4, 0x4 ;  /* 0x0000000404087836 */ /* 0x000fe40000000000 */
[----:B------:R-:W-:-:S06]  /*a250*/  IMAD.MOV.U32 R15, RZ, RZ, 0x40000040 ;  /* 0x40000040ff0f7424 */ /* 0x000fcc00078e00ff */
[----:B------:R-:W-:Y:S01]  /*a260*/  HGMMA.64x64x16.F32 R24, gdesc[UR4], RZ, !UPT, gsb0 ;  /* 0x00e00000041879f0 */ /* 0x000fe2000c0008ff */
[----:B------:R-:W-:Y:S02]  /*a270*/  R2UR UR4, R10 ;  /* 0x000000000a0472ca */ /* 0x000fe400000e0000 */
[----:B------:R-:W-:Y:S02]  /*a280*/  R2UR UR5, R11 ;  /* 0x000000000b0572ca */ /* 0x000fe400000e0000 */
[----:B------:R-:W-:Y:S01]  /*a290*/  R2UR UR6, R6 ;  /* 0x00000000060672ca */ /* 0x000fe200000e0000 */
[C---:B------:R-:W-:Y:S01]  /*a2a0*/  VIADD R6, R14.reuse, 0x4 ;  /* 0x000000040e067836 */ /* 0x040fe20000000000 */
[----:B------:R-:W-:Y:S01]  /*a2b0*/  R2UR UR7, R7 ;  /* 0x00000000070772ca */ /* 0x000fe200000e0000 */
[----:B------:R-:W-:Y:S02]  /*a2c0*/  IMAD.MOV.U32 R7, RZ, RZ, 0x40000040 ;  /* 0x40000040ff077424 */ /* 0x000fe400078e00ff */
[----:B------:R-:W-:Y:S01]  /*a2d0*/  VIADD R14, R14, 0x6 ;  /* 0x000000060e0e7836 */ /* 0x000fe20000000000 */
[----:B------:R-:W-:-:S02]  /*a2e0*/  WARPGROUP.DEPBAR.LE gsb0, 0x0 ;  /* 0x00008000000079c5 */ /* 0x000fc40000010000 */
[----:B------:R-:W-:-:S07]  /*a2f0*/  WARPGROUP.ARRIVE ;  /* 0x00000000000079c5 */ /* 0x000fce0000000000 */
        /* <DEDUP_REMOVED lines=20> */
.L_x_4784:
[----:B------:R-:W1:Y:S01]  /*a440*/  LDC R3, c[0x0][0x448] ;  /* 0x00011200ff037b82 */ /* 0x000e620000000800 */
[----:B------:R-:W-:Y:S01]  /*a450*/  ULDC UR4, c[0x0][0x9d8] ;  /* 0x0002760000047ab9 */ /* 0x000fe20000000800 */
[----:B------:R-:W-:Y:S01]  /*a460*/  LOP3.LUT R22, R22, 0xfffffffd, RZ, 0xc0, !PT ;  /* 0xfffffffd16167812 */ /* 0x000fe200078ec0ff */
[----:B------:R-:W-:Y:S01]  /*a470*/  FMUL.FTZ R27, R27, UR4 ;  /* 0x000000041b1b7c20 */ /* 0x000fe20008410000 */
[----:B------:R-:W-:Y:S01]  /*a480*/  FMUL.FTZ R26, R26, UR4 ;  /* 0x000000041a1a7c20 */ /* 0x000fe20008410000 */
[----:B------:R-:W-:Y:S01]  /*a490*/  FMUL.FTZ R30, R30, UR4 ;  /* 0x000000041e1e7c20 */ /* 0x000fe20008410000 */
[----:B------:R-:W-:Y:S01]  /*a4a0*/  FMUL.FTZ R0, R24, UR4 ;  /* 0x0000000418007c20 */ /* 0x000fe20008410000 */
[----:B------:R-:W-:Y:S01]  /*a4b0*/  FMUL.FTZ R31, R31, UR4 ;  /* 0x000000041f1f7c20 */ /* 0x000fe20008410000 */
[----:B------:R2:W3:Y:S01]  /*a4c0*/  MUFU.TANH R24, R26 ;  /* 0x0000001a00187308 */ /* 0x0004e20000002400 */
        /* <DEDUP_REMOVED lines=9> */
[----:B------:R-:W-:Y:S01]  /*a560*/  FMUL.FTZ R50, R50, UR4 ;  /* 0x0000000432327c20 */ /* 0x000fe20008410000 */
[----:B------:R-:W-:Y:S01]  /*a570*/  FMUL.FTZ R54, R54, UR4 ;  /* 0x0000000436367c20 */ /* 0x000fe20008410000 */
[----:B------:R-:W-:Y:S01]  /*a580*/  FMUL.FTZ R55, R55, UR4 ;  /* 0x0000000437377c20 */ /* 0x000fe20008410000 */
[----:B------:R-:W-:Y:S01]  /*a590*/  FMUL.FTZ R28, R28, UR4 ;  /* 0x000000041c1c7c20 */ /* 0x000fe20008410000 */
[----:B------:R-:W-:Y:S01]  /*a5a0*/  FMUL.FTZ R32, R32, UR4 ;  /* 0x0000000420207c20 */ /* 0x000fe20008410000 */
[----:B------:R-:W-:Y:S01]  /*a5b0*/  FMUL.FTZ R33, R33, UR4 ;  /* 0x0000000421217c20 */ /* 0x000fe20008410000 */
[----:B-1----:R-:W-:Y:S01]  /*a5c0*/  ISETP.NE.AND P1, PT, R3, 0x1, PT ;  /* 0x000000010300780c */ /* 0x002fe20003f25270 */
[----:B------:R-:W-:Y:S01]  /*a5d0*/  IMAD.IADD R3, R229, 0x1, R199 ;  /* 0x00000001e5037824 */ /* 0x000fe200078e02c7 */
[----:B------:R-:W1:Y:S01]  /*a5e0*/  MUFU.TANH R30, R30 ;  /* 0x0000001e001e7308 */ /* 0x000e620000002400 */
[----:B------:R-:W-:Y:S01]  /*a5f0*/  FMUL.FTZ R36, R36, UR4 ;  /* 0x0000000424247c20 */ /* 0x000fe20008410000 */
[----:B------:R-:W-:Y:S01]  /*a600*/  FMUL.FTZ R37, R37, UR4 ;  /* 0x0000000425257c20 */ /* 0x000fe20008410000 */
[----:B------:R-:W-:Y:S01]  /*a610*/  FMUL.FTZ R41, R41, UR4 ;  /* 0x0000000429297c20 */ /* 0x000fe20008410000 */
[----:B------:R-:W-:Y:S01]  /*a620*/  MOV R20, R3 ;  /* 0x0000000300147202 */ /* 0x000fe20000000f00 */
[----:B------:R-:W-:Y:S01]  /*a630*/  FMUL.FTZ R40, R40, UR4 ;  /* 0x0000000428287c20 */ /* 0x000fe20008410000 */
[----:B------:R-:W-:Y:S01]  /*a640*/  FMUL.FTZ R45, R45, UR4 ;  /* 0x000000042d2d7c20 */ /* 0x000fe20008410000 */
[----:B------:R-:W-:Y:S01]  /*a650*/  FMUL.FTZ R44, R44, UR4 ;  /* 0x000000042c2c7c20 */ /* 0x000fe20008410000 */
[----:B------:R-:W0:Y:S01]  /*a660*/  MUFU.TANH R31, R31 ;  /* 0x0000001f001f7308 */ /* 0x000e220000002400 */
[----:B------:R-:W-:Y:S01]  /*a670*/  FMUL.FTZ R49, R49, UR4 ;  /* 0x0000000431317c20 */ /* 0x000fe20008410000 */
[----:B------:R-:W-:Y:S01]  /*a680*/  FMUL.FTZ R48, R48, UR4 ;  /* 0x0000000430307c20 */ /* 0x000fe20008410000 */
[----:B------:R-:W4:Y:S01]  /*a690*/  @P1 LDC R14, c[0x0][0x44c] ;  /* 0x00011300ff0e1b82 */ /* 0x000f220000000800 */
[----:B------:R-:W-:Y:S01]  /*a6a0*/  @P1 LOP3.LUT R22, R22, 0x2, RZ, 0xfc, !PT ;  /* 0x0000000216161812 */ /* 0x000fe200078efcff */
[----:B------:R-:W-:Y:S01]  /*a6b0*/  FMUL.FTZ R52, R52, UR4 ;  /* 0x0000000434347c20 */ /* 0x000fe20008410000 */
[----:B------:R-:W-:-:S02]  /*a6c0*/  FMUL.FTZ R53, R53, UR4 ;  /* 0x0000000435357c20 */ /* 0x000fc40008410000 */
[----:B------:R-:W0:Y:S03]  /*a6d0*/  MUFU.TANH R34, R34 ;  /* 0x0000002200227308 */ /* 0x000e260000002400 */
[----:B------:R-:W2:Y:S05]  /*a6e0*/  @P1 LDC R15, c[0x0][0x450] ;  /* 0x00011400ff0f1b82 */ /* 0x000eaa0000000800 */
[----:B------:R-:W0:Y:S08]  /*a6f0*/  MUFU.TANH R35, R35 ;  /* 0x0000002300237308 */ /* 0x000e300000002400 */
[----:B------:R-:W0:Y:S01]  /*a700*/  MUFU.TANH R38, R38 ;  /* 0x0000002600267308 */ /* 0x000e220000002400 */
[----:B----4-:R-:W-:-:S04]  /*a710*/  @P1 IMAD.HI.U32 R14, R3, R14, RZ ;  /* 0x0000000e030e1227 */ /* 0x010fc800078e00ff */
[----:B------:R-:W-:-:S03]  /*a720*/  IMAD.MOV.U32 R3, RZ, RZ, -0x40 ;  /* 0xffffffc0ff037424 */ /* 0x000fc600078e00ff */
[----:B------:R-:W4:Y:S01]  /*a730*/  MUFU.TANH R39, R39 ;  /* 0x0000002700277308 */ /* 0x000f220000002400 */
[----:B--2---:R-:W-:Y:S01]  /*a740*/  @P1 SHF.R.U32.HI R20, RZ, R15, R14 ;  /* 0x0000000fff141219 */ /* 0x004fe2000001160e */
[----:B------:R-:W-:-:S04]  /*a750*/  IMAD R3, R208, R3, 0x40 ;  /* 0x00000040d0037424 */ /* 0x000fc800078e0203 */
[----:B------:R-:W2:Y:S01]  /*a760*/  SHFL.IDX PT, R15, R20, 0x1, 0x1c1f ;  /* 0x003c1f00140f7f89 */ /* 0x000ea200000e0000 */
[----:B------:R-:W-:Y:S01]  /*a770*/  IADD3 R14, R198, 0x1, R3 ;  /* 0x00000001c60e7810 */ /* 0x000fe20007ffe003 */
[----:B------:R-:W4:Y:S01]  /*a780*/  MUFU.TANH R42, R42 ;  /* 0x0000002a002a7308 */ /* 0x000f220000002400 */
[----:B------:R-:W-:Y:S01]  /*a790*/  IADD3 R26, -R192, R3, R198 ;  /* 0x00000003c01a7210 */ /* 0x000fe20007ffe1c6 */
[----:B------:R-:W-:Y:S01]  /*a7a0*/  FMUL.FTZ R3, R47, UR4 ;  /* 0x000000042f037c20 */ /* 0x000fe20008410000 */
[----:B------:R-:W-:Y:S01]  /*a7b0*/  IADD3 R65, -R197, R14, -R192 ;  /* 0x0000000ec5417210 */ /* 0x000fe20007ffe9c0 */
[----:B------:R-:W4:Y:S04]  /*a7c0*/  SHFL.IDX PT, R20, R20, RZ, 0x1c1f ;  /* 0x001c1fff14147589 */ /* 0x000f2800000e0000 */
[----:B------:R-:W4:Y:S08]  /*a7d0*/  MUFU.TANH R25, R43 ;  /* 0x0000002b00197308 */ /* 0x000f300000002400 */
[----:B------:R-:W4:Y:S01]  /*a7e0*/  MUFU.TANH R46, R46 ;  /* 0x0000002e002e7308 */ /* 0x000f220000002400 */
[----:B--2---:R-:W-:-:S07]  /*a7f0*/  VIADDMNMX R14, R15, R65, R26, PT ;  /* 0x000000410f0e7246 */ /* 0x004fce000380011a */
[----:B------:R-:W-:Y:S01]  /*a800*/  MUFU.TANH R54, R54 ;  /* 0x0000003600367308 */ /* 0x000fe20000002400 */
[C---:B------:R-:W-:Y:S02]  /*a810*/  ISETP.GT.AND P1, PT, R14.reuse, RZ, PT ;  /* 0x000000ff0e00720c */ /* 0x040fe40003f24270 */
[C---:B------:R-:W-:Y:S02]  /*a820*/  ISETP.GT.AND P2, PT, R14.reuse, 0x1, PT ;  /* 0x000000010e00780c */ /* 0x040fe40003f44270 */
[----:B------:R-:W-:Y:S02]  /*a830*/  ISETP.GT.AND P3, PT, R14, 0x8, PT ;  /* 0x000000080e00780c */ /* 0x000fe40003f64270 */
[----:B---3--:R-:W-:Y:S01]  /*a840*/  FSEL R24, R24, -INF , P1 ;  /* 0xff80000018187808 */ /* 0x008fe20000800000 */
[----:B------:R-:W-:Y:S01]  /*a850*/  MUFU.TANH R55, R55 ;  /* 0x0000003700377308 */ /* 0x000fe20000002400 */
[----:B-----5:R-:W-:Y:S02]  /*a860*/  FSEL R63, R27, -INF , P2 ;  /* 0xff8000001b3f7808 */ /* 0x020fe40001000000 */
[----:B-1----:R-:W-:-:S02]  /*a870*/  FSEL R61, R30, -INF , P3 ;  /* 0xff8000001e3d7808 */ /* 0x002fc40001800000 */
[----:B------:R-:W-:Y:S02]  /*a880*/  ISETP.GT.AND P1, PT, R14, 0x9, PT ;  /* 0x000000090e00780c */ /* 0x000fe40003f24270 */
[----:B------:R-:W-:Y:S01]  /*a890*/  FMNMX.FTZ R30, R24, R63, !PT ;  /* 0x0000003f181e7209 */ /* 0x000fe20007810000 */
[----:B------:R1:W2:Y:S01]  /*a8a0*/  MUFU.TANH R27, R3 ;  /* 0x00000003001b7308 */ /* 0x0002a20000002400 */
[C---:B------:R-:W-:Y:S02]  /*a8b0*/  ISETP.GT.AND P2, PT, R14.reuse, 0x10, PT ;  /* 0x000000100e00780c */ /* 0x040fe40003f44270 */
[----:B0-----:R-:W-:Y:S02]  /*a8c0*/  FSEL R59, R31, -INF , P1 ;  /* 0xff8000001f3b7808 */ /* 0x001fe40000800000 */
[----:B------:R-:W-:Y:S02]  /*a8d0*/  FMNMX.FTZ R30, R61, R30, !PT ;  /* 0x0000001e3d1e7209 */ /* 0x000fe40007810000 */
[----:B------:R-:W-:Y:S01]  /*a8e0*/  ISETP.GT.AND P1, PT, R14, 0x11, PT ;  /* 0x000000110e00780c */ /* 0x000fe20003f24270 */
[----:B------:R-:W0:Y:S01]  /*a8f0*/  MUFU.TANH R31, R50 ;  /* 0x00000032001f7308 */ /* 0x000e220000002400 */
[----:B------:R-:W-:Y:S01]  /*a900*/  FSEL R47, R34, -INF , P2 ;  /* 0xff800000222f7808 */ /* 0x000fe20001000000 */
[----:B-1----:R-:W-:Y:S01]  /*a910*/  FMUL.FTZ R3, R51, UR4 ;  /* 0x0000000433037c20 */ /* 0x002fe20008410000 */
[----:B------:R-:W-:-:S02]  /*a920*/  FMNMX.FTZ R30, R59, R30, !PT ;  /* 0x0000001e3b1e7209 */ /* 0x000fc40007810000 */
[C---:B------:R-:W-:Y:S02]  /*a930*/  ISETP.GT.AND P2, PT, R14.reuse, 0x18, PT ;  /* 0x000000180e00780c */ /* 0x040fe40003f44270 */
[----:B------:R-:W-:Y:S01]  /*a940*/  FSEL R57, R35, -INF , P1 ;  /* 0xff80000023397808 */ /* 0x000fe20000800000 */
[----:B------:R-:W1:Y:S01]  /*a950*/  MUFU.TANH R3, R3 ;  /* 0x0000000300037308 */ /* 0x000e620000002400 */
[----:B------:R-:W-:Y:S02]  /*a960*/  FMNMX.FTZ R30, R47, R30, !PT ;  /* 0x0000001e2f1e7209 */ /* 0x000fe40007810000 */
[----:B------:R-:W-:Y:S02]  /*a970*/  ISETP.GT.AND P1, PT, R14, 0x19, PT ;  /* 0x000000190e00780c */ /* 0x000fe40003f24270 */
[----:B------:R-:W-:Y:S02]  /*a980*/  FSEL R43, R38, -INF , P2 ;  /* 0xff800000262b7808 */ /* 0x000fe40001000000 */
[----:B------:R-:W-:Y:S01]  /*a990*/  FMNMX.FTZ R30, R57, R30, !PT ;  /* 0x0000001e391e7209 */ /* 0x000fe20007810000 */
[----:B------:R-:W3:Y:S01]  /*a9a0*/  MUFU.TANH R0, R0 ;  /* 0x0000000000007308 */ /* 0x000ee20000002400 */
[----:B------:R-:W-:-:S02]  /*a9b0*/  ISETP.GT.AND P2, PT, R14, 0x20, PT ;  /* 0x000000200e00780c */ /* 0x000fc40003f44270 */
[----:B----4-:R-:W-:Y:S02]  /*a9c0*/  FSEL R51, R39, -INF , P1 ;  /* 0xff80000027337808 */ /* 0x010fe40000800000 */
[----:B------:R-:W-:Y:S02]  /*a9d0*/  FMNMX.FTZ R30, R43, R30, !PT ;  /* 0x0000001e2b1e7209 */ /* 0x000fe40007810000 */
[----:B------:R-:W-:Y:S01]  /*a9e0*/  ISETP.GT.AND P1, PT, R14, 0x21, PT ;  /* 0x000000210e00780c */ /* 0x000fe20003f24270 */
[----:B------:R-:W4:Y:S01]  /*a9f0*/  MUFU.TANH R12, R12 ;  /* 0x0000000c000c7308 */ /* 0x000f220000002400 */
        /* <DEDUP_REMOVED lines=9> */
[----:B------:R-:W-:Y:S01]  /*aa90*/  MUFU.TANH R32, R32 ;  /* 0x0000002000207308 */ /* 0x000fe20000002400 */
[----:B------:R-:W-:-:S02]  /*aaa0*/  ISETP.GT.AND P2, PT, R14, 0x30, PT ;  /* 0x000000300e00780c */ /* 0x000fc40003f44270 */
[----:B--2---:R-:W-:Y:S02]  /*aab0*/  FSEL R35, R27, -INF , P1 ;  /* 0xff8000001b237808 */ /* 0x004fe40000800000 */
[----:B------:R-:W-:Y:S02]  /*aac0*/  FMNMX.FTZ R30, R25, R30, !PT ;  /* 0x0000001e191e7209 */ /* 0x000fe40007810000 */
[C---:B------:R-:W-:Y:S01]  /*aad0*/  ISETP.GT.AND P1, PT, R14.reuse, 0x31, PT ;  /* 0x000000310e00780c */ /* 0x040fe20003f24270 */
[----:B------:R3:W-:Y:S01]  /*aae0*/  MUFU.TANH R38, R33 ;  /* 0x0000002100267308 */ /* 0x0007e20000002400 */
[----:B0-----:R-:W-:Y:S02]  /*aaf0*/  FSEL R31, R31, -INF , P2 ;  /* 0xff8000001f1f7808 */ /* 0x001fe40001000000 */
[----:B------:R-:W-:Y:S02]  /*ab00*/  FMNMX.FTZ R30, R35, R30, !PT ;  /* 0x0000001e231e7209 */ /* 0x000fe40007810000 */
[----:B------:R-:W-:-:S02]  /*ab10*/  ISETP.GT.AND P2, PT, R14, 0x38, PT ;  /* 0x000000380e00780c */ /* 0x000fc40003f44270 */
[----:B-1----:R-:W-:Y:S01]  /*ab20*/  FSEL R27, R3, -INF , P1 ;  /* 0xff800000031b7808 */ /* 0x002fe20000800000 */
[----:B------:R-:W-:Y:S01]  /*ab30*/  MUFU.TANH R36, R36 ;  /* 0x0000002400247308 */ /* 0x000fe20000002400 */
[----:B------:R-:W-:Y:S02]  /*ab40*/  FMNMX.FTZ R30, R31, R30, !PT ;  /* 0x0000001e1f1e7209 */ /* 0x000fe40007810000 */
[----:B------:R-:W-:Y:S01]  /*ab50*/  ISETP.GT.AND P1, PT, R14, 0x39, PT ;  /* 0x000000390e00780c */ /* 0x000fe20003f24270 */
[----:B------:R-:W-:Y:S01]  /*ab60*/  FMUL.FTZ R14, R29, UR4 ;  /* 0x000000041d0e7c20 */ /* 0x000fe20008410000 */
[----:B------:R-:W-:Y:S01]  /*ab70*/  FSEL R29, R54, -INF , P2 ;  /* 0xff800000361d7808 */ /* 0x000fe20001000000 */
[----:B------:R-:W-:Y:S01]  /*ab80*/  ULDC UR4, c[0x0][0x988] ;  /* 0x0002620000047ab9 */ /* 0x000fe20000000800 */
[----:B------:R-:W-:Y:S01]  /*ab90*/  FMNMX.FTZ R30, R27, R30, !PT ;  /* 0x0000001e1b1e7209 */ /* 0x000fe20007810000 */
[----:B------:R-:W0:Y:S01]  /*aba0*/  MUFU.TANH R34, R14 ;  /* 0x0000000e00227308 */ /* 0x000e220000002400 */
[----:B------:R-:W-:-:S02]  /*abb0*/  FSEL R3, R55, -INF , P1 ;  /* 0xff80000037037808 */ /* 0x000fc40000800000 */
[----:B------:R-:W-:Y:S02]  /*abc0*/  FMNMX.FTZ R30, R29, R30, !PT ;  /* 0x0000001e1d1e7209 */ /* 0x000fe40007810000 */
[----:B------:R-:W-:Y:S02]  /*abd0*/  VIADDMNMX R26, R20, R65, R26, PT ;  /* 0x00000041141a7246 */ /* 0x000fe4000380011a */
[----:B------:R-:W-:Y:S01]  /*abe0*/  FMNMX.FTZ R30, R3, R30, !PT ;  /* 0x0000001e031e7209 */ /* 0x000fe20007810000 */
[----:B------:R5:W-:Y:S01]  /*abf0*/  MUFU.TANH R42, R37 ;  /* 0x00000025002a7308 */ /* 0x000be20000002400 */
[C---:B------:R-:W-:Y:S02]  /*ac00*/  ISETP.GT.AND P1, PT, R26.reuse, RZ, PT ;  /* 0x000000ff1a00720c */ /* 0x040fe40003f24270 */
[C---:B------:R-:W-:Y:S01]  /*ac10*/  ISETP.GT.AND P2, PT, R26.reuse, 0x1, PT ;  /* 0x000000011a00780c */ /* 0x040fe20003f44270 */
[----:B------:R-:W1:Y:S01]  /*ac20*/  SHFL.BFLY PT, R55, R30, 0x2, 0x1f ;  /* 0x0c401f001e377f89 */ /* 0x000e6200000e0000 */
[----:B------:R-:W-:-:S02]  /*ac30*/  ISETP.GT.AND P3, PT, R26, 0x8, PT ;  /* 0x000000081a00780c */ /* 0x000fc40003f64270 */
[----:B---3--:R-:W-:Y:S01]  /*ac40*/  FSEL R33, R0, -INF , P1 ;  /* 0xff80000000217808 */ /* 0x008fe20000800000 */
[----:B------:R0:W-:Y:S01]  /*ac50*/  MUFU.TANH R69, R41 ;  /* 0x0000002900457308 */ /* 0x0001e20000002400 */
[----:B----4-:R-:W-:Y:S02]  /*ac60*/  FSEL R12, R12, -INF , P2 ;  /* 0xff8000000c0c7808 */ /* 0x010fe40001000000 */
[----:B------:R-:W-:Y:S02]  /*ac70*/  ISETP.GT.AND P1, PT, R26, 0x9, PT ;  /* 0x000000091a00780c */ /* 0x000fe40003f24270 */
[----:B-----5:R-:W-:Y:S02]  /*ac80*/  FSEL R37, R28, -INF , P3 ;  /* 0xff8000001c257808 */ /* 0x020fe40001800000 */
[----:B------:R-:W-:Y:S01]  /*ac90*/  FMNMX.FTZ R0, R33, R12, !PT ;  /* 0x0000000c21007209 */ /* 0x000fe20007810000 */
[----:B------:R-:W2:Y:S01]  /*aca0*/  MUFU.TANH R40, R40 ;  /* 0x0000002800287308 */ /* 0x000ea20000002400 */
[----:B------:R-:W-:-:S02]  /*acb0*/  ISETP.GT.AND P2, PT, R26, 0x10, PT ;  /* 0x000000101a00780c */ /* 0x000fc40003f44270 */
[----:B0-----:R-:W-:Y:S02]  /*acc0*/  FSEL R41, R34, -INF , P1 ;  /* 0xff80000022297808 */ /* 0x001fe40000800000 */
[----:B------:R-:W-:Y:S02]  /*acd0*/  FMNMX.FTZ R0, R37, R0, !PT ;  /* 0x0000000025007209 */ /* 0x000fe40007810000 */
[C---:B------:R-:W-:Y:S01]  /*ace0*/  ISETP.GT.AND P1, PT, R26.reuse, 0x11, PT ;  /* 0x000000111a00780c */ /* 0x040fe20003f24270 */
[----:B------:R-:W0:Y:S01]  /*acf0*/  MUFU.TANH R44, R44 ;  /* 0x0000002c002c7308 */ /* 0x000e220000002400 */
[----:B------:R-:W-:Y:S02]  /*ad00*/  FMNMX.FTZ R0, R41, R0, !PT ;  /* 0x0000000029007209 */ /* 0x000fe40007810000 */
[----:B------:R-:W-:Y:S02]  /*ad10*/  ISETP.GT.AND P3, PT, R26, 0x29, PT ;  /* 0x000000291a00780c */ /* 0x000fe40003f64270 */
[----:B-1----:R-:W-:-:S03]  /*ad20*/  FMNMX.FTZ R55, R30, R55, !PT ;  /* 0x000000371e377209 */ /* 0x002fc60007810000 */
[----:B------:R1:W3:Y:S02]  /*ad30*/  MUFU.TANH R30, R45 ;  /* 0x0000002d001e7308 */ /* 0x0002e40000002400 */
[----:B------:R-:W4:Y:S06]  /*ad40*/  SHFL.BFLY PT, R14, R55, 0x1, 0x1f ;  /* 0x0c201f00370e7f89 */ /* 0x000f2c00000e0000 */
[----:B------:R5:W-:Y:S01]  /*ad50*/  MUFU.TANH R75, R49 ;  /* 0x00000031004b7308 */ /* 0x000be20000002400 */
[----:B-1----:R-:W-:Y:S02]  /*ad60*/  FSEL R45, R32, -INF , P2 ;  /* 0xff800000202d7808 */ /* 0x002fe40001000000 */
[----:B------:R-:W-:-:S02]  /*ad70*/  ISETP.GT.AND P2, PT, R26, 0x18, PT ;  /* 0x000000181a00780c */ /* 0x000fc40003f44270 */
[----:B------:R-:W-:Y:S02]  /*ad80*/  FMNMX.FTZ R0, R45, R0, !PT ;  /* 0x000000002d007209 */ /* 0x000fe40007810000 */
[----:B------:R-:W-:Y:S01]  /*ad90*/  FSEL R65, R36, -INF , P2 ;  /* 0xff80000024417808 */ /* 0x000fe20001000000 */
[----:B------:R-:W1:Y:S01]  /*ada0*/  MUFU.TANH R48, R48 ;  /* 0x0000003000307308 */ /* 0x000e620000002400 */
[----:B------:R-:W-:-:S04]  /*adb0*/  ISETP.GT.AND P2, PT, R26, 0x20, PT ;  /* 0x000000201a00780c */ /* 0x000fc80003f44270 */
[----:B--2---:R-:W-:Y:S02]  /*adc0*/  FSEL R67, R40, -INF , P2 ;  /* 0xff80000028437808 */ /* 0x004fe40001000000 */
[----:B------:R-:W-:Y:S01]  /*add0*/  ISETP.GT.AND P2, PT, R26, 0x28, PT ;  /* 0x000000281a00780c */ /* 0x000fe20003f44270 */
[----:B------:R-:W2:Y:S01]  /*ade0*/  MUFU.TANH R52, R52 ;  /* 0x0000003400347308 */ /* 0x000ea20000002400 */
[----:B----4-:R-:W-:Y:S01]  /*adf0*/  FMNMX.FTZ R20, R55, R14, !PT ;  /* 0x0000000e37147209 */ /* 0x010fe20007810000 */
[----:B------:R-:W-:Y:S01]  /*ae00*/  IMAD.U32 R14, RZ, RZ, UR4 ;  /* 0x00000004ff0e7e24 */ /* 0x000fe2000f8e00ff */
[----:B------:R-:W-:Y:S02]  /*ae10*/  FSEL R55, R38, -INF , P1 ;  /* 0xff80000026377808 */ /* 0x000fe40000800000 */
[----:B------:R-:W-:Y:S01]  /*ae20*/  ISETP.GT.AND P1, PT, R26, 0x19, PT ;  /* 0x000000191a00780c */ /* 0x000fe20003f24270 */
[----:B------:R-:W-:Y:S01]  /*ae30*/  FMUL.FTZ R28, R20, R14 ;  /* 0x0000000e141c7220 */ /* 0x000fe20000410000 */
[----:B------:R-:W-:Y:S01]  /*ae40*/  FMNMX.FTZ R0, R55, R0, !PT ;  /* 0x0000000037007209 */ /* 0x000fe20007810000 */
[----:B------:R3:W4:Y:S01]  /*ae50*/  MUFU.TANH R32, R53 ;  /* 0x0000003500207308 */ /* 0x0007220000002400 */
[----:B-----5:R-:W-:-:S02]  /*ae60*/  FSEL R49, R42, -INF , P1 ;  /* 0xff8000002a317808 */ /* 0x020fc40000800000 */
[----:B------:R-:W-:Y:S02]  /*ae70*/  FMNMX.FTZ R0, R65, R0, !PT ;  /* 0x0000000041007209 */ /* 0x000fe40007810000 */
[----:B------:R-:W-:Y:S02]  /*ae80*/  ISETP.GT.AND P1, PT, R26, 0x21, PT ;  /* 0x000000211a00780c */ /* 0x000fe40003f24270 */
[----:B------:R-:W-:Y:S02]  /*ae90*/  FMNMX.FTZ R0, R49, R0, !PT ;  /* 0x0000000031007209 */ /* 0x000fe40007810000 */
[----:B------:R-:W-:Y:S02]  /*aea0*/  FSEL R69, R69, -INF , P1 ;  /* 0xff80000045457808 */ /* 0x000fe40000800000 */
[----:B------:R-:W-:Y:S02]  /*aeb0*/  FMNMX.FTZ R0, R67, R0, !PT ;  /* 0x0000000043007209 */ /* 0x000fe40007810000 */
[----:B0-----:R-:W-:-:S02]  /*aec0*/  FSEL R71, R44, -INF , P2 ;  /* 0xff8000002c477808 */ /* 0x001fc40001000000 */
[----:B------:R-:W-:Y:S02]  /*aed0*/  FMNMX.FTZ R0, R69, R0, !PT ;  /* 0x0000000045007209 */ /* 0x000fe40007810000 */
[----:B------:R-:W-:Y:S02]  /*aee0*/  ISETP.GT.AND P1, PT, R26, 0x30, PT ;  /* 0x000000301a00780c */ /* 0x000fe40003f24270 */
[----:B---3--:R-:W-:Y:S02]  /*aef0*/  FSEL R53, R30, -INF , P3 ;  /* 0xff8000001e357808 */ /* 0x008fe40001800000 */
[----:B------:R-:W-:Y:S02]  /*af00*/  FMNMX.FTZ R0, R71, R0, !PT ;  /* 0x0000000047007209 */ /* 0x000fe40007810000 */
[----:B------:R-:W-:Y:S02]  /*af10*/  ISETP.GT.AND P2, PT, R26, 0x31, PT ;  /* 0x000000311a00780c */ /* 0x000fe40003f44270 */
[----:B-1----:R-:W-:-:S02]  /*af20*/  FSEL R73, R48, -INF , P1 ;  /* 0xff80000030497808 */ /* 0x002fc40000800000 */
[----:B------:R-:W-:Y:S02]  /*af30*/  FMNMX.FTZ R0, R53, R0, !PT ;  /* 0x0000000035007209 */ /* 0x000fe40007810000 */
[----:B------:R-:W-:Y:S02]  /*af40*/  FSETP.NEU.FTZ.AND P4, PT, R20, -INF , PT ;  /* 0xff8000001400780b */ /* 0x000fe40003f9d000 */
[----:B------:R-:W-:Y:S02]  /*af50*/  ISETP.GT.AND P1, PT, R26, 0x38, PT ;  /* 0x000000381a00780c */ /* 0x000fe40003f24270 */
[----:B------:R-:W-:Y:S02]  /*af60*/  FSEL R75, R75, -INF , P2 ;  /* 0xff8000004b4b7808 */ /* 0x000fe40001000000 */
[----:B------:R-:W-:Y:S02]  /*af70*/  FMNMX.FTZ R0, R73, R0, !PT ;  /* 0x0000000049007209 */ /* 0x000fe40007810000 */
[----:B------:R-:W-:-:S02]  /*af80*/  FSEL R28, R28, RZ, P4 ;  /* 0x000000ff1c1c7208 */ /* 0x000fc40002000000 */
[----:B------:R-:W-:Y:S02]  /*af90*/  ISETP.GT.AND P2, PT, R26, 0x39, PT ;  /* 0x000000391a00780c */ /* 0x000fe40003f44270 */
[----:B--2---:R-:W-:Y:S01]  /*afa0*/  FSEL R77, R52, -INF , P1 ;  /* 0xff800000344d7808 */ /* 0x004fe20000800000 */
[--C-:B------:R-:W-:Y:S01]  /*afb0*/  FFMA.FTZ R26, R63, R14, -R28.reuse ;  /* 0x0000000e3f1a7223 */ /* 0x100fe2000001081c */
[----:B------:R-:W-:Y:S01]  /*afc0*/  FMNMX.FTZ R0, R75, R0, !PT ;  /* 0x000000004b007209 */ /* 0x000fe20007810000 */
[-CC-:B------:R-:W-:Y:S01]  /*afd0*/  FFMA.FTZ R24, R24, R14.reuse, -R28.reuse ;  /* 0x0000000e18187223 */ /* 0x180fe2000001081c */
[----:B----4-:R-:W-:Y:S01]  /*afe0*/  FSEL R63, R32, -INF , P2 ;  /* 0xff800000203f7808 */ /* 0x010fe20001000000 */
[--C-:B------:R-:W-:Y:S01]  /*aff0*/  FFMA.FTZ R61, R61, R14, -R28.reuse ;  /* 0x0000000e3d3d7223 */ /* 0x100fe2000001081c */
[----:B------:R-:W-:Y:S01]  /*b000*/  FMNMX.FTZ R0, R77, R0, !PT ;  /* 0x000000004d007209 */ /* 0x000fe20007810000 */
[----:B------:R0:W-:Y:S01]  /*b010*/  MUFU.EX2 R165, R24 ;  /* 0x0000001800a57308 */ /* 0x0001e20000000800 */
[-CC-:B------:R-:W-:Y:S01]  /*b020*/  FFMA.FTZ R47, R47, R14.reuse, -R28.reuse ;  /* 0x0000000e2f2f7223 */ /* 0x180fe2000001081c */
[--C-:B------:R-:W-:Y:S01]  /*b030*/  FFMA.FTZ R3, R3, R14, -R28.reuse ;  /* 0x0000000e03037223 */ /* 0x100fe2000001081c */
[----:B------:R-:W-:Y:S01]  /*b040*/  FMNMX.FTZ R0, R63, R0, !PT ;  /* 0x000000003f007209 */ /* 0x000fe20007810000 */
[-CC-:B------:R-:W-:Y:S01]  /*b050*/  FFMA.FTZ R57, R57, R14.reuse, -R28.reuse ;  /* 0x0000000e39397223 */ /* 0x180fe2000001081c */
[-CC-:B------:R-:W-:Y:S01]  /*b060*/  FFMA.FTZ R43, R43, R14.reuse, -R28.reuse ;  /* 0x0000000e2b2b7223 */ /* 0x180fe2000001081c */
[-CC-:B------:R-:W-:Y:S01]  /*b070*/  FFMA.FTZ R51, R51, R14.reuse, -R28.reuse ;  /* 0x0000000e33337223 */ /* 0x180fe2000001081c */
[-CC-:B------:R-:W-:Y:S01]  /*b080*/  FFMA.FTZ R39, R39, R14.reuse, -R28.reuse ;  /* 0x0000000e27277223 */ /* 0x180fe2000001081c */
[----:B------:R-:W-:Y:S01]  /*b090*/  MUFU.EX2 R30, R26 ;  /* 0x0000001a001e7308 */ /* 0x000fe20000000800 */
[-CC-:B0-----:R-:W-:Y:S01]  /*b0a0*/  FFMA.FTZ R24, R59, R14.reuse, -R28.reuse ;  /* 0x0000000e3b187223 */ /* 0x181fe2000001081c */
[-CC-:B------:R-:W-:Y:S01]  /*b0b0*/  FFMA.FTZ R25, R25, R14.reuse, -R28.reuse ;  /* 0x0000000e19197223 */ /* 0x180fe2000001081c */
[----:B------:R-:W0:Y:S01]  /*b0c0*/  SHFL.BFLY PT, R59, R0, 0x2, 0x1f ;  /* 0x0c401f00003b7f89 */ /* 0x000e2200000e0000 */
[-CC-:B------:R-:W-:Y:S01]  /*b0d0*/  FFMA.FTZ R35, R35, R14.reuse, -R28.reuse ;  /* 0x0000000e23237223 */ /* 0x180fe2000001081c */
[-CC-:B------:R-:W-:Y:S01]  /*b0e0*/  FFMA.FTZ R31, R31, R14.reuse, -R28.reuse ;  /* 0x0000000e1f1f7223 */ /* 0x180fe2000001081c */
[-CC-:B------:R-:W-:Y:S01]  /*b0f0*/  FFMA.FTZ R27, R27, R14.reuse, -R28.reuse ;  /* 0x0000000e1b1b7223 */ /* 0x180fe2000001081c */
[-CC-:B------:R-:W-:Y:S01]  /*b100*/  FFMA.FTZ R29, R29, R14.reuse, -R28.reuse ;  /* 0x0000000e1d1d7223 */ /* 0x180fe2000001081c */
[----:B------:R1:W-:Y:S08]  /*b110*/  MUFU.EX2 R32, R24 ;  /* 0x0000001800207308 */ /* 0x0003f00000000800 */
[----:B------:R-:W2:Y:S01]  /*b120*/  MUFU.EX2 R61, R61 ;  /* 0x0000003d003d7308 */ /* 0x000ea20000000800 */
[----:B-1----:R-:W-:-:S07]  /*b130*/  FFMA.FTZ R24, R15, R14, -R28 ;  /* 0x0000000e0f187223 */ /* 0x002fce000001081c */
[----:B------:R1:W-:Y:S01]  /*b140*/  MUFU.EX2 R38, R24 ;  /* 0x0000001800267308 */ /* 0x0003e20000000800 */
[----:B0-----:R-:W-:-:S05]  /*b150*/  FMNMX.FTZ R59, R0, R59, !PT ;  /* 0x0000003b003b7209 */ /* 0x001fca0007810000 */
[----:B------:R-:W0:Y:S02]  /*b160*/  SHFL.BFLY PT, R0, R59, 0x1, 0x1f ;  /* 0x0c201f003b007f89 */ /* 0x000e2400000e0000 */
[----:B------:R-:W-:Y:S01]  /*b170*/  MUFU.EX2 R47, R47 ;  /* 0x0000002f002f7308 */ /* 0x000fe20000000800 */
[----:B--2---:R-:W-:-:S07]  /*b180*/  F2FP.F16.F32.PACK_AB R167, R32, R61 ;  /* 0x0000003d20a7723e */ /* 0x004fce00000000ff */
[----:B------:R-:W-:Y:S08]  /*b190*/  MUFU.EX2 R28, R3 ;  /* 0x00000003001c7308 */ /* 0x000ff00000000800 */
[----:B------:R-:W2:Y:S01]  /*b1a0*/  MUFU.EX2 R34, R57 ;  /* 0x0000003900227308 */ /* 0x000ea20000000800 */
[----:B0-----:R-:W-:-:S07]  /*b1b0*/  FMNMX.FTZ R15, R59, R0, !PT ;  /* 0x000000003b0f7209 */ /* 0x001fce0007810000 */
[----:B------:R-:W-:Y:S01]  /*b1c0*/  MUFU.EX2 R43, R43 ;  /* 0x0000002b002b7308 */ /* 0x000fe20000000800 */
[C---:B------:R-:W-:Y:S01]  /*b1d0*/  FSETP.NEU.FTZ.AND P1, PT, R15.reuse, -INF , PT ;  /* 0xff8000000f00780b */ /* 0x040fe20003f3d000 */
[----:B------:R-:W-:-:S06]  /*b1e0*/  FMUL.FTZ R0, R15, R14 ;  /* 0x0000000e0f007220 */ /* 0x000fcc0000410000 */
[----:B------:R-:W0:Y:S01]  /*b1f0*/  MUFU.EX2 R36, R51 ;  /* 0x0000003300247308 */ /* 0x000e220000000800 */
[----:B-1----:R-:W-:Y:S01]  /*b200*/  FSEL R24, R0, RZ, P1 ;  /* 0x000000ff00187208 */ /* 0x002fe20000800000 */
[----:B------:R-:W-:Y:S01]  /*b210*/  FADD.FTZ R0, R165, R30 ;  /* 0x0000001ea5007221 */ /* 0x000fe20000010000 */
[----:B------:R-:W-:Y:S02]  /*b220*/  F2FP.F16.F32.PACK_AB R165, R30, R165 ;  /* 0x000000a51ea5723e */ /* 0x000fe400000000ff */
[----:B--2---:R-:W-:Y:S01]  /*b230*/  F2FP.F16.F32.PACK_AB R161, R34, R47 ;  /* 0x0000002f22a1723e */ /* 0x004fe200000000ff */
        /* <DEDUP_REMOVED lines=8> */
[----:B------:R-:W-:Y:S01]  /*b2c0*/  FADD.FTZ R3, R61, R0 ;  /* 0x000000003d037221 */ /* 0x000fe20000010000 */
[-CC-:B------:R-:W-:Y:S01]  /*b2d0*/  FFMA.FTZ R49, R49, R14.reuse, -R24.reuse ;  /* 0x0000000e31317223 */ /* 0x180fe20000010818 */
[-CC-:B------:R-:W-:Y:S01]  /*b2e0*/  FFMA.FTZ R67, R67, R14.reuse, -R24.reuse ;  /* 0x0000000e43437223 */ /* 0x180fe20000010818 */
[-CC-:B------:R-:W-:Y:S01]  /*b2f0*/  FFMA.FTZ R69, R69, R14.reuse, -R24.reuse ;  /* 0x0000000e45457223 */ /* 0x180fe20000010818 */
[----:B------:R-:W-:Y:S01]  /*b300*/  FADD.FTZ R46, R32, R3 ;  /* 0x00000003202e7221 */ /* 0x000fe20000010000 */
[----:B------:R-:W-:Y:S01]  /*b310*/  FFMA.FTZ R71, R71, R14, -R24 ;  /* 0x0000000e47477223 */ /* 0x000fe20000010818 */
[----:B------:R-:W1:Y:S01]  /*b320*/  MUFU.EX2 R12, R12 ;  /* 0x0000000c000c7308 */ /* 0x000e620000000800 */
[----:B------:R-:W-:-:S02]  /*b330*/  VIADD R0, R21, 0x28c40 ;  /* 0x00028c4015007836 */ /* 0x000fc40000000000 */
[-CC-:B------:R-:W-:Y:S01]  /*b340*/  FFMA.FTZ R53, R53, R14.reuse, -R24.reuse ;  /* 0x0000000e35357223 */ /* 0x180fe20000010818 */
[-CC-:B------:R-:W-:Y:S01]  /*b350*/  FFMA.FTZ R73, R73, R14.reuse, -R24.reuse ;  /* 0x0000000e49497223 */ /* 0x180fe20000010818 */
[-CC-:B------:R-:W-:Y:S01]  /*b360*/  FFMA.FTZ R75, R75, R14.reuse, -R24.reuse ;  /* 0x0000000e4b4b7223 */ /* 0x180fe20000010818 */
[-C--:B------:R-:W-:Y:S01]  /*b370*/  FFMA.FTZ R77, R77, R14.reuse, -R24 ;  /* 0x0000000e4d4d7223 */ /* 0x080fe20000010818 */
[----:B------:R-:W-:Y:S01]  /*b380*/  PRMT R0, R187, 0x654, R0 ;  /* 0x00000654bb007816 */ /* 0x000fe20000000000 */
[----:B------:R-:W-:Y:S01]  /*b390*/  FFMA.FTZ R24, R63, R14, -R24 ;  /* 0x0000000e3f187223 */ /* 0x000fe20000010818 */
[----:B------:R-:W2:Y:S01]  /*b3a0*/  MUFU.EX2 R37, R37 ;  /* 0x0000002500257308 */ /* 0x000ea20000000800 */
[----:B0-----:R-:W-:Y:S01]  /*b3b0*/  F2FP.F16.F32.PACK_AB R163, R36, R43 ;  /* 0x0000002b24a3723e */ /* 0x001fe200000000ff */
[----:B------:R0:W-:Y:S06]  /*b3c0*/  SYNCS.ARRIVE.TRANS64.RED.A1T0 RZ, [R0+URZ], RZ ;  /* 0x000000ff00ff79a7 */ /* 0x0001ec000810043f */
[----:B------:R-:W3:Y:S01]  /*b3d0*/  MUFU.EX2 R166, R41 ;  /* 0x0000002900a67308 */ /* 0x000ee20000000800 */
[----:B-1----:R-:W-:Y:S01]  /*b3e0*/  FADD.FTZ R44, R33, R12 ;  /* 0x0000000c212c7221 */ /* 0x002fe20000010000 */
[----:B------:R-:W-:-:S06]  /*b3f0*/  F2FP.F16.F32.PACK_AB R164, R12, R33 ;  /* 0x000000210ca4723e */ /* 0x000fcc00000000ff */
[----:B------:R-:W1:Y:S01]  /*b400*/  MUFU.EX2 R45, R45 ;  /* 0x0000002d002d7308 */ /* 0x000e620000000800 */
[----:B--2---:R-:W-:-:S07]  /*b410*/  FADD.FTZ R3, R37, R44 ;  /* 0x0000002c25037221 */ /* 0x004fce0000010000 */
[----:B------:R-:W2:Y:S01]  /*b420*/  MUFU.EX2 R160, R55 ;  /* 0x0000003700a07308 */ /* 0x000ea20000000800 */
[C---:B---3--:R-:W-:Y:S01]  /*b430*/  FADD.FTZ R44, R166.reuse, R3 ;  /* 0x00000003a62c7221 */ /* 0x048fe20000010000 */
[----:B------:R-:W-:Y:S01]  /*b440*/  F2FP.F16.F32.PACK_AB R166, R166, R37 ;  /* 0x00000025a6a6723e */ /* 0x000fe200000000ff */
[----:B------:R-:W-:Y:S06]  /*b450*/  BAR.SYNC.DEFER_BLOCKING 0xf, 0x100 ;  /* 0x03c4000000007b1d */ /* 0x000fec0000010000 */
[----:B------:R-:W3:Y:S01]  /*b460*/  MUFU.EX2 R65, R65 ;  /* 0x0000004100417308 */ /* 0x000ee20000000800 */
[----:B-1----:R-:W-:-:S07]  /*b470*/  FADD.FTZ R3, R45, R44 ;  /* 0x0000002c2d037221 */ /* 0x002fce0000010000 */
[----:B------:R-:W1:Y:S01]  /*b480*/  MUFU.EX2 R162, R49 ;  /* 0x0000003100a27308 */ /* 0x000e620000000800 */
[C---:B--2---:R-:W-:Y:S01]  /*b490*/  FADD.FTZ R30, R160.reuse, R3 ;  /* 0x00000003a01e7221 */ /* 0x044fe20000010000 */
[----:B------:R-:W-:-:S06]  /*b4a0*/  F2FP.F16.F32.PACK_AB R160, R160, R45 ;  /* 0x0000002da0a0723e */ /* 0x000fcc00000000ff */
[----:B------:R-:W2:Y:S01]  /*b4b0*/  MUFU.EX2 R39, R39 ;  /* 0x0000002700277308 */ /* 0x000ea20000000800 */
[----:B---3--:R-:W-:Y:S01]  /*b4c0*/  FADD.FTZ R3, R65, R30 ;  /* 0x0000001e41037221 */ /* 0x008fe20000010000 */
[----:B------:R3:W-:Y:S06]  /*b4d0*/  STSM.16.M88.4 [R216+0x26800], R164 ;  /* 0x026800a4d8007844 */ /* 0x0007ec0000000200 */
[----:B------:R4:W-:Y:S01]  /*b4e0*/  MUFU.EX2 R42, R27 ;  /* 0x0000001b002a7308 */ /* 0x0009e20000000800 */
[C---:B-1----:R-:W-:Y:S01]  /*b4f0*/  FADD.FTZ R30, R162.reuse, R3 ;  /* 0x00000003a21e7221 */ /* 0x042fe20000010000 */
[----:B------:R-:W-:-:S05]  /*b500*/  F2FP.F16.F32.PACK_AB R162, R162, R65 ;  /* 0x00000041a2a2723e */ /* 0x000fca00000000ff */
[----:B------:R3:W-:Y:S01]  /*b510*/  STSM.16.M88.4 [R217], R160 ;  /* 0x000000a0d9007844 */ /* 0x0007e20000000200 */
[----:B------:R-:W1:Y:S01]  /*b520*/  MUFU.EX2 R67, R67 ;  /* 0x0000004300437308 */ /* 0x000e620000000800 */
[----:B----4-:R-:W-:Y:S01]  /*b530*/  FADD.FTZ R27, R47, R46 ;  /* 0x0000002e2f1b7221 */ /* 0x010fe20000010000 */
[----:B--2---:R-:W-:-:S03]  /*b540*/  F2FP.F16.F32.PACK_AB R157, R38, R39 ;  /* 0x00000027269d723e */ /* 0x004fc600000000ff */
[----:B------:R-:W-:-:S03]  /*b550*/  FADD.FTZ R46, R34, R27 ;  /* 0x0000001b222e7221 */ /* 0x000fc60000010000 */
[----:B------:R-:W2:Y:S01]  /*b560*/  MUFU.EX2 R156, R69 ;  /* 0x00000045009c7308 */ /* 0x000ea20000000800 */
[----:B------:R-:W-:-:S04]  /*b570*/  FADD.FTZ R27, R43, R46 ;  /* 0x0000002e2b1b7221 */ /* 0x000fc80000010000 */
[----:B------:R-:W-:-:S03]  /*b580*/  FADD.FTZ R44, R36, R27 ;  /* 0x0000001b242c7221 */ /* 0x000fc60000010000 */
[----:B------:R-:W4:Y:S01]  /*b590*/  MUFU.EX2 R25, R25 ;  /* 0x0000001900197308 */ /* 0x000f220000000800 */
[----:B------:R-:W-:Y:S01]  /*b5a0*/  FADD.FTZ R27, R39, R44 ;  /* 0x0000002c271b7221 */ /* 0x000fe20000010000 */
[----:B-1----:R-:W-:-:S03]  /*b5b0*/  FADD.FTZ R3, R67, R30 ;  /* 0x0000001e43037221 */ /* 0x002fc60000010000 */
[----:B------:R-:W-:-:S03]  /*b5c0*/  FADD.FTZ R32, R38, R27 ;  /* 0x0000001b26207221 */ /* 0x000fc60000010000 */
[----:B------:R-:W1:Y:S01]  /*b5d0*/  MUFU.EX2 R71, R71 ;  /* 0x0000004700477308 */ /* 0x000e620000000800 */
[C---:B--2---:R-:W-:Y:S01]  /*b5e0*/  FADD.FTZ R12, R156.reuse, R3 ;  /* 0x000000039c0c7221 */ /* 0x044fe20000010000 */
[----:B------:R-:W-:-:S06]  /*b5f0*/  F2FP.F16.F32.PACK_AB R156, R156, R67 ;  /* 0x000000439c9c723e */ /* 0x000fcc00000000ff */
[----:B------:R-:W2:Y:S01]  /*b600*/  MUFU.EX2 R40, R35 ;  /* 0x0000002300287308 */ /* 0x000ea20000000800 */
[----:B----4-:R-:W-:-:S07]  /*b610*/  FADD.FTZ R27, R25, R32 ;  /* 0x00000020191b7221 */ /* 0x010fce0000010000 */
[----:B------:R-:W4:Y:S01]  /*b620*/  MUFU.EX2 R26, R53 ;  /* 0x00000035001a7308 */ /* 0x000f220000000800 */
[----:B-1----:R-:W-:-:S07]  /*b630*/  FADD.FTZ R3, R71, R12 ;  /* 0x0000000c47037221 */ /* 0x002fce0000010000 */
[----:B------:R-:W1:Y:S01]  /*b640*/  MUFU.EX2 R31, R31 ;  /* 0x0000001f001f7308 */ /* 0x000e620000000800 */
[C---:B--2---:R-:W-:Y:S01]  /*b650*/  F2FP.F16.F32.PACK_AB R159, R40.reuse, R25 ;  /* 0x00000019289f723e */ /* 0x044fe200000000ff */
[----:B------:R-:W-:-:S06]  /*b660*/  FADD.FTZ R40, R40, R27 ;  /* 0x0000001b28287221 */ /* 0x000fcc0000010000 */
[----:B------:R-:W-:Y:S01]  /*b670*/  MUFU.EX2 R73, R73 ;  /* 0x0000004900497308 */ /* 0x000fe20000000800 */
[C---:B----4-:R-:W-:Y:S01]  /*b680*/  F2FP.F16.F32.PACK_AB R158, R26.reuse, R71 ;  /* 0x000000471a9e723e */ /* 0x050fe200000000ff */
[----:B------:R-:W-:-:S04]  /*b690*/  FADD.FTZ R26, R26, R3 ;  /* 0x000000031a1a7221 */ /* 0x000fc80000010000 */
[----:B------:R3:W-:Y:S02]  /*b6a0*/  STSM.16.M88.4 [R222], R156 ;  /* 0x0000009cde007844 */ /* 0x0007e40000000200 */
[----:B0-----:R-:W0:Y:S01]  /*b6b0*/  MUFU.EX2 R0, R75 ;  /* 0x0000004b00007308 */ /* 0x001e220000000800 */
[----:B-1----:R-:W-:Y:S01]  /*b6c0*/  F2FP.F16.F32.PACK_AB R153, R42, R31 ;  /* 0x0000001f2a99723e */ /* 0x002fe200000000ff */
[----:B------:R-:W-:-:S04]  /*b6d0*/  FADD.FTZ R31, R31, R40 ;  /* 0x000000281f1f7221 */ /* 0x000fc80000010000 */
[----:B------:R-:W-:Y:S02]  /*b6e0*/  FADD.FTZ R42, R42, R31 ;  /* 0x0000001f2a2a7221 */ /* 0x000fe40000010000 */
[----:B------:R-:W1:Y:S08]  /*b6f0*/  MUFU.EX2 R29, R29 ;  /* 0x0000001d001d7308 */ /* 0x000e700000000800 */
[----:B------:R-:W-:Y:S01]  /*b700*/  MUFU.EX2 R77, R77 ;  /* 0x0000004d004d7308 */ /* 0x000fe20000000800 */
[----:B0-----:R-:W-:Y:S01]  /*b710*/  F2FP.F16.F32.PACK_AB R152, R0, R73 ;  /* 0x000000490098723e */ /* 0x001fe200000000ff */
[----:B------:R-:W-:-:S04]  /*b720*/  FADD.FTZ R73, R73, R26 ;  /* 0x0000001a49497221 */ /* 0x000fc80000010000 */
[----:B------:R-:W-:Y:S02]  /*b730*/  FADD.FTZ R0, R0, R73 ;  /* 0x0000004900007221 */ /* 0x000fe40000010000 */
[----:B------:R-:W0:Y:S01]  /*b740*/  MUFU.EX2 R24, R24 ;  /* 0x0000001800187308 */ /* 0x000e220000000800 */
[----:B-1----:R-:W-:Y:S01]  /*b750*/  F2FP.F16.F32.PACK_AB R155, R28, R29 ;  /* 0x0000001d1c9b723e */ /* 0x002fe200000000ff */
[----:B------:R-:W-:-:S04]  /*b760*/  FADD.FTZ R3, R29, R42 ;  /* 0x0000002a1d037221 */ /* 0x000fc80000010000 */
[----:B------:R-:W-:Y:S01]  /*b770*/  FADD.FTZ R3, R28, R3 ;  /* 0x000000031c037221 */ /* 0x000fe20000010000 */
[----:B0-----:R-:W-:Y:S01]  /*b780*/  F2FP.F16.F32.PACK_AB R154, R24, R77 ;  /* 0x0000004d189a723e */ /* 0x001fe200000000ff */
[----:B------:R-:W-:-:S04]  /*b790*/  FADD.FTZ R77, R77, R0 ;  /* 0x000000004d4d7221 */ /* 0x000fc80000010000 */
[----:B------:R3:W-:Y:S01]  /*b7a0*/  STSM.16.M88.4 [R221], R152 ;  /* 0x00000098dd007844 */ /* 0x0007e20000000200 */
[----:B------:R-:W-:Y:S01]  /*b7b0*/  FADD.FTZ R0, R24, R77 ;  /* 0x0000004d18007221 */ /* 0x000fe20000010000 */
[----:B------:R-:W-:Y:S06]  /*b7c0*/  @!P0 BRA `(.L_x_4785) ;  /* 0x0000000000048947 */ /* 0x000fec0003800000 */
[----:B------:R-:W-:Y:S01]  /*b7d0*/  BPT.TRAP 0x1 ;  /* 0x000000040000795c */ /* 0x000fe20000300000 */
.L_x_4785:
[----:B------:R0:W1:Y:S01]  /*b7e0*/  SYNCS.PHASECHK.TRANS64.TRYWAIT P1, [R21+URZ+0x28c50], R58 ;  /* 0x028c503a150075a7 */ /* 0x000062000802017f */
[----:B------:R-:W-:Y:S05]  /*b7f0*/  @!P0 BRA `(.L_x_4786) ;  /* 0x0000000000048947 */ /* 0x000fea0003800000 */
[----:B------:R-:W-:Y:S01]  /*b800*/  BPT.TRAP 0x1 ;  /* 0x000000040000795c */ /* 0x000fe20000300000 */
.L_x_4786:
[----:B------:R-:W-:Y:S01]  /*b810*/  LOP3.LUT R12, R56, 0x2000000, RZ, 0xfc, !PT ;  /* 0x02000000380c7812 */ /* 0x000fe200078efcff */
[----:B------:R-:W-:Y:S01]  /*b820*/  ULDC UR38, c[0x0][0x9d8] ;  /* 0x0002760000267ab9 */ /* 0x000fe20000000800 */
[----:B------:R-:W-:Y:S01]  /*b830*/  ULDC UR39, c[0x0][0x9d8] ;  /* 0x0002760000277ab9 */ /* 0x000fe20000000800 */
[----:B------:R-:W-:Y:S01]  /*b840*/  ULDC UR36, c[0x0][0x988] ;  /* 0x0002620000247ab9 */ /* 0x000fe20000000800 */
[----:B------:R-:W-:Y:S01]  /*b850*/  ULDC UR37, c[0x0][0x988] ;  /* 0x0002620000257ab9 */ /* 0x000fe20000000800 */
[----:B------:R-:W-:Y:S01]  /*b860*/  BSSY B0, `(.L_x_4787) ;  /* 0x0000006000007945 */ /* 0x000fe20003800000 */
[----:B------:R-:W-:Y:S02]  /*b870*/  IMAD R28, R18, 0x1000, R12 ;  /* 0x00001000121c7824 */ /* 0x000fe400078e020c */
[----:B------:R-:W-:Y:S01]  /*b880*/  IMAD.MOV.U32 R29, RZ, RZ, 0x40000040 ;  /* 0x40000040ff1d7424 */ /* 0x000fe200078e00ff */
[----:B-1----:R-:W-:Y:S06]  /*b890*/  @P1 BRA `(.L_x_4788) ;  /* 0x0000000000081947 */ /* 0x002fec0003800000 */
[----:B------:R-:W1:Y:S02]  /*b8a0*/  SYNCS.PHASECHK.TRANS64.TRYWAIT P1, [R21+URZ+0x28c50], R58 ;  /* 0x028c503a150075a7 */ /* 0x000e64000802017f */
[----:B-1----:R-:W-:Y:S05]  /*b8b0*/  @!P1 BRA `(.L_x_4789) ;  /* 0x0000010800249947 */ /* 0x002fea0003800000 */
.L_x_4788:
[----:B------:R-:W-:Y:S05]  /*b8c0*/  BSYNC B0 ;  /* 0x0000000000007941 */ /* 0x000fea0003800000 */
.L_x_4787:
        /* <DEDUP_REMOVED lines=14> */
[----:B01----:R-:W-:-:S06]  /*b9b0*/  WARPGROUP.ARRIVE ;  /* 0x00000000000079c5 */ /* 0x003fcc0000000000 */
        /* <DEDUP_REMOVED lines=24> */
.L_x_4790:
[----:B---3--:R-:W0:Y:S01]  /*bb40*/  LDC R152, c[0x0][0x448] ;  /* 0x00011200ff987b82 */ /* 0x008e220000000800 */
[----:B------:R-:W-:Y:S01]  /*bb50*/  VIADD R21, R21, 0x28c60 ;  /* 0x00028c6015157836 */ /* 0x000fe20000000000 */
[----:B------:R-:W-:Y:S01]  /*bb60*/  IADD3 R208, R208, -0x2, RZ ;  /* 0xfffffffed0d07810 */ /* 0x000fe20007ffe0ff */
[----:B------:R-:W-:Y:S01]  /*bb70*/  IMAD.MOV.U32 R153, RZ, RZ, R199 ;  /* 0x000000ffff997224 */ /* 0x000fe200078e00c7 */
[----:B------:R-:W-:Y:S02]  /*bb80*/  BSSY B1, `(.L_x_4791) ;  /* 0x000024a000017945 */ /* 0x000fe40003800000 */
[----:B------:R-:W-:-:S04]  /*bb90*/  PRMT R21, R187, 0x654, R21 ;  /* 0x00000654bb157816 */ /* 0x000fc80000000015 */
[----:B------:R1:W-:Y:S01]  /*bba0*/  SYNCS.ARRIVE.TRANS64.RED.A1T0 RZ, [R21+URZ], RZ ;  /* 0x000000ff15ff79a7 */ /* 0x0003e2000810043f */
[----:B0-----:R-:W-:-:S13]  /*bbb0*/  ISETP.NE.AND P1, PT, R152, 0x1, PT ;  /* 0x000000019800780c */ /* 0x001fda0003f25270 */
[----:B------:R-:W0:Y:S08]  /*bbc0*/  @P1 LDC R152, c[0x0][0x44c] ;  /* 0x00011300ff981b82 */ /* 0x000e300000000800 */
[----:B-1----:R-:W1:Y:S01]  /*bbd0*/  @P1 LDC R21, c[0x0][0x450] ;  /* 0x00011400ff151b82 */ /* 0x002e620000000800 */
[----:B0-----:R-:W-:-:S05]  /*bbe0*/  @P1 IMAD.HI.U32 R152, R199, R152, RZ ;  /* 0x00000098c7981227 */ /* 0x001fca00078e00ff */
[----:B-1----:R-:W-:-:S04]  /*bbf0*/  @P1 SHF.R.U32.HI R153, RZ, R21, R152 ;  /* 0x00000015ff991219 */ /* 0x002fc80000011698 */
[----:B------:R-:W-:-:S04]  /*bc00*/  IADD3 R21, R153, R198, -R197 ;  /* 0x000000c699157210 */ /* 0x000fc80007ffe8c5 */
[----:B------:R-:W-:-:S04]  /*bc10*/  SHF.R.S32.HI R152, RZ, 0x1f, R21 ;  /* 0x0000001fff987819 */ /* 0x000fc80000011415 */
[----:B------:R-:W-:-:S04]  /*bc20*/  LEA.HI R21, R152, R21, RZ, 0x6 ;  /* 0x0000001598157211 */ /* 0x000fc800078f30ff */
[----:B------:R-:W-:-:S04]  /*bc30*/  SHF.R.S32.HI R21, RZ, 0x6, R21 ;  /* 0x00000006ff157819 */ /* 0x000fc80000011415 */
[----:B------:R-:W-:-:S04]  /*bc40*/  VIMNMX R21, RZ, R21, !PT ;  /* 0x00000015ff157248 */ /* 0x000fc80007fe0100 */
[----:B------:R-:W-:-:S13]  /*bc50*/  ISETP.GE.AND P1, PT, R208, R21, PT ;  /* 0x00000015d000720c */ /* 0x000fda0003f26270 */
[----:B------:R-:W-:Y:S05]  /*bc60*/  @!P1 BRA `(.L_x_4792) ;  /* 0x0000002000ec9947 */ /* 0x000fea0003800000 */
[----:B------:R-:W-:Y:S01]  /*bc70*/  BSSY B0, `(.L_x_4792) ;  /* 0x000023a000007945 */ /* 0x000fe20003800000 */
[----:B------:R-:W-:Y:S02]  /*bc80*/  IMAD.MOV.U32 R220, RZ, RZ, R20 ;  /* 0x000000ffffdc7224 */ /* 0x000fe400078e0014 */
[----:B------:R-:W-:Y:S02]  /*bc90*/  IMAD.MOV.U32 R218, RZ, RZ, R15 ;  /* 0x000000ffffda7224 */ /* 0x000fe400078e000f */
[----:B------:R-:W-:-:S07]  /*bca0*/  IMAD.MOV.U32 R219, RZ, RZ, R18 ;  /* 0x000000ffffdb7224 */ /* 0x000fce00078e0012 */
.L_x_4805:
[----:B------:R-:W-:-:S05]  /*bcb0*/  VIADD R18, R219, 0x1 ;  /* 0x00000001db127836 */ /* 0x000fca0000000000 */
[----:B------:R-:W-:-:S04]  /*bcc0*/  ISETP.NE.AND P1, PT, R18, 0x2, PT ;  /* 0x000000021200780c */ /* 0x000fc80003f25270 */
[----:B------:R-:W-:Y:S02]  /*bcd0*/  SEL R14, RZ, 0x1, P1 ;  /* 0x00000001ff0e7807 */ /* 0x000fe40000800000 */
[----:B------:R-:W-:Y:S02]  /*bce0*/  SEL R18, R18, RZ, P1 ;  /* 0x000000ff12127207 */ /* 0x000fe40000800000 */
[----:B------:R-:W-:Y:S01]  /*bcf0*/  LOP3.LUT R19, R19, R14, RZ, 0x3c, !PT ;  /* 0x0000000e13137212 */ /* 0x000fe200078e3cff */
[----:B0-----:R-:W-:Y:S06]  /*bd00*/  @!P0 BRA `(.L_x_4793) ;  /* 0x0000000000048947 */ /* 0x001fec0003800000 */
[----:B------:R-:W-:Y:S01]  /*bd10*/  BPT.TRAP 0x1 ;  /* 0x000000040000795c */ /* 0x000fe20000300000 */
.L_x_4793:
[----:B------:R-:W-:Y:S01]  /*bd20*/  IMAD R209, R18, 0x8, R2 ;  /* 0x0000000812d17824 */ /* 0x000fe200078e0202 */
[----:B------:R-:W-:-:S04]  /*bd30*/  SHF.L.U32 R213, R19, 0x1f, RZ ;  /* 0x0000001f13d57819 */ /* 0x000fc800000006ff */
[----:B------:R0:W1:Y:S01]  /*bd40*/  SYNCS.PHASECHK.TRANS64.TRYWAIT P1, [R209+URZ+0x28c30], R213 ;  /* 0x028c30d5d10075a7 */ /* 0x000062000802017f */
[----:B------:R-:W-:Y:S05]  /*bd50*/  @!P0 BRA `(.L_x_4794) ;  /* 0x0000000000048947 */ /* 0x000fea0003800000 */
[----:B------:R-:W-:Y:S01]  /*bd60*/  BPT.TRAP 0x1 ;  /* 0x000000040000795c */ /* 0x000fe20000300000 */
.L_x_4794:
[----:B------:R-:W-:Y:S01]  /*bd70*/  BSSY B2, `(.L_x_4795) ;  /* 0x0000006000027945 */ /* 0x000fe20003800000 */
[----:B------:R-:W-:Y:S01]  /*bd80*/  IMAD R154, R18, 0x200, R13 ;  /* 0x00000200129a7824 */ /* 0x000fe200078e020d */
[----:B------:R-:W-:Y:S02]  /*bd90*/  MOV R155, 0x40000040 ;  /* 0x40000040009b7802 */ /* 0x000fe40000000f00 */
[----:B-1----:R-:W-:Y:S05]  /*bda0*/  @P1 BRA `(.L_x_4796) ;  /* 0x0000000000081947 */ /* 0x002fea0003800000 */
[----:B------:R-:W1:Y:S02]  /*bdb0*/  SYNCS.PHASECHK.TRANS64.TRYWAIT P1, [R209+URZ+0x28c30], R213 ;  /* 0x028c30d5d10075a7 */ /* 0x000e64000802017f */
[----:B-1----:R-:W-:Y:S05]  /*bdc0*/  @!P1 BRA `(.L_x_4797) ;  /* 0x0000010000f49947 */ /* 0x002fea0003800000 */
.L_x_4796:
[----:B------:R-:W-:Y:S05]  /*bdd0*/  BSYNC B2 ;  /* 0x0000000000027941 */ /* 0x000fea0003800000 */
.L_x_4795:
        /* <DEDUP_REMOVED lines=14> */
[----:B------:R-:W-:Y:S01]  /*bec0*/  WARPGROUP.ARRIVE ;  /* 0x00000000000079c5 */ /* 0x000fe20000000000 */
[----:B------:R-:W-:Y:S02]  /*bed0*/  R2UR UR8, R10 ;  /* 0x000000000a0872ca */ /* 0x000fe400000e0000 */
[----:B------:R-:W-:Y:S02]  /*bee0*/  R2UR UR9, R11 ;  /* 0x000000000b0972ca */ /* 0x000fe400000e0000 */
[----:B------:R-:W-:Y:S01]  /*bef0*/  R2UR UR14, R14 ;  /* 0x000000000e0e72ca */ /* 0x000fe200000e0000 */
[----:B------:R-:W-:Y:S01]  /*bf00*/  HGMMA.64x64x16.F32 R152, gdesc[UR4], RZ, !UPT, gsb0 ;  /* 0x00e00000049879f0 */ /* 0x000fe2000c0008ff */
[----:B------:R-:W-:Y:S02]  /*bf10*/  R2UR UR15, R15 ;  /* 0x000000000f0f72ca */ /* 0x000fe400000e0000 */
[----:B------:R-:W-:-:S02]  /*bf20*/  R2UR UR12, R8 ;  /* 0x00000000080c72ca */ /* 0x000fc400000e0000 */
        /* <DEDUP_REMOVED lines=15> */
.L_x_4798:
[----:B------:R-:W2:Y:S01]  /*c020*/  LDC R14, c[0x0][0x448] ;  /* 0x00011200ff0e7b82 */ /* 0x000ea20000000800 */
        /* <DEDUP_REMOVED lines=17> */
[----:B------:R-:W-:Y:S01]  /*c140*/  MUFU.TANH R224, R224 ;  /* 0x000000e000e07308 */ /* 0x000fe20000002400 */
[----:B------:R-:W-:Y:S01]  /*c150*/  FMUL.FTZ R172, R172, UR39 ;  /* 0x00000027acac7c20 */ /* 0x000fe20008410000 */
[----:B------:R-:W-:Y:S01]  /*c160*/  FMUL.FTZ R173, R173, UR39 ;  /* 0x00000027adad7c20 */ /* 0x000fe20008410000 */
[----:B------:R-:W-:Y:S01]  /*c170*/  FMUL.FTZ R177, R177, UR39 ;  /* 0x00000027b1b17c20 */ /* 0x000fe20008410000 */
[----:B--2---:R-:W-:-:S02]  /*c180*/  ISETP.NE.AND P1, PT, R14, 0x1, PT ;  /* 0x000000010e00780c */ /* 0x004fc40003f25270 */
[----:B------:R-:W-:Y:S02]  /*c190*/  IADD3 R14, R229, R199, RZ ;  /* 0x000000c7e50e7210 */ /* 0x000fe40007ffe0ff */
[----:B------:R-:W-:Y:S08]  /*c1a0*/  MUFU.TANH R169, R169 ;  /* 0x000000a900a97308 */ /* 0x000ff00000002400 */
[----:B------:R-:W-:Y:S01]  /*c1b0*/  MUFU.TANH R173, R173 ;  /* 0x000000ad00ad7308 */ /* 0x000fe20000002400 */
[----:B------:R-:W2:Y:S07]  /*c1c0*/  @P1 LDC R20, c[0x0][0x44c] ;  /* 0x00011300ff141b82 */ /* 0x000eae0000000800 */
[----:B------:R-:W-:Y:S01]  /*c1d0*/  MUFU.TANH R177, R177 ;  /* 0x000000b100b17308 */ /* 0x000fe20000002400 */
[----:B------:R-:W3:Y:S01]  /*c1e0*/  @P1 LDC R15, c[0x0][0x450] ;  /* 0x00011400ff0f1b82 */ /* 0x000ee20000000800 */
[----:B--2---:R-:W-:-:S05]  /*c1f0*/  @P1 IMAD.HI.U32 R20, R14, R20, RZ ;  /* 0x000000140e141227 */ /* 0x004fca00078e00ff */
[----:B---3--:R-:W-:Y:S01]  /*c200*/  @P1 SHF.R.U32.HI R14, RZ, R15, R20 ;  /* 0x0000000fff0e1219 */ /* 0x008fe20000011614 */
[----:B------:R-:W-:Y:S01]  /*c210*/  FMUL.FTZ R15, R152, UR39 ;  /* 0x00000027980f7c20 */ /* 0x000fe20008410000 */
[----:B------:R-:W-:Y:S01]  /*c220*/  FMUL.FTZ R152, R154, UR39 ;  /* 0x000000279a987c20 */ /* 0x000fe20008410000 */
[----:B------:R-:W-:Y:S01]  /*c230*/  FMUL.FTZ R154, R157, UR39 ;  /* 0x000000279d9a7c20 */ /* 0x000fe20008410000 */
[----:B------:R-:W-:Y:S01]  /*c240*/  FMUL.FTZ R157, R161, UR39 ;  /* 0x00000027a19d7c20 */ /* 0x000fe20008410000 */
[----:B------:R-:W-:Y:S01]  /*c250*/  FMUL.FTZ R20, R153, UR39 ;  /* 0x0000002799147c20 */ /* 0x000fe20008410000 */
[----:B------:R-:W2:Y:S01]  /*c260*/  SHFL.IDX PT, R161, R14, RZ, 0x1c1f ;  /* 0x001c1fff0ea17589 */ /* 0x000ea200000e0000 */
[----:B------:R-:W-:Y:S01]  /*c270*/  FMUL.FTZ R153, R156, UR39 ;  /* 0x000000279c997c20 */ /* 0x000fe20008410000 */
[----:B------:R-:W-:Y:S01]  /*c280*/  FMUL.FTZ R156, R160, UR39 ;  /* 0x00000027a09c7c20 */ /* 0x000fe20008410000 */
[----:B------:R-:W-:Y:S01]  /*c290*/  FMUL.FTZ R160, R164, UR39 ;  /* 0x00000027a4a07c20 */ /* 0x000fe20008410000 */
[----:B------:R-:W-:Y:S01]  /*c2a0*/  IMAD.MOV.U32 R164, RZ, RZ, -0x40 ;  /* 0xffffffc0ffa47424 */ /* 0x000fe200078e00ff */
[----:B------:R3:W4:Y:S01]  /*c2b0*/  SHFL.IDX PT, R225, R14, 0x1, 0x1c1f ;  /* 0x003c1f000ee17f89 */ /* 0x00072200000e0000 */
[----:B------:R-:W5:Y:S02]  /*c2c0*/  MUFU.TANH R15, R15 ;  /* 0x0000000f000f7308 */ /* 0x000f640000002400 */
[----:B------:R-:W-:-:S05]  /*c2d0*/  IMAD R164, R208, R164, 0x1 ;  /* 0x00000001d0a47424 */ /* 0x000fca00078e02a4 */
[----:B------:R-:W-:Y:S01]  /*c2e0*/  IADD3 R164, R198, R164, -R192 ;  /* 0x000000a4c6a47210 */ /* 0x000fe20007ffe8c0 */
[----:B------:R-:W0:Y:S01]  /*c2f0*/  MUFU.TANH R153, R153 ;  /* 0x0000009900997308 */ /* 0x000e220000002400 */
[----:B---3--:R-:W-:-:S03]  /*c300*/  FMUL.FTZ R14, R165, UR39 ;  /* 0x00000027a50e7c20 */ /* 0x008fc60008410000 */
[----:B------:R-:W-:-:S04]  /*c310*/  IMAD.IADD R164, R164, 0x1, -R197 ;  /* 0x00000001a4a47824 */ /* 0x000fc800078e0ac5 */
[----:B------:R-:W3:Y:S01]  /*c320*/  MUFU.TANH R152, R152 ;  /* 0x0000009800987308 */ /* 0x000ee20000002400 */
[----:B--2---:R-:W-:-:S05]  /*c330*/  IMAD.IADD R168, R164, 0x1, R161 ;  /* 0x00000001a4a87824 */ /* 0x004fca00078e02a1 */
[----:B------:R-:W-:Y:S01]  /*c340*/  ISETP.GT.AND P5, PT, R168, RZ, PT ;  /* 0x000000ffa800720c */ /* 0x000fe20003fa4270 */
[----:B----4-:R-:W-:Y:S01]  /*c350*/  IMAD.IADD R225, R164, 0x1, R225 ;  /* 0x00000001a4e17824 */ /* 0x010fe200078e02e1 */
[C---:B------:R-:W-:Y:S01]  /*c360*/  ISETP.GT.AND P3, PT, R168.reuse, 0x8, PT ;  /* 0x00000008a800780c */ /* 0x040fe20003f64270 */
[----:B------:R-:W2:Y:S01]  /*c370*/  MUFU.TANH R14, R14 ;  /* 0x0000000e000e7308 */ /* 0x000ea20000002400 */
[----:B-----5:R-:W-:Y:S02]  /*c380*/  FSEL R161, R15, -INF , P5 ;  /* 0xff8000000fa17808 */ /* 0x020fe40002800000 */
[----:B0-----:R-:W-:Y:S02]  /*c390*/  FSEL R165, R153, -INF , P3 ;  /* 0xff80000099a57808 */ /* 0x001fe40001800000 */
[----:B------:R-:W-:Y:S02]  /*c3a0*/  ISETP.GT.AND P6, PT, R225, RZ, PT ;  /* 0x000000ffe100720c */ /* 0x000fe40003fc4270 */
[----:B------:R-:W-:Y:S01]  /*c3b0*/  ISETP.GT.AND P3, PT, R168, 0x19, PT ;  /* 0x00000019a800780c */ /* 0x000fe20003f64270 */
[----:B------:R-:W0:Y:S01]  /*c3c0*/  MUFU.TANH R15, R155 ;  /* 0x0000009b000f7308 */ /* 0x000e220000002400 */
[----:B---3--:R-:W-:-:S02]  /*c3d0*/  FSEL R152, R152, -INF , P6 ;  /* 0xff80000098987808 */ /* 0x008fc40003000000 */
[----:B------:R-:W-:Y:S02]  /*c3e0*/  ISETP.GT.AND P6, PT, R225, 0x1, PT ;  /* 0x00000001e100780c */ /* 0x000fe40003fc4270 */
[C---:B------:R-:W-:Y:S02]  /*c3f0*/  ISETP.GT.AND P4, PT, R168.reuse, 0x1, PT ;  /* 0x00000001a800780c */ /* 0x040fe40003f84270 */
[----:B------:R-:W-:Y:S01]  /*c400*/  ISETP.GT.AND P2, PT, R168, 0x9, PT ;  /* 0x00000009a800780c */ /* 0x000fe20003f44270 */
[----:B------:R-:W3:Y:S01]  /*c410*/  MUFU.TANH R153, R158 ;  /* 0x0000009e00997308 */ /* 0x000ee20000002400 */
[----:B--2---:R-:W-:Y:S02]  /*c420*/  FSEL R226, R14, -INF , P3 ;  /* 0xff8000000ee27808 */ /* 0x004fe40001800000 */
[----:B------:R-:W-:Y:S02]  /*c430*/  FMNMX.FTZ R14, R152, R220, !PT ;  /* 0x000000dc980e7209 */ /* 0x000fe40007810000 */
[----:B------:R-:W-:-:S02]  /*c440*/  ISETP.GT.AND P1, PT, R168, 0x10, PT ;  /* 0x00000010a800780c */ /* 0x000fc40003f24270 */
[C---:B------:R-:W-:Y:S01]  /*c450*/  ISETP.GT.AND P5, PT, R168.reuse, 0x11, PT ;  /* 0x00000011a800780c */ /* 0x040fe20003fa4270 */
[----:B------:R-:W2:Y:S01]  /*c460*/  MUFU.TANH R155, R159 ;  /* 0x0000009f009b7308 */ /* 0x000ea20000002400 */
[----:B0-----:R-:W-:Y:S02]  /*c470*/  FSEL R15, R15, -INF , P6 ;  /* 0xff8000000f0f7808 */ /* 0x001fe40003000000 */
[----:B------:R-:W-:Y:S02]  /*c480*/  ISETP.GT.AND P6, PT, R225, 0x8, PT ;  /* 0x00000008e100780c */ /* 0x000fe40003fc4270 */
[----:B------:R-:W-:Y:S02]  /*c490*/  FMNMX.FTZ R14, R15, R14, !PT ;  /* 0x0000000e0f0e7209 */ /* 0x000fe40007810000 */
[----:B------:R-:W-:Y:S01]  /*c4a0*/  ISETP.GT.AND P3, PT, R168, 0x31, PT ;  /* 0x00000031a800780c */ /* 0x000fe20003f64270 */
[----:B------:R-:W0:Y:S01]  /*c4b0*/  MUFU.TANH R158, R162 ;  /* 0x000000a2009e7308 */ /* 0x000e220000002400 */
[----:B---3--:R-:W-:-:S02]  /*c4c0*/  FSEL R153, R153, -INF , P6 ;  /* 0xff80000099997808 */ /* 0x008fc40003000000 */
[----:B------:R-:W-:Y:S02]  /*c4d0*/  ISETP.GT.AND P6, PT, R225, 0x9, PT ;  /* 0x00000009e100780c */ /* 0x000fe40003fc4270 */
[----:B------:R-:W-:Y:S02]  /*c4e0*/  FMNMX.FTZ R14, R153, R14, !PT ;  /* 0x0000000e990e7209 */ /* 0x000fe40007810000 */
[----:B------:R-:W-:Y:S01]  /*c4f0*/  FSEL R177, R177, -INF , P3 ;  /* 0xff800000b1b17808 */ /* 0x000fe20001800000 */
[----:B------:R-:W3:Y:S01]  /*c500*/  MUFU.TANH R159, R163 ;  /* 0x000000a3009f7308 */ /* 0x000ee20000002400 */
[----:B--2---:R-:W-:Y:S02]  /*c510*/  FSEL R155, R155, -INF , P6 ;  /* 0xff8000009b9b7808 */ /* 0x004fe40003000000 */
[----:B------:R-:W-:Y:S02]  /*c520*/  ISETP.GT.AND P6, PT, R225, 0x10, PT ;  /* 0x00000010e100780c */ /* 0x000fe40003fc4270 */
[----:B------:R-:W-:-:S03]  /*c530*/  FMNMX.FTZ R14, R155, R14, !PT ;  /* 0x0000000e9b0e7209 */ /* 0x000fc60007810000 */
[----:B------:R-:W2:Y:S01]  /*c540*/  MUFU.TANH R162, R166 ;  /* 0x000000a600a27308 */ /* 0x000ea20000002400 */
[----:B0-----:R-:W-:Y:S02]  /*c550*/  FSEL R158, R158, -INF , P6 ;  /* 0xff8000009e9e7808 */ /* 0x001fe40003000000 */
[----:B------:R-:W-:Y:S02]  /*c560*/  ISETP.GT.AND P6, PT, R225, 0x11, PT ;  /* 0x00000011e100780c */ /* 0x000fe40003fc4270 */
[----:B------:R-:W-:-:S03]  /*c570*/  FMNMX.FTZ R14, R158, R14, !PT ;  /* 0x0000000e9e0e7209 */ /* 0x000fc60007810000 */
[----:B------:R-:W0:Y:S01]  /*c580*/  MUFU.TANH R163, R167 ;  /* 0x000000a700a37308 */ /* 0x000e220000002400 */
[----:B---3--:R-:W-:Y:S02]  /*c590*/  FSEL R159, R159, -INF , P6 ;  /* 0xff8000009f9f7808 */ /* 0x008fe40003000000 */
[----:B------:R-:W-:Y:S02]  /*c5a0*/  ISETP.GT.AND P6, PT, R225, 0x18, PT ;  /* 0x00000018e100780c */ /* 0x000fe40003fc4270 */
[----:B------:R-:W-:-:S03]  /*c5b0*/  FMNMX.FTZ R14, R159, R14, !PT ;  /* 0x0000000e9f0e7209 */ /* 0x000fc60007810000 */
        /* <DEDUP_REMOVED lines=37> */
[----:B--2---:R-:W-:-:S04]  /*c810*/  FSEL R179, R179, -INF , P6 ;  /* 0xff800000b3b37808 */ /* 0x004fc80003000000 */
[----:B------:R-:W-:-:S03]  /*c820*/  FMNMX.FTZ R14, R179, R14, !PT ;  /* 0x0000000eb30e7209 */ /* 0x000fc60007810000 */
[----:B------:R-:W2:Y:S01]  /*c830*/  MUFU.TANH R156, R156 ;  /* 0x0000009c009c7308 */ /* 0x000ea20000002400 */
[----:B0-----:R-:W-:Y:S02]  /*c840*/  FSEL R164, R20, -INF , P4 ;  /* 0xff80000014a47808 */ /* 0x001fe40002000000 */
[----:B------:R-:W0:Y:S01]  /*c850*/  SHFL.BFLY PT, R20, R14, 0x2, 0x1f ;  /* 0x0c401f000e147f89 */ /* 0x000e2200000e0000 */
[----:B------:R-:W-:-:S04]  /*c860*/  ISETP.GT.AND P4, PT, R168, 0x18, PT ;  /* 0x00000018a800780c */ /* 0x000fc80003f84270 */
[----:B------:R-:W4:Y:S01]  /*c870*/  MUFU.TANH R157, R157 ;  /* 0x0000009d009d7308 */ /* 0x000f220000002400 */
[----:B---3--:R-:W-:Y:S02]  /*c880*/  FSEL R154, R154, -INF , P2 ;  /* 0xff8000009a9a7808 */ /* 0x008fe40001000000 */
[----:B------:R-:W-:-:S04]  /*c890*/  ISETP.GT.AND P2, PT, R168, 0x20, PT ;  /* 0x00000020a800780c */ /* 0x000fc80003f44270 */
[----:B------:R-:W-:Y:S01]  /*c8a0*/  FSEL R224, R224, -INF , P2 ;  /* 0xff800000e0e07808 */ /* 0x000fe20001000000 */
[----:B------:R-:W3:Y:S01]  /*c8b0*/  MUFU.TANH R160, R160 ;  /* 0x000000a000a07308 */ /* 0x000ee20000002400 */
[----:B--2---:R-:W-:Y:S02]  /*c8c0*/  FSEL R156, R156, -INF , P1 ;  /* 0xff8000009c9c7808 */ /* 0x004fe40000800000 */
[C---:B------:R-:W-:Y:S02]  /*c8d0*/  ISETP.GT.AND P1, PT, R168.reuse, 0x21, PT ;  /* 0x00000021a800780c */ /* 0x040fe40003f24270 */
[----:B------:R-:W-:Y:S02]  /*c8e0*/  ISETP.GT.AND P2, PT, R168, 0x38, PT ;  /* 0x00000038a800780c */ /* 0x000fe40003f44270 */
[----:B------:R-:W-:Y:S02]  /*c8f0*/  FSEL R169, R169, -INF , P1 ;  /* 0xff800000a9a97808 */ /* 0x000fe40000800000 */
[----:B----4-:R-:W-:-:S02]  /*c900*/  FSEL R157, R157, -INF , P5 ;  /* 0xff8000009d9d7808 */ /* 0x010fc40002800000 */
[----:B0-----:R-:W-:Y:S02]  /*c910*/  FMNMX.FTZ R20, R14, R20, !PT ;  /* 0x000000140e147209 */ /* 0x001fe40007810000 */
[C---:B------:R-:W-:Y:S02]  /*c920*/  ISETP.GT.AND P5, PT, R168.reuse, 0x29, PT ;  /* 0x00000029a800780c */ /* 0x040fe40003fa4270 */
[----:B------:R-:W-:Y:S01]  /*c930*/  ISETP.GT.AND P1, PT, R168, 0x39, PT ;  /* 0x00000039a800780c */ /* 0x000fe20003f24270 */
[----:B------:R-:W0:Y:S01]  /*c940*/  SHFL.BFLY PT, R14, R20, 0x1, 0x1f ;  /* 0x0c201f00140e7f89 */ /* 0x000e2200000e0000 */
[----:B---3--:R-:W-:Y:S02]  /*c950*/  FSEL R160, R160, -INF , P4 ;  /* 0xff800000a0a07808 */ /* 0x008fe40002000000 */
[----:B------:R-:W-:Y:S02]  /*c960*/  ISETP.GT.AND P4, PT, R168, 0x30, PT ;  /* 0x00000030a800780c */ /* 0x000fe40003f84270 */
[----:B------:R-:W-:-:S02]  /*c970*/  FSEL R173, R173, -INF , P5 ;  /* 0xff800000adad7808 */ /* 0x000fc40002800000 */
[----:B0-----:R-:W-:Y:S01]  /*c980*/  FMNMX.FTZ R20, R20, R14, !PT ;  /* 0x0000000e14147209 */ /* 0x001fe20007810000 */
[----:B------:R-:W-:-:S03]  /*c990*/  IMAD.U32 R14, RZ, RZ, UR37 ;  /* 0x00000025ff0e7e24 */ /* 0x000fc6000f8e00ff */
[C---:B------:R-:W-:Y:S01]  /*c9a0*/  FSETP.NEU.FTZ.AND P6, PT, R20.reuse, -INF , PT ;  /* 0xff8000001400780b */ /* 0x040fe20003fdd000 */
[----:B------:R-:W-:-:S03]  /*c9b0*/  FMUL.FTZ R182, R20, R14 ;  /* 0x0000000e14b67220 */ /* 0x000fc60000410000 */
[----:B------:R-:W-:Y:S02]  /*c9c0*/  FSEL R183, R20, RZ, P6 ;  /* 0x000000ff14b77208 */ /* 0x000fe40003000000 */
[----:B------:R-:W-:Y:S02]  /*c9d0*/  FSEL R182, R182, RZ, P6 ;  /* 0x000000ffb6b67208 */ /* 0x000fe40003000000 */
[----:B------:R-:W-:Y:S01]  /*c9e0*/  ISETP.GT.AND P6, PT, R168, 0x28, PT ;  /* 0x00000028a800780c */ /* 0x000fe20003fc4270 */
[----:B------:R-:W-:Y:S01]  /*c9f0*/  FADD.FTZ R183, -R183, R220 ;  /* 0x000000dcb7b77221 */ /* 0x000fe20000010100 */
[----:B------:R0:W2:Y:S01]  /*ca00*/  MUFU.TANH R168, R172 ;  /* 0x000000ac00a87308 */ /* 0x0000a20000002400 */
[-CC-:B------:R-:W-:Y:S01]  /*ca10*/  FFMA.FTZ R220, R170, R14.reuse, -R182.reuse ;  /* 0x0000000eaadc7223 */ /* 0x180fe200000108b6 */
[-CC-:B------:R-:W-:Y:S01]  /*ca20*/  FFMA.FTZ R152, R152, R14.reuse, -R182.reuse ;  /* 0x0000000e98987223 */ /* 0x180fe200000108b6 */
[-C--:B------:R-:W-:Y:S01]  /*ca30*/  FMUL.FTZ R170, R183, R14.reuse ;  /* 0x0000000eb7aa7220 */ /* 0x080fe20000410000 */
[-CC-:B------:R-:W-:Y:S01]  /*ca40*/  FFMA.FTZ R15, R15, R14.reuse, -R182.reuse ;  /* 0x0000000e0f0f7223 */ /* 0x180fe200000108b6 */
[-CC-:B------:R-:W-:Y:S01]  /*ca50*/  FFMA.FTZ R155, R155, R14.reuse, -R182.reuse ;  /* 0x0000000e9b9b7223 */ /* 0x180fe200000108b6 */
[-CC-:B------:R-:W-:Y:S01]  /*ca60*/  FFMA.FTZ R163, R163, R14.reuse, -R182.reuse ;  /* 0x0000000ea3a37223 */ /* 0x180fe200000108b6 */
[-CC-:B------:R-:W-:Y:S01]  /*ca70*/  FFMA.FTZ R158, R158, R14.reuse, -R182.reuse ;  /* 0x0000000e9e9e7223 */ /* 0x180fe200000108b6 */
[----:B------:R-:W-:Y:S01]  /*ca80*/  MUFU.EX2 R152, R152 ;  /* 0x0000009800987308 */ /* 0x000fe20000000800 */
[-CC-:B0-----:R-:W-:Y:S01]  /*ca90*/  FFMA.FTZ R172, R153, R14.reuse, -R182.reuse ;  /* 0x0000000e99ac7223 */ /* 0x181fe200000108b6 */
[-CC-:B------:R-:W-:Y:S01]  /*caa0*/  FFMA.FTZ R159, R159, R14.reuse, -R182.reuse ;  /* 0x0000000e9f9f7223 */ /* 0x180fe200000108b6 */
[-CC-:B------:R-:W-:Y:S01]  /*cab0*/  FFMA.FTZ R162, R162, R14.reuse, -R182.reuse ;  /* 0x0000000ea2a27223 */ /* 0x180fe200000108b6 */
[-CC-:B------:R-:W-:Y:S01]  /*cac0*/  FFMA.FTZ R166, R166, R14.reuse, -R182.reuse ;  /* 0x0000000ea6a67223 */ /* 0x180fe200000108b6 */
[-CC-:B------:R-:W-:Y:S01]  /*cad0*/  FFMA.FTZ R167, R167, R14.reuse, -R182.reuse ;  /* 0x0000000ea7a77223 */ /* 0x180fe200000108b6 */
[-CC-:B------:R-:W-:Y:S01]  /*cae0*/  FFMA.FTZ R171, R171, R14.reuse, -R182.reuse ;  /* 0x0000000eabab7223 */ /* 0x180fe200000108b6 */
[-CC-:B------:R-:W-:Y:S01]  /*caf0*/  FFMA.FTZ R174, R174, R14.reuse, -R182.reuse ;  /* 0x0000000eaeae7223 */ /* 0x180fe200000108b6 */
[----:B------:R-:W0:Y:S01]  /*cb00*/  MUFU.EX2 R170, R170 ;  /* 0x000000aa00aa7308 */ /* 0x000e220000000800 */
[----:B--2---:R-:W-:Y:S01]  /*cb10*/  FSEL R168, R168, -INF , P6 ;  /* 0xff800000a8a87808 */ /* 0x004fe20003000000 */
[-CC-:B------:R-:W-:Y:S01]  /*cb20*/  FFMA.FTZ R175, R175, R14.reuse, -R182.reuse ;  /* 0x0000000eafaf7223 */ /* 0x180fe200000108b6 */
[-CC-:B------:R-:W-:Y:S01]  /*cb30*/  FFMA.FTZ R178, R178, R14.reuse, -R182.reuse ;  /* 0x0000000eb2b27223 */ /* 0x180fe200000108b6 */
[----:B------:R-:W-:-:S04]  /*cb40*/  FFMA.FTZ R179, R179, R14, -R182 ;  /* 0x0000000eb3b37223 */ /* 0x000fc800000108b6 */
[----:B------:R-:W2:Y:S08]  /*cb50*/  MUFU.EX2 R15, R15 ;  /* 0x0000000f000f7308 */ /* 0x000eb00000000800 */
[----:B------:R-:W3:Y:S01]  /*cb60*/  MUFU.EX2 R172, R172 ;  /* 0x000000ac00ac7308 */ /* 0x000ee20000000800 */
[----:B0-----:R-:W-:Y:S01]  /*cb70*/  FFMA.FTZ R3, R170, R3, R152 ;  /* 0x00000003aa037223 */ /* 0x001fe20000010098 */
[-C--:B------:R-:W-:Y:S01]  /*cb80*/  FMUL.FTZ R26, R26, R170.reuse ;  /* 0x000000aa1a1a7220 */ /* 0x080fe20000410000 */
        /* <DEDUP_REMOVED lines=8> */
[----:B------:R-:W-:-:S02]  /*cc10*/  VIADD R15, R209, 0x28c40 ;  /* 0x00028c40d10f7836 */ /* 0x000fc40000000000 */
[----:B------:R-:W-:Y:S01]  /*cc20*/  FMUL.FTZ R152, R176, UR39 ;  /* 0x00000027b0987c20 */ /* 0x000fe20008410000 */
[----:B------:R-:W-:Y:S01]  /*cc30*/  FMUL.FTZ R176, R180, UR39 ;  /* 0x00000027b4b07c20 */ /* 0x000fe20008410000 */
[----:B------:R-:W-:Y:S01]  /*cc40*/  FMUL.FTZ R180, R181, UR39 ;  /* 0x00000027b5b47c20 */ /* 0x000fe20008410000 */
[-C--:B------:R-:W-:Y:S01]  /*cc50*/  FMUL.FTZ R38, R38, R170.reuse ;  /* 0x000000aa26267220 */ /* 0x080fe20000410000 */
[----:B------:R-:W-:Y:S01]  /*cc60*/  PRMT R15, R187, 0x654, R15 ;  /* 0x00000654bb0f7816 */ /* 0x000fe2000000000f */
[----:B---3--:R-:W-:Y:S01]  /*cc70*/  FADD.FTZ R3, R172, R3 ;  /* 0x00000003ac037221 */ /* 0x008fe20000010000 */
[----:B------:R-:W2:Y:S01]  /*cc80*/  MUFU.TANH R152, R152 ;  /* 0x0000009800987308 */ /* 0x000ea20000002400 */
[-C--:B------:R-:W-:Y:S01]  /*cc90*/  FMUL.FTZ R39, R39, R170.reuse ;  /* 0x000000aa27277220 */ /* 0x080fe20000410000 */
[----:B------:R3:W-:Y:S01]  /*cca0*/  SYNCS.ARRIVE.TRANS64.RED.A1T0 RZ, [R15+URZ], RZ ;  /* 0x000000ff0fff79a7 */ /* 0x0007e2000810043f */
[-C--:B------:R-:W-:Y:S01]  /*ccb0*/  FMUL.FTZ R42, R42, R170.reuse ;  /* 0x000000aa2a2a7220 */ /* 0x080fe20000410000 */
[-C--:B------:R-:W-:Y:S01]  /*ccc0*/  FMUL.FTZ R43, R43, R170.reuse ;  /* 0x000000aa2b2b7220 */ /* 0x080fe20000410000 */
[-C--:B------:R-:W-:Y:S01]  /*ccd0*/  FMUL.FTZ R46, R46, R170.reuse ;  /* 0x000000aa2e2e7220 */ /* 0x080fe20000410000 */
[----:B------:R-:W-:Y:S01]  /*cce0*/  FMUL.FTZ R47, R47, R170 ;  /* 0x000000aa2f2f7220 */ /* 0x000fe20000410000 */
[C---:B0-----:R-:W-:Y:S01]  /*ccf0*/  FADD.FTZ R3, R155.reuse, R3 ;  /* 0x000000039b037221 */ /* 0x041fe20000010000 */
[----:B------:R-:W0:Y:S01]  /*cd00*/  MUFU.TANH R176, R176 ;  /* 0x000000b000b07308 */ /* 0x000e220000002400 */
[----:B------:R-:W-:Y:S01]  /*cd10*/  F2FP.F16.F32.PACK_AB R155, R155, R172 ;  /* 0x000000ac9b9b723e */ /* 0x000fe200000000ff */
[----:B------:R-:W-:Y:S01]  /*cd20*/  FMUL.FTZ R50, R50, R170 ;  /* 0x000000aa32327220 */ /* 0x000fe20000410000 */
[----:B---3--:R-:W-:Y:S01]  /*cd30*/  FMNMX.FTZ R15, R161, R218, !PT ;  /* 0x000000daa10f7209 */ /* 0x008fe20007810000 */
[-C--:B------:R-:W-:Y:S01]  /*cd40*/  FMUL.FTZ R51, R51, R170.reuse ;  /* 0x000000aa33337220 */ /* 0x080fe20000410000 */
[-C--:B------:R-:W-:Y:S01]  /*cd50*/  FMUL.FTZ R54, R54, R170.reuse ;  /* 0x000000aa36367220 */ /* 0x080fe20000410000 */
[-C--:B------:R-:W-:Y:S01]  /*cd60*/  FMUL.FTZ R55, R55, R170.reuse ;  /* 0x000000aa37377220 */ /* 0x080fe20000410000 */
[----:B------:R-:W-:Y:S01]  /*cd70*/  FMNMX.FTZ R15, R164, R15, !PT ;  /* 0x0000000fa40f7209 */ /* 0x000fe20007810000 */
[----:B------:R-:W3:Y:S01]  /*cd80*/  MUFU.TANH R180, R180 ;  /* 0x000000b400b47308 */ /* 0x000ee20000002400 */
[----:B--2---:R-:W-:Y:S01]  /*cd90*/  FSEL R152, R152, -INF , P4 ;  /* 0xff80000098987808 */ /* 0x004fe20002000000 */
[-C--:B------:R-:W-:Y:S01]  /*cda0*/  FMUL.FTZ R58, R58, R170.reuse ;  /* 0x000000aa3a3a7220 */ /* 0x080fe20000410000 */
[----:B------:R-:W-:Y:S01]  /*cdb0*/  FMNMX.FTZ R15, R165, R15, !PT ;  /* 0x0000000fa50f7209 */ /* 0x000fe20007810000 */
[-C--:B------:R-:W-:Y:S01]  /*cdc0*/  FMUL.FTZ R59, R59, R170.reuse ;  /* 0x000000aa3b3b7220 */ /* 0x080fe20000410000 */
[-C--:B------:R-:W-:Y:S01]  /*cdd0*/  FMUL.FTZ R62, R62, R170.reuse ;  /* 0x000000aa3e3e7220 */ /* 0x080fe20000410000 */
[-C--:B------:R-:W-:Y:S01]  /*cde0*/  FMUL.FTZ R63, R63, R170.reuse ;  /* 0x000000aa3f3f7220 */ /* 0x080fe20000410000 */
[----:B------:R-:W-:Y:S01]  /*cdf0*/  FMNMX.FTZ R15, R154, R15, !PT ;  /* 0x0000000f9a0f7209 */ /* 0x000fe20007810000 */
[----:B------:R-:W-:Y:S01]  /*ce00*/  MUFU.EX2 R181, R163 ;  /* 0x000000a300b57308 */ /* 0x000fe20000000800 */
[----:B0-----:R-:W-:Y:S01]  /*ce10*/  FSEL R176, R176, -INF , P2 ;  /* 0xff800000b0b07808 */ /* 0x001fe20001000000 */
[-C--:B------:R-:W-:Y:S01]  /*ce20*/  FMUL.FTZ R66, R66, R170.reuse ;  /* 0x000000aa42427220 */ /* 0x080fe20000410000 */
[----:B------:R-:W-:Y:S01]  /*ce30*/  FMNMX.FTZ R15, R156, R15, !PT ;  /* 0x0000000f9c0f7209 */ /* 0x000fe20007810000 */
[-C--:B------:R-:W-:Y:S01]  /*ce40*/  FMUL.FTZ R67, R67, R170.reuse ;  /* 0x000000aa43437220 */ /* 0x080fe20000410000 */
[-C--:B------:R-:W-:Y:S01]  /*ce50*/  FMUL.FTZ R70, R70, R170.reuse ;  /* 0x000000aa46467220 */ /* 0x080fe20000410000 */
[-C--:B------:R-:W-:Y:S01]  /*ce60*/  FMUL.FTZ R71, R71, R170.reuse ;  /* 0x000000aa47477220 */ /* 0x080fe20000410000 */
[----:B------:R-:W-:Y:S01]  /*ce70*/  FMNMX.FTZ R15, R157, R15, !PT ;  /* 0x0000000f9d0f7209 */ /* 0x000fe20007810000 */
[----:B------:R-:W0:Y:S01]  /*ce80*/  MUFU.EX2 R158, R158 ;  /* 0x0000009e009e7308 */ /* 0x000e220000000800 */
[----:B---3--:R-:W-:Y:S01]  /*ce90*/  FSEL R180, R180, -INF , P1 ;  /* 0xff800000b4b47808 */ /* 0x008fe20000800000 */
[-C--:B------:R-:W-:Y:S01]  /*cea0*/  FMUL.FTZ R74, R74, R170.reuse ;  /* 0x000000aa4a4a7220 */ /* 0x080fe20000410000 */
[----:B------:R-:W-:Y:S01]  /*ceb0*/  FMNMX.FTZ R15, R160, R15, !PT ;  /* 0x0000000fa00f7209 */ /* 0x000fe20007810000 */
[-C--:B------:R-:W-:Y:S01]  /*cec0*/  FMUL.FTZ R75, R75, R170.reuse ;  /* 0x000000aa4b4b7220 */ /* 0x080fe20000410000 */
[-C--:B------:R-:W-:Y:S01]  /*ced0*/  FMUL.FTZ R78, R78, R170.reuse ;  /* 0x000000aa4e4e7220 */ /* 0x080fe20000410000 */
[-C--:B------:R-:W-:Y:S01]  /*cee0*/  FMUL.FTZ R79, R79, R170.reuse ;  /* 0x000000aa4f4f7220 */ /* 0x080fe20000410000 */
[----:B------:R-:W-:Y:S01]  /*cef0*/  FMNMX.FTZ R15, R226, R15, !PT ;  /* 0x0000000fe20f7209 */ /* 0x000fe20007810000 */
[----:B------:R-:W2:Y:S01]  /*cf00*/  MUFU.EX2 R159, R159 ;  /* 0x0000009f009f7308 */ /* 0x000ea20000000800 */
[-C--:B------:R-:W-:Y:S01]  /*cf10*/  FMUL.FTZ R82, R82, R170.reuse ;  /* 0x000000aa52527220 */ /* 0x080fe20000410000 */
[-C--:B------:R-:W-:Y:S01]  /*cf20*/  FMUL.FTZ R83, R83, R170.reuse ;  /* 0x000000aa53537220 */ /* 0x080fe20000410000 */
[----:B------:R-:W-:Y:S01]  /*cf30*/  FMNMX.FTZ R15, R224, R15, !PT ;  /* 0x0000000fe00f7209 */ /* 0x000fe20007810000 */
[-C--:B------:R-:W-:Y:S01]  /*cf40*/  FMUL.FTZ R86, R86, R170.reuse ;  /* 0x000000aa56567220 */ /* 0x080fe20000410000 */
[-C--:B------:R-:W-:Y:S01]  /*cf50*/  FMUL.FTZ R87, R87, R170.reuse ;  /* 0x000000aa57577220 */ /* 0x080fe20000410000 */
[-C--:B------:R-:W-:Y:S01]  /*cf60*/  FMUL.FTZ R90, R90, R170.reuse ;  /* 0x000000aa5a5a7220 */ /* 0x080fe20000410000 */
[----:B------:R-:W-:Y:S01]  /*cf70*/  FMNMX.FTZ R15, R169, R15, !PT ;  /* 0x0000000fa90f7209 */ /* 0x000fe20007810000 */
[----:B------:R-:W3:Y:S01]  /*cf80*/  MUFU.EX2 R162, R162 ;  /* 0x000000a200a27308 */ /* 0x000ee20000000800 */
[----:B0-----:R-:W-:Y:S01]  /*cf90*/  FADD.FTZ R3, R158, R3 ;  /* 0x000000039e037221 */ /* 0x001fe20000010000 */
[-C--:B------:R-:W-:Y:S01]  /*cfa0*/  FMUL.FTZ R91, R91, R170.reuse ;  /* 0x000000aa5b5b7220 */ /* 0x080fe20000410000 */
[----:B------:R-:W-:Y:S01]  /*cfb0*/  FMNMX.FTZ R15, R168, R15, !PT ;  /* 0x0000000fa80f7209 */ /* 0x000fe20007810000 */
[-C--:B------:R-:W-:Y:S01]  /*cfc0*/  FMUL.FTZ R94, R94, R170.reuse ;  /* 0x000000aa5e5e7220 */ /* 0x080fe20000410000 */
[-C--:B------:R-:W-:Y:S01]  /*cfd0*/  FMUL.FTZ R95, R95, R170.reuse ;  /* 0x000000aa5f5f7220 */ /* 0x080fe20000410000 */
[-C--:B------:R-:W-:Y:S01]  /*cfe0*/  FMUL.FTZ R98, R98, R170.reuse ;  /* 0x000000aa62627220 */ /* 0x080fe20000410000 */
[----:B------:R-:W-:Y:S01]  /*cff0*/  FMNMX.FTZ R15, R173, R15, !PT ;  /* 0x0000000fad0f7209 */ /* 0x000fe20007810000 */
[----:B------:R-:W-:Y:S01]  /*d000*/  MUFU.EX2 R166, R166 ;  /* 0x000000a600a67308 */ /* 0x000fe20000000800 */
[----:B--2---:R-:W-:Y:S01]  /*d010*/  FADD.FTZ R3, R159, R3 ;  /* 0x000000039f037221 */ /* 0x004fe20000010000 */
[-C--:B------:R-:W-:Y:S01]  /*d020*/  FMUL.FTZ R99, R99, R170.reuse ;  /* 0x000000aa63637220 */ /* 0x080fe20000410000 */
[----:B------:R-:W-:Y:S01]  /*d030*/  FMNMX.FTZ R15, R152, R15, !PT ;  /* 0x0000000f980f7209 */ /* 0x000fe20007810000 */
[-C--:B------:R-:W-:Y:S01]  /*d040*/  FMUL.FTZ R102, R102, R170.reuse ;  /* 0x000000aa66667220 */ /* 0x080fe20000410000 */
[-C--:B------:R-:W-:Y:S01]  /*d050*/  FMUL.FTZ R103, R103, R170.reuse ;  /* 0x000000aa67677220 */ /* 0x080fe20000410000 */
[-C--:B------:R-:W-:Y:S01]  /*d060*/  FMUL.FTZ R106, R106, R170.reuse ;  /* 0x000000aa6a6a7220 */ /* 0x080fe20000410000 */
[----:B------:R-:W-:Y:S01]  /*d070*/  FMNMX.FTZ R15, R177, R15, !PT ;  /* 0x0000000fb10f7209 */ /* 0x000fe20007810000 */
[----:B------:R-:W-:Y:S01]  /*d080*/  MUFU.EX2 R167, R167 ;  /* 0x000000a700a77308 */ /* 0x000fe20000000800 */
[----:B---3--:R-:W-:Y:S01]  /*d090*/  FADD.FTZ R3, R162, R3 ;  /* 0x00000003a2037221 */ /* 0x008fe20000010000 */
[-C--:B------:R-:W-:Y:S01]  /*d0a0*/  FMUL.FTZ R107, R107, R170.reuse ;  /* 0x000000aa6b6b7220 */ /* 0x080fe20000410000 */
[----:B------:R-:W-:Y:S01]  /*d0b0*/  FMNMX.FTZ R15, R176, R15, !PT ;  /* 0x0000000fb00f7209 */ /* 0x000fe20007810000 */
[-C--:B------:R-:W-:Y:S01]  /*d0c0*/  FMUL.FTZ R110, R110, R170.reuse ;  /* 0x000000aa6e6e7220 */ /* 0x080fe20000410000 */
[-C--:B------:R-:W-:Y:S01]  /*d0d0*/  FMUL.FTZ R111, R111, R170.reuse ;  /* 0x000000aa6f6f7220 */ /* 0x080fe20000410000 */
[-C--:B------:R-:W-:Y:S01]  /*d0e0*/  FMUL.FTZ R114, R114, R170.reuse ;  /* 0x000000aa72727220 */ /* 0x080fe20000410000 */
[----:B------:R-:W-:Y:S01]  /*d0f0*/  FMNMX.FTZ R15, R180, R15, !PT ;  /* 0x0000000fb40f7209 */ /* 0x000fe20007810000 */
[----:B------:R-:W-:Y:S01]  /*d100*/  MUFU.EX2 R171, R171 ;  /* 0x000000ab00ab7308 */ /* 0x000fe20000000800 */
[-C--:B------:R-:W-:Y:S01]  /*d110*/  FMUL.FTZ R115, R115, R170.reuse ;  /* 0x000000aa73737220 */ /* 0x080fe20000410000 */
[-C--:B------:R-:W-:Y:S01]  /*d120*/  FMUL.FTZ R118, R118, R170.reuse ;  /* 0x000000aa76767220 */ /* 0x080fe20000410000 */
[-C--:B------:R-:W-:Y:S01]  /*d130*/  FMUL.FTZ R119, R119, R170.reuse ;  /* 0x000000aa77777220 */ /* 0x080fe20000410000 */
[----:B------:R-:W0:Y:S01]  /*d140*/  SHFL.BFLY PT, R172, R15, 0x2, 0x1f ;  /* 0x0c401f000fac7f89 */ /* 0x000e2200000e0000 */
        /* <DEDUP_REMOVED lines=17> */
[----:B------:R-:W-:-:S02]  /*d260*/  FMUL.FTZ R151, R151, R170 ;  /* 0x000000aa97977220 */ /* 0x000fc40000410000 */
[----:B------:R-:W-:Y:S01]  /*d270*/  MUFU.EX2 R178, R178 ;  /* 0x000000b200b27308 */ /* 0x000fe20000000800 */
[----:B0-----:R-:W-:-:S05]  /*d280*/  FMNMX.FTZ R15, R15, R172, !PT ;  /* 0x000000ac0f0f7209 */ /* 0x001fca0007810000 */
[----:B------:R-:W0:Y:S02]  /*d290*/  SHFL.BFLY PT, R172, R15, 0x1, 0x1f ;  /* 0x0c201f000fac7f89 */ /* 0x000e2400000e0000 */
[----:B0-----:R-:W-:Y:S02]  /*d2a0*/  FMNMX.FTZ R15, R15, R172, !PT ;  /* 0x000000ac0f0f7209 */ /* 0x001fe40007810000 */
[----:B------:R-:W-:Y:S02]  /*d2b0*/  IADD3 R172, -R215, RZ, RZ ;  /* 0x000000ffd7ac7210 */ /* 0x000fe40007ffe1ff */
[C---:B------:R-:W-:Y:S01]  /*d2c0*/  FSETP.NEU.FTZ.AND P2, PT, R15.reuse, -INF , PT ;  /* 0xff8000000f00780b */ /* 0x040fe20003f5d000 */
[C---:B------:R-:W-:Y:S01]  /*d2d0*/  FMUL.FTZ R183, R15.reuse, R14 ;  /* 0x0000000e0fb77220 */ /* 0x040fe20000410000 */
[----:B------:R-:W-:Y:S02]  /*d2e0*/  ISETP.NE.AND P1, PT, R192, R172, PT ;  /* 0x000000acc000720c */ /* 0x000fe40003f25270 */
[----:B------:R-:W-:-:S02]  /*d2f0*/  FSEL R163, R15, RZ, P2 ;  /* 0x000000ff0fa37208 */ /* 0x000fc40001000000 */
[----:B------:R-:W-:-:S03]  /*d300*/  FSEL R183, R183, RZ, P2 ;  /* 0x000000ffb7b77208 */ /* 0x000fc60001000000 */
[----:B------:R-:W-:Y:S02]  /*d310*/  FADD.FTZ R163, -R163, R218 ;  /* 0x000000daa3a37221 */ /* 0x000fe40000010100 */
[-CC-:B------:R-:W-:Y:S01]  /*d320*/  FFMA.FTZ R161, R161, R14.reuse, -R183.reuse ;  /* 0x0000000ea1a17223 */ /* 0x180fe200000108b7 */
[-CC-:B------:R-:W-:Y:S01]  /*d330*/  FFMA.FTZ R164, R164, R14.reuse, -R183.reuse ;  /* 0x0000000ea4a47223 */ /* 0x180fe200000108b7 */
[-C--:B------:R-:W-:Y:S01]  /*d340*/  FMUL.FTZ R163, R163, R14.reuse ;  /* 0x0000000ea3a37220 */ /* 0x080fe20000410000 */
[-C--:B------:R-:W-:Y:S01]  /*d350*/  FFMA.FTZ R165, R165, R14.reuse, -R183 ;  /* 0x0000000ea5a57223 */ /* 0x080fe200000108b7 */
[----:B------:R-:W-:Y:S02]  /*d360*/  @!P1 IMAD R182, R219, 0x40, R193 ;  /* 0x00000040dbb69824 */ /* 0x000fe400078e02c1 */
[-CC-:B------:R-:W-:Y:S01]  /*d370*/  FFMA.FTZ R154, R154, R14.reuse, -R183.reuse ;  /* 0x0000000e9a9a7223 */ /* 0x180fe200000108b7 */
[----:B------:R-:W0:Y:S01]  /*d380*/  MUFU.EX2 R172, R163 ;  /* 0x000000a300ac7308 */ /* 0x000e220000000800 */
[----:B------:R-:W-:Y:S01]  /*d390*/  FFMA.FTZ R156, R156, R14, -R183 ;  /* 0x0000000e9c9c7223 */ /* 0x000fe200000108b7 */
[----:B------:R-:W-:-:S02]  /*d3a0*/  @!P1 IMAD R182, R182, 0x4, R2 ;  /* 0x00000004b6b69824 */ /* 0x000fc400078e0202 */
[-CC-:B------:R-:W-:Y:S01]  /*d3b0*/  FFMA.FTZ R157, R157, R14.reuse, -R183.reuse ;  /* 0x0000000e9d9d7223 */ /* 0x180fe200000108b7 */
[-CC-:B------:R-:W-:Y:S01]  /*d3c0*/  FFMA.FTZ R160, R160, R14.reuse, -R183.reuse ;  /* 0x0000000ea0a07223 */ /* 0x180fe200000108b7 */
[-CC-:B------:R-:W-:Y:S01]  /*d3d0*/  FFMA.FTZ R226, R226, R14.reuse, -R183.reuse ;  /* 0x0000000ee2e27223 */ /* 0x180fe200000108b7 */
[-CC-:B------:R-:W-:Y:S01]  /*d3e0*/  FFMA.FTZ R224, R224, R14.reuse, -R183.reuse ;  /* 0x0000000ee0e07223 */ /* 0x180fe200000108b7 */
[----:B------:R-:W-:Y:S01]  /*d3f0*/  @!P1 STS [R182+0x28820], R170 ;  /* 0x028820aab6009388 */ /* 0x000fe20000000800 */
[----:B------:R-:W-:Y:S01]  /*d400*/  MUFU.EX2 R164, R164 ;  /* 0x000000a400a47308 */ /* 0x000fe20000000800 */
[-CC-:B------:R-:W-:Y:S01]  /*d410*/  FFMA.FTZ R169, R169, R14.reuse, -R183.reuse ;  /* 0x0000000ea9a97223 */ /* 0x180fe200000108b7 */
[-CC-:B------:R-:W-:Y:S01]  /*d420*/  FFMA.FTZ R168, R168, R14.reuse, -R183.reuse ;  /* 0x0000000ea8a87223 */ /* 0x180fe200000108b7 */
[-CC-:B------:R-:W-:Y:S01]  /*d430*/  FFMA.FTZ R173, R173, R14.reuse, -R183.reuse ;  /* 0x0000000eadad7223 */ /* 0x180fe200000108b7 */
[-CC-:B------:R-:W-:Y:S01]  /*d440*/  FFMA.FTZ R177, R177, R14.reuse, -R183.reuse ;  /* 0x0000000eb1b17223 */ /* 0x180fe200000108b7 */
[-CC-:B------:R-:W-:Y:S01]  /*d450*/  FFMA.FTZ R176, R176, R14.reuse, -R183.reuse ;  /* 0x0000000eb0b07223 */ /* 0x180fe200000108b7 */
[----:B------:R-:W-:-:S02]  /*d460*/  FFMA.FTZ R180, R180, R14, -R183 ;  /* 0x0000000eb4b47223 */ /* 0x000fc400000108b7 */
[----:B------:R-:W-:Y:S01]  /*d470*/  MUFU.EX2 R165, R165 ;  /* 0x000000a500a57308 */ /* 0x000fe20000000800 */
[----:B0-----:R0:W-:Y:S01]  /*d480*/  @!P1 STS [R182+0x28800], R172 ;  /* 0x028800acb6009388 */ /* 0x0011e20000000800 */
        /* <DEDUP_REMOVED lines=8> */
[----:B------:R-:W-:Y:S01]  /*d510*/  FMUL.FTZ R37, R37, R172 ;  /* 0x000000ac25257220 */ /* 0x000fe20000410000 */
[----:B0-----:R-:W-:Y:S01]  /*d520*/  FFMA.FTZ R182, R152, R14, -R183 ;  /* 0x0000000e98b67223 */ /* 0x001fe200000108b7 */
        /* <DEDUP_REMOVED lines=22> */
[----:B0-----:R-:W-:Y:S01]  /*d690*/  FFMA.FTZ R158, R172, R0, R152 ;  /* 0x00000000ac9e7223 */ /* 0x001fe20000010098 */
[C---:B------:R-:W-:Y:S01]  /*d6a0*/  FADD.FTZ R0, R181.reuse, R3 ;  /* 0x00000003b5007221 */ /* 0x040fe20000010000 */
[----:B------:R-:W-:Y:S01]  /*d6b0*/  F2FP.F16.F32.PACK_AB R159, R181, R162 ;  /* 0x000000a2b59f723e */ /* 0x000fe200000000ff */
[----:B------:R-:W-:Y:S01]  /*d6c0*/  FMUL.FTZ R76, R76, R172 ;  /* 0x000000ac4c4c7220 */ /* 0x000fe20000410000 */
[C---:B------:R-:W-:Y:S01]  /*d6d0*/  FADD.FTZ R158, R164.reuse, R158 ;  /* 0x0000009ea49e7221 */ /* 0x040fe20000010000 */
[----:B------:R-:W-:Y:S01]  /*d6e0*/  F2FP.F16.F32.PACK_AB R152, R164, R152 ;  /* 0x00000098a498723e */ /* 0x000fe200000000ff */
[----:B------:R-:W0:Y:S01]  /*d6f0*/  MUFU.EX2 R160, R160 ;  /* 0x000000a000a07308 */ /* 0x000e220000000800 */
[-C--:B------:R-:W-:Y:S01]  /*d700*/  FMUL.FTZ R77, R77, R172.reuse ;  /* 0x000000ac4d4d7220 */ /* 0x080fe20000410000 */
[----:B------:R-:W-:Y:S01]  /*d710*/  FADD.FTZ R158, R165, R158 ;  /* 0x0000009ea59e7221 */ /* 0x000fe20000010000 */
[-C--:B------:R-:W-:Y:S01]  /*d720*/  FMUL.FTZ R80, R80, R172.reuse ;  /* 0x000000ac50507220 */ /* 0x080fe20000410000 */
[-C--:B------:R-:W-:Y:S01]  /*d730*/  FMUL.FTZ R81, R81, R172.reuse ;  /* 0x000000ac51517220 */ /* 0x080fe20000410000 */
[----:B------:R-:W-:Y:S01]  /*d740*/  FMUL.FTZ R84, R84, R172 ;  /* 0x000000ac54547220 */ /* 0x000fe20000410000 */
[C---:B------:R-:W-:Y:S01]  /*d750*/  FADD.FTZ R158, R154.reuse, R158 ;  /* 0x0000009e9a9e7221 */ /* 0x040fe20000010000 */
[----:B------:R-:W-:Y:S01]  /*d760*/  F2FP.F16.F32.PACK_AB R154, R154, R165 ;  /* 0x000000a59a9a723e */ /* 0x000fe200000000ff */
[----:B------:R-:W2:Y:S01]  /*d770*/  MUFU.EX2 R226, R226 ;  /* 0x000000e200e27308 */ /* 0x000ea20000000800 */
[----:B------:R-:W-:Y:S01]  /*d780*/  BAR.SYNC.DEFER_BLOCKING 0xf, 0x100 ;  /* 0x03c4000000007b1d */ /* 0x000fe20000010000 */
[----:B---3--:R-:W-:Y:S01]  /*d790*/  FADD.FTZ R158, R156, R158 ;  /* 0x0000009e9c9e7221 */ /* 0x008fe20000010000 */
[----:B------:R-:W-:Y:S01]  /*d7a0*/  F2FP.F16.F32.PACK_AB R156, R161, R156 ;  /* 0x0000009ca19c723e */ /* 0x000fe200000000ff */
[----:B------:R-:W-:Y:S01]  /*d7b0*/  FMUL.FTZ R85, R85, R172 ;  /* 0x000000ac55557220 */ /* 0x000fe20000410000 */
[----:B------:R-:W-:Y:S01]  /*d7c0*/  F2FP.F16.F32.PACK_AB R165, R175, R174 ;  /* 0x000000aeafa5723e */ /* 0x000fe200000000ff */
[----:B------:R-:W-:Y:S01]  /*d7d0*/  FADD.FTZ R158, R161, R158 ;  /* 0x0000009ea19e7221 */ /* 0x000fe20000010000 */
[----:B------:R-:W-:Y:S01]  /*d7e0*/  F2FP.F16.F32.PACK_AB R161, R167, R166 ;  /* 0x000000a6a7a1723e */ /* 0x000fe200000000ff */
[----:B------:R-:W3:Y:S01]  /*d7f0*/  MUFU.EX2 R224, R224 ;  /* 0x000000e000e07308 */ /* 0x000ee20000000800 */
[-C--:B------:R-:W-:Y:S01]  /*d800*/  FMUL.FTZ R88, R88, R172.reuse ;  /* 0x000000ac58587220 */ /* 0x080fe20000410000 */
[----:B0-----:R-:W-:Y:S01]  /*d810*/  FADD.FTZ R158, R160, R158 ;  /* 0x0000009ea09e7221 */ /* 0x001fe20000010000 */
        /* <DEDUP_REMOVED lines=18> */
[----:B------:R-:W-:Y:S01]  /*d940*/  FMUL.FTZ R112, R112, R172 ;  /* 0x000000ac70707220 */ /* 0x000fe20000410000 */
[----:B------:R-:W-:Y:S01]  /*d950*/  FADD.FTZ R3, R167, R3 ;  /* 0x00000003a7037221 */ /* 0x000fe20000010000 */
[----:B------:R3:W-:Y:S01]  /*d960*/  STSM.16.M88.4 [R217], R156 ;  /* 0x0000009cd9007844 */ /* 0x0007e20000000200 */
[----:B------:R-:W4:Y:S01]  /*d970*/  MUFU.EX2 R168, R168 ;  /* 0x000000a800a87308 */ /* 0x000f220000000800 */
        /* <DEDUP_REMOVED lines=10> */
[-C--:B------:R-:W-:Y:S01]  /*da20*/  FMUL.FTZ R124, R124, R172.reuse ;  /* 0x000000ac7c7c7220 */ /* 0x080fe20000410000 */
[-C--:B------:R-:W-:Y:S01]  /*da30*/  FMUL.FTZ R125, R125, R172.reuse ;  /* 0x000000ac7d7d7220 */ /* 0x080fe20000410000 */
[----:B------:R-:W-:Y:S01]  /*da40*/  FADD.FTZ R3, R171, R3 ;  /* 0x00000003ab037221 */ /* 0x000fe20000010000 */
[-C--:B------:R-:W-:Y:S01]  /*da50*/  FMUL.FTZ R128, R128, R172.reuse ;  /* 0x000000ac80807220 */ /* 0x080fe20000410000 */
[-C--:B------:R-:W-:Y:S01]  /*da60*/  FMUL.FTZ R129, R129, R172.reuse ;  /* 0x000000ac81817220 */ /* 0x080fe20000410000 */
[----:B------:R-:W2:Y:S01]  /*da70*/  MUFU.EX2 R164, R182 ;  /* 0x000000b600a47308 */ /* 0x000ea20000000800 */
[----:B----4-:R-:W-:Y:S01]  /*da80*/  FADD.FTZ R0, R168, R0 ;  /* 0x00000000a8007221 */ /* 0x010fe20000010000 */
[----:B------:R-:W-:Y:S01]  /*da90*/  FADD.FTZ R3, R174, R3 ;  /* 0x00000003ae037221 */ /* 0x000fe20000010000 */
[-C--:B------:R-:W-:Y:S01]  /*daa0*/  FMUL.FTZ R132, R132, R172.reuse ;  /* 0x000000ac84847220 */ /* 0x080fe20000410000 */
[-C--:B------:R-:W-:Y:S01]  /*dab0*/  FMUL.FTZ R133, R133, R172.reuse ;  /* 0x000000ac85857220 */ /* 0x080fe20000410000 */
[-C--:B------:R-:W-:Y:S01]  /*dac0*/  FMUL.FTZ R136, R136, R172.reuse ;  /* 0x000000ac88887220 */ /* 0x080fe20000410000 */
[----:B------:R-:W-:Y:S01]  /*dad0*/  FADD.FTZ R3, R175, R3 ;  /* 0x00000003af037221 */ /* 0x000fe20000010000 */
[----:B------:R-:W-:Y:S01]  /*dae0*/  FMUL.FTZ R137, R137, R172 ;  /* 0x000000ac89897220 */ /* 0x000fe20000410000 */
[----:B------:R-:W4:Y:S01]  /*daf0*/  MUFU.EX2 R177, R177 ;  /* 0x000000b100b17308 */ /* 0x000f220000000800 */
[----:B0-----:R-:W-:Y:S01]  /*db00*/  FADD.FTZ R0, R162, R0 ;  /* 0x00000000a2007221 */ /* 0x001fe20000010000 */
[----:B------:R-:W-:Y:S01]  /*db10*/  FADD.FTZ R3, R178, R3 ;  /* 0x00000003b2037221 */ /* 0x000fe20000010000 */
[----:B------:R-:W-:Y:S01]  /*db20*/  F2FP.F16.F32.PACK_AB R162, R162, R168 ;  /* 0x000000a8a2a2723e */ /* 0x000fe200000000ff */
[-C--:B------:R-:W-:Y:S01]  /*db30*/  FMUL.FTZ R140, R140, R172.reuse ;  /* 0x000000ac8c8c7220 */ /* 0x080fe20000410000 */
[-C--:B------:R-:W-:Y:S01]  /*db40*/  FMUL.FTZ R141, R141, R172.reuse ;  /* 0x000000ac8d8d7220 */ /* 0x080fe20000410000 */
[-C--:B------:R-:W-:Y:S01]  /*db50*/  FMUL.FTZ R144, R144, R172.reuse ;  /* 0x000000ac90907220 */ /* 0x080fe20000410000 */
[-C--:B------:R-:W-:Y:S01]  /*db60*/  FMUL.FTZ R145, R145, R172.reuse ;  /* 0x000000ac91917220 */ /* 0x080fe20000410000 */
[----:B------:R-:W0:Y:S01]  /*db70*/  MUFU.EX2 R176, R176 ;  /* 0x000000b000b07308 */ /* 0x000e220000000800 */
[----:B--2---:R-:W-:Y:S01]  /*db80*/  FADD.FTZ R0, R164, R0 ;  /* 0x00000000a4007221 */ /* 0x004fe20000010000 */
[----:B------:R3:W-:Y:S01]  /*db90*/  STSM.16.M88.4 [R222], R160 ;  /* 0x000000a0de007844 */ /* 0x0007e20000000200 */
[-C--:B------:R-:W-:Y:S01]  /*dba0*/  FMUL.FTZ R148, R148, R172.reuse ;  /* 0x000000ac94947220 */ /* 0x080fe20000410000 */
[----:B------:R-:W-:-:S04]  /*dbb0*/  FMUL.FTZ R149, R149, R172 ;  /* 0x000000ac95957220 */ /* 0x000fc80000410000 */
[----:B------:R-:W2:Y:S01]  /*dbc0*/  MUFU.EX2 R166, R180 ;  /* 0x000000b400a67308 */ /* 0x000ea20000000800 */
[C---:B----4-:R-:W-:Y:S01]  /*dbd0*/  FADD.FTZ R0, R177.reuse, R0 ;  /* 0x00000000b1007221 */ /* 0x050fe20000010000 */
[----:B------:R-:W-:-:S06]  /*dbe0*/  F2FP.F16.F32.PACK_AB R164, R177, R164 ;  /* 0x000000a4b1a4723e */ /* 0x000fcc00000000ff */
[----:B------:R-:W4:Y:S01]  /*dbf0*/  MUFU.EX2 R167, R179 ;  /* 0x000000b300a77308 */ /* 0x000f220000000800 */
[----:B0-----:R-:W-:-:S04]  /*dc00*/  FADD.FTZ R0, R176, R0 ;  /* 0x00000000b0007221 */ /* 0x001fc80000010000 */
[C---:B--2---:R-:W-:Y:S01]  /*dc10*/  FADD.FTZ R0, R166.reuse, R0 ;  /* 0x00000000a6007221 */ /* 0x044fe20000010000 */
[----:B------:R-:W-:Y:S01]  /*dc20*/  F2FP.F16.F32.PACK_AB R166, R166, R176 ;  /* 0x000000b0a6a6723e */ /* 0x000fe200000000ff */
[C---:B----4-:R-:W-:Y:S01]  /*dc30*/  FADD.FTZ R3, R167.reuse, R3 ;  /* 0x00000003a7037221 */ /* 0x050fe20000010000 */
[----:B------:R-:W-:-:S05]  /*dc40*/  F2FP.F16.F32.PACK_AB R167, R167, R178 ;  /* 0x000000b2a7a7723e */ /* 0x000fca00000000ff */
[----:B------:R3:W-:Y:S01]  /*dc50*/  STSM.16.M88.4 [R221], R164 ;  /* 0x000000a4dd007844 */ /* 0x0007e20000000200 */
[----:B------:R-:W-:Y:S05]  /*dc60*/  @!P0 BRA `(.L_x_4799) ;  /* 0x0000000000048947 */ /* 0x000fea0003800000 */
[----:B------:R-:W-:Y:S01]  /*dc70*/  BPT.TRAP 0x1 ;  /* 0x000000040000795c */ /* 0x000fe20000300000 */
.L_x_4799:
[----:B------:R0:W2:Y:S01]  /*dc80*/  SYNCS.PHASECHK.TRANS64.TRYWAIT P1, [R209+URZ+0x28c50], R213 ;  /* 0x028c50d5d10075a7 */ /* 0x0000a2000802017f */
[----:B------:R-:W-:Y:S05]  /*dc90*/  @!P0 BRA `(.L_x_4800) ;  /* 0x0000000000048947 */ /* 0x000fea0003800000 */
[----:B------:R-:W-:Y:S01]  /*dca0*/  BPT.TRAP 0x1 ;  /* 0x000000040000795c */ /* 0x000fe20000300000 */
.L_x_4800:
[----:B------:R-:W-:Y:S04]  /*dcb0*/  BSSY B2, `(.L_x_4801) ;  /* 0x0000004000027945 */ /* 0x000fe80003800000 */
[----:B--2---:R-:W-:Y:S05]  /*dcc0*/  @P1 BRA `(.L_x_4802) ;  /* 0x0000000000081947 */ /* 0x004fea0003800000 */
[----:B------:R-:W2:Y:S02]  /*dcd0*/  SYNCS.PHASECHK.TRANS64.TRYWAIT P1, [R209+URZ+0x28c50], R213 ;  /* 0x028c50d5d10075a7 */ /* 0x000ea4000802017f */
[----:B--2---:R-:W-:Y:S05]  /*dce0*/  @!P1 BRA `(.L_x_4803) ;  /* 0x000000e400409947 */ /* 0x004fea0003800000 */
.L_x_4802:
[----:B------:R-:W-:Y:S05]  /*dcf0*/  BSYNC B2 ;  /* 0x0000000000027941 */ /* 0x000fea0003800000 */
.L_x_4801:
        /* <DEDUP_REMOVED lines=8> */
[----:B---3--:R-:W-:Y:S01]  /*dd80*/  VIADD R152, R168, 0x80 ;  /* 0x00000080a8987836 */ /* 0x008fe20000000000 */
[----:B------:R-:W-:Y:S01]  /*dd90*/  WARPGROUP.ARRIVE ;  /* 0x00000000000079c5 */ /* 0x000fe20000000000 */
[----:B------:R-:W-:-:S03]  /*dda0*/  IMAD.MOV.U32 R153, RZ, RZ, 0x40000040 ;  /* 0x40000040ff997424 */ /* 0x000fc600078e00ff */
[----:B------:R-:W-:Y:S02]  /*ddb0*/  R2UR UR6, R152 ;  /* 0x00000000980672ca */ /* 0x000fe400000e0000 */
[----:B------:R-:W-:Y:S01]  /*ddc0*/  R2UR UR7, R153 ;  /* 0x00000000990772ca */ /* 0x000fe200000e0000 */
[----:B------:R-:W-:Y:S01]  /*ddd0*/  IMAD.MOV.U32 R153, RZ, RZ, 0x40000040 ;  /* 0x40000040ff997424 */ /* 0x000fe200078e00ff */
[C---:B------:R-:W-:Y:S01]  /*dde0*/  IADD3 R152, R168.reuse, 0x100, RZ ;  /* 0x00000100a8987810 */ /* 0x040fe20007ffe0ff */
        /* <DEDUP_REMOVED lines=25> */
.L_x_4804:
        /* <DEDUP_REMOVED lines=10> */
.L_x_4792:
[----:B------:R-:W-:Y:S05]  /*e020*/  BSYNC B1 ;  /* 0x0000000000017941 */ /* 0x000fea0003800000 */
.L_x_4791:
[----:B------:R-:W-:Y:S01]  /*e030*/  ISETP.GE.AND P1, PT, R208, RZ, PT ;  /* 0x000000ffd000720c */ /* 0x000fe20003f26270 */
[----:B------:R-:W-:-:S12]  /*e040*/  BSSY B0, `(.L_x_4806) ;  /* 0x00001e6000007945 */ /* 0x000fd80003800000 */
[----:B------:R-:W-:Y:S05]  /*e050*/  @!P1 BRA `(.L_x_4807) ;  /* 0x0000001c00909947 */ /* 0x000fea0003800000 */
[----:B------:R-:W-:Y:S02]  /*e060*/  IMAD.MOV.U32 R198, RZ, RZ, R20 ;  /* 0x000000ffffc67224 */ /* 0x000fe400078e0014 */
[----:B------:R-:W-:Y:S02]  /*e070*/  IMAD.MOV.U32 R213, RZ, RZ, R15 ;  /* 0x000000ffffd57224 */ /* 0x000fe400078e000f */
[----:B0-----:R-:W-:-:S07]  /*e080*/  IMAD.MOV.U32 R209, RZ, RZ, R18 ;  /* 0x000000ffffd17224 */ /* 0x001fce00078e0012 */
.L_x_4820:
[----:B------:R-:W-:-:S05]  /*e090*/  VIADD R18, R209, 0x1 ;  /* 0x00000001d1127836 */ /* 0x000fca0000000000 */
[----:B------:R-:W-:-:S04]  /*e0a0*/  ISETP.NE.AND P1, PT, R18, 0x2, PT ;  /* 0x000000021200780c */ /* 0x000fc80003f25270 */
[----:B------:R-:W-:Y:S02]  /*e0b0*/  SEL R14, RZ, 0x1, P1 ;  /* 0x00000001ff0e7807 */ /* 0x000fe40000800000 */
[----:B------:R-:W-:Y:S02]  /*e0c0*/  SEL R18, R18, RZ, P1 ;  /* 0x000000ff12127207 */ /* 0x000fe40000800000 */
[----:B------:R-:W-:Y:S01]  /*e0d0*/  LOP3.LUT R19, R19, R14, RZ, 0x3c, !PT ;  /* 0x0000000e13137212 */ /* 0x000fe200078e3cff */
[----:B-1----:R-:W-:Y:S06]  /*e0e0*/  @!P0 BRA `(.L_x_4808) ;  /* 0x0000000000048947 */ /* 0x002fec0003800000 */
[----:B------:R-:W-:Y:S01]  /*e0f0*/  BPT.TRAP 0x1 ;  /* 0x000000040000795c */ /* 0x000fe20000300000 */
.L_x_4808:
[----:B------:R-:W-:Y:S01]  /*e100*/  IMAD R21, R18, 0x8, R2 ;  /* 0x0000000812157824 */ /* 0x000fe200078e0202 */
[----:B------:R-:W-:-:S04]  /*e110*/  SHF.L.U32 R197, R19, 0x1f, RZ ;  /* 0x0000001f13c57819 */ /* 0x000fc800000006ff */
[----:B------:R0:W1:Y:S01]  /*e120*/  SYNCS.PHASECHK.TRANS64.TRYWAIT P1, [R21+URZ+0x28c30], R197 ;  /* 0x028c30c5150075a7 */ /* 0x000062000802017f */
[----:B------:R-:W-:Y:S05]  /*e130*/  @!P0 BRA `(.L_x_4809) ;  /* 0x0000000000048947 */ /* 0x000fea0003800000 */
[----:B------:R-:W-:Y:S01]  /*e140*/  BPT.TRAP 0x1 ;  /* 0x000000040000795c */ /* 0x000fe20000300000 */
.L_x_4809:
[----:B------:R-:W-:Y:S01]  /*e150*/  BSSY B1, `(.L_x_4810) ;  /* 0x0000006000017945 */ /* 0x000fe20003800000 */
[----:B------:R-:W-:Y:S01]  /*e160*/  LEA R154, R18, R13, 0x9 ;  /* 0x0000000d129a7211 */ /* 0x000fe200078e48ff */
[----:B------:R-:W-:Y:S02]  /*e170*/  IMAD.MOV.U32 R155, RZ, RZ, 0x40000040 ;  /* 0x40000040ff9b7424 */ /* 0x000fe400078e00ff */
[----:B-1----:R-:W-:Y:S05]  /*e180*/  @P1 BRA `(.L_x_4811) ;  /* 0x0000000000081947 */ /* 0x002fea0003800000 */
[----:B------:R-:W1:Y:S02]  /*e190*/  SYNCS.PHASECHK.TRANS64.TRYWAIT P1, [R21+URZ+0x28c30], R197 ;  /* 0x028c30c5150075a7 */ /* 0x000e64000802017f */
[----:B-1----:R-:W-:Y:S05]  /*e1a0*/  @!P1 BRA `(.L_x_4812) ;  /* 0x000000e000249947 */ /* 0x002fea0003800000 */
.L_x_4811:
[----:B------:R-:W-:Y:S05]  /*e1b0*/  BSYNC B1 ;  /* 0x0000000000017941 */ /* 0x000fea0003800000 */
.L_x_4810:
        /* <DEDUP_REMOVED lines=36> */
.L_x_4813:
        /* <DEDUP_REMOVED lines=93> */
[----:B---3--:R-:W-:Y:S01]  /*e9d0*/  FFMA.FTZ R154, R173, R0, R20 ;  /* 0x00000000ad9a7223 */ /* 0x008fe20000010014 */
[----:B------:R-:W-:Y:S01]  /*e9e0*/  FMUL.FTZ R0, R163, UR38 ;  /* 0x00000026a3007c20 */ /* 0x000fe20008410000 */
[----:B------:R-:W-:Y:S01]  /*e9f0*/  FMUL.FTZ R163, R170, UR38 ;  /* 0x00000026aaa37c20 */ /* 0x000fe20008410000 */
[----:B------:R-:W-:Y:S01]  /*ea00*/  FMUL.FTZ R170, R175, UR38 ;  /* 0x00000026afaa7c20 */ /* 0x000fe20008410000 */
[----:B------:R-:W-:Y:S01]  /*ea10*/  FMUL.FTZ R175, R182, UR38 ;  /* 0x00000026b6af7c20 */ /* 0x000fe20008410000 */
[-C--:B------:R-:W-:Y:S01]  /*ea20*/  FMUL.FTZ R37, R37, R173.reuse ;  /* 0x000000ad25257220 */ /* 0x080fe20000410000 */
[-C--:B------:R-:W-:Y:S01]  /*ea30*/  FMUL.FTZ R40, R40, R173.reuse ;  /* 0x000000ad28287220 */ /* 0x080fe20000410000 */
        /* <DEDUP_REMOVED lines=28> */
[-C--:B------:R-:W-:Y:S01]  /*ec00*/  FMUL.FTZ R77, R77, R173.reuse ;  /* 0x000000ad4d4d7220 */ /* 0x080fe20000410000 */
        /* <DEDUP_REMOVED lines=26> */
[----:B------:R-:W-:Y:S01]  /*edb0*/  VIADD R160, R21, 0x28c40 ;  /* 0x00028c4015a07836 */ /* 0x000fe20000000000 */
[----:B------:R-:W3:Y:S01]  /*edc0*/  MUFU.TANH R166, R166 ;  /* 0x000000a600a67308 */ /* 0x000ee20000002400 */
[-C--:B------:R-:W-:Y:S01]  /*edd0*/  FMUL.FTZ R108, R108, R173.reuse ;  /* 0x000000ad6c6c7220 */ /* 0x080fe20000410000 */
        /* <DEDUP_REMOVED lines=13> */
[-C--:B------:R-:W-:Y:S01]  /*eeb0*/  FMUL.FTZ R129, R129, R173.reuse ;  /* 0x000000ad81817220 */ /* 0x080fe20000410000 */
[C---:B-----5:R-:W-:Y:S01]  /*eec0*/  FADD.FTZ R160, R213.reuse, R156 ;  /* 0x0000009cd5a07221 */ /* 0x060fe20000010000 */
[----:B------:R-:W-:Y:S01]  /*eed0*/  F2FP.F16.F32.PACK_AB R156, R213, R20 ;  /* 0x00000014d59c723e */ /* 0x000fe200000000ff */
[----:B------:R-:W5:Y:S01]  /*eee0*/  MUFU.TANH R170, R170 ;  /* 0x000000aa00aa7308 */ /* 0x000f620000002400 */
[----:B------:R-:W-:Y:S01]  /*eef0*/  FMNMX.FTZ R20, R177, R198, !PT ;  /* 0x000000c6b1147209 */ /* 0x000fe20007810000 */
[-C--:B------:R-:W-:Y:S01]  /*ef00*/  FMUL.FTZ R132, R132, R173.reuse ;  /* 0x000000ad84847220 */ /* 0x080fe20000410000 */
[-C--:B------:R-:W-:Y:S01]  /*ef10*/  FMUL.FTZ R133, R133, R173.reuse ;  /* 0x000000ad85857220 */ /* 0x080fe20000410000 */
[-C--:B------:R-:W-:Y:S01]  /*ef20*/  FMUL.FTZ R136, R136, R173.reuse ;  /* 0x000000ad88887220 */ /* 0x080fe20000410000 */
[----:B------:R-:W-:Y:S01]  /*ef30*/  FMNMX.FTZ R20, R155, R20, !PT ;  /* 0x000000149b147209 */ /* 0x000fe20007810000 */
[-C--:B------:R-:W-:Y:S01]  /*ef40*/  FMUL.FTZ R137, R137, R173.reuse ;  /* 0x000000ad89897220 */ /* 0x080fe20000410000 */
[-C--:B------:R-:W-:Y:S01]  /*ef50*/  FMUL.FTZ R140, R140, R173.reuse ;  /* 0x000000ad8c8c7220 */ /* 0x080fe20000410000 */
[----:B------:R-:W0:Y:S01]  /*ef60*/  MUFU.TANH R171, R171 ;  /* 0x000000ab00ab7308 */ /* 0x000e220000002400 */
[----:B------:R-:W-:Y:S01]  /*ef70*/  FMNMX.FTZ R20, R158, R20, !PT ;  /* 0x000000149e147209 */ /* 0x000fe20007810000 */
[-C--:B------:R-:W-:Y:S01]  /*ef80*/  FMUL.FTZ R141, R141, R173.reuse ;  /* 0x000000ad8d8d7220 */ /* 0x080fe20000410000 */
[-C--:B------:R-:W-:Y:S01]  /*ef90*/  FMUL.FTZ R144, R144, R173.reuse ;  /* 0x000000ad90907220 */ /* 0x080fe20000410000 */
[-C--:B------:R-:W-:Y:S01]  /*efa0*/  FMUL.FTZ R145, R145, R173.reuse ;  /* 0x000000ad91917220 */ /* 0x080fe20000410000 */
        /* <DEDUP_REMOVED lines=132> */
[----:B------:R-:W-:Y:S01]  /*f7f0*/  FMUL.FTZ R130, R130, R168 ;  /* 0x000000a882827220 */ /* 0x000fe20000410000 */
        /* <DEDUP_REMOVED lines=22> */
[-C--:B------:R-:W-:Y:S01]  /*f960*/  FMUL.FTZ R143, R143, R168.reuse ;  /* 0x000000a88f8f7220 */ /* 0x080fe20000410000 */
[----:B------:R-:W-:Y:S01]  /*f970*/  FADD.FTZ R0, R218, R0 ;  /* 0x00000000da007221 */ /* 0x000fe20000010000 */
[----:B------:R-:W3:Y:S01]  /*f980*/  MUFU.EX2 R171, R171 ;  /* 0x000000ab00ab7308 */ /* 0x000ee20000000800 */
[----:B-1----:R-:W-:Y:S01]  /*f990*/  FADD.FTZ R163, R3, R162 ;  /* 0x000000a203a37221 */ /* 0x002fe20000010000 */
[----:B------:R-:W-:Y:S01]  /*f9a0*/  F2FP.F16.F32.PACK_AB R162, R172, R169 ;  /* 0x000000a9aca2723e */ /* 0x000fe200000000ff */
[----:B------:R-:W-:Y:S01]  /*f9b0*/  FADD.FTZ R0, R180, R0 ;  /* 0x00000000b4007221 */ /* 0x000fe20000010000 */
[-C--:B------:R-:W-:Y:S01]  /*f9c0*/  FMUL.FTZ R146, R146, R168.reuse ;  /* 0x000000a892927220 */ /* 0x080fe20000410000 */
[-C--:B------:R-:W-:Y:S01]  /*f9d0*/  FMUL.FTZ R147, R147, R168.reuse ;  /* 0x000000a893937220 */ /* 0x080fe20000410000 */
[-C--:B------:R-:W-:Y:S01]  /*f9e0*/  FMUL.FTZ R150, R150, R168.reuse ;  /* 0x000000a896967220 */ /* 0x080fe20000410000 */
[----:B------:R-:W-:Y:S01]  /*f9f0*/  FADD.FTZ R0, R181, R0 ;  /* 0x00000000b5007221 */ /* 0x000fe20000010000 */
[----:B------:R-:W1:Y:S01]  /*fa00*/  MUFU.EX2 R174, R174 ;  /* 0x000000ae00ae7308 */ /* 0x000e620000000800 */
[C---:B--2---:R-:W-:Y:S01]  /*fa10*/  FADD.FTZ R164, R170.reuse, R163 ;  /* 0x000000a3aaa47221 */ /* 0x044fe20000010000 */
[----:B------:R-:W-:Y:S01]  /*fa20*/  F2FP.F16.F32.PACK_AB R163, R170, R3 ;  /* 0x00000003aaa3723e */ /* 0x000fe200000000ff */
[----:B------:R-:W-:-:S04]  /*fa30*/  FMUL.FTZ R151, R151, R168 ;  /* 0x000000a897977220 */ /* 0x000fc80000410000 */
[----:B------:R0:W-:Y:S01]  /*fa40*/  STSM.16.M88.4 [R222], R160 ;  /* 0x000000a0de007844 */ /* 0x0001e20000000200 */
[----:B------:R-:W2:Y:S01]  /*fa50*/  MUFU.EX2 R167, R175 ;  /* 0x000000af00a77308 */ /* 0x000ea20000000800 */
[----:B---3--:R-:W-:Y:S01]  /*fa60*/  FADD.FTZ R3, R171, R164 ;  /* 0x000000a4ab037221 */ /* 0x008fe20000010000 */
[----:B------:R-:W-:-:S06]  /*fa70*/  F2FP.F16.F32.PACK_AB R164, R218, R176 ;  /* 0x000000b0daa4723e */ /* 0x000fcc00000000ff */
        /* <DEDUP_REMOVED lines=9> */
.L_x_4814:
[----:B------:R1:W2:Y:S01]  /*fb10*/  SYNCS.PHASECHK.TRANS64.TRYWAIT P1, [R21+URZ+0x28c50], R197 ;  /* 0x028c50c5150075a7 */ /* 0x0002a2000802017f */
[----:B------:R-:W-:Y:S05]  /*fb20*/  @!P0 BRA `(.L_x_4815) ;  /* 0x0000000000048947 */ /* 0x000fea0003800000 */
[----:B------:R-:W-:Y:S01]  /*fb30*/  BPT.TRAP 0x1 ;  /* 0x000000040000795c */ /* 0x000fe20000300000 */
.L_x_4815:
[----:B------:R-:W-:Y:S04]  /*fb40*/  BSSY B1, `(.L_x_4816) ;  /* 0x0000004000017945 */ /* 0x000fe80003800000 */
[----:B--2---:R-:W-:Y:S05]  /*fb50*/  @P1 BRA `(.L_x_4817) ;  /* 0x0000000000081947 */ /* 0x004fea0003800000 */
[----:B------:R-:W2:Y:S02]  /*fb60*/  SYNCS.PHASECHK.TRANS64.TRYWAIT P1, [R21+URZ+0x28c50], R197 ;  /* 0x028c50c5150075a7 */ /* 0x000ea4000802017f */
[----:B--2---:R-:W-:Y:S05]  /*fb70*/  @!P1 BRA `(.L_x_4818) ;  /* 0x000000c400c49947 */ /* 0x004fea0003800000 */
.L_x_4817:
[----:B------:R-:W-:Y:S05]  /*fb80*/  BSYNC B1 ;  /* 0x0000000000017941 */ /* 0x000fea0003800000 */
.L_x_4816:
[----:B------:R-:W-:Y:S01]  /*fb90*/  IMAD R168, R18, 0x1000, R12 ;  /* 0x0000100012a87824 */ /* 0x000fe200078e020c */
[----:B------:R-:W-:Y:S01]  /*fba0*/  MOV R169, 0x40000040 ;  /* 0x4000004000a97802 */ /* 0x000fe20000000f00 */
[----:B------:R-:W-:-:S03]  /*fbb0*/  WARPGROUP.ARRIVE ;  /* 0x00000000000079c5 */ /* 0x000fc60000000000 */
        /* <DEDUP_REMOVED lines=37> */
.L_x_4819:
[C---:B------:R-:W-:Y:S01]  /*fe10*/  ISETP.GT.AND P1, PT, R208.reuse, RZ, PT ;  /* 0x000000ffd000720c */ /* 0x040fe20003f24270 */
[----:B------:R-:W-:Y:S01]  /*fe20*/  VIADD R208, R208, 0xffffffff ;  /* 0xffffffffd0d07836 */ /* 0x000fe20000000000 */
[----:B-12---:R-:W-:Y:S01]  /*fe30*/  IADD3 R21, R21, 0x28c60, RZ ;  /* 0x00028c6015157810 */ /* 0x006fe20007ffe0ff */
[----:B------:R-:W-:Y:S02]  /*fe40*/  IMAD.MOV.U32 R198, RZ, RZ, R20 ;  /* 0x000000ffffc67224 */ /* 0x000fe400078e0014 */
[----:B------:R-:W-:Y:S01]  /*fe50*/  IMAD.MOV.U32 R213, RZ, RZ, R15 ;  /* 0x000000ffffd57224 */ /* 0x000fe200078e000f */
[----:B------:R-:W-:Y:S01]  /*fe60*/  PRMT R21, R187, 0x654, R21 ;  /* 0x00000654bb157816 */ /* 0x000fe20000000015 */
[----:B------:R-:W-:-:S03]  /*fe70*/  IMAD.MOV.U32 R209, RZ, RZ, R18 ;  /* 0x000000ffffd17224 */ /* 0x000fc600078e0012 */
[----:B------:R1:W-:Y:S03]  /*fe80*/  SYNCS.ARRIVE.TRANS64.RED.A1T0 RZ, [R21+URZ], RZ ;  /* 0x000000ff15ff79a7 */ /* 0x0003e6000810043f */
[----:B------:R-:W-:Y:S05]  /*fe90*/  @P1 BRA `(.L_x_4820) ;  /* 0xffffffe0007c1947 */ /* 0x000fea000383ffff */
.L_x_4807:
[----:B------:R-:W-:Y:S05]  /*fea0*/  BSYNC B0 ;  /* 0x0000000000007941 */ /* 0x000fea0003800000 */
.L_x_4806:
[----:B-1----:R-:W2:Y:S04]  /*feb0*/  LDL.LU R21, [R1+0x48] ;  /* 0x0000480001157983 */ /* 0x002ea80000300800 */
[----:B------:R-:W1:Y:S04]  /*fec0*/  SHFL.BFLY PT, R5, R0, 0x2, 0x1f ;  /* 0x0c401f0000057f89 */ /* 0x000e6800000e0000 */
[----:B------:R-:W3:Y:S01]  /*fed0*/  SHFL.BFLY PT, R4, R3, 0x2, 0x1f ;  /* 0x0c401f0003047f89 */ /* 0x000ee200000e0000 */
[----:B-1----:R-:W-:Y:S01]  /*fee0*/  FADD.FTZ R5, R5, R0 ;  /* 0x0000000005057221 */ /* 0x002fe20000010000 */
[----:B------:R-:W-:-:S02]  /*fef0*/  IMAD.MOV.U32 R0, RZ, RZ, -0x800000 ;  /* 0xff800000ff007424 */ /* 0x000fc400078e00ff */
[----:B---3--:R-:W-:Y:S02]  /*ff00*/  FADD.FTZ R4, R4, R3 ;  /* 0x0000000304047221 */ /* 0x008fe40000010000 */
[----:B------:R-:W1:Y:S04]  /*ff10*/  SHFL.BFLY PT, R6, R5, 0x1, 0x1f ;  /* 0x0c201f0005067f89 */ /* 0x000e6800000e0000 */
[----:B------:R-:W3:Y:S01]  /*ff20*/  SHFL.BFLY PT, R7, R4, 0x1, 0x1f ;  /* 0x0c201f0004077f89 */ /* 0x000ee200000e0000 */
[----:B-1----:R-:W-:Y:S01]  /*ff30*/  FADD.FTZ R6, R5, R6 ;  /* 0x0000000605067221 */ /* 0x002fe20000010000 */
[----:B------:R-:W-:Y:S01]  /*ff40*/  IADD3 R5, -R215, RZ, RZ ;  /* 0x000000ffd7057210 */ /* 0x000fe20007ffe1ff */
[----:B---3--:R-:W-:Y:S01]  /*ff50*/  FADD.FTZ R7, R4, R7 ;  /* 0x0000000704077221 */ /* 0x008fe20000010000 */
[----:B------:R-:W-:Y:S08]  /*ff60*/  BAR.ARV 0x8, 0x100 ;  /* 0x0204000000007b1d */ /* 0x000ff00000002000 */
[----:B------:R-:W-:Y:S01]  /*ff70*/  BAR.SYNC.DEFER_BLOCKING 0xf, 0x100 ;  /* 0x03c4000000007b1d */ /* 0x000fe20000010000 */
[----:B------:R-:W-:-:S02]  /*ff80*/  FSETP.NE.FTZ.AND P0, PT, R6, RZ, PT ;  /* 0x000000ff0600720b */ /* 0x000fc40003f15000 */
[----:B------:R-:W-:Y:S02]  /*ff90*/  FSETP.NE.FTZ.AND P1, PT, R7, RZ, PT ;  /* 0x000000ff0700720b */ /* 0x000fe40003f35000 */
[----:B------:R-:W-:Y:S02]  /*ffa0*/  ISETP.NE.AND P2, PT, R192, R5, PT ;  /* 0x00000005c000720c */ /* 0x000fe40003f45270 */
[----:B------:R-:W-:-:S07]  /*ffb0*/  CS2R R4, SRZ ;  /* 0x0000000000047805 */ /* 0x000fce000001ff00 */
[----:B------:R-:W1:Y:S08]  /*ffc0*/  @P0 MUFU.LG2 R8, R6 ;  /* 0x0000000600080308 */ /* 0x000e700000000c00 */
[----:B------:R-:W3:Y:S08]  /*ffd0*/  @P1 MUFU.LG2 R9, R7 ;  /* 0x0000000700091308 */ /* 0x000ef00000000c00 */
[----:B------:R-:W4:Y:S01]  /*ffe0*/  @P0 MUFU.RCP R5, R6 ;  /* 0x0000000600050308 */ /* 0x000f220000001000 */
[----:B-1----:R-:W-:Y:S01]  /*fff0*/  @P0 FMUL.FTZ R3, R8, 0.69314718246459960938 ;  /* 0x3f31721808030820 */ /* 0x002fe20000410000 */
[C---:B------:R-:W-:Y:S01]  /*10000*/  @P0 FMUL.FTZ R8, R14.reuse, 0.69314718246459960938 ;  /* 0x3f3172180e080820 */ /* 0x040fe20000410000 */
[----:B------:R-:W-:-:S03]  /*10010*/  @P1 FMUL.FTZ R14, R14, 0.69314718246459960938 ;  /* 0x3f3172180e0e1820 */ /* 0x000fc60000410000 */
[----:B------:R-:W-:Y:S01]  /*10020*/  @P0 FFMA.FTZ R0, R8, R15, R3 ;  /* 0x0000000f08000223 */ /* 0x000fe20000010003 */
[----:B------:R-:W-:Y:S01]  /*10030*/  IMAD.MOV.U32 R3, RZ, RZ, -0x800000 ;  /* 0xff800000ff037424 */ /* 0x000fe200078e00ff */
[----:B------:R-:W1:Y:S01]  /*10040*/  @P1 MUFU.RCP R4, R7 ;  /* 0x0000000700041308 */ /* 0x000e620000001000 */
[----:B---3--:R-:W-:Y:S01]  /*10050*/  @P1 FMUL.FTZ R9, R9, 0.69314718246459960938 ;  /* 0x3f31721809091820 */ /* 0x008fe20000410000 */
[----:B------:R-:W-:-:S03]  /*10060*/  PLOP3.LUT P0, PT, PT, PT, PT, 0x8, 0x0 ;  /* 0x000000000000781c */ /* 0x000fc60003f0e170 */
[----:B------:R-:W-:Y:S01]  /*10070*/  @P1 FFMA.FTZ R3, R14, R20, R9 ;  /* 0x000000140e031223 */ /* 0x000fe20000010009 */
[C---:B------:R-:W-:Y:S02]  /*10080*/  @!P2 IMAD R9, R18.reuse, 0x40, R193 ;  /* 0x000000401209a824 */ /* 0x040fe400078e02c1 */
[----:B------:R-:W-:Y:S02]  /*10090*/  VIADD R18, R18, 0x1 ;  /* 0x0000000112127836 */ /* 0x000fe40000000000 */
[-C--:B----4-:R-:W-:Y:S01]  /*100a0*/  FMUL.FTZ R154, R28, R5.reuse ;  /* 0x000000051c9a7220 */ /* 0x090fe20000410000 */
[----:B------:R-:W-:Y:S02]  /*100b0*/  @!P2 IMAD R9, R9, 0x4, R2 ;  /* 0x000000040909a824 */ /* 0x000fe400078e0202 */
[-C--:B------:R-:W-:Y:S01]  /*100c0*/  FMUL.FTZ R157, R40, R5.reuse ;  /* 0x00000005289d7220 */ /* 0x080fe20000410000 */
[-C--:B------:R-:W-:Y:S01]  /*100d0*/  FMUL.FTZ R159, R60, R5.reuse ;  /* 0x000000053c9f7220 */ /* 0x080fe20000410000 */
[----:B------:R-:W-:Y:S01]  /*100e0*/  ISETP.NE.AND P1, PT, R18, 0x2, PT ;  /* 0x000000021200780c */ /* 0x000fe20003f25270 */
[-C--:B------:R-:W-:Y:S01]  /*100f0*/  FMUL.FTZ R10, R24, R5.reuse ;  /* 0x00000005180a7220 */ /* 0x080fe20000410000 */
[----:B------:R3:W-:Y:S01]  /*10100*/  @!P2 STS [R9+0x28800], R5 ;  /* 0x028800050900a388 */ /* 0x0007e20000000800 */
[-C--:B------:R-:W-:Y:S01]  /*10110*/  FMUL.FTZ R8, R25, R5.reuse ;  /* 0x0000000519087220 */ /* 0x080fe20000410000 */
[----:B------:R-:W-:Y:S01]  /*10120*/  SEL R2, RZ, 0x1, P1 ;  /* 0x00000001ff027807 */ /* 0x000fe20000800000 */
        /* <DEDUP_REMOVED lines=129> */
.L_x_4733:
[----:B------:R-:W-:Y:S05]  /*10940*/  BSYNC B7 ;  /* 0x0000000000077941 */ /* 0x000fea0003800000 */
.L_x_4731:
[----:B------:R-:W2:Y:S08]  /*10950*/  S2UR UR4, SR_CgaCtaId ;  /* 0x00000000000479c3 */ /* 0x000eb00000008800 */
[----:B------:R-:W-:Y:S01]  /*10960*/  BAR.SYNC.DEFER_BLOCKING 0x5, 0x180 ;  /* 0x0146000000007b1d */ /* 0x000fe20000010000 */
[----:B------:R-:W-:-:S05]  /*10970*/  MOV R2, 0x400 ;  /* 0x0000040000027802 */ /* 0x000fca0000000f00 */
[----:B------:R-:W-:Y:S01]  /*10980*/  BSSY B0, `(.L_x_4821) ;  /* 0x0000323000007945 */ /* 0x000fe20003800000 */
[----:B--2---:R-:W-:-:S05]  /*10990*/  IMAD.U32 R187, RZ, RZ, UR4 ;  /* 0x00000004ffbb7e24 */ /* 0x004fca000f8e00ff */
[----:B------:R-:W-:-:S05]  /*109a0*/  LEA R2, R187, R2, 0x18 ;  /* 0x00000002bb027211 */ /* 0x000fca00078ec0ff */
[----:B-----5:R2:W3:Y:S01]  /*109b0*/  LDS.128 R24, [R2+0x28cd0] ;  /* 0x028cd00002187984 */ /* 0x0204e20000000c00 */
[----:B------:R-:W-:Y:S06]  /*109c0*/  BAR.ARV 0x4, 0x180 ;  /* 0x0106000000007b1d */ /* 0x000fec0000002000 */
[----:B------:R-:W-:Y:S05]  /*109d0*/  @P0 BRA `(.L_x_4822) ;  /* 0x0000002000980947 */ /* 0x000fea0003800000 */
[----:B------:R-:W4:Y:S01]  /*109e0*/  LDL R12, [R1+0x60] ;  /* 0x00006000010c7983 */ /* 0x000f220000100800 */
[----:B------:R-:W0:Y:S01]  /*109f0*/  S2R R45, SR_SWINHI ;  /* 0x00000000002d7919 */ /* 0x000e220000002f00 */
[----:B------:R-:W-:Y:S01]  /*10a00*/  F2FP.F16.F32.PACK_AB R7, R31, R7 ;  /* 0x000000071f07723e */ /* 0x000fe200000000ff */
[----:B------:R-:W-:Y:S01]  /*10a10*/  ULDC.64 UR4, c[0x0][0xc00] ;  /* 0x0003000000047ab9 */ /* 0x000fe20000000a00 */
[----:B------:R-:W-:Y:S01]  /*10a20*/  F2FP.F16.F32.PACK_AB R4, R8, R10 ;  /* 0x0000000a0804723e */ /* 0x000fe200000000ff */
[----:B------:R-:W2:Y:S04]  /*10a30*/  LDL.LU R82, [R1+0x3c] ;  /* 0x00003c0001527983 */ /* 0x000ea80000300800 */
[----:B------:R-:W2:Y:S01]  /*10a40*/  LDL.LU R74, [R1+0x40] ;  /* 0x00004000014a7983 */ /* 0x000ea20000300800 */
[----:B-1----:R-:W-:-:S02]  /*10a50*/  MOV R20, R2 ;  /* 0x0000000200147202 */ /* 0x002fc40000000f00 */
[----:B0-----:R-:W-:Y:S02]  /*10a60*/  MOV R21, R45 ;  /* 0x0000002d00157202 */ /* 0x001fe40000000f00 */
[----:B------:R-:W-:Y:S02]  /*10a70*/  F2FP.F16.F32.PACK_AB R5, R6, R5 ;  /* 0x000000050605723e */ /* 0x000fe400000000ff */
[----:B------:R-:W-:Y:S02]  /*10a80*/  F2FP.F16.F32.PACK_AB R6, R152, R154 ;  /* 0x0000009a9806723e */ /* 0x000fe400000000ff */
[----:B------:R-:W-:Y:S02]  /*10a90*/  F2FP.F16.F32.PACK_AB R8, R14, R32 ;  /* 0x000000200e08723e */ /* 0x000fe400000000ff */
[----:B------:R-:W-:Y:S02]  /*10aa0*/  F2FP.F16.F32.PACK_AB R9, R35, R9 ;  /* 0x000000092309723e */ /* 0x000fe400000000ff */
[----:B------:R-:W-:Y:S01]  /*10ab0*/  F2FP.F16.F32.PACK_AB R11, R39, R11 ;  /* 0x0000000b270b723e */ /* 0x000fe200000000ff */
[----:B------:R-:W0:Y:S01]  /*10ac0*/  S2R R90, SR_TID.X ;  /* 0x00000000005a7919 */ /* 0x000e220000002100 */
        /* <DEDUP_REMOVED lines=12> */
[----:B0-----:R-:W-:-:S05]  /*10b90*/  VIADD R90, R90, 0xffffff80 ;  /* 0xffffff805a5a7836 */ /* 0x001fca0000000000 */
[----:B------:R-:W-:-:S04]  /*10ba0*/  SHF.R.S32.HI R98, RZ, 0x1f, R90 ;  /* 0x0000001fff627819 */ /* 0x000fc8000001145a */
[----:B------:R-:W-:-:S04]  /*10bb0*/  LEA.HI R98, R98, R90, RZ, 0x3 ;  /* 0x0000005a62627211 */ /* 0x000fc800078f18ff */
[----:B------:R-:W-:Y:S01]  /*10bc0*/  SHF.R.S32.HI R98, RZ, 0x3, R98 ;  /* 0x00000003ff627819 */ /* 0x000fe20000011462 */
[----:B------:R-:W-:Y:S01]  /*10bd0*/  IMAD.MOV.U32 R80, RZ, RZ, RZ ;  /* 0x000000ffff507224 */ /* 0x000fe200078e00ff */
[----:B------:R-:W-:Y:S01]  /*10be0*/  BAR.SYNC.DEFER_BLOCKING 0x1, 0x100 ;  /* 0x0044000000007b1d */ /* 0x000fe20000010000 */
[----:B----4-:R-:W-:-:S03]  /*10bf0*/  IMAD.WIDE R44, R12, 0x2, R20 ;  /* 0x000000020c2c7825 */ /* 0x010fc600078e0214 */
[----:B------:R-:W-:Y:S01]  /*10c00*/  LOP3.LUT R49, R44, 0x380, RZ, 0xc0, !PT ;  /* 0x000003802c317812 */ /* 0x000fe200078ec0ff */
[----:B------:R-:W-:-:S03]  /*10c10*/  IMAD.MOV.U32 R31, RZ, RZ, R45 ;  /* 0x000000ffff1f7224 */ /* 0x000fc600078e002d */
[----:B------:R-:W-:-:S04]  /*10c20*/  SHF.R.U64 R49, R49, 0x3, RZ ;  /* 0x0000000331317819 */ /* 0x000fc800000012ff */
[----:B------:R-:W-:-:S04]  /*10c30*/  LOP3.LUT R30, R49, R44, RZ, 0x3c, !PT ;  /* 0x0000002c311e7212 */ /* 0x000fc800078e3cff */
[----:B------:R-:W-:Y:S02]  /*10c40*/  MOV R30, R30 ;  /* 0x0000001e001e7202 */ /* 0x000fe40000000f00 */
[----:B------:R-:W-:-:S04]  /*10c50*/  IADD3 R31, P0, R44, 0x20, RZ ;  /* 0x000000202c1f7810 */ /* 0x000fc80007f1e0ff */
[----:B------:R-:W-:Y:S01]  /*10c60*/  LOP3.LUT R10, R31, 0x380, RZ, 0xc0, !PT ;  /* 0x000003801f0a7812 */ /* 0x000fe200078ec0ff */
[----:B------:R0:W-:Y:S03]  /*10c70*/  STSM.16.M88.4 [R30], R4 ;  /* 0x000000041e007844 */ /* 0x0001e60000000200 */
[----:B------:R-:W-:-:S04]  /*10c80*/  SHF.R.U64 R10, R10, 0x3, RZ ;  /* 0x000000030a0a7819 */ /* 0x000fc800000012ff */
[----:B0-----:R-:W-:Y:S02]  /*10c90*/  LOP3.LUT R4, R10, R31, RZ, 0x3c, !PT ;  /* 0x0000001f0a047212 */ /* 0x001fe400078e3cff */
[----:B------:R-:W-:-:S04]  /*10ca0*/  IADD3.X R5, RZ, R45, RZ, P0, !PT ;  /* 0x0000002dff057210 */ /* 0x000fc800007fe4ff */
[----:B------:R-:W-:Y:S02]  /*10cb0*/  MOV R12, R4 ;  /* 0x00000004000c7202 */ /* 0x000fe40000000f00 */
[----:B------:R-:W-:-:S04]  /*10cc0*/  IADD3 R5, P0, R44, 0x40, RZ ;  /* 0x000000402c057810 */ /* 0x000fc80007f1e0ff */
[----:B------:R-:W-:Y:S02]  /*10cd0*/  LOP3.LUT R4, R5, 0x380, RZ, 0xc0, !PT ;  /* 0x0000038005047812 */ /* 0x000fe400078ec0ff */
[----:B------:R-:W-:Y:S02]  /*10ce0*/  IADD3 R6, P4, R44, 0x60, RZ ;  /* 0x000000602c067810 */ /* 0x000fe40007f9e0ff */
[----:B------:R-:W-:-:S04]  /*10cf0*/  SHF.R.U64 R4, R4, 0x3, RZ ;  /* 0x0000000304047819 */ /* 0x000fc800000012ff */
[----:B------:R-:W-:Y:S02]  /*10d00*/  LOP3.LUT R4, R4, R5, RZ, 0x3c, !PT ;  /* 0x0000000504047212 */ /* 0x000fe400078e3cff */
[----:B------:R-:W-:Y:S02]  /*10d10*/  LOP3.LUT R5, R6, 0x380, RZ, 0xc0, !PT ;  /* 0x0000038006057812 */ /* 0x000fe400078ec0ff */
[----:B------:R-:W-:Y:S02]  /*10d20*/  F2FP.F16.F32.PACK_AB R10, R28, R36 ;  /* 0x000000241c0a723e */ /* 0x000fe400000000ff */
[----:B------:R-:W-:Y:S02]  /*10d30*/  SHF.R.U64 R5, R5, 0x3, RZ ;  /* 0x0000000305057819 */ /* 0x000fe400000012ff */
[----:B------:R-:W-:Y:S01]  /*10d40*/  IADD3 R14, P5, R44, 0x2000, RZ ;  /* 0x000020002c0e7810 */ /* 0x000fe20007fbe0ff */
[----:B------:R0:W-:Y:S03]  /*10d50*/  STSM.16.M88.4 [R12], R8 ;  /* 0x000000080c007844 */ /* 0x0001e60000000200 */
[----:B------:R-:W-:-:S04]  /*10d60*/  LOP3.LUT R7, R14, 0x380, RZ, 0xc0, !PT ;  /* 0x000003800e077812 */ /* 0x000fc800078ec0ff */
[----:B------:R-:W-:Y:S02]  /*10d70*/  SHF.R.U64 R7, R7, 0x3, RZ ;  /* 0x0000000307077819 */ /* 0x000fe400000012ff */
[----:B0-----:R-:W-:Y:S01]  /*10d80*/  LOP3.LUT R8, R5, R6, RZ, 0x3c, !PT ;  /* 0x0000000605087212 */ /* 0x001fe200078e3cff */
[----:B------:R-:W-:Y:S01]  /*10d90*/  IMAD.X R5, RZ, RZ, R45, P0 ;  /* 0x000000ffff057224 */ /* 0x000fe200000e062d */
[----:B------:R-:W-:-:S04]  /*10da0*/  IADD3 R57, P0, R44, 0x2040, RZ ;  /* 0x000020402c397810 */ /* 0x000fc80007f1e0ff */
[----:B------:R-:W-:Y:S02]  /*10db0*/  LOP3.LUT R56, R57, 0x380, RZ, 0xc0, !PT ;  /* 0x0000038039387812 */ /* 0x000fe400078ec0ff */
[----:B------:R-:W-:Y:S02]  /*10dc0*/  LOP3.LUT R10, R7, R14, RZ, 0x3c, !PT ;  /* 0x0000000e070a7212 */ /* 0x000fe400078e3cff */
[----:B------:R-:W-:Y:S02]  /*10dd0*/  MOV R9, R4 ;  /* 0x0000000400097202 */ /* 0x000fe40000000f00 */
[----:B------:R-:W-:Y:S02]  /*10de0*/  F2FP.F16.F32.PACK_AB R4, R155, R157 ;  /* 0x0000009d9b04723e */ /* 0x000fe400000000ff */
[----:B------:R-:W-:Y:S02]  /*10df0*/  IADD3 R31, P6, R44, 0x2020, RZ ;  /* 0x000020202c1f7810 */ /* 0x000fe40007fde0ff */
[----:B------:R-:W-:-:S02]  /*10e00*/  F2FP.F16.F32.PACK_AB R5, R43, R42 ;  /* 0x0000002a2b05723e */ /* 0x000fc400000000ff */
[----:B------:R-:W-:Y:S02]  /*10e10*/  F2FP.F16.F32.PACK_AB R6, R153, R156 ;  /* 0x0000009c9906723e */ /* 0x000fe400000000ff */
[----:B------:R-:W-:Y:S02]  /*10e20*/  F2FP.F16.F32.PACK_AB R7, R47, R46 ;  /* 0x0000002e2f07723e */ /* 0x000fe400000000ff */
[----:B------:R-:W-:Y:S02]  /*10e30*/  SHF.R.U64 R56, R56, 0x3, RZ ;  /* 0x0000000338387819 */ /* 0x000fe400000012ff */
[C---:B------:R-:W-:Y:S02]  /*10e40*/  IADD3 R53, P1, R44.reuse, 0x2060, RZ ;  /* 0x000020602c357810 */ /* 0x040fe40007f3e0ff */
[----:B------:R-:W-:Y:S01]  /*10e50*/  IADD3 R49, P2, R44, 0x4000, RZ ;  /* 0x000040002c317810 */ /* 0x000fe20007f5e0ff */
[----:B------:R0:W-:Y:S01]  /*10e60*/  STSM.16.M88.4 [R9], R4 ;  /* 0x0000000409007844 */ /* 0x0001e20000000200 */
[----:B------:R-:W-:-:S02]  /*10e70*/  LOP3.LUT R30, R31, 0x380, RZ, 0xc0, !PT ;  /* 0x000003801f1e7812 */ /* 0x000fc400078ec0ff */
[----:B------:R-:W-:Y:S01]  /*10e80*/  LOP3.LUT R56, R56, R57, RZ, 0x3c, !PT ;  /* 0x0000003938387212 */ /* 0x000fe200078e3cff */
[----:B------:R-:W-:Y:S01]  /*10e90*/  IMAD.X R57, RZ, RZ, R45, P0 ;  /* 0x000000ffff397224 */ /* 0x000fe200000e062d */
[----:B------:R-:W-:Y:S02]  /*10ea0*/  LOP3.LUT R52, R53, 0x380, RZ, 0xc0, !PT ;  /* 0x0000038035347812 */ /* 0x000fe400078ec0ff */
[----:B------:R-:W-:Y:S02]  /*10eb0*/  LOP3.LUT R48, R49, 0x380, RZ, 0xc0, !PT ;  /* 0x0000038031307812 */ /* 0x000fe400078ec0ff */
[----:B------:R-:W-:Y:S02]  /*10ec0*/  SHF.R.U64 R30, R30, 0x3, RZ ;  /* 0x000000031e1e7819 */ /* 0x000fe400000012ff */
[----:B------:R-:W-:Y:S02]  /*10ed0*/  SHF.R.U64 R52, R52, 0x3, RZ ;  /* 0x0000000334347819 */ /* 0x000fe400000012ff */
[----:B------:R-:W-:-:S02]  /*10ee0*/  SHF.R.U64 R48, R48, 0x3, RZ ;  /* 0x0000000330307819 */ /* 0x000fc400000012ff */
[----:B0-----:R-:W-:Y:S01]  /*10ef0*/  IADD3 R7, P0, R44, 0x6020, RZ ;  /* 0x000060202c077810 */ /* 0x001fe20007f1e0ff */
[--C-:B------:R-:W-:Y:S01]  /*10f00*/  IMAD.X R9, RZ, RZ, R45.reuse, P4 ;  /* 0x000000ffff097224 */ /* 0x100fe200020e062d */
[----:B------:R-:W-:Y:S02]  /*10f10*/  LOP3.LUT R30, R30, R31, RZ, 0x3c, !PT ;  /* 0x0000001f1e1e7212 */ /* 0x000fe400078e3cff */
[----:B------:R-:W-:Y:S01]  /*10f20*/  LOP3.LUT R6, R7, 0x380, RZ, 0xc0, !PT ;  /* 0x0000038007067812 */ /* 0x000fe200078ec0ff */
        /* <DEDUP_REMOVED lines=8> */
[----:B------:R-:W-:Y:S02]  /*10fb0*/  IADD3 R39, P6, R44, 0x6000, RZ ;  /* 0x000060002c277810 */ /* 0x000fe40007fde0ff */
[----:B------:R-:W-:Y:S02]  /*10fc0*/  SHF.R.U64 R6, R6, 0x3, RZ ;  /* 0x0000000306067819 */ /* 0x000fe400000012ff */
[----:B------:R-:W-:Y:S02]  /*10fd0*/  IADD3 R4, P1, R44, 0x6040, RZ ;  /* 0x000060402c047810 */ /* 0x000fe40007f3e0ff */
[----:B------:R-:W-:-:S02]  /*10fe0*/  IADD3.X R49, RZ, R45, RZ, P2, !PT ;  /* 0x0000002dff317210 */ /* 0x000fc400017fe4ff */
[----:B------:R-:W-:Y:S02]  /*10ff0*/  IADD3 R44, P2, R44, 0x6060, RZ ;  /* 0x000060602c2c7810 */ /* 0x000fe40007f5e0ff */
[----:B------:R-:W-:Y:S02]  /*11000*/  LOP3.LUT R46, R47, 0x380, RZ, 0xc0, !PT ;  /* 0x000003802f2e7812 */ /* 0x000fe400078ec0ff */
[----:B------:R-:W-:Y:S02]  /*11010*/  LOP3.LUT R6, R6, R7, RZ, 0x3c, !PT ;  /* 0x0000000706067212 */ /* 0x000fe400078e3cff */
[----:B------:R-:W-:Y:S02]  /*11020*/  LOP3.LUT R7, R4, 0x380, RZ, 0xc0, !PT ;  /* 0x0000038004077812 */ /* 0x000fe400078ec0ff */
[----:B------:R-:W-:Y:S02]  /*11030*/  LOP3.LUT R5, R44, 0x380, RZ, 0xc0, !PT ;  /* 0x000003802c057812 */ /* 0x000fe400078ec0ff */
[----:B------:R-:W-:-:S02]  /*11040*/  SHF.R.U64 R46, R46, 0x3, RZ ;  /* 0x000000032e2e7819 */ /* 0x000fc400000012ff */
[----:B------:R-:W-:Y:S02]  /*11050*/  SHF.R.U64 R7, R7, 0x3, RZ ;  /* 0x0000000307077819 */ /* 0x000fe400000012ff */
[----:B------:R-:W-:Y:S02]  /*11060*/  SHF.R.U64 R5, R5, 0x3, RZ ;  /* 0x0000000305057819 */ /* 0x000fe400000012ff */
[----:B------:R-:W-:Y:S02]  /*11070*/  LOP3.LUT R34, R35, 0x380, RZ, 0xc0, !PT ;  /* 0x0000038023227812 */ /* 0x000fe400078ec0ff */
[----:B------:R-:W-:Y:S02]  /*11080*/  LOP3.LUT R38, R39, 0x380, RZ, 0xc0, !PT ;  /* 0x0000038027267812 */ /* 0x000fe400078ec0ff */
[----:B------:R-:W-:Y:S02]  /*11090*/  LOP3.LUT R42, R43, 0x380, RZ, 0xc0, !PT ;  /* 0x000003802b2a7812 */ /* 0x000fe400078ec0ff */
[----:B------:R-:W-:Y:S01]  /*110a0*/  LOP3.LUT R46, R46, R47, RZ, 0x3c, !PT ;  /* 0x0000002f2e2e7212 */ /* 0x000fe200078e3cff */
[--C-:B------:R-:W-:Y:S01]  /*110b0*/  IMAD.X R47, RZ, RZ, R45.reuse, P4 ;  /* 0x000000ffff2f7224 */ /* 0x100fe200020e062d */
[----:B------:R-:W-:Y:S01]  /*110c0*/  LOP3.LUT R4, R7, R4, RZ, 0x3c, !PT ;  /* 0x0000000407047212 */ /* 0x000fe200078e3cff */
[--C-:B------:R-:W-:Y:S01]  /*110d0*/  IMAD.X R7, RZ, RZ, R45.reuse, P0 ;  /* 0x000000ffff077224 */ /* 0x100fe200000e062d */
[----:B------:R-:W-:Y:S01]  /*110e0*/  LOP3.LUT R44, R5, R44, RZ, 0x3c, !PT ;  /* 0x0000002c052c7212 */ /* 0x000fe200078e3cff */
[----:B------:R-:W-:Y:S01]  /*110f0*/  IMAD.X R5, RZ, RZ, R45, P1 ;  /* 0x000000ffff057224 */ /* 0x000fe200008e062d */
[----:B------:R-:W-:-:S02]  /*11100*/  SHF.R.U64 R34, R34, 0x3, RZ ;  /* 0x0000000322227819 */ /* 0x000fc400000012ff */
[----:B------:R-:W-:Y:S02]  /*11110*/  SHF.R.U64 R38, R38, 0x3, RZ ;  /* 0x0000000326267819 */ /* 0x000fe400000012ff */
[----:B------:R-:W-:Y:S02]  /*11120*/  SHF.R.U64 R42, R42, 0x3, RZ ;  /* 0x000000032a2a7819 */ /* 0x000fe400000012ff */
[----:B------:R-:W-:Y:S01]  /*11130*/  LOP3.LUT R34, R34, R35, RZ, 0x3c, !PT ;  /* 0x0000002322227212 */ /* 0x000fe200078e3cff */
[--C-:B------:R-:W-:Y:S01]  /*11140*/  IMAD.X R35, RZ, RZ, R45.reuse, P3 ;  /* 0x000000ffff237224 */ /* 0x100fe200018e062d */
[----:B------:R-:W-:Y:S02]  /*11150*/  MOV R47, R46 ;  /* 0x0000002e002f7202 */ /* 0x000fe40000000f00 */
[----:B------:R-:W-:Y:S01]  /*11160*/  LOP3.LUT R38, R38, R39, RZ, 0x3c, !PT ;  /* 0x0000002726267212 */ /* 0x000fe200078e3cff */
[----:B------:R-:W-:Y:S01]  /*11170*/  IMAD.X R39, RZ, RZ, R45, P6 ;  /* 0x000000ffff277224 */ /* 0x000fe200030e062d */
[----:B---3--:R-:W-:-:S02]  /*11180*/  MOV R24, R6 ;  /* 0x0000000600187202 */ /* 0x008fc40000000f00 */
[----:B------:R-:W-:Y:S02]  /*11190*/  MOV R46, R4 ;  /* 0x00000004002e7202 */ /* 0x000fe40000000f00 */
[----:B------:R-:W-:Y:S01]  /*111a0*/  LOP3.LUT R42, R42, R43, RZ, 0x3c, !PT ;  /* 0x0000002b2a2a7212 */ /* 0x000fe200078e3cff */
[----:B------:R-:W-:Y:S01]  /*111b0*/  IMAD.X R43, RZ, RZ, R45, P5 ;  /* 0x000000ffff2b7224 */ /* 0x000fe200028e062d */
[----:B------:R-:W-:Y:S02]  /*111c0*/  MOV R36, R8 ;  /* 0x0000000800247202 */ /* 0x000fe40000000f00 */
[----:B------:R-:W-:Y:S02]  /*111d0*/  F2FP.F16.F32.PACK_AB R4, R162, R164 ;  /* 0x000000a4a204723e */ /* 0x000fe400000000ff */
[----:B------:R-:W-:Y:S02]  /*111e0*/  F2FP.F16.F32.PACK_AB R5, R51, R50 ;  /* 0x000000323305723e */ /* 0x000fe400000000ff */
[----:B------:R-:W-:-:S02]  /*111f0*/  F2FP.F16.F32.PACK_AB R6, R160, R163 ;  /* 0x000000a3a006723e */ /* 0x000fc400000000ff */
[----:B------:R-:W-:Y:S02]  /*11200*/  F2FP.F16.F32.PACK_AB R7, R55, R54 ;  /* 0x000000363707723e */ /* 0x000fe400000000ff */
[----:B------:R-:W-:Y:S02]  /*11210*/  MOV R66, R10 ;  /* 0x0000000a00427202 */ /* 0x000fe40000000f00 */
[----:B------:R-:W-:Y:S02]  /*11220*/  F2FP.F16.F32.PACK_AB R8, R158, R161 ;  /* 0x000000a19e08723e */ /* 0x000fe400000000ff */
[----:B------:R-:W-:Y:S02]  /*11230*/  F2FP.F16.F32.PACK_AB R9, R59, R58 ;  /* 0x0000003a3b09723e */ /* 0x000fe400000000ff */
[----:B------:R-:W-:Y:S02]  /*11240*/  F2FP.F16.F32.PACK_AB R10, R61, R159 ;  /* 0x0000009f3d0a723e */ /* 0x000fe400000000ff */
[----:B------:R-:W-:-:S02]  /*11250*/  F2FP.F16.F32.PACK_AB R11, R63, R62 ;  /* 0x0000003e3f0b723e */ /* 0x000fc400000000ff */
[----:B------:R-:W-:Y:S02]  /*11260*/  MOV R70, R30 ;  /* 0x0000001e00467202 */ /* 0x000fe40000000f00 */
[----:B------:R-:W-:Y:S02]  /*11270*/  MOV R56, R56 ;  /* 0x0000003800387202 */ /* 0x000fe40000000f00 */
[----:B------:R-:W-:Y:S02]  /*11280*/  MOV R48, R48 ;  /* 0x0000003000307202 */ /* 0x000fe40000000f00 */
[----:B------:R-:W-:Y:S02]  /*11290*/  F2FP.F16.F32.PACK_AB R12, R65, R64 ;  /* 0x00000040410c723e */ /* 0x000fe400000000ff */
[----:B------:R-:W-:Y:S01]  /*112a0*/  F2FP.F16.F32.PACK_AB R14, R69, R68 ;  /* 0x00000044450e723e */ /* 0x000fe200000000ff */
[----:B------:R0:W-:Y:S01]  /*112b0*/  STSM.16.M88.4 [R36], R4 ;  /* 0x0000000424007844 */ /* 0x0001e20000000200 */
[----:B------:R-:W-:-:S02]  /*112c0*/  MOV R57, R52 ;  /* 0x0000003400397202 */ /* 0x000fc40000000f00 */
[----:B------:R-:W-:Y:S02]  /*112d0*/  MOV R49, R34 ;  /* 0x0000002200317202 */ /* 0x000fe40000000f00 */
[----:B------:R-:W-:Y:S02]  /*112e0*/  F2FP.F16.F32.PACK_AB R28, R73, R72 ;  /* 0x00000048491c723e */ /* 0x000fe400000000ff */
[----:B------:R-:W-:Y:S02]  /*112f0*/  F2FP.F16.F32.PACK_AB R30, R77, R76 ;  /* 0x0000004c4d1e723e */ /* 0x000fe400000000ff */
[----:B------:R-:W-:Y:S02]  /*11300*/  F2FP.F16.F32.PACK_AB R31, R79, R78 ;  /* 0x0000004e4f1f723e */ /* 0x000fe400000000ff */
[----:B------:R-:W-:Y:S02]  /*11310*/  MOV R53, R38 ;  /* 0x0000002600357202 */ /* 0x000fe40000000f00 */
[----:B------:R-:W-:-:S02]  /*11320*/  F2FP.F16.F32.PACK_AB R34, R85, R84 ;  /* 0x000000545522723e */ /* 0x000fc400000000ff */
[----:B------:R-:W-:Y:S01]  /*11330*/  F2FP.F16.F32.PACK_AB R35, R87, R86 ;  /* 0x000000565723723e */ /* 0x000fe200000000ff */
[----:B------:R1:W-:Y:S01]  /*11340*/  STSM.16.M88.4 [R66], R8 ;  /* 0x0000000842007844 */ /* 0x0003e20000000200 */
[----:B------:R-:W-:Y:S02]  /*11350*/  MOV R52, R42 ;  /* 0x0000002a00347202 */ /* 0x000fe40000000f00 */
[----:B0-----:R-:W-:Y:S02]  /*11360*/  F2FP.F16.F32.PACK_AB R36, R89, R88 ;  /* 0x000000585924723e */ /* 0x001fe400000000ff */
[----:B------:R-:W-:Y:S02]  /*11370*/  F2FP.F16.F32.PACK_AB R38, R93, R92 ;  /* 0x0000005c5d26723e */ /* 0x000fe400000000ff */
[----:B------:R-:W-:Y:S01]  /*11380*/  F2FP.F16.F32.PACK_AB R39, R95, R94 ;  /* 0x0000005e5f27723e */ /* 0x000fe200000000ff */
[----:B------:R0:W-:Y:S01]  /*11390*/  STSM.16.M88.4 [R70], R12 ;  /* 0x0000000c46007844 */ /* 0x0001e20000000200 */
[----:B------:R-:W-:-:S02]  /*113a0*/  F2FP.F16.F32.PACK_AB R42, R101, R100 ;  /* 0x00000064652a723e */ /* 0x000fc400000000ff */
[----:B------:R-:W-:Y:S01]  /*113b0*/  F2FP.F16.F32.PACK_AB R43, R103, R102 ;  /* 0x00000066672b723e */ /* 0x000fe200000000ff */
[----:B------:R3:W-:Y:S01]  /*113c0*/  STSM.16.M88.4 [R56], R28 ;  /* 0x0000001c38007844 */ /* 0x0007e20000000200 */
[----:B------:R-:W-:Y:S02]  /*113d0*/  F2FP.F16.F32.PACK_AB R4, R105, R104 ;  /* 0x000000686904723e */ /* 0x000fe400000000ff */
[----:B------:R-:W-:Y:S02]  /*113e0*/  F2FP.F16.F32.PACK_AB R5, R107, R106 ;  /* 0x0000006a6b05723e */ /* 0x000fe400000000ff */
[----:B------:R-:W-:Y:S02]  /*113f0*/  F2FP.F16.F32.PACK_AB R6, R109, R108 ;  /* 0x0000006c6d06723e */ /* 0x000fe400000000ff */
[----:B------:R-:W-:Y:S01]  /*11400*/  F2FP.F16.F32.PACK_AB R7, R111, R110 ;  /* 0x0000006e6f07723e */ /* 0x000fe200000000ff */
[----:B------:R-:W-:Y:S01]  /*11410*/  STSM.16.M88.4 [R57], R32 ;  /* 0x0000002039007844 */ /* 0x000fe20000000200 */
[----:B------:R-:W-:-:S03]  /*11420*/  IADD3.X R45, RZ, R45, RZ, P2, !PT ;  /* 0x0000002dff2d7210 */ /* 0x000fc600017fe4ff */
[----:B------:R-:W-:Y:S01]  /*11430*/  STSM.16.M88.4 [R48], R36 ;  /* 0x0000002430007844 */ /* 0x000fe20000000200 */
[----:B-1----:R-:W-:Y:S02]  /*11440*/  F2FP.F16.F32.PACK_AB R8, R113, R112 ;  /* 0x000000707108723e */ /* 0x002fe400000000ff */
[----:B------:R-:W-:Y:S01]  /*11450*/  F2FP.F16.F32.PACK_AB R9, R115, R114 ;  /* 0x000000727309723e */ /* 0x000fe200000000ff */
[----:B------:R-:W-:Y:S01]  /*11460*/  STSM.16.M88.4 [R49], R40 ;  /* 0x0000002831007844 */ /* 0x000fe20000000200 */
[----:B------:R-:W-:Y:S02]  /*11470*/  F2FP.F16.F32.PACK_AB R10, R117, R116 ;  /* 0x00000074750a723e */ /* 0x000fe400000000ff */
[----:B------:R-:W-:Y:S01]  /*11480*/  F2FP.F16.F32.PACK_AB R11, R119, R118 ;  /* 0x00000076770b723e */ /* 0x000fe200000000ff */
[----:B------:R2:W-:Y:S01]  /*11490*/  STSM.16.M88.4 [R47], R4 ;  /* 0x000000042f007844 */ /* 0x0005e20000000200 */
[----:B0-----:R-:W-:Y:S02]  /*114a0*/  F2FP.F16.F32.PACK_AB R12, R121, R120 ;  /* 0x00000078790c723e */ /* 0x001fe400000000ff */
[----:B------:R-:W-:-:S02]  /*114b0*/  F2FP.F16.F32.PACK_AB R13, R123, R122 ;  /* 0x0000007a7b0d723e */ /* 0x000fc400000000ff */
[----:B------:R-:W-:Y:S02]  /*114c0*/  F2FP.F16.F32.PACK_AB R14, R125, R124 ;  /* 0x0000007c7d0e723e */ /* 0x000fe400000000ff */
[----:B------:R-:W-:Y:S02]  /*114d0*/  F2FP.F16.F32.PACK_AB R15, R127, R126 ;  /* 0x0000007e7f0f723e */ /* 0x000fe400000000ff */
[----:B------:R-:W-:Y:S02]  /*114e0*/  ISETP.NE.U32.AND P0, PT, RZ, UR4, PT ;  /* 0x00000004ff007c0c */ /* 0x000fe4000bf05070 */
[----:B---3--:R-:W-:Y:S02]  /*114f0*/  F2FP.F16.F32.PACK_AB R28, R129, R128 ;  /* 0x00000080811c723e */ /* 0x008fe400000000ff */
[----:B------:R-:W-:Y:S02]  /*11500*/  F2FP.F16.F32.PACK_AB R29, R131, R130 ;  /* 0x00000082831d723e */ /* 0x000fe400000000ff */
[----:B------:R-:W-:-:S02]  /*11510*/  F2FP.F16.F32.PACK_AB R30, R133, R132 ;  /* 0x00000084851e723e */ /* 0x000fc400000000ff */
[----:B--2---:R-:W-:Y:S02]  /*11520*/  IADD3 R4, P1, R82, UR4, RZ ;  /* 0x0000000452047c10 */ /* 0x004fe4000ff3e0ff */
[----:B------:R-:W-:Y:S02]  /*11530*/  F2FP.F16.F32.PACK_AB R31, R135, R134 ;  /* 0x00000086871f723e */ /* 0x000fe400000000ff */
[----:B------:R-:W-:Y:S02]  /*11540*/  F2FP.F16.F32.PACK_AB R32, R137, R136 ;  /* 0x000000888920723e */ /* 0x000fe400000000ff */
[----:B------:R-:W-:Y:S02]  /*11550*/  F2FP.F16.F32.PACK_AB R33, R139, R138 ;  /* 0x0000008a8b21723e */ /* 0x000fe400000000ff */
[----:B------:R-:W-:Y:S02]  /*11560*/  F2FP.F16.F32.PACK_AB R34, R141, R140 ;  /* 0x0000008c8d22723e */ /* 0x000fe400000000ff */
[----:B------:R-:W-:Y:S01]  /*11570*/  F2FP.F16.F32.PACK_AB R35, R143, R142 ;  /* 0x0000008e8f23723e */ /* 0x000fe200000000ff */
[----:B------:R-:W-:Y:S01]  /*11580*/  STSM.16.M88.4 [R52], R8 ;  /* 0x0000000834007844 */ /* 0x000fe20000000200 */
[----:B------:R-:W-:-:S02]  /*11590*/  MOV R44, R44 ;  /* 0x0000002c002c7202 */ /* 0x000fc40000000f00 */
[----:B------:R-:W-:Y:S01]  /*115a0*/  ISETP.NE.AND.EX P0, PT, RZ, UR5, PT, P0 ;  /* 0x00000005ff007c0c */ /* 0x000fe2000bf05300 */
[----:B------:R-:W-:Y:S01]  /*115b0*/  STSM.16.M88.4 [R53], R12 ;  /* 0x0000000c35007844 */ /* 0x000fe20000000200 */
[----:B------:R-:W-:Y:S01]  /*115c0*/  IADD3.X R5, R74, UR5, RZ, P1, !PT ;  /* 0x000000054a057c10 */ /* 0x000fe20008ffe4ff */
[----:B------:R-:W-:Y:S02]  /*115d0*/  ULDC.64 UR4, c[0x0][0xc08] ;  /* 0x0003020000047ab9 */ /* 0x000fe40000000a00 */
[----:B------:R0:W-:Y:S01]  /*115e0*/  STSM.16.M88.4 [R24], R28 ;  /* 0x0000001c18007844 */ /* 0x0001e20000000200 */
[----:B------:R-:W-:-:S03]  /*115f0*/  ISETP.NE.U32.AND P6, PT, RZ, UR4, PT ;  /* 0x00000004ff007c0c */ /* 0x000fc6000bfc5070 */
[----:B------:R1:W-:Y:S01]  /*11600*/  STSM.16.M88.4 [R46], R32 ;  /* 0x000000202e007844 */ /* 0x0003e20000000200 */
[----:B------:R-:W-:-:S03]  /*11610*/  ISETP.NE.AND.EX P6, PT, RZ, UR5, PT, P6 ;  /* 0x00000005ff007c0c */ /* 0x000fc6000bfc5360 */
[----:B------:R2:W-:Y:S01]  /*11620*/  STSM.16.M88.4 [R44], R144 ;  /* 0x000000902c007844 */ /* 0x0005e20000000200 */
[----:B------:R-:W-:Y:S01]  /*11630*/  BAR.SYNC.DEFER_BLOCKING 0x1, 0x100 ;  /* 0x0044000000007b1d */ /* 0x000fe20000010000 */
[----:B------:R-:W-:-:S08]  /*11640*/  IMAD R7, R98, 0x40, R196 ;  /* 0x0000004062077824 */ /* 0x000fd000078e02c4 */
[----:B------:R-:W-:Y:S01]  /*11650*/  @P6 IADD3 R6, P4, R82, UR4, RZ ;  /* 0x0000000452066c10 */ /* 0x000fe2000ff9e0ff */
[----:B------:R-:W-:Y:S01]  /*11660*/  ULDC UR4, c[0x0][0xa88] ;  /* 0x0002a20000047ab9 */ /* 0x000fe20000000800 */
[----:B------:R-:W-:Y:S02]  /*11670*/  IMAD.WIDE R20, R7, 0x2, R20 ;  /* 0x0000000207147825 */ /* 0x000fe400078e0214 */
[----:B------:R-:W-:Y:S02]  /*11680*/  @P6 IADD3.X R7, R74, UR5, RZ, P4, !PT ;  /* 0x000000054a076c10 */ /* 0x000fe4000a7fe4ff */
[----:B0-----:R-:W-:Y:S01]  /*11690*/  IMAD.U32 R24, RZ, RZ, UR4 ;  /* 0x00000004ff187e24 */ /* 0x001fe2000f8e00ff */
[----:B------:R0:W5:Y:S05]  /*116a0*/  @P0 LDG.E R80, desc[UR40][R4.64] ;  /* 0x0000002804500981 */ /* 0x00016a000c1e1900 */
[----:B------:R0:W5:Y:S01]  /*116b0*/  @P6 LDG.E R24, desc[UR40][R6.64] ;  /* 0x0000002806186981 */ /* 0x000162000c1e1900 */
[----:B------:R-:W-:-:S02]  /*116c0*/  IADD3 R9, P1, R20, 0x1000, RZ ;  /* 0x0000100014097810 */ /* 0x000fc40007f3e0ff */
[C---:B------:R-:W-:Y:S02]  /*116d0*/  IADD3 R13, P2, R20.reuse, 0x2000, RZ ;  /* 0x00002000140d7810 */ /* 0x040fe40007f5e0ff */
[C---:B------:R-:W-:Y:S02]  /*116e0*/  IADD3 R29, P3, R20.reuse, 0x3000, RZ ;  /* 0x00003000141d7810 */ /* 0x040fe40007f7e0ff */
[----:B-1----:R-:W-:Y:S02]  /*116f0*/  IADD3 R33, P4, R20, 0x4000, RZ ;  /* 0x0000400014217810 */ /* 0x002fe40007f9e0ff */
        /* <DEDUP_REMOVED lines=8> */
[----:B------:R-:W-:-:S02]  /*11780*/  IADD3 R37, P5, R20, 0x5000, RZ ;  /* 0x0000500014257810 */ /* 0x000fc40007fbe0ff */
[----:B------:R-:W-:Y:S01]  /*11790*/  LOP3.LUT R8, R8, R9, RZ, 0x3c, !PT ;  /* 0x0000000908087212 */ /* 0x000fe200078e3cff */
[--C-:B------:R-:W-:Y:S01]  /*117a0*/  IMAD.X R9, RZ, RZ, R21.reuse, P1 ;  /* 0x000000ffff097224 */ /* 0x100fe200008e0615 */
[----:B------:R-:W-:Y:S01]  /*117b0*/  LOP3.LUT R12, R12, R13, RZ, 0x3c, !PT ;  /* 0x0000000d0c0c7212 */ /* 0x000fe200078e3cff */
[--C-:B------:R-:W-:Y:S01]  /*117c0*/  IMAD.X R13, RZ, RZ, R21.reuse, P2 ;  /* 0x000000ffff0d7224 */ /* 0x100fe200010e0615 */
[----:B------:R-:W-:Y:S01]  /*117d0*/  LOP3.LUT R28, R28, R29, RZ, 0x3c, !PT ;  /* 0x0000001d1c1c7212 */ /* 0x000fe200078e3cff */
[----:B------:R-:W-:Y:S01]  /*117e0*/  IMAD.X R29, RZ, RZ, R21, P3 ;  /* 0x000000ffff1d7224 */ /* 0x000fe200018e0615 */
[----:B------:R-:W-:Y:S02]  /*117f0*/  LOP3.LUT R32, R32, R33, RZ, 0x3c, !PT ;  /* 0x0000002120207212 */ /* 0x000fe400078e3cff */
[----:B------:R-:W-:Y:S02]  /*11800*/  P2R R10, PR, RZ, 0x20 ;  /* 0x00000020ff0a7803 */ /* 0x000fe40000000000 */
[----:B------:R-:W-:-:S02]  /*11810*/  IADD3.X R33, RZ, R21, RZ, P4, !PT ;  /* 0x00000015ff217210 */ /* 0x000fc400027fe4ff */
[C---:B------:R-:W-:Y:S02]  /*11820*/  IADD3 R41, P1, R20.reuse, 0x6000, RZ ;  /* 0x0000600014297810 */ /* 0x040fe40007f3e0ff */
[C---:B------:R-:W-:Y:S02]  /*11830*/  IADD3 R45, P2, R20.reuse, 0x7000, RZ ;  /* 0x00007000142d7810 */ /* 0x040fe40007f5e0ff */
[C---:B------:R-:W-:Y:S02]  /*11840*/  IADD3 R49, P3, R20.reuse, 0x8000, RZ ;  /* 0x0000800014317810 */ /* 0x040fe40007f7e0ff */
[C---:B------:R-:W-:Y:S02]  /*11850*/  IADD3 R53, P4, R20.reuse, 0x9000, RZ ;  /* 0x0000900014357810 */ /* 0x040fe40007f9e0ff */
[----:B------:R-:W-:Y:S02]  /*11860*/  IADD3 R57, P5, R20, 0xa000, RZ ;  /* 0x0000a00014397810 */ /* 0x000fe40007fbe0ff */
[----:B------:R-:W-:-:S02]  /*11870*/  LOP3.LUT R36, R37, 0x380, RZ, 0xc0, !PT ;  /* 0x0000038025247812 */ /* 0x000fc400078ec0ff */
[----:B------:R-:W-:Y:S02]  /*11880*/  LOP3.LUT R40, R41, 0x380, RZ, 0xc0, !PT ;  /* 0x0000038029287812 */ /* 0x000fe400078ec0ff */
[----:B--2---:R-:W-:Y:S02]  /*11890*/  LOP3.LUT R44, R45, 0x380, RZ, 0xc0, !PT ;  /* 0x000003802d2c7812 */ /* 0x004fe400078ec0ff */
        /* <DEDUP_REMOVED lines=20> */
.L_x_4823:
[----:B------:R-:W-:Y:S01]  /*119e0*/  ISETP.NE.AND P6, PT, R10, RZ, PT ;  /* 0x000000ff0a00720c */ /* 0x000fe20003fc5270 */
[----:B------:R-:W2:Y:S04]  /*119f0*/  LDL.LU R11, [R1+0x44] ;  /* 0x00004400010b7983 */ /* 0x000ea80000300800 */
[----:B------:R-:W3:Y:S01]  /*11a00*/  LDL.LU R10, [R1+0x4c] ;  /* 0x00004c00010a7983 */ /* 0x000ee20000300800 */
[----:B------:R-:W0:Y:S01]  /*11a10*/  S2R R5, SR_TID.X ;  /* 0x0000000000057919 */ /* 0x000e220000002100 */
[--C-:B------:R-:W-:Y:S01]  /*11a20*/  IMAD.X R57, RZ, RZ, R21.reuse, P5 ;  /* 0x000000ffff397224 */ /* 0x100fe200028e0615 */
[----:B------:R-:W-:Y:S01]  /*11a30*/  IADD3.X R49, RZ, R21, RZ, P3, !PT ;  /* 0x00000015ff317210 */ /* 0x000fe20001ffe4ff */
[----:B------:R-:W-:Y:S01]  /*11a40*/  IMAD.X R37, RZ, RZ, R21, P6 ;  /* 0x000000ffff257224 */ /* 0x000fe200030e0615 */
[----:B------:R-:W4:Y:S01]  /*11a50*/  LDL R84, [R1+0x38] ;  /* 0x0000380001547983 */ /* 0x000f220000100800 */
[----:B0-----:R-:W-:-:S05]  /*11a60*/  VIADD R5, R5, 0xffffff80 ;  /* 0xffffff8005057836 */ /* 0x001fca0000000000 */
        /* <DEDUP_REMOVED lines=42> */
[----:B------:R-:W0:Y:S01]  /*11d10*/  LDC R35, c[0x0][0xbe8] ;  /* 0x0002fa00ff237b82 */ /* 0x000e220000000800 */
[----:B------:R-:W-:Y:S01]  /*11d20*/  ULDC.64 UR4, c[0x0][0xb90] ;  /* 0x0002e40000047ab9 */ /* 0x000fe20000000a00 */
[----:B------:R-:W-:Y:S02]  /*11d30*/  IMAD.IADD R20, R229, 0x1, R199 ;  /* 0x00000001e5147824 */ /* 0x000fe400078e02c7 */
[----:B------:R-:W-:Y:S02]  /*11d40*/  IMAD R10, R83, UR4, RZ ;  /* 0x00000004530a7c24 */ /* 0x000fe4000f8e02ff */
[----:B------:R-:W-:Y:S02]  /*11d50*/  IMAD.MOV.U32 R6, RZ, RZ, R80 ;  /* 0x000000ffff067224 */ /* 0x000fe400078e0050 */
[----:B------:R-:W-:Y:S02]  /*11d60*/  IMAD R15, R84, UR5, R10 ;  /* 0x00000005540f7c24 */ /* 0x000fe4000f8e020a */
[----:B------:R-:W-:-:S02]  /*11d70*/  IMAD.MOV.U32 R7, RZ, RZ, R21 ;  /* 0x000000ffff077224 */ /* 0x000fc400078e0015 */
[----:B------:R-:W-:Y:S02]  /*11d80*/  IMAD.IADD R30, R193, 0x1, R199 ;  /* 0x00000001c11e7824 */ /* 0x000fe400078e02c7 */
[----:B------:R-:W-:Y:S01]  /*11d90*/  IMAD.WIDE.U32 R6, R84, UR4, R6 ;  /* 0x0000000454067c25 */ /* 0x000fe2000f8e0006 */
[----:B------:R-:W-:-:S03]  /*11da0*/  ULDC.64 UR4, c[0x0][0xb98] ;  /* 0x0002e60000047ab9 */ /* 0x000fc60000000a00 */
[----:B------:R-:W-:Y:S02]  /*11db0*/  IMAD.IADD R7, R7, 0x1, R15 ;  /* 0x0000000107077824 */ /* 0x000fe400078e020f */
[----:B------:R-:W-:Y:S01]  /*11dc0*/  IMAD.WIDE.U32 R6, R81, UR4, R6 ;  /* 0x0000000451067c25 */ /* 0x000fe2000f8e0006 */
[----:B0-----:R-:W-:-:S13]  /*11dd0*/  ISETP.NE.AND P0, PT, R35, 0x1, PT ;  /* 0x000000012300780c */ /* 0x001fda0003f05270 */
[----:B------:R-:W0:Y:S08]  /*11de0*/  @P0 LDC R11, c[0x0][0xbec] ;  /* 0x0002fb00ff0b0b82 */ /* 0x000e300000000800 */
[----:B------:R-:W1:Y:S01]  /*11df0*/  @P0 LDC R31, c[0x0][0xbf0] ;  /* 0x0002fc00ff1f0b82 */ /* 0x000e620000000800 */
[----:B0-----:R-:W-:-:S04]  /*11e00*/  @P0 IMAD.HI.U32 R10, R20, R11, RZ ;  /* 0x0000000b140a0227 */ /* 0x001fc800078e00ff */
[----:B------:R-:W-:Y:S01]  /*11e10*/  IMAD.MOV.U32 R11, RZ, RZ, R20 ;  /* 0x000000ffff0b7224 */ /* 0x000fe200078e0014 */
[----:B-1----:R-:W-:Y:S01]  /*11e20*/  @P0 SHF.R.U32.HI R11, RZ, R31, R10 ;  /* 0x0000001fff0b0219 */ /* 0x002fe2000001160a */
[----:B------:R-:W-:-:S03]  /*11e30*/  IMAD R10, R82, UR4, RZ ;  /* 0x00000004520a7c24 */ /* 0x000fc6000f8e02ff */
[C---:B------:R-:W-:Y:S02]  /*11e40*/  IADD3 R14, -R11.reuse, RZ, RZ ;  /* 0x000000ff0b0e7210 */ /* 0x040fe40007ffe1ff */
[----:B------:R-:W-:Y:S02]  /*11e50*/  SHF.R.S32.HI R31, RZ, 0x1f, R11 ;  /* 0x0000001fff1f7819 */ /* 0x000fe4000001140b */
[----:B------:R-:W-:Y:S01]  /*11e60*/  IADD3 R6, P0, R11, R6, RZ ;  /* 0x000000060b067210 */ /* 0x000fe20007f1e0ff */
[----:B------:R-:W-:Y:S02]  /*11e70*/  IMAD R15, R35, R14, R20 ;  /* 0x0000000e230f7224 */ /* 0x000fe400078e0214 */
[----:B------:R-:W-:Y:S01]  /*11e80*/  IMAD R14, R81, UR5, R10 ;  /* 0x00000005510e7c24 */ /* 0x000fe2000f8e020a */
[----:B------:R-:W-:Y:S01]  /*11e90*/  ULDC.64 UR4, c[0x0][0xb88] ;  /* 0x0002e20000047ab9 */ /* 0x000fe20000000a00 */
[----:B------:R-:W-:Y:S01]  /*11ea0*/  IMAD R35, R24, R35, RZ ;  /* 0x0000002318237224 */ /* 0x000fe200078e02ff */
[----:B------:R-:W-:-:S02]  /*11eb0*/  SHF.R.S32.HI R10, RZ, 0x1f, R15 ;  /* 0x0000001fff0a7819 */ /* 0x000fc4000001140f */
[----:B------:R-:W-:Y:S01]  /*11ec0*/  IADD3.X R7, R31, R7, R14, P0, !PT ;  /* 0x000000071f077210 */ /* 0x000fe200007fe40e */
[----:B------:R-:W-:Y:S02]  /*11ed0*/  IMAD.MOV R31, RZ, RZ, -R215 ;  /* 0x000000ffff1f7224 */ /* 0x000fe400078e0ad7 */
[----:B------:R-:W-:Y:S02]  /*11ee0*/  IMAD R10, R10, UR4, RZ ;  /* 0x000000040a0a7c24 */ /* 0x000fe4000f8e02ff */
        /* <DEDUP_REMOVED lines=16> */
.L_x_4824:
[----:B------:R-:W1:Y:S01]  /*11ff0*/  LDC R87, c[0x0][0xbe8] ;  /* 0x0002fa00ff577b82 */ /* 0x000e620000000800 */
        /* <DEDUP_REMOVED lines=11> */
[----:B-1----:R-:W-:Y:S01]  /*120b0*/  ISETP.NE.AND P1, PT, R87, 0x1, PT ;  /* 0x000000015700780c */ /* 0x002fe20003f25270 */
[----:B------:R-:W-:-:S02]  /*120c0*/  IMAD.IADD R21, R21, 0x1, R3 ;  /* 0x0000000115157824 */ /* 0x000fc400078e0203 */
[----:B------:R-:W5:Y:S01]  /*120d0*/  LD.E.128 R36, desc[UR40][R36.64] ;  /* 0x0000002824247980 */ /* 0x000f62000c101d00 */
[----:B------:R-:W0:Y:S01]  /*120e0*/  LDC R3, c[0x0][0xac8] ;  /* 0x0002b200ff037b82 */ /* 0x000e220000000800 */
[----:B------:R-:W-:Y:S01]  /*120f0*/  LEA.HI R0, R0, R90, RZ, 0x3 ;  /* 0x0000005a00007211 */ /* 0x000fe200078f18ff */
[----:B------:R-:W-:Y:S01]  /*12100*/  IMAD R83, R83, UR4, RZ ;  /* 0x0000000453537c24 */ /* 0x000fe2000f8e02ff */
[----:B------:R-:W5:Y:S04]  /*12110*/  LD.E.128 R40, desc[UR40][R40.64] ;  /* 0x0000002828287980 */ /* 0x000f68000c101d00 */
[----:B------:R-:W5:Y:S02]  /*12120*/  LD.E.128 R44, desc[UR40][R44.64] ;  /* 0x000000282c2c7980 */ /* 0x000f64000c101d00 */
[----:B------:R-:W1:Y:S01]  /*12130*/  @P1 LDC R85, c[0x0][0xbec] ;  /* 0x0002fb00ff551b82 */ /* 0x000e620000000800 */
[----:B------:R-:W-:Y:S01]  /*12140*/  LOP3.LUT R0, R0, 0xfffffff8, RZ, 0xc0, !PT ;  /* 0xfffffff800007812 */ /* 0x000fe200078ec0ff */
[----:B------:R-:W5:Y:S04]  /*12150*/  LD.E.128 R48, desc[UR40][R48.64] ;  /* 0x0000002830307980 */ /* 0x000f68000c101d00 */
[----:B------:R-:W5:Y:S02]  /*12160*/  LD.E.128 R52, desc[UR40][R52.64] ;  /* 0x0000002834347980 */ /* 0x000f64000c101d00 */
[----:B------:R-:W2:Y:S01]  /*12170*/  @P1 LDC R89, c[0x0][0xbf0] ;  /* 0x0002fc00ff591b82 */ /* 0x000ea20000000800 */
        /* <DEDUP_REMOVED lines=12> */
[C---:B------:R-:W-:Y:S02]  /*12240*/  VIADD R99, R196.reuse, 0x40 ;  /* 0x00000040c4637836 */ /* 0x040fe40000000000 */
[----:B------:R-:W-:Y:S01]  /*12250*/  IMAD.IADD R82, R199, 0x1, R0 ;  /* 0x00000001c7527824 */ /* 0x000fe200078e0200 */
[----:B------:R-:W5:Y:S01]  /*12260*/  LD.E.128 R72, desc[UR40][R72.64] ;  /* 0x0000002848487980 */ /* 0x000f62000c101d00 */
[----:B------:R-:W-:Y:S01]  /*12270*/  VIADD R97, R196, 0x80 ;  /* 0x00000080c4617836 */ /* 0x000fe20000000000 */
[----:B0-----:R-:W-:Y:S01]  /*12280*/  ISETP.GE.AND P0, PT, R99, R3, PT ;  /* 0x000000036300720c */ /* 0x001fe20003f06270 */
[----:B-1----:R-:W-:Y:S01]  /*12290*/  @P1 IMAD.HI.U32 R0, R82, R85, RZ ;  /* 0x0000005552001227 */ /* 0x002fe200078e00ff */
[----:B------:R-:W5:Y:S01]  /*122a0*/  LD.E.128 R76, desc[UR40][R76.64] ;  /* 0x000000284c4c7980 */ /* 0x000f62000c101d00 */
[C---:B------:R-:W-:Y:S01]  /*122b0*/  IADD3 R100, R196.reuse, 0x40, RZ ;  /* 0x00000040c4647810 */ /* 0x040fe20007ffe0ff */
[----:B------:R-:W-:Y:S01]  /*122c0*/  BSSY B1, `(.L_x_4825) ;  /* 0x0000071000017945 */ /* 0x000fe20003800000 */
[----:B------:R-:W-:Y:S01]  /*122d0*/  IMAD.WIDE.U32 R20, R81, UR4, R20 ;  /* 0x0000000451147c25 */ /* 0x000fe2000f8e0014 */
[----:B------:R-:W-:Y:S01]  /*122e0*/  SEL R80, RZ, 0xffffffff, P0 ;  /* 0xffffffffff507807 */ /* 0x000fe20000000000 */
[----:B------:R-:W-:Y:S01]  /*122f0*/  ULDC.64 UR4, c[0x0][0xae0] ;  /* 0x0002b80000047ab9 */ /* 0x000fe20000000a00 */
[----:B------:R-:W-:Y:S01]  /*12300*/  ISETP.GE.AND P0, PT, R97, R3, PT ;  /* 0x000000036100720c */ /* 0x000fe20003f06270 */
[----:B------:R-:W-:Y:S01]  /*12310*/  IMAD.MOV.U32 R81, RZ, RZ, R82 ;  /* 0x000000ffff517224 */ /* 0x000fe200078e0052 */
[----:B--2---:R-:W-:Y:S01]  /*12320*/  @P1 SHF.R.U32.HI R81, RZ, R89, R0 ;  /* 0x00000059ff511219 */ /* 0x004fe20000011600 */
[C---:B------:R-:W-:Y:S01]  /*12330*/  VIADD R95, R196.reuse, 0xc0 ;  /* 0x000000c0c45f7836 */ /* 0x040fe20000000000 */
[-C--:B------:R-:W-:Y:S01]  /*12340*/  ISETP.GE.AND P1, PT, R196, R3.reuse, PT ;  /* 0x00000003c400720c */ /* 0x080fe20003f26270 */
[----:B------:R-:W-:Y:S01]  /*12350*/  IMAD.SHL.U32 R85, R80, 0x2, RZ ;  /* 0x0000000250557824 */ /* 0x000fe200078e00ff */
[----:B------:R-:W-:Y:S01]  /*12360*/  SEL R80, RZ, 0xffffffff, P0 ;  /* 0xffffffffff507807 */ /* 0x000fe20000000000 */
[----:B------:R-:W-:Y:S01]  /*12370*/  IMAD.IADD R21, R21, 0x1, R83 ;  /* 0x0000000115157824 */ /* 0x000fe200078e0253 */
[----:B------:R-:W-:Y:S01]  /*12380*/  SEL R0, RZ, 0x1, P1 ;  /* 0x00000001ff007807 */ /* 0x000fe20000800000 */
[C---:B------:R-:W-:Y:S01]  /*12390*/  VIADD R93, R196.reuse, 0x100 ;  /* 0x00000100c45d7836 */ /* 0x040fe20000000000 */
[----:B------:R-:W-:Y:S01]  /*123a0*/  ISETP.GE.AND P0, PT, R95, R3, PT ;  /* 0x000000035f00720c */ /* 0x000fe20003f06270 */
[----:B------:R-:W-:Y:S01]  /*123b0*/  VIADD R91, R196, 0x140 ;  /* 0x00000140c45b7836 */ /* 0x000fe20000000000 */
[----:B------:R-:W-:Y:S01]  /*123c0*/  IADD3 R83, -R81, RZ, RZ ;  /* 0x000000ff51537210 */ /* 0x000fe20007ffe1ff */
        /* <DEDUP_REMOVED lines=9> */
[----:B------:R-:W-:Y:S01]  /*12460*/  IMAD R83, R87, R83, R82 ;  /* 0x0000005357537224 */ /* 0x000fe200078e0252 */
[----:B------:R-:W-:Y:S01]  /*12470*/  ISETP.GE.AND P0, PT, R93, R3, PT ;  /* 0x000000035d00720c */ /* 0x000fe20003f06270 */
[----:B------:R-:W-:Y:S01]  /*12480*/  VIADD R90, R196, 0x180 ;  /* 0x00000180c45a7836 */ /* 0x000fe20000000000 */
[----:B------:R-:W-:Y:S01]  /*12490*/  SHF.R.S32.HI R82, RZ, 0x1f, R81 ;  /* 0x0000001fff527819 */ /* 0x000fe20000011451 */
[----:B------:R-:W-:Y:S01]  /*124a0*/  IMAD.WIDE.U32 R20, R81, UR4, R20 ;  /* 0x0000000451147c25 */ /* 0x000fe2000f8e0014 */
[----:B------:R-:W-:-:S02]  /*124b0*/  LOP3.LUT R0, R85, 0x4, R0, 0xe2, !PT ;  /* 0x0000000455007812 */ /* 0x000fc400078ee200 */
[----:B------:R-:W-:Y:S01]  /*124c0*/  SHF.R.S32.HI R100, RZ, 0x1f, R100 ;  /* 0x0000001fff647819 */ /* 0x000fe20000011464 */
[----:B------:R-:W-:Y:S01]  /*124d0*/  IMAD.SHL.U32 R85, R80, 0x8, RZ ;  /* 0x0000000850557824 */ /* 0x000fe200078e00ff */
[----:B------:R-:W-:Y:S01]  /*124e0*/  SEL R80, RZ, 0xffffffff, P0 ;  /* 0xffffffffff507807 */ /* 0x000fe20000000000 */
[----:B------:R-:W-:Y:S01]  /*124f0*/  IMAD R82, R82, UR4, RZ ;  /* 0x0000000452527c24 */ /* 0x000fe2000f8e02ff */
[----:B------:R-:W-:Y:S01]  /*12500*/  ISETP.GE.AND P0, PT, R91, R3, PT ;  /* 0x000000035b00720c */ /* 0x000fe20003f06270 */
[----:B------:R-:W-:Y:S01]  /*12510*/  IMAD R87, R24, R87, RZ ;  /* 0x0000005718577224 */ /* 0x000fe200078e02ff */
[----:B------:R-:W-:Y:S01]  /*12520*/  SHF.L.U32 R89, R80, 0x4, RZ ;  /* 0x0000000450597819 */ /* 0x000fe200000006ff */
[----:B------:R-:W-:Y:S01]  /*12530*/  IMAD.IADD R199, R98, 0x1, R199 ;  /* 0x0000000162c77824 */ /* 0x000fe200078e02c7 */
[----:B------:R-:W-:Y:S01]  /*12540*/  LOP3.LUT R0, R85, 0x8, R0, 0xe2, !PT ;  /* 0x0000000855007812 */ /* 0x000fe200078ee200 */
[----:B------:R-:W-:Y:S01]  /*12550*/  IMAD R85, R81, UR5, R82 ;  /* 0x0000000551557c24 */ /* 0x000fe2000f8e0252 */
[----:B------:R-:W-:Y:S01]  /*12560*/  SEL R80, RZ, 0xffffffff, P0 ;  /* 0xffffffffff507807 */ /* 0x000fe20000000000 */
[----:B------:R-:W-:Y:S01]  /*12570*/  ULDC.64 UR4, c[0x0][0xad8] ;  /* 0x0002b60000047ab9 */ /* 0x000fe20000000a00 */
[----:B------:R-:W-:Y:S01]  /*12580*/  SHF.R.S32.HI R81, RZ, 0x1f, R83 ;  /* 0x0000001fff517819 */ /* 0x000fe20000011453 */
[----:B------:R-:W-:Y:S01]  /*12590*/  IMAD.IADD R21, R21, 0x1, R85 ;  /* 0x0000000115157824 */ /* 0x000fe200078e0255 */
[----:B------:R-:W-:Y:S01]  /*125a0*/  LOP3.LUT R0, R89, 0x10, R0, 0xe2, !PT ;  /* 0x0000001059007812 */ /* 0x000fe200078ee200 */
[----:B------:R-:W-:Y:S01]  /*125b0*/  IMAD.SHL.U32 R89, R80, 0x20, RZ ;  /* 0x0000002050597824 */ /* 0x000fe200078e00ff */
[----:B------:R-:W-:Y:S01]  /*125c0*/  ISETP.GE.AND P0, PT, R90, R3, PT ;  /* 0x000000035a00720c */ /* 0x000fe20003f06270 */
[----:B------:R-:W-:Y:S01]  /*125d0*/  IMAD R24, R81, UR4, RZ ;  /* 0x0000000451187c24 */ /* 0x000fe2000f8e02ff */
[----:B------:R-:W-:Y:S01]  /*125e0*/  ISETP.GE.AND P1, PT, R199, R87, PT ;  /* 0x00000057c700720c */ /* 0x000fe20003f26270 */
[----:B------:R-:W-:Y:S01]  /*125f0*/  VIADD R86, R196, 0x1c0 ;  /* 0x000001c0c4567836 */ /* 0x000fe20000000000 */
[----:B------:R-:W-:Y:S01]  /*12600*/  LOP3.LUT R0, R89, 0x20, R0, 0xe2, !PT ;  /* 0x0000002059007812 */ /* 0x000fe200078ee200 */
[C---:B------:R-:W-:Y:S01]  /*12610*/  IMAD R85, R83.reuse, UR5, R24 ;  /* 0x0000000553557c24 */ /* 0x040fe2000f8e0218 */
[----:B------:R-:W-:Y:S01]  /*12620*/  SEL R81, RZ, 0x40, P0 ;  /* 0x00000040ff517807 */ /* 0x000fe20000000000 */
[----:B------:R-:W-:Y:S01]  /*12630*/  IMAD.WIDE.U32 R20, R83, UR4, R20 ;  /* 0x0000000453147c25 */ /* 0x000fe2000f8e0014 */
[----:B------:R-:W-:Y:S01]  /*12640*/  ULDC.64 UR4, c[0x0][0xa80] ;  /* 0x0002a00000047ab9 */ /* 0x000fe20000000a00 */
[----:B------:R-:W-:-:S02]  /*12650*/  ISETP.GE.AND P0, PT, R86, R3, PT ;  /* 0x000000035600720c */ /* 0x000fc40003f06270 */
[----:B------:R-:W-:Y:S01]  /*12660*/  LOP3.LUT R24, R0, R81, RZ, 0xfc, !PT ;  /* 0x0000005100187212 */ /* 0x000fe200078efcff */
[----:B------:R-:W-:Y:S01]  /*12670*/  VIADD R0, R2, 0x28c20 ;  /* 0x00028c2002007836 */ /* 0x000fe20000000000 */
[----:B------:R-:W-:Y:S01]  /*12680*/  IADD3 R81, R21, R85, RZ ;  /* 0x0000005515517210 */ /* 0x000fe20007ffe0ff */
[----:B------:R-:W-:Y:S01]  /*12690*/  VIADD R88, R196, 0x1c0 ;  /* 0x000001c0c4587836 */ /* 0x000fe20000000000 */
[----:B------:R-:W-:Y:S01]  /*126a0*/  LEA R84, P2, R20, UR4, 0x1 ;  /* 0x0000000414547c11 */ /* 0x000fe2000f8408ff */
[C---:B------:R-:W-:Y:S01]  /*126b0*/  VIADD R89, R196.reuse, 0x180 ;  /* 0x00000180c4597836 */ /* 0x040fe20000000000 */
[----:B------:R-:W-:Y:S01]  /*126c0*/  PRMT R0, RZ, 0x654, R0 ;  /* 0x00000654ff007816 */ /* 0x000fe20000000000 */
[C---:B------:R-:W-:Y:S01]  /*126d0*/  VIADD R92, R196.reuse, 0x140 ;  /* 0x00000140c45c7836 */ /* 0x040fe20000000000 */
[----:B------:R-:W-:Y:S01]  /*126e0*/  SEL R21, RZ, 0x80, P0 ;  /* 0x00000080ff157807 */ /* 0x000fe20000000000 */
[----:B------:R-:W-:Y:S01]  /*126f0*/  VIADD R94, R196, 0x100 ;  /* 0x00000100c45e7836 */ /* 0x000fe20000000000 */
[----:B------:R-:W-:Y:S01]  /*12700*/  LEA.HI.X R85, R20, UR5, R81, 0x1, P2 ;  /* 0x0000000514557c11 */ /* 0x000fe200090f0c51 */
[----:B0-----:R0:W-:Y:S01]  /*12710*/  SYNCS.ARRIVE.TRANS64.RED.A1T0 RZ, [R0+URZ], RZ ;  /* 0x000000ff00ff79a7 */ /* 0x0011e2000810043f */
[C---:B------:R-:W-:Y:S01]  /*12720*/  VIADD R96, R196.reuse, 0xc0 ;  /* 0x000000c0c4607836 */ /* 0x040fe20000000000 */
[----:B------:R1:W2:Y:S01]  /*12730*/  SHFL.IDX PT, R20, R84, RZ, 0x181f ;  /* 0x00181fff54147589 */ /* 0x0002a200000e0000 */
[----:B------:R-:W-:Y:S01]  /*12740*/  VIADD R98, R196, 0x80 ;  /* 0x00000080c4627836 */ /* 0x000fe20000000000 */
[----:B------:R-:W-:-:S02]  /*12750*/  SHF.R.S32.HI R88, RZ, 0x1f, R88 ;  /* 0x0000001fff587819 */ /* 0x000fc40000011458 */
[----:B------:R-:W-:Y:S02]  /*12760*/  SHF.R.S32.HI R89, RZ, 0x1f, R89 ;  /* 0x0000001fff597819 */ /* 0x000fe40000011459 */
[----:B0-----:R-:W-:Y:S02]  /*12770*/  LOP3.LUT R0, R24, R21, RZ, 0xfc, !PT ;  /* 0x0000001518007212 */ /* 0x001fe400078efcff */
[----:B------:R1:W0:Y:S01]  /*12780*/  SHFL.IDX PT, R21, R85, RZ, 0x181f ;  /* 0x00181fff55157589 */ /* 0x00022200000e0000 */
[----:B------:R-:W-:Y:S02]  /*12790*/  SHF.R.S32.HI R92, RZ, 0x1f, R92 ;  /* 0x0000001fff5c7819 */ /* 0x000fe4000001145c */
[----:B------:R-:W-:Y:S02]  /*127a0*/  SHF.R.S32.HI R94, RZ, 0x1f, R94 ;  /* 0x0000001fff5e7819 */ /* 0x000fe4000001145e */
[----:B------:R-:W-:Y:S02]  /*127b0*/  SHF.R.S32.HI R96, RZ, 0x1f, R96 ;  /* 0x0000001fff607819 */ /* 0x000fe40000011460 */
[----:B------:R-:W-:Y:S01]  /*127c0*/  SHF.R.S32.HI R98, RZ, 0x1f, R98 ;  /* 0x0000001fff627819 */ /* 0x000fe20000011462 */
[----:B-1----:R-:W-:Y:S06]  /*127d0*/  @P1 BRA `(.L_x_4826) ;  /* 0x00000000007c1947 */ /* 0x002fec0003800000 */
[-C--:B------:R-:W-:Y:S02]  /*127e0*/  ISETP.GE.AND P1, PT, R99, R3.reuse, PT ;  /* 0x000000036300720c */ /* 0x080fe40003f26270 */
[-C--:B------:R-:W-:Y:S02]  /*127f0*/  ISETP.GE.AND P0, PT, R196, R3.reuse, PT ;  /* 0x00000003c400720c */ /* 0x080fe40003f06270 */
[-C--:B------:R-:W-:Y:S02]  /*12800*/  ISETP.GE.AND P5, PT, R97, R3.reuse, PT ;  /* 0x000000036100720c */ /* 0x080fe40003fa6270 */
[----:B------:R-:W-:-:S07]  /*12810*/  ISETP.GE.AND P3, PT, R95, R3, PT ;  /* 0x000000035f00720c */ /* 0x000fce0003f66270 */
[C---:B--2---:R-:W-:Y:S02]  /*12820*/  @!P1 LEA R80, P2, R99.reuse, R20, 0x1 ;  /* 0x0000001463509211 */ /* 0x044fe400078408ff */
        /* <DEDUP_REMOVED lines=14> */
[-C--:B-1----:R-:W-:Y:S01]  /*12910*/  @!P1 LEA R12, P6, R91, R20.reuse, 0x1 ;  /* 0x000000145b0c9211 */ /* 0x082fe200078c08ff */
        /* <DEDUP_REMOVED lines=11> */
.L_x_4826:
[----:B------:R-:W-:Y:S05]  /*129d0*/  BSYNC B1 ;  /* 0x0000000000017941 */ /* 0x000fea0003800000 */
.L_x_4825:
[----:B---3-5:R-:W-:Y:S01]  /*129e0*/  VIADD R6, R199, 0x20 ;  /* 0x00000020c7067836 */ /* 0x028fe20000000000 */
[----:B------:R1:W3:Y:S04]  /*129f0*/  SHFL.IDX PT, R5, R85, 0x1, 0x181f ;  /* 0x00381f0055057f89 */ /* 0x0002e800000e0000 */
[----:B------:R-:W-:Y:S01]  /*12a00*/  ISETP.GE.AND P0, PT, R6, R87, PT ;  /* 0x000000570600720c */ /* 0x000fe20003f06270 */
[----:B------:R1:W4:-:S12]  /*12a10*/  SHFL.IDX PT, R4, R84, 0x1, 0x181f ;  /* 0x00381f0054047f89 */ /* 0x00031800000e0000 */
[----:B-1----:R-:W-:Y:S05]  /*12a20*/  @P0 BRA `(.L_x_4827) ;  /* 0x0000001000600947 */ /* 0x002fea0003800000 */
[-C--:B------:R-:W-:Y:S02]  /*12a30*/  ISETP.GE.AND P5, PT, R99, R3.reuse, PT ;  /* 0x000000036300720c */ /* 0x080fe40003fa6270 */
[-C--:B------:R-:W-:Y:S02]  /*12a40*/  ISETP.GE.AND P6, PT, R196, R3.reuse, PT ;  /* 0x00000003c400720c */ /* 0x080fe40003fc6270 */
[-C--:B------:R-:W-:Y:S02]  /*12a50*/  ISETP.GE.AND P3, PT, R97, R3.reuse, PT ;  /* 0x000000036100720c */ /* 0x080fe40003f66270 */
[-C--:B------:R-:W-:Y:S02]  /*12a60*/  ISETP.GE.AND P2, PT, R95, R3.reuse, PT ;  /* 0x000000035f00720c */ /* 0x080fe40003f46270 */
[-C--:B------:R-:W-:Y:S02]  /*12a70*/  ISETP.GE.AND P1, PT, R93, R3.reuse, PT ;  /* 0x000000035d00720c */ /* 0x080fe40003f26270 */
[----:B------:R-:W-:-:S03]  /*12a80*/  ISETP.GE.AND P0, PT, R91, R3, PT ;  /* 0x000000035b00720c */ /* 0x000fc60003f06270 */
[CC--:B----4-:R-:W-:Y:S02]  /*12a90*/  @!P5 LEA R12, P4, R99.reuse, R4.reuse, 0x1 ;  /* 0x00000004630cd211 */ /* 0x0d0fe400078808ff */
[----:B---3--:R-:W-:Y:S02]  /*12aa0*/  @!P6 IMAD.WIDE R6, R196, 0x2, R4 ;  /* 0x00000002c406e825 */ /* 0x008fe400078e0204 */
        /* <DEDUP_REMOVED lines=10> */
[-C--:B0-----:R-:W-:Y:S02]  /*12b50*/  @!P2 LEA.HI.X R21, R95, R5.reuse, R96, 0x1, P5 ;  /* 0x000000055f15a211 */ /* 0x081fe400028f0c60 */
[----:B------:R-:W-:-:S02]  /*12b60*/  @!P1 LEA.HI.X R33, R93, R5, R94, 0x1, P6 ;  /* 0x000000055d219211 */ /* 0x000fc400030f0c5e */
[----:B------:R-:W-:Y:S01]  /*12b70*/  @!P0 LEA.HI.X R35, R91, R5, R92, 0x1, P3 ;  /* 0x000000055b238211 */ /* 0x000fe200018f0c5c */
[----:B------:R3:W-:Y:S01]  /*12b80*/  @!P2 ST.E.128 desc[UR40][R20.64], R44 ;  /* 0x0000002c1400a985 */ /* 0x0007e2000c101d28 */
[----:B-1----:R-:W-:-:S03]  /*12b90*/  @P4 LEA R6, P5, R90, R4, 0x1 ;  /* 0x000000045a064211 */ /* 0x002fc600078a08ff */
        /* <DEDUP_REMOVED lines=10> */
.L_x_4822:
[----:B------:R-:W4:Y:S01]  /*12c40*/  LDL.LU R6, [R1+0x3c] ;  /* 0x00003c0001067983 */ /* 0x000f220000300800 */
[----:B------:R-:W-:Y:S01]  /*12c50*/  ULDC.64 UR4, c[0x0][0xc00] ;  /* 0x0003000000047ab9 */ /* 0x000fe20000000a00 */
[----:B------:R-:W-:Y:S01]  /*12c60*/  IMAD.MOV.U32 R3, RZ, RZ, RZ ;  /* 0x000000ffff037224 */ /* 0x000fe200078e00ff */
[----:B-1----:R-:W1:Y:S01]  /*12c70*/  LDC R21, c[0x0][0xbe8] ;  /* 0x0002fa00ff157b82 */ /* 0x002e620000000800 */
[----:B------:R-:W2:Y:S01]  /*12c80*/  LDL.LU R0, [R1+0x40] ;  /* 0x0000400001007983 */ /* 0x000ea20000300800 */
[----:B------:R-:W-:-:S04]  /*12c90*/  ISETP.NE.U32.AND P0, PT, RZ, UR4, PT ;  /* 0x00000004ff007c0c */ /* 0x000fc8000bf05070 */
[----:B------:R-:W-:Y:S02]  /*12ca0*/  ISETP.NE.AND.EX P0, PT, RZ, UR5, PT, P0 ;  /* 0x00000005ff007c0c */ /* 0x000fe4000bf05300 */
[----:B----4-:R-:W-:-:S04]  /*12cb0*/  IADD3 R4, P1, R6, UR4, RZ ;  /* 0x0000000406047c10 */ /* 0x010fc8000ff3e0ff */
[----:B--2---:R-:W-:Y:S01]  /*12cc0*/  IADD3.X R5, R0, UR5, RZ, P1, !PT ;  /* 0x0000000500057c10 */ /* 0x004fe20008ffe4ff */
[----:B------:R-:W-:Y:S02]  /*12cd0*/  ULDC.64 UR4, c[0x0][0xc08] ;  /* 0x0003020000047ab9 */ /* 0x000fe40000000a00 */
[----:B------:R-:W-:-:S04]  /*12ce0*/  ISETP.NE.U32.AND P1, PT, RZ, UR4, PT ;  /* 0x00000004ff007c0c */ /* 0x000fc8000bf25070 */
[----:B------:R2:W5:Y:S01]  /*12cf0*/  @P0 LDG.E R3, desc[UR40][R4.64] ;  /* 0x0000002804030981 */ /* 0x000562000c1e1900 */
[----:B------:R-:W-:Y:S01]  /*12d00*/  ISETP.NE.AND.EX P1, PT, RZ, UR5, PT, P1 ;  /* 0x00000005ff007c0c */ /* 0x000fe2000bf25310 */
[----:B---3--:R-:W3:-:S12]  /*12d10*/  S2R R24, SR_TID.X ;  /* 0x0000000000187919 */ /* 0x008ed80000002100 */
[----:B------:R-:W-:Y:S01]  /*12d20*/  @P1 IADD3 R6, P2, R6, UR4, RZ ;  /* 0x0000000406061c10 */ /* 0x000fe2000ff5e0ff */
[----:B------:R-:W-:-:S03]  /*12d30*/  ULDC UR4, c[0x0][0xa88] ;  /* 0x0002a20000047ab9 */ /* 0x000fc60000000800 */
[----:B------:R-:W-:Y:S01]  /*12d40*/  @P1 IADD3.X R7, R0, UR5, RZ, P2, !PT ;  /* 0x0000000500071c10 */ /* 0x000fe200097fe4ff */
[----:B------:R-:W-:-:S06]  /*12d50*/  IMAD.U32 R0, RZ, RZ, UR4 ;  /* 0x00000004ff007e24 */ /* 0x000fcc000f8e00ff */
[----:B------:R2:W5:Y:S01]  /*12d60*/  @P1 LDG.E R0, desc[UR40][R6.64] ;  /* 0x0000002806001981 */ /* 0x000562000c1e1900 */
[----:B---3--:R-:W-:-:S05]  /*12d70*/  VIADD R24, R24, 0xffffff80 ;  /* 0xffffff8018187836 */ /* 0x008fca0000000000 */
[----:B------:R-:W-:Y:S01]  /*12d80*/  ISETP.GE.AND P2, PT, R24, 0x40, PT ;  /* 0x000000401800780c */ /* 0x000fe20003f46270 */
[----:B-12---:R-:W-:-:S12]  /*12d90*/  @P1 BRA `(.L_x_4828) ;  /* 0x0000000000101947 */ /* 0x006fd80003800000 */
[----:B------:R-:W-:Y:S05]  /*12da0*/  @!P0 BRA `(.L_x_4828) ;  /* 0x00000000000c8947 */ /* 0x000fea0003800000 */
[----:B------:R-:W2:Y:S04]  /*12db0*/  LDG.E R7, desc[UR40][R4.64] ;  /* 0x0000002804077981 */ /* 0x000ea8000c1e1900 */
[----:B-----5:R-:W2:Y:S02]  /*12dc0*/  LDG.E R0, desc[UR40][R4.64+0x4] ;  /* 0x0000042804007981 */ /* 0x020ea4000c1e1900 */
[----:B--2---:R-:W-:-:S07]  /*12dd0*/  IMAD.IADD R0, R0, 0x1, -R7 ;  /* 0x0000000100007824 */ /* 0x004fce00078e0a07 */
.L_x_4828:
[----:B------:R-:W2:Y:S04]  /*12de0*/  LDL.LU R5, [R1+0x44] ;  /* 0x0000440001057983 */ /* 0x000ea80000300800 */
[----:B------:R-:W3:Y:S04]  /*12df0*/  LDL.LU R4, [R1+0x4c] ;  /* 0x00004c0001047983 */ /* 0x000ee80000300800 */
[----:B------:R-:W4:Y:S01]  /*12e00*/  LDL R28, [R1+0x38] ;  /* 0x00003800011c7983 */ /* 0x000f220000100800 */
[----:B------:R-:W-:Y:S01]  /*12e10*/  BSSY B1, `(.L_x_4829) ;  /* 0x000002d000017945 */ /* 0x000fe20003800000 */
[----:B-----5:R-:W-:-:S02]  /*12e20*/  SHF.R.S32.HI R10, RZ, 0x1f, R3 ;  /* 0x0000001fff0a7819 */ /* 0x020fc40000011403 */
[----:B--2---:R-:W-:Y:S02]  /*12e30*/  SEL R13, R5, RZ, !P0 ;  /* 0x000000ff050d7207 */ /* 0x004fe40004000000 */
[----:B---3--:R-:W-:Y:S02]  /*12e40*/  SEL R14, R4, RZ, !P0 ;  /* 0x000000ff040e7207 */ /* 0x008fe40004000000 */
[----:B----4-:R-:W-:Y:S01]  /*12e50*/  SHF.R.S32.HI R12, RZ, 0x1f, R28 ;  /* 0x0000001fff0c7819 */ /* 0x010fe2000001141c */
[----:B------:R-:W-:Y:S06]  /*12e60*/  @P2 BRA `(.L_x_4830) ;  /* 0x00000000009c2947 */ /* 0x000fec0003800000 */
[----:B------:R-:W1:Y:S01]  /*12e70*/  S2R R6, SR_TID.X ;  /* 0x0000000000067919 */ /* 0x000e620000002100 */
[----:B------:R-:W2:Y:S02]  /*12e80*/  LDC R20, c[0x0][0xbe8] ;  /* 0x0002fa00ff147b82 */ /* 0x000ea40000000800 */
[----:B--2---:R-:W-:Y:S01]  /*12e90*/  IMAD R4, R0, R20, RZ ;  /* 0x0000001400047224 */ /* 0x004fe200078e02ff */
[----:B-1----:R-:W-:-:S04]  /*12ea0*/  IADD3 R11, R199, -0x80, R6 ;  /* 0xffffff80c70b7810 */ /* 0x002fc80007ffe006 */
        /* <DEDUP_REMOVED lines=9> */
[----:B------:R-:W1:Y:S01]  /*12f40*/  @P0 LDC R6, c[0x0][0xbec] ;  /* 0x0002fb00ff060b82 */ /* 0x000e620000000800 */
[----:B------:R-:W-:Y:S01]  /*12f50*/  IMAD R9, R28, UR5, R8 ;  /* 0x000000051c097c24 */ /* 0x000fe2000f8e0208 */
[----:B------:R-:W-:-:S03]  /*12f60*/  ULDC.64 UR4, c[0x0][0xb98] ;  /* 0x0002e60000047ab9 */ /* 0x000fc60000000a00 */
[----:B------:R-:W-:-:S03]  /*12f70*/  IMAD.IADD R5, R5, 0x1, R9 ;  /* 0x0000000105057824 */ /* 0x000fc600078e0209 */
[----:B------:R-:W2:Y:S01]  /*12f80*/  @P0 LDC R15, c[0x0][0xbf0] ;  /* 0x0002fc00ff0f0b82 */ /* 0x000ea20000000800 */
[----:B------:R-:W-:-:S04]  /*12f90*/  IMAD.WIDE.U32 R4, R13, UR4, R4 ;  /* 0x000000040d047c25 */ /* 0x000fc8000f8e0004 */
[----:B-1----:R-:W-:-:S05]  /*12fa0*/  @P0 IMAD.HI.U32 R6, R11, R6, RZ ;  /* 0x000000060b060227 */ /* 0x002fca00078e00ff */
        /* <DEDUP_REMOVED lines=19> */
.L_x_4830:
[----:B------:R-:W-:Y:S05]  /*130e0*/  BSYNC B1 ;  /* 0x0000000000017941 */ /* 0x000fea0003800000 */
.L_x_4829:
[----:B------:R-:W-:Y:S01]  /*130f0*/  ISETP.NE.AND P0, PT, R21, 0x1, PT ;  /* 0x000000011500780c */ /* 0x000fe20003f05270 */
[----:B------:R-:W2:Y:S01]  /*13100*/  LDC R29, c[0x0][0xac8] ;  /* 0x0002b200ff1d7b82 */ /* 0x000ea20000000800 */
[----:B------:R-:W-:Y:S01]  /*13110*/  ULDC.64 UR4, c[0x0][0xaa0] ;  /* 0x0002a80000047ab9 */ /* 0x000fe20000000a00 */
[--C-:B------:R-:W-:Y:S01]  /*13120*/  SHF.R.S32.HI R8, RZ, 0x1f, R24.reuse ;  /* 0x0000001fff087819 */ /* 0x100fe20000011418 */
[----:B-1----:R-:W-:Y:S01]  /*13130*/  IMAD R6, R10, UR4, RZ ;  /* 0x000000040a067c24 */ /* 0x002fe2000f8e02ff */
[----:B------:R-:W-:Y:S01]  /*13140*/  SHF.R.S32.HI R15, RZ, 0x1f, R24 ;  /* 0x0000001fff0f7819 */ /* 0x000fe20000011418 */
[----:B------:R-:W-:Y:S01]  /*13150*/  IMAD.WIDE.U32 R4, R3, UR4, RZ ;  /* 0x0000000403047c25 */ /* 0x000fe2000f8e00ff */
[-C--:B------:R-:W-:Y:S01]  /*13160*/  LEA.HI R8, R8, R24.reuse, RZ, 0x3 ;  /* 0x0000001808087211 */ /* 0x080fe200078f18ff */
[----:B------:R-:W-:Y:S01]  /*13170*/  BSSY B1, `(.L_x_4831) ;  /* 0x000007f000017945 */ /* 0x000fe20003800000 */
[----:B------:R-:W-:Y:S01]  /*13180*/  LEA.HI R15, R15, R24, RZ, 0x3 ;  /* 0x000000180f0f7211 */ /* 0x000fe200078f18ff */
[----:B------:R-:W-:Y:S01]  /*13190*/  IMAD R3, R3, UR5, R6 ;  /* 0x0000000503037c24 */ /* 0x000fe2000f8e0206 */
[----:B------:R-:W-:Y:S01]  /*131a0*/  ULDC.64 UR4, c[0x0][0xae8] ;  /* 0x0002ba0000047ab9 */ /* 0x000fe20000000a00 */
[----:B------:R-:W-:Y:S01]  /*131b0*/  LOP3.LUT R8, R8, 0xfffffff8, RZ, 0xc0, !PT ;  /* 0xfffffff808087812 */ /* 0x000fe200078ec0ff */
[----:B------:R-:W1:Y:S01]  /*131c0*/  @P0 LDC R7, c[0x0][0xbec] ;  /* 0x0002fb00ff070b82 */ /* 0x000e620000000800 */
[----:B------:R-:W-:Y:S01]  /*131d0*/  IMAD.IADD R5, R5, 0x1, R3 ;  /* 0x0000000105057824 */ /* 0x000fe200078e0203 */
[----:B------:R-:W-:Y:S01]  /*131e0*/  SHF.R.S32.HI R15, RZ, 0x3, R15 ;  /* 0x00000003ff0f7819 */ /* 0x000fe2000001140f */
[----:B------:R-:W-:Y:S01]  /*131f0*/  IMAD R3, R12, UR4, RZ ;  /* 0x000000040c037c24 */ /* 0x000fe2000f8e02ff */
[C---:B------:R-:W-:Y:S01]  /*13200*/  IADD3 R41, R196.reuse, 0x80, RZ ;  /* 0x00000080c4297810 */ /* 0x040fe20007ffe0ff */
[C---:B------:R-:W-:Y:S01]  /*13210*/  VIADD R43, R196.reuse, 0x40 ;  /* 0x00000040c42b7836 */ /* 0x040fe20000000000 */
[----:B------:R-:W-:Y:S01]  /*13220*/  IADD3 R35, R196, 0x140, RZ ;  /* 0x00000140c4237810 */ /* 0x000fe20007ffe0ff */
[----:B------:R-:W-:Y:S01]  /*13230*/  IMAD.IADD R8, R24, 0x1, -R8 ;  /* 0x0000000118087824 */ /* 0x000fe200078e0a08 */
[----:B------:R-:W3:Y:S01]  /*13240*/  @P0 LDC R9, c[0x0][0xbf0] ;  /* 0x0002fc00ff090b82 */ /* 0x000ee20000000800 */
[----:B------:R-:W-:Y:S01]  /*13250*/  IMAD R3, R28, UR5, R3 ;  /* 0x000000051c037c24 */ /* 0x000fe2000f8e0203 */
[----:B------:R-:W-:Y:S01]  /*13260*/  IADD3 R44, R196, 0x40, RZ ;  /* 0x00000040c42c7810 */ /* 0x000fe20007ffe0ff */
[----:B------:R-:W-:Y:S01]  /*13270*/  IMAD.WIDE.U32 R4, R28, UR4, R4 ;  /* 0x000000041c047c25 */ /* 0x000fe2000f8e0004 */
[-C--:B--2---:R-:W-:Y:S01]  /*13280*/  ISETP.GE.AND P1, PT, R43, R29.reuse, PT ;  /* 0x0000001d2b00720c */ /* 0x084fe20003f26270 */
[----:B------:R-:W-:Y:S01]  /*13290*/  ULDC.64 UR4, c[0x0][0xaf0] ;  /* 0x0002bc0000047ab9 */ /* 0x000fe20000000a00 */
[----:B------:R-:W-:Y:S01]  /*132a0*/  ISETP.GE.AND P2, PT, R196, R29, PT ;  /* 0x0000001dc400720c */ /* 0x000fe20003f46270 */
[----:B------:R-:W-:Y:S01]  /*132b0*/  IMAD R6, R8, 0x20, R15 ;  /* 0x0000002008067824 */ /* 0x000fe200078e020f */
[----:B------:R-:W-:Y:S01]  /*132c0*/  IADD3 R5, R5, R3, RZ ;  /* 0x0000000305057210 */ /* 0x000fe20007ffe0ff */
[----:B------:R-:W-:Y:S01]  /*132d0*/  IMAD R3, R14, UR4, RZ ;  /* 0x000000040e037c24 */ /* 0x000fe2000f8e02ff */
[----:B------:R-:W-:Y:S01]  /*132e0*/  SEL R10, RZ, 0xffffffff, P1 ;  /* 0xffffffffff0a7807 */ /* 0x000fe20000800000 */
[----:B------:R-:W-:Y:S01]  /*132f0*/  IMAD.IADD R8, R199, 0x1, R6 ;  /* 0x00000001c7087824 */ /* 0x000fe200078e0206 */
[----:B------:R-:W-:Y:S01]  /*13300*/  SHF.R.S32.HI R44, RZ, 0x1f, R44 ;  /* 0x0000001fff2c7819 */ /* 0x000fe2000001142c */
[----:B------:R-:W-:-:S02]  /*13310*/  IMAD R3, R13, UR5, R3 ;  /* 0x000000050d037c24 */ /* 0x000fc4000f8e0203 */
[----:B------:R-:W-:Y:S01]  /*13320*/  IMAD.WIDE.U32 R4, R13, UR4, R4 ;  /* 0x000000040d047c25 */ /* 0x000fe2000f8e0004 */
[----:B------:R-:W-:-:S03]  /*13330*/  ULDC.64 UR4, c[0x0][0xae0] ;  /* 0x0002b80000047ab9 */ /* 0x000fc60000000a00 */
[----:B-1----:R-:W-:Y:S01]  /*13340*/  @P0 IMAD.HI.U32 R6, R8, R7, RZ ;  /* 0x0000000708060227 */ /* 0x002fe200078e00ff */
[----:B------:R-:W-:Y:S02]  /*13350*/  SEL R7, RZ, 0x1, P2 ;  /* 0x00000001ff077807 */ /* 0x000fe40001000000 */
[----:B------:R-:W-:Y:S01]  /*13360*/  ISETP.GE.AND P2, PT, R41, R29, PT ;  /* 0x0000001d2900720c */ /* 0x000fe20003f46270 */
[----:B------:R-:W-:Y:S02]  /*13370*/  IMAD.SHL.U32 R10, R10, 0x2, RZ ;  /* 0x000000020a0a7824 */ /* 0x000fe400078e00ff */
[C---:B------:R-:W-:Y:S02]  /*13380*/  VIADD R39, R196.reuse, 0xc0 ;  /* 0x000000c0c4277836 */ /* 0x040fe40000000000 */
[----:B------:R-:W-:Y:S02]  /*13390*/  IMAD.IADD R5, R5, 0x1, R3 ;  /* 0x0000000105057824 */ /* 0x000fe400078e0203 */
        /* <DEDUP_REMOVED lines=49> */
[----:B------:R-:W-:Y:S01]  /*136b0*/  VIADD R42, R196, 0x80 ;  /* 0x00000080c42a7836 */ /* 0x000fe20000000000 */
[----:B------:R-:W-:Y:S01]  /*136c0*/  SEL R0, RZ, 0x80, P2 ;  /* 0x00000080ff007807 */ /* 0x000fe20001000000 */
        /* <DEDUP_REMOVED lines=41> */
.L_x_4832:
[----:B------:R-:W-:Y:S05]  /*13960*/  BSYNC B1 ;  /* 0x0000000000017941 */ /* 0x000fea0003800000 */
.L_x_4831:
[----:B------:R-:W-:Y:S01]  /*13970*/  VIADD R0, R28, 0x20 ;  /* 0x000000201c007836 */ /* 0x000fe20000000000 */
[----:B---34-:R1:W3:Y:S04]  /*13980*/  SHFL.IDX PT, R7, R3, 0x1, 0x181f ;  /* 0x00381f0003077f89 */ /* 0x0182e800000e0000 */
[----:B------:R-:W-:Y:S01]  /*13990*/  ISETP.GE.AND P0, PT, R0, R31, PT ;  /* 0x0000001f0000720c */ /* 0x000fe20003f06270 */
[----:B--2---:R1:W2:-:S12]  /*139a0*/  SHFL.IDX PT, R6, R20, 0x1, 0x181f ;  /* 0x00381f0014067f89 */ /* 0x00429800000e0000 */
[----:B-1----:R-:W-:Y:S05]  /*139b0*/  @P0 BRA `(.L_x_4827) ;  /* 0x00000000007c0947 */ /* 0x002fea0003800000 */
        /* <DEDUP_REMOVED lines=19> */
[-C--:B-1----:R-:W-:Y:S02]  /*13af0*/  @!P1 LEA R4, P5, R35, R6.reuse, 0x1 ;  /* 0x0000000623049211 */ /* 0x082fe400078a08ff */
        /* <DEDUP_REMOVED lines=11> */
.L_x_4827:
[----:B------:R-:W-:Y:S05]  /*13bb0*/  BSYNC B0 ;  /* 0x0000000000007941 */ /* 0x000fea0003800000 */
.L_x_4821:
[----:B------:R-:W-:Y:S02]  /*13bc0*/  ULDC UR4, c[0x0][0xc3c] ;  /* 0x00030f0000047ab9 */ /* 0x000fe40000000800 */
[----:B------:R-:W-:-:S13]  /*13bd0*/  ISETP.GE.AND P0, PT, R27, UR4, PT ;  /* 0x000000041b007c0c */ /* 0x000fda000bf06270 */
[----:B------:R-:W-:Y:S05]  /*13be0*/  @!P0 BRA `(.L_x_4833) ;  /* 0xfffffed800588947 */ /* 0x000fea000383ffff */
[----:B------:R-:W-:Y:S05]  /*13bf0*/  BRA `(.L_x_4687) ;  /* 0x0000007400787947 */ /* 0x000fea0003800000 */
.L_x_4685:
        /* <DEDUP_REMOVED lines=16> */
.L_x_4834:
        /* <DEDUP_REMOVED lines=29> */
[----:B-1----:R-:W-:-:S04]  /*13ed0*/  SEL R7, R7, RZ, P5 ;  /* 0x000000ff07077207 */ /* 0x002fc80002800000 */
[----:B------:R-:W-:-:S05]  /*13ee0*/  IADD3 R8, R2, R7, RZ ;  /* 0x0000000702087210 */ /* 0x000fca0007ffe0ff */
        /* <DEDUP_REMOVED lines=10> */
.L_x_4840:
        /* <DEDUP_REMOVED lines=12> */
.L_x_4839:
[----:B------:R-:W-:Y:S05]  /*14050*/  BSYNC B0 ;  /* 0x0000000000007941 */ /* 0x000fea0003800000 */
.L_x_4838:
        /* <DEDUP_REMOVED lines=20> */
.L_x_4836:
[----:B------:R-:W-:-:S04]  /*141a0*/  IMAD.IADD R13, R6, 0x1, -R3 ;  /* 0x00000001060d7824 */ /* 0x000fc800078e0a03 */
[----:B------:R-:W-:-:S05]  /*141b0*/  IMAD R2, R8, UR5, R13 ;  /* 0x0000000508027c24 */ /* 0x000fca000f8e020d */
[----:B------:R-:W-:Y:S02]  /*141c0*/  ISETP.GT.AND P0, PT, R2, UR6, PT ;  /* 0x0000000602007c0c */ /* 0x000fe4000bf04270 */
[----:B------:R-:W0:Y:S11]  /*141d0*/  LDC.64 R2, c[0x0][0xc90] ;  /* 0x00032400ff027b82 */ /* 0x000e360000000a00 */
[----:B------:R-:W-:-:S04]  /*141e0*/  VOTE.ANY R9, PT, !P0 ;  /* 0x0000000000097806 */ /* 0x000fc800040e0100 */
[----:B------:R-:W1:Y:S02]  /*141f0*/  POPC R15, R9 ;  /* 0x00000009000f7309 */ /* 0x000e640000000000 */
[----:B-1----:R-:W-:-:S05]  /*14200*/  IADD3 R19, R15, UR4, RZ ;  /* 0x000000040f137c10 */ /* 0x002fca000fffe0ff */
        /* <DEDUP_REMOVED lines=13> */
.L_x_4841:
        /* <DEDUP_REMOVED lines=23> */
[----:B------:R-:W-:Y:S01]  /*14450*/  IMAD R8, R7, R2, RZ ;  /* 0x0000000207087224 */ /* 0x000fe200078e02ff */
[----:B------:R-:W-:-:S03]  /*14460*/  IADD3 R2, -R2, RZ, RZ ;  /* 0x000000ff02027210 */ /* 0x000fc60007ffe1ff */
[----:B------:R-:W-:Y:S02]  /*14470*/  IMAD.MOV R10, RZ, RZ, -R8 ;  /* 0x000000ffff0a7224 */ /* 0x000fe400078e0a08 */
[----:B------:R-:W-:Y:S02]  /*14480*/  IMAD R13, R6, R2, R9 ;  /* 0x00000002060d7224 */ /* 0x000fe400078e0209 */
[----:B------:R-:W-:Y:S01]  /*14490*/  IMAD.MOV.U32 R2, RZ, RZ, RZ ;  /* 0x000000ffff027224 */ /* 0x000fe200078e00ff */
[----:B------:R-:W-:-:S04]  /*144a0*/  VIADDMNMX R18, R10, UR5, R7, PT ;  /* 0x000000050a127c46 */ /* 0x000fc8000b800107 */
[-C--:B------:R-:W-:Y:S02]  /*144b0*/  IABS R10, R18.reuse ;  /* 0x00000012000a7213 */ /* 0x080fe40000000000 */
[----:B------:R-:W-:Y:S02]  /*144c0*/  IABS R6, R18 ;  /* 0x0000001200067213 */ /* 0x000fe40000000000 */
        /* <DEDUP_REMOVED lines=20> */
[----:B------:R-:W-:-:S06]  /*14610*/  @P0 IADD3 R2, R2, 0x1, RZ ;  /* 0x0000000102020810 */ /* 0x000fcc0007ffe0ff */
[----:B------:R-:W-:Y:S01]  /*14620*/  @!P2 IMAD.MOV R2, RZ, RZ, -R2 ;  /* 0x000000ffff02a224 */ /* 0x000fe200078e0a02 */
[----:B------:R-:W-:Y:S01]  /*14630*/  @!P1 LOP3.LUT R2, RZ, R18, RZ, 0x33, !PT ;  /* 0x00000012ff029212 */ /* 0x000fe200078e33ff */
[----:B------:R-:W-:-:S03]  /*14640*/  IMAD.MOV R18, RZ, RZ, -R18 ;  /* 0x000000ffff127224 */ /* 0x000fc600078e0a12 */
[----:B------:R-:W-:Y:S01]  /*14650*/  LOP3.LUT R17, RZ, R2, RZ, 0x33, !PT ;  /* 0x00000002ff117212 */ /* 0x000fe200078e33ff */
[----:B------:R-:W-:-:S04]  /*14660*/  IMAD R18, R2, R18, R3 ;  /* 0x0000001202127224 */ /* 0x000fc800078e0203 */
[----:B------:R-:W-:Y:S01]  /*14670*/  IMAD.IADD R17, R4, 0x1, R17 ;  /* 0x0000000104117824 */ /* 0x000fe200078e0211 */
[----:B------:R-:W-:Y:S06]  /*14680*/  BRA `(.L_x_4842) ;  /* 0x00000000000c7947 */ /* 0x000fec0003800000 */
.L_x_4837:
[----:B------:R-:W-:Y:S01]  /*14690*/  IMAD.MOV.U32 R17, RZ, RZ, RZ ;  /* 0x000000ffff117224 */ /* 0x000fe200078e00ff */
[----:B------:R-:W-:Y:S01]  /*146a0*/  MOV R18, RZ ;  /* 0x000000ff00127202 */ /* 0x000fe20000000f00 */
[----:B------:R-:W-:-:S07]  /*146b0*/  IMAD.U32 R16, RZ, RZ, UR6 ;  /* 0x00000006ff107e24 */ /* 0x000fce000f8e00ff */
.L_x_4842:
[----:B------:R-:W-:-:S13]  /*146c0*/  ISETP.NE.AND P0, PT, R5, RZ, PT ;  /* 0x000000ff0500720c */ /* 0x000fda0003f05270 */
[----:B------:R-:W0:Y:S01]  /*146d0*/  @!P0 S2R R3, SR_CgaCtaId ;  /* 0x0000000000038919 */ /* 0x000e220000008800 */
[----:B------:R-:W-:-:S04]  /*146e0*/  @!P0 MOV R2, 0x400 ;  /* 0x0000040000028802 */ /* 0x000fc80000000f00 */
[----:B0-----:R-:W-:-:S05]  /*146f0*/  @!P0 LEA R2, R3, R2, 0x18 ;  /* 0x0000000203028211 */ /* 0x001fca00078ec0ff */
[----:B------:R1:W-:Y:S01]  /*14700*/  @!P0 STS.128 [R2+0x28cd0], R16 ;  /* 0x028cd01002008388 */ /* 0x0003e20000000c00 */
[----:B------:R-:W-:Y:S06]  /*14710*/  BAR.ARV 0x5, 0x180 ;  /* 0x0146000000007b1d */ /* 0x000fec0000002000 */
.L_x_4835:
        /* <DEDUP_REMOVED lines=16> */
[----:B------:R-:W-:Y:S01]  /*14820*/  LOP3.LUT R4, R3, 0x38, R0, 0x78, !PT ;  /* 0x0000003803047812 */ /* 0x000fe200078e7800 */
[----:B------:R-:W-:Y:S01]  /*14830*/  IMAD.SHL.U32 R0, R0, 0x10, RZ ;  /* 0x0000001000007824 */ /* 0x000fe200078e00ff */
[----:B------:R-:W-:-:S02]  /*14840*/  SHF.R.U32.HI R3, RZ, 0x3, R5 ;  /* 0x00000003ff037819 */ /* 0x000fc40000011605 */
[----:B------:R-:W-:Y:S02]  /*14850*/  CS2R R24, SRZ ;  /* 0x0000000000187805 */ /* 0x000fe4000001ff00 */
[----:B------:R-:W-:Y:S01]  /*14860*/  LOP3.LUT R35, R4, 0x200, R35, 0xf8, !PT ;  /* 0x0000020004237812 */ /* 0x000fe200078ef823 */
[----:B------:R-:W-:Y:S01]  /*14870*/  ULDC.64 UR38, c[0x0][0x198] ;  /* 0x0000660000267ab9 */ /* 0x000fe20000000a00 */
[----:B------:R-:W-:Y:S01]  /*14880*/  LOP3.LUT R0, R3, 0x70, R0, 0xf8, !PT ;  /* 0x0000007003007812 */ /* 0x000fe200078ef800 */
[----:B------:R-:W-:Y:S01]  /*14890*/  ULDC UR36, c[0x0][0xc] ;  /* 0x0000030000247ab9 */ /* 0x000fe20000000800 */
[C---:B------:R-:W-:Y:S02]  /*148a0*/  LOP3.LUT R0, R2.reuse, 0xc0, RZ, 0xfc, !PT ;  /* 0x000000c002007812 */ /* 0x040fe400078efcff */
[C---:B------:R-:W-:Y:S02]  /*148b0*/  LOP3.LUT R0, R2.reuse, 0x140, RZ, 0xfc, !PT ;  /* 0x0000014002007812 */ /* 0x040fe400078efcff */
[----:B------:R-:W-:Y:S01]  /*148c0*/  LOP3.LUT R3, R2, 0x40, RZ, 0xfc, !PT ;  /* 0x0000004002037812 */ /* 0x000fe200078efcff */
[----:B0-----:R-:W-:Y:S01]  /*148d0*/  ULEA UR4, UR5, UR4, 0x18 ;  /* 0x0000000405047291 */ /* 0x001fe2000f8ec03f */
[----:B------:R-:W-:-:S02]  /*148e0*/  LOP3.LUT R4, R37, 0x2, RZ, 0xfc, !PT ;  /* 0x0000000225047812 */ /* 0x000fc400078efcff */
[C---:B------:R-:W-:Y:S02]  /*148f0*/  LOP3.LUT R3, R2.reuse, 0x100, RZ, 0xfc, !PT ;  /* 0x0000010002037812 */ /* 0x040fe400078efcff */
[C---:B------:R-:W-:Y:S01]  /*14900*/  LOP3.LUT R4, R2.reuse, 0x80, RZ, 0xfc, !PT ;  /* 0x0000008002047812 */ /* 0x040fe200078efcff */
[----:B------:R-:W-:Y:S01]  /*14910*/  IMAD.U32 R23, RZ, RZ, UR4 ;  /* 0x00000004ff177e24 */ /* 0x000fe2000f8e00ff */
[C---:B------:R-:W-:Y:S02]  /*14920*/  LOP3.LUT R3, R2.reuse, 0x180, RZ, 0xfc, !PT ;  /* 0x0000018002037812 */ /* 0x040fe400078efcff */
[----:B------:R-:W-:Y:S01]  /*14930*/  MOV R28, 0x1 ;  /* 0x00000001001c7802 */ /* 0x000fe20000000f00 */
[----:B------:R-:W-:Y:S01]  /*14940*/  IMAD R0, R35, 0x2, R23 ;  /* 0x0000000223007824 */ /* 0x000fe200078e0217 */
[----:B------:R-:W-:-:S04]  /*14950*/  LOP3.LUT R2, R2, 0x1c0, RZ, 0xfc, !PT ;  /* 0x000001c002027812 */ /* 0x000fc800078efcff */
[----:B------:R1:W-:Y:S03]  /*14960*/  STL [R1+0x38], R0 ;  /* 0x0000380001007387 */ /* 0x0003e60000100800 */
.L_x_4950:
[----:B------:R-:W0:Y:S02]  /*14970*/  LDC.64 R32, c[0x0][0xc88] ;  /* 0x00032200ff207b82 */ /* 0x000e240000000a00 */
[----:B0-----:R-:W-:-:S06]  /*14980*/  IMAD.WIDE R32, R19, 0x4, R32 ;  /* 0x0000000413207825 */ /* 0x001fcc00078e0220 */
[----:B-1----:R0:W1:Y:S01]  /*14990*/  LDG.E R32, desc[UR40][R32.64] ;  /* 0x0000002820207981 */ /* 0x002062000c1e1900 */
[----:B------:R-:W-:Y:S05]  /*149a0*/  YIELD ;  /* 0x0000000000007946 */ /* 0x000fea0003800000 */
[----:B------:R-:W-:Y:S01]  /*149b0*/  ULDC.64 UR4, c[0x0][0xa28] ;  /* 0x00028a0000047ab9 */ /* 0x000fe20000000a00 */
[----:B--23--:R-:W-:Y:S01]  /*149c0*/  IMAD.MOV.U32 R6, RZ, RZ, RZ ;  /* 0x000000ffff067224 */ /* 0x00cfe200078e00ff */
[----:B------:R-:W-:Y:S01]  /*149d0*/  ISETP.NE.U32.AND P0, PT, RZ, UR4, PT ;  /* 0x00000004ff007c0c */ /* 0x000fe2000bf05070 */
[----:B------:R-:W-:Y:S01]  /*149e0*/  ULDC.64 UR8, c[0x0][0xa18] ;  /* 0x0002860000087ab9 */ /* 0x000fe20000000a00 */
[----:B0-----:R-:W-:Y:S01]  /*149f0*/  IMAD.MOV.U32 R33, RZ, RZ, RZ ;  /* 0x000000ffff217224 */ /* 0x001fe200078e00ff */
[----:B------:R-:W-:Y:S01]  /*14a00*/  ULDC.64 UR6, c[0x0][0xa10] ;  /* 0x0002840000067ab9 */ /* 0x000fe20000000a00 */
[----:B------:R-:W-:-:S02]  /*14a10*/  ISETP.NE.AND.EX P0, PT, RZ, UR5, PT, P0 ;  /* 0x00000005ff007c0c */ /* 0x000fc4000bf05300 */
        /* <DEDUP_REMOVED lines=20> */
[----:B------:R-:W-:Y:S02]  /*14b60*/  IADD3.X R5, R29, UR7, RZ, P4, !PT ;  /* 0x000000071d057c10 */ /* 0x000fe4000a7fe4ff */
[----:B------:R-:W-:Y:S01]  /*14b70*/  MOV R8, UR4 ;  /* 0x0000000400087c02 */ /* 0x000fe20008000f00 */
[----:B------:R-:W-:Y:S02]  /*14b80*/  ULDC.64 UR4, c[0x0][0x418] ;  /* 0x0001060000047ab9 */ /* 0x000fe40000000a00 */
        /* <DEDUP_REMOVED lines=18> */
[----:B0-----:R-:W2:Y:S04]  /*14cb0*/  LDG.E R8, desc[UR40][R2.64] ;  /* 0x0000002802087981 */ /* 0x001ea8000c1e1900 */
[----:B------:R-:W2:Y:S02]  /*14cc0*/  LDG.E R2, desc[UR40][R2.64+0x4] ;  /* 0x0000042802027981 */ /* 0x000ea4000c1e1900 */
[----:B--2---:R-:W-:-:S05]  /*14cd0*/  IMAD.IADD R9, R2, 0x1, -R8 ;  /* 0x0000000102097824 */ /* 0x004fca00078e0a08 */
[----:B------:R1:W-:Y:S02]  /*14ce0*/  STL [R1+0x10], R9 ;  /* 0x0000100901007387 */ /* 0x0003e40000100800 */
.L_x_4844:
        /* <DEDUP_REMOVED lines=9> */
.L_x_4845:
        /* <DEDUP_REMOVED lines=9> */
.L_x_4846:
[----:B--2---:R-:W2:Y:S01]  /*14e10*/  @P1 LDG.E R2, desc[UR40][R4.64] ;  /* 0x0000002804021981 */ /* 0x004ea2000c1e1900 */
[----:B------:R-:W3:Y:S03]  /*14e20*/  LDC R3, c[0x0][0x448] ;  /* 0x00011200ff037b82 */ /* 0x000ee60000000800 */
[----:B------:R4:W2:Y:S01]  /*14e30*/  @P1 LDG.E R5, desc[UR40][R4.64+0x4] ;  /* 0x0000042804051981 */ /* 0x0008a2000c1e1900 */
[----:B-----5:R-:W-:Y:S01]  /*14e40*/  IMAD.IADD R7, R7, 0x1, -R33 ;  /* 0x0000000107077824 */ /* 0x020fe200078e0a21 */
[----:B------:R-:W-:Y:S01]  /*14e50*/  BSSY B0, `(.L_x_4847) ;  /* 0x00001ba000007945 */ /* 0x000fe20003800000 */
[----:B---3--:R-:W-:-:S13]  /*14e60*/  ISETP.NE.AND P0, PT, R3, 0x1, PT ;  /* 0x000000010300780c */ /* 0x008fda0003f05270 */
[----:B----4-:R-:W3:Y:S08]  /*14e70*/  @P0 LDC R4, c[0x0][0x44c] ;  /* 0x00011300ff040b82 */ /* 0x010ef00000000800 */
[----:B------:R-:W4:Y:S01]  /*14e80*/  @P0 LDC R3, c[0x0][0x450] ;  /* 0x00011400ff030b82 */ /* 0x000f220000000800 */
[----:B--2---:R-:W-:Y:S01]  /*14e90*/  @P1 IADD3 R6, -R2, R5, RZ ;  /* 0x0000000502061210 */ /* 0x004fe20007ffe1ff */
[----:B------:R-:W-:-:S04]  /*14ea0*/  IMAD.SHL.U32 R2, R17, 0x40, RZ ;  /* 0x0000004011027824 */ /* 0x000fc800078e00ff */
[----:B------:R-:W-:Y:S02]  /*14eb0*/  VIADD R2, R2, 0x3f ;  /* 0x0000003f02027836 */ /* 0x000fe40000000000 */
[----:B------:R-:W-:Y:S02]  /*14ec0*/  IMAD.IADD R31, R7, 0x1, R6 ;  /* 0x00000001071f7824 */ /* 0x000fe400078e0206 */
[----:B---3--:R-:W-:-:S04]  /*14ed0*/  @P0 IMAD.HI.U32 R4, R2, R4, RZ ;  /* 0x0000000402040227 */ /* 0x008fc800078e00ff */
[C---:B------:R-:W-:Y:S01]  /*14ee0*/  VIADD R5, R31.reuse, 0x3f ;  /* 0x0000003f1f057836 */ /* 0x040fe20000000000 */
[----:B----4-:R-:W-:Y:S02]  /*14ef0*/  @P0 SHF.R.U32.HI R2, RZ, R3, R4 ;  /* 0x00000003ff020219 */ /* 0x010fe40000011604 */
[----:B------:R-:W-:Y:S02]  /*14f00*/  IADD3 R4, R31, 0x40, -R9 ;  /* 0x000000401f047810 */ /* 0x000fe40007ffe809 */
[----:B------:R-:W-:-:S03]  /*14f10*/  SHF.R.S32.HI R3, RZ, 0x1f, R5 ;  /* 0x0000001fff037819 */ /* 0x000fc60000011405 */
[----:B------:R-:W-:Y:S01]  /*14f20*/  IMAD.IADD R2, R4, 0x1, R2 ;  /* 0x0000000104027824 */ /* 0x000fe200078e0202 */
[----:B------:R-:W-:-:S04]  /*14f30*/  LEA.HI R5, R3, R5, RZ, 0x6 ;  /* 0x0000000503057211 */ /* 0x000fc800078f30ff */
[----:B------:R-:W-:Y:S02]  /*14f40*/  SHF.R.S32.HI R3, RZ, 0x1f, R2 ;  /* 0x0000001fff037819 */ /* 0x000fe40000011402 */
[----:B------:R-:W-:Y:S02]  /*14f50*/  SHF.R.S32.HI R5, RZ, 0x6, R5 ;  /* 0x00000006ff057819 */ /* 0x000fe40000011405 */
[----:B------:R-:W-:-:S04]  /*14f60*/  LEA.HI R3, R3, R2, RZ, 0x6 ;  /* 0x0000000203037211 */ /* 0x000fc800078f30ff */
[----:B------:R-:W-:-:S04]  /*14f70*/  SHF.R.S32.HI R3, RZ, 0x6, R3 ;  /* 0x00000006ff037819 */ /* 0x000fc80000011403 */
[----:B------:R-:W-:-:S04]  /*14f80*/  VIMNMX R2, R5, R3, PT ;  /* 0x0000000305027248 */ /* 0x000fc80003fe0100 */
[----:B------:R-:W-:Y:S01]  /*14f90*/  LEA R2, R2, -R7, 0x6 ;  /* 0x8000000702027211 */ /* 0x000fe200078e30ff */
[----:B------:R-:W-:-:S03]  /*14fa0*/  IMAD.MOV R7, RZ, RZ, -R7 ;  /* 0x000000ffff077224 */ /* 0x000fc600078e0a07 */
[----:B------:R-:W-:Y:S02]  /*14fb0*/  VIMNMX R2, R2, R6, PT ;  /* 0x0000000602027248 */ /* 0x000fe40003fe0100 */
[----:B------:R-:W-:-:S04]  /*14fc0*/  VIMNMX R7, RZ, R7, !PT ;  /* 0x00000007ff077248 */ /* 0x000fc80007fe0100 */
        /* <DEDUP_REMOVED lines=13> */
[----:B------:R-:W2:Y:S02]  /*150a0*/  S2R R3, SR_TID.X ;  /* 0x0000000000037919 */ /* 0x000ea40000002100 */
[----:B--2---:R-:W-:-:S04]  /*150b0*/  SHF.R.U32.HI R3, RZ, 0x5, R3 ;  /* 0x00000005ff037819 */ /* 0x004fc80000011603 */
[----:B------:R-:W-:-:S05]  /*150c0*/  LOP3.LUT R3, R3, 0x3, RZ, 0xc0, !PT ;  /* 0x0000000303037812 */ /* 0x000fca00078ec0ff */
[----:B------:R2:W3:Y:S02]  /*150d0*/  SHFL.IDX PT, R14, R3, RZ, 0x1f ;  /* 0x00001fff030e7589 */ /* 0x0004e400000e0000 */
.L_x_5005:
[----:B---3--:R-:W-:Y:S02]  /*150e0*/  ISETP.NE.AND P0, PT, R14, RZ, PT ;  /* 0x000000ff0e00720c */ /* 0x008fe40003f05270 */
[----:B------:R-:W-:-:S11]  /*150f0*/  PLOP3.LUT P6, PT, PT, PT, PT, 0x8, 0x0 ;  /* 0x000000000000781c */ /* 0x000fd60003fce170 */
[----:B------:R-:W-:Y:S05]  /*15100*/  @P0 BRA `(.L_x_4850) ;  /* 0x00000000000c0947 */ /* 0x000fea0003800000 */
[----:B------:R-:W-:-:S03]  /*15110*/  UMOV UR4, 0xffffffff ;  /* 0xffffffff00047882 */ /* 0x000fc60000000000 */
[----:B------:R-:W-:Y:S05]  /*15120*/  BRA.DIV UR4, `(.L_x_4851) ;  /* 0x0000007204a07947 */ /* 0x000fea000b800000 */
[----:B------:R-:W-:-:S13]  /*15130*/  ELECT P6, URZ, PT ;  /* 0x00000000003f782f */ /* 0x000fda00038c0000 */
.L_x_4850:
[----:B--2---:R-:W2:Y:S01]  /*15140*/  LDL R3, [R1+0x20] ;  /* 0x0000200001037983 */ /* 0x004ea20000100800 */
[----:B------:R-:W-:Y:S01]  /*15150*/  BSSY B1, `(.L_x_4852) ;  /* 0x0000008000017945 */ /* 0x000fe20003800000 */
[----:B--2---:R-:W-:-:S05]  /*15160*/  VIADD R3, R3, 0x1 ;  /* 0x0000000103037836 */ /* 0x004fca0000000000 */
[----:B0-----:R-:W-:-:S04]  /*15170*/  LEA.HI R8, R3, R3, RZ, 0x1 ;  /* 0x0000000303087211 */ /* 0x001fc800078f08ff */
[----:B------:R-:W-:-:S05]  /*15180*/  LOP3.LUT R8, R8, 0xfffffffe, RZ, 0xc0, !PT ;  /* 0xfffffffe08087812 */ /* 0x000fca00078ec0ff */
[----:B------:R-:W-:-:S05]  /*15190*/  IMAD.IADD R3, R3, 0x1, -R8 ;  /* 0x0000000103037824 */ /* 0x000fca00078e0a08 */
[----:B------:R-:W-:-:S04]  /*151a0*/  SHF.L.U32 R3, R3, 0x1f, RZ ;  /* 0x0000001f03037819 */ /* 0x000fc800000006ff */
[----:B------:R-:W0:Y:S02]  /*151b0*/  SYNCS.PHASECHK.TRANS64.TRYWAIT P0, [R23+URZ+0x28c20], R3 ;  /* 0x028c2003170075a7 */ /* 0x000e24000800017f */
[----:B0-----:R-:W-:Y:S05]  /*151c0*/  @!P0 BRA `(.L_x_4853) ;  /* 0x0000007000988947 */ /* 0x001fea0003800000 */
.L_x_5008:
[----:B------:R-:W-:Y:S05]  /*151d0*/  BSYNC B1 ;  /* 0x0000000000017941 */ /* 0x000fea0003800000 */
.L_x_4852:
[----:B------:R-:W-:Y:S04]  /*151e0*/  BSSY B1, `(.L_x_4854) ;  /* 0x00000b7000017945 */ /* 0x000fe80003800000 */
[----:B------:R-:W-:Y:S05]  /*151f0*/  @!P6 BRA `(.L_x_4855) ;  /* 0x0000000800d4e947 */ /* 0x000fea0003800000 */
[----:B0-----:R-:W-:Y:S01]  /*15200*/  IMAD R3, R24, 0x8, R23 ;  /* 0x0000000818037824 */ /* 0x001fe200078e0217 */
[----:B------:R-:W-:Y:S01]  /*15210*/  SHF.L.U32 R8, R28, 0x1f, RZ ;  /* 0x0000001f1c087819 */ /* 0x000fe200000006ff */
[----:B-1----:R-:W0:Y:S01]  /*15220*/  S2R R9, SR_TID.X ;  /* 0x0000000000097919 */ /* 0x002e220000002100 */
[----:B------:R-:W-:Y:S02]  /*15230*/  BSSY B2, `(.L_x_4856) ;  /* 0x0000005000027945 */ /* 0x000fe40003800000 */
[----:B------:R-:W1:Y:S01]  /*15240*/  SYNCS.PHASECHK.TRANS64.TRYWAIT P0, [R3+URZ+0x28ca0], R8 ;  /* 0x028ca008030075a7 */ /* 0x000e62000800017f */
[----:B0-----:R-:W-:-:S04]  /*15250*/  LOP3.LUT R9, R9, 0x7f, RZ, 0xc0, !PT ;  /* 0x0000007f09097812 */ /* 0x001fc800078ec0ff */
[----:B------:R-:W-:Y:S01]  /*15260*/  ISETP.NE.AND P1, PT, R9, RZ, PT ;  /* 0x000000ff0900720c */ /* 0x000fe20003f25270 */
[----:B-1----:R-:W-:-:S12]  /*15270*/  @!P0 BRA `(.L_x_4857) ;  /* 0x0000007000808947 */ /* 0x002fd80003800000 */
.L_x_5009:
[----:B------:R-:W-:Y:S05]  /*15280*/  BSYNC B2 ;  /* 0x0000000000027941 */ /* 0x000fea0003800000 */
.L_x_4856:
[----:B------:R-:W-:Y:S04]  /*15290*/  BSSY B2, `(.L_x_4858) ;  /* 0x0000009000027945 */ /* 0x000fe80003800000 */
[----:B------:R-:W-:Y:S05]  /*152a0*/  @P1 BRA `(.L_x_4859) ;  /* 0x00000000001c1947 */ /* 0x000fea0003800000 */
[----:B------:R-:W1:Y:S01]  /*152b0*/  S2R R10, SR_TID.X ;  /* 0x00000000000a7919 */ /* 0x000e620000002100 */
[----:B------:R-:W-:-:S04]  /*152c0*/  MOV R9, 0x2000 ;  /* 0x0000200000097802 */ /* 0x000fc80000000f00 */
[----:B------:R2:W-:Y:S01]  /*152d0*/  SYNCS.ARRIVE.TRANS64 RZ, [R3+URZ+0x28c90], R9 ;  /* 0x028c900903ff79a7 */ /* 0x0005e2000800003f */
[----:B-1----:R-:W-:-:S04]  /*152e0*/  LOP3.LUT R10, R10, 0x1f, RZ, 0xc0, !PT ;  /* 0x0000001f0a0a7812 */ /* 0x002fc800078ec0ff */
[----:B------:R-:W-:-:S13]  /*152f0*/  ISETP.NE.AND P0, PT, R10, RZ, PT ;  /* 0x000000ff0a00720c */ /* 0x000fda0003f05270 */
[----:B--2---:R-:W-:Y:S05]  /*15300*/  @!P0 BRA `(.L_x_4859) ;  /* 0x0000000000048947 */ /* 0x004fea0003800000 */
[----:B------:R-:W-:Y:S01]  /*15310*/  BPT.TRAP 0x1 ;  /* 0x000000040000795c */ /* 0x000fe20000300000 */
.L_x_4859:
[----:B------:R-:W-:Y:S05]  /*15320*/  BSYNC B2 ;  /* 0x0000000000027941 */ /* 0x000fea0003800000 */
.L_x_4858:
        /* <DEDUP_REMOVED lines=12> */
.L_x_4860:
        /* <DEDUP_REMOVED lines=13> */
.L_x_5010:
[----:B------:R-:W-:Y:S05]  /*154c0*/  BSYNC B2 ;  /* 0x0000000000027941 */ /* 0x000fea0003800000 */
.L_x_4861:
[----:B------:R-:W-:Y:S01]  /*154d0*/  BSSY B2, `(.L_x_4863) ;  /* 0x000000b000027945 */ /* 0x000fe20003800000 */
[----:B------:R-:W-:Y:S01]  /*154e0*/  MOV R12, 0x0 ;  /* 0x00000000000c7802 */ /* 0x000fe20000000f00 */
[----:B------:R-:W-:Y:S02]  /*154f0*/  IMAD.MOV.U32 R13, RZ, RZ, 0x12f00000 ;  /* 0x12f00000ff0d7424 */ /* 0x000fe400078e00ff */
[----:B------:R-:W-:Y:S05]  /*15500*/  @P1 BRA `(.L_x_4864) ;  /* 0x00000000001c1947 */ /* 0x000fea0003800000 */
[----:B------:R-:W2:Y:S01]  /*15510*/  S2R R10, SR_TID.X ;  /* 0x00000000000a7919 */ /* 0x000ea20000002100 */
[----:B01----:R-:W-:-:S04]  /*15520*/  IMAD.MOV.U32 R8, RZ, RZ, 0x10000 ;  /* 0x00010000ff087424 */ /* 0x003fc800078e00ff */
[----:B------:R3:W-:Y:S01]  /*15530*/  SYNCS.ARRIVE.TRANS64 RZ, [R3+URZ+0x28cb0], R8 ;  /* 0x028cb00803ff79a7 */ /* 0x0007e2000800003f */
[----:B--2---:R-:W-:-:S04]  /*15540*/  LOP3.LUT R10, R10, 0x1f, RZ, 0xc0, !PT ;  /* 0x0000001f0a0a7812 */ /* 0x004fc800078ec0ff */
[----:B------:R-:W-:-:S13]  /*15550*/  ISETP.NE.AND P0, PT, R10, RZ, PT ;  /* 0x000000ff0a00720c */ /* 0x000fda0003f05270 */
[----:B---3--:R-:W-:Y:S05]  /*15560*/  @!P0 BRA `(.L_x_4864) ;  /* 0x0000000000048947 */ /* 0x008fea0003800000 */
[----:B------:R-:W-:Y:S01]  /*15570*/  BPT.TRAP 0x1 ;  /* 0x000000040000795c */ /* 0x000fe20000300000 */
.L_x_4864:
[----:B------:R-:W-:Y:S05]  /*15580*/  BSYNC B2 ;  /* 0x0000000000027941 */ /* 0x000fea0003800000 */
.L_x_4863:
        /* <DEDUP_REMOVED lines=9> */
.L_x_4865:
        /* <DEDUP_REMOVED lines=15> */
.L_x_4866:
        /* <DEDUP_REMOVED lines=15> */
.L_x_4867:
        /* <DEDUP_REMOVED lines=15> */
.L_x_4868:
        /* <DEDUP_REMOVED lines=15> */
.L_x_4869:
        /* <DEDUP_REMOVED lines=15> */
.L_x_4870:
        /* <DEDUP_REMOVED lines=15> */
.L_x_4871:
        /* <DEDUP_REMOVED lines=15> */
.L_x_4872:
        /* <DEDUP_REMOVED lines=10> */
.L_x_4855:
[----:B------:R-:W-:Y:S05]  /*15d50*/  BSYNC B1 ;  /* 0x0000000000017941 */ /* 0x000fea0003800000 */
.L_x_4854:
[----:B------:R-:W-:Y:S01]  /*15d60*/  IADD3 R11, R2, -0x2, RZ ;  /* 0xfffffffe020b7810 */ /* 0x000fe20007ffe0ff */
[----:B------:R-:W-:Y:S01]  /*15d70*/  VIADD R24, R24, 0x1 ;  /* 0x0000000118187836 */ /* 0x000fe20000000000 */
[----:B------:R-:W-:Y:S02]  /*15d80*/  PLOP3.LUT P0, PT, PT, PT, PT, 0x8, 0x0 ;  /* 0x000000000000781c */ /* 0x000fe40003f0e170 */
[----:B------:R-:W-:Y:S02]  /*15d90*/  ISETP.GE.AND P2, PT, R11, R7, PT ;  /* 0x000000070b00720c */ /* 0x000fe40003f46270 */
[----:B------:R-:W-:-:S04]  /*15da0*/  ISETP.NE.AND P1, PT, R24, 0x2, PT ;  /* 0x000000021800780c */ /* 0x000fc80003f25270 */
[----:B------:R-:W-:Y:S02]  /*15db0*/  SEL R2, RZ, 0x1, P1 ;  /* 0x00000001ff027807 */ /* 0x000fe40000800000 */
[----:B------:R-:W-:Y:S02]  /*15dc0*/  SEL R24, R24, RZ, P1 ;  /* 0x000000ff18187207 */ /* 0x000fe40000800000 */
[----:B------:R-:W-:-:S03]  /*15dd0*/  LOP3.LUT R28, R28, R2, RZ, 0x3c, !PT ;  /* 0x000000021c1c7212 */ /* 0x000fc600078e3cff */
[----:B------:R-:W-:Y:S05]  /*15de0*/  @!P2 BRA `(.L_x_4848) ;  /* 0x0000000c0000a947 */ /* 0x000fea0003800000 */
.L_x_4892:
[----:B------:R-:W-:Y:S05]  /*15df0*/  YIELD ;  /* 0x0000000000007946 */ /* 0x000fea0003800000 */
[----:B------:R-:W-:Y:S04]  /*15e00*/  BSSY B1, `(.L_x_4873) ;  /* 0x00000b6000017945 */ /* 0x000fe80003800000 */
[----:B------:R-:W-:Y:S05]  /*15e10*/  @!P6 BRA `(.L_x_4874) ;  /* 0x0000000800d0e947 */ /* 0x000fea0003800000 */
[----:B------:R-:W-:Y:S01]  /*15e20*/  IMAD R8, R24, 0x8, R23 ;  /* 0x0000000818087824 */ /* 0x000fe200078e0217 */
[----:B------:R-:W-:Y:S01]  /*15e30*/  SHF.L.U32 R2, R28, 0x1f, RZ ;  /* 0x0000001f1c027819 */ /* 0x000fe200000006ff */
[----:B0-----:R-:W0:Y:S01]  /*15e40*/  S2R R3, SR_TID.X ;  /* 0x0000000000037919 */ /* 0x001e220000002100 */
[----:B------:R-:W-:Y:S02]  /*15e50*/  BSSY B2, `(.L_x_4875) ;  /* 0x0000005000027945 */ /* 0x000fe40003800000 */
[----:B------:R-:W2:Y:S01]  /*15e60*/  SYNCS.PHASECHK.TRANS64.TRYWAIT P1, [R8+URZ+0x28ca0], R2 ;  /* 0x028ca002080075a7 */ /* 0x000ea2000802017f */
[----:B0-----:R-:W-:-:S04]  /*15e70*/  LOP3.LUT R3, R3, 0x7f, RZ, 0xc0, !PT ;  /* 0x0000007f03037812 */ /* 0x001fc800078ec0ff */
[----:B------:R-:W-:Y:S01]  /*15e80*/  ISETP.NE.AND P2, PT, R3, RZ, PT ;  /* 0x000000ff0300720c */ /* 0x000fe20003f45270 */
[----:B--2---:R-:W-:-:S12]  /*15e90*/  @!P1 BRA `(.L_x_4876) ;  /* 0x0000006400a09947 */ /* 0x004fd80003800000 */
.L_x_5011:
[----:B------:R-:W-:Y:S05]  /*15ea0*/  BSYNC B2 ;  /* 0x0000000000027941 */ /* 0x000fea0003800000 */
.L_x_4875:
[----:B------:R-:W-:Y:S04]  /*15eb0*/  BSSY B2, `(.L_x_4877) ;  /* 0x0000009000027945 */ /* 0x000fe80003800000 */
[----:B------:R-:W-:Y:S05]  /*15ec0*/  @P2 BRA `(.L_x_4878) ;  /* 0x00000000001c2947 */ /* 0x000fea0003800000 */
[----:B-1----:R-:W1:Y:S01]  /*15ed0*/  S2R R9, SR_TID.X ;  /* 0x0000000000097919 */ /* 0x002e620000002100 */
[----:B------:R-:W-:-:S04]  /*15ee0*/  IMAD.MOV.U32 R3, RZ, RZ, 0x2000 ;  /* 0x00002000ff037424 */ /* 0x000fc800078e00ff */
[----:B------:R2:W-:Y:S01]  /*15ef0*/  SYNCS.ARRIVE.TRANS64 RZ, [R8+URZ+0x28c90], R3 ;  /* 0x028c900308ff79a7 */ /* 0x0005e2000800003f */
[----:B-1----:R-:W-:-:S04]  /*15f00*/  LOP3.LUT R9, R9, 0x1f, RZ, 0xc0, !PT ;  /* 0x0000001f09097812 */ /* 0x002fc800078ec0ff */
[----:B------:R-:W-:-:S13]  /*15f10*/  ISETP.NE.AND P1, PT, R9, RZ, PT ;  /* 0x000000ff0900720c */ /* 0x000fda0003f25270 */
[----:B--2---:R-:W-:Y:S05]  /*15f20*/  @!P1 BRA `(.L_x_4878) ;  /* 0x0000000000049947 */ /* 0x004fea0003800000 */
[----:B------:R-:W-:Y:S01]  /*15f30*/  BPT.TRAP 0x1 ;  /* 0x000000040000795c */ /* 0x000fe20000300000 */
.L_x_4878:
[----:B------:R-:W-:Y:S05]  /*15f40*/  BSYNC B2 ;  /* 0x0000000000027941 */ /* 0x000fea0003800000 */
.L_x_4877:
[----:B------:R-:W-:Y:S01]  /*15f50*/  IMAD.MOV.U32 R12, RZ, RZ, RZ ;  /* 0x000000ffff0c7224 */ /* 0x000fe200078e00ff */
[----:B------:R-:W-:Y:S01]  /*15f60*/  UIADD3 UR4, UP0, UR38, 0x570, URZ ;  /* 0x0000057026047890 */ /* 0x000fe2000ff1e03f */
[----:B------:R-:W-:Y:S01]  /*15f70*/  IMAD R3, R24, 0x2000, R23 ;  /* 0x0000200018037824 */ /* 0x000fe200078e0217 */
[----:B------:R-:W-:Y:S01]  /*15f80*/  PLOP3.LUT P1, PT, PT, PT, PT, 0x80, 0x0 ;  /* 0x000000000000781c */ /* 0x000fe20003f2f070 */
[----:B------:R-:W-:Y:S01]  /*15f90*/  IMAD R10, R11, 0x40, R0 ;  /* 0x000000400b0a7824 */ /* 0x000fe200078e0200 */
[----:B------:R-:W-:Y:S01]  /*15fa0*/  R2UR UR10, R12 ;  /* 0x000000000c0a72ca */ /* 0x000fe200000e0000 */
[----:B------:R-:W-:Y:S01]  /*15fb0*/  VIADD R3, R3, 0x22400 ;  /* 0x0002240003037836 */ /* 0x000fe20000000000 */
[----:B-1----:R-:W-:Y:S01]  /*15fc0*/  IADD3 R9, R8, 0x28c90, RZ ;  /* 0x00028c9008097810 */ /* 0x002fe20007ffe0ff */
[----:B------:R-:W-:Y:S01]  /*15fd0*/  UIADD3.X UR5, URZ, UR39, URZ, UP0, !UPT ;  /* 0x000000273f057290 */ /* 0x000fe200087fe43f */
[----:B------:R-:W-:Y:S01]  /*15fe0*/  UMOV UR6, 0x0 ;  /* 0x0000000000067882 */ /* 0x000fe20000000000 */
[----:B------:R-:W-:-:S10]  /*15ff0*/  UMOV UR7, 0x12f00000 ;  /* 0x12f0000000077882 */ /* 0x000fd40000000000 */
.L_x_4879:
        /* <DEDUP_REMOVED lines=13> */
.L_x_5012:
[----:B------:R-:W-:Y:S05]  /*160d0*/  BSYNC B2 ;  /* 0x0000000000027941 */ /* 0x000fea0003800000 */
.L_x_4880:
        /* <DEDUP_REMOVED lines=11> */
.L_x_4883:
[----:B------:R-:W-:Y:S05]  /*16190*/  BSYNC B2 ;  /* 0x0000000000027941 */ /* 0x000fea0003800000 */
.L_x_4882:
        /* <DEDUP_REMOVED lines=9> */
.L_x_4884:
        /* <DEDUP_REMOVED lines=15> */
.L_x_4885:
        /* <DEDUP_REMOVED lines=15> */
.L_x_4886:
        /* <DEDUP_REMOVED lines=15> */
.L_x_4887:
        /* <DEDUP_REMOVED lines=15> */
.L_x_4888:
        /* <DEDUP_REMOVED lines=15> */
.L_x_4889:
        /* <DEDUP_REMOVED lines=15> */
.L_x_4890:
        /* <DEDUP_REMOVED lines=15> */
.L_x_4891:
        /* <DEDUP_REMOVED lines=10> */
.L_x_4874:
[----:B------:R-:W-:Y:S05]  /*16960*/  BSYNC B1 ;  /* 0x0000000000017941 */ /* 0x000fea0003800000 */
.L_x_4873:
[C---:B------:R-:W-:Y:S01]  /*16970*/  ISETP.GT.AND P2, PT, R11.reuse, R7, PT ;  /* 0x000000070b00720c */ /* 0x040fe20003f44270 */
[----:B------:R-:W-:Y:S01]  /*16980*/  VIADD R11, R11, 0xffffffff ;  /* 0xffffffff0b0b7836 */ /* 0x000fe20000000000 */
[----:B------:R-:W-:-:S04]  /*16990*/  IADD3 R24, R24, 0x1, RZ ;  /* 0x0000000118187810 */ /* 0x000fc80007ffe0ff */
[----:B------:R-:W-:-:S04]  /*169a0*/  ISETP.NE.AND P1, PT, R24, 0x2, PT ;  /* 0x000000021800780c */ /* 0x000fc80003f25270 */
[----:B------:R-:W-:Y:S02]  /*169b0*/  SEL R2, RZ, 0x1, P1 ;  /* 0x00000001ff027807 */ /* 0x000fe40000800000 */
[----:B------:R-:W-:Y:S02]  /*169c0*/  SEL R24, R24, RZ, P1 ;  /* 0x000000ff18187207 */ /* 0x000fe40000800000 */
[----:B------:R-:W-:Y:S01]  /*169d0*/  LOP3.LUT R28, R28, R2, RZ, 0x3c, !PT ;  /* 0x000000021c1c7212 */ /* 0x000fe200078e3cff */
[----:B------:R-:W-:Y:S06]  /*169e0*/  @P2 BRA `(.L_x_4892) ;  /* 0xfffffff400002947 */ /* 0x000fec000383ffff */
.L_x_4848:
[----:B------:R-:W-:Y:S05]  /*169f0*/  BSYNC B0 ;  /* 0x0000000000007941 */ /* 0x000fea0003800000 */
.L_x_4847:
[----:B------:R-:W2:Y:S01]  /*16a00*/  LDC R0, c[0x0][0x448] ;  /* 0x00011200ff007b82 */ /* 0x000ea20000000800 */
[----:B------:R-:W-:Y:S01]  /*16a10*/  LEA R2, R17, 0x3f, 0x6 ;  /* 0x0000003f11027811 */ /* 0x000fe200078e30ff */
[----:B------:R-:W-:Y:S05]  /*16a20*/  @!P0 WARPSYNC.ALL ;  /* 0x0000000000008948 */ /* 0x000fea0003800000 */
[----:B------:R-:W-:Y:S01]  /*16a30*/  BSSY B7, `(.L_x_4893) ;  /* 0x0000382000077945 */ /* 0x000fe20003800000 */
[----:B------:R-:W-:Y:S01]  /*16a40*/  @!P0 BAR.SYNC.DEFER_BLOCKING 0xc, 0x180 ;  /* 0x0306000000008b1d */ /* 0x000fe20000010000 */
[----:B--2---:R-:W-:-:S13]  /*16a50*/  ISETP.NE.AND P1, PT, R0, 0x1, PT ;  /* 0x000000010000780c */ /* 0x004fda0003f25270 */
[----:B0-----:R-:W0:Y:S08]  /*16a60*/  @P1 LDC R3, c[0x0][0x44c] ;  /* 0x00011300ff031b82 */ /* 0x001e300000000800 */
[----:B------:R-:W2:Y:S01]  /*16a70*/  @P1 LDC R0, c[0x0][0x450] ;  /* 0x00011400ff001b82 */ /* 0x000ea20000000800 */
[----:B0-----:R-:W-:-:S05]  /*16a80*/  @P1 IMAD.HI.U32 R3, R2, R3, RZ ;  /* 0x0000000302031227 */ /* 0x001fca00078e00ff */
[----:B--2---:R-:W-:-:S05]  /*16a90*/  @P1 SHF.R.U32.HI R2, RZ, R0, R3 ;  /* 0x00000000ff021219 */ /* 0x004fca0000011603 */
[----:B------:R-:W-:-:S05]  /*16aa0*/  IMAD.IADD R2, R4, 0x1, R2 ;  /* 0x0000000104027824 */ /* 0x000fca00078e0202 */
        /* <DEDUP_REMOVED lines=13> */
[----:B------:R-:W2:Y:S01]  /*16b80*/  LDC.64 R2, c[0x0][0xc60] ;  /* 0x00031800ff027b82 */ /* 0x000ea20000000a00 */
[----:B------:R-:W0:Y:S02]  /*16b90*/  FLO.U32 R0, UR4 ;  /* 0x0000000400007d00 */ /* 0x000e2400080e0000 */
[----:B0-----:R-:W-:-:S06]  /*16ba0*/  ISETP.EQ.U32.AND P0, PT, R0, R5, PT ;  /* 0x000000050000720c */ /* 0x001fcc0003f02070 */
        /* <DEDUP_REMOVED lines=8> */
.L_x_4894:
        /* <DEDUP_REMOVED lines=20> */
.L_x_4897:
[----:B------:R-:W-:Y:S05]  /*16d70*/  BSYNC B6 ;  /* 0x0000000000067941 */ /* 0x000fea0003800000 */
.L_x_4896:
        /* <DEDUP_REMOVED lines=9> */
[----:B------:R-:W-:Y:S01]  /*16e10*/  MOV R4, UR6 ;  /* 0x0000000600047c02 */ /* 0x000fe20008000f00 */
[----:B------:R-:W-:Y:S01]  /*16e20*/  IMAD.U32 R5, RZ, RZ, UR7 ;  /* 0x00000007ff057e24 */ /* 0x000fe2000f8e00ff */
[----:B------:R-:W-:Y:S01]  /*16e30*/  MOV R12, 0x1 ;  /* 0x00000001000c7802 */ /* 0x000fe20000000f00 */
[----:B------:R-:W-:Y:S02]  /*16e40*/  IMAD.U32 R6, RZ, RZ, UR8 ;  /* 0x00000008ff067e24 */ /* 0x000fe4000f8e00ff */
[----:B------:R-:W-:-:S02]  /*16e50*/  IMAD.U32 R7, RZ, RZ, UR9 ;  /* 0x00000009ff077e24 */ /* 0x000fc4000f8e00ff */
[----:B------:R-:W-:Y:S02]  /*16e60*/  IMAD.U32 R10, RZ, RZ, UR4 ;  /* 0x00000004ff0a7e24 */ /* 0x000fe4000f8e00ff */
[----:B------:R-:W-:Y:S02]  /*16e70*/  IMAD.U32 R11, RZ, RZ, UR5 ;  /* 0x00000005ff0b7e24 */ /* 0x000fe4000f8e00ff */
[----:B------:R-:W-:Y:S02]  /*16e80*/  IMAD.MOV.U32 R8, RZ, RZ, 0x70 ;  /* 0x00000070ff087424 */ /* 0x000fe400078e00ff */
[----:B0-----:R-:W-:-:S07]  /*16e90*/  IMAD.MOV.U32 R13, RZ, RZ, RZ ;  /* 0x000000ffff0d7224 */ /* 0x001fce00078e00ff */
[----:B------:R-:W-:-:S07]  /*16ea0*/  LEPC R20, `(.L_x_4900) ;  /* 0x000000001014794e */ /* 0x000fce0000000000 */
[----:B-12---:R-:W-:Y:S05]  /*16eb0*/  CALL.ABS.NOINC R2 ;  /* 0x0000000002007343 */ /* 0x006fea0003c00000 */
.L_x_4900:
        /* <DEDUP_REMOVED lines=15> */
.L_x_4899:
[----:B------:R-:W-:Y:S05]  /*16fb0*/  BSYNC B6 ;  /* 0x0000000000067941 */ /* 0x000fea0003800000 */
.L_x_4898:
[----:B------:R-:W2:Y:S01]  /*16fc0*/  LDL R21, [R1+0x14] ;  /* 0x0000140001157983 */ /* 0x000ea20000100800 */
[----:B------:R-:W-:Y:S01]  /*16fd0*/  ULDC.64 UR4, c[0x0][0x9f8] ;  /* 0x00027e0000047ab9 */ /* 0x000fe20000000a00 */
[----:B------:R-:W0:Y:S01]  /*16fe0*/  LDC R10, c[0x0][0x430] ;  /* 0x00010c00ff0a7b82 */ /* 0x000e220000000800 */
[----:B------:R-:W-:Y:S01]  /*16ff0*/  ISETP.NE.U32.AND P0, PT, RZ, UR4, PT ;  /* 0x00000004ff007c0c */ /* 0x000fe2000bf05070 */
[----:B------:R-:W3:Y:S03]  /*17000*/  S2R R20, SR_TID.X ;  /* 0x0000000000147919 */ /* 0x000ee60000002100 */
[----:B------:R-:W-:-:S13]  /*17010*/  ISETP.NE.AND.EX P0, PT, RZ, UR5, PT, P0 ;  /* 0x00000005ff007c0c */ /* 0x000fda000bf05300 */
[----:B------:R-:W-:Y:S01]  /*17020*/  @P0 IADD3 R2, P1, R27, UR4, RZ ;  /* 0x000000041b020c10 */ /* 0x000fe2000ff3e0ff */
[----:B------:R-:W4:Y:S01]  /*17030*/  S2R R11, SR_TID.X ;  /* 0x00000000000b7919 */ /* 0x000f220000002100 */
[----:B------:R-:W-:Y:S02]  /*17040*/  ULDC UR4, c[0x0][0x320] ;  /* 0x0000c80000047ab9 */ /* 0x000fe40000000800 */
[----:B------:R-:W-:-:S05]  /*17050*/  @P0 IADD3.X R3, R29, UR5, RZ, P1, !PT ;  /* 0x000000051d030c10 */ /* 0x000fca0008ffe4ff */
[----:B------:R1:W2:Y:S01]  /*17060*/  @P0 LDG.E R30, desc[UR40][R2.64] ;  /* 0x00000028021e0981 */ /* 0x0002a2000c1e1900 */
[----:B---3--:R-:W-:-:S04]  /*17070*/  LOP3.LUT R20, R20, 0x7f, RZ, 0xc0, !PT ;  /* 0x0000007f14147812 */ /* 0x008fc800078ec0ff */
[----:B------:R-:W-:Y:S02]  /*17080*/  SHF.R.U32.HI R34, RZ, 0x3, R20 ;  /* 0x00000003ff227819 */ /* 0x000fe40000011614 */
[----:B------:R-:W3:Y:S01]  /*17090*/  S2R R20, SR_TID.X ;  /* 0x0000000000147919 */ /* 0x000ee20000002100 */
[----:B0-----:R-:W-:-:S13]  /*170a0*/  ISETP.NE.AND P1, PT, R10, 0x1, PT ;  /* 0x000000010a00780c */ /* 0x001fda0003f25270 */
[----:B-1----:R-:W0:Y:S08]  /*170b0*/  @P1 LDC R3, c[0x0][0x434] ;  /* 0x00010d00ff031b82 */ /* 0x002e300000000800 */
[----:B------:R-:W1:Y:S01]  /*170c0*/  @P1 LDC R2, c[0x0][0x438] ;  /* 0x00010e00ff021b82 */ /* 0x000e620000000800 */
[----:B---3--:R-:W-:-:S05]  /*170d0*/  IMAD.SHL.U32 R20, R20, 0x10, RZ ;  /* 0x0000001014147824 */ /* 0x008fca00078e00ff */
[----:B------:R-:W-:Y:S01]  /*170e0*/  LOP3.LUT R20, R34, 0x70, R20, 0xf8, !PT ;  /* 0x0000007022147812 */ /* 0x000fe200078ef814 */
[----:B----4-:R-:W-:-:S05]  /*170f0*/  IMAD.SHL.U32 R11, R11, 0x8, RZ ;  /* 0x000000080b0b7824 */ /* 0x010fca00078e00ff */
[----:B------:R-:W-:Y:S02]  /*17100*/  LOP3.LUT R11, R11, 0x38, RZ, 0xc0, !PT ;  /* 0x000000380b0b7812 */ /* 0x000fe400078ec0ff */
[----:B------:R-:W-:Y:S01]  /*17110*/  LOP3.LUT R22, R22, 0xffffffbf, RZ, 0xc0, !PT ;  /* 0xffffffbf16167812 */ /* 0x000fe200078ec0ff */
[----:B------:R-:W-:Y:S01]  /*17120*/  IMAD.MOV.U32 R36, RZ, RZ, RZ ;  /* 0x000000ffff247224 */ /* 0x000fe200078e00ff */
[----:B------:R-:W-:Y:S02]  /*17130*/  LOP3.LUT R13, R11, 0x1c0, RZ, 0xfc, !PT ;  /* 0x000001c00b0d7812 */ /* 0x000fe400078efcff */
[----:B--2---:R-:W-:Y:S02]  /*17140*/  LEA R27, R21, 0xffffffc0, 0x6 ;  /* 0xffffffc0151b7811 */ /* 0x004fe400078e30ff */
[----:B------:R-:W2:Y:S02]  /*17150*/  S2R R21, SR_TID.X ;  /* 0x0000000000157919 */ /* 0x000ea40000002100 */
[----:B--2---:R-:W-:-:S04]  /*17160*/  SHF.L.U32 R21, R21, 0x3, RZ ;  /* 0x0000000315157819 */ /* 0x004fc800000006ff */
[----:B------:R-:W-:-:S04]  /*17170*/  LOP3.LUT R21, R21, 0x38, RZ, 0xc0, !PT ;  /* 0x0000003815157812 */ /* 0x000fc800078ec0ff */
[----:B------:R-:W-:-:S04]  /*17180*/  LOP3.LUT R21, R21, 0x40, RZ, 0xfc, !PT ;  /* 0x0000004015157812 */ /* 0x000fc800078efcff */
[----:B------:R-:W-:Y:S02]  /*17190*/  ISETP.GE.AND P2, PT, R21, UR4, PT ;  /* 0x0000000415007c0c */ /* 0x000fe4000bf46270 */
[----:B------:R-:W2:Y:S01]  /*171a0*/  S2R R21, SR_TID.X ;  /* 0x0000000000157919 */ /* 0x000ea20000002100 */
[----:B------:R-:W-:-:S04]  /*171b0*/  IMAD.IADD R4, R20, 0x1, R27 ;  /* 0x0000000114047824 */ /* 0x000fc800078e021b */
[----:B------:R-:W-:-:S04]  /*171c0*/  IMAD.IADD R0, R4, 0x1, R33 ;  /* 0x0000000104007824 */ /* 0x000fc800078e0221 */
[----:B0-----:R-:W-:Y:S01]  /*171d0*/  @P1 IMAD.HI.U32 R3, R0, R3, RZ ;  /* 0x0000000300031227 */ /* 0x001fe200078e00ff */
[----:B------:R-:W-:-:S03]  /*171e0*/  ISETP.GE.AND P0, PT, R4, R31, PT ;  /* 0x0000001f0400720c */ /* 0x000fc60003f06270 */
[----:B------:R-:W-:Y:S01]  /*171f0*/  IMAD.MOV.U32 R8, RZ, RZ, R0 ;  /* 0x000000ffff087224 */ /* 0x000fe200078e0000 */
[----:B-1----:R-:W-:Y:S02]  /*17200*/  @P1 SHF.R.U32.HI R8, RZ, R2, R3 ;  /* 0x00000002ff081219 */ /* 0x002fe40000011603 */
[----:B------:R-:W-:Y:S02]  /*17210*/  ISETP.GE.AND P1, PT, R11, UR4, PT ;  /* 0x000000040b007c0c */ /* 0x000fe4000bf26270 */
[----:B------:R-:W-:Y:S02]  /*17220*/  ISETP.GT.U32.OR P0, PT, R20, 0x3f, P0 ;  /* 0x0000003f1400780c */ /* 0x000fe40000704470 */
[----:B------:R-:W-:Y:S01]  /*17230*/  @P2 LOP3.LUT R22, R22, 0x40, RZ, 0xfc, !PT ;  /* 0x0000004016162812 */ /* 0x000fe200078efcff */
[----:B--2---:R-:W-:Y:S01]  /*17240*/  IMAD.SHL.U32 R21, R21, 0x8, RZ ;  /* 0x0000000815157824 */ /* 0x004fe200078e00ff */
[----:B------:R-:W-:-:S09]  /*17250*/  SEL R4, RZ, 0x1, P1 ;  /* 0x00000001ff047807 */ /* 0x000fd20000800000 */
[----:B------:R-:W0:Y:S01]  /*17260*/  @!P0 LDC.64 R2, c[0x0][0x428] ;  /* 0x00010a00ff028b82 */ /* 0x000e220000000a00 */
[----:B------:R-:W-:Y:S02]  /*17270*/  LOP3.LUT R21, R21, 0x38, RZ, 0xc0, !PT ;  /* 0x0000003815157812 */ /* 0x000fe400078ec0ff */
[----:B------:R-:W-:Y:S02]  /*17280*/  LOP3.LUT R22, R22, 0xffffff7f, RZ, 0xc0, !PT ;  /* 0xffffff7f16167812 */ /* 0x000fe400078ec0ff */
[C---:B------:R-:W-:Y:S02]  /*17290*/  LOP3.LUT R34, R21.reuse, 0x80, RZ, 0xfc, !PT ;  /* 0x0000008015227812 */ /* 0x040fe400078efcff */
[----:B------:R-:W-:Y:S02]  /*172a0*/  LOP3.LUT R21, R21, 0xc0, RZ, 0xfc, !PT ;  /* 0x000000c015157812 */ /* 0x000fe400078efcff */
[----:B------:R-:W-:Y:S02]  /*172b0*/  @P1 LOP3.LUT R22, R22, 0x80, RZ, 0xfc, !PT ;  /* 0x0000008016161812 */ /* 0x000fe400078efcff */
[----:B------:R-:W-:-:S02]  /*172c0*/  ISETP.GE.AND P1, PT, R21, UR4, PT ;  /* 0x0000000415007c0c */ /* 0x000fc4000bf26270 */
[----:B------:R-:W-:Y:S01]  /*172d0*/  SEL R9, RZ, 0xffffffff, P2 ;  /* 0xffffffffff097807 */ /* 0x000fe20001000000 */
[----:B------:R-:W1:Y:S04]  /*172e0*/  S2R R21, SR_TID.X ;  /* 0x0000000000157919 */ /* 0x000e680000002100 */
[----:B------:R-:W-:Y:S01]  /*172f0*/  IMAD.SHL.U32 R9, R9, 0x2, RZ ;  /* 0x0000000209097824 */ /* 0x000fe200078e00ff */
[----:B------:R-:W-:-:S04]  /*17300*/  ISETP.GE.AND P2, PT, R34, UR4, PT ;  /* 0x0000000422007c0c */ /* 0x000fc8000bf46270 */
[----:B------:R-:W-:Y:S02]  /*17310*/  LOP3.LUT R9, R9, 0x2, R4, 0xe2, !PT ;  /* 0x0000000209097812 */ /* 0x000fe400078ee204 */
[----:B------:R-:W2:Y:S01]  /*17320*/  @!P0 LDC.64 R4, c[0x0][0x418] ;  /* 0x00010600ff048b82 */ /* 0x000ea20000000a00 */
[----:B------:R-:W-:Y:S02]  /*17330*/  SEL R6, RZ, 0x4, P2 ;  /* 0x00000004ff067807 */ /* 0x000fe40001000000 */
[----:B------:R-:W-:Y:S02]  /*17340*/  SEL R7, RZ, 0x8, P1 ;  /* 0x00000008ff077807 */ /* 0x000fe40000800000 */
[----:B------:R-:W-:Y:S02]  /*17350*/  SHF.R.S32.HI R34, RZ, 0x1f, R30 ;  /* 0x0000001fff227819 */ /* 0x000fe4000001141e */
[----:B------:R-:W-:Y:S01]  /*17360*/  LOP3.LUT R9, R7, R9, R6, 0xfe, !PT ;  /* 0x0000000907097212 */ /* 0x000fe200078efe06 */
[--C-:B------:R-:W-:Y:S01]  /*17370*/  @!P0 IMAD.MOV.U32 R6, RZ, RZ, R8.reuse ;  /* 0x000000ffff068224 */ /* 0x100fe200078e0008 */
[----:B------:R-:W-:-:S02]  /*17380*/  @!P0 SHF.R.S32.HI R7, RZ, 0x1f, R8 ;  /* 0x0000001fff078819 */ /* 0x000fc40000011408 */
[----:B------:R-:W-:Y:S01]  /*17390*/  LOP3.LUT R22, R22, 0xffffffdf, RZ, 0xc0, !PT ;  /* 0xffffffdf16167812 */ /* 0x000fe200078ec0ff */
[----:B0-----:R-:W-:-:S03]  /*173a0*/  @!P0 IMAD.WIDE.U32 R6, R30, R2, R6 ;  /* 0x000000021e068225 */ /* 0x001fc600078e0006 */
[----:B------:R-:W-:Y:S01]  /*173b0*/  @P2 LOP3.LUT R22, R22, 0x20, RZ, 0xfc, !PT ;  /* 0x0000002016162812 */ /* 0x000fe200078efcff */
[----:B------:R-:W-:-:S03]  /*173c0*/  @!P0 IMAD R2, R34, R2, RZ ;  /* 0x0000000222028224 */ /* 0x000fc600078e02ff */
[----:B------:R-:W-:Y:S01]  /*173d0*/  LOP3.LUT R22, R22, 0xffffffef, RZ, 0xc0, !PT ;  /* 0xffffffef16167812 */ /* 0x000fe200078ec0ff */
[----:B------:R-:W-:Y:S02]  /*173e0*/  @!P0 IMAD R3, R30, R3, R2 ;  /* 0x000000031e038224 */ /* 0x000fe400078e0202 */
[----:B-1----:R-:W-:Y:S01]  /*173f0*/  IMAD.SHL.U32 R21, R21, 0x8, RZ ;  /* 0x0000000815157824 */ /* 0x002fe200078e00ff */
[----:B------:R-:W-:Y:S02]  /*17400*/  @P1 LOP3.LUT R22, R22, 0x10, RZ, 0xfc, !PT ;  /* 0x0000001016161812 */ /* 0x000fe400078efcff */
[----:B--2---:R-:W-:Y:S02]  /*17410*/  @!P0 LEA R4, P1, R6, R4, 0x2 ;  /* 0x0000000406048211 */ /* 0x004fe400078210ff */
[----:B------:R-:W-:Y:S02]  /*17420*/  @!P0 IADD3 R3, R7, R3, RZ ;  /* 0x0000000307038210 */ /* 0x000fe40007ffe0ff */
[----:B------:R-:W-:-:S02]  /*17430*/  LOP3.LUT R21, R21, 0x38, RZ, 0xc0, !PT ;  /* 0x0000003815157812 */ /* 0x000fc400078ec0ff */
        /* <DEDUP_REMOVED lines=11> */
[----:B------:R-:W-:-:S04]  /*174f0*/  LOP3.LUT R4, R5, R9, R4, 0xfe, !PT ;  /* 0x0000000905047212 */ /* 0x000fc800078efe04 */
[----:B------:R-:W-:Y:S01]  /*17500*/  LOP3.LUT R6, R4, R3, RZ, 0xfc, !PT ;  /* 0x0000000304067212 */ /* 0x000fe200078efcff */
[----:B------:R-:W-:-:S04]  /*17510*/  IMAD.MOV R3, RZ, RZ, -R8 ;  /* 0x000000ffff037224 */ /* 0x000fc800078e0a08 */
[----:B------:R-:W-:Y:S01]  /*17520*/  IMAD R0, R10, R3, R0 ;  /* 0x000000030a007224 */ /* 0x000fe200078e0200 */
        /* <DEDUP_REMOVED lines=10> */
.L_x_5015:
        /* <DEDUP_REMOVED lines=12> */
.L_x_4902:
[----:B------:R-:W0:Y:S01]  /*17690*/  S2R R0, SR_TID.X ;  /* 0x0000000000007919 */ /* 0x000e220000002100 */
[----:B------:R-:W-:Y:S01]  /*176a0*/  BSSY B0, `(.L_x_4903) ;  /* 0x0000008000007945 */ /* 0x000fe20003800000 */
[----:B0-----:R-:W-:-:S04]  /*176b0*/  LOP3.LUT R0, R0, 0x7f, RZ, 0xc0, !PT ;  /* 0x0000007f00007812 */ /* 0x001fc800078ec0ff */
[----:B------:R-:W-:-:S04]  /*176c0*/  SHF.R.U32.HI R0, RZ, 0x3, R0 ;  /* 0x00000003ff007819 */ /* 0x000fc80000011600 */
[----:B------:R-:W-:Y:S01]  /*176d0*/  IADD3 R27, -R0, R31, -R27 ;  /* 0x0000001f001b7210 */ /* 0x000fe20007ffe91b */
[----:B------:R-:W-:Y:S01]  /*176e0*/  IMAD R31, R25, 0x8, R23 ;  /* 0x00000008191f7824 */ /* 0x000fe200078e0217 */
[----:B------:R-:W-:-:S04]  /*176f0*/  SHF.L.U32 R0, R26, 0x1f, RZ ;  /* 0x0000001f1a007819 */ /* 0x000fc800000006ff */
[----:B------:R-:W0:Y:S02]  /*17700*/  SYNCS.PHASECHK.TRANS64.TRYWAIT P0, [R31+URZ+0x28c40], R0 ;  /* 0x028c40001f0075a7 */ /* 0x000e24000800017f */
[----:B0-----:R-:W-:Y:S05]  /*17710*/  @!P0 BRA `(.L_x_4904) ;  /* 0x0000004c00dc8947 */ /* 0x001fea0003800000 */
.L_x_5016:
[----:B------:R-:W-:Y:S05]  /*17720*/  BSYNC B0 ;  /* 0x0000000000007941 */ /* 0x000fea0003800000 */
.L_x_4903:
        /* <DEDUP_REMOVED lines=56> */
[----:B------:R-:W-:Y:S01]  /*17ab0*/  @P0 LEA R6, R5, R23, 0x1 ;  /* 0x0000001705060211 */ /* 0x000fe200078e08ff */
        /* <DEDUP_REMOVED lines=9> */
.L_x_5026:
        /* <DEDUP_REMOVED lines=10> */
.L_x_4906:
        /* <DEDUP_REMOVED lines=11> */
.L_x_4907:
        /* <DEDUP_REMOVED lines=20> */
[----:B0-----:R-:W-:-:S04]  /*17de0*/  IMAD.WIDE.U32 R4, R4, UR4, RZ ;  /* 0x0000000404047c25 */ /* 0x001fc8000f8e00ff */
[----:B------:R-:W-:Y:S01]  /*17df0*/  IMAD.IADD R0, R5, 0x1, R0 ;  /* 0x0000000105007824 */ /* 0x000fe200078e0200 */
[----:B------:R0:W-:Y:S01]  /*17e00*/  STL.64 [R1+0x18], R4 ;  /* 0x0000180401007387 */ /* 0x0001e20000100a00 */
[----:B--2---:R-:W-:-:S03]  /*17e10*/  VIADD R2, R23, 0x20400 ;  /* 0x0002040017027836 */ /* 0x004fc60000000000 */
[----:B------:R0:W-:Y:S02]  /*17e20*/  STL [R1+0x8], R0 ;  /* 0x0000080001007387 */ /* 0x0001e40000100800 */
[----:B------:R-:W-:-:S13]  /*17e30*/  LOP3.LUT P0, RZ, R2, 0x3ff, RZ, 0xc0, !PT ;  /* 0x000003ff02ff7812 */ /* 0x000fda000780c0ff */
        /* <DEDUP_REMOVED lines=17> */
.L_x_4909:
[----:B------:R-:W-:Y:S05]  /*17f50*/  BSYNC B6 ;  /* 0x0000000000067941 */ /* 0x000fea0003800000 */
.L_x_4908:
        /* <DEDUP_REMOVED lines=10> */
[----:B--2---:R-:W-:Y:S01]  /*18000*/  MOV R3, R0 ;  /* 0x0000000000037202 */ /* 0x004fe20000000f00 */
        /* <DEDUP_REMOVED lines=81> */
.L_x_5035:
        /* <DEDUP_REMOVED lines=10> */
.L_x_4911:
        /* <DEDUP_REMOVED lines=18> */
.L_x_5036:
[----:B------:R-:W-:Y:S05]  /*186e0*/  BSYNC B0 ;  /* 0x0000000000007941 */ /* 0x000fea0003800000 */
.L_x_4912:
[----:B------:R-:W-:-:S04]  /*186f0*/  LOP3.LUT R2, R37, 0x2, RZ, 0xfc, !PT ;  /* 0x0000000225027812 */ /* 0x000fc800078efcff */
[----:B------:R-:W-:-:S13]  /*18700*/  ISETP.NE.AND P0, PT, R2, 0x3, PT ;  /* 0x000000030200780c */ /* 0x000fda0003f05270 */
[----:B------:R-:W-:Y:S05]  /*18710*/  @!P0 BRA `(.L_x_4914) ;  /* 0x0000000000048947 */ /* 0x000fea0003800000 */
[----:B------:R-:W-:Y:S01]  /*18720*/  BPT.TRAP 0x1 ;  /* 0x000000040000795c */ /* 0x000fe20000300000 */
.L_x_4914:
[----:B0-----:R-:W-:Y:S01]  /*18730*/  SHF.L.U32 R0, R26, 0x1f, RZ ;  /* 0x0000001f1a007819 */ /* 0x001fe200000006ff */
[----:B------:R-:W-:Y:S03]  /*18740*/  BSSY B0, `(.L_x_4915) ;  /* 0x0000003000007945 */ /* 0x000fe60003800000 */
[----:B------:R-:W0:Y:S02]  /*18750*/  SYNCS.PHASECHK.TRANS64.TRYWAIT P0, [R31+URZ+0x28c60], R0 ;  /* 0x028c60001f0075a7 */ /* 0x000e24000800017f */
[----:B0-----:R-:W-:Y:S05]  /*18760*/  @!P0 BRA `(.L_x_4916) ;  /* 0x0000004800848947 */ /* 0x001fea0003800000 */
.L_x_5037:
[----:B------:R-:W-:Y:S05]  /*18770*/  BSYNC B0 ;  /* 0x0000000000007941 */ /* 0x000fea0003800000 */
.L_x_4915:
        /* <DEDUP_REMOVED lines=13> */
[----:B------:R-:W-:-:S03]  /*18850*/  IMAD R4, R25, 0x8000, R35 ;  /* 0x0000800019047824 */ /* 0x000fc600078e0223 */
        /* <DEDUP_REMOVED lines=10> */
[----:B------:R-:W2:Y:S01]  /*18900*/  LDL R3, [R1+0xc] ;  /* 0x00000c0001037983 */ /* 0x000ea20000100800 */
[----:B------:R-:W-:Y:S02]  /*18910*/  LEA R4, R4, R23, 0x1 ;  /* 0x0000001704047211 */ /* 0x000fe400078e08ff */
        /* <DEDUP_REMOVED lines=86> */
.L_x_5047:
        /* <DEDUP_REMOVED lines=34> */
.L_x_4918:
        /* <DEDUP_REMOVED lines=11> */
.L_x_4919:
[----:B------:R-:W2:Y:S01]  /*19150*/  LDL R2, [R1+0x14] ;  /* 0x0000140001027983 */ /* 0x000ea20000100800 */
[----:B------:R1:W-:Y:S01]  /*19160*/  SYNCS.ARRIVE.TRANS64.A1T0 RZ, [R31+URZ+0x28c50], RZ ;  /* 0x028c50ff1fff79a7 */ /* 0x0003e2000810003f */
[----:B------:R-:W-:Y:S01]  /*19170*/  BSSY B0, `(.L_x_4920) ;  /* 0x00000f6000007945 */ /* 0x000fe20003800000 */
[----:B--2---:R-:W-:-:S13]  /*19180*/  ISETP.GE.AND P0, PT, R2, 0x2, PT ;  /* 0x000000020200780c */ /* 0x004fda0003f06270 */
[----:B-1----:R-:W-:Y:S05]  /*19190*/  @!P0 BRA `(.L_x_4921) ;  /* 0x0000000c00cc8947 */ /* 0x002fea0003800000 */
[----:B------:R-:W2:Y:S04]  /*191a0*/  LDL.LU R4, [R1+0x34] ;  /* 0x0000340001047983 */ /* 0x000ea80000300800 */
[----:B------:R-:W3:Y:S01]  /*191b0*/  LDL.LU R3, [R1+0xc] ;  /* 0x00000c0001037983 */ /* 0x000ee20000300800 */
[----:B------:R-:W-:Y:S01]  /*191c0*/  VIADD R7, R2, 0xfffffffe ;  /* 0xfffffffe02077836 */ /* 0x000fe20000000000 */
[----:B--2---:R-:W-:Y:S02]  /*191d0*/  LOP3.LUT R32, R4, 0x40, RZ, 0xc0, !PT ;  /* 0x0000004004207812 */ /* 0x004fe400078ec0ff */
[----:B---3--:R-:W-:Y:S02]  /*191e0*/  LOP3.LUT R31, R3, 0x80, RZ, 0xc0, !PT ;  /* 0x00000080031f7812 */ /* 0x008fe400078ec0ff */
[----:B------:R-:W-:-:S02]  /*191f0*/  SHF.R.U32.HI R32, RZ, 0x2, R32 ;  /* 0x00000002ff207819 */ /* 0x000fc40000011620 */
[----:B------:R-:W-:-:S07]  /*19200*/  SHF.R.U32.HI R31, RZ, 0x3, R31 ;  /* 0x00000003ff1f7819 */ /* 0x000fce000001161f */
.L_x_4934:
[----:B-1----:R-:W1:Y:S01]  /*19210*/  S2R R2, SR_TID.X ;  /* 0x0000000000027919 */ /* 0x002e620000002100 */
[----:B0-----:R-:W0:Y:S01]  /*19220*/  LDC R5, c[0x0][0x430] ;  /* 0x00010c00ff057b82 */ /* 0x001e220000000800 */
[----:B------:R-:W-:Y:S01]  /*19230*/  IMAD R4, R7, 0x40, R33 ;  /* 0x0000004007047824 */ /* 0x000fe200078e0221 */
[----:B------:R-:W-:Y:S01]  /*19240*/  LOP3.LUT R10, R37, 0x2, RZ, 0xfc, !PT ;  /* 0x00000002250a7812 */ /* 0x000fe200078efcff */
[----:B--2---:R-:W2:Y:S01]  /*19250*/  S2R R8, SR_TID.X ;  /* 0x0000000000087919 */ /* 0x004ea20000002100 */
        /* <DEDUP_REMOVED lines=9> */
[----:B------:R-:W-:-:S05]  /*192f0*/  IADD3 R4, R8, R4, RZ ;  /* 0x0000000408047210 */ /* 0x000fca0007ffe0ff */
[----:B------:R-:W-:-:S04]  /*19300*/  IMAD.MOV.U32 R2, RZ, RZ, R4 ;  /* 0x000000ffff027224 */ /* 0x000fc800078e0004 */
        /* <DEDUP_REMOVED lines=21> */
[----:B------:R-:W-:-:S02]  /*19460*/  SEL R25, R25, RZ, P0 ;  /* 0x000000ff19197207 */ /* 0x000fc40000000000 */
[----:B------:R-:W-:Y:S02]  /*19470*/  IADD3 R7, R7, -0x1, RZ ;  /* 0xffffffff07077810 */ /* 0x000fe40007ffe0ff */
[----:B------:R-:W-:Y:S01]  /*19480*/  ISETP.GT.AND P3, PT, R2, RZ, PT ;  /* 0x000000ff0200720c */ /* 0x000fe20003f64270 */
[----:B0-----:R-:W-:-:S12]  /*19490*/  @!P1 BRA `(.L_x_4922) ;  /* 0x0000000000049947 */ /* 0x001fd80003800000 */
[----:B------:R-:W-:Y:S01]  /*194a0*/  BPT.TRAP 0x1 ;  /* 0x000000040000795c */ /* 0x000fe20000300000 */
.L_x_4922:
[----:B------:R-:W-:Y:S01]  /*194b0*/  IMAD R6, R25, 0x8, R23 ;  /* 0x0000000819067824 */ /* 0x000fe200078e0217 */
[----:B------:R-:W-:Y:S01]  /*194c0*/  SHF.L.U32 R17, R26, 0x1f, RZ ;  /* 0x0000001f1a117819 */ /* 0x000fe200000006ff */
[----:B------:R-:W-:Y:S01]  /*194d0*/  BSSY B1, `(.L_x_4923) ;  /* 0x0000004000017945 */ /* 0x000fe20003800000 */
[----:B------:R-:W-:Y:S02]  /*194e0*/  SHF.R.S32.HI R9, RZ, 0x1f, R5 ;  /* 0x0000001fff097819 */ /* 0x000fe40000011405 */
[----:B------:R-:W0:Y:S02]  /*194f0*/  SYNCS.PHASECHK.TRANS64.TRYWAIT P0, [R6+URZ+0x28c40], R17 ;  /* 0x028c4011060075a7 */ /* 0x000e24000800017f */
[----:B0-----:R-:W-:Y:S05]  /*19500*/  @!P0 BRA `(.L_x_4924) ;  /* 0x00000044005c8947 */ /* 0x001fea0003800000 */
.L_x_5048:
[----:B------:R-:W-:Y:S05]  /*19510*/  BSYNC B1 ;  /* 0x0000000000017941 */ /* 0x000fea0003800000 */
.L_x_4923:
        /* <DEDUP_REMOVED lines=24> */
[----:B------:R-:W-:-:S03]  /*196a0*/  LEA R21, R8, R23, 0x1 ;  /* 0x0000001708157211 */ /* 0x000fc600078e08ff */
        /* <DEDUP_REMOVED lines=17> */
.L_x_5058:
        /* <DEDUP_REMOVED lines=8> */
.L_x_4926:
        /* <DEDUP_REMOVED lines=11> */
.L_x_4927:
[----:B------:R2:W-:Y:S01]  /*198f0*/  SYNCS.ARRIVE.TRANS64.A1T0 RZ, [R6+URZ+0x28c30], RZ ;  /* 0x028c30ff06ff79a7 */ /* 0x0005e2000810003f */
[----:B------:R-:W-:Y:S05]  /*19900*/  @!P2 BRA `(.L_x_4928) ;  /* 0x000000000004a947 */ /* 0x000fea0003800000 */
[----:B------:R-:W-:Y:S01]  /*19910*/  BPT.TRAP 0x1 ;  /* 0x000000040000795c */ /* 0x000fe20000300000 */
.L_x_4928:
[----:B------:R-:W3:Y:S01]  /*19920*/  SYNCS.PHASECHK.TRANS64.TRYWAIT P0, [R6+URZ+0x28c60], R17 ;  /* 0x028c6011060075a7 */ /* 0x000ee2000800017f */
[----:B------:R-:W-:Y:S04]  /*19930*/  BSSY B1, `(.L_x_4929) ;  /* 0x0000002000017945 */ /* 0x000fe80003800000 */
[----:B---3--:R-:W-:Y:S05]  /*19940*/  @!P0 BRA `(.L_x_4930) ;  /* 0x00000044007c8947 */ /* 0x008fea0003800000 */
.L_x_5059:
[----:B------:R-:W-:Y:S05]  /*19950*/  BSYNC B1 ;  /* 0x0000000000017941 */ /* 0x000fea0003800000 */
.L_x_4929:
        /* <DEDUP_REMOVED lines=81> */
.L_x_5069:
        /* <DEDUP_REMOVED lines=25> */
.L_x_4932:
        /* <DEDUP_REMOVED lines=11> */
.L_x_4933:
[----:B------:R3:W-:Y:S01]  /*1a0b0*/  SYNCS.ARRIVE.TRANS64.A1T0 RZ, [R6+URZ+0x28c50], RZ ;  /* 0x028c50ff06ff79a7 */ /* 0x0007e2000810003f */
[----:B------:R-:W-:Y:S05]  /*1a0c0*/  @P3 BRA `(.L_x_4934) ;  /* 0xfffffff000503947 */ /* 0x000fea000383ffff */
.L_x_4921:
[----:B------:R-:W-:Y:S05]  /*1a0d0*/  BSYNC B0 ;  /* 0x0000000000007941 */ /* 0x000fea0003800000 */
.L_x_4920:
        /* <DEDUP_REMOVED lines=21> */
.L_x_4936:
[----:B------:R-:W-:Y:S05]  /*1a230*/  BSYNC B0 ;  /* 0x0000000000007941 */ /* 0x000fea0003800000 */
.L_x_4935:
[----:B------:R-:W-:-:S07]  /*1a240*/  SEL R25, R25, RZ, P0 ;  /* 0x000000ff19197207 */ /* 0x000fce0000000000 */
.L_x_4895:
[----:B------:R-:W-:Y:S05]  /*1a250*/  BSYNC B7 ;  /* 0x0000000000077941 */ /* 0x000fea0003800000 */
.L_x_4893:
        /* <DEDUP_REMOVED lines=11> */
.L_x_4937:
        /* <DEDUP_REMOVED lines=36> */
.L_x_5079:
[----:B------:R-:W-:Y:S02]  /*1a550*/  ULDC UR4, c[0x0][0xc38] ;  /* 0x00030e0000047ab9 */ /* 0x000fe40000000800 */
[----:B------:R-:W-:-:S04]  /*1a560*/  IMAD.U32 R4, RZ, RZ, UR4 ;  /* 0x00000004ff047e24 */ /* 0x000fc8000f8e00ff */
[----:B--2---:R-:W-:-:S04]  /*1a570*/  IMAD R5, R14, R4, RZ ;  /* 0x000000040e057224 */ /* 0x004fc800078e02ff */
[----:B------:R-:W-:-:S05]  /*1a580*/  IMAD.IADD R16, R16, 0x1, R5 ;  /* 0x0000000110107824 */ /* 0x000fca00078e0205 */
[----:B------:R-:W-:-:S13]  /*1a590*/  ISETP.GT.AND P6, PT, R16, R0, PT ;  /* 0x000000001000720c */ /* 0x000fda0003fc4270 */
[----:B------:R-:W-:Y:S05]  /*1a5a0*/  @P6 BRA `(.L_x_4940) ;  /* 0x00000000009c6947 */ /* 0x000fea0003800000 */
.L_x_4945:
[----:B------:R-:W2:Y:S01]  /*1a5b0*/  LDC R4, c[0x0][0xc3c] ;  /* 0x00030f00ff047b82 */ /* 0x000ea20000000800 */
[----:B------:R-:W-:-:S05]  /*1a5c0*/  VIADD R19, R19, 0x1f ;  /* 0x0000001f13137836 */ /* 0x000fca0000000000 */
[----:B--2---:R-:W-:-:S13]  /*1a5d0*/  ISETP.GE.AND P6, PT, R19, R4, PT ;  /* 0x000000041300720c */ /* 0x004fda0003fc6270 */
[----:B------:R-:W-:Y:S05]  /*1a5e0*/  @P6 BRA `(.L_x_4941) ;  /* 0x0000000400d06947 */ /* 0x000fea0003800000 */
[----:B------:R-:W2:Y:S01]  /*1a5f0*/  S2R R2, SR_TID.X ;  /* 0x0000000000027919 */ /* 0x000ea20000002100 */
[----:B------:R-:W-:Y:S01]  /*1a600*/  BSSY B0, `(.L_x_4942) ;  /* 0x0000009000007945 */ /* 0x000fe20003800000 */
[----:B--2---:R-:W-:-:S05]  /*1a610*/  LOP3.LUT R2, R2, 0x1f, RZ, 0xc0, !PT ;  /* 0x0000001f02027812 */ /* 0x004fca00078ec0ff */
[----:B------:R-:W-:Y:S02]  /*1a620*/  IMAD.IADD R5, R19, 0x1, R2 ;  /* 0x0000000113057824 */ /* 0x000fe400078e0202 */
[----:B------:R-:W-:-:S03]  /*1a630*/  IMAD.MOV.U32 R2, RZ, RZ, RZ ;  /* 0x000000ffff027224 */ /* 0x000fc600078e00ff */
[----:B------:R-:W-:-:S13]  /*1a640*/  ISETP.GE.OR P6, PT, R5, R4, !P0 ;  /* 0x000000040500720c */ /* 0x000fda00047c6670 */
[----:B------:R-:W-:Y:S05]  /*1a650*/  @P6 BRA `(.L_x_4943) ;  /* 0x00000000000c6947 */ /* 0x000fea0003800000 */
[----:B0-----:R-:W0:Y:S02]  /*1a660*/  LDC.64 R2, c[0x0][0xc80] ;  /* 0x00032000ff027b82 */ /* 0x001e240000000a00 */
[----:B0-----:R-:W-:-:S06]  /*1a670*/  IMAD.WIDE R2, R5, 0x4, R2 ;  /* 0x0000000405027825 */ /* 0x001fcc00078e0202 */
[----:B------:R2:W5:Y:S02]  /*1a680*/  LDG.E R2, desc[UR40][R2.64] ;  /* 0x0000002802027981 */ /* 0x000564000c1e1900 */
.L_x_4943:
[----:B------:R-:W-:Y:S05]  /*1a690*/  BSYNC B0 ;  /* 0x0000000000007941 */ /* 0x000fea0003800000 */
.L_x_4942:
[----:B------:R-:W-:-:S03]  /*1a6a0*/  UMOV UR4, 0xffffffff ;  /* 0xffffffff00047882 */ /* 0x000fc60000000000 */
[----:B------:R-:W-:Y:S05]  /*1a6b0*/  BRA.DIV UR4, `(.L_x_4944) ;  /* 0x0000004604347947 */ /* 0x000fea000b800000 */
[----:B-----5:R-:W3:Y:S02]  /*1a6c0*/  SHFL.UP PT, R14, R2, 0x1, RZ ;  /* 0x04200000020e7989 */ /* 0x020ee400000e00ff */
[----:B---3--:R-:W-:-:S05]  /*1a6d0*/  SEL R13, R14, RZ, P1 ;  /* 0x000000ff0e0d7207 */ /* 0x008fca0000800000 */
[----:B------:R-:W-:-:S05]  /*1a6e0*/  IMAD.IADD R13, R2, 0x1, R13 ;  /* 0x00000001020d7824 */ /* 0x000fca00078e020d */
[----:B------:R-:W3:Y:S02]  /*1a6f0*/  SHFL.UP PT, R14, R13, 0x2, RZ ;  /* 0x044000000d0e7989 */ /* 0x000ee400000e00ff */
[----:B---3--:R-:W-:-:S04]  /*1a700*/  SEL R14, R14, RZ, P2 ;  /* 0x000000ff0e0e7207 */ /* 0x008fc80001000000 */
[----:B0-2---:R-:W-:-:S05]  /*1a710*/  IADD3 R3, R13, R14, RZ ;  /* 0x0000000e0d037210 */ /* 0x005fca0007ffe0ff */
        /* <DEDUP_REMOVED lines=10> */
.L_x_5087:
[----:B------:R-:W-:Y:S02]  /*1a7c0*/  ULDC UR4, c[0x0][0xc38] ;  /* 0x00030e0000047ab9 */ /* 0x000fe40000000800 */
[----:B------:R-:W-:-:S04]  /*1a7d0*/  IMAD.U32 R4, RZ, RZ, UR4 ;  /* 0x00000004ff047e24 */ /* 0x000fc8000f8e00ff */
[----:B--2---:R-:W-:-:S04]  /*1a7e0*/  IMAD R5, R14, R4, RZ ;  /* 0x000000040e057224 */ /* 0x004fc800078e02ff */
[----:B------:R-:W-:-:S05]  /*1a7f0*/  IMAD.IADD R16, R5, 0x1, R16 ;  /* 0x0000000105107824 */ /* 0x000fca00078e0210 */
[----:B------:R-:W-:-:S13]  /*1a800*/  ISETP.GT.AND P6, PT, R16, R0, PT ;  /* 0x000000001000720c */ /* 0x000fda0003fc4270 */
[----:B------:R-:W-:Y:S05]  /*1a810*/  @!P6 BRA `(.L_x_4945) ;  /* 0xfffffffc0064e947 */ /* 0x000fea000383ffff */
.L_x_4940:
[----:B------:R-:W-:Y:S01]  /*1a820*/  IADD3 R16, -R5, R16, RZ ;  /* 0x0000001005107210 */ /* 0x000fe20007ffe1ff */
[----:B------:R-:W-:-:S04]  /*1a830*/  UMOV UR4, 0xffffffff ;  /* 0xffffffff00047882 */ /* 0x000fc80000000000 */
[----:B------:R-:W-:-:S05]  /*1a840*/  IMAD R5, R3, R4, R16 ;  /* 0x0000000403057224 */ /* 0x000fca00078e0210 */
[----:B------:R-:W-:Y:S01]  /*1a850*/  ISETP.GT.AND P6, PT, R5, R0, PT ;  /* 0x000000000500720c */ /* 0x000fe20003fc4270 */
[----:B------:R-:W-:-:S12]  /*1a860*/  BRA.DIV UR4, `(.L_x_4946) ;  /* 0x0000004604847947 */ /* 0x000fd8000b800000 */
[----:B------:R-:W-:-:S04]  /*1a870*/  VOTE.ANY R6, PT, !P6 ;  /* 0x0000000000067806 */ /* 0x000fc800070e0100 */
[----:B------:R-:W2:Y:S02]  /*1a880*/  POPC R5, R6 ;  /* 0x0000000600057309 */ /* 0x000ea40000000000 */
[----:B--2---:R2:W3:Y:S02]  /*1a890*/  SHFL.IDX PT, R17, R2, R5, 0x1f ;  /* 0x00001f0502117589 */ /* 0x0044e400000e0000 */
.L_x_5091:
[----:B------:R-:W-:Y:S01]  /*1a8a0*/  ISETP.NE.AND P0, PT, R6, RZ, PT ;  /* 0x000000ff0600720c */ /* 0x000fe20003f05270 */
[----:B------:R-:W-:-:S12]  /*1a8b0*/  IMAD.MOV.U32 R6, RZ, RZ, RZ ;  /* 0x000000ffff067224 */ /* 0x000fd800078e00ff */
[----:B------:R-:W-:Y:S05]  /*1a8c0*/  @!P0 BRA `(.L_x_4947) ;  /* 0x0000000000108947 */ /* 0x000fea0003800000 */
[----:B------:R-:W-:Y:S01]  /*1a8d0*/  UMOV UR4, 0xffffffff ;  /* 0xffffffff00047882 */ /* 0x000fe20000000000 */
[----:B------:R-:W-:Y:S02]  /*1a8e0*/  VIADD R12, R5, 0xffffffff ;  /* 0xffffffff050c7836 */ /* 0x000fe40000000000 */
[----:B------:R-:W-:Y:S05]  /*1a8f0*/  BRA.DIV UR4, `(.L_x_4948) ;  /* 0x0000004604a87947 */ /* 0x000fea000b800000 */
[----:B------:R4:W0:Y:S02]  /*1a900*/  SHFL.IDX PT, R6, R3, R12, 0x1f ;  /* 0x00001f0c03067589 */ /* 0x00082400000e0000 */
.L_x_4947:
[----:B0-2-4-:R-:W0:Y:S01]  /*1a910*/  LDC.64 R2, c[0x0][0xc90] ;  /* 0x00032400ff027b82 */ /* 0x015e220000000a00 */
[----:B------:R-:W-:-:S04]  /*1a920*/  IMAD.IADD R19, R5, 0x1, R19 ;  /* 0x0000000105137824 */ /* 0x000fc800078e0213 */
[----:B0-----:R-:W-:-:S05]  /*1a930*/  IMAD.WIDE R2, R19, 0x4, R2 ;  /* 0x0000000413027825 */ /* 0x001fca00078e0202 */
[----:B------:R0:W3:Y:S01]  /*1a940*/  LDG.E R7, desc[UR40][R2.64] ;  /* 0x0000002802077981 */ /* 0x0000e2000c1e1900 */
[----:B------:R-:W-:-:S04]  /*1a950*/  IMAD R16, R6, R4, R16 ;  /* 0x0000000406107224 */ /* 0x000fc800078e0210 */
[----:B------:R-:W-:Y:S01]  /*1a960*/  IMAD.IADD R0, R0, 0x1, -R16 ;  /* 0x0000000100007824 */ /* 0x000fe200078e0a10 */
[----:B0-----:R-:W-:Y:S01]  /*1a970*/  MOV R2, RZ ;  /* 0x000000ff00027202 */ /* 0x001fe20000000f00 */
[----:B---3--:R-:W-:-:S05]  /*1a980*/  IMAD R5, R17, R7, RZ ;  /* 0x0000000711057224 */ /* 0x008fca00078e02ff */
[-C--:B------:R-:W-:Y:S02]  /*1a990*/  IABS R8, R5.reuse ;  /* 0x0000000500087213 */ /* 0x080fe40000000000 */
[----:B------:R-:W-:Y:S02]  /*1a9a0*/  IABS R6, R5 ;  /* 0x0000000500067213 */ /* 0x000fe40000000000 */
[----:B-1----:R-:W0:Y:S03]  /*1a9b0*/  I2F.RP R9, R8 ;  /* 0x0000000800097306 */ /* 0x002e260000209400 */
[----:B------:R-:W-:-:S05]  /*1a9c0*/  IMAD.MOV R6, RZ, RZ, -R6 ;  /* 0x000000ffff067224 */ /* 0x000fca00078e0a06 */
[----:B0-----:R-:W0:Y:S02]  /*1a9d0*/  MUFU.RCP R9, R9 ;  /* 0x0000000900097308 */ /* 0x001e240000001000 */
[----:B0-----:R-:W-:-:S06]  /*1a9e0*/  VIADD R10, R9, 0xffffffe ;  /* 0x0ffffffe090a7836 */ /* 0x001fcc0000000000 */
[----:B------:R-:W0:Y:S02]  /*1a9f0*/  F2I.FTZ.U32.TRUNC.NTZ R3, R10 ;  /* 0x0000000a00037305 */ /* 0x000e24000021f000 */
        /* <DEDUP_REMOVED lines=19> */
[----:B------:R-:W-:Y:S02]  /*1ab30*/  IMAD R5, R5, R2, R0 ;  /* 0x0000000205057224 */ /* 0x000fe400078e0200 */
[----:B------:R-:W-:Y:S01]  /*1ab40*/  IMAD.MOV.U32 R2, RZ, RZ, RZ ;  /* 0x000000ffff027224 */ /* 0x000fe200078e00ff */
[----:B------:R-:W-:-:S04]  /*1ab50*/  VIADDMNMX R4, R3, R4, R7, PT ;  /* 0x0000000403047246 */ /* 0x000fc80003800107 */
[----:B------:R-:W-:-:S04]  /*1ab60*/  IABS R7, R4 ;  /* 0x0000000400077213 */ /* 0x000fc80000000000 */
[----:B------:R-:W0:Y:S08]  /*1ab70*/  I2F.RP R8, R7 ;  /* 0x0000000700087306 */ /* 0x000e300000209400 */
[----:B0-----:R-:W0:Y:S02]  /*1ab80*/  MUFU.RCP R8, R8 ;  /* 0x0000000800087308 */ /* 0x001e240000001000 */
[----:B0-----:R-:W-:-:S06]  /*1ab90*/  VIADD R3, R8, 0xffffffe ;  /* 0x0ffffffe08037836 */ /* 0x001fcc0000000000 */
[----:B------:R-:W0:Y:S02]  /*1aba0*/  F2I.FTZ.U32.TRUNC.NTZ R3, R3 ;  /* 0x0000000300037305 */ /* 0x000e24000021f000 */
[----:B0-----:R-:W-:-:S04]  /*1abb0*/  IMAD.MOV R0, RZ, RZ, -R3 ;  /* 0x000000ffff007224 */ /* 0x001fc800078e0a03 */
[----:B------:R-:W-:Y:S01]  /*1abc0*/  IMAD R9, R0, R7, RZ ;  /* 0x0000000700097224 */ /* 0x000fe200078e02ff */
[----:B------:R-:W-:-:S03]  /*1abd0*/  IABS R0, R4 ;  /* 0x0000000400007213 */ /* 0x000fc60000000000 */
[----:B------:R-:W-:Y:S01]  /*1abe0*/  IMAD.HI.U32 R2, R3, R9, R2 ;  /* 0x0000000903027227 */ /* 0x000fe200078e0002 */
[----:B------:R-:W-:Y:S02]  /*1abf0*/  IABS R9, R5 ;  /* 0x0000000500097213 */ /* 0x000fe40000000000 */
[----:B------:R-:W-:-:S03]  /*1ac00*/  IADD3 R0, RZ, -R0, RZ ;  /* 0x80000000ff007210 */ /* 0x000fc60007ffe0ff */
[----:B------:R-:W-:-:S04]  /*1ac10*/  IMAD.HI.U32 R2, R2, R9, RZ ;  /* 0x0000000902027227 */ /* 0x000fc800078e00ff */
[----:B------:R-:W-:-:S05]  /*1ac20*/  IMAD R0, R2, R0, R9 ;  /* 0x0000000002007224 */ /* 0x000fca00078e0209 */
[----:B------:R-:W-:-:S13]  /*1ac30*/  ISETP.GT.U32.AND P1, PT, R7, R0, PT ;  /* 0x000000000700720c */ /* 0x000fda0003f24070 */
[----:B------:R-:W-:Y:S02]  /*1ac40*/  @!P1 IMAD.IADD R0, R0, 0x1, -R7 ;  /* 0x0000000100009824 */ /* 0x000fe400078e0a07 */
[----:B------:R-:W-:Y:S01]  /*1ac50*/  @!P1 VIADD R2, R2, 0x1 ;  /* 0x0000000102029836 */ /* 0x000fe20000000000 */
[----:B------:R-:W-:Y:S02]  /*1ac60*/  ISETP.NE.AND P1, PT, R4, RZ, PT ;  /* 0x000000ff0400720c */ /* 0x000fe40003f25270 */
[----:B------:R-:W-:Y:S02]  /*1ac70*/  ISETP.GE.U32.AND P0, PT, R0, R7, PT ;  /* 0x000000070000720c */ /* 0x000fe40003f06070 */
[C---:B------:R-:W-:Y:S01]  /*1ac80*/  LOP3.LUT R0, R5.reuse, R4, RZ, 0x3c, !PT ;  /* 0x0000000405007212 */ /* 0x040fe200078e3cff */
[----:B------:R-:W-:-:S03]  /*1ac90*/  IMAD.IADD R5, R5, 0x1, R6 ;  /* 0x0000000105057824 */ /* 0x000fc600078e0206 */
[----:B------:R-:W-:-:S07]  /*1aca0*/  ISETP.GE.AND P2, PT, R0, RZ, PT ;  /* 0x000000ff0000720c */ /* 0x000fce0003f46270 */
[----:B------:R-:W-:-:S06]  /*1acb0*/  @P0 VIADD R2, R2, 0x1 ;  /* 0x0000000102020836 */ /* 0x000fcc0000000000 */
[----:B------:R-:W-:Y:S01]  /*1acc0*/  @!P2 IMAD.MOV R2, RZ, RZ, -R2 ;  /* 0x000000ffff02a224 */ /* 0x000fe200078e0a02 */
[----:B------:R-:W-:Y:S02]  /*1acd0*/  @!P1 LOP3.LUT R2, RZ, R4, RZ, 0x33, !PT ;  /* 0x00000004ff029212 */ /* 0x000fe400078e33ff */
[----:B------:R-:W-:-:S05]  /*1ace0*/  IADD3 R4, -R4, RZ, RZ ;  /* 0x000000ff04047210 */ /* 0x000fca0007ffe1ff */
[----:B------:R-:W-:Y:S01]  /*1acf0*/  IMAD R18, R2, R4, R5 ;  /* 0x0000000402127224 */ /* 0x000fe200078e0205 */
[----:B------:R-:W-:-:S05]  /*1ad00*/  LOP3.LUT R2, RZ, R2, RZ, 0x33, !PT ;  /* 0x00000002ff027212 */ /* 0x000fca00078e33ff */
[----:B------:R-:W-:Y:S01]  /*1ad10*/  IMAD.IADD R17, R17, 0x1, R2 ;  /* 0x0000000111117824 */ /* 0x000fe200078e0202 */
[----:B------:R-:W-:Y:S06]  /*1ad20*/  BRA `(.L_x_4949) ;  /* 0x00000000001c7947 */ /* 0x000fec0003800000 */
.L_x_4941:
[----:B------:R-:W-:Y:S01]  /*1ad30*/  UMOV UR4, URZ ;  /* 0x0000003f00047c82 */ /* 0x000fe20008000000 */
[----:B------:R-:W-:Y:S01]  /*1ad40*/  UMOV UR5, URZ ;  /* 0x0000003f00057c82 */ /* 0x000fe20008000000 */
[----:B------:R-:W-:Y:S01]  /*1ad50*/  ULDC UR6, c[0x0][0xc3c] ;  /* 0x00030f0000067ab9 */ /* 0x000fe20000000800 */
[----:B------:R-:W-:Y:S02]  /*1ad60*/  IMAD.MOV.U32 R16, RZ, RZ, R0 ;  /* 0x000000ffff107224 */ /* 0x000fe400078e0000 */
[----:B------:R-:W-:Y:S02]  /*1ad70*/  IMAD.U32 R17, RZ, RZ, UR4 ;  /* 0x00000004ff117e24 */ /* 0x000fe4000f8e00ff */
[----:B------:R-:W-:Y:S02]  /*1ad80*/  IMAD.U32 R18, RZ, RZ, UR5 ;  /* 0x00000005ff127e24 */ /* 0x000fe4000f8e00ff */
[----:B------:R-:W-:-:S07]  /*1ad90*/  IMAD.U32 R19, RZ, RZ, UR6 ;  /* 0x00000006ff137e24 */ /* 0x000fce000f8e00ff */
.L_x_4949:
        /* <DEDUP_REMOVED lines=10> */
.L_x_4938:
[----:B------:R-:W-:Y:S02]  /*1ae40*/  ULDC UR4, c[0x0][0xc3c] ;  /* 0x00030f0000047ab9 */ /* 0x000fe40000000800 */
[----:B0-----:R-:W-:-:S13]  /*1ae50*/  ISETP.GE.AND P0, PT, R19, UR4, PT ;  /* 0x0000000413007c0c */ /* 0x001fda000bf06270 */
[----:B------:R-:W-:Y:S05]  /*1ae60*/  @!P0 BRA `(.L_x_4950) ;  /* 0xffffff9800c08947 */ /* 0x000fea000383ffff */
[----:B------:R-:W-:Y:S05]  /*1ae70*/  BSYNC B8 ;  /* 0x0000000000087941 */ /* 0x000fea0003800000 */
.L_x_4843:
[----:B------:R-:W5:Y:S01]  /*1ae80*/  LDL.LU R0, [R1+0x20] ;  /* 0x0000200001007983 */ /* 0x000f620000300800 */
[----:B------:R-:W-:Y:S01]  /*1ae90*/  BSSY B0, `(.L_x_4951) ;  /* 0x000000b000007945 */ /* 0x000fe20003800000 */
[----:B------:R-:W0:Y:S01]  /*1aea0*/  S2R R5, SR_CgaCtaId ;  /* 0x0000000000057919 */ /* 0x000e220000008800 */
[----:B-----5:R-:W-:-:S04]  /*1aeb0*/  IADD3 R0, R0, 0x1, RZ ;  /* 0x0000000100007810 */ /* 0x020fc80007ffe0ff */
        /* <DEDUP_REMOVED lines=8> */
.L_x_5094:
[----:B------:R-:W-:Y:S05]  /*1af40*/  BSYNC B0 ;  /* 0x0000000000007941 */ /* 0x000fea0003800000 */
.L_x_4951:
[----:B------:R-:W-:-:S03]  /*1af50*/  UMOV UR4, 0xffffffff ;  /* 0xffffffff00047882 */ /* 0x000fc60000000000 */
[----:B------:R-:W-:Y:S05]  /*1af60*/  BRA.DIV UR4, `(.L_x_4953) ;  /* 0x0000004204487947 */ /* 0x000fea000b800000 */
[----:B0-----:R-:W0:Y:S02]  /*1af70*/  S2R R0, SR_TID.X ;  /* 0x0000000000007919 */ /* 0x001e240000002100 */
[----:B0-----:R-:W-:-:S04]  /*1af80*/  SHF.R.U32.HI R0, RZ, 0x5, R0 ;  /* 0x00000005ff007819 */ /* 0x001fc80000011600 */
[----:B------:R-:W-:-:S05]  /*1af90*/  LOP3.LUT R0, R0, 0x3, RZ, 0xc0, !PT ;  /* 0x0000000300007812 */ /* 0x000fca00078ec0ff */
[----:B------:R0:W1:Y:S02]  /*1afa0*/  SHFL.IDX PT, R14, R0, RZ, 0x1f ;  /* 0x00001fff000e7589 */ /* 0x00006400000e0000 */
.L_x_5097:
[----:B-1----:R-:W-:-:S13]  /*1afb0*/  ISETP.NE.AND P0, PT, R14, RZ, PT ;  /* 0x000000ff0e00720c */ /* 0x002fda0003f05270 */
[----:B------:R-:W-:Y:S05]  /*1afc0*/  @P0 BRA `(.L_x_4687) ;  /* 0x0000000000840947 */ /* 0x000fea0003800000 */
[----:B------:R-:W-:-:S03]  /*1afd0*/  UMOV UR4, 0xffffffff ;  /* 0xffffffff00047882 */ /* 0x000fc60000000000 */
[----:B------:R-:W-:Y:S05]  /*1afe0*/  BRA.DIV UR4, `(.L_x_4954) ;  /* 0x00000042045c7947 */ /* 0x000fea000b800000 */
[----:B------:R-:W-:-:S13]  /*1aff0*/  ELECT P6, URZ, PT ;  /* 0x00000000003f782f */ /* 0x000fda00038c0000 */
.L_x_5100:
[----:B------:R-:W-:Y:S05]  /*1b000*/  @!P6 BRA `(.L_x_4687) ;  /* 0x000000000074e947 */ /* 0x000fea0003800000 */
[----:B------:R-:W-:-:S04]  /*1b010*/  LOP3.LUT R37, R37, 0x2, RZ, 0xfc, !PT ;  /* 0x0000000225257812 */ /* 0x000fc800078efcff */
[----:B------:R-:W-:-:S13]  /*1b020*/  ISETP.NE.AND P0, PT, R37, 0x3, PT ;  /* 0x000000032500780c */ /* 0x000fda0003f05270 */
[----:B------:R-:W-:Y:S05]  /*1b030*/  @!P0 BRA `(.L_x_4955) ;  /* 0x0000000000048947 */ /* 0x000fea0003800000 */
[----:B------:R-:W-:Y:S01]  /*1b040*/  BPT.TRAP 0x1 ;  /* 0x000000040000795c */ /* 0x000fe20000300000 */
.L_x_4955:
[C---:B------:R-:W-:Y:S01]  /*1b050*/  IMAD R5, R25.reuse, 0x8, R4 ;  /* 0x0000000819057824 */ /* 0x040fe200078e0204 */
[----:B0-----:R-:W-:Y:S01]  /*1b060*/  SHF.L.U32 R0, R26, 0x1f, RZ ;  /* 0x0000001f1a007819 */ /* 0x001fe200000006ff */
[----:B------:R-:W-:-:S03]  /*1b070*/  VIADD R25, R25, 0x1 ;  /* 0x0000000119197836 */ /* 0x000fc60000000000 */
[----:B------:R-:W0:Y:S02]  /*1b080*/  SYNCS.PHASECHK.TRANS64.TRYWAIT P1, [R5+URZ+0x28c40], R0 ;  /* 0x028c4000050075a7 */ /* 0x000e24000802017f */
[----:B------:R-:W-:-:S04]  /*1b090*/  ISETP.NE.AND P2, PT, R25, 0x2, PT ;  /* 0x000000021900780c */ /* 0x000fc80003f45270 */
[----:B------:R-:W-:Y:S01]  /*1b0a0*/  SEL R3, RZ, 0x1, P2 ;  /* 0x00000001ff037807 */ /* 0x000fe20001000000 */
[----:B0-----:R-:W-:Y:S08]  /*1b0b0*/  @!P1 BRA `(.L_x_4956) ;  /* 0x0000004000489947 */ /* 0x001ff00003800000 */
.L_x_5101:
[----:B------:R-:W-:Y:S02]  /*1b0c0*/  SEL R25, R25, RZ, P2 ;  /* 0x000000ff19197207 */ /* 0x000fe40001000000 */
[----:B------:R-:W-:Y:S01]  /*1b0d0*/  LOP3.LUT R2, R26, R3, RZ, 0x3c, !PT ;  /* 0x000000031a027212 */ /* 0x000fe200078e3cff */
[----:B------:R-:W-:Y:S06]  /*1b0e0*/  @!P0 BRA `(.L_x_4957) ;  /* 0x0000000000048947 */ /* 0x000fec0003800000 */
[----:B------:R-:W-:Y:S01]  /*1b0f0*/  BPT.TRAP 0x1 ;  /* 0x000000040000795c */ /* 0x000fe20000300000 */
.L_x_4957:
[----:B------:R-:W-:Y:S01]  /*1b100*/  IMAD R25, R25, 0x8, R4 ;  /* 0x0000000819197824 */ /* 0x000fe200078e0204 */
[----:B------:R-:W-:-:S04]  /*1b110*/  SHF.L.U32 R2, R2, 0x1f, RZ ;  /* 0x0000001f02027819 */ /* 0x000fc800000006ff */
[----:B------:R-:W1:Y:S02]  /*1b120*/  SYNCS.PHASECHK.TRANS64.TRYWAIT P1, [R25+URZ+0x28c40], R2 ;  /* 0x028c4002190075a7 */ /* 0x000e64000802017f */
[----:B-1----:R-:W-:Y:S05]  /*1b130*/  @!P1 BRA `(.L_x_4958) ;  /* 0x00000040003c9947 */ /* 0x002fea0003800000 */
.L_x_5102:
[----:B------:R-:W-:Y:S05]  /*1b140*/  @!P0 BRA `(.L_x_4959) ;  /* 0x0000000000048947 */ /* 0x000fea0003800000 */
[----:B------:R-:W-:Y:S01]  /*1b150*/  BPT.TRAP 0x1 ;  /* 0x000000040000795c */ /* 0x000fe20000300000 */
.L_x_4959:
[----:B------:R-:W5:Y:S02]  /*1b160*/  SYNCS.PHASECHK.TRANS64.TRYWAIT P1, [R5+URZ+0x28c60], R0 ;  /* 0x028c6000050075a7 */ /* 0x000f64000802017f */
[----:B-----5:R-:W-:Y:S05]  /*1b170*/  @!P1 BRA `(.L_x_4960) ;  /* 0x0000004000409947 */ /* 0x020fea0003800000 */
.L_x_5103:
[----:B------:R-:W-:Y:S05]  /*1b180*/  @!P0 BRA `(.L_x_4961) ;  /* 0x0000000000048947 */ /* 0x000fea0003800000 */
[----:B------:R-:W-:Y:S01]  /*1b190*/  BPT.TRAP 0x1 ;  /* 0x000000040000795c */ /* 0x000fe20000300000 */
.L_x_4961:
[----:B------:R0:W0:Y:S02]  /*1b1a0*/  SYNCS.PHASECHK.TRANS64.TRYWAIT P0, [R25+URZ+0x28c60], R2 ;  /* 0x028c6002190075a7 */ /* 0x000024000800017f */
[----:B0-----:R-:W-:Y:S05]  /*1b1b0*/  @!P0 NANOSLEEP.SYNCS 0x989680 ;  /* 0x009896800000895d */ /* 0x001fea0003900000 */
[----:B------:R-:W0:Y:S02]  /*1b1c0*/  @!P0 SYNCS.PHASECHK.TRANS64 P0, [R25+URZ+0x28c60], R2 ;  /* 0x028c6002190085a7 */ /* 0x000e24000800007f */
[----:B0-----:R-:W-:Y:S05]  /*1b1d0*/  @!P0 BRA `(.L_x_4961) ;  /* 0xfffffffc00f08947 */ /* 0x001fea000383ffff */
.L_x_4687:
[----:B------:R-:W-:Y:S05]  /*1b1e0*/  BSYNC B9 ;  /* 0x0000000000097941 */ /* 0x000fea0003800000 */
.L_x_4684:
[----:B------:R-:W-:Y:S05]  /*1b1f0*/  EXIT ;  /* 0x000000000000794d */ /* 0x000fea0003800000 */
.L_x_4703:
[----:B0-----:R0:W1:Y:S02]  /*1b200*/  SYNCS.PHASECHK.TRANS64.TRYWAIT P6, [R62+URZ+0x28c90], R73 ;  /* 0x028c90493e0075a7 */ /* 0x00106400080c017f */
[----:B-1----:R-:W-:Y:S05]  /*1b210*/  @!P6 NANOSLEEP.SYNCS 0x989680 ;  /* 0x009896800000e95d */ /* 0x002fea0003900000 */
[----:B------:R-:W1:Y:S02]  /*1b220*/  @!P6 SYNCS.PHASECHK.TRANS64 P6, [R62+URZ+0x28c90], R73 ;  /* 0x028c90493e00e5a7 */ /* 0x000e6400080c007f */
[----:B-1----:R-:W-:Y:S05]  /*1b230*/  @!P6 BRA `(.L_x_4703) ;  /* 0xfffffffc00f0e947 */ /* 0x002fea000383ffff */
[----:B------:R-:W-:Y:S05]  /*1b240*/  BRA `(.L_x_4962) ;  /* 0xfffffe78001c7947 */ /* 0x000fea000383ffff */
.L_x_4704:
        /* <DEDUP_REMOVED lines=8> */
.L_x_4964:
[----:B------:R-:W-:Y:S05]  /*1b2d0*/  BSYNC B1 ;  /* 0x0000000000017941 */ /* 0x000fea0003800000 */
.L_x_4963:
        /* <DEDUP_REMOVED lines=8> */
.L_x_4965:
[----:B------:R-:W-:Y:S05]  /*1b360*/  BRA `(.L_x_4966) ;  /* 0xfffffe7400e87947 */ /* 0x000fea000383ffff */
.L_x_4714:
[----:B0-----:R0:W1:Y:S02]  /*1b370*/  SYNCS.PHASECHK.TRANS64.TRYWAIT P6, [R62+URZ+0x28c90], R73 ;  /* 0x028c90493e0075a7 */ /* 0x00106400080c017f */
[----:B-1----:R-:W-:Y:S05]  /*1b380*/  @!P6 NANOSLEEP.SYNCS 0x989680 ;  /* 0x009896800000e95d */ /* 0x002fea0003900000 */
[----:B------:R-:W1:Y:S02]  /*1b390*/  @!P6 SYNCS.PHASECHK.TRANS64 P6, [R62+URZ+0x28c90], R73 ;  /* 0x028c90493e00e5a7 */ /* 0x000e6400080c007f */
[----:B-1----:R-:W-:Y:S05]  /*1b3a0*/  @!P6 BRA `(.L_x_4714) ;  /* 0xfffffffc00f0e947 */ /* 0x002fea000383ffff */
[----:B------:R-:W-:Y:S05]  /*1b3b0*/  BRA `(.L_x_4967) ;  /* 0xfffffe8000407947 */ /* 0x000fea000383ffff */
.L_x_4715:
        /* <DEDUP_REMOVED lines=8> */
.L_x_4969:
[----:B------:R-:W-:Y:S05]  /*1b440*/  BSYNC B1 ;  /* 0x0000000000017941 */ /* 0x000fea0003800000 */
.L_x_4968:
        /* <DEDUP_REMOVED lines=8> */
.L_x_4970:
[----:B------:R-:W-:Y:S01]  /*1b4d0*/  IMAD.MOV.U32 R69, RZ, RZ, R14 ;  /* 0x000000ffff457224 */ /* 0x000fe200078e000e */
[----:B------:R-:W-:Y:S06]  /*1b4e0*/  BRA `(.L_x_4971) ;  /* 0xfffffe8000087947 */ /* 0x000fec000383ffff */
.L_x_4720:
[----:B0-----:R0:W1:Y:S02]  /*1b4f0*/  SYNCS.PHASECHK.TRANS64.TRYWAIT P0, [R62+URZ+0x28c90], R73 ;  /* 0x028c90493e0075a7 */ /* 0x001064000800017f */
[----:B-1----:R-:W-:Y:S05]  /*1b500*/  @!P0 NANOSLEEP.SYNCS 0x989680 ;  /* 0x009896800000895d */ /* 0x002fea0003900000 */
[----:B------:R-:W1:Y:S02]  /*1b510*/  @!P0 SYNCS.PHASECHK.TRANS64 P0, [R62+URZ+0x28c90], R73 ;  /* 0x028c90493e0085a7 */ /* 0x000e64000800007f */
[----:B-1----:R-:W-:Y:S05]  /*1b520*/  @!P0 BRA `(.L_x_4720) ;  /* 0xfffffffc00f08947 */ /* 0x002fea000383ffff */
[----:B------:R-:W-:Y:S05]  /*1b530*/  BRA `(.L_x_4972) ;  /* 0xfffffe8400e07947 */ /* 0x000fea000383ffff */
.L_x_4721:
[----:B------:R-:W-:Y:S01]  /*1b540*/  BSSY B1, `(.L_x_4973) ;  /* 0x0000007000017945 */ /* 0x000fe20003800000 */
[----:B------:R-:W-:Y:S01]  /*1b550*/  MOV R12, RZ ;  /* 0x000000ff000c7202 */ /* 0x000fe20000000f00 */
[----:B------:R-:W-:Y:S02]  /*1b560*/  IMAD.MOV.U32 R11, RZ, RZ, 0x1c1f ;  /* 0x00001c1fff0b7424 */ /* 0x000fe400078e00ff */
[----:B------:R-:W-:-:S07]  /*1b570*/  IMAD.MOV.U32 R15, RZ, RZ, -0x1 ;  /* 0xffffffffff0f7424 */ /* 0x000fce00078e00ff */
[----:B0-----:R-:W-:Y:S05]  /*1b580*/  WARPSYNC.COLLECTIVE R15, `(.L_x_4974) ;  /* 0x000000000f087348 */ /* 0x001fea0003c00000 */
[----:B------:R1:W2:Y:S02]  /*1b590*/  SHFL.IDX P6, R14, R13, R12, R11 ;  /* 0x0000000c0d0e7389 */ /* 0x0002a400000c000b */
[----:B012---:R-:W-:Y:S01]  /*1b5a0*/  ENDCOLLECTIVE ;  /* 0x000000000000791b */ /* 0x007fe20003800000 */
.L_x_4974:
[----:B------:R-:W-:Y:S05]  /*1b5b0*/  BSYNC B1 ;  /* 0x0000000000017941 */ /* 0x000fea0003800000 */
.L_x_4973:
        /* <DEDUP_REMOVED lines=8> */
.L_x_4975:
[----:B------:R-:W-:Y:S05]  /*1b640*/  BRA `(.L_x_4976) ;  /* 0xfffffe8800087947 */ /* 0x000fea000383ffff */
.L_x_4725:
[----:B--2---:R2:W4:Y:S02]  /*1b650*/  SYNCS.PHASECHK.TRANS64.TRYWAIT P5, [R62+URZ+0x28cb0], R73 ;  /* 0x028cb0493e0075a7 */ /* 0x00452400080a017f */
[----:B----4-:R-:W-:Y:S05]  /*1b660*/  @!P5 NANOSLEEP.SYNCS 0x989680 ;  /* 0x009896800000d95d */ /* 0x010fea0003900000 */
[----:B------:R-:W4:Y:S02]  /*1b670*/  @!P5 SYNCS.PHASECHK.TRANS64 P5, [R62+URZ+0x28cb0], R73 ;  /* 0x028cb0493e00d5a7 */ /* 0x000f2400080a007f */
[----:B----4-:R-:W-:Y:S05]  /*1b680*/  @!P5 BRA `(.L_x_4725) ;  /* 0xfffffffc00f0d947 */ /* 0x010fea000383ffff */
[----:B------:R-:W-:Y:S05]  /*1b690*/  BRA `(.L_x_4977) ;  /* 0xfffffe8800947947 */ /* 0x000fea000383ffff */
.L_x_4736:
[----:B0-----:R0:W1:Y:S02]  /*1b6a0*/  SYNCS.PHASECHK.TRANS64.TRYWAIT P1, [R3+URZ+0x28c50], R8 ;  /* 0x028c5008030075a7 */ /* 0x001064000802017f */
[----:B-1----:R-:W-:Y:S05]  /*1b6b0*/  @!P1 NANOSLEEP.SYNCS 0x989680 ;  /* 0x009896800000995d */ /* 0x002fea0003900000 */
[----:B------:R-:W1:Y:S02]  /*1b6c0*/  @!P1 SYNCS.PHASECHK.TRANS64 P1, [R3+URZ+0x28c50], R8 ;  /* 0x028c5008030095a7 */ /* 0x000e64000802007f */
[----:B-1----:R-:W-:Y:S05]  /*1b6d0*/  @!P1 BRA `(.L_x_4736) ;  /* 0xfffffffc00f09947 */ /* 0x002fea000383ffff */
[----:B------:R-:W-:Y:S05]  /*1b6e0*/  BRA `(.L_x_4978) ;  /* 0xfffffe9800b07947 */ /* 0x000fea000383ffff */
.L_x_4744:
[----:B--2---:R2:W3:Y:S02]  /*1b6f0*/  SYNCS.PHASECHK.TRANS64.TRYWAIT P1, [R20+URZ+0x28c50], R12 ;  /* 0x028c500c140075a7 */ /* 0x0044e4000802017f */
[----:B---3--:R-:W-:Y:S05]  /*1b700*/  @!P1 NANOSLEEP.SYNCS 0x989680 ;  /* 0x009896800000995d */ /* 0x008fea0003900000 */
[----:B------:R-:W3:Y:S02]  /*1b710*/  @!P1 SYNCS.PHASECHK.TRANS64 P1, [R20+URZ+0x28c50], R12 ;  /* 0x028c500c140095a7 */ /* 0x000ee4000802007f */
[----:B---3--:R-:W-:Y:S05]  /*1b720*/  @!P1 BRA `(.L_x_4744) ;  /* 0xfffffffc00f09947 */ /* 0x008fea000383ffff */
[----:B------:R-:W-:Y:S05]  /*1b730*/  BRA `(.L_x_4743) ;  /* 0xfffffea400d47947 */ /* 0x000fea000383ffff */
.L_x_4758:
        /* <DEDUP_REMOVED lines=8> */
.L_x_4980:
[----:B------:R-:W-:Y:S05]  /*1b7c0*/  BSYNC B1 ;  /* 0x0000000000017941 */ /* 0x000fea0003800000 */
.L_x_4979:
        /* <DEDUP_REMOVED lines=8> */
.L_x_4981:
[----:B------:R-:W-:Y:S01]  /*1b850*/  MOV R13, R10 ;  /* 0x0000000a000d7202 */ /* 0x000fe20000000f00 */
[----:B------:R-:W-:-:S07]  /*1b860*/  IMAD.MOV.U32 R0, RZ, RZ, R14 ;  /* 0x000000ffff007224 */ /* 0x000fce00078e000e */
[----:B------:R-:W-:Y:S05]  /*1b870*/  WARPSYNC.COLLECTIVE R15, `(.L_x_4982) ;  /* 0x000000000f087348 */ /* 0x000fea0003c00000 */
[----:B------:R0:W1:Y:S02]  /*1b880*/  SHFL.IDX P6, R14, R13, R12, R11 ;  /* 0x0000000c0d0e7389 */ /* 0x00006400000c000b */
[----:B01----:R-:W-:Y:S01]  /*1b890*/  ENDCOLLECTIVE ;  /* 0x000000000000791b */ /* 0x003fe20003800000 */
.L_x_4982:
[----:B------:R-:W-:Y:S02]  /*1b8a0*/  IMAD.MOV.U32 R13, RZ, RZ, R7 ;  /* 0x000000ffff0d7224 */ /* 0x000fe400078e0007 */
[----:B------:R-:W-:-:S07]  /*1b8b0*/  IMAD.MOV.U32 R5, RZ, RZ, R14 ;  /* 0x000000ffff057224 */ /* 0x000fce00078e000e */
[----:B------:R-:W-:Y:S05]  /*1b8c0*/  WARPSYNC.COLLECTIVE R15, `(.L_x_4983) ;  /* 0x000000000f087348 */ /* 0x000fea0003c00000 */
[----:B------:R0:W1:Y:S02]  /*1b8d0*/  SHFL.IDX P6, R14, R13, R12, R11 ;  /* 0x0000000c0d0e7389 */ /* 0x00006400000c000b */
[----:B01----:R-:W-:Y:S01]  /*1b8e0*/  ENDCOLLECTIVE ;  /* 0x000000000000791b */ /* 0x003fe20003800000 */
.L_x_4983:
[----:B------:R-:W-:Y:S05]  /*1b8f0*/  BRA `(.L_x_4984) ;  /* 0xfffffebc00c47947 */ /* 0x000fea000383ffff */
.L_x_4761:
[----:B------:R-:W-:Y:S01]  /*1b900*/  BSSY B1, `(.L_x_4985) ;  /* 0x0000008000017945 */ /* 0x000fe20003800000 */
[----:B------:R-:W-:Y:S01]  /*1b910*/  IMAD.MOV.U32 R13, RZ, RZ, R6 ;  /* 0x000000ffff0d7224 */ /* 0x000fe200078e0006 */
[----:B------:R-:W-:Y:S01]  /*1b920*/  MOV R15, 0xffffffff ;  /* 0xffffffff000f7802 */ /* 0x000fe20000000f00 */
[----:B------:R-:W-:Y:S02]  /*1b930*/  IMAD.MOV.U32 R12, RZ, RZ, 0x1 ;  /* 0x00000001ff0c7424 */ /* 0x000fe400078e00ff */
[----:B------:R-:W-:-:S07]  /*1b940*/  IMAD.MOV.U32 R11, RZ, RZ, 0x1c1f ;  /* 0x00001c1fff0b7424 */ /* 0x000fce00078e00ff */
[----:B0---4-:R-:W-:Y:S05]  /*1b950*/  WARPSYNC.COLLECTIVE R15, `(.L_x_4986) ;  /* 0x000000000f087348 */ /* 0x011fea0003c00000 */
[----:B----4-:R1:W2:Y:S02]  /*1b960*/  SHFL.IDX P6, R14, R13, R12, R11 ;  /* 0x0000000c0d0e7389 */ /* 0x0102a400000c000b */
[----:B012---:R-:W-:Y:S01]  /*1b970*/  ENDCOLLECTIVE ;  /* 0x000000000000791b */ /* 0x007fe20003800000 */
.L_x_4986:
[----:B------:R-:W-:Y:S05]  /*1b980*/  BSYNC B1 ;  /* 0x0000000000017941 */ /* 0x000fea0003800000 */
.L_x_4985:
        /* <DEDUP_REMOVED lines=8> */
.L_x_4987:
[----:B------:R-:W-:Y:S01]  /*1ba10*/  IMAD.MOV.U32 R13, RZ, RZ, R10 ;  /* 0x000000ffff0d7224 */ /* 0x000fe200078e000a */
[----:B------:R-:W-:-:S07]  /*1ba20*/  MOV R0, R14 ;  /* 0x0000000e00007202 */ /* 0x000fce0000000f00 */
[----:B------:R-:W-:Y:S05]  /*1ba30*/  WARPSYNC.COLLECTIVE R15, `(.L_x_4988) ;  /* 0x000000000f087348 */ /* 0x000fea0003c00000 */
[----:B------:R0:W1:Y:S02]  /*1ba40*/  SHFL.IDX P6, R14, R13, R12, R11 ;  /* 0x0000000c0d0e7389 */ /* 0x00006400000c000b */
[----:B01----:R-:W-:Y:S01]  /*1ba50*/  ENDCOLLECTIVE ;  /* 0x000000000000791b */ /* 0x003fe20003800000 */
.L_x_4988:
[----:B------:R-:W-:Y:S02]  /*1ba60*/  IMAD.MOV.U32 R13, RZ, RZ, R7 ;  /* 0x000000ffff0d7224 */ /* 0x000fe400078e0007 */
[----:B------:R-:W-:-:S07]  /*1ba70*/  IMAD.MOV.U32 R5, RZ, RZ, R14 ;  /* 0x000000ffff057224 */ /* 0x000fce00078e000e */
[----:B------:R-:W-:Y:S05]  /*1ba80*/  WARPSYNC.COLLECTIVE R15, `(.L_x_4989) ;  /* 0x000000000f087348 */ /* 0x000fea0003c00000 */
[----:B------:R0:W1:Y:S02]  /*1ba90*/  SHFL.IDX P6, R14, R13, R12, R11 ;  /* 0x0000000c0d0e7389 */ /* 0x00006400000c000b */
[----:B01----:R-:W-:Y:S01]  /*1baa0*/  ENDCOLLECTIVE ;  /* 0x000000000000791b */ /* 0x003fe20003800000 */
.L_x_4989:
[----:B------:R-:W-:Y:S05]  /*1bab0*/  BRA `(.L_x_4990) ;  /* 0xfffffec000287947 */ /* 0x000fea000383ffff */
.L_x_4765:
[----:B0-----:R0:W1:Y:S02]  /*1bac0*/  SYNCS.PHASECHK.TRANS64.TRYWAIT P0, [R2+URZ+0x28c00], R35 ;  /* 0x028c0023020075a7 */ /* 0x001064000800017f */
[----:B-1----:R-:W-:Y:S05]  /*1bad0*/  @!P0 NANOSLEEP.SYNCS 0x989680 ;  /* 0x009896800000895d */ /* 0x002fea0003900000 */
[----:B------:R-:W1:Y:S02]  /*1bae0*/  @!P0 SYNCS.PHASECHK.TRANS64 P0, [R2+URZ+0x28c00], R35 ;  /* 0x028c0023020085a7 */ /* 0x000e64000800007f */
[----:B-1----:R-:W-:Y:S05]  /*1baf0*/  @!P0 BRA `(.L_x_4765) ;  /* 0xfffffffc00f08947 */ /* 0x002fea000383ffff */
[----:B------:R-:W-:Y:S05]  /*1bb00*/  BRA `(.L_x_4991) ;  /* 0xfffffec400147947 */ /* 0x000fea000383ffff */
.L_x_4773:
[----:B------:R-:W0:Y:S01]  /*1bb10*/  LDC R39, c[0x0][0x3f4] ;  /* 0x0000fd00ff277b82 */ /* 0x000e220000000800 */
        /* <DEDUP_REMOVED lines=8> */
.L_x_4993:
[----:B------:R-:W-:Y:S05]  /*1bba0*/  BSYNC B1 ;  /* 0x0000000000017941 */ /* 0x000fea0003800000 */
.L_x_4992:
[----:B------:R-:W-:Y:S01]  /*1bbb0*/  IMAD.MOV.U32 R13, RZ, RZ, R25 ;  /* 0x000000ffff0d7224 */ /* 0x000fe200078e0019 */
[----:B------:R-:W-:Y:S01]  /*1bbc0*/  MOV R15, 0xffffffff ;  /* 0xffffffff000f7802 */ /* 0x000fe20000000f00 */
[----:B------:R-:W-:Y:S01]  /*1bbd0*/  IMAD.MOV.U32 R12, RZ, RZ, RZ ;  /* 0x000000ffff0c7224 */ /* 0x000fe200078e00ff */
[----:B------:R-:W-:Y:S01]  /*1bbe0*/  ISETP.GE.AND P0, PT, R16, R39, PT ;  /* 0x000000271000720c */ /* 0x000fe20003f06270 */
[----:B------:R-:W-:Y:S02]  /*1bbf0*/  IMAD.MOV.U32 R11, RZ, RZ, 0x1c1f ;  /* 0x00001c1fff0b7424 */ /* 0x000fe400078e00ff */
[----:B------:R-:W-:Y:S02]  /*1bc00*/  IMAD.MOV.U32 R0, RZ, RZ, R14 ;  /* 0x000000ffff007224 */ /* 0x000fe400078e000e */
[----:B------:R-:W-:-:S08]  /*1bc10*/  IMAD R34, R197, R34, RZ ;  /* 0x00000022c5227224 */ /* 0x000fd000078e02ff */
[----:B------:R-:W-:Y:S05]  /*1bc20*/  WARPSYNC.COLLECTIVE R15, `(.L_x_4994) ;  /* 0x000000000f087348 */ /* 0x000fea0003c00000 */
[----:B------:R0:W1:Y:S02]  /*1bc30*/  SHFL.IDX P6, R14, R13, R12, R11 ;  /* 0x0000000c0d0e7389 */ /* 0x00006400000c000b */
[----:B01----:R-:W-:Y:S01]  /*1bc40*/  ENDCOLLECTIVE ;  /* 0x000000000000791b */ /* 0x003fe20003800000 */
.L_x_4994:
        /* <DEDUP_REMOVED lines=8> */
.L_x_4995:
[----:B------:R-:W-:-:S04]  /*1bcd0*/  @!P1 IADD3 R6, P2, R3, R5, RZ ;  /* 0x0000000503069210 */ /* 0x000fc80007f5e0ff */
[----:B------:R-:W-:Y:S01]  /*1bce0*/  @!P1 IADD3.X R7, R0, R21, RZ, P2, !PT ;  /* 0x0000001500079210 */ /* 0x000fe200017fe4ff */
[----:B------:R-:W-:Y:S02]  /*1bcf0*/  IMAD.MOV.U32 R13, RZ, RZ, R27 ;  /* 0x000000ffff0d7224 */ /* 0x000fe400078e001b */
[----:B------:R-:W-:-:S07]  /*1bd00*/  IMAD.MOV.U32 R4, RZ, RZ, R14 ;  /* 0x000000ffff047224 */ /* 0x000fce00078e000e */
[----:B------:R-:W-:Y:S05]  /*1bd10*/  WARPSYNC.COLLECTIVE R15, `(.L_x_4996) ;  /* 0x000000000f087348 */ /* 0x000fea0003c00000 */
[----:B------:R0:W1:Y:S02]  /*1bd20*/  SHFL.IDX P6, R14, R13, R12, R11 ;  /* 0x0000000c0d0e7389 */ /* 0x00006400000c000b */
[----:B01----:R-:W-:Y:S01]  /*1bd30*/  ENDCOLLECTIVE ;  /* 0x000000000000791b */ /* 0x003fe20003800000 */
.L_x_4996:
        /* <DEDUP_REMOVED lines=10> */
[----:B------:R-:W-:Y:S02]  /*1bde0*/  CS2R R20, SRZ ;  /* 0x0000000000147805 */ /* 0x000fe4000001ff00 */
[----:B0-----:R-:W-:Y:S01]  /*1bdf0*/  MOV R15, 0xffffffff ;  /* 0xffffffff000f7802 */ /* 0x001fe20000000f00 */
[----:B--2---:R-:W-:-:S02]  /*1be00*/  @!P1 IMAD.MOV.U32 R33, RZ, RZ, R11 ;  /* 0x000000ffff219224 */ /* 0x004fc400078e000b */
[----:B------:R-:W-:Y:S02]  /*1be10*/  IMAD.MOV.U32 R11, RZ, RZ, 0x1c1f ;  /* 0x00001c1fff0b7424 */ /* 0x000fe400078e00ff */
[----:B------:R-:W-:Y:S02]  /*1be20*/  @!P1 IMAD.MOV.U32 R30, RZ, RZ, R8 ;  /* 0x000000ffff1e9224 */ /* 0x000fe400078e0008 */
[----:B------:R-:W-:-:S07]  /*1be30*/  @!P1 IMAD.MOV.U32 R31, RZ, RZ, R9 ;  /* 0x000000ffff1f9224 */ /* 0x000fce00078e0009 */
[----:B-----5:R-:W-:Y:S05]  /*1be40*/  WARPSYNC.COLLECTIVE R15, `(.L_x_4997) ;  /* 0x000000000f087348 */ /* 0x020fea0003c00000 */
[----:B------:R0:W1:Y:S02]  /*1be50*/  SHFL.IDX P6, R14, R13, R12, R11 ;  /* 0x0000000c0d0e7389 */ /* 0x00006400000c000b */
[----:B01---5:R-:W-:Y:S01]  /*1be60*/  ENDCOLLECTIVE ;  /* 0x000000000000791b */ /* 0x023fe20003800000 */
.L_x_4997:
[----:B------:R-:W-:Y:S02]  /*1be70*/  IMAD.MOV.U32 R0, RZ, RZ, R30 ;  /* 0x000000ffff007224 */ /* 0x000fe400078e001e */
[----:B------:R-:W-:Y:S01]  /*1be80*/  @!P1 IMAD.MOV.U32 R32, RZ, RZ, R10 ;  /* 0x000000ffff209224 */ /* 0x000fe200078e000a */
[----:B------:R-:W-:Y:S01]  /*1be90*/  MOV R3, R31 ;  /* 0x0000001f00037202 */ /* 0x000fe20000000f00 */
[----:B------:R-:W-:Y:S01]  /*1bea0*/  IMAD.MOV.U32 R9, RZ, RZ, R33 ;  /* 0x000000ffff097224 */ /* 0x000fe200078e0021 */
[----:B------:R-:W-:Y:S01]  /*1beb0*/  PRMT R51, R51, 0x5410, R0 ;  /* 0x0000541033337816 */ /* 0x000fe20000000000 */
[----:B------:R-:W-:Y:S01]  /*1bec0*/  IMAD.MOV.U32 R8, RZ, RZ, R32 ;  /* 0x000000ffff087224 */ /* 0x000fe200078e0020 */
[----:B------:R-:W-:-:S04]  /*1bed0*/  PRMT R38, R38, 0x5410, R3 ;  /* 0x0000541026267816 */ /* 0x000fc80000000003 */
[----:B------:R-:W-:Y:S01]  /*1bee0*/  PRMT R35, R8, 0x5410, R9 ;  /* 0x0000541008237816 */ /* 0x000fe20000000009 */
[----:B------:R-:W-:Y:S01]  /*1bef0*/  IMAD.MOV.U32 R13, RZ, RZ, R25 ;  /* 0x000000ffff0d7224 */ /* 0x000fe200078e0019 */
[----:B------:R-:W-:Y:S01]  /*1bf00*/  @!P1 MOV R29, R7 ;  /* 0x00000007001d9202 */ /* 0x000fe20000000f00 */
[----:B------:R-:W-:Y:S02]  /*1bf10*/  @!P1 IMAD.MOV.U32 R20, RZ, RZ, R4 ;  /* 0x000000ffff149224 */ /* 0x000fe400078e0004 */
[----:B------:R-:W-:Y:S02]  /*1bf20*/  @!P1 IMAD.MOV.U32 R21, RZ, RZ, R5 ;  /* 0x000000ffff159224 */ /* 0x000fe400078e0005 */
[----:B------:R-:W-:Y:S02]  /*1bf30*/  @!P1 IMAD.MOV.U32 R28, RZ, RZ, R6 ;  /* 0x000000ffff1c9224 */ /* 0x000fe400078e0006 */
[----:B------:R-:W-:-:S07]  /*1bf40*/  IMAD.MOV.U32 R0, RZ, RZ, R14 ;  /* 0x000000ffff007224 */ /* 0x000fce00078e000e */
[----:B------:R-:W-:Y:S05]  /*1bf50*/  WARPSYNC.COLLECTIVE R15, `(.L_x_4998) ;  /* 0x000000000f087348 */ /* 0x000fea0003c00000 */
[----:B------:R0:W1:Y:S02]  /*1bf60*/  SHFL.IDX P6, R14, R13, R12, R11 ;  /* 0x0000000c0d0e7389 */ /* 0x00006400000c000b */
[----:B01----:R-:W-:Y:S01]  /*1bf70*/  ENDCOLLECTIVE ;  /* 0x000000000000791b */ /* 0x003fe20003800000 */
.L_x_4998:
[----:B------:R-:W-:Y:S02]  /*1bf80*/  IMAD.MOV.U32 R4, RZ, RZ, R20 ;  /* 0x000000ffff047224 */ /* 0x000fe400078e0014 */
[----:B------:R-:W-:Y:S02]  /*1bf90*/  IMAD.MOV.U32 R5, RZ, RZ, R21 ;  /* 0x000000ffff057224 */ /* 0x000fe400078e0015 */
[----:B------:R-:W-:Y:S02]  /*1bfa0*/  IMAD.MOV.U32 R7, RZ, RZ, R29 ;  /* 0x000000ffff077224 */ /* 0x000fe400078e001d */
[----:B------:R-:W-:Y:S01]  /*1bfb0*/  IMAD.MOV.U32 R6, RZ, RZ, R28 ;  /* 0x000000ffff067224 */ /* 0x000fe200078e001c */
[----:B------:R-:W-:Y:S02]  /*1bfc0*/  PRMT R38, R5, 0x7610, R38 ;  /* 0x0000761005267816 */ /* 0x000fe40000000026 */
[----:B------:R-:W-:Y:S02]  /*1bfd0*/  PRMT R44, R4, 0x5410, R7 ;  /* 0x00005410042c7816 */ /* 0x000fe40000000007 */
[----:B------:R-:W-:-:S02]  /*1bfe0*/  CS2R R4, SRZ ;  /* 0x0000000000047805 */ /* 0x000fc4000001ff00 */
[----:B------:R-:W-:Y:S01]  /*1bff0*/  PRMT R51, R6, 0x7610, R51 ;  /* 0x0000761006337816 */ /* 0x000fe20000000033 */
[----:B------:R-:W-:Y:S02]  /*1c000*/  IMAD.MOV.U32 R13, RZ, RZ, R24 ;  /* 0x000000ffff0d7224 */ /* 0x000fe400078e0018 */
[----:B------:R-:W-:-:S07]  /*1c010*/  IMAD.MOV.U32 R3, RZ, RZ, R14 ;  /* 0x000000ffff037224 */ /* 0x000fce00078e000e */
[----:B------:R-:W-:Y:S05]  /*1c020*/  WARPSYNC.COLLECTIVE R15, `(.L_x_4999) ;  /* 0x000000000f087348 */ /* 0x000fea0003c00000 */
[----:B------:R0:W1:Y:S02]  /*1c030*/  SHFL.IDX P6, R14, R13, R12, R11 ;  /* 0x0000000c0d0e7389 */ /* 0x00006400000c000b */
[----:B01----:R-:W-:Y:S01]  /*1c040*/  ENDCOLLECTIVE ;  /* 0x000000000000791b */ /* 0x003fe20003800000 */
.L_x_4999:
[----:B------:R-:W-:Y:S01]  /*1c050*/  MOV R13, R27 ;  /* 0x0000001b000d7202 */ /* 0x000fe20000000f00 */
[----:B------:R-:W-:-:S07]  /*1c060*/  IMAD.MOV.U32 R24, RZ, RZ, R14 ;  /* 0x000000ffff187224 */ /* 0x000fce00078e000e */
[----:B------:R-:W-:Y:S05]  /*1c070*/  WARPSYNC.COLLECTIVE R15, `(.L_x_5000) ;  /* 0x000000000f087348 */ /* 0x000fea0003c00000 */
[----:B------:R0:W1:Y:S02]  /*1c080*/  SHFL.IDX P6, R14, R13, R12, R11 ;  /* 0x0000000c0d0e7389 */ /* 0x00006400000c000b */
[----:B01----:R-:W-:Y:S01]  /*1c090*/  ENDCOLLECTIVE ;  /* 0x000000000000791b */ /* 0x003fe20003800000 */
.L_x_5000:
[----:B------:R-:W-:Y:S05]  /*1c0a0*/  BRA `(.L_x_5001) ;  /* 0xfffffecc00f87947 */ /* 0x000fea000383ffff */
.L_x_4777:
[----:B0-----:R0:W1:Y:S02]  /*1c0b0*/  SYNCS.PHASECHK.TRANS64.TRYWAIT P1, [R2+URZ+0x28c00], R13 ;  /* 0x028c000d020075a7 */ /* 0x001064000802017f */
[----:B-1----:R-:W-:Y:S05]  /*1c0c0*/  @!P1 NANOSLEEP.SYNCS 0x989680 ;  /* 0x009896800000995d */ /* 0x002fea0003900000 */
[----:B------:R-:W1:Y:S02]  /*1c0d0*/  @!P1 SYNCS.PHASECHK.TRANS64 P1, [R2+URZ+0x28c00], R13 ;  /* 0x028c000d020095a7 */ /* 0x000e64000802007f */
[----:B-1----:R-:W-:Y:S05]  /*1c0e0*/  @!P1 BRA `(.L_x_4777) ;  /* 0xfffffffc00f09947 */ /* 0x002fea000383ffff */
[----:B------:R-:W-:Y:S05]  /*1c0f0*/  BRA `(.L_x_5002) ;  /* 0xfffffed0008c7947 */ /* 0x000fea000383ffff */
.L_x_4783:
[----:B0-----:R0:W1:Y:S02]  /*1c100*/  SYNCS.PHASECHK.TRANS64.TRYWAIT P1, [R21+URZ+0x28c30], R58 ;  /* 0x028c303a150075a7 */ /* 0x001064000802017f */
[----:B-1----:R-:W-:Y:S05]  /*1c110*/  @!P1 NANOSLEEP.SYNCS 0x989680 ;  /* 0x009896800000995d */ /* 0x002fea0003900000 */
[----:B------:R-:W1:Y:S02]  /*1c120*/  @!P1 SYNCS.PHASECHK.TRANS64 P1, [R21+URZ+0x28c30], R58 ;  /* 0x028c303a150095a7 */ /* 0x000e64000802007f */
[----:B-1----:R-:W-:Y:S05]  /*1c130*/  @!P1 BRA `(.L_x_4783) ;  /* 0xfffffffc00f09947 */ /* 0x002fea000383ffff */
[----:B------:R-:W-:Y:S05]  /*1c140*/  BRA `(.L_x_4782) ;  /* 0xfffffee000007947 */ /* 0x000fea000383ffff */
.L_x_4789:
[----:B-1----:R1:W2:Y:S02]  /*1c150*/  SYNCS.PHASECHK.TRANS64.TRYWAIT P1, [R21+URZ+0x28c50], R58 ;  /* 0x028c503a150075a7 */ /* 0x0022a4000802017f */
[----:B--2---:R-:W-:Y:S05]  /*1c160*/  @!P1 NANOSLEEP.SYNCS 0x989680 ;  /* 0x009896800000995d */ /* 0x004fea0003900000 */
[----:B------:R-:W2:Y:S02]  /*1c170*/  @!P1 SYNCS.PHASECHK.TRANS64 P1, [R21+URZ+0x28c50], R58 ;  /* 0x028c503a150095a7 */ /* 0x000ea4000802007f */
[----:B--2---:R-:W-:Y:S05]  /*1c180*/  @!P1 BRA `(.L_x_4789) ;  /* 0xfffffffc00f09947 */ /* 0x004fea000383ffff */
[----:B------:R-:W-:Y:S05]  /*1c190*/  BRA `(.L_x_4788) ;  /* 0xfffffef400c87947 */ /* 0x000fea000383ffff */
.L_x_4797:
[----:B-1----:R1:W2:Y:S02]  /*1c1a0*/  SYNCS.PHASECHK.TRANS64.TRYWAIT P1, [R209+URZ+0x28c30], R213 ;  /* 0x028c30d5d10075a7 */ /* 0x0022a4000802017f */
[----:B--2---:R-:W-:Y:S05]  /*1c1b0*/  @!P1 NANOSLEEP.SYNCS 0x989680 ;  /* 0x009896800000995d */ /* 0x004fea0003900000 */
[----:B------:R-:W2:Y:S02]  /*1c1c0*/  @!P1 SYNCS.PHASECHK.TRANS64 P1, [R209+URZ+0x28c30], R213 ;  /* 0x028c30d5d10095a7 */ /* 0x000ea4000802007f */
[----:B--2---:R-:W-:Y:S05]  /*1c1d0*/  @!P1 BRA `(.L_x_4797) ;  /* 0xfffffffc00f09947 */ /* 0x004fea000383ffff */
[----:B------:R-:W-:Y:S05]  /*1c1e0*/  BRA `(.L_x_4796) ;  /* 0xfffffef800f87947 */ /* 0x000fea000383ffff */
.L_x_4803:
[----:B--2---:R2:W4:Y:S02]  /*1c1f0*/  SYNCS.PHASECHK.TRANS64.TRYWAIT P1, [R209+URZ+0x28c50], R213 ;  /* 0x028c50d5d10075a7 */ /* 0x004524000802017f */
[----:B----4-:R-:W-:Y:S05]  /*1c200*/  @!P1 NANOSLEEP.SYNCS 0x989680 ;  /* 0x009896800000995d */ /* 0x010fea0003900000 */
[----:B------:R-:W4:Y:S02]  /*1c210*/  @!P1 SYNCS.PHASECHK.TRANS64 P1, [R209+URZ+0x28c50], R213 ;  /* 0x028c50d5d10095a7 */ /* 0x000f24000802007f */
[----:B----4-:R-:W-:Y:S05]  /*1c220*/  @!P1 BRA `(.L_x_4803) ;  /* 0xfffffffc00f09947 */ /* 0x010fea000383ffff */
[----:B------:R-:W-:Y:S05]  /*1c230*/  BRA `(.L_x_4802) ;  /* 0xffffff1800ac7947 */ /* 0x000fea000383ffff */
.L_x_4812:
[----:B-1----:R1:W2:Y:S02]  /*1c240*/  SYNCS.PHASECHK.TRANS64.TRYWAIT P1, [R21+URZ+0x28c30], R197 ;  /* 0x028c30c5150075a7 */ /* 0x0022a4000802017f */
[----:B--2---:R-:W-:Y:S05]  /*1c250*/  @!P1 NANOSLEEP.SYNCS 0x989680 ;  /* 0x009896800000995d */ /* 0x004fea0003900000 */
[----:B------:R-:W2:Y:S02]  /*1c260*/  @!P1 SYNCS.PHASECHK.TRANS64 P1, [R21+URZ+0x28c30], R197 ;  /* 0x028c30c5150095a7 */ /* 0x000ea4000802007f */
[----:B--2---:R-:W-:Y:S05]  /*1c270*/  @!P1 BRA `(.L_x_4812) ;  /* 0xfffffffc00f09947 */ /* 0x004fea000383ffff */
[----:B------:R-:W-:Y:S05]  /*1c280*/  BRA `(.L_x_4811) ;  /* 0xffffff1c00c87947 */ /* 0x000fea000383ffff */
.L_x_4818:
[----:B--2---:R2:W3:Y:S02]  /*1c290*/  SYNCS.PHASECHK.TRANS64.TRYWAIT P1, [R21+URZ+0x28c50], R197 ;  /* 0x028c50c5150075a7 */ /* 0x0044e4000802017f */
[----:B---3--:R-:W-:Y:S05]  /*1c2a0*/  @!P1 NANOSLEEP.SYNCS 0x989680 ;  /* 0x009896800000995d */ /* 0x008fea0003900000 */
[----:B------:R-:W3:Y:S02]  /*1c2b0*/  @!P1 SYNCS.PHASECHK.TRANS64 P1, [R21+URZ+0x28c50], R197 ;  /* 0x028c50c5150095a7 */ /* 0x000ee4000802007f */
[----:B---3--:R-:W-:Y:S05]  /*1c2c0*/  @!P1 BRA `(.L_x_4818) ;  /* 0xfffffffc00f09947 */ /* 0x008fea000383ffff */
[----:B------:R-:W-:Y:S05]  /*1c2d0*/  BRA `(.L_x_4817) ;  /* 0xffffff3800287947 */ /* 0x000fea000383ffff */
.L_x_4849:
[----:B0-----:R-:W0:Y:S01]  /*1c2e0*/  S2R R8, SR_TID.X ;  /* 0x0000000000087919 */ /* 0x001e220000002100 */
[----:B------:R-:W-:Y:S01]  /*1c2f0*/  BSSY B1, `(.L_x_5003) ;  /* 0x000000a000017945 */ /* 0x000fe20003800000 */
[----:B------:R-:W-:Y:S01]  /*1c300*/  MOV R12, RZ ;  /* 0x000000ff000c7202 */ /* 0x000fe20000000f00 */
[----:B------:R-:W-:Y:S02]  /*1c310*/  IMAD.MOV.U32 R11, RZ, RZ, 0x1f ;  /* 0x0000001fff0b7424 */ /* 0x000fe400078e00ff */
[----:B------:R-:W-:Y:S01]  /*1c320*/  IMAD.MOV.U32 R15, RZ, RZ, -0x1 ;  /* 0xffffffffff0f7424 */ /* 0x000fe200078e00ff */
[----:B0-----:R-:W-:-:S04]  /*1c330*/  SHF.R.U32.HI R8, RZ, 0x5, R8 ;  /* 0x00000005ff087819 */ /* 0x001fc80000011608 */
[----:B------:R-:W-:-:S05]  /*1c340*/  LOP3.LUT R8, R8, 0x3, RZ, 0xc0, !PT ;  /* 0x0000000308087812 */ /* 0x000fca00078ec0ff */
[----:B------:R-:W-:-:S07]  /*1c350*/  IMAD.MOV.U32 R13, RZ, RZ, R8 ;  /* 0x000000ffff0d7224 */ /* 0x000fce00078e0008 */
[----:B-1----:R-:W-:Y:S05]  /*1c360*/  WARPSYNC.COLLECTIVE R15, `(.L_x_5004) ;  /* 0x000000000f087348 */ /* 0x002fea0003c00000 */
[----:B------:R0:W2:Y:S02]  /*1c370*/  SHFL.IDX P6, R14, R13, R12, R11 ;  /* 0x0000000c0d0e7389 */ /* 0x0000a400000c000b */
[----:B012---:R-:W-:Y:S01]  /*1c380*/  ENDCOLLECTIVE ;  /* 0x000000000000791b */ /* 0x007fe20003800000 */
.L_x_5004:
[----:B------:R-:W-:Y:S05]  /*1c390*/  BSYNC B1 ;  /* 0x0000000000017941 */ /* 0x000fea0003800000 */
.L_x_5003:
[----:B------:R-:W-:Y:S05]  /*1c3a0*/  BRA `(.L_x_5005) ;  /* 0xffffff8c004c7947 */ /* 0x000fea000383ffff */
.L_x_4851:
[----:B------:R-:W-:Y:S01]  /*1c3b0*/  BSSY B1, `(.L_x_5006) ;  /* 0x0000006000017945 */ /* 0x000fe20003800000 */
[----:B------:R-:W-:-:S07]  /*1c3c0*/  IMAD.MOV.U32 R15, RZ, RZ, -0x1 ;  /* 0xffffffffff0f7424 */ /* 0x000fce00078e00ff */
[----:B012---:R-:W-:Y:S05]  /*1c3d0*/  WARPSYNC.COLLECTIVE R15, `(.L_x_5007) ;  /* 0x000000000f0c7348 */ /* 0x007fea0003c00000 */
[----:B------:R-:W-:Y:S02]  /*1c3e0*/  ELECT P6, UR62, PT ;  /* 0x00000000003e782f */ /* 0x000fe400038c0000 */
[----:B------:R-:W-:Y:S01]  /*1c3f0*/  MOV R14, UR62 ;  /* 0x0000003e000e7c02 */ /* 0x000fe20008000f00 */
[----:B012---:R-:W-:Y:S10]  /*1c400*/  ENDCOLLECTIVE ;  /* 0x000000000000791b */ /* 0x007ff40003800000 */
.L_x_5007:
[----:B------:R-:W-:Y:S05]  /*1c410*/  BSYNC B1 ;  /* 0x0000000000017941 */ /* 0x000fea0003800000 */
.L_x_5006:
[----:B------:R-:W-:Y:S05]  /*1c420*/  BRA `(.L_x_4850) ;  /* 0xffffff8c00447947 */ /* 0x000fea000383ffff */
.L_x_4853:
[----:B0-----:R0:W2:Y:S02]  /*1c430*/  SYNCS.PHASECHK.TRANS64.TRYWAIT P0, [R23+URZ+0x28c20], R3 ;  /* 0x028c2003170075a7 */ /* 0x0010a4000800017f */
[----:B--2---:R-:W-:Y:S05]  /*1c440*/  @!P0 NANOSLEEP.SYNCS 0x989680 ;  /* 0x009896800000895d */ /* 0x004fea0003900000 */
[----:B------:R-:W2:Y:S02]  /*1c450*/  @!P0 SYNCS.PHASECHK.TRANS64 P0, [R23+URZ+0x28c20], R3 ;  /* 0x028c2003170085a7 */ /* 0x000ea4000800007f */
[----:B--2---:R-:W-:Y:S05]  /*1c460*/  @!P0 BRA `(.L_x_4853) ;  /* 0xfffffffc00f08947 */ /* 0x004fea000383ffff */
[----:B------:R-:W-:Y:S05]  /*1c470*/  BRA `(.L_x_5008) ;  /* 0xffffff8c00547947 */ /* 0x000fea000383ffff */
.L_x_4857:
[----:B0-----:R0:W1:Y:S02]  /*1c480*/  SYNCS.PHASECHK.TRANS64.TRYWAIT P0, [R3+URZ+0x28ca0], R8 ;  /* 0x028ca008030075a7 */ /* 0x001064000800017f */
[----:B-1----:R-:W-:Y:S05]  /*1c490*/  @!P0 NANOSLEEP.SYNCS 0x989680 ;  /* 0x009896800000895d */ /* 0x002fea0003900000 */
[----:B------:R-:W1:Y:S02]  /*1c4a0*/  @!P0 SYNCS.PHASECHK.TRANS64 P0, [R3+URZ+0x28ca0], R8 ;  /* 0x028ca008030085a7 */ /* 0x000e64000800007f */
[----:B-1----:R-:W-:Y:S05]  /*1c4b0*/  @!P0 BRA `(.L_x_4857) ;  /* 0xfffffffc00f08947 */ /* 0x002fea000383ffff */
[----:B------:R-:W-:Y:S05]  /*1c4c0*/  BRA `(.L_x_5009) ;  /* 0xffffff8c006c7947 */ /* 0x000fea000383ffff */
.L_x_4862:
[----:B-1----:R1:W2:Y:S02]  /*1c4d0*/  SYNCS.PHASECHK.TRANS64.TRYWAIT P0, [R3+URZ+0x28cc0], R8 ;  /* 0x028cc008030075a7 */ /* 0x0022a4000800017f */
[----:B--2---:R-:W-:Y:S05]  /*1c4e0*/  @!P0 NANOSLEEP.SYNCS 0x989680 ;  /* 0x009896800000895d */ /* 0x004fea0003900000 */
[----:B------:R-:W2:Y:S02]  /*1c4f0*/  @!P0 SYNCS.PHASECHK.TRANS64 P0, [R3+URZ+0x28cc0], R8 ;  /* 0x028cc008030085a7 */ /* 0x000ea4000800007f */
[----:B--2---:R-:W-:Y:S05]  /*1c500*/  @!P0 BRA `(.L_x_4862) ;  /* 0xfffffffc00f08947 */ /* 0x004fea000383ffff */
[----:B------:R-:W-:Y:S05]  /*1c510*/  BRA `(.L_x_5010) ;  /* 0xffffff8c00e87947 */ /* 0x000fea000383ffff */
.L_x_4876:
[----:B0-----:R0:W2:Y:S02]  /*1c520*/  SYNCS.PHASECHK.TRANS64.TRYWAIT P1, [R8+URZ+0x28ca0], R2 ;  /* 0x028ca002080075a7 */ /* 0x0010a4000802017f */
[----:B--2---:R-:W-:Y:S05]  /*1c530*/  @!P1 NANOSLEEP.SYNCS 0x989680 ;  /* 0x009896800000995d */ /* 0x004fea0003900000 */
[----:B------:R-:W2:Y:S02]  /*1c540*/  @!P1 SYNCS.PHASECHK.TRANS64 P1, [R8+URZ+0x28ca0], R2 ;  /* 0x028ca002080095a7 */ /* 0x000ea4000802007f */
[----:B--2---:R-:W-:Y:S05]  /*1c550*/  @!P1 BRA `(.L_x_4876) ;  /* 0xfffffffc00f09947 */ /* 0x004fea000383ffff */
[----:B------:R-:W-:Y:S05]  /*1c560*/  BRA `(.L_x_5011) ;  /* 0xffffff98004c7947 */ /* 0x000fea000383ffff */
.L_x_4881:
[----:B-1----:R1:W2:Y:S02]  /*1c570*/  SYNCS.PHASECHK.TRANS64.TRYWAIT P1, [R8+URZ+0x28cc0], R2 ;  /* 0x028cc002080075a7 */ /* 0x0022a4000802017f */
[----:B--2---:R-:W-:Y:S05]  /*1c580*/  @!P1 NANOSLEEP.SYNCS 0x989680 ;  /* 0x009896800000995d */ /* 0x004fea0003900000 */
[----:B------:R-:W2:Y:S02]  /*1c590*/  @!P1 SYNCS.PHASECHK.TRANS64 P1, [R8+URZ+0x28cc0], R2 ;  /* 0x028cc002080095a7 */ /* 0x000ea4000802007f */
[----:B--2---:R-:W-:Y:S05]  /*1c5a0*/  @!P1 BRA `(.L_x_4881) ;  /* 0xfffffffc00f09947 */ /* 0x004fea000383ffff */
[----:B------:R-:W-:Y:S05]  /*1c5b0*/  BRA `(.L_x_5012) ;  /* 0xffffff9800c47947 */ /* 0x000fea000383ffff */
.L_x_4901:
[----:B------:R-:W0:Y:S01]  /*1c5c0*/  S2R R11, SR_TID.X ;  /* 0x00000000000b7919 */ /* 0x000e220000002100 */
[----:B------:R-:W-:Y:S01]  /*1c5d0*/  BSSY B0, `(.L_x_5013) ;  /* 0x000000a000007945 */ /* 0x000fe20003800000 */
[----:B------:R-:W-:Y:S02]  /*1c5e0*/  IMAD.MOV.U32 R12, RZ, RZ, RZ ;  /* 0x000000ffff0c7224 */ /* 0x000fe400078e00ff */
[----:B------:R-:W-:Y:S01]  /*1c5f0*/  IMAD.MOV.U32 R15, RZ, RZ, -0x1 ;  /* 0xffffffffff0f7424 */ /* 0x000fe200078e00ff */
[----:B0-----:R-:W-:-:S04]  /*1c600*/  SHF.R.U32.HI R11, RZ, 0x5, R11 ;  /* 0x00000005ff0b7819 */ /* 0x001fc8000001160b */
[----:B------:R-:W-:-:S05]  /*1c610*/  LOP3.LUT R11, R11, 0x3, RZ, 0xc0, !PT ;  /* 0x000000030b0b7812 */ /* 0x000fca00078ec0ff */
[----:B------:R-:W-:Y:S01]  /*1c620*/  IMAD.MOV.U32 R13, RZ, RZ, R11 ;  /* 0x000000ffff0d7224 */ /* 0x000fe200078e000b */
[----:B------:R-:W-:-:S07]  /*1c630*/  MOV R11, 0x1f ;  /* 0x0000001f000b7802 */ /* 0x000fce0000000f00 */
[----:B-----5:R-:W-:Y:S05]  /*1c640*/  WARPSYNC.COLLECTIVE R15, `(.L_x_5014) ;  /* 0x000000000f087348 */ /* 0x020fea0003c00000 */
[----:B------:R0:W1:Y:S02]  /*1c650*/  SHFL.IDX P6, R14, R13, R12, R11 ;  /* 0x0000000c0d0e7389 */ /* 0x00006400000c000b */
[----:B01---5:R-:W-:Y:S01]  /*1c660*/  ENDCOLLECTIVE ;  /* 0x000000000000791b */ /* 0x023fe20003800000 */
.L_x_5014:
[----:B------:R-:W-:Y:S05]  /*1c670*/  BSYNC B0 ;  /* 0x0000000000007941 */ /* 0x000fea0003800000 */
.L_x_5013:
[----:B------:R-:W-:Y:S05]  /*1c680*/  BRA `(.L_x_5015) ;  /* 0xffffffac00d07947 */ /* 0x000fea000383ffff */
.L_x_4904:
[----:B0-----:R0:W1:Y:S02]  /*1c690*/  SYNCS.PHASECHK.TRANS64.TRYWAIT P0, [R31+URZ+0x28c40], R0 ;  /* 0x028c40001f0075a7 */ /* 0x001064000800017f */
[----:B-1----:R-:W-:Y:S05]  /*1c6a0*/  @!P0 NANOSLEEP.SYNCS 0x989680 ;  /* 0x009896800000895d */ /* 0x002fea0003900000 */
[----:B------:R-:W1:Y:S02]  /*1c6b0*/  @!P0 SYNCS.PHASECHK.TRANS64 P0, [R31+URZ+0x28c40], R0 ;  /* 0x028c40001f0085a7 */ /* 0x000e64000800007f */
[----:B-1----:R-:W-:Y:S05]  /*1c6c0*/  @!P0 BRA `(.L_x_4904) ;  /* 0xfffffffc00f08947 */ /* 0x002fea000383ffff */
[----:B------:R-:W-:Y:S05]  /*1c6d0*/  BRA `(.L_x_5016) ;  /* 0xffffffb000107947 */ /* 0x000fea000383ffff */
.L_x_4905:
        /* <DEDUP_REMOVED lines=8> */
.L_x_5018:
[----:B------:R-:W-:Y:S05]  /*1c760*/  BSYNC B0 ;  /* 0x0000000000007941 */ /* 0x000fea0003800000 */
.L_x_5017:
[----:B------:R-:W-:Y:S01]  /*1c770*/  IMAD.MOV.U32 R13, RZ, RZ, R0 ;  /* 0x000000ffff0d7224 */ /* 0x000fe200078e0000 */
[----:B------:R-:W-:Y:S01]  /*1c780*/  MOV R2, R14 ;  /* 0x0000000e00027202 */ /* 0x000fe20000000f00 */
[----:B------:R-:W-:Y:S02]  /*1c790*/  IMAD.MOV.U32 R12, RZ, RZ, RZ ;  /* 0x000000ffff0c7224 */ /* 0x000fe400078e00ff */
[----:B------:R-:W-:Y:S02]  /*1c7a0*/  IMAD.MOV.U32 R11, RZ, RZ, 0x181f ;  /* 0x0000181fff0b7424 */ /* 0x000fe400078e00ff */
[----:B------:R-:W-:Y:S02]  /*1c7b0*/  IMAD.MOV.U32 R15, RZ, RZ, -0x1 ;  /* 0xffffffffff0f7424 */ /* 0x000fe400078e00ff */
[----:B------:R-:W-:-:S07]  /*1c7c0*/  @P0 IMAD R6, R5, 0x2, R23 ;  /* 0x0000000205060824 */ /* 0x000fce00078e0217 */
[----:B------:R-:W-:Y:S05]  /*1c7d0*/  WARPSYNC.COLLECTIVE R15, `(.L_x_5019) ;  /* 0x000000000f087348 */ /* 0x000fea0003c00000 */
[----:B------:R0:W1:Y:S02]  /*1c7e0*/  SHFL.IDX P6, R14, R13, R12, R11 ;  /* 0x0000000c0d0e7389 */ /* 0x00006400000c000b */
[----:B01----:R-:W-:Y:S01]  /*1c7f0*/  ENDCOLLECTIVE ;  /* 0x000000000000791b */ /* 0x003fe20003800000 */
.L_x_5019:
[----:B------:R-:W-:Y:S02]  /*1c800*/  IMAD.MOV.U32 R13, RZ, RZ, R4 ;  /* 0x000000ffff0d7224 */ /* 0x000fe400078e0004 */
[----:B------:R-:W-:Y:S02]  /*1c810*/  IMAD.MOV.U32 R12, RZ, RZ, 0x1 ;  /* 0x00000001ff0c7424 */ /* 0x000fe400078e00ff */
[----:B------:R-:W-:-:S07]  /*1c820*/  IMAD.MOV.U32 R3, RZ, RZ, R14 ;  /* 0x000000ffff037224 */ /* 0x000fce00078e000e */
[----:B------:R-:W-:Y:S05]  /*1c830*/  WARPSYNC.COLLECTIVE R15, `(.L_x_5020) ;  /* 0x000000000f087348 */ /* 0x000fea0003c00000 */
[----:B------:R0:W1:Y:S02]  /*1c840*/  SHFL.IDX P6, R14, R13, R12, R11 ;  /* 0x0000000c0d0e7389 */ /* 0x00006400000c000b */
[----:B01----:R-:W-:Y:S01]  /*1c850*/  ENDCOLLECTIVE ;  /* 0x000000000000791b */ /* 0x003fe20003800000 */
.L_x_5020:
        /* <DEDUP_REMOVED lines=15> */
.L_x_5021:
[----:B------:R-:W-:Y:S02]  /*1c950*/  @P0 IMAD R6, R5, 0x2, R23 ;  /* 0x0000000205060824 */ /* 0x000fe400078e0217 */
[----:B------:R-:W-:Y:S02]  /*1c960*/  IMAD.MOV.U32 R13, RZ, RZ, R4 ;  /* 0x000000ffff0d7224 */ /* 0x000fe400078e0004 */
[----:B------:R-:W-:Y:S01]  /*1c970*/  IMAD.MOV.U32 R12, RZ, RZ, 0x2 ;  /* 0x00000002ff0c7424 */ /* 0x000fe200078e00ff */
[----:B------:R-:W-:-:S07]  /*1c980*/  MOV R3, R14 ;  /* 0x0000000e00037202 */ /* 0x000fce0000000f00 */
[----:B------:R-:W-:Y:S05]  /*1c990*/  WARPSYNC.COLLECTIVE R15, `(.L_x_5022) ;  /* 0x000000000f087348 */ /* 0x000fea0003c00000 */
[----:B------:R0:W1:Y:S02]  /*1c9a0*/  SHFL.IDX P6, R14, R13, R12, R11 ;  /* 0x0000000c0d0e7389 */ /* 0x00006400000c000b */
[----:B01----:R-:W-:Y:S01]  /*1c9b0*/  ENDCOLLECTIVE ;  /* 0x000000000000791b */ /* 0x003fe20003800000 */
.L_x_5022:
        /* <DEDUP_REMOVED lines=15> */
.L_x_5023:
[----:B------:R-:W-:Y:S02]  /*1cab0*/  @P0 IMAD R6, R5, 0x2, R23 ;  /* 0x0000000205060824 */ /* 0x000fe400078e0217 */
[----:B------:R-:W-:Y:S02]  /*1cac0*/  IMAD.MOV.U32 R13, RZ, RZ, R4 ;  /* 0x000000ffff0d7224 */ /* 0x000fe400078e0004 */
[----:B------:R-:W-:Y:S02]  /*1cad0*/  IMAD.MOV.U32 R12, RZ, RZ, 0x3 ;  /* 0x00000003ff0c7424 */ /* 0x000fe400078e00ff */
[----:B------:R-:W-:-:S07]  /*1cae0*/  IMAD.MOV.U32 R3, RZ, RZ, R14 ;  /* 0x000000ffff037224 */ /* 0x000fce00078e000e */
[----:B------:R-:W-:Y:S05]  /*1caf0*/  WARPSYNC.COLLECTIVE R15, `(.L_x_5024) ;  /* 0x000000000f087348 */ /* 0x000fea0003c00000 */
[----:B------:R0:W1:Y:S02]  /*1cb00*/  SHFL.IDX P6, R14, R13, R12, R11 ;  /* 0x0000000c0d0e7389 */ /* 0x00006400000c000b */
[----:B01----:R-:W-:Y:S01]  /*1cb10*/  ENDCOLLECTIVE ;  /* 0x000000000000791b */ /* 0x003fe20003800000 */
.L_x_5024:
[----:B------:R-:W-:-:S05]  /*1cb20*/  @P0 LEA R3, P1, R7, R3, 0x1 ;  /* 0x0000000307030211 */ /* 0x000fca00078208ff */
[----:B------:R-:W-:-:S05]  /*1cb30*/  @P0 IMAD.X R2, RZ, RZ, R2, P1 ;  /* 0x000000ffff020224 */ /* 0x000fca00008e0602 */
[----:B------:R-:W-:Y:S01]  /*1cb40*/  @P0 LOP3.LUT R3, R3, R2, RZ, 0x3c, !PT ;  /* 0x0000000203030212 */ /* 0x000fe200078e3cff */
[----:B------:R-:W-:-:S03]  /*1cb50*/  IMAD.MOV.U32 R13, RZ, RZ, R0 ;  /* 0x000000ffff0d7224 */ /* 0x000fc600078e0000 */
[----:B------:R-:W-:-:S04]  /*1cb60*/  @P0 LOP3.LUT R2, R3, R2, RZ, 0x3c, !PT ;  /* 0x0000000203020212 */ /* 0x000fc800078e3cff */
[----:B------:R-:W-:Y:S02]  /*1cb70*/  @P0 LOP3.LUT R3, R3, R2, RZ, 0x3c, !PT ;  /* 0x0000000203030212 */ /* 0x000fe400078e3cff */
[----:B------:R-:W-:-:S07]  /*1cb80*/  MOV R4, R14 ;  /* 0x0000000e00047202 */ /* 0x000fce0000000f00 */
[----:B------:R-:W-:Y:S05]  /*1cb90*/  WARPSYNC.COLLECTIVE R15, `(.L_x_5025) ;  /* 0x000000000f087348 */ /* 0x000fea0003c00000 */
[----:B------:R0:W1:Y:S02]  /*1cba0*/  SHFL.IDX P6, R14, R13, R12, R11 ;  /* 0x0000000c0d0e7389 */ /* 0x00006400000c000b */
[----:B01----:R-:W-:Y:S01]  /*1cbb0*/  ENDCOLLECTIVE ;  /* 0x000000000000791b */ /* 0x003fe20003800000 */
.L_x_5025:
[----:B------:R-:W-:Y:S01]  /*1cbc0*/  @!PT LDS RZ, [RZ] ;  /* 0x00000000fffff984 */ /* 0x000fe20000000800 */
[----:B------:R-:W-:Y:S01]  /*1cbd0*/  @!PT LDS RZ, [RZ] ;  /* 0x00000000fffff984 */ /* 0x000fe20000000800 */
[----:B------:R-:W-:Y:S01]  /*1cbe0*/  @!PT LDS RZ, [RZ] ;  /* 0x00000000fffff984 */ /* 0x000fe20000000800 */
[----:B------:R1:W-:Y:S01]  /*1cbf0*/  @P0 LDGSTS.E.BYPASS.LTC128B.128 [R6+0x23400], desc[UR40][R2.64], !P2 ;  /* 0x2340000002060fae */ /* 0x0003e2000d101d68 */
[----:B------:R-:W-:Y:S01]  /*1cc00*/  IMAD.MOV.U32 R0, RZ, RZ, R14 ;  /* 0x000000ffff007224 */ /* 0x000fe200078e000e */
[----:B------:R-:W-:Y:S06]  /*1cc10*/  BRA `(.L_x_5026) ;  /* 0xffffffac00cc7947 */ /* 0x000fec000383ffff */
.L_x_4910:
        /* <DEDUP_REMOVED lines=9> */
.L_x_5027:
[C---:B------:R-:W-:Y:S02]  /*1ccb0*/  ISETP.GE.AND P0, PT, R17.reuse, R3, PT ;  /* 0x000000031100720c */ /* 0x040fe40003f06270 */
[----:B------:R-:W-:Y:S01]  /*1ccc0*/  IADD3 R6, R17, 0x10, RZ ;  /* 0x0000001011067810 */ /* 0x000fe20007ffe0ff */
[----:B------:R-:W-:Y:S02]  /*1ccd0*/  IMAD.MOV.U32 R13, RZ, RZ, R0 ;  /* 0x000000ffff0d7224 */ /* 0x000fe400078e0000 */
[----:B------:R-:W-:-:S08]  /*1cce0*/  IMAD.MOV.U32 R4, RZ, RZ, R14 ;  /* 0x000000ffff047224 */ /* 0x000fd000078e000e */
[----:B------:R-:W-:Y:S05]  /*1ccf0*/  WARPSYNC.COLLECTIVE R15, `(.L_x_5028) ;  /* 0x000000000f087348 */ /* 0x000fea0003c00000 */
[----:B------:R0:W1:Y:S02]  /*1cd00*/  SHFL.IDX P6, R14, R13, R12, R11 ;  /* 0x0000000c0d0e7389 */ /* 0x00006400000c000b */
[----:B01----:R-:W-:Y:S01]  /*1cd10*/  ENDCOLLECTIVE ;  /* 0x000000000000791b */ /* 0x003fe20003800000 */
.L_x_5028:
[----:B------:R-:W-:Y:S02]  /*1cd20*/  IMAD.MOV.U32 R13, RZ, RZ, R2 ;  /* 0x000000ffff0d7224 */ /* 0x000fe400078e0002 */
[----:B------:R-:W-:Y:S02]  /*1cd30*/  IMAD.MOV.U32 R12, RZ, RZ, 0x1 ;  /* 0x00000001ff0c7424 */ /* 0x000fe400078e00ff */
[----:B------:R-:W-:-:S07]  /*1cd40*/  IMAD.MOV.U32 R5, RZ, RZ, R14 ;  /* 0x000000ffff057224 */ /* 0x000fce00078e000e */
[----:B------:R-:W-:Y:S05]  /*1cd50*/  WARPSYNC.COLLECTIVE R15, `(.L_x_5029) ;  /* 0x000000000f087348 */ /* 0x000fea0003c00000 */
[----:B------:R0:W1:Y:S02]  /*1cd60*/  SHFL.IDX P6, R14, R13, R12, R11 ;  /* 0x0000000c0d0e7389 */ /* 0x00006400000c000b */
[----:B01----:R-:W-:Y:S01]  /*1cd70*/  ENDCOLLECTIVE ;  /* 0x000000000000791b */ /* 0x003fe20003800000 */
.L_x_5029:
        /* <DEDUP_REMOVED lines=15> */
.L_x_5030:
[----:B------:R-:W-:Y:S02]  /*1ce70*/  IMAD.MOV.U32 R13, RZ, RZ, R2 ;  /* 0x000000ffff0d7224 */ /* 0x000fe400078e0002 */
[----:B------:R-:W-:Y:S02]  /*1ce80*/  IMAD.MOV.U32 R12, RZ, RZ, 0x2 ;  /* 0x00000002ff0c7424 */ /* 0x000fe400078e00ff */
[----:B------:R-:W-:-:S07]  /*1ce90*/  IMAD.MOV.U32 R5, RZ, RZ, R14 ;  /* 0x000000ffff057224 */ /* 0x000fce00078e000e */
[----:B------:R-:W-:Y:S05]  /*1cea0*/  WARPSYNC.COLLECTIVE R15, `(.L_x_5031) ;  /* 0x000000000f087348 */ /* 0x000fea0003c00000 */
[----:B------:R0:W1:Y:S02]  /*1ceb0*/  SHFL.IDX P6, R14, R13, R12, R11 ;  /* 0x0000000c0d0e7389 */ /* 0x00006400000c000b */
[----:B01----:R-:W-:Y:S01]  /*1cec0*/  ENDCOLLECTIVE ;  /* 0x000000000000791b */ /* 0x003fe20003800000 */
.L_x_5031:
        /* <DEDUP_REMOVED lines=16> */
.L_x_5032:
[----:B------:R-:W-:Y:S02]  /*1cfd0*/  IMAD.MOV.U32 R13, RZ, RZ, R2 ;  /* 0x000000ffff0d7224 */ /* 0x000fe400078e0002 */
[----:B------:R-:W-:Y:S01]  /*1cfe0*/  IMAD.MOV.U32 R12, RZ, RZ, 0x3 ;  /* 0x00000003ff0c7424 */ /* 0x000fe200078e00ff */
[----:B------:R-:W-:-:S07]  /*1cff0*/  MOV R5, R14 ;  /* 0x0000000e00057202 */ /* 0x000fce0000000f00 */
[----:B------:R-:W-:Y:S05]  /*1d000*/  WARPSYNC.COLLECTIVE R15, `(.L_x_5033) ;  /* 0x000000000f087348 */ /* 0x000fea0003c00000 */
[----:B------:R0:W1:Y:S02]  /*1d010*/  SHFL.IDX P6, R14, R13, R12, R11 ;  /* 0x0000000c0d0e7389 */ /* 0x00006400000c000b */
[----:B01----:R-:W-:Y:S01]  /*1d020*/  ENDCOLLECTIVE ;  /* 0x000000000000791b */ /* 0x003fe20003800000 */
.L_x_5033:
        /* <DEDUP_REMOVED lines=14> */
.L_x_5034:
[----:B------:R-:W-:Y:S01]  /*1d110*/  MOV R0, R14 ;  /* 0x0000000e00007202 */ /* 0x000fe20000000f00 */
[----:B------:R-:W-:Y:S06]  /*1d120*/  BRA `(.L_x_5035) ;  /* 0xffffffb000fc7947 */ /* 0x000fec000383ffff */
.L_x_4913:
[----:B0-----:R0:W1:Y:S02]  /*1d130*/  SYNCS.PHASECHK.TRANS64.TRYWAIT P0, [R23+URZ+0x28c20], R0 ;  /* 0x028c2000170075a7 */ /* 0x001064000800017f */
[----:B-1----:R-:W-:Y:S05]  /*1d140*/  @!P0 NANOSLEEP.SYNCS 0x989680 ;  /* 0x009896800000895d */ /* 0x002fea0003900000 */
[----:B------:R-:W1:Y:S02]  /*1d150*/  @!P0 SYNCS.PHASECHK.TRANS64 P0, [R23+URZ+0x28c20], R0 ;  /* 0x028c2000170085a7 */ /* 0x000e64000800007f */
[----:B-1----:R-:W-:Y:S05]  /*1d160*/  @!P0 BRA `(.L_x_4913) ;  /* 0xfffffffc00f08947 */ /* 0x002fea000383ffff */
[----:B------:R-:W-:Y:S05]  /*1d170*/  BRA `(.L_x_5036) ;  /* 0xffffffb400587947 */ /* 0x000fea000383ffff */
.L_x_4916:
[----:B0-----:R0:W1:Y:S02]  /*1d180*/  SYNCS.PHASECHK.TRANS64.TRYWAIT P0, [R31+URZ+0x28c60], R0 ;  /* 0x028c60001f0075a7 */ /* 0x001064000800017f */
[----:B-1----:R-:W-:Y:S05]  /*1d190*/  @!P0 NANOSLEEP.SYNCS 0x989680 ;  /* 0x009896800000895d */ /* 0x002fea0003900000 */
[----:B------:R-:W1:Y:S02]  /*1d1a0*/  @!P0 SYNCS.PHASECHK.TRANS64 P0, [R31+URZ+0x28c60], R0 ;  /* 0x028c60001f0085a7 */ /* 0x000e64000800007f */
[----:B-1----:R-:W-:Y:S05]  /*1d1b0*/  @!P0 BRA `(.L_x_4916) ;  /* 0xfffffffc00f08947 */ /* 0x002fea000383ffff */
[----:B------:R-:W-:Y:S05]  /*1d1c0*/  BRA `(.L_x_5037) ;  /* 0xffffffb400687947 */ /* 0x000fea000383ffff */
.L_x_4917:
        /* <DEDUP_REMOVED lines=8> */
.L_x_5039:
[----:B------:R-:W-:Y:S05]  /*1d250*/  BSYNC B0 ;  /* 0x0000000000007941 */ /* 0x000fea0003800000 */
.L_x_5038:
[----:B------:R0:W5:Y:S01]  /*1d260*/  LDL R8, [R1+0xc] ;  /* 0x00000c0001087983 */ /* 0x0001620000100800 */
[----:B------:R-:W-:Y:S01]  /*1d270*/  MOV R13, R5 ;  /* 0x00000005000d7202 */ /* 0x000fe20000000f00 */
[----:B------:R-:W-:Y:S01]  /*1d280*/  IMAD.MOV.U32 R12, RZ, RZ, RZ ;  /* 0x000000ffff0c7224 */ /* 0x000fe200078e00ff */
[C---:B------:R-:W-:Y:S01]  /*1d290*/  LOP3.LUT P5, RZ, R32.reuse, 0x2, RZ, 0xc0, !PT ;  /* 0x0000000220ff7812 */ /* 0x040fe200078ac0ff */
        /* <DEDUP_REMOVED lines=11> */
.L_x_5040:
[----:B------:R-:W-:Y:S01]  /*1d350*/  LOP3.LUT P2, RZ, R32, 0x10, RZ, 0xc0, !PT ;  /* 0x0000001020ff7812 */ /* 0x000fe2000784c0ff */
[----:B------:R-:W-:Y:S02]  /*1d360*/  IMAD.MOV.U32 R13, RZ, RZ, R6 ;  /* 0x000000ffff0d7224 */ /* 0x000fe400078e0006 */
[----:B------:R-:W-:Y:S02]  /*1d370*/  IMAD.MOV.U32 R12, RZ, RZ, 0x1 ;  /* 0x00000001ff0c7424 */ /* 0x000fe400078e00ff */
[----:B------:R-:W-:Y:S02]  /*1d380*/  IMAD.SHL.U32 R7, R7, 0x8, RZ ;  /* 0x0000000807077824 */ /* 0x000fe400078e00ff */
[----:B------:R-:W-:-:S03]  /*1d390*/  IMAD.MOV.U32 R2, RZ, RZ, R14 ;  /* 0x000000ffff027224 */ /* 0x000fc600078e000e */
[----:B------:R-:W-:-:S04]  /*1d3a0*/  LOP3.LUT R7, R7, 0x38, RZ, 0xc0, !PT ;  /* 0x0000003807077812 */ /* 0x000fc800078ec0ff */
[----:B------:R-:W-:Y:S02]  /*1d3b0*/  SHF.L.U32 R0, R7, 0x1, RZ ;  /* 0x0000000107007819 */ /* 0x000fe400000006ff */
[----:B------:R-:W-:Y:S02]  /*1d3c0*/  LOP3.LUT R7, R32, 0x1, RZ, 0xc0, !PT ;  /* 0x0000000120077812 */ /* 0x000fe400078ec0ff */
        /* <DEDUP_REMOVED lines=32> */
.L_x_5041:
[----:B------:R-:W-:Y:S01]  /*1d5d0*/  MOV R13, R5 ;  /* 0x00000005000d7202 */ /* 0x000fe20000000f00 */
[----:B------:R-:W-:-:S07]  /*1d5e0*/  IMAD.MOV.U32 R3, RZ, RZ, R14 ;  /* 0x000000ffff037224 */ /* 0x000fce00078e000e */
[----:B------:R-:W-:Y:S05]  /*1d5f0*/  WARPSYNC.COLLECTIVE R15, `(.L_x_5042) ;  /* 0x000000000f087348 */ /* 0x000fea0003c00000 */
[----:B------:R0:W1:Y:S02]  /*1d600*/  SHFL.IDX P6, R14, R13, R12, R11 ;  /* 0x0000000c0d0e7389 */ /* 0x00006400000c000b */
[----:B01----:R-:W-:Y:S01]  /*1d610*/  ENDCOLLECTIVE ;  /* 0x000000000000791b */ /* 0x003fe20003800000 */
.L_x_5042:
        /* <DEDUP_REMOVED lines=29> */
.L_x_5043:
[----:B------:R-:W-:Y:S01]  /*1d7f0*/  MOV R13, R5 ;  /* 0x00000005000d7202 */ /* 0x000fe20000000f00 */
[----:B------:R-:W-:-:S07]  /*1d800*/  IMAD.MOV.U32 R7, RZ, RZ, R14 ;  /* 0x000000ffff077224 */ /* 0x000fce00078e000e */
[----:B------:R-:W-:Y:S05]  /*1d810*/  WARPSYNC.COLLECTIVE R15, `(.L_x_5044) ;  /* 0x000000000f087348 */ /* 0x000fea0003c00000 */
[----:B------:R0:W1:Y:S02]  /*1d820*/  SHFL.IDX P6, R14, R13, R12, R11 ;  /* 0x0000000c0d0e7389 */ /* 0x00006400000c000b */
[----:B01----:R-:W-:Y:S01]  /*1d830*/  ENDCOLLECTIVE ;  /* 0x000000000000791b */ /* 0x003fe20003800000 */
.L_x_5044:
        /* <DEDUP_REMOVED lines=29> */
.L_x_5045:
[----:B------:R-:W-:Y:S01]  /*1da10*/  MOV R13, R5 ;  /* 0x00000005000d7202 */ /* 0x000fe20000000f00 */
[----:B------:R-:W-:-:S07]  /*1da20*/  IMAD.MOV.U32 R6, RZ, RZ, R14 ;  /* 0x000000ffff067224 */ /* 0x000fce00078e000e */
[----:B------:R-:W-:Y:S05]  /*1da30*/  WARPSYNC.COLLECTIVE R15, `(.L_x_5046) ;  /* 0x000000000f087348 */ /* 0x000fea0003c00000 */
[----:B------:R0:W1:Y:S02]  /*1da40*/  SHFL.IDX P6, R14, R13, R12, R11 ;  /* 0x0000000c0d0e7389 */ /* 0x00006400000c000b */
[----:B01----:R-:W-:Y:S01]  /*1da50*/  ENDCOLLECTIVE ;  /* 0x000000000000791b */ /* 0x003fe20003800000 */
.L_x_5046:
[----:B------:R-:W-:Y:S01]  /*1da60*/  IMAD.MOV.U32 R2, RZ, RZ, R14 ;  /* 0x000000ffff027224 */ /* 0x000fe200078e000e */
[----:B------:R-:W-:Y:S06]  /*1da70*/  BRA `(.L_x_5047) ;  /* 0xffffffb400007947 */ /* 0x000fec000383ffff */
.L_x_4924:
[----:B0-----:R0:W1:Y:S02]  /*1da80*/  SYNCS.PHASECHK.TRANS64.TRYWAIT P0, [R6+URZ+0x28c40], R17 ;  /* 0x028c4011060075a7 */ /* 0x001064000800017f */
[----:B-1----:R-:W-:Y:S05]  /*1da90*/  @!P0 NANOSLEEP.SYNCS 0x989680 ;  /* 0x009896800000895d */ /* 0x002fea0003900000 */
[----:B------:R-:W1:Y:S02]  /*1daa0*/  @!P0 SYNCS.PHASECHK.TRANS64 P0, [R6+URZ+0x28c40], R17 ;  /* 0x028c4011060085a7 */ /* 0x000e64000800007f */
[----:B-1----:R-:W-:Y:S05]  /*1dab0*/  @!P0 BRA `(.L_x_4924) ;  /* 0xfffffffc00f08947 */ /* 0x002fea000383ffff */
[----:B------:R-:W-:Y:S05]  /*1dac0*/  BRA `(.L_x_5048) ;  /* 0xffffffb800907947 */ /* 0x000fea000383ffff */
.L_x_4925:
        /* <DEDUP_REMOVED lines=8> */
.L_x_5050:
[----:B------:R-:W-:Y:S05]  /*1db50*/  BSYNC B1 ;  /* 0x0000000000017941 */ /* 0x000fea0003800000 */
.L_x_5049:
        /* <DEDUP_REMOVED lines=9> */
.L_x_5051:
[----:B------:R-:W-:Y:S02]  /*1dbf0*/  IMAD.MOV.U32 R13, RZ, RZ, R27 ;  /* 0x000000ffff0d7224 */ /* 0x000fe400078e001b */
[----:B------:R-:W-:Y:S02]  /*1dc00*/  IMAD.MOV.U32 R12, RZ, RZ, 0x1 ;  /* 0x00000001ff0c7424 */ /* 0x000fe400078e00ff */
[----:B------:R-:W-:-:S07]  /*1dc10*/  IMAD.MOV.U32 R2, RZ, RZ, R14 ;  /* 0x000000ffff027224 */ /* 0x000fce00078e000e */
[----:B------:R-:W-:Y:S05]  /*1dc20*/  WARPSYNC.COLLECTIVE R15, `(.L_x_5052) ;  /* 0x000000000f087348 */ /* 0x000fea0003c00000 */
[----:B------:R0:W1:Y:S02]  /*1dc30*/  SHFL.IDX P6, R14, R13, R12, R11 ;  /* 0x0000000c0d0e7389 */ /* 0x00006400000c000b */
[----:B01----:R-:W-:Y:S01]  /*1dc40*/  ENDCOLLECTIVE ;  /* 0x000000000000791b */ /* 0x003fe20003800000 */
.L_x_5052:
[----:B------:R-:W-:-:S04]  /*1dc50*/  IADD3 R2, P0, R2, R0, RZ ;  /* 0x0000000002027210 */ /* 0x000fc80007f1e0ff */
[----:B------:R-:W-:-:S05]  /*1dc60*/  IADD3.X R3, RZ, R3, RZ, P0, !PT ;  /* 0x00000003ff037210 */ /* 0x000fca00007fe4ff */
        /* <DEDUP_REMOVED lines=9> */
.L_x_5053:
[----:B------:R-:W-:Y:S02]  /*1dd00*/  IMAD.MOV.U32 R13, RZ, RZ, R27 ;  /* 0x000000ffff0d7224 */ /* 0x000fe400078e001b */
[----:B------:R-:W-:Y:S01]  /*1dd10*/  IMAD.MOV.U32 R12, RZ, RZ, 0x2 ;  /* 0x00000002ff0c7424 */ /* 0x000fe200078e00ff */
[----:B------:R-:W-:-:S07]  /*1dd20*/  MOV R2, R14 ;  /* 0x0000000e00027202 */ /* 0x000fce0000000f00 */
[----:B------:R-:W-:Y:S05]  /*1dd30*/  WARPSYNC.COLLECTIVE R15, `(.L_x_5054) ;  /* 0x000000000f087348 */ /* 0x000fea0003c00000 */
[----:B------:R0:W1:Y:S02]  /*1dd40*/  SHFL.IDX P6, R14, R13, R12, R11 ;  /* 0x0000000c0d0e7389 */ /* 0x00006400000c000b */
[----:B01----:R-:W-:Y:S01]  /*1dd50*/  ENDCOLLECTIVE ;  /* 0x000000000000791b */ /* 0x003fe20003800000 */
.L_x_5054:
        /* <DEDUP_REMOVED lines=11> */
.L_x_5055:
[----:B------:R-:W-:Y:S02]  /*1de10*/  IMAD.MOV.U32 R13, RZ, RZ, R27 ;  /* 0x000000ffff0d7224 */ /* 0x000fe400078e001b */
[----:B------:R-:W-:Y:S01]  /*1de20*/  IMAD.MOV.U32 R12, RZ, RZ, 0x3 ;  /* 0x00000003ff0c7424 */ /* 0x000fe200078e00ff */
[----:B------:R-:W-:-:S07]  /*1de30*/  MOV R2, R14 ;  /* 0x0000000e00027202 */ /* 0x000fce0000000f00 */
[----:B------:R-:W-:Y:S05]  /*1de40*/  WARPSYNC.COLLECTIVE R15, `(.L_x_5056) ;  /* 0x000000000f087348 */ /* 0x000fea0003c00000 */
[----:B------:R0:W1:Y:S02]  /*1de50*/  SHFL.IDX P6, R14, R13, R12, R11 ;  /* 0x0000000c0d0e7389 */ /* 0x00006400000c000b */
[----:B01----:R-:W-:Y:S01]  /*1de60*/  ENDCOLLECTIVE ;  /* 0x000000000000791b */ /* 0x003fe20003800000 */
.L_x_5056:
        /* <DEDUP_REMOVED lines=11> */
.L_x_5057:
[----:B------:R-:W-:Y:S01]  /*1df20*/  MOV R2, R14 ;  /* 0x0000000e00027202 */ /* 0x000fe20000000f00 */
[----:B------:R-:W-:Y:S06]  /*1df30*/  BRA `(.L_x_5058) ;  /* 0xffffffb800207947 */ /* 0x000fec000383ffff */
.L_x_4930:
[----:B---3--:R3:W4:Y:S02]  /*1df40*/  SYNCS.PHASECHK.TRANS64.TRYWAIT P0, [R6+URZ+0x28c60], R17 ;  /* 0x028c6011060075a7 */ /* 0x008724000800017f */
[----:B----4-:R-:W-:Y:S05]  /*1df50*/  @!P0 NANOSLEEP.SYNCS 0x989680 ;  /* 0x009896800000895d */ /* 0x010fea0003900000 */
[----:B------:R-:W4:Y:S02]  /*1df60*/  @!P0 SYNCS.PHASECHK.TRANS64 P0, [R6+URZ+0x28c60], R17 ;  /* 0x028c6011060085a7 */ /* 0x000f24000800007f */
[----:B----4-:R-:W-:Y:S05]  /*1df70*/  @!P0 BRA `(.L_x_4930) ;  /* 0xfffffffc00f08947 */ /* 0x010fea000383ffff */
[----:B------:R-:W-:Y:S05]  /*1df80*/  BRA `(.L_x_5059) ;  /* 0xffffffb800707947 */ /* 0x000fea000383ffff */
.L_x_4931:
        /* <DEDUP_REMOVED lines=8> */
.L_x_5061:
[----:B------:R-:W-:Y:S05]  /*1e010*/  BSYNC B1 ;  /* 0x0000000000017941 */ /* 0x000fea0003800000 */
.L_x_5060:
[----:B------:R-:W-:Y:S01]  /*1e020*/  MOV R13, R9 ;  /* 0x00000009000d7202 */ /* 0x000fe20000000f00 */
[----:B------:R-:W-:Y:S01]  /*1e030*/  IMAD.MOV.U32 R12, RZ, RZ, RZ ;  /* 0x000000ffff0c7224 */ /* 0x000fe200078e00ff */
[C---:B------:R-:W-:Y:S01]  /*1e040*/  LOP3.LUT P2, RZ, R22.reuse, 0x40, RZ, 0xc0, !PT ;  /* 0x0000004016ff7812 */ /* 0x040fe2000784c0ff */
[----:B------:R-:W-:Y:S01]  /*1e050*/  IMAD.MOV.U32 R11, RZ, RZ, 0x181f ;  /* 0x0000181fff0b7424 */ /* 0x000fe200078e00ff */
[C---:B------:R-:W-:Y:S01]  /*1e060*/  LOP3.LUT P1, RZ, R22.reuse, 0x20, RZ, 0xc0, !PT ;  /* 0x0000002016ff7812 */ /* 0x040fe2000782c0ff */
[----:B------:R-:W-:Y:S01]  /*1e070*/  IMAD.MOV.U32 R15, RZ, RZ, -0x1 ;  /* 0xffffffffff0f7424 */ /* 0x000fe200078e00ff */
[----:B------:R-:W-:Y:S01]  /*1e080*/  LOP3.LUT R22, R22, 0xffffdfff, RZ, 0xc0, !PT ;  /* 0xffffdfff16167812 */ /* 0x000fe200078ec0ff */
[----:B------:R-:W-:Y:S01]  /*1e090*/  IMAD.MOV.U32 R3, RZ, RZ, R14 ;  /* 0x000000ffff037224 */ /* 0x000fe200078e000e */
[----:B------:R-:W-:-:S09]  /*1e0a0*/  LEA R17, R17, R23, 0x1 ;  /* 0x0000001711117211 */ /* 0x000fd200078e08ff */
[----:B------:R-:W-:Y:S05]  /*1e0b0*/  WARPSYNC.COLLECTIVE R15, `(.L_x_5062) ;  /* 0x000000000f087348 */ /* 0x000fea0003c00000 */
[----:B------:R0:W1:Y:S02]  /*1e0c0*/  SHFL.IDX P6, R14, R13, R12, R11 ;  /* 0x0000000c0d0e7389 */ /* 0x00006400000c000b */
[----:B01----:R-:W-:Y:S01]  /*1e0d0*/  ENDCOLLECTIVE ;  /* 0x000000000000791b */ /* 0x003fe20003800000 */
.L_x_5062:
        /* <DEDUP_REMOVED lines=18> */
.L_x_5063:
        /* <DEDUP_REMOVED lines=16> */
.L_x_5064:
        /* <DEDUP_REMOVED lines=19> */
.L_x_5065:
        /* <DEDUP_REMOVED lines=14> */
.L_x_5066:
[----:B------:R-:W-:Y:S01]  /*1e510*/  IMAD.MOV.U32 R13, RZ, RZ, R10 ;  /* 0x000000ffff0d7224 */ /* 0x000fe200078e000a */
[----:B------:R-:W-:Y:S02]  /*1e520*/  MOV R12, 0x3 ;  /* 0x00000003000c7802 */ /* 0x000fe40000000f00 */
        /* <DEDUP_REMOVED lines=14> */
.L_x_5067:
        /* <DEDUP_REMOVED lines=14> */
.L_x_5068:
[----:B------:R-:W-:Y:S05]  /*1e6f0*/  BRA `(.L_x_5069) ;  /* 0xffffffb400dc7947 */ /* 0x000fea000383ffff */
.L_x_4939:
[----:B------:R-:W-:Y:S01]  /*1e700*/  BSSY B0, `(.L_x_5070) ;  /* 0x0000008000007945 */ /* 0x000fe20003800000 */
[----:B------:R-:W-:Y:S01]  /*1e710*/  IMAD.MOV.U32 R13, RZ, RZ, R16 ;  /* 0x000000ffff0d7224 */ /* 0x000fe200078e0010 */
[----:B------:R-:W-:Y:S01]  /*1e720*/  MOV R15, 0xffffffff ;  /* 0xffffffff000f7802 */ /* 0x000fe20000000f00 */
[----:B------:R-:W-:Y:S02]  /*1e730*/  IMAD.MOV.U32 R12, RZ, RZ, RZ ;  /* 0x000000ffff0c7224 */ /* 0x000fe400078e00ff */
[----:B------:R-:W-:-:S07]  /*1e740*/  IMAD.MOV.U32 R11, RZ, RZ, 0x1f ;  /* 0x0000001fff0b7424 */ /* 0x000fce00078e00ff */
[----:B0123--:R-:W-:Y:S05]  /*1e750*/  WARPSYNC.COLLECTIVE R15, `(.L_x_5071) ;  /* 0x000000000f087348 */ /* 0x00ffea0003c00000 */
[----:B------:R4:W0:Y:S02]  /*1e760*/  SHFL.IDX P6, R14, R13, R12, R11 ;  /* 0x0000000c0d0e7389 */ /* 0x00082400000c000b */
[----:B01234-:R-:W-:Y:S01]  /*1e770*/  ENDCOLLECTIVE ;  /* 0x000000000000791b */ /* 0x01ffe20003800000 */
.L_x_5071:
[----:B------:R-:W-:Y:S05]  /*1e780*/  BSYNC B0 ;  /* 0x0000000000007941 */ /* 0x000fea0003800000 */
.L_x_5070:
        /* <DEDUP_REMOVED lines=9> */
.L_x_5072:
[----:B------:R-:W-:Y:S02]  /*1e820*/  ULDC UR4, c[0x0][0xc3c] ;  /* 0x00030f0000047ab9 */ /* 0x000fe40000000800 */
[----:B------:R-:W-:-:S13]  /*1e830*/  ISETP.GE.OR P1, PT, R5, UR4, !P0 ;  /* 0x0000000405007c0c */ /* 0x000fda000c726670 */
[----:B------:R-:W0:Y:S01]  /*1e840*/  @!P1 LDC.64 R2, c[0x0][0xc80] ;  /* 0x00032000ff029b82 */ /* 0x000e220000000a00 */
[----:B------:R-:W-:Y:S01]  /*1e850*/  IMAD.MOV.U32 R11, RZ, RZ, RZ ;  /* 0x000000ffff0b7224 */ /* 0x000fe200078e00ff */
[----:B------:R-:W-:Y:S01]  /*1e860*/  MOV R16, R14 ;  /* 0x0000000e00107202 */ /* 0x000fe20000000f00 */
        /* <DEDUP_REMOVED lines=13> */
.L_x_5073:
[----:B------:R-:W-:Y:S01]  /*1e940*/  IMAD.MOV.U32 R12, RZ, RZ, 0x2 ;  /* 0x00000002ff0c7424 */ /* 0x000fe200078e00ff */
[----:B------:R-:W-:-:S04]  /*1e950*/  SEL R5, R14, RZ, P1 ;  /* 0x000000ff0e057207 */ /* 0x000fc80000800000 */
[----:B------:R-:W-:-:S05]  /*1e960*/  IADD3 R4, R2, R5, RZ ;  /* 0x0000000502047210 */ /* 0x000fca0007ffe0ff */
[----:B------:R-:W-:-:S07]  /*1e970*/  IMAD.MOV.U32 R13, RZ, RZ, R4 ;  /* 0x000000ffff0d7224 */ /* 0x000fce00078e0004 */
[----:B------:R-:W-:Y:S05]  /*1e980*/  WARPSYNC.COLLECTIVE R15, `(.L_x_5074) ;  /* 0x000000000f087348 */ /* 0x000fea0003c00000 */
[----:B------:R0:W1:Y:S02]  /*1e990*/  SHFL.UP P6, R14, R13, R12, R11 ;  /* 0x0400000c0d0e7389 */ /* 0x00006400000c000b */
[----:B01----:R-:W-:Y:S01]  /*1e9a0*/  ENDCOLLECTIVE ;  /* 0x000000000000791b */ /* 0x003fe20003800000 */
.L_x_5074:
[----:B------:R-:W-:Y:S01]  /*1e9b0*/  IMAD.MOV.U32 R12, RZ, RZ, 0x4 ;  /* 0x00000004ff0c7424 */ /* 0x000fe200078e00ff */
[----:B------:R-:W-:-:S05]  /*1e9c0*/  SEL R5, R14, RZ, P2 ;  /* 0x000000ff0e057207 */ /* 0x000fca0001000000 */
[----:B------:R-:W-:-:S04]  /*1e9d0*/  IMAD.IADD R5, R4, 0x1, R5 ;  /* 0x0000000104057824 */ /* 0x000fc800078e0205 */
[----:B------:R-:W-:-:S07]  /*1e9e0*/  IMAD.MOV.U32 R13, RZ, RZ, R5 ;  /* 0x000000ffff0d7224 */ /* 0x000fce00078e0005 */
[----:B------:R-:W-:Y:S05]  /*1e9f0*/  WARPSYNC.COLLECTIVE R15, `(.L_x_5075) ;  /* 0x000000000f087348 */ /* 0x000fea0003c00000 */
[----:B------:R0:W1:Y:S02]  /*1ea00*/  SHFL.UP P6, R14, R13, R12, R11 ;  /* 0x0400000c0d0e7389 */ /* 0x00006400000c000b */
[----:B01----:R-:W-:Y:S01]  /*1ea10*/  ENDCOLLECTIVE ;  /* 0x000000000000791b */ /* 0x003fe20003800000 */
.L_x_5075:
[----:B------:R-:W-:Y:S01]  /*1ea20*/  IMAD.MOV.U32 R12, RZ, RZ, 0x8 ;  /* 0x00000008ff0c7424 */ /* 0x000fe200078e00ff */
[----:B------:R-:W-:-:S04]  /*1ea30*/  SEL R6, R14, RZ, P3 ;  /* 0x000000ff0e067207 */ /* 0x000fc80001800000 */
[----:B------:R-:W-:-:S05]  /*1ea40*/  IADD3 R6, R5, R6, RZ ;  /* 0x0000000605067210 */ /* 0x000fca0007ffe0ff */
[----:B------:R-:W-:-:S07]  /*1ea50*/  IMAD.MOV.U32 R13, RZ, RZ, R6 ;  /* 0x000000ffff0d7224 */ /* 0x000fce00078e0006 */
[----:B------:R-:W-:Y:S05]  /*1ea60*/  WARPSYNC.COLLECTIVE R15, `(.L_x_5076) ;  /* 0x000000000f087348 */ /* 0x000fea0003c00000 */
[----:B------:R0:W1:Y:S02]  /*1ea70*/  SHFL.UP P6, R14, R13, R12, R11 ;  /* 0x0400000c0d0e7389 */ /* 0x00006400000c000b */
[----:B01----:R-:W-:Y:S01]  /*1ea80*/  ENDCOLLECTIVE ;  /* 0x000000000000791b */ /* 0x003fe20003800000 */
.L_x_5076:
[----:B------:R-:W-:Y:S01]  /*1ea90*/  IMAD.MOV.U32 R12, RZ, RZ, 0x10 ;  /* 0x00000010ff0c7424 */ /* 0x000fe200078e00ff */
[----:B------:R-:W-:-:S05]  /*1eaa0*/  SEL R3, R14, RZ, P4 ;  /* 0x000000ff0e037207 */ /* 0x000fca0002000000 */
[----:B------:R-:W-:-:S04]  /*1eab0*/  IMAD.IADD R4, R6, 0x1, R3 ;  /* 0x0000000106047824 */ /* 0x000fc800078e0203 */
[----:B------:R-:W-:-:S07]  /*1eac0*/  IMAD.MOV.U32 R13, RZ, RZ, R4 ;  /* 0x000000ffff0d7224 */ /* 0x000fce00078e0004 */
[----:B------:R-:W-:Y:S05]  /*1ead0*/  WARPSYNC.COLLECTIVE R15, `(.L_x_5077) ;  /* 0x000000000f087348 */ /* 0x000fea0003c00000 */
[----:B------:R0:W1:Y:S02]  /*1eae0*/  SHFL.UP P6, R14, R13, R12, R11 ;  /* 0x0400000c0d0e7389 */ /* 0x00006400000c000b */
[----:B01----:R-:W-:Y:S01]  /*1eaf0*/  ENDCOLLECTIVE ;  /* 0x000000000000791b */ /* 0x003fe20003800000 */
.L_x_5077:
[----:B------:R-:W-:Y:S02]  /*1eb00*/  IMAD.MOV.U32 R12, RZ, RZ, 0x1f ;  /* 0x0000001fff0c7424 */ /* 0x000fe400078e00ff */
[----:B------:R-:W-:Y:S01]  /*1eb10*/  IMAD.MOV.U32 R11, RZ, RZ, 0x1f ;  /* 0x0000001fff0b7424 */ /* 0x000fe200078e00ff */
[----:B------:R-:W-:-:S04]  /*1eb20*/  SEL R3, R14, RZ, P5 ;  /* 0x000000ff0e037207 */ /* 0x000fc80002800000 */
[----:B------:R-:W-:-:S05]  /*1eb30*/  IADD3 R3, R4, R3, RZ ;  /* 0x0000000304037210 */ /* 0x000fca0007ffe0ff */
[----:B------:R-:W-:-:S07]  /*1eb40*/  IMAD.MOV.U32 R13, RZ, RZ, R3 ;  /* 0x000000ffff0d7224 */ /* 0x000fce00078e0003 */
[----:B------:R-:W-:Y:S05]  /*1eb50*/  WARPSYNC.COLLECTIVE R15, `(.L_x_5078) ;  /* 0x000000000f087348 */ /* 0x000fea0003c00000 */
[----:B------:R0:W1:Y:S02]  /*1eb60*/  SHFL.IDX P6, R14, R13, R12, R11 ;  /* 0x0000000c0d0e7389 */ /* 0x00006400000c000b */
[----:B01----:R-:W-:Y:S01]  /*1eb70*/  ENDCOLLECTIVE ;  /* 0x000000000000791b */ /* 0x003fe20003800000 */
.L_x_5078:
[----:B------:R-:W-:Y:S05]  /*1eb80*/  BRA `(.L_x_5079) ;  /* 0xffffffb800707947 */ /* 0x000fea000383ffff */
.L_x_4944:
[----:B------:R-:W-:Y:S01]  /*1eb90*/  BSSY B0, `(.L_x_5080) ;  /* 0x0000008000007945 */ /* 0x000fe20003800000 */
[----:B-----5:R-:W-:Y:S01]  /*1eba0*/  IMAD.MOV.U32 R13, RZ, RZ, R2 ;  /* 0x000000ffff0d7224 */ /* 0x020fe200078e0002 */
[----:B------:R-:W-:Y:S01]  /*1ebb0*/  MOV R11, RZ ;  /* 0x000000ff000b7202 */ /* 0x000fe20000000f00 */
[----:B------:R-:W-:Y:S02]  /*1ebc0*/  IMAD.MOV.U32 R12, RZ, RZ, 0x1 ;  /* 0x00000001ff0c7424 */ /* 0x000fe400078e00ff */
[----:B------:R-:W-:-:S07]  /*1ebd0*/  IMAD.MOV.U32 R15, RZ, RZ, -0x1 ;  /* 0xffffffffff0f7424 */ /* 0x000fce00078e00ff */
[----:B012---:R-:W-:Y:S05]  /*1ebe0*/  WARPSYNC.COLLECTIVE R15, `(.L_x_5081) ;  /* 0x000000000f087348 */ /* 0x007fea0003c00000 */
[----:B------:R3:W4:Y:S02]  /*1ebf0*/  SHFL.UP P6, R14, R13, R12, R11 ;  /* 0x0400000c0d0e7389 */ /* 0x00072400000c000b */
[----:B01234-:R-:W-:Y:S01]  /*1ec00*/  ENDCOLLECTIVE ;  /* 0x000000000000791b */ /* 0x01ffe20003800000 */
.L_x_5081:
[----:B------:R-:W-:Y:S05]  /*1ec10*/  BSYNC B0 ;  /* 0x0000000000007941 */ /* 0x000fea0003800000 */
.L_x_5080:
        /* <DEDUP_REMOVED lines=8> */
.L_x_5082:
[----:B------:R-:W-:Y:S01]  /*1eca0*/  IMAD.MOV.U32 R12, RZ, RZ, 0x4 ;  /* 0x00000004ff0c7424 */ /* 0x000fe200078e00ff */
[----:B------:R-:W-:-:S04]  /*1ecb0*/  SEL R14, R14, RZ, P2 ;  /* 0x000000ff0e0e7207 */ /* 0x000fc80001000000 */
[----:B------:R-:W-:-:S05]  /*1ecc0*/  IADD3 R3, R13, R14, RZ ;  /* 0x0000000e0d037210 */ /* 0x000fca0007ffe0ff */
[----:B------:R-:W-:-:S07]  /*1ecd0*/  IMAD.MOV.U32 R13, RZ, RZ, R3 ;  /* 0x000000ffff0d7224 */ /* 0x000fce00078e0003 */
[----:B------:R-:W-:Y:S05]  /*1ece0*/  WARPSYNC.COLLECTIVE R15, `(.L_x_5083) ;  /* 0x000000000f087348 */ /* 0x000fea0003c00000 */
[----:B------:R0:W1:Y:S02]  /*1ecf0*/  SHFL.UP P6, R14, R13, R12, R11 ;  /* 0x0400000c0d0e7389 */ /* 0x00006400000c000b */
[----:B01----:R-:W-:Y:S01]  /*1ed00*/  ENDCOLLECTIVE ;  /* 0x000000000000791b */ /* 0x003fe20003800000 */
.L_x_5083:
[----:B------:R-:W-:Y:S01]  /*1ed10*/  IMAD.MOV.U32 R12, RZ, RZ, 0x8 ;  /* 0x00000008ff0c7424 */ /* 0x000fe200078e00ff */
[----:B------:R-:W-:-:S05]  /*1ed20*/  SEL R4, R14, RZ, P3 ;  /* 0x000000ff0e047207 */ /* 0x000fca0001800000 */
[----:B------:R-:W-:-:S04]  /*1ed30*/  IMAD.IADD R4, R3, 0x1, R4 ;  /* 0x0000000103047824 */ /* 0x000fc800078e0204 */
[----:B------:R-:W-:-:S07]  /*1ed40*/  IMAD.MOV.U32 R13, RZ, RZ, R4 ;  /* 0x000000ffff0d7224 */ /* 0x000fce00078e0004 */
[----:B------:R-:W-:Y:S05]  /*1ed50*/  WARPSYNC.COLLECTIVE R15, `(.L_x_5084) ;  /* 0x000000000f087348 */ /* 0x000fea0003c00000 */
[----:B------:R0:W1:Y:S02]  /*1ed60*/  SHFL.UP P6, R14, R13, R12, R11 ;  /* 0x0400000c0d0e7389 */ /* 0x00006400000c000b */
[----:B01----:R-:W-:Y:S01]  /*1ed70*/  ENDCOLLECTIVE ;  /* 0x000000000000791b */ /* 0x003fe20003800000 */
.L_x_5084:
[----:B------:R-:W-:Y:S01]  /*1ed80*/  IMAD.MOV.U32 R12, RZ, RZ, 0x10 ;  /* 0x00000010ff0c7424 */ /* 0x000fe200078e00ff */
[----:B------:R-:W-:-:S04]  /*1ed90*/  SEL R5, R14, RZ, P4 ;  /* 0x000000ff0e057207 */ /* 0x000fc80002000000 */
[----:B------:R-:W-:-:S05]  /*1eda0*/  IADD3 R5, R4, R5, RZ ;  /* 0x0000000504057210 */ /* 0x000fca0007ffe0ff */
[----:B------:R-:W-:-:S07]  /*1edb0*/  IMAD.MOV.U32 R13, RZ, RZ, R5 ;  /* 0x000000ffff0d7224 */ /* 0x000fce00078e0005 */
[----:B------:R-:W-:Y:S05]  /*1edc0*/  WARPSYNC.COLLECTIVE R15, `(.L_x_5085) ;  /* 0x000000000f087348 */ /* 0x000fea0003c00000 */
[----:B------:R0:W1:Y:S02]  /*1edd0*/  SHFL.UP P6, R14, R13, R12, R11 ;  /* 0x0400000c0d0e7389 */ /* 0x00006400000c000b */
[----:B01----:R-:W-:Y:S01]  /*1ede0*/  ENDCOLLECTIVE ;  /* 0x000000000000791b */ /* 0x003fe20003800000 */
.L_x_5085:
        /* <DEDUP_REMOVED lines=8> */
.L_x_5086:
[----:B------:R-:W-:Y:S05]  /*1ee70*/  BRA `(.L_x_5087) ;  /* 0xffffffb800507947 */ /* 0x000fea000383ffff */
.L_x_4946:
[----:B------:R-:W-:Y:S01]  /*1ee80*/  BSSY B0, `(.L_x_5088) ;  /* 0x0000006000007945 */ /* 0x000fe20003800000 */
[----:B------:R-:W-:Y:S01]  /*1ee90*/  PLOP3.LUT P6, PT, P6, PT, PT, 0x8, 0x0 ;  /* 0x000000000000781c */ /* 0x000fe200037ce170 */
[----:B------:R-:W-:-:S12]  /*1eea0*/  IMAD.MOV.U32 R15, RZ, RZ, -0x1 ;  /* 0xffffffffff0f7424 */ /* 0x000fd800078e00ff */
[----:B01----:R-:W-:Y:S05]  /*1eeb0*/  WARPSYNC.COLLECTIVE R15, `(.L_x_5089) ;  /* 0x000000000f087348 */ /* 0x003fea0003c00000 */
[----:B------:R-:W-:Y:S01]  /*1eec0*/  VOTE.ANY R14, PT, P6 ;  /* 0x00000000000e7806 */ /* 0x000fe200030e0100 */
[----:B01----:R-:W-:Y:S06]  /*1eed0*/  ENDCOLLECTIVE ;  /* 0x000000000000791b */ /* 0x003fec0003800000 */
.L_x_5089:
[----:B------:R-:W-:Y:S05]  /*1eee0*/  BSYNC B0 ;  /* 0x0000000000007941 */ /* 0x000fea0003800000 */
.L_x_5088:
[----:B------:R-:W-:Y:S01]  /*1eef0*/  IMAD.MOV.U32 R6, RZ, RZ, R14 ;  /* 0x000000ffff067224 */ /* 0x000fe200078e000e */
[----:B------:R-:W-:Y:S01]  /*1ef00*/  MOV R15, 0xffffffff ;  /* 0xffffffff000f7802 */ /* 0x000fe20000000f00 */
[----:B------:R-:W-:Y:S02]  /*1ef10*/  IMAD.MOV.U32 R13, RZ, RZ, R2 ;  /* 0x000000ffff0d7224 */ /* 0x000fe400078e0002 */
[----:B------:R-:W0:Y:S01]  /*1ef20*/  POPC R5, R6 ;  /* 0x0000000600057309 */ /* 0x000e220000000000 */
[----:B------:R-:W-:Y:S02]  /*1ef30*/  IMAD.MOV.U32 R11, RZ, RZ, 0x1f ;  /* 0x0000001fff0b7424 */ /* 0x000fe400078e00ff */
[----:B0-----:R-:W-:-:S07]  /*1ef40*/  IMAD.MOV.U32 R12, RZ, RZ, R5 ;  /* 0x000000ffff0c7224 */ /* 0x001fce00078e0005 */
[----:B------:R-:W-:Y:S05]  /*1ef50*/  WARPSYNC.COLLECTIVE R15, `(.L_x_5090) ;  /* 0x000000000f087348 */ /* 0x000fea0003c00000 */
[----:B------:R0:W1:Y:S02]  /*1ef60*/  SHFL.IDX P6, R14, R13, R12, R11 ;  /* 0x0000000c0d0e7389 */ /* 0x00006400000c000b */
[----:B01----:R-:W-:Y:S01]  /*1ef70*/  ENDCOLLECTIVE ;  /* 0x000000000000791b */ /* 0x003fe20003800000 */
.L_x_5090:
[----:B------:R-:W-:Y:S01]  /*1ef80*/  IMAD.MOV.U32 R17, RZ, RZ, R14 ;  /* 0x000000ffff117224 */ /* 0x000fe200078e000e */
[----:B------:R-:W-:Y:S06]  /*1ef90*/  BRA `(.L_x_5091) ;  /* 0xffffffb800407947 */ /* 0x000fec000383ffff */
.L_x_4948:
[----:B------:R-:W-:Y:S01]  /*1efa0*/  BSSY B0, `(.L_x_5092) ;  /* 0x0000007000007945 */ /* 0x000fe20003800000 */
[----:B------:R-:W-:Y:S02]  /*1efb0*/  IMAD.MOV.U32 R13, RZ, RZ, R3 ;  /* 0x000000ffff0d7224 */ /* 0x000fe400078e0003 */
[----:B------:R-:W-:Y:S02]  /*1efc0*/  IMAD.MOV.U32 R11, RZ, RZ, 0x1f ;  /* 0x0000001fff0b7424 */ /* 0x000fe400078e00ff */
[----:B------:R-:W-:-:S07]  /*1efd0*/  IMAD.MOV.U32 R15, RZ, RZ, -0x1 ;  /* 0xffffffffff0f7424 */ /* 0x000fce00078e00ff */
[----:B0123--:R-:W-:Y:S05]  /*1efe0*/  WARPSYNC.COLLECTIVE R15, `(.L_x_5093) ;  /* 0x000000000f087348 */ /* 0x00ffea0003c00000 */
[----:B------:R4:W0:Y:S02]  /*1eff0*/  SHFL.IDX P6, R14, R13, R12, R11 ;  /* 0x0000000c0d0e7389 */ /* 0x00082400000c000b */
[----:B01234-:R-:W-:Y:S01]  /*1f000*/  ENDCOLLECTIVE ;  /* 0x000000000000791b */ /* 0x01ffe20003800000 */
.L_x_5093:
[----:B------:R-:W-:Y:S05]  /*1f010*/  BSYNC B0 ;  /* 0x0000000000007941 */ /* 0x000fea0003800000 */
.L_x_5092:
[----:B------:R-:W-:Y:S01]  /*1f020*/  IMAD.MOV.U32 R6, RZ, RZ, R14 ;  /* 0x000000ffff067224 */ /* 0x000fe200078e000e */
[----:B------:R-:W-:Y:S06]  /*1f030*/  BRA `(.L_x_4947) ;  /* 0xffffffb800347947 */ /* 0x000fec000383ffff */
.L_x_4952:
[----:B0-----:R0:W1:Y:S02]  /*1f040*/  SYNCS.PHASECHK.TRANS64.TRYWAIT P0, [R4+URZ+0x28c20], R0 ;  /* 0x028c2000040075a7 */ /* 0x001064000800017f */
[----:B-1----:R-:W-:Y:S05]  /*1f050*/  @!P0 NANOSLEEP.SYNCS 0x989680 ;  /* 0x009896800000895d */ /* 0x002fea0003900000 */
[----:B------:R-:W1:Y:S02]  /*1f060*/  @!P0 SYNCS.PHASECHK.TRANS64 P0, [R4+URZ+0x28c20], R0 ;  /* 0x028c2000040085a7 */ /* 0x000e64000800007f */
[----:B-1----:R-:W-:Y:S05]  /*1f070*/  @!P0 BRA `(.L_x_4952) ;  /* 0xfffffffc00f08947 */ /* 0x002fea000383ffff */
[----:B------:R-:W-:Y:S05]  /*1f080*/  BRA `(.L_x_5094) ;  /* 0xffffffbc00ac7947 */ /* 0x000fea000383ffff */
.L_x_4953:
        /* <DEDUP_REMOVED lines=11> */
.L_x_5096:
[----:B------:R-:W-:Y:S05]  /*1f140*/  BSYNC B0 ;  /* 0x0000000000007941 */ /* 0x000fea0003800000 */
.L_x_5095:
[----:B------:R-:W-:Y:S05]  /*1f150*/  BRA `(.L_x_5097) ;  /* 0xffffffbc00947947 */ /* 0x000fea000383ffff */
.L_x_4954:
[----:B------:R-:W-:Y:S01]  /*1f160*/  BSSY B0, `(.L_x_5098) ;  /* 0x0000006000007945 */ /* 0x000fe20003800000 */
[----:B------:R-:W-:-:S07]  /*1f170*/  IMAD.MOV.U32 R15, RZ, RZ, -0x1 ;  /* 0xffffffffff0f7424 */ /* 0x000fce00078e00ff */
[----:B0-234-:R-:W-:Y:S05]  /*1f180*/  WARPSYNC.COLLECTIVE R15, `(.L_x_5099) ;  /* 0x000000000f0c7348 */ /* 0x01dfea0003c00000 */
[----:B------:R-:W-:Y:S02]  /*1f190*/  ELECT P6, UR62, PT ;  /* 0x00000000003e782f */ /* 0x000fe400038c0000 */
[----:B------:R-:W-:Y:S01]  /*1f1a0*/  MOV R14, UR62 ;  /* 0x0000003e000e7c02 */ /* 0x000fe20008000f00 */
[----:B0-234-:R-:W-:Y:S10]  /*1f1b0*/  ENDCOLLECTIVE ;  /* 0x000000000000791b */ /* 0x01dff40003800000 */
.L_x_5099:
[----:B------:R-:W-:Y:S05]  /*1f1c0*/  BSYNC B0 ;  /* 0x0000000000007941 */ /* 0x000fea0003800000 */
.L_x_5098:
[----:B------:R-:W-:Y:S05]  /*1f1d0*/  BRA `(.L_x_5100) ;  /* 0xffffffbc00887947 */ /* 0x000fea000383ffff */
.L_x_4956:
[----:B0-----:R0:W1:Y:S02]  /*1f1e0*/  SYNCS.PHASECHK.TRANS64.TRYWAIT P1, [R5+URZ+0x28c40], R0 ;  /* 0x028c4000050075a7 */ /* 0x001064000802017f */
[----:B-1----:R-:W-:Y:S05]  /*1f1f0*/  @!P1 NANOSLEEP.SYNCS 0x989680 ;  /* 0x009896800000995d */ /* 0x002fea0003900000 */
[----:B------:R-:W1:Y:S02]  /*1f200*/  @!P1 SYNCS.PHASECHK.TRANS64 P1, [R5+URZ+0x28c40], R0 ;  /* 0x028c4000050095a7 */ /* 0x000e64000802007f */
[----:B-1----:R-:W-:Y:S05]  /*1f210*/  @!P1 BRA `(.L_x_4956) ;  /* 0xfffffffc00f09947 */ /* 0x002fea000383ffff */
[----:B------:R-:W-:Y:S05]  /*1f220*/  BRA `(.L_x_5101) ;  /* 0xffffffbc00a47947 */ /* 0x000fea000383ffff */
.L_x_4958:
[----:B-1----:R1:W0:Y:S02]  /*1f230*/  SYNCS.PHASECHK.TRANS64.TRYWAIT P1, [R25+URZ+0x28c40], R2 ;  /* 0x028c4002190075a7 */ /* 0x002224000802017f */
[----:B0-----:R-:W-:Y:S05]  /*1f240*/  @!P1 NANOSLEEP.SYNCS 0x989680 ;  /* 0x009896800000995d */ /* 0x001fea0003900000 */
[----:B------:R-:W0:Y:S02]  /*1f250*/  @!P1 SYNCS.PHASECHK.TRANS64 P1, [R25+URZ+0x28c40], R2 ;  /* 0x028c4002190095a7 */ /* 0x000e24000802007f */
[----:B0-----:R-:W-:Y:S05]  /*1f260*/  @!P1 BRA `(.L_x_4958) ;  /* 0xfffffffc00f09947 */ /* 0x001fea000383ffff */
[----:B------:R-:W-:Y:S05]  /*1f270*/  BRA `(.L_x_5102) ;  /* 0xffffffbc00b07947 */ /* 0x000fea000383ffff */
.L_x_4960:
[----:B------:R0:W0:Y:S02]  /*1f280*/  SYNCS.PHASECHK.TRANS64.TRYWAIT P1, [R5+URZ+0x28c60], R0 ;  /* 0x028c6000050075a7 */ /* 0x000024000802017f */
[----:B0-----:R-:W-:Y:S05]  /*1f290*/  @!P1 NANOSLEEP.SYNCS 0x989680 ;  /* 0x009896800000995d */ /* 0x001fea0003900000 */
[----:B------:R-:W0:Y:S02]  /*1f2a0*/  @!P1 SYNCS.PHASECHK.TRANS64 P1, [R5+URZ+0x28c60], R0 ;  /* 0x028c6000050095a7 */ /* 0x000e24000802007f */
[----:B0-----:R-:W-:Y:S05]  /*1f2b0*/  @!P1 BRA `(.L_x_4960) ;  /* 0xfffffffc00f09947 */ /* 0x001fea000383ffff */
[----:B------:R-:W-:Y:S05]  /*1f2c0*/  BRA `(.L_x_5103) ;  /* 0xffffffbc00ac7947 */ /* 0x000fea000383ffff */
.L_x_5104:
        /* <DEDUP_REMOVED lines=11> */
.L_x_5820:


//--------------------- .text._ZN7cutlass13device_kernelIN5flash11enable_sm90INS1_16FlashAttnFwdSm90INS1_25CollectiveMainloopFwdSm90ILi2EN4cute5tupleIJNS5_1CILi1EEES8_S8_EEENS6_IJNS7_ILi64EEESA_SA_EEELi512ENS_6half_tEfNS_4arch4Sm90ELb1ELb0ELb1ELb1ELb1ELb0ELb1ELb0ELb0ELb1ELb0ELb0EEENS1_21CollectiveEpilogueFwdINS6_IJSA_NS7_ILi512EEESA_EEES9_SC_SE_Li256ELb1ELb1ELb0ELb0EEENS1_36VarlenDynamicPersistentTileSchedulerILi64ELi64ELi256ELi128ELb0ELb1ELb1ELb1ELb1ELb1EEEEEEEEEvNT_6ParamsE --------------------------
	.section	.text._ZN7cutlass13device_kernelIN5flash11enable_sm90INS1_16FlashAttnFwdSm90INS1_25CollectiveMainloopFwdSm90ILi2EN4cute5tupleIJNS5_1CILi1EEES8_S8_EEENS6_IJNS7_ILi64EEESA_SA_EEELi512ENS_6half_tEfNS_4arch4Sm90ELb1ELb0ELb1ELb1ELb1ELb0ELb1ELb0ELb0ELb1ELb0ELb0EEENS1_21CollectiveEpilogueFwdINS6_IJSA_NS7_ILi512EEESA_EEES9_SC_SE_Li256ELb1ELb1ELb0ELb0EEENS1_36VarlenDynamicPersistentTileSchedulerILi64ELi64ELi256ELi128ELb0ELb1ELb1ELb1ELb1ELb1EEEEEEEEEvNT_6ParamsE,"ax",@progbits
	.align	128
.text._ZN7cutlass13device_kernelIN5flash11enable_sm90INS1_16FlashAttnFwdSm90INS1_25CollectiveMainloopFwdSm90ILi2EN4cute5tupleIJNS5_1CILi1EEES8_S8_EEENS6_IJNS7_ILi64EEESA_SA_EEELi512ENS_6half_tEfNS_4arch4Sm90ELb1ELb0ELb1ELb1ELb1ELb0ELb1ELb0ELb0ELb1ELb0ELb0EEENS1_21CollectiveEpilogueFwdINS6_IJSA_NS7_ILi512EEESA_EEES9_SC_SE_Li256ELb1ELb1ELb0ELb0EEENS1_36VarlenDynamicPersistentTileSchedulerILi64ELi64ELi256ELi128ELb0ELb1ELb1ELb1ELb1ELb1EEEEEEEEEvNT_6ParamsE:
        .type           _ZN7cutlass13device_kernelIN5flash11enable_sm90INS1_16FlashAttnFwdSm90INS1_25CollectiveMainloopFwdSm90ILi2EN4cute5tupleIJNS5_1CILi1EEES8_S8_EEENS6_IJNS7_ILi64EEESA_SA_EEELi512ENS_6half_tEfNS_4arch4Sm90ELb1ELb0ELb1ELb1ELb1ELb0ELb1ELb0ELb0ELb1ELb0ELb0EEENS1_21CollectiveEpilogueFwdINS6_IJSA_NS7_ILi512EEESA_EEES9_SC_SE_Li256ELb1ELb1ELb0ELb0EEENS1_36VarlenDynamicPersistentTileSchedulerILi64ELi64ELi256ELi128ELb0ELb1ELb1ELb1ELb1ELb1EEEEEEEEEvNT_6ParamsE,@function
        .size           _ZN7cutlass13device_kernelIN5flash11enable_sm90INS1_16FlashAttnFwdSm90INS1_25CollectiveMainloopFwdSm90ILi2EN4cute5tupleIJNS5_1CILi1EEES8_S8_EEENS6_IJNS7_ILi64EEESA_SA_EEELi512ENS_6half_tEfNS_4arch4Sm90ELb1ELb0ELb1ELb1ELb1ELb0ELb1ELb0ELb0ELb1ELb0ELb0EEENS1_21CollectiveEpilogueFwdINS6_IJSA_NS7_ILi512EEESA_EEES9_SC_SE_Li256ELb1ELb1ELb0ELb0EEENS1_36VarlenDynamicPersistentTileSchedulerILi64ELi64ELi256ELi128ELb0ELb1ELb1ELb1ELb1ELb1EEEEEEEEEvNT_6ParamsE,(.L_x_5821 - _ZN7cutlass13device_kernelIN5flash11enable_sm90INS1_16FlashAttnFwdSm90INS1_25CollectiveMainloopFwdSm90ILi2EN4cute5tupleIJNS5_1CILi1EEES8_S8_EEENS6_IJNS7_ILi64EEESA_SA_EEELi512ENS_6half_tEfNS_4arch4Sm90ELb1ELb0ELb1ELb1ELb1ELb0ELb1ELb0ELb0ELb1ELb0ELb0EEENS1_21CollectiveEpilogueFwdINS6_IJSA_NS7_ILi512EEESA_EEES9_SC_SE_Li256ELb1ELb1ELb0ELb0EEENS1_36VarlenDynamicPersistentTileSchedulerILi64ELi64ELi256ELi128ELb0ELb1ELb1ELb1ELb1ELb1EEEEEEEEEvNT_6ParamsE)
        .other          _ZN7cutlass13device_kernelIN5flash11enable_sm90INS1_16FlashAttnFwdSm90INS1_25CollectiveMainloopFwdSm90ILi2EN4cute5tupleIJNS5_1CILi1EEES8_S8_EEENS6_IJNS7_ILi64EEESA_SA_EEELi512ENS_6half_tEfNS_4arch4Sm90ELb1ELb0ELb1ELb1ELb1ELb0ELb1ELb0ELb0ELb1ELb0ELb0EEENS1_21CollectiveEpilogueFwdINS6_IJSA_NS7_ILi512EEESA_EEES9_SC_SE_Li256ELb1ELb1ELb0ELb0EEENS1_36VarlenDynamicPersistentTileSchedulerILi64ELi64ELi256ELi128ELb0ELb1ELb1ELb1ELb1ELb1EEEEEEEEEvNT_6ParamsE,@"STO_CUDA_ENTRY STV_DEFAULT"
_ZN7cutlass13device_kernelIN5flash11enable_sm90INS1_16FlashAttnFwdSm90INS1_25CollectiveMainloopFwdSm90ILi2EN4cute5tupleIJNS5_1CILi1EEES8_S8_EEENS6_IJNS7_ILi64EEESA_SA_EEELi512ENS_6half_tEfNS_4arch4Sm90ELb1ELb0ELb1ELb1ELb1ELb0ELb1ELb0ELb0ELb1ELb0ELb0EEENS1_21CollectiveEpilogueFwdINS6_IJSA_NS7_ILi512EEESA_EEES9_SC_SE_Li256ELb1ELb1ELb0ELb0EEENS1_36VarlenDynamicPersistentTileSchedulerILi64ELi64ELi256ELi128ELb0ELb1ELb1ELb1ELb1ELb1EEEEEEEEEvNT_6ParamsE:
        /* <DEDUP_REMOVED lines=43> */
.L_x_5105:
        /* <DEDUP_REMOVED lines=22> */
.L_x_5106:
        /* <DEDUP_REMOVED lines=18> */
.L_x_5107:
        /* <DEDUP_REMOVED lines=22> */
.L_x_5108:
        /* <DEDUP_REMOVED lines=23> */
.L_x_5109:
        /* <DEDUP_REMOVED lines=8> */
.L_x_5111:
[----:B------:R-:W-:-:S08]  /*0880*/  NOP ;  /* 0x0000000000007918 */ /* 0x000fd00000000000 */
[----:B------:R-:W0:Y:S02]  /*0890*/  USETMAXREG.TRY_ALLOC.CTAPOOL UP0, 0xe8 ;  /* 0x000000e8000079c8 */ /* 0x000e240008000600 */
[----:B0-----:R-:W-:-:S13]  /*08a0*/  PLOP3.LUT P0, PT, PT, PT, UP0, 0x80, 0x0 ;  /* 0x000000000000781c */ /* 0x001fda0003f0f008 */
[----:B------:R-:W-:Y:S05]  /*08b0*/  @!P0 BRA `(.L_x_5111) ;  /* 0xfffffffc00f08947 */ /* 0x000fea000383ffff */
[----:B------:R-:W0:Y:S01]  /*08c0*/  S2R R2, SR_TID.X ;  /* 0x0000000000027919 */ /* 0x000e220000002100 */
[----:B------:R-:W-:Y:S01]  /*08d0*/  MOV R17, 0x400 ;  /* 0x0000040000117802 */ /* 0x000fe20000000f00 */
[----:B------:R-:W-:Y:S01]  /*08e0*/  ULDC UR4, c[0x0][0xd3c] ;  /* 0x00034f0000047ab9 */ /* 0x000fe20000000800 */
[----:B------:R-:W1:Y:S01]  /*08f0*/  S2R R202, SR_CgaCtaId ;  /* 0x0000000000ca7919 */ /* 0x000e620000008800 */
[----:B0-----:R-:W-:-:S04]  /*0900*/  LOP3.LUT R0, R2, 0xffffff80, RZ, 0xc0, !PT ;  /* 0xffffff8002007812 */ /* 0x001fc800078ec0ff */
[----:B------:R-:W-:Y:S02]  /*0910*/  ISETP.NE.AND P0, PT, R0, 0x80, PT ;  /* 0x000000800000780c */ /* 0x000fe40003f05270 */
[----:B-1----:R-:W-:-:S11]  /*0920*/  LEA R17, R202, R17, 0x18 ;  /* 0x00000011ca117211 */ /* 0x002fd600078ec0ff */
[----:B------:R-:W-:Y:S06]  /*0930*/  @!P0 BAR.ARV 0x8, 0x100 ;  /* 0x0204000000008b1d */ /* 0x000fec0000002000 */
[----:B------:R-:W-:-:S13]  /*0940*/  ISETP.GE.U32.AND P0, PT, R2, 0x100, PT ;  /* 0x000001000200780c */ /* 0x000fda0003f06070 */
[----:B------:R-:W-:Y:S08]  /*0950*/  @P0 BAR.ARV 0xf, 0x100 ;  /* 0x03c4000000000b1d */ /* 0x000ff00000002000 */
[----:B------:R-:W-:Y:S06]  /*0960*/  BAR.SYNC.DEFER_BLOCKING 0x5, 0x180 ;  /* 0x0146000000007b1d */ /* 0x000fec0000010000 */
[----:B------:R-:W0:Y:S02]  /*0970*/  LDS.128 R12, [R17+0x388d0] ;  /* 0x0388d000110c7984 */ /* 0x000e240000000c00 */
[----:B------:R-:W-:Y:S06]  /*0980*/  BAR.ARV 0x4, 0x180 ;  /* 0x0106000000007b1d */ /* 0x000fec0000002000 */
[----:B0-----:R-:W-:-:S13]  /*0990*/  ISETP.GE.AND P0, PT, R15, UR4, PT ;  /* 0x000000040f007c0c */ /* 0x001fda000bf06270 */
[----:B------:R-:W-:Y:S05]  /*09a0*/  @P0 EXIT ;  /* 0x000000000000094d */ /* 0x000fea0003800000 */
[----:B------:R-:W-:Y:S01]  /*09b0*/  VIADD R205, R2, 0xffffff80 ;  /* 0xffffff8002cd7836 */ /* 0x000fe20000000000 */
[----:B------:R-:W-:Y:S01]  /*09c0*/  R2UR UR6, R14 ;  /* 0x000000000e0672ca */ /* 0x000fe200000e0000 */
[----:B------:R-:W-:Y:S01]  /*09d0*/  IMAD.MOV.U32 R189, RZ, RZ, 0x40 ;  /* 0x00000040ffbd7424 */ /* 0x000fe200078e00ff */
[----:B------:R-:W-:Y:S01]  /*09e0*/  R2UR UR5, R13 ;  /* 0x000000000d0572ca */ /* 0x000fe200000e0000 */
[----:B------:R-:W-:Y:S01]  /*09f0*/  IMAD.MOV.U32 R16, RZ, RZ, RZ ;  /* 0x000000ffff107224 */ /* 0x000fe200078e00ff */
[----:B------:R-:W-:Y:S01]  /*0a00*/  SHF.R.S32.HI R0, RZ, 0x1f, R205 ;  /* 0x0000001fff007819 */ /* 0x000fe200000114cd */
[----:B------:R-:W-:Y:S01]  /*0a10*/  ULOP3.LUT UR41, UR42, 0x1, URZ, 0xfc, !UPT ;  /* 0x000000012a297892 */ /* 0x000fe2000f8efc3f */
[----:B------:R-:W-:Y:S02]  /*0a20*/  UMOV UR36, URZ ;  /* 0x0000003f00247c82 */ /* 0x000fe40008000000 */
[CC--:B------:R-:W-:Y:S02]  /*0a30*/  LEA.HI R3, R0.reuse, R205.reuse, RZ, 0x4 ;  /* 0x000000cd00037211 */ /* 0x0c0fe400078f20ff */
[----:B------:R-:W-:-:S02]  /*0a40*/  LEA.HI R198, R0, R205, RZ, 0x3 ;  /* 0x000000cd00c67211 */ /* 0x000fc400078f18ff */
[----:B------:R-:W-:Y:S02]  /*0a50*/  SHF.R.S32.HI R2, RZ, 0x4, R3 ;  /* 0x00000004ff027819 */ /* 0x000fe40000011403 */
[C---:B------:R-:W-:Y:S02]  /*0a60*/  LOP3.LUT R6, R3.reuse, 0xfffffff0, RZ, 0xc0, !PT ;  /* 0xfffffff003067812 */ /* 0x040fe400078ec0ff */
[----:B------:R-:W-:-:S03]  /*0a70*/  LEA.HI R4, R3, R2, RZ, 0x1 ;  /* 0x0000000203047211 */ /* 0x000fc600078f08ff */
[----:B------:R-:W-:Y:S01]  /*0a80*/  IMAD.IADD R6, R205, 0x1, -R6 ;  /* 0x00000001cd067824 */ /* 0x000fe200078e0a06 */
[----:B------:R-:W-:Y:S02]  /*0a90*/  LOP3.LUT R5, R4, 0x1ffffffe, RZ, 0xc0, !PT ;  /* 0x1ffffffe04057812 */ /* 0x000fe400078ec0ff */
[----:B------:R-:W-:-:S03]  /*0aa0*/  LEA.HI R4, R0, R205, RZ, 0x5 ;  /* 0x000000cd00047211 */ /* 0x000fc600078f28ff */
[----:B------:R-:W-:Y:S01]  /*0ab0*/  IMAD.IADD R8, R2, 0x1, -R5 ;  /* 0x0000000102087824 */ /* 0x000fe200078e0a05 */
[-C--:B------:R-:W-:Y:S02]  /*0ac0*/  LEA.HI R2, R0, R205.reuse, RZ, 0x7 ;  /* 0x000000cd00027211 */ /* 0x080fe400078f38ff */
[--C-:B------:R-:W-:Y:S01]  /*0ad0*/  SHF.R.S32.HI R10, RZ, 0x5, R4.reuse ;  /* 0x00000005ff0a7819 */ /* 0x100fe20000011404 */
[----:B------:R-:W-:Y:S01]  /*0ae0*/  IMAD.SHL.U32 R8, R8, 0x8, RZ ;  /* 0x0000000808087824 */ /* 0x000fe200078e00ff */
[----:B------:R-:W-:Y:S02]  /*0af0*/  SHF.R.S32.HI R3, RZ, 0x1f, R4 ;  /* 0x0000001fff037819 */ /* 0x000fe40000011404 */
        /* <DEDUP_REMOVED lines=13> */
[-C--:B------:R-:W-:Y:S01]  /*0bd0*/  LEA.HI R5, R3, R4.reuse, RZ, 0x2 ;  /* 0x0000000403057211 */ /* 0x080fe200078f10ff */
[----:B------:R-:W-:Y:S01]  /*0be0*/  IMAD R203, R11, 0x10, R14 ;  /* 0x000000100bcb7824 */ /* 0x000fe200078e020e */
[C---:B------:R-:W-:Y:S01]  /*0bf0*/  LOP3.LUT R9, R7.reuse, 0xfffffff8, RZ, 0xc0, !PT ;  /* 0xfffffff807097812 */ /* 0x040fe200078ec0ff */
[----:B------:R-:W-:Y:S01]  /*0c00*/  IMAD.SHL.U32 R7, R7, 0x40, RZ ;  /* 0x0000004007077824 */ /* 0x000fe200078e00ff */
[----:B------:R-:W-:Y:S01]  /*0c10*/  LOP3.LUT R11, R5, 0x7ffffffc, RZ, 0xc0, !PT ;  /* 0x7ffffffc050b7812 */ /* 0x000fe200078ec0ff */
[----:B------:R-:W-:Y:S01]  /*0c20*/  IMAD.U32 R203, R203, 0x40, R8 ;  /* 0x00000040cbcb7824 */ /* 0x000fe200078e0008 */
[----:B------:R-:W-:Y:S01]  /*0c30*/  LOP3.LUT R0, R198, 0xfffffff8, RZ, 0xc0, !PT ;  /* 0xfffffff8c6007812 */ /* 0x000fe200078ec0ff */
[----:B------:R-:W-:Y:S01]  /*0c40*/  IMAD.IADD R9, R6, 0x1, -R9 ;  /* 0x0000000106097824 */ /* 0x000fe200078e0a09 */
[----:B------:R-:W-:Y:S01]  /*0c50*/  LEA.HI R6, R3, R4, RZ, 0x5 ;  /* 0x0000000403067211 */ /* 0x000fe200078f28ff */
[----:B------:R-:W-:Y:S01]  /*0c60*/  IMAD.IADD R11, R4, 0x1, -R11 ;  /* 0x00000001040b7824 */ /* 0x000fe200078e0a0b */
[--C-:B------:R-:W-:Y:S01]  /*0c70*/  SHF.R.S32.HI R3, RZ, 0x2, R5.reuse ;  /* 0x00000002ff037819 */ /* 0x100fe20000011405 */
[----:B------:R-:W-:Y:S01]  /*0c80*/  IMAD.IADD R197, R205, 0x1, -R0 ;  /* 0x00000001cdc57824 */ /* 0x000fe200078e0a00 */
[----:B------:R-:W-:Y:S01]  /*0c90*/  SHF.R.S32.HI R4, RZ, 0x1f, R5 ;  /* 0x0000001fff047819 */ /* 0x000fe20000011405 */
[----:B------:R-:W-:Y:S01]  /*0ca0*/  IMAD.SHL.U32 R5, R9, 0x40, RZ ;  /* 0x0000004009057824 */ /* 0x000fe200078e00ff */
[----:B------:R-:W-:Y:S01]  /*0cb0*/  LOP3.LUT R7, R7, 0x7ffffe00, RZ, 0xc0, !PT ;  /* 0x7ffffe0007077812 */ /* 0x000fe200078ec0ff */
[----:B------:R-:W-:Y:S01]  /*0cc0*/  IMAD.SHL.U32 R23, R197, 0x8, RZ ;  /* 0x00000008c5177824 */ /* 0x000fe200078e00ff */
[----:B------:R-:W-:Y:S01]  /*0cd0*/  LEA.HI R4, R4, R3, RZ, 0x3 ;  /* 0x0000000304047211 */ /* 0x000fe200078f18ff */
[----:B------:R-:W-:Y:S01]  /*0ce0*/  IMAD.SHL.U32 R18, R11, 0x2, RZ ;  /* 0x000000020b127824 */ /* 0x000fe200078e00ff */
[----:B------:R-:W-:Y:S01]  /*0cf0*/  LOP3.LUT R5, R5, 0x1c0, RZ, 0xc0, !PT ;  /* 0x000001c005057812 */ /* 0x000fe200078ec0ff */
[----:B------:R-:W-:Y:S01]  /*0d00*/  IMAD R7, R10, 0x400, R7 ;  /* 0x000004000a077824 */ /* 0x000fe200078e0207 */
[----:B------:R-:W-:Y:S01]  /*0d10*/  R2P PR, R9, 0x6 ;  /* 0x0000000609007804 */ /* 0x000fe20000000000 */
[----:B------:R-:W-:Y:S01]  /*0d20*/  VIADD R196, R23, 0x40 ;  /* 0x0000004017c47836 */ /* 0x000fe20000000000 */
[----:B------:R-:W-:Y:S01]  /*0d30*/  LOP3.LUT R8, R5, 0x8, R8, 0xf8, !PT ;  /* 0x0000000805087812 */ /* 0x000fe200078ef808 */
[C---:B------:R-:W-:Y:S01]  /*0d40*/  VIADD R195, R23.reuse, 0x80 ;  /* 0x0000008017c37836 */ /* 0x040fe20000000000 */
[----:B------:R-:W-:Y:S01]  /*0d50*/  SHF.R.U32.HI R5, RZ, 0x3, R5 ;  /* 0x00000003ff057819 */ /* 0x000fe20000011605 */
[C---:B------:R-:W-:Y:S01]  /*0d60*/  VIADD R194, R23.reuse, 0xc0 ;  /* 0x000000c017c27836 */ /* 0x040fe20000000000 */
[----:B------:R-:W-:Y:S01]  /*0d70*/  LEA.HI R13, R12, R12, RZ, 0x1 ;  /* 0x0000000c0c0d7211 */ /* 0x000fe200078f08ff */
[C---:B------:R-:W-:Y:S01]  /*0d80*/  VIADD R193, R23.reuse, 0x100 ;  /* 0x0000010017c17836 */ /* 0x040fe20000000000 */
[----:B------:R-:W-:Y:S01]  /*0d90*/  LOP3.LUT R8, R8, R5, RZ, 0x3c, !PT ;  /* 0x0000000508087212 */ /* 0x000fe200078e3cff */
[C---:B------:R-:W-:Y:S01]  /*0da0*/  VIADD R192, R23.reuse, 0x140 ;  /* 0x0000014017c07836 */ /* 0x040fe20000000000 */
[----:B------:R-:W-:Y:S01]  /*0db0*/  LOP3.LUT R4, R4, 0xfffffff8, RZ, 0xc0, !PT ;  /* 0xfffffff804047812 */ /* 0x000fe200078ec0ff */
[----:B------:R-:W-:Y:S01]  /*0dc0*/  VIADD R201, R23, 0x180 ;  /* 0x0000018017c97836 */ /* 0x000fe20000000000 */
[----:B------:R-:W-:Y:S01]  /*0dd0*/  LEA.HI R2, R2, R199, RZ, 0x1 ;  /* 0x000000c702027211 */ /* 0x000fe200078f08ff */
[----:B------:R-:W-:Y:S01]  /*0de0*/  IMAD.IADD R8, R7, 0x1, R8 ;  /* 0x0000000107087824 */ /* 0x000fe200078e0208 */
[----:B------:R-:W-:Y:S01]  /*0df0*/  LOP3.LUT R13, R13, 0x1ffffffe, RZ, 0xc0, !PT ;  /* 0x1ffffffe0d0d7812 */ /* 0x000fe200078ec0ff */
[----:B------:R-:W-:Y:S01]  /*0e00*/  IMAD.IADD R3, R3, 0x1, -R4 ;  /* 0x0000000103037824 */ /* 0x000fe200078e0a04 */
[----:B------:R-:W-:Y:S01]  /*0e10*/  SHF.R.S32.HI R6, RZ, 0x5, R6 ;  /* 0x00000005ff067819 */ /* 0x000fe20000011406 */
[----:B------:R-:W-:Y:S01]  /*0e20*/  IMAD R185, R8, 0x2, R17 ;  /* 0x0000000208b97824 */ /* 0x000fe200078e0211 */
[----:B------:R-:W-:Y:S01]  /*0e30*/  LOP3.LUT R0, R2, 0xfffffe, RZ, 0xc0, !PT ;  /* 0x00fffffe02007812 */ /* 0x000fe200078ec0ff */
[----:B------:R-:W-:Y:S01]  /*0e40*/  VIADD R200, R23, 0x1c0 ;  /* 0x000001c017c87836 */ /* 0x000fe20000000000 */
[----:B------:R-:W-:Y:S01]  /*0e50*/  SEL R189, R189, 0xffffffc0, !P2 ;  /* 0xffffffc0bdbd7807 */ /* 0x000fe20005000000 */
        /* <DEDUP_REMOVED lines=8> */
[----:B------:R-:W-:Y:S01]  /*0ee0*/  IMAD.IADD R0, R199, 0x1, -R0 ;  /* 0x00000001c7007824 */ /* 0x000fe200078e0a00 */
[----:B------:R-:W-:Y:S01]  /*0ef0*/  SHF.R.S32.HI R209, RZ, 0x1f, R193 ;  /* 0x0000001fffd17819 */ /* 0x000fe200000114c1 */
[C---:B------:R-:W-:Y:S01]  /*0f00*/  @P1 VIADD R188, R190.reuse, 0xffffffe0 ;  /* 0xffffffe0bebc1836 */ /* 0x040fe20000000000 */
[----:B------:R-:W-:Y:S01]  /*0f10*/  SHF.R.S32.HI R208, RZ, 0x1f, R192 ;  /* 0x0000001fffd07819 */ /* 0x000fe200000114c0 */
[----:B------:R-:W-:Y:S01]  /*0f20*/  IMAD.IADD R190, R190, 0x1, R189 ;  /* 0x00000001bebe7824 */ /* 0x000fe200078e02bd */
[----:B------:R-:W-:Y:S01]  /*0f30*/  SHF.R.S32.HI R207, RZ, 0x1f, R201 ;  /* 0x0000001fffcf7819 */ /* 0x000fe200000114c9 */
[----:B------:R-:W-:Y:S01]  /*0f40*/  IMAD.MOV.U32 R7, RZ, RZ, R15 ;  /* 0x000000ffff077224 */ /* 0x000fe200078e000f */
[----:B------:R-:W-:Y:S01]  /*0f50*/  SHF.R.S32.HI R206, RZ, 0x1f, R200 ;  /* 0x0000001fffce7819 */ /* 0x000fe200000114c8 */
[----:B------:R-:W-:-:S02]  /*0f60*/  IMAD.MOV.U32 R2, RZ, RZ, RZ ;  /* 0x000000ffff027224 */ /* 0x000fc400078e00ff */
[----:B------:R-:W-:Y:S02]  /*0f70*/  IMAD.SHL.U32 R184, R0, 0x100, RZ ;  /* 0x0000010000b87824 */ /* 0x000fe400078e00ff */
[----:B------:R-:W-:Y:S02]  /*0f80*/  IMAD R191, R13, 0x8, R22 ;  /* 0x000000080dbf7824 */ /* 0x000fe400078e0216 */
[----:B------:R-:W-:-:S07]  /*0f90*/  IMAD.IADD R189, R189, 0x1, R188 ;  /* 0x00000001bdbd7824 */ /* 0x000fce00078e02bc */
.L_x_5170:
[----:B0-2-4-:R-:W0:Y:S01]  /*0fa0*/  LDC.64 R4, c[0x0][0xd88] ;  /* 0x00036200ff047b82 */ /* 0x015e220000000a00 */
[----:B------:R-:W-:Y:S01]  /*0fb0*/  ULDC.64 UR8, c[0x0][0xb20] ;  /* 0x0002c80000087ab9 */ /* 0x000fe20000000a00 */
[----:B------:R-:W-:-:S06]  /*0fc0*/  ULDC.64 UR10, c[0x0][0xb10] ;  /* 0x0002c400000a7ab9 */ /* 0x000fcc0000000a00 */
[----:B-1-3--:R-:W1:Y:S08]  /*0fd0*/  LDC.64 R8, c[0x0][0x418] ;  /* 0x00010600ff087b82 */ /* 0x00ae700000000a00 */
[----:B------:R-:W2:Y:S01]  /*0fe0*/  LDC R0, c[0x0][0x424] ;  /* 0x00010900ff007b82 */ /* 0x000ea20000000800 */
[----:B0-----:R-:W-:Y:S01]  /*0ff0*/  IMAD.WIDE R4, R7, 0x4, R4 ;  /* 0x0000000407047825 */ /* 0x001fe200078e0204 */
[----:B------:R-:W-:-:S06]  /*1000*/  UISETP.NE.U32.AND UP0, UPT, UR8, URZ, UPT ;  /* 0x0000003f0800728c */ /* 0x000fcc000bf05070 */
[----:B------:R-:W0:Y:S01]  /*1010*/  LDC R7, c[0x0][0x2f0] ;  /* 0x0000bc00ff077b82 */ /* 0x000e220000000800 */
[----:B------:R-:W3:Y:S01]  /*1020*/  LDG.E R4, desc[UR44][R4.64] ;  /* 0x0000002c04047981 */ /* 0x000ee2000c1e1900 */
[----:B------:R-:W-:Y:S01]  /*1030*/  UISETP.NE.AND.EX UP0, UPT, UR9, URZ, UPT, UP0 ;  /* 0x0000003f0900728c */ /* 0x000fe2000bf05300 */
[----:B------:R-:W-:Y:S01]  /*1040*/  IMAD.MOV.U32 R6, RZ, RZ, RZ ;  /* 0x000000ffff067224 */ /* 0x000fe200078e00ff */
[----:B------:R-:W-:-:S04]  /*1050*/  UISETP.NE.U32.AND UP1, UPT, UR10, URZ, UPT ;  /* 0x0000003f0a00728c */ /* 0x000fc8000bf25070 */
[----:B------:R-:W-:Y:S01]  /*1060*/  UISETP.NE.AND.EX UP1, UPT, UR11, URZ, UPT, UP1 ;  /* 0x0000003f0b00728c */ /* 0x000fe2000bf25310 */
[----:B------:R-:W-:-:S05]  /*1070*/  PLOP3.LUT P0, PT, PT, PT, UP0, 0x80, 0x0 ;  /* 0x000000000000781c */ /* 0x000fca0003f0f008 */
[----:B------:R-:W-:Y:S02]  /*1080*/  PLOP3.LUT P2, PT, PT, PT, UP1, 0x80, 0x0 ;  /* 0x000000000000781c */ /* 0x000fe40003f4f018 */
[----:B---3--:R-:W-:-:S13]  /*1090*/  R2UR UR40, R4 ;  /* 0x00000000042872ca */ /* 0x008fda00000e0000 */
[----:B------:R-:W-:Y:S02]  /*10a0*/  USHF.R.S32.HI UR39, URZ, 0x1f, UR40 ;  /* 0x0000001f3f277899 */ /* 0x000fe40008011428 */
[----:B------:R-:W-:-:S04]  /*10b0*/  @UP0 ULEA UR8, UP2, UR40, UR8, 0x2 ;  /* 0x0000000828080291 */ /* 0x000fc8000f84103f */
[----:B------:R-:W-:Y:S02]  /*10c0*/  @UP0 ULEA.HI.X UR9, UR40, UR9, UR39, 0x2, UP2 ;  /* 0x0000000928090291 */ /* 0x000fe400090f1427 */
[----:B------:R-:W-:Y:S01]  /*10d0*/  @UP1 ULEA UR10, UP0, UR40, UR10, 0x2 ;  /* 0x0000000a280a1291 */ /* 0x000fe2000f80103f */
[----:B------:R-:W-:-:S03]  /*10e0*/  IMAD.U32 R4, RZ, RZ, UR8 ;  /* 0x00000008ff047e24 */ /* 0x000fc6000f8e00ff */
[----:B------:R-:W-:Y:S01]  /*10f0*/  @UP1 ULEA.HI.X UR11, UR40, UR11, UR39, 0x2, UP0 ;  /* 0x0000000b280b1291 */ /* 0x000fe200080f1427 */
[----:B------:R-:W-:Y:S01]  /*1100*/  IMAD.U32 R5, RZ, RZ, UR9 ;  /* 0x00000009ff057e24 */ /* 0x000fe2000f8e00ff */
[----:B------:R-:W-:Y:S01]  /*1110*/  ULDC.64 UR8, c[0x0][0xb18] ;  /* 0x0002c60000087ab9 */ /* 0x000fe20000000a00 */
[----:B------:R-:W-:-:S03]  /*1120*/  IMAD.U32 R186, RZ, RZ, UR10 ;  /* 0x0000000affba7e24 */ /* 0x000fc6000f8e00ff */
[----:B------:R-:W-:Y:S01]  /*1130*/  IMAD.U32 R187, RZ, RZ, UR11 ;  /* 0x0000000bffbb7e24 */ /* 0x000fe2000f8e00ff */
[----:B------:R3:W5:Y:S04]  /*1140*/  @P0 LDG.E R6, desc[UR44][R4.64] ;  /* 0x0000002c04060981 */ /* 0x000768000c1e1900 */
[----:B------:R3:W5:Y:S01]  /*1150*/  @P2 LDG.E R186, desc[UR44][R186.64] ;  /* 0x0000002cbaba2981 */ /* 0x000762000c1e1900 */
[----:B-1----:R-:W-:Y:S01]  /*1160*/  ISETP.NE.U32.AND P0, PT, R8, RZ, PT ;  /* 0x000000ff0800720c */ /* 0x002fe20003f05070 */
[----:B------:R-:W-:Y:S01]  /*1170*/  UMOV UR38, UR6 ;  /* 0x0000000600267c82 */ /* 0x000fe20008000000 */
[----:B------:R-:W-:Y:S02]  /*1180*/  ISETP.NE.U32.AND P1, PT, RZ, UR8, PT ;  /* 0x00000008ff007c0c */ /* 0x000fe4000bf25070 */
[----:B------:R-:W-:-:S02]  /*1190*/  ISETP.NE.AND.EX P0, PT, R9, RZ, PT, P0 ;  /* 0x000000ff0900720c */ /* 0x000fc40003f05300 */
[----:B------:R-:W-:Y:S02]  /*11a0*/  ISETP.NE.AND.EX P1, PT, RZ, UR9, PT, P1 ;  /* 0x00000009ff007c0c */ /* 0x000fe4000bf25310 */
[----:B--2---:R-:W-:Y:S01]  /*11b0*/  SEL R0, R0, 0x1, P0 ;  /* 0x0000000100007807 */ /* 0x004fe20000000000 */
[----:B0--3--:R-:W-:Y:S10]  /*11c0*/  @P2 BRA `(.L_x_5112) ;  /* 0x0000000000302947 */ /* 0x009ff40003800000 */
[----:B------:R-:W-:Y:S01]  /*11d0*/  ULDC.64 UR6, c[0x0][0xaf8] ;  /* 0x0002be0000067ab9 */ /* 0x000fe20000000a00 */
[----:B-----5:R-:W0:Y:S01]  /*11e0*/  LDC R186, c[0x0][0x288] ;  /* 0x0000a200ffba7b82 */ /* 0x020e220000000800 */
[----:B------:R-:W-:-:S04]  /*11f0*/  ISETP.NE.U32.AND P0, PT, RZ, UR6, PT ;  /* 0x00000006ff007c0c */ /* 0x000fc8000bf05070 */
[----:B------:R-:W-:-:S13]  /*1200*/  ISETP.NE.AND.EX P0, PT, RZ, UR7, PT, P0 ;  /* 0x00000007ff007c0c */ /* 0x000fda000bf05300 */
[----:B------:R-:W-:Y:S05]  /*1210*/  @!P0 BRA `(.L_x_5112) ;  /* 0x00000000001c8947 */ /* 0x000fea0003800000 */
[----:B------:R-:W-:Y:S02]  /*1220*/  ULDC.64 UR6, c[0x0][0xaf8] ;  /* 0x0002be0000067ab9 */ /* 0x000fe40000000a00 */
[----:B------:R-:W-:-:S06]  /*1230*/  UIMAD.WIDE UR6, UR40, 0x4, UR6 ;  /* 0x00000004280678a5 */ /* 0x000fcc000f8e0206 */
[----:B------:R-:W-:Y:S02]  /*1240*/  IMAD.U32 R4, RZ, RZ, UR6 ;  /* 0x00000006ff047e24 */ /* 0x000fe4000f8e00ff */
[----:B------:R-:W-:-:S05]  /*1250*/  IMAD.U32 R5, RZ, RZ, UR7 ;  /* 0x00000007ff057e24 */ /* 0x000fca000f8e00ff */
[----:B0-----:R-:W2:Y:S04]  /*1260*/  LDG.E R186, desc[UR44][R4.64] ;  /* 0x0000002c04ba7981 */ /* 0x001ea8000c1e1900 */
[----:B------:R-:W2:Y:S02]  /*1270*/  LDG.E R3, desc[UR44][R4.64+0x4] ;  /* 0x0000042c04037981 */ /* 0x000ea4000c1e1900 */
[----:B--2---:R-:W-:-:S07]  /*1280*/  IMAD.IADD R186, R3, 0x1, -R186 ;  /* 0x0000000103ba7824 */ /* 0x004fce00078e0aba */
.L_x_5112:
[----:B------:R-:W-:Y:S01]  /*1290*/  IMAD R187, R0, R7, RZ ;  /* 0x0000000700bb7224 */ /* 0x000fe200078e02ff */
[----:B------:R-:W-:Y:S06]  /*12a0*/  @!P1 BRA `(.L_x_5113) ;  /* 0x0000000000189947 */ /* 0x000fec0003800000 */
[----:B------:R-:W-:-:S04]  /*12b0*/  ULEA UR4, UP0, UR40, UR8, 0x2 ;  /* 0x0000000828047291 */ /* 0x000fc8000f80103f */
[----:B------:R-:W-:Y:S02]  /*12c0*/  ULEA.HI.X UR6, UR40, UR9, UR39, 0x2, UP0 ;  /* 0x0000000928067291 */ /* 0x000fe400080f1427 */
[----:B------:R-:W-:-:S04]  /*12d0*/  IMAD.U32 R4, RZ, RZ, UR4 ;  /* 0x00000004ff047e24 */ /* 0x000fc8000f8e00ff */
[----:B------:R-:W-:-:S05]  /*12e0*/  IMAD.U32 R5, RZ, RZ, UR6 ;  /* 0x00000006ff057e24 */ /* 0x000fca000f8e00ff */
[----:B------:R1:W5:Y:S01]  /*12f0*/  LDG.E R187, desc[UR44][R4.64] ;  /* 0x0000002c04bb7981 */ /* 0x000362000c1e1900 */
[----:B------:R-:W-:Y:S05]  /*1300*/  BRA `(.L_x_5114) ;  /* 0x00000000002c7947 */ /* 0x000fea0003800000 */
.L_x_5113:
        /* <DEDUP_REMOVED lines=9> */
[----:B------:R-:W2:Y:S02]  /*13a0*/  LDG.E R0, desc[UR44][R4.64+0x4] ;  /* 0x0000042c04007981 */ /* 0x000ea4000c1e1900 */
[----:B--2---:R-:W-:-:S07]  /*13b0*/  IMAD.IADD R187, R0, 0x1, -R187 ;  /* 0x0000000100bb7824 */ /* 0x004fce00078e0abb */
.L_x_5114:
[----:B------:R-:W-:Y:S01]  /*13c0*/  UISETP.NE.AND UP0, UPT, UR43, 0x1, UPT ;  /* 0x000000012b00788c */ /* 0x000fe2000bf05270 */
[----:B-----5:R-:W-:Y:S01]  /*13d0*/  IMAD.IADD R187, R187, 0x1, -R6 ;  /* 0x00000001bbbb7824 */ /* 0x020fe200078e0a06 */
[----:B------:R-:W-:-:S03]  /*13e0*/  USHF.L.U32 UR37, UR5, 0x6, URZ ;  /* 0x0000000605257899 */ /* 0x000fc6000800063f */
[----:B------:R-:W-:Y:S01]  /*13f0*/  VIADD R0, R187, 0x3f ;  /* 0x0000003fbb007836 */ /* 0x000fe20000000000 */
[----:B------:R-:W-:-:S04]  /*1400*/  PLOP3.LUT P0, PT, PT, PT, UP0, 0x80, 0x0 ;  /* 0x000000000000781c */ /* 0x000fc80003f0f008 */
[----:B------:R-:W-:-:S04]  /*1410*/  SHF.R.S32.HI R3, RZ, 0x1f, R0 ;  /* 0x0000001fff037819 */ /* 0x000fc80000011400 */
[----:B------:R-:W-:-:S04]  /*1420*/  LEA.HI R3, R3, R0, RZ, 0x6 ;  /* 0x0000000003037211 */ /* 0x000fc800078f30ff */
[----:B------:R-:W-:Y:S01]  /*1430*/  SHF.R.S32.HI R168, RZ, 0x6, R3 ;  /* 0x00000006ffa87819 */ /* 0x000fe20000011403 */
[----:B------:R-:W-:Y:S06]  /*1440*/  @!P0 BRA `(.L_x_5115) ;  /* 0x0000001c00508947 */ /* 0x000fec0003800000 */
[----:B------:R-:W2:Y:S01]  /*1450*/  LDC R0, c[0x0][0x448] ;  /* 0x00011200ff007b82 */ /* 0x000ea20000000800 */
[----:B------:R-:W-:Y:S01]  /*1460*/  UIADD3 UR4, UR37, 0x3f, URZ ;  /* 0x0000003f25047890 */ /* 0x000fe2000fffe03f */
[----:B0-----:R-:W-:Y:S02]  /*1470*/  IADD3 R187, R187, 0x40, -R186 ;  /* 0x00000040bbbb7810 */ /* 0x001fe40007ffe8ba */
        /* <DEDUP_REMOVED lines=21> */
[----:B--2---:R-:W-:Y:S01]  /*15d0*/  ISETP.NE.AND P0, PT, R0, 0x1, PT ;  /* 0x000000010000780c */ /* 0x004fe20003f05270 */
        /* <DEDUP_REMOVED lines=15> */
[----:B------:R-:W-:Y:S01]  /*16d0*/  CS2R R92, SRZ ;  /* 0x00000000005c7805 */ /* 0x000fe2000001ff00 */
[----:B------:R-:W-:Y:S01]  /*16e0*/  IMAD.MOV.U32 R19, RZ, RZ, RZ ;  /* 0x000000ffff137224 */ /* 0x000fe200078e00ff */
[----:B------:R-:W-:Y:S02]  /*16f0*/  CS2R R88, SRZ ;  /* 0x0000000000587805 */ /* 0x000fe4000001ff00 */
[----:B------:R-:W-:Y:S02]  /*1700*/  CS2R R86, SRZ ;  /* 0x0000000000567805 */ /* 0x000fe4000001ff00 */
[----:B------:R-:W-:Y:S01]  /*1710*/  CS2R R84, SRZ ;  /* 0x0000000000547805 */ /* 0x000fe2000001ff00 */
[----:B-1----:R-:W1:Y:S01]  /*1720*/  @P0 LDC R4, c[0x0][0x450] ;  /* 0x00011400ff040b82 */ /* 0x002e620000000800 */
        /* <DEDUP_REMOVED lines=15> */
[----:B0-----:R-:W-:Y:S01]  /*1820*/  @P0 IMAD.HI.U32 R3, R3, UR4, RZ ;  /* 0x0000000403030c27 */ /* 0x001fe2000f8e00ff */
[----:B------:R-:W-:Y:S02]  /*1830*/  CS2R R14, SRZ ;  /* 0x00000000000e7805 */ /* 0x000fe4000001ff00 */
[----:B------:R-:W-:Y:S02]  /*1840*/  CS2R R12, SRZ ;  /* 0x00000000000c7805 */ /* 0x000fe4000001ff00 */
[----:B------:R-:W-:Y:S02]  /*1850*/  CS2R R170, SRZ ;  /* 0x0000000000aa7805 */ /* 0x000fe4000001ff00 */
[----:B------:R-:W-:Y:S01]  /*1860*/  CS2R R38, SRZ ;  /* 0x0000000000267805 */ /* 0x000fe2000001ff00 */
[----:B------:R-:W-:Y:S01]  /*1870*/  IMAD.MOV.U32 R169, RZ, RZ, RZ ;  /* 0x000000ffffa97224 */ /* 0x000fe200078e00ff */
[----:B------:R-:W-:-:S02]  /*1880*/  CS2R R172, SRZ ;  /* 0x0000000000ac7805 */ /* 0x000fc4000001ff00 */
[----:B------:R-:W-:Y:S02]  /*1890*/  CS2R R34, SRZ ;  /* 0x0000000000227805 */ /* 0x000fe4000001ff00 */
[----:B-1----:R-:W-:Y:S02]  /*18a0*/  @P0 SHF.R.U32.HI R0, RZ, R4, R3 ;  /* 0x00000004ff000219 */ /* 0x002fe40000011603 */
[----:B------:R-:W-:Y:S02]  /*18b0*/  CS2R R10, SRZ ;  /* 0x00000000000a7805 */ /* 0x000fe4000001ff00 */
[----:B------:R-:W-:Y:S02]  /*18c0*/  PLOP3.LUT P0, PT, PT, PT, PT, 0x80, 0x0 ;  /* 0x000000000000781c */ /* 0x000fe40003f0f070 */
[----:B------:R-:W-:Y:S02]  /*18d0*/  CS2R R174, SRZ ;  /* 0x0000000000ae7805 */ /* 0x000fe4000001ff00 */
[----:B------:R-:W-:Y:S01]  /*18e0*/  MOV R31, RZ ;  /* 0x000000ff001f7202 */ /* 0x000fe20000000f00 */
[----:B------:R-:W-:-:S02]  /*18f0*/  IMAD.IADD R0, R187, 0x1, R0 ;  /* 0x00000001bb007824 */ /* 0x000fc400078e0200 */
[----:B------:R-:W-:Y:S02]  /*1900*/  IMAD.MOV.U32 R27, RZ, RZ, RZ ;  /* 0x000000ffff1b7224 */ /* 0x000fe400078e00ff */
[----:B------:R-:W-:Y:S01]  /*1910*/  IMAD.MOV.U32 R9, RZ, RZ, RZ ;  /* 0x000000ffff097224 */ /* 0x000fe200078e00ff */
[----:B------:R-:W-:Y:S01]  /*1920*/  SHF.R.S32.HI R3, RZ, 0x1f, R0 ;  /* 0x0000001fff037819 */ /* 0x000fe20000011400 */
[----:B------:R-:W-:-:S03]  /*1930*/  IMAD.MOV.U32 R20, RZ, RZ, RZ ;  /* 0x000000ffff147224 */ /* 0x000fc600078e00ff */
        /* <DEDUP_REMOVED lines=35> */
[----:B------:R-:W-:Y:S02]  /*1b70*/  IMAD R0, R2, 0x1000, R7 ;  /* 0x0000100002007824 */ /* 0x000fe400078e0207 */
[C---:B------:R-:W-:Y:S02]  /*1b80*/  VIADD R6, R3.reuse, 0x4 ;  /* 0x0000000403067836 */ /* 0x040fe40000000000 */
[C---:B------:R-:W-:Y:S01]  /*1b90*/  VIADD R5, R0.reuse, 0x80 ;  /* 0x0000008000057836 */ /* 0x040fe20000000000 */
[----:B------:R-:W-:Y:S01]  /*1ba0*/  R2UR UR14, R0 ;  /* 0x00000000000e72ca */ /* 0x000fe200000e0000 */
[----:B------:R-:W-:Y:S01]  /*1bb0*/  VIADD R3, R3, 0x6 ;  /* 0x0000000603037836 */ /* 0x000fe20000000000 */
        /* <DEDUP_REMOVED lines=24> */
.L_x_5117:
[----:B------:R-:W-:Y:S01]  /*1d40*/  IMAD R0, R2, 0x8, R17 ;  /* 0x0000000802007824 */ /* 0x000fe200078e0211 */
[----:B------:R-:W-:-:S03]  /*1d50*/  ISETP.GE.AND P0, PT, R4, 0x2, PT ;  /* 0x000000020400780c */ /* 0x000fc60003f06270 */
[----:B------:R-:W-:-:S05]  /*1d60*/  VIADD R3, R0, 0x38860 ;  /* 0x0003886000037836 */ /* 0x000fca0000000000 */
[----:B------:R-:W-:-:S04]  /*1d70*/  PRMT R3, R202, 0x654, R3 ;  /* 0x00000654ca037816 */ /* 0x000fc80000000003 */
[----:B------:R0:W-:Y:S01]  /*1d80*/  SYNCS.ARRIVE.TRANS64.RED.A1T0 RZ, [R3+URZ], RZ ;  /* 0x000000ff03ff79a7 */ /* 0x0001e2000810043f */
[----:B------:R-:W-:Y:S05]  /*1d90*/  @!P0 BRA `(.L_x_5118) ;  /* 0x0000000800c08947 */ /* 0x000fea0003800000 */
[----:B------:R-:W-:-:S07]  /*1da0*/  VIADD R4, R4, 0xfffffffe ;  /* 0xfffffffe04047836 */ /* 0x000fce0000000000 */
.L_x_5120:
[----:B------:R-:W-:Y:S01]  /*1db0*/  BAR.SYNC.DEFER_BLOCKING 0xe, 0x100 ;  /* 0x0384000000007b1d */ /* 0x000fe20000010000 */
[----:B------:R-:W-:Y:S01]  /*1dc0*/  IMAD R0, R2, 0x40, R22 ;  /* 0x0000004002007824 */ /* 0x000fe200078e0216 */
        /* <DEDUP_REMOVED lines=10> */
[----:B01----:R-:W0:Y:S04]  /*1e70*/  LDS R3, [R0+0x38400] ;  /* 0x0384000000037984 */ /* 0x003e280000000800 */
        /* <DEDUP_REMOVED lines=157> */
.L_x_5119:
[----:B------:R-:W-:-:S04]  /*2850*/  IMAD R0, R2, 0x8, R17 ;  /* 0x0000000802007824 */ /* 0x000fc800078e0211 */
[----:B------:R-:W-:-:S05]  /*2860*/  VIADD R3, R0, 0x38860 ;  /* 0x0003886000037836 */ /* 0x000fca0000000000 */
[----:B------:R-:W-:-:S04]  /*2870*/  PRMT R3, R202, 0x654, R3 ;  /* 0x00000654ca037816 */ /* 0x000fc80000000003 */
[----:B------:R1:W-:Y:S01]  /*2880*/  SYNCS.ARRIVE.TRANS64.RED.A1T0 RZ, [R3+URZ], RZ ;  /* 0x000000ff03ff79a7 */ /* 0x0003e2000810043f */
[----:B------:R-:W-:Y:S05]  /*2890*/  @P1 BRA `(.L_x_5120) ;  /* 0xfffffff400441947 */ /* 0x000fea000383ffff */
.L_x_5118:
        /* <DEDUP_REMOVED lines=9> */
[----:B01----:R-:W0:Y:S04]  /*2930*/  LDS R3, [R17+0x38400] ;  /* 0x0384000011037984 */ /* 0x003e280000000800 */
        /* <DEDUP_REMOVED lines=133> */
.L_x_5115:
[----:B------:R-:W2:Y:S01]  /*3190*/  LDC R204, c[0x0][0x448] ;  /* 0x00011200ffcc7b82 */ /* 0x000ea20000000800 */
[----:B------:R-:W-:Y:S01]  /*31a0*/  UIADD3 UR4, UR37, 0x3f, URZ ;  /* 0x0000003f25047890 */ /* 0x000fe2000fffe03f */
[----:B01----:R-:W-:Y:S02]  /*31b0*/  IADD3 R5, R187, 0x40, -R186 ;  /* 0x00000040bb057810 */ /* 0x003fe40007ffe8ba */
        /* <DEDUP_REMOVED lines=34> */
[----:B------:R-:W0:Y:S01]  /*33e0*/  @P0 LDC R0, c[0x0][0x44c] ;  /* 0x00011300ff000b82 */ /* 0x000e220000000800 */
[----:B------:R-:W-:-:S02]  /*33f0*/  CS2R R90, SRZ ;  /* 0x00000000005a7805 */ /* 0x000fc4000001ff00 */
[----:B------:R-:W-:Y:S01]  /*3400*/  CS2R R92, SRZ ;  /* 0x00000000005c7805 */ /* 0x000fe2000001ff00 */
[----:B------:R-:W-:Y:S01]  /*3410*/  IMAD.MOV.U32 R19, RZ, RZ, RZ ;  /* 0x000000ffff137224 */ /* 0x000fe200078e00ff */
        /* <DEDUP_REMOVED lines=23> */
[----:B------:R-:W-:Y:S01]  /*3590*/  CS2R R38, SRZ ;  /* 0x0000000000267805 */ /* 0x000fe2000001ff00 */
[----:B------:R-:W-:Y:S01]  /*35a0*/  IMAD.U32 R0, RZ, RZ, UR4 ;  /* 0x00000004ff007e24 */ /* 0x000fe2000f8e00ff */
[----:B------:R-:W-:Y:S01]  /*35b0*/  CS2R R172, SRZ ;  /* 0x0000000000ac7805 */ /* 0x000fe2000001ff00 */
[----:B------:R-:W-:Y:S01]  /*35c0*/  IMAD.MOV.U32 R169, RZ, RZ, RZ ;  /* 0x000000ffffa97224 */ /* 0x000fe200078e00ff */
[----:B------:R-:W-:-:S02]  /*35d0*/  CS2R R34, SRZ ;  /* 0x0000000000227805 */ /* 0x000fc4000001ff00 */
[----:B-1----:R-:W-:Y:S01]  /*35e0*/  @P0 SHF.R.U32.HI R0, RZ, R4, R3 ;  /* 0x00000004ff000219 */ /* 0x002fe20000011603 */
[----:B------:R-:W-:Y:S01]  /*35f0*/  IMAD.MOV.U32 R31, RZ, RZ, RZ ;  /* 0x000000ffff1f7224 */ /* 0x000fe200078e00ff */
[----:B------:R-:W-:Y:S02]  /*3600*/  PLOP3.LUT P0, PT, PT, PT, PT, 0x80, 0x0 ;  /* 0x000000000000781c */ /* 0x000fe40003f0f070 */
[----:B------:R-:W-:Y:S02]  /*3610*/  CS2R R10, SRZ ;  /* 0x00000000000a7805 */ /* 0x000fe4000001ff00 */
[----:B------:R-:W-:Y:S01]  /*3620*/  CS2R R174, SRZ ;  /* 0x0000000000ae7805 */ /* 0x000fe2000001ff00 */
[----:B------:R-:W-:Y:S02]  /*3630*/  IMAD.IADD R0, R5, 0x1, R0 ;  /* 0x0000000105007824 */ /* 0x000fe400078e0200 */
        /* <DEDUP_REMOVED lines=39> */
.L_x_5121:
        /* <DEDUP_REMOVED lines=9> */
.L_x_5261:
[----:B------:R-:W-:Y:S05]  /*3940*/  @!P0 BRA `(.L_x_5123) ;  /* 0x0000000000048947 */ /* 0x000fea0003800000 */
[----:B------:R-:W-:Y:S01]  /*3950*/  BPT.TRAP 0x1 ;  /* 0x000000040000795c */ /* 0x000fe20000300000 */
.L_x_5123:
[----:B------:R-:W-:Y:S01]  /*3960*/  IMAD R9, R2, 0x8, R17 ;  /* 0x0000000802097824 */ /* 0x000fe200078e0211 */
[----:B------:R-:W-:-:S04]  /*3970*/  SHF.L.U32 R6, R16, 0x1f, RZ ;  /* 0x0000001f10067819 */ /* 0x000fc800000006ff */
[----:B------:R1:W2:Y:S01]  /*3980*/  SYNCS.PHASECHK.TRANS64.TRYWAIT P1, [R9+URZ+0x38830], R6 ;  /* 0x03883006090075a7 */ /* 0x0002a2000802017f */
[----:B------:R-:W-:Y:S05]  /*3990*/  @!P0 BRA `(.L_x_5124) ;  /* 0x0000000000048947 */ /* 0x000fea0003800000 */
[----:B------:R-:W-:Y:S01]  /*39a0*/  BPT.TRAP 0x1 ;  /* 0x000000040000795c */ /* 0x000fe20000300000 */
.L_x_5124:
[----:B------:R-:W-:-:S05]  /*39b0*/  VIADD R0, R17, 0x22400 ;  /* 0x0002240011007836 */ /* 0x000fca0000000000 */
[----:B------:R-:W-:-:S04]  /*39c0*/  SHF.R.U32.HI R0, RZ, 0x4, R0 ;  /* 0x00000004ff007819 */ /* 0x000fc80000011600 */
[----:B------:R-:W-:Y:S01]  /*39d0*/  LOP3.LUT R0, R0, 0x3fff, RZ, 0xc0, !PT ;  /* 0x00003fff00007812 */ /* 0x000fe200078ec0ff */
[----:B--2---:R-:W-:Y:S06]  /*39e0*/  @P1 BRA `(.L_x_5125) ;  /* 0x0000000000081947 */ /* 0x004fec0003800000 */
[----:B------:R-:W2:Y:S02]  /*39f0*/  SYNCS.PHASECHK.TRANS64.TRYWAIT P1, [R9+URZ+0x38830], R6 ;  /* 0x03883006090075a7 */ /* 0x000ea4000802017f */
[----:B--2---:R-:W-:Y:S05]  /*3a00*/  @!P1 BRA `(.L_x_5126) ;  /* 0x00000138002c9947 */ /* 0x004fea0003800000 */
.L_x_5125:
[----:B------:R-:W-:Y:S05]  /*3a10*/  WARPSYNC.ALL ;  /* 0x0000000000007948 */ /* 0x000fea0003800000 */
[----:B------:R-:W-:Y:S01]  /*3a20*/  LOP3.LUT R0, R0, 0x10000, RZ, 0xfc, !PT ;  /* 0x0001000000007812 */ /* 0x000fe200078efcff */
[----:B------:R-:W-:-:S03]  /*3a30*/  VIADD R3, R17, 0x20400 ;  /* 0x0002040011037836 */ /* 0x000fc60000000000 */
[----:B------:R-:W-:Y:S01]  /*3a40*/  LEA R5, R2, R0, 0x9 ;  /* 0x0000000002057211 */ /* 0x000fe200078e48ff */
[----:B------:R-:W-:Y:S01]  /*3a50*/  WARPGROUP.ARRIVE ;  /* 0x00000000000079c5 */ /* 0x000fe20000000000 */
        /* <DEDUP_REMOVED lines=35> */
.L_x_5262:
[----:B------:R-:W-:Y:S05]  /*3c90*/  @!P0 BRA `(.L_x_5128) ;  /* 0x0000000000048947 */ /* 0x000fea0003800000 */
[----:B------:R-:W-:Y:S01]  /*3ca0*/  BPT.TRAP 0x1 ;  /* 0x000000040000795c */ /* 0x000fe20000300000 */
.L_x_5128:
[----:B------:R4:W0:Y:S01]  /*3cb0*/  SYNCS.PHASECHK.TRANS64.TRYWAIT P1, [R9+URZ+0x38850], R6 ;  /* 0x03885006090075a7 */ /* 0x000822000802017f */
[----:B------:R-:W-:Y:S05]  /*3cc0*/  @!P0 BRA `(.L_x_5129) ;  /* 0x0000000000048947 */ /* 0x000fea0003800000 */
[----:B------:R-:W-:Y:S01]  /*3cd0*/  BPT.TRAP 0x1 ;  /* 0x000000040000795c */ /* 0x000fe20000300000 */
.L_x_5129:
        /* <DEDUP_REMOVED lines=12> */
.L_x_5130:
        /* <DEDUP_REMOVED lines=16> */
[----:B------:R-:W-:Y:S01]  /*3ea0*/  IMAD.MOV.U32 R15, RZ, RZ, 0x40 ;  /* 0x00000040ff0f7424 */ /* 0x000fe200078e00ff */
        /* <DEDUP_REMOVED lines=311> */
.L_x_5132:
[----:B------:R-:W-:Y:S01]  /*5220*/  ISETP.NE.AND P5, PT, R204, 0x1, PT ;  /* 0x00000001cc00780c */ /* 0x000fe20003fa5270 */
[----:B------:R-:W-:Y:S01]  /*5230*/  VIADD R5, R191, UR37 ;  /* 0x00000025bf057c36 */ /* 0x000fe20008000000 */
[----:B------:R-:W-:Y:S01]  /*5240*/  ULDC UR6, c[0x0][0xad0] ;  /* 0x0002b40000067ab9 */ /* 0x000fe20000000800 */
[----:B------:R-:W-:Y:S01]  /*5250*/  ULDC UR28, c[0x0][0xa80] ;  /* 0x0002a000001c7ab9 */ /* 0x000fe20000000800 */
        /* <DEDUP_REMOVED lines=9> */
[----:B------:R-:W1:Y:S01]  /*52f0*/  @P5 LDC R6, c[0x0][0x44c] ;  /* 0x00011300ff065b82 */ /* 0x000e620000000800 */
[----:B------:R-:W-:Y:S01]  /*5300*/  FMUL.FTZ R40, R40, UR6 ;  /* 0x0000000628287c20 */ /* 0x000fe20008410000 */
[----:B------:R-:W-:Y:S01]  /*5310*/  FMUL.FTZ R41, R41, UR6 ;  /* 0x0000000629297c20 */ /* 0x000fe20008410000 */
[----:B------:R-:W2:Y:S01]  /*5320*/  MUFU.TANH R11, R25 ;  /* 0x00000019000b7308 */ /* 0x000ea20000002400 */
[----:B------:R-:W-:Y:S01]  /*5330*/  FMUL.FTZ R44, R44, UR6 ;  /* 0x000000062c2c7c20 */ /* 0x000fe20008410000 */
[----:B------:R-:W-:Y:S01]  /*5340*/  FMUL.FTZ R45, R45, UR6 ;  /* 0x000000062d2d7c20 */ /* 0x000fe20008410000 */
[----:B------:R-:W-:Y:S01]  /*5350*/  FMUL.FTZ R26, R26, UR6 ;  /* 0x000000061a1a7c20 */ /* 0x000fe20008410000 */
[----:B------:R-:W-:Y:S01]  /*5360*/  FMUL.FTZ R48, R48, UR6 ;  /* 0x0000000630307c20 */ /* 0x000fe20008410000 */
[----:B------:R-:W3:Y:S01]  /*5370*/  @P5 LDC R7, c[0x0][0x450] ;  /* 0x00011400ff075b82 */ /* 0x000ee20000000800 */
        /* <DEDUP_REMOVED lines=15> */
[----:B-1----:R-:W-:-:S04]  /*5470*/  @P5 IMAD.HI.U32 R6, R5, R6, RZ ;  /* 0x0000000605065227 */ /* 0x002fc800078e00ff */
[----:B------:R-:W-:Y:S01]  /*5480*/  FMUL.FTZ R47, R47, UR6 ;  /* 0x000000062f2f7c20 */ /* 0x000fe20008410000 */
[----:B------:R-:W-:Y:S01]  /*5490*/  FMUL.FTZ R50, R50, UR6 ;  /* 0x0000000632327c20 */ /* 0x000fe20008410000 */
[----:B------:R-:W1:Y:S01]  /*54a0*/  MUFU.TANH R14, R32 ;  /* 0x00000020000e7308 */ /* 0x000e620000002400 */
[----:B------:R-:W-:Y:S01]  /*54b0*/  FMUL.FTZ R51, R51, UR6 ;  /* 0x0000000633337c20 */ /* 0x000fe20008410000 */
[----:B------:R-:W-:Y:S01]  /*54c0*/  FMUL.FTZ R54, R54, UR6 ;  /* 0x0000000636367c20 */ /* 0x000fe20008410000 */
[----:B------:R-:W-:Y:S01]  /*54d0*/  FMUL.FTZ R55, R55, UR6 ;  /* 0x0000000637377c20 */ /* 0x000fe20008410000 */
[----:B------:R-:W-:Y:S01]  /*54e0*/  IMAD R217, R2, 0x1000, R19 ;  /* 0x0000100002d97824 */ /* 0x000fe200078e0213 */
[----:B---3--:R-:W-:Y:S01]  /*54f0*/  @P5 SHF.R.U32.HI R5, RZ, R7, R6 ;  /* 0x00000007ff055219 */ /* 0x008fe20000011606 */
[----:B------:R-:W-:Y:S01]  /*5500*/  IMAD R6, R168, -0x40, R15 ;  /* 0xffffffc0a8067824 */ /* 0x000fe200078e020f */
[----:B------:R-:W-:Y:S01]  /*5510*/  UMOV UR7, 0x40000040 ;  /* 0x4000004000077882 */ /* 0x000fe20000000000 */
[----:B------:R-:W3:Y:S01]  /*5520*/  MUFU.TANH R33, R33 ;  /* 0x0000002100217308 */ /* 0x000ee20000002400 */
[----:B------:R-:W-:Y:S01]  /*5530*/  R2UR UR6, R217 ;  /* 0x00000000d90672ca */ /* 0x000fe200000e0000 */
[----:B------:R-:W0:Y:S01]  /*5540*/  SHFL.IDX PT, R8, R5, RZ, 0x1c1f ;  /* 0x001c1fff05087589 */ /* 0x000e2200000e0000 */
[----:B------:R-:W-:Y:S01]  /*5550*/  IADD3 R7, R187, 0x1, R6 ;  /* 0x00000001bb077810 */ /* 0x000fe20007ffe006 */
[----:B------:R-:W-:Y:S01]  /*5560*/  VIADD R221, R217, 0x80 ;  /* 0x00000080d9dd7836 */ /* 0x000fe20000000000 */
[----:B------:R-:W-:Y:S01]  /*5570*/  IADD3 R6, -R18, R6, R187 ;  /* 0x0000000612067210 */ /* 0x000fe20007ffe1bb */
[----:B------:R-:W3:Y:S01]  /*5580*/  SHFL.IDX PT, R5, R5, 0x1, 0x1c1f ;  /* 0x003c1f0005057f89 */ /* 0x000ee200000e0000 */
[----:B------:R-:W-:Y:S01]  /*5590*/  IADD3 R7, -R186, R7, -R18 ;  /* 0x00000007ba077210 */ /* 0x000fe20007ffe912 */
[----:B------:R-:W3:Y:S08]  /*55a0*/  MUFU.TANH R36, R36 ;  /* 0x0000002400247308 */ /* 0x000ef00000002400 */
[----:B------:R-:W3:Y:S08]  /*55b0*/  MUFU.TANH R37, R37 ;  /* 0x0000002500257308 */ /* 0x000ef00000002400 */
[----:B------:R-:W3:Y:S01]  /*55c0*/  MUFU.TANH R40, R40 ;  /* 0x0000002800287308 */ /* 0x000ee20000002400 */
[----:B0-----:R-:W-:-:S04]  /*55d0*/  VIADDMNMX R8, R8, R7, R6, PT ;  /* 0x0000000708087246 */ /* 0x001fc80003800106 */
[C---:B------:R-:W-:Y:S02]  /*55e0*/  ISETP.GT.AND P1, PT, R8.reuse, RZ, PT ;  /* 0x000000ff0800720c */ /* 0x040fe40003f24270 */
[C---:B------:R-:W-:Y:S01]  /*55f0*/  ISETP.GT.AND P2, PT, R8.reuse, 0x1, PT ;  /* 0x000000010800780c */ /* 0x040fe20003f44270 */
[----:B------:R-:W0:Y:S01]  /*5600*/  MUFU.TANH R41, R41 ;  /* 0x0000002900297308 */ /* 0x000e220000002400 */
[----:B------:R-:W-:Y:S02]  /*5610*/  ISETP.GT.AND P3, PT, R8, 0x8, PT ;  /* 0x000000080800780c */ /* 0x000fe40003f64270 */
[----:B------:R-:W-:Y:S02]  /*5620*/  FSEL R10, R10, -INF , P1 ;  /* 0xff8000000a0a7808 */ /* 0x000fe40000800000 */
[----:B--2---:R-:W-:Y:S02]  /*5630*/  FSEL R11, R11, -INF , P2 ;  /* 0xff8000000b0b7808 */ /* 0x004fe40001000000 */
[----:B------:R-:W-:Y:S01]  /*5640*/  ISETP.GT.AND P1, PT, R8, 0x9, PT ;  /* 0x000000090800780c */ /* 0x000fe20003f24270 */
[----:B------:R-:W2:Y:S01]  /*5650*/  MUFU.TANH R44, R44 ;  /* 0x0000002c002c7308 */ /* 0x000ea20000002400 */
[----:B----4-:R-:W-:-:S02]  /*5660*/  FSEL R12, R12, -INF , P3 ;  /* 0xff8000000c0c7808 */ /* 0x010fc40001800000 */
[----:B------:R-:W-:Y:S02]  /*5670*/  FMNMX.FTZ R15, R10, R11, !PT ;  /* 0x0000000b0a0f7209 */ /* 0x000fe40007810000 */
[----:B------:R-:W-:Y:S02]  /*5680*/  ISETP.GT.AND P2, PT, R8, 0x10, PT ;  /* 0x000000100800780c */ /* 0x000fe40003f44270 */
[----:B-----5:R-:W-:Y:S01]  /*5690*/  FSEL R13, R13, -INF , P1 ;  /* 0xff8000000d0d7808 */ /* 0x020fe20000800000 */
[----:B------:R4:W-:Y:S01]  /*56a0*/  MUFU.TANH R56, R26 ;  /* 0x0000001a00387308 */ /* 0x0009e20000002400 */
[----:B------:R-:W-:Y:S02]  /*56b0*/  FMNMX.FTZ R20, R12, R15, !PT ;  /* 0x0000000f0c147209 */ /* 0x000fe40007810000 */
[----:B------:R-:W-:Y:S02]  /*56c0*/  ISETP.GT.AND P1, PT, R8, 0x11, PT ;  /* 0x000000110800780c */ /* 0x000fe40003f24270 */
[----:B-1----:R-:W-:-:S02]  /*56d0*/  FSEL R14, R14, -INF , P2 ;  /* 0xff8000000e0e7808 */ /* 0x002fc40001000000 */
[----:B------:R-:W-:Y:S01]  /*56e0*/  FMNMX.FTZ R21, R13, R20, !PT ;  /* 0x000000140d157209 */ /* 0x000fe20007810000 */
[----:B------:R-:W1:Y:S01]  /*56f0*/  MUFU.TANH R45, R45 ;  /* 0x0000002d002d7308 */ /* 0x000e620000002400 */
[----:B------:R-:W-:Y:S02]  /*5700*/  ISETP.GT.AND P2, PT, R8, 0x18, PT ;  /* 0x000000180800780c */ /* 0x000fe40003f44270 */
[----:B---3--:R-:W-:Y:S02]  /*5710*/  FSEL R15, R33, -INF , P1 ;  /* 0xff800000210f7808 */ /* 0x008fe40000800000 */
[----:B------:R-:W-:Y:S02]  /*5720*/  FMNMX.FTZ R24, R14, R21, !PT ;  /* 0x000000150e187209 */ /* 0x000fe40007810000 */
[----:B------:R-:W-:Y:S01]  /*5730*/  ISETP.GT.AND P1, PT, R8, 0x19, PT ;  /* 0x000000190800780c */ /* 0x000fe20003f24270 */
[----:B------:R3:W-:Y:S01]  /*5740*/  MUFU.TANH R57, R27 ;  /* 0x0000001b00397308 */ /* 0x0007e20000002400 */
[----:B------:R-:W-:-:S02]  /*5750*/  FSEL R20, R36, -INF , P2 ;  /* 0xff80000024147808 */ /* 0x000fc40001000000 */
[----:B------:R-:W-:Y:S02]  /*5760*/  FMNMX.FTZ R25, R15, R24, !PT ;  /* 0x000000180f197209 */ /* 0x000fe40007810000 */
[----:B------:R-:W-:Y:S02]  /*5770*/  ISETP.GT.AND P2, PT, R8, 0x20, PT ;  /* 0x000000200800780c */ /* 0x000fe40003f44270 */
[----:B------:R-:W-:Y:S01]  /*5780*/  FSEL R21, R37, -INF , P1 ;  /* 0xff80000025157808 */ /* 0x000fe20000800000 */
[----:B------:R-:W5:Y:S01]  /*5790*/  MUFU.TANH R48, R48 ;  /* 0x0000003000307308 */ /* 0x000f620000002400 */
[----:B----4-:R-:W-:Y:S02]  /*57a0*/  FMNMX.FTZ R26, R20, R25, !PT ;  /* 0x00000019141a7209 */ /* 0x010fe40007810000 */
[----:B------:R-:W-:Y:S02]  /*57b0*/  ISETP.GT.AND P1, PT, R8, 0x21, PT ;  /* 0x000000210800780c */ /* 0x000fe40003f24270 */
[----:B------:R-:W-:-:S02]  /*57c0*/  FSEL R24, R40, -INF , P2 ;  /* 0xff80000028187808 */ /* 0x000fc40001000000 */
[----:B---3--:R-:W-:Y:S01]  /*57d0*/  FMNMX.FTZ R27, R21, R26, !PT ;  /* 0x0000001a151b7209 */ /* 0x008fe20007810000 */
[----:B------:R-:W3:Y:S01]  /*57e0*/  MUFU.TANH R49, R49 ;  /* 0x0000003100317308 */ /* 0x000ee20000002400 */
[----:B------:R-:W-:Y:S02]  /*57f0*/  ISETP.GT.AND P2, PT, R8, 0x28, PT ;  /* 0x000000280800780c */ /* 0x000fe40003f44270 */
[----:B0-----:R-:W-:Y:S02]  /*5800*/  FSEL R25, R41, -INF , P1 ;  /* 0xff80000029197808 */ /* 0x001fe40000800000 */
[----:B------:R-:W-:Y:S02]  /*5810*/  FMNMX.FTZ R28, R24, R27, !PT ;  /* 0x0000001b181c7209 */ /* 0x000fe40007810000 */
[----:B------:R-:W-:Y:S01]  /*5820*/  ISETP.GT.AND P1, PT, R8, 0x29, PT ;  /* 0x000000290800780c */ /* 0x000fe20003f24270 */
[----:B------:R-:W0:Y:S01]  /*5830*/  MUFU.TANH R52, R52 ;  /* 0x0000003400347308 */ /* 0x000e220000002400 */
[----:B--2---:R-:W-:-:S02]  /*5840*/  FSEL R26, R44, -INF , P2 ;  /* 0xff8000002c1a7808 */ /* 0x004fc40001000000 */
[----:B------:R-:W-:Y:S02]  /*5850*/  FMNMX.FTZ R29, R25, R28, !PT ;  /* 0x0000001c191d7209 */ /* 0x000fe40007810000 */
[C---:B------:R-:W-:Y:S02]  /*5860*/  ISETP.GT.AND P2, PT, R8.reuse, 0x30, PT ;  /* 0x000000300800780c */ /* 0x040fe40003f44270 */
[----:B-1----:R-:W-:Y:S01]  /*5870*/  FSEL R27, R45, -INF , P1 ;  /* 0xff8000002d1b7808 */ /* 0x002fe20000800000 */
[----:B------:R1:W-:Y:S01]  /*5880*/  MUFU.TANH R58, R30 ;  /* 0x0000001e003a7308 */ /* 0x0003e20000002400 */
[----:B------:R-:W-:Y:S02]  /*5890*/  ISETP.GT.AND P1, PT, R8, 0x31, PT ;  /* 0x000000310800780c */ /* 0x000fe40003f24270 */
[----:B-----5:R-:W-:Y:S02]  /*58a0*/  FSEL R28, R48, -INF , P2 ;  /* 0xff800000301c7808 */ /* 0x020fe40001000000 */
[----:B------:R-:W-:-:S02]  /*58b0*/  ISETP.GT.AND P2, PT, R8, 0x38, PT ;  /* 0x000000380800780c */ /* 0x000fc40003f44270 */
[----:B------:R-:W-:Y:S01]  /*58c0*/  VIADDMNMX R6, R5, R7, R6, PT ;  /* 0x0000000705067246 */ /* 0x000fe20003800106 */
[----:B------:R-:W2:Y:S01]  /*58d0*/  MUFU.TANH R53, R53 ;  /* 0x0000003500357308 */ /* 0x000ea20000002400 */
[----:B-1----:R-:W-:Y:S02]  /*58e0*/  FMNMX.FTZ R30, R26, R29, !PT ;  /* 0x0000001d1a1e7209 */ /* 0x002fe40007810000 */
[----:B---3--:R-:W-:Y:S02]  /*58f0*/  FSEL R29, R49, -INF , P1 ;  /* 0xff800000311d7808 */ /* 0x008fe40000800000 */
[----:B------:R-:W-:Y:S02]  /*5900*/  FMNMX.FTZ R33, R27, R30, !PT ;  /* 0x0000001e1b217209 */ /* 0x000fe40007810000 */
[----:B------:R-:W-:Y:S01]  /*5910*/  ISETP.GT.AND P1, PT, R8, 0x39, PT ;  /* 0x000000390800780c */ /* 0x000fe20003f24270 */
[----:B------:R-:W-:Y:S01]  /*5920*/  MUFU.TANH R44, R38 ;  /* 0x00000026002c7308 */ /* 0x000fe20000002400 */
[----:B------:R-:W-:-:S02]  /*5930*/  FMNMX.FTZ R32, R28, R33, !PT ;  /* 0x000000211c207209 */ /* 0x000fc40007810000 */
[----:B0-----:R-:W-:Y:S02]  /*5940*/  FSEL R30, R52, -INF , P2 ;  /* 0xff800000341e7808 */ /* 0x001fe40001000000 */
[----:B------:R-:W-:Y:S02]  /*5950*/  FMNMX.FTZ R33, R29, R32, !PT ;  /* 0x000000201d217209 */ /* 0x000fe40007810000 */
[----:B------:R-:W-:Y:S01]  /*5960*/  ISETP.GT.AND P2, PT, R6, 0x1, PT ;  /* 0x000000010600780c */ /* 0x000fe20003f44270 */
[----:B------:R0:W1:Y:S01]  /*5970*/  MUFU.TANH R36, R31 ;  /* 0x0000001f00247308 */ /* 0x0000620000002400 */
[----:B--2---:R-:W-:Y:S02]  /*5980*/  FSEL R32, R53, -INF , P1 ;  /* 0xff80000035207808 */ /* 0x004fe40000800000 */
[----:B------:R-:W-:Y:S02]  /*5990*/  FMNMX.FTZ R33, R30, R33, !PT ;  /* 0x000000211e217209 */ /* 0x000fe40007810000 */
[----:B------:R-:W-:-:S02]  /*59a0*/  ISETP.GT.AND P1, PT, R6, RZ, PT ;  /* 0x000000ff0600720c */ /* 0x000fc40003f24270 */
[----:B------:R-:W-:Y:S01]  /*59b0*/  FMNMX.FTZ R33, R32, R33, !PT ;  /* 0x0000002120217209 */ /* 0x000fe20007810000 */
[----:B------:R2:W3:Y:S01]  /*59c0*/  MUFU.TANH R40, R34 ;  /* 0x0000002200287308 */ /* 0x0004e20000002400 */
[----:B------:R-:W-:Y:S02]  /*59d0*/  ISETP.GT.AND P3, PT, R6, 0x8, PT ;  /* 0x000000080600780c */ /* 0x000fe40003f64270 */
[----:B0-----:R-:W-:Y:S01]  /*59e0*/  FSEL R31, R56, -INF , P1 ;  /* 0xff800000381f7808 */ /* 0x001fe20000800000 */
[----:B------:R-:W0:Y:S01]  /*59f0*/  SHFL.BFLY PT, R8, R33, 0x2, 0x1f ;  /* 0x0c401f0021087f89 */ /* 0x000e2200000e0000 */
[----:B------:R-:W-:-:S03]  /*5a00*/  ISETP.GT.AND P1, PT, R6, 0x9, PT ;  /* 0x000000090600780c */ /* 0x000fc60003f24270 */
[----:B------:R1:W4:Y:S01]  /*5a10*/  MUFU.TANH R41, R35 ;  /* 0x0000002300297308 */ /* 0x0003220000002400 */
[----:B--2---:R-:W-:Y:S02]  /*5a20*/  FSEL R34, R57, -INF , P2 ;  /* 0xff80000039227808 */ /* 0x004fe40001000000 */
[----:B------:R-:W-:-:S05]  /*5a30*/  ISETP.GT.AND P2, PT, R6, 0x10, PT ;  /* 0x000000100600780c */ /* 0x000fca0003f44270 */
[----:B------:R-:W2:Y:S01]  /*5a40*/  MUFU.TANH R39, R39 ;  /* 0x0000002700277308 */ /* 0x000ea20000002400 */
[----:B-1----:R-:W-:Y:S02]  /*5a50*/  FSEL R35, R36, -INF , P1 ;  /* 0xff80000024237808 */ /* 0x002fe40000800000 */
[----:B------:R-:W-:Y:S02]  /*5a60*/  ISETP.GT.AND P1, PT, R6, 0x11, PT ;  /* 0x000000110600780c */ /* 0x000fe40003f24270 */
[----:B---3--:R-:W-:Y:S02]  /*5a70*/  FSEL R36, R40, -INF , P2 ;  /* 0xff80000028247808 */ /* 0x008fe40001000000 */
[----:B------:R-:W-:Y:S01]  /*5a80*/  ISETP.GT.AND P2, PT, R6, 0x18, PT ;  /* 0x000000180600780c */ /* 0x000fe20003f44270 */
[----:B------:R-:W1:Y:S01]  /*5a90*/  MUFU.TANH R42, R42 ;  /* 0x0000002a002a7308 */ /* 0x000e620000002400 */
[----:B0-----:R-:W-:Y:S02]  /*5aa0*/  FMNMX.FTZ R37, R33, R8, !PT ;  /* 0x0000000821257209 */ /* 0x001fe40007810000 */
[----:B------:R-:W-:-:S02]  /*5ab0*/  FSEL R33, R58, -INF , P3 ;  /* 0xff8000003a217808 */ /* 0x000fc40001800000 */
[----:B------:R-:W-:Y:S01]  /*5ac0*/  FMNMX.FTZ R8, R31, R34, !PT ;  /* 0x000000221f087209 */ /* 0x000fe20007810000 */
[----:B------:R-:W0:Y:S02]  /*5ad0*/  SHFL.BFLY PT, R38, R37, 0x1, 0x1f ;  /* 0x0c201f0025267f89 */ /* 0x000e2400000e0000 */
[----:B------:R-:W3:Y:S01]  /*5ae0*/  MUFU.TANH R43, R43 ;  /* 0x0000002b002b7308 */ /* 0x000ee20000002400 */
[----:B------:R-:W-:Y:S02]  /*5af0*/  ISETP.GT.AND P3, PT, R6, 0x29, PT ;  /* 0x000000290600780c */ /* 0x000fe40003f64270 */
[----:B------:R-:W-:-:S04]  /*5b00*/  FMNMX.FTZ R8, R33, R8, !PT ;  /* 0x0000000821087209 */ /* 0x000fc80007810000 */
[----:B------:R-:W-:Y:S01]  /*5b10*/  FMNMX.FTZ R5, R35, R8, !PT ;  /* 0x0000000823057209 */ /* 0x000fe20007810000 */
[----:B------:R-:W5:Y:S03]  /*5b20*/  MUFU.TANH R46, R46 ;  /* 0x0000002e002e7308 */ /* 0x000f660000002400 */
[----:B------:R-:W-:-:S05]  /*5b30*/  FMNMX.FTZ R8, R36, R5, !PT ;  /* 0x0000000524087209 */ /* 0x000fca0007810000 */
[----:B------:R-:W5:Y:S01]  /*5b40*/  MUFU.TANH R47, R47 ;  /* 0x0000002f002f7308 */ /* 0x000f620000002400 */
[----:B0-----:R-:W-:-:S07]  /*5b50*/  FMNMX.FTZ R7, R37, R38, !PT ;  /* 0x0000002625077209 */ /* 0x001fce0007810000 */
[----:B------:R-:W0:Y:S01]  /*5b60*/  MUFU.TANH R50, R50 ;  /* 0x0000003200327308 */ /* 0x000e220000002400 */
[----:B----4-:R-:W-:Y:S02]  /*5b70*/  FSEL R37, R41, -INF , P1 ;  /* 0xff80000029257808 */ /* 0x010fe40000800000 */
[----:B------:R-:W-:Y:S02]  /*5b80*/  ISETP.GT.AND P1, PT, R6, 0x19, PT ;  /* 0x000000190600780c */ /* 0x000fe40003f24270 */
[----:B------:R-:W-:Y:S02]  /*5b90*/  FSEL R38, R44, -INF , P2 ;  /* 0xff8000002c267808 */ /* 0x000fe40001000000 */
[----:B------:R-:W-:Y:S01]  /*5ba0*/  FMNMX.FTZ R5, R37, R8, !PT ;  /* 0x0000000825057209 */ /* 0x000fe20007810000 */
[----:B------:R4:W0:Y:S01]  /*5bb0*/  MUFU.TANH R45, R51 ;  /* 0x00000033002d7308 */ /* 0x0008220000002400 */
[----:B------:R-:W-:Y:S02]  /*5bc0*/  ISETP.GT.AND P2, PT, R6, 0x20, PT ;  /* 0x000000200600780c */ /* 0x000fe40003f44270 */
[----:B--2---:R-:W-:-:S02]  /*5bd0*/  FSEL R39, R39, -INF , P1 ;  /* 0xff80000027277808 */ /* 0x004fc40000800000 */
[----:B------:R-:W-:Y:S02]  /*5be0*/  FMNMX.FTZ R8, R38, R5, !PT ;  /* 0x0000000526087209 */ /* 0x000fe40007810000 */
[----:B------:R-:W-:Y:S01]  /*5bf0*/  ISETP.GT.AND P1, PT, R6, 0x21, PT ;  /* 0x000000210600780c */ /* 0x000fe20003f24270 */
[----:B------:R-:W2:Y:S01]  /*5c00*/  MUFU.TANH R54, R54 ;  /* 0x0000003600367308 */ /* 0x000ea20000002400 */
[----:B-1----:R-:W-:Y:S02]  /*5c10*/  FSEL R40, R42, -INF , P2 ;  /* 0xff8000002a287808 */ /* 0x002fe40001000000 */
[----:B------:R-:W-:Y:S02]  /*5c20*/  FMNMX.FTZ R5, R39, R8, !PT ;  /* 0x0000000827057209 */ /* 0x000fe40007810000 */
[----:B------:R-:W-:Y:S02]  /*5c30*/  ISETP.GT.AND P2, PT, R6, 0x28, PT ;  /* 0x000000280600780c */ /* 0x000fe40003f44270 */
[----:B---3--:R-:W-:Y:S01]  /*5c40*/  FSEL R41, R43, -INF , P1 ;  /* 0xff8000002b297808 */ /* 0x008fe20000800000 */
[C---:B------:R-:W-:Y:S01]  /*5c50*/  FMUL.FTZ R43, R7.reuse, UR28 ;  /* 0x0000001c072b7c20 */ /* 0x040fe20008410000 */
[----:B------:R-:W-:Y:S01]  /*5c60*/  FMNMX.FTZ R8, R40, R5, !PT ;  /* 0x0000000528087209 */ /* 0x000fe20007810000 */
[----:B------:R-:W1:Y:S01]  /*5c70*/  MUFU.TANH R55, R55 ;  /* 0x0000003700377308 */ /* 0x000e620000002400 */
[----:B------:R-:W-:-:S02]  /*5c80*/  FSETP.NEU.FTZ.AND P4, PT, R7, -INF , PT ;  /* 0xff8000000700780b */ /* 0x000fc40003f9d000 */
[----:B-----5:R-:W-:Y:S02]  /*5c90*/  FSEL R42, R46, -INF , P2 ;  /* 0xff8000002e2a7808 */ /* 0x020fe40001000000 */
[----:B------:R-:W-:Y:S02]  /*5ca0*/  FMNMX.FTZ R5, R41, R8, !PT ;  /* 0x0000000829057209 */ /* 0x000fe40007810000 */
[----:B----4-:R-:W-:Y:S02]  /*5cb0*/  FSEL R51, R43, RZ, P4 ;  /* 0x000000ff2b337208 */ /* 0x010fe40002000000 */
[----:B------:R-:W-:Y:S02]  /*5cc0*/  ISETP.GT.AND P1, PT, R6, 0x30, PT ;  /* 0x000000300600780c */ /* 0x000fe40003f24270 */
[----:B------:R-:W-:Y:S01]  /*5cd0*/  FSEL R43, R47, -INF , P3 ;  /* 0xff8000002f2b7808 */ /* 0x000fe20001800000 */
[--C-:B------:R-:W-:Y:S01]  /*5ce0*/  FFMA.FTZ R169, R26, UR28, -R51.reuse ;  /* 0x0000001c1aa97c23 */ /* 0x100fe20008010833 */
[----:B------:R-:W-:Y:S01]  /*5cf0*/  FMNMX.FTZ R8, R42, R5, !PT ;  /* 0x000000052a087209 */ /* 0x000fe20007810000 */
[--C-:B------:R-:W-:Y:S01]  /*5d00*/  FFMA.FTZ R5, R10, UR28, -R51.reuse ;  /* 0x0000001c0a057c23 */ /* 0x100fe20008010833 */
[----:B------:R-:W-:Y:S01]  /*5d10*/  ISETP.GT.AND P2, PT, R6, 0x31, PT ;  /* 0x000000310600780c */ /* 0x000fe20003f44270 */
[--C-:B------:R-:W-:Y:S01]  /*5d20*/  FFMA.FTZ R10, R12, UR28, -R51.reuse ;  /* 0x0000001c0c0a7c23 */ /* 0x100fe20008010833 */
[----:B0-----:R-:W-:Y:S01]  /*5d30*/  FSEL R44, R50, -INF , P1 ;  /* 0xff800000322c7808 */ /* 0x001fe20000800000 */
[--C-:B------:R-:W-:Y:S01]  /*5d40*/  FFMA.FTZ R12, R14, UR28, -R51.reuse ;  /* 0x0000001c0e0c7c23 */ /* 0x100fe20008010833 */
[----:B------:R-:W-:Y:S01]  /*5d50*/  FMNMX.FTZ R47, R43, R8, !PT ;  /* 0x000000082b2f7209 */ /* 0x000fe20007810000 */
[--C-:B------:R-:W-:Y:S01]  /*5d60*/  FFMA.FTZ R14, R20, UR28, -R51.reuse ;  /* 0x0000001c140e7c23 */ /* 0x100fe20008010833 */
[----:B------:R-:W-:Y:S01]  /*5d70*/  ISETP.GT.AND P1, PT, R6, 0x38, PT ;  /* 0x000000380600780c */ /* 0x000fe20003f24270 */
[--C-:B------:R-:W-:Y:S01]  /*5d80*/  FFMA.FTZ R20, R24, UR28, -R51.reuse ;  /* 0x0000001c18147c23 */ /* 0x100fe20008010833 */
[----:B------:R-:W-:Y:S01]  /*5d90*/  FSEL R45, R45, -INF , P2 ;  /* 0xff8000002d2d7808 */ /* 0x000fe20001000000 */
[--C-:B------:R-:W-:Y:S01]  /*5da0*/  FFMA.FTZ R170, R27, UR28, -R51.reuse ;  /* 0x0000001c1baa7c23 */ /* 0x100fe20008010833 */
[----:B------:R-:W-:Y:S01]  /*5db0*/  FMNMX.FTZ R8, R44, R47, !PT ;  /* 0x0000002f2c087209 */ /* 0x000fe20007810000 */
[--C-:B------:R-:W-:Y:S01]  /*5dc0*/  FFMA.FTZ R171, R28, UR28, -R51.reuse ;  /* 0x0000001c1cab7c23 */ /* 0x100fe20008010833 */
[----:B------:R-:W-:Y:S01]  /*5dd0*/  ISETP.GT.AND P2, PT, R6, 0x39, PT ;  /* 0x000000390600780c */ /* 0x000fe20003f44270 */
[--C-:B------:R-:W-:Y:S01]  /*5de0*/  FFMA.FTZ R6, R11, UR28, -R51.reuse ;  /* 0x0000001c0b067c23 */ /* 0x100fe20008010833 */
[----:B--2---:R-:W-:Y:S01]  /*5df0*/  FSEL R46, R54, -INF , P1 ;  /* 0xff800000362e7808 */ /* 0x004fe20000800000 */
[--C-:B------:R-:W-:Y:S01]  /*5e00*/  FFMA.FTZ R172, R29, UR28, -R51.reuse ;  /* 0x0000001c1dac7c23 */ /* 0x100fe20008010833 */
[----:B------:R-:W-:Y:S01]  /*5e10*/  FMNMX.FTZ R11, R45, R8, !PT ;  /* 0x000000082d0b7209 */ /* 0x000fe20007810000 */
[--C-:B------:R-:W-:Y:S01]  /*5e20*/  FFMA.FTZ R173, R30, UR28, -R51.reuse ;  /* 0x0000001c1ead7c23 */ /* 0x100fe20008010833 */
[----:B-1----:R-:W-:Y:S01]  /*5e30*/  FSEL R47, R55, -INF , P2 ;  /* 0xff800000372f7808 */ /* 0x002fe20001000000 */
[--C-:B------:R-:W-:Y:S01]  /*5e40*/  FFMA.FTZ R174, R32, UR28, -R51.reuse ;  /* 0x0000001c20ae7c23 */ /* 0x100fe20008010833 */
[----:B------:R-:W-:Y:S01]  /*5e50*/  FMNMX.FTZ R8, R46, R11, !PT ;  /* 0x0000000b2e087209 */ /* 0x000fe20007810000 */
[--C-:B------:R-:W-:Y:S01]  /*5e60*/  FFMA.FTZ R11, R13, UR28, -R51.reuse ;  /* 0x0000001c0d0b7c23 */ /* 0x100fe20008010833 */
[--C-:B------:R-:W-:Y:S01]  /*5e70*/  FFMA.FTZ R13, R15, UR28, -R51.reuse ;  /* 0x0000001c0f0d7c23 */ /* 0x100fe20008010833 */
[--C-:B------:R-:W-:Y:S01]  /*5e80*/  FFMA.FTZ R15, R21, UR28, -R51.reuse ;  /* 0x0000001c150f7c23 */ /* 0x100fe20008010833 */
[----:B------:R-:W-:Y:S01]  /*5e90*/  FMNMX.FTZ R8, R47, R8, !PT ;  /* 0x000000082f087209 */ /* 0x000fe20007810000 */
[----:B------:R-:W-:Y:S01]  /*5ea0*/  FFMA.FTZ R21, R25, UR28, -R51 ;  /* 0x0000001c19157c23 */ /* 0x000fe20008010833 */
[----:B------:R-:W-:Y:S01]  /*5eb0*/  VIADD R25, R9, 0x38840 ;  /* 0x0003884009197836 */ /* 0x000fe20000000000 */
[----:B------:R-:W-:Y:S02]  /*5ec0*/  MUFU.EX2 R5, R5 ;  /* 0x0000000500057308 */ /* 0x000fe40000000800 */
[----:B------:R-:W0:Y:S02]  /*5ed0*/  SHFL.BFLY PT, R49, R8, 0x2, 0x1f ;  /* 0x0c401f0008317f89 */ /* 0x000e2400000e0000 */
[----:B------:R-:W-:-:S04]  /*5ee0*/  PRMT R25, R202, 0x654, R25 ;  /* 0x00000654ca197816 */ /* 0x000fc80000000019 */
[----:B------:R1:W-:Y:S01]  /*5ef0*/  SYNCS.ARRIVE.TRANS64.RED.A1T0 RZ, [R25+URZ], RZ ;  /* 0x000000ff19ff79a7 */ /* 0x0003e2000810043f */
[----:B------:R-:W2:Y:S08]  /*5f00*/  MUFU.EX2 R6, R6 ;  /* 0x0000000600067308 */ /* 0x000eb00000000800 */
[----:B------:R-:W-:Y:S08]  /*5f10*/  MUFU.EX2 R10, R10 ;  /* 0x0000000a000a7308 */ /* 0x000ff00000000800 */
[----:B------:R-:W3:Y:S01]  /*5f20*/  MUFU.EX2 R11, R11 ;  /* 0x0000000b000b7308 */ /* 0x000ee20000000800 */
[----:B0-----:R-:W-:-:S02]  /*5f30*/  FMNMX.FTZ R49, R8, R49, !PT ;  /* 0x0000003108317209 */ /* 0x001fc40007810000 */
[----:B--2---:R-:W-:Y:S01]  /*5f40*/  F2FP.F16.F32.PACK_AB R152, R6, R5 ;  /* 0x000000050698723e */ /* 0x004fe200000000ff */
[----:B------:R-:W-:Y:S02]  /*5f50*/  FADD.FTZ R5, R5, R6 ;  /* 0x0000000605057221 */ /* 0x000fe40000010000 */
[----:B------:R-:W0:Y:S02]  /*5f60*/  SHFL.BFLY PT, R8, R49, 0x1, 0x1f ;  /* 0x0c201f0031087f89 */ /* 0x000e2400000e0000 */
[----:B------:R-:W-:Y:S08]  /*5f70*/  MUFU.EX2 R12, R12 ;  /* 0x0000000c000c7308 */ /* 0x000ff00000000800 */
[----:B------:R-:W2:Y:S01]  /*5f80*/  MUFU.EX2 R13, R13 ;  /* 0x0000000d000d7308 */ /* 0x000ea20000000800 */
[----:B---3--:R-:W-:Y:S01]  /*5f90*/  F2FP.F16.F32.PACK_AB R154, R11, R10 ;  /* 0x0000000a0b9a723e */ /* 0x008fe200000000ff */
[----:B------:R-:W-:-:S04]  /*5fa0*/  FADD.FTZ R10, R10, R5 ;  /* 0x000000050a0a7221 */ /* 0x000fc80000010000 */
[----:B------:R-:W-:Y:S02]  /*5fb0*/  FADD.FTZ R11, R11, R10 ;  /* 0x0000000a0b0b7221 */ /* 0x000fe40000010000 */
[----:B------:R-:W-:Y:S01]  /*5fc0*/  MUFU.EX2 R14, R14 ;  /* 0x0000000e000e7308 */ /* 0x000fe20000000800 */
[----:B0-----:R-:W-:-:S07]  /*5fd0*/  FMNMX.FTZ R8, R49, R8, !PT ;  /* 0x0000000831087209 */ /* 0x001fce0007810000 */
[----:B------:R-:W0:Y:S01]  /*5fe0*/  MUFU.EX2 R15, R15 ;  /* 0x0000000f000f7308 */ /* 0x000e220000000800 */
[C---:B--2---:R-:W-:Y:S01]  /*5ff0*/  F2FP.F16.F32.PACK_AB R156, R13.reuse, R12 ;  /* 0x0000000c0d9c723e */ /* 0x044fe200000000ff */
[----:B------:R-:W-:Y:S01]  /*6000*/  FADD.FTZ R12, R12, R11 ;  /* 0x0000000b0c0c7221 */ /* 0x000fe20000010000 */
[C---:B------:R-:W-:Y:S01]  /*6010*/  FMUL.FTZ R24, R8.reuse, UR28 ;  /* 0x0000001c08187c20 */ /* 0x040fe20008410000 */
[----:B------:R-:W-:Y:S02]  /*6020*/  FSETP.NEU.FTZ.AND P1, PT, R8, -INF , PT ;  /* 0xff8000000800780b */ /* 0x000fe40003f3d000 */
[----:B------:R-:W-:Y:S02]  /*6030*/  FADD.FTZ R13, R13, R12 ;  /* 0x0000000c0d0d7221 */ /* 0x000fe40000010000 */
[----:B------:R-:W-:Y:S01]  /*6040*/  FSEL R24, R24, RZ, P1 ;  /* 0x000000ff18187208 */ /* 0x000fe20000800000 */
[----:B------:R-:W-:Y:S04]  /*6050*/  MUFU.EX2 R20, R20 ;  /* 0x0000001400147308 */ /* 0x000fe80000000800 */
        /* <DEDUP_REMOVED lines=63> */
[----:B------:R-:W2:Y:S08]  /*6450*/  MUFU.EX2 R173, R173 ;  /* 0x000000ad00ad7308 */ /* 0x000eb00000000800 */
[----:B------:R-:W4:Y:S01]  /*6460*/  MUFU.EX2 R174, R174 ;  /* 0x000000ae00ae7308 */ /* 0x000f220000000800 */
[----:B0-----:R-:W-:Y:S01]  /*6470*/  F2FP.F16.F32.PACK_AB R164, R172, R171 ;  /* 0x000000abaca4723e */ /* 0x001fe200000000ff */
[----:B------:R-:W-:-:S04]  /*6480*/  FADD.FTZ R171, R171, R170 ;  /* 0x000000aaabab7221 */ /* 0x000fc80000010000 */
[----:B------:R-:W-:Y:S02]  /*6490*/  FADD.FTZ R172, R172, R171 ;  /* 0x000000abacac7221 */ /* 0x000fe40000010000 */
[----:B------:R-:W-:Y:S02]  /*64a0*/  MUFU.EX2 R215, R215 ;  /* 0x000000d700d77308 */ /* 0x000fe40000000800 */
[----:B--2---:R-:W-:-:S06]  /*64b0*/  FADD.FTZ R5, R173, R172 ;  /* 0x000000acad057221 */ /* 0x004fcc0000010000 */
[----:B------:R-:W0:Y:S01]  /*64c0*/  MUFU.EX2 R218, R218 ;  /* 0x000000da00da7308 */ /* 0x000e220000000800 */
[C---:B----4-:R-:W-:Y:S01]  /*64d0*/  F2FP.F16.F32.PACK_AB R166, R174.reuse, R173 ;  /* 0x000000adaea6723e */ /* 0x050fe200000000ff */
[----:B------:R-:W-:-:S06]  /*64e0*/  FADD.FTZ R5, R174, R5 ;  /* 0x00000005ae057221 */ /* 0x000fcc0000010000 */
        /* <DEDUP_REMOVED lines=8> */
[----:B-1----:R-:W-:Y:S01]  /*6570*/  WARPGROUP.ARRIVE ;  /* 0x00000000000079c5 */ /* 0x002fe20000000000 */
[----:B------:R-:W-:-:S05]  /*6580*/  FADD.FTZ R6, R220, R219 ;  /* 0x000000dbdc067221 */ /* 0x000fca0000010000 */
[----:B------:R-:W-:Y:S01]  /*6590*/  HGMMA.64x256x16.F32 R24, R152, gdesc[UR4].tnspB, RZ, !UPT, gsb0 ;  /* 0x43e0000498187df0 */ /* 0x000fe2000c0008ff */
        /* <DEDUP_REMOVED lines=31> */
.L_x_5133:
[----:B------:R-:W0:Y:S01]  /*6790*/  @P5 LDC R11, c[0x0][0x44c] ;  /* 0x00011300ff0b5b82 */ /* 0x000e220000000800 */
[----:B------:R-:W-:Y:S02]  /*67a0*/  IMAD.U32 R10, RZ, RZ, UR37 ;  /* 0x00000025ff0a7e24 */ /* 0x000fe4000f8e00ff */
[----:B------:R-:W-:Y:S02]  /*67b0*/  VIADD R168, R168, 0xfffffffe ;  /* 0xfffffffea8a87836 */ /* 0x000fe40000000000 */
[----:B------:R-:W-:-:S03]  /*67c0*/  VIADD R9, R9, 0x38860 ;  /* 0x0003886009097836 */ /* 0x000fc60000000000 */
[----:B------:R-:W1:Y:S01]  /*67d0*/  @P5 LDC R12, c[0x0][0x450] ;  /* 0x00011400ff0c5b82 */ /* 0x000e620000000800 */
[----:B------:R-:W-:Y:S02]  /*67e0*/  R2UR UR31, R168 ;  /* 0x00000000a81f72ca */ /* 0x000fe400000e0000 */
[----:B------:R-:W-:-:S04]  /*67f0*/  PRMT R9, R202, 0x654, R9 ;  /* 0x00000654ca097816 */ /* 0x000fc80000000009 */
[----:B------:R2:W-:Y:S01]  /*6800*/  SYNCS.ARRIVE.TRANS64.RED.A1T0 RZ, [R9+URZ], RZ ;  /* 0x000000ff09ff79a7 */ /* 0x0005e2000810043f */
[----:B0-----:R-:W-:-:S05]  /*6810*/  @P5 IMAD.HI.U32 R11, R11, UR37, RZ ;  /* 0x000000250b0b5c27 */ /* 0x001fca000f8e00ff */
[----:B-1----:R-:W-:-:S04]  /*6820*/  @P5 SHF.R.U32.HI R10, RZ, R12, R11 ;  /* 0x0000000cff0a5219 */ /* 0x002fc8000001160b */
[----:B------:R-:W-:-:S04]  /*6830*/  IADD3 R10, R10, R187, -R186 ;  /* 0x000000bb0a0a7210 */ /* 0x000fc80007ffe8ba */
[----:B------:R-:W-:-:S04]  /*6840*/  SHF.R.S32.HI R11, RZ, 0x1f, R10 ;  /* 0x0000001fff0b7819 */ /* 0x000fc8000001140a */
[----:B------:R-:W-:-:S04]  /*6850*/  LEA.HI R11, R11, R10, RZ, 0x6 ;  /* 0x0000000a0b0b7211 */ /* 0x000fc800078f30ff */
[----:B------:R-:W-:-:S04]  /*6860*/  SHF.R.S32.HI R11, RZ, 0x6, R11 ;  /* 0x00000006ff0b7819 */ /* 0x000fc8000001140b */
[----:B------:R-:W-:-:S13]  /*6870*/  R2UR UR30, R11 ;  /* 0x000000000b1e72ca */ /* 0x000fda00000e0000 */
[----:B------:R-:W-:-:S04]  /*6880*/  UISETP.LT.AND UP0, UPT, URZ, UR30, UPT ;  /* 0x0000001e3f00728c */ /* 0x000fc8000bf01270 */
[----:B------:R-:W-:-:S04]  /*6890*/  USEL UR30, URZ, UR30, !UP0 ;  /* 0x0000001e3f1e7287 */ /* 0x000fc8000c000000 */
[----:B------:R-:W-:-:S06]  /*68a0*/  UISETP.GE.AND UP0, UPT, UR31, UR30, UPT ;  /* 0x0000001e1f00728c */ /* 0x000fcc000bf06270 */
[----:B------:R-:W-:-:S13]  /*68b0*/  PLOP3.LUT P1, PT, PT, PT, UP0, 0x80, 0x0 ;  /* 0x000000000000781c */ /* 0x000fda0003f2f008 */
[----:B--2---:R-:W-:Y:S05]  /*68c0*/  @!P1 BRA `(.L_x_5134) ;  /* 0x0000003400a09947 */ /* 0x004fea0003800000 */
[----:B------:R-:W-:Y:S01]  /*68d0*/  IMAD.MOV.U32 R11, RZ, RZ, R8 ;  /* 0x000000ffff0b7224 */ /* 0x000fe200078e0008 */
[----:B------:R-:W-:Y:S01]  /*68e0*/  ULDC UR29, c[0x0][0xad0] ;  /* 0x0002b400001d7ab9 */ /* 0x000fe20000000800 */
[----:B------:R-:W-:Y:S01]  /*68f0*/  IMAD.MOV.U32 R10, RZ, RZ, R7 ;  /* 0x000000ffff0a7224 */ /* 0x000fe200078e0007 */
[----:B------:R-:W-:Y:S01]  /*6900*/  ULDC UR28, c[0x0][0xa80] ;  /* 0x0002a000001c7ab9 */ /* 0x000fe20000000800 */
[----:B------:R-:W-:-:S07]  /*6910*/  IMAD.MOV.U32 R13, RZ, RZ, R2 ;  /* 0x000000ffff0d7224 */ /* 0x000fce00078e0002 */
.L_x_5145:
[----:B------:R-:W-:-:S05]  /*6920*/  VIADD R2, R13, 0x1 ;  /* 0x000000010d027836 */ /* 0x000fca0000000000 */
[----:B------:R-:W-:-:S04]  /*6930*/  ISETP.NE.AND P1, PT, R2, 0x2, PT ;  /* 0x000000020200780c */ /* 0x000fc80003f25270 */
[----:B------:R-:W-:Y:S02]  /*6940*/  SEL R7, RZ, 0x1, P1 ;  /* 0x00000001ff077807 */ /* 0x000fe40000800000 */
[----:B------:R-:W-:Y:S02]  /*6950*/  SEL R2, R2, RZ, P1 ;  /* 0x000000ff02027207 */ /* 0x000fe40000800000 */
[----:B------:R-:W-:Y:S01]  /*6960*/  LOP3.LUT R16, R16, R7, RZ, 0x3c, !PT ;  /* 0x0000000710107212 */ /* 0x000fe200078e3cff */
[----:B0-----:R-:W-:Y:S06]  /*6970*/  @!P0 BRA `(.L_x_5135) ;  /* 0x0000000000048947 */ /* 0x001fec0003800000 */
[----:B------:R-:W-:Y:S01]  /*6980*/  BPT.TRAP 0x1 ;  /* 0x000000040000795c */ /* 0x000fe20000300000 */
.L_x_5135:
[----:B------:R-:W-:Y:S01]  /*6990*/  IMAD R9, R2, 0x8, R17 ;  /* 0x0000000802097824 */ /* 0x000fe200078e0211 */
[----:B------:R-:W-:-:S04]  /*69a0*/  SHF.L.U32 R8, R16, 0x1f, RZ ;  /* 0x0000001f10087819 */ /* 0x000fc800000006ff */
[----:B------:R0:W1:Y:S01]  /*69b0*/  SYNCS.PHASECHK.TRANS64.TRYWAIT P1, [R9+URZ+0x38830], R8 ;  /* 0x03883008090075a7 */ /* 0x000062000802017f */
[----:B------:R-:W-:Y:S05]  /*69c0*/  @!P0 BRA `(.L_x_5136) ;  /* 0x0000000000048947 */ /* 0x000fea0003800000 */
[----:B------:R-:W-:Y:S01]  /*69d0*/  BPT.TRAP 0x1 ;  /* 0x000000040000795c */ /* 0x000fe20000300000 */
.L_x_5136:
[----:B------:R-:W-:Y:S01]  /*69e0*/  IMAD R7, R2, 0x200, R0 ;  /* 0x0000020002077824 */ /* 0x000fe200078e0200 */
[----:B-1----:R-:W-:Y:S06]  /*69f0*/  @P1 BRA `(.L_x_5137) ;  /* 0x0000000000081947 */ /* 0x002fec0003800000 */
[----:B------:R-:W1:Y:S02]  /*6a00*/  SYNCS.PHASECHK.TRANS64.TRYWAIT P1, [R9+URZ+0x38830], R8 ;  /* 0x03883008090075a7 */ /* 0x000e64000802017f */
[----:B-1----:R-:W-:Y:S05]  /*6a10*/  @!P1 BRA `(.L_x_5138) ;  /* 0x0000010800649947 */ /* 0x002fea0003800000 */
.L_x_5137:
        /* <DEDUP_REMOVED lines=22> */
.L_x_5139:
[----:B------:R2:W3:Y:S01]  /*6b80*/  SYNCS.PHASECHK.TRANS64.TRYWAIT P1, [R9+URZ+0x38850], R8 ;  /* 0x03885008090075a7 */ /* 0x0004e2000802017f */
[----:B------:R-:W-:Y:S05]  /*6b90*/  @!P0 BRA `(.L_x_5140) ;  /* 0x0000000000048947 */ /* 0x000fea0003800000 */
[----:B------:R-:W-:Y:S01]  /*6ba0*/  BPT.TRAP 0x1 ;  /* 0x000000040000795c */ /* 0x000fe20000300000 */
.L_x_5140:
[----:B------:R-:W-:Y:S01]  /*6bb0*/  IMAD R7, R2, 0x1000, R4 ;  /* 0x0000100002077824 */ /* 0x000fe200078e0204 */
[----:B---3--:R-:W-:Y:S06]  /*6bc0*/  @P1 BRA `(.L_x_5141) ;  /* 0x0000000000081947 */ /* 0x008fec0003800000 */
[----:B------:R-:W3:Y:S02]  /*6bd0*/  SYNCS.PHASECHK.TRANS64.TRYWAIT P1, [R9+URZ+0x38850], R8 ;  /* 0x03885008090075a7 */ /* 0x000ee4000802017f */
[----:B---3--:R-:W-:Y:S05]  /*6be0*/  @!P1 BRA `(.L_x_5142) ;  /* 0x0000010800049947 */ /* 0x008fea0003800000 */
.L_x_5141:
        /* <DEDUP_REMOVED lines=190> */
[----:B------:R-:W-:Y:S02]  /*77d0*/  WARPGROUP.DEPBAR.LE gsb0, 0x0 ;  /* 0x00008000000079c5 */ /* 0x000fe40000010000 */
[----:B------:R-:W-:-:S08]  /*77e0*/  WARPGROUP.ARRIVE ;  /* 0x00000000000079c5 */ /* 0x000fd00000000000 */
[----:B------:R-:W-:Y:S01]  /*77f0*/  HGMMA.64x64x16.F32 R152, gdesc[UR24], R152, gsb0 ;  /* 0x00e00000189879f0 */ /* 0x000fe20008000898 */
[----:B------:R-:W-:Y:S01]  /*7800*/  R2UR UR24, R15 ;  /* 0x000000000f1872ca */ /* 0x000fe200000e0000 */
[----:B------:R-:W-:Y:S01]  /*7810*/  VIADD R15, R7, 0xa00 ;  /* 0x00000a00070f7836 */ /* 0x000fe20000000000 */
[----:B------:R-:W-:Y:S01]  /*7820*/  UMOV UR25, 0x40000040 ;  /* 0x4000004000197882 */ /* 0x000fe20000000000 */
[----:B------:R-:W-:Y:S02]  /*7830*/  UMOV UR27, 0x40000040 ;  /* 0x40000040001b7882 */ /* 0x000fe40000000000 */
[----:B------:R-:W-:-:S05]  /*7840*/  IMAD.IADD R20, R8, 0x1, R15 ;  /* 0x0000000108147824 */ /* 0x000fca00078e020f */
        /* <DEDUP_REMOVED lines=128> */
.L_x_5143:
[----:B------:R-:W-:Y:S01]  /*8050*/  ISETP.NE.AND P1, PT, R204, 0x1, PT ;  /* 0x00000001cc00780c */ /* 0x000fe20003f25270 */
[----:B------:R-:W-:Y:S01]  /*8060*/  FMUL.FTZ R12, R155, UR29 ;  /* 0x0000001d9b0c7c20 */ /* 0x000fe20008410000 */
[----:B------:R-:W-:Y:S01]  /*8070*/  FMUL.FTZ R7, R154, UR29 ;  /* 0x0000001d9a077c20 */ /* 0x000fe20008410000 */
[----:B------:R-:W-:Y:S02]  /*8080*/  VIADD R154, R191, UR37 ;  /* 0x00000025bf9a7c36 */ /* 0x000fe40008000000 */
[----:B------:R-:W-:Y:S01]  /*8090*/  FMUL.FTZ R8, R152, UR29 ;  /* 0x0000001d98087c20 */ /* 0x000fe20008410000 */
[----:B------:R-:W-:Y:S01]  /*80a0*/  UMOV UR6, 0xffffffc0 ;  /* 0xffffffc000067882 */ /* 0x000fe20000000000 */
[----:B------:R-:W-:Y:S01]  /*80b0*/  FMUL.FTZ R14, R158, UR29 ;  /* 0x0000001d9e0e7c20 */ /* 0x000fe20008410000 */
[----:B------:R-:W-:Y:S01]  /*80c0*/  UIMAD UR6, UR31, UR6, 0x1 ;  /* 0x000000011f0674a4 */ /* 0x000fe2000f8e0206 */
        /* <DEDUP_REMOVED lines=21> */
[----:B------:R-:W-:Y:S01]  /*8220*/  IMAD R221, R2, 0x1000, R19 ;  /* 0x0000100002dd7824 */ /* 0x000fe200078e0213 */
[----:B------:R-:W-:-:S02]  /*8230*/  UMOV UR7, 0x40000040 ;  /* 0x4000004000077882 */ /* 0x000fc40000000000 */
[----:B------:R-:W5:Y:S01]  /*8240*/  MUFU.TANH R21, R21 ;  /* 0x0000001500157308 */ /* 0x000f620000002400 */
[----:B------:R-:W-:Y:S02]  /*8250*/  VIADD R223, R221, 0x80 ;  /* 0x00000080dddf7836 */ /* 0x000fe40000000000 */
[----:B-1----:R-:W-:Y:S01]  /*8260*/  @P1 IMAD.HI.U32 R152, R154, R155, RZ ;  /* 0x0000009b9a981227 */ /* 0x002fe200078e00ff */
[----:B------:R-:W-:-:S04]  /*8270*/  IADD3 R155, R187, UR6, -R18 ;  /* 0x00000006bb9b7c10 */ /* 0x000fc8000fffe812 */
[----:B------:R-:W1:Y:S01]  /*8280*/  MUFU.TANH R20, R20 ;  /* 0x0000001400147308 */ /* 0x000e620000002400 */
[----:B------:R-:W-:Y:S01]  /*8290*/  R2UR UR6, R221 ;  /* 0x00000000dd0672ca */ /* 0x000fe200000e0000 */
[----:B------:R-:W-:Y:S01]  /*82a0*/  IMAD.IADD R155, R155, 0x1, -R186 ;  /* 0x000000019b9b7824 */ /* 0x000fe200078e0aba */
[----:B---3--:R-:W-:-:S05]  /*82b0*/  @P1 SHF.R.U32.HI R154, RZ, R215, R152 ;  /* 0x000000d7ff9a1219 */ /* 0x008fca0000011698 */
[----:B------:R-:W3:Y:S01]  /*82c0*/  MUFU.TANH R153, R153 ;  /* 0x0000009900997308 */ /* 0x000ee20000002400 */
[----:B------:R-:W0:Y:S04]  /*82d0*/  SHFL.IDX PT, R152, R154, 0x1, 0x1c1f ;  /* 0x003c1f009a987f89 */ /* 0x000e2800000e0000 */
[----:B------:R-:W-:Y:S03]  /*82e0*/  SHFL.IDX PT, R154, R154, RZ, 0x1c1f ;  /* 0x001c1fff9a9a7589 */ /* 0x000fe600000e0000 */
[----:B------:R-:W3:Y:S08]  /*82f0*/  MUFU.TANH R156, R156 ;  /* 0x0000009c009c7308 */ /* 0x000ef00000002400 */
[----:B------:R-:W3:Y:S08]  /*8300*/  MUFU.TANH R159, R159 ;  /* 0x0000009f009f7308 */ /* 0x000ef00000002400 */
[----:B------:R-:W3:Y:S01]  /*8310*/  MUFU.TANH R170, R170 ;  /* 0x000000aa00aa7308 */ /* 0x000ee20000002400 */
[----:B0-----:R-:W-:-:S05]  /*8320*/  IMAD.IADD R152, R155, 0x1, R152 ;  /* 0x000000019b987824 */ /* 0x001fca00078e0298 */
[C---:B------:R-:W-:Y:S02]  /*8330*/  ISETP.GT.AND P1, PT, R152.reuse, RZ, PT ;  /* 0x000000ff9800720c */ /* 0x040fe40003f24270 */
[----:B------:R-:W0:Y:S01]  /*8340*/  MUFU.TANH R162, R162 ;  /* 0x000000a200a27308 */ /* 0x000e220000002400 */
[C---:B------:R-:W-:Y:S02]  /*8350*/  ISETP.GT.AND P2, PT, R152.reuse, 0x1, PT ;  /* 0x000000019800780c */ /* 0x040fe40003f44270 */
[----:B------:R-:W-:Y:S02]  /*8360*/  FSEL R158, R7, -INF , P1 ;  /* 0xff800000079e7808 */ /* 0x000fe40000800000 */
[----:B------:R-:W-:Y:S02]  /*8370*/  ISETP.GT.AND P1, PT, R152, 0x8, PT ;  /* 0x000000089800780c */ /* 0x000fe40003f24270 */
[----:B--2---:R-:W-:Y:S01]  /*8380*/  FSEL R12, R12, -INF , P2 ;  /* 0xff8000000c0c7808 */ /* 0x004fe20001000000 */
[----:B------:R-:W2:Y:S01]  /*8390*/  MUFU.TANH R166, R166 ;  /* 0x000000a600a67308 */ /* 0x000ea20000002400 */
[----:B------:R-:W-:-:S02]  /*83a0*/  FMNMX.FTZ R7, R158, R11, !PT ;  /* 0x0000000b9e077209 */ /* 0x000fc40007810000 */
[----:B------:R-:W-:Y:S02]  /*83b0*/  ISETP.GT.AND P2, PT, R152, 0x9, PT ;  /* 0x000000099800780c */ /* 0x000fe40003f44270 */
[----:B----4-:R-:W-:Y:S02]  /*83c0*/  FSEL R14, R14, -INF , P1 ;  /* 0xff8000000e0e7808 */ /* 0x010fe40000800000 */
[----:B------:R-:W-:Y:S01]  /*83d0*/  FMNMX.FTZ R163, R12, R7, !PT ;  /* 0x000000070ca37209 */ /* 0x000fe20007810000 */
[----:B------:R-:W-:Y:S01]  /*83e0*/  FMUL.FTZ R7, R178, UR29 ;  /* 0x0000001db2077c20 */ /* 0x000fe20008410000 */
[----:B------:R-:W-:Y:S01]  /*83f0*/  ISETP.GT.AND P1, PT, R152, 0x10, PT ;  /* 0x000000109800780c */ /* 0x000fe20003f24270 */
[----:B------:R-:W4:Y:S01]  /*8400*/  MUFU.TANH R167, R167 ;  /* 0x000000a700a77308 */ /* 0x000f220000002400 */
[----:B-----5:R-:W-:Y:S02]  /*8410*/  FSEL R21, R21, -INF , P2 ;  /* 0xff80000015157808 */ /* 0x020fe40001000000 */
[----:B------:R-:W-:-:S02]  /*8420*/  FMNMX.FTZ R174, R14, R163, !PT ;  /* 0x000000a30eae7209 */ /* 0x000fc40007810000 */
[----:B------:R-:W-:Y:S02]  /*8430*/  ISETP.GT.AND P2, PT, R152, 0x11, PT ;  /* 0x000000119800780c */ /* 0x000fe40003f44270 */
[----:B-1----:R-:W-:Y:S01]  /*8440*/  FSEL R20, R20, -INF , P1 ;  /* 0xff80000014147808 */ /* 0x002fe20000800000 */
[----:B------:R-:W1:Y:S01]  /*8450*/  MUFU.TANH R7, R7 ;  /* 0x0000000700077308 */ /* 0x000e620000002400 */
[----:B------:R-:W-:Y:S02]  /*8460*/  FMNMX.FTZ R163, R21, R174, !PT ;  /* 0x000000ae15a37209 */ /* 0x000fe40007810000 */
[----:B------:R-:W-:Y:S02]  /*8470*/  ISETP.GT.AND P1, PT, R152, 0x18, PT ;  /* 0x000000189800780c */ /* 0x000fe40003f24270 */
[----:B---3--:R-:W-:Y:S02]  /*8480*/  FSEL R178, R153, -INF , P2 ;  /* 0xff80000099b27808 */ /* 0x008fe40001000000 */
[----:B------:R-:W-:Y:S01]  /*8490*/  FMNMX.FTZ R163, R20, R163, !PT ;  /* 0x000000a314a37209 */ /* 0x000fe20007810000 */
[----:B------:R-:W3:Y:S01]  /*84a0*/  MUFU.TANH R153, R179 ;  /* 0x000000b300997308 */ /* 0x000ee20000002400 */
[----:B------:R-:W-:-:S02]  /*84b0*/  ISETP.GT.AND P2, PT, R152, 0x19, PT ;  /* 0x000000199800780c */ /* 0x000fc40003f44270 */
[----:B------:R-:W-:Y:S01]  /*84c0*/  FSEL R171, R156, -INF , P1 ;  /* 0xff8000009cab7808 */ /* 0x000fe20000800000 */
[----:B------:R-:W-:Y:S01]  /*84d0*/  FMUL.FTZ R156, R182, UR29 ;  /* 0x0000001db69c7c20 */ /* 0x000fe20008410000 */
[----:B------:R-:W-:Y:S02]  /*84e0*/  FMNMX.FTZ R174, R178, R163, !PT ;  /* 0x000000a3b2ae7209 */ /* 0x000fe40007810000 */
[C---:B------:R-:W-:Y:S01]  /*84f0*/  ISETP.GT.AND P1, PT, R152.reuse, 0x20, PT ;  /* 0x000000209800780c */ /* 0x040fe20003f24270 */
[----:B------:R5:W-:Y:S01]  /*8500*/  MUFU.TANH R163, R183 ;  /* 0x000000b700a37308 */ /* 0x000be20000002400 */
[----:B------:R-:W-:Y:S02]  /*8510*/  FSEL R175, R159, -INF , P2 ;  /* 0xff8000009faf7808 */ /* 0x000fe40001000000 */
[----:B------:R-:W-:Y:S02]  /*8520*/  FMNMX.FTZ R174, R171, R174, !PT ;  /* 0x000000aeabae7209 */ /* 0x000fe40007810000 */
[----:B------:R-:W-:-:S02]  /*8530*/  ISETP.GT.AND P2, PT, R152, 0x21, PT ;  /* 0x000000219800780c */ /* 0x000fc40003f44270 */
[----:B------:R-:W-:Y:S01]  /*8540*/  FSEL R170, R170, -INF , P1 ;  /* 0xff800000aaaa7808 */ /* 0x000fe20000800000 */
[----:B------:R-:W3:Y:S01]  /*8550*/  MUFU.TANH R156, R156 ;  /* 0x0000009c009c7308 */ /* 0x000ee20000002400 */
[----:B------:R-:W-:Y:S01]  /*8560*/  FMNMX.FTZ R159, R175, R174, !PT ;  /* 0x000000aeaf9f7209 */ /* 0x000fe20007810000 */
[----:B-----5:R-:W-:Y:S01]  /*8570*/  FMUL.FTZ R183, R160, UR29 ;  /* 0x0000001da0b77c20 */ /* 0x020fe20008410000 */
[----:B------:R-:W-:Y:S02]  /*8580*/  ISETP.GT.AND P1, PT, R152, 0x28, PT ;  /* 0x000000289800780c */ /* 0x000fe40003f24270 */
[----:B0-----:R-:W-:Y:S02]  /*8590*/  FSEL R174, R162, -INF , P2 ;  /* 0xff800000a2ae7808 */ /* 0x001fe40001000000 */
[----:B------:R-:W-:Y:S01]  /*85a0*/  FMNMX.FTZ R159, R170, R159, !PT ;  /* 0x0000009faa9f7209 */ /* 0x000fe20007810000 */
[----:B------:R-:W0:Y:S01]  /*85b0*/  MUFU.TANH R8, R8 ;  /* 0x0000000800087308 */ /* 0x000e220000002400 */
[----:B------:R-:W-:-:S02]  /*85c0*/  ISETP.GT.AND P2, PT, R152, 0x29, PT ;  /* 0x000000299800780c */ /* 0x000fc40003f44270 */
[----:B--2---:R-:W-:Y:S02]  /*85d0*/  FSEL R166, R166, -INF , P1 ;  /* 0xff800000a6a67808 */ /* 0x004fe40000800000 */
[----:B------:R-:W-:Y:S02]  /*85e0*/  FMNMX.FTZ R159, R174, R159, !PT ;  /* 0x0000009fae9f7209 */ /* 0x000fe40007810000 */
[----:B------:R-:W-:Y:S01]  /*85f0*/  ISETP.GT.AND P1, PT, R152, 0x30, PT ;  /* 0x000000309800780c */ /* 0x000fe20003f24270 */
[----:B------:R-:W2:Y:S01]  /*8600*/  MUFU.TANH R15, R15 ;  /* 0x0000000f000f7308 */ /* 0x000ea20000002400 */
[----:B----4-:R-:W-:Y:S02]  /*8610*/  FSEL R167, R167, -INF , P2 ;  /* 0xff800000a7a77808 */ /* 0x010fe40001000000 */
[----:B------:R-:W-:Y:S02]  /*8620*/  FMNMX.FTZ R162, R166, R159, !PT ;  /* 0x0000009fa6a27209 */ /* 0x000fe40007810000 */
[----:B------:R-:W-:-:S02]  /*8630*/  ISETP.GT.AND P2, PT, R152, 0x31, PT ;  /* 0x000000319800780c */ /* 0x000fc40003f44270 */
[----:B-1----:R-:W-:Y:S01]  /*8640*/  FSEL R7, R7, -INF , P1 ;  /* 0xff80000007077808 */ /* 0x002fe20000800000 */
[----:B------:R-:W1:Y:S01]  /*8650*/  MUFU.TANH R213, R213 ;  /* 0x000000d500d57308 */ /* 0x000e620000002400 */
[----:B------:R-:W-:Y:S02]  /*8660*/  FMNMX.FTZ R182, R167, R162, !PT ;  /* 0x000000a2a7b67209 */ /* 0x000fe40007810000 */
[----:B---3--:R-:W-:Y:S02]  /*8670*/  FSEL R162, R153, -INF , P2 ;  /* 0xff80000099a27808 */ /* 0x008fe40001000000 */
[C---:B------:R-:W-:Y:S02]  /*8680*/  ISETP.GT.AND P1, PT, R152.reuse, 0x38, PT ;  /* 0x000000389800780c */ /* 0x040fe40003f24270 */
[----:B------:R-:W-:Y:S01]  /*8690*/  FMNMX.FTZ R153, R7, R182, !PT ;  /* 0x000000b607997209 */ /* 0x000fe20007810000 */
[----:B------:R-:W3:Y:S01]  /*86a0*/  MUFU.TANH R214, R214 ;  /* 0x000000d600d67308 */ /* 0x000ee20000002400 */
[----:B------:R-:W-:-:S02]  /*86b0*/  ISETP.GT.AND P2, PT, R152, 0x39, PT ;  /* 0x000000399800780c */ /* 0x000fc40003f44270 */
[----:B------:R-:W-:Y:S01]  /*86c0*/  FSEL R152, R156, -INF , P1 ;  /* 0xff8000009c987808 */ /* 0x000fe20000800000 */
[----:B------:R-:W-:Y:S01]  /*86d0*/  FMUL.FTZ R156, R161, UR29 ;  /* 0x0000001da19c7c20 */ /* 0x000fe20008410000 */
[----:B------:R-:W-:Y:S01]  /*86e0*/  FMNMX.FTZ R157, R162, R153, !PT ;  /* 0x00000099a29d7209 */ /* 0x000fe20007810000 */
[----:B------:R-:W-:Y:S01]  /*86f0*/  FMUL.FTZ R161, R168, UR29 ;  /* 0x0000001da8a17c20 */ /* 0x000fe20008410000 */
[----:B------:R-:W-:Y:S01]  /*8700*/  FSEL R153, R163, -INF , P2 ;  /* 0xff800000a3997808 */ /* 0x000fe20001000000 */
[----:B------:R-:W-:Y:S01]  /*8710*/  FMUL.FTZ R163, R165, UR29 ;  /* 0x0000001da5a37c20 */ /* 0x000fe20008410000 */
[----:B------:R-:W-:Y:S01]  /*8720*/  FMNMX.FTZ R160, R152, R157, !PT ;  /* 0x0000009d98a07209 */ /* 0x000fe20007810000 */
[----:B------:R-:W4:Y:S01]  /*8730*/  MUFU.TANH R183, R183 ;  /* 0x000000b700b77308 */ /* 0x000f220000002400 */
[----:B------:R-:W-:Y:S01]  /*8740*/  FMUL.FTZ R157, R169, UR29 ;  /* 0x0000001da99d7c20 */ /* 0x000fe20008410000 */
[----:B------:R-:W-:Y:S01]  /*8750*/  FMUL.FTZ R168, R173, UR29 ;  /* 0x0000001dada87c20 */ /* 0x000fe20008410000 */
[----:B------:R-:W-:Y:S01]  /*8760*/  FMNMX.FTZ R159, R153, R160, !PT ;  /* 0x000000a0999f7209 */ /* 0x000fe20007810000 */
[----:B------:R-:W-:Y:S01]  /*8770*/  FMUL.FTZ R160, R172, UR29 ;  /* 0x0000001daca07c20 */ /* 0x000fe20008410000 */
[----:B------:R-:W-:Y:S01]  /*8780*/  FMUL.FTZ R172, R180, UR29 ;  /* 0x0000001db4ac7c20 */ /* 0x000fe20008410000 */
[----:B------:R-:W-:Y:S01]  /*8790*/  FMUL.FTZ R169, R177, UR29 ;  /* 0x0000001db1a97c20 */ /* 0x000fe20008410000 */
[----:B------:R-:W-:Y:S01]  /*87a0*/  FMUL.FTZ R173, R181, UR29 ;  /* 0x0000001db5ad7c20 */ /* 0x000fe20008410000 */
[----:B------:R-:W5:Y:S01]  /*87b0*/  SHFL.BFLY PT, R182, R159, 0x2, 0x1f ;  /* 0x0c401f009fb67f89 */ /* 0x000f6200000e0000 */
[----:B------:R-:W4:Y:S08]  /*87c0*/  MUFU.TANH R156, R156 ;  /* 0x0000009c009c7308 */ /* 0x000f300000002400 */
[----:B------:R-:W4:Y:S08]  /*87d0*/  MUFU.TANH R164, R164 ;  /* 0x000000a400a47308 */ /* 0x000f300000002400 */
[----:B------:R-:W4:Y:S01]  /*87e0*/  MUFU.TANH R163, R163 ;  /* 0x000000a300a37308 */ /* 0x000f220000002400 */
[----:B-----5:R-:W-:Y:S01]  /*87f0*/  FMNMX.FTZ R165, R159, R182, !PT ;  /* 0x000000b69fa57209 */ /* 0x020fe20007810000 */
[----:B------:R-:W-:-:S06]  /*8800*/  IMAD.IADD R159, R155, 0x1, R154 ;  /* 0x000000019b9f7824 */ /* 0x000fcc00078e029a */
[----:B------:R-:W5:Y:S01]  /*8810*/  MUFU.TANH R161, R161 ;  /* 0x000000a100a17308 */ /* 0x000f620000002400 */
[----:B------:R-:W5:Y:S01]  /*8820*/  SHFL.BFLY PT, R182, R165, 0x1, 0x1f ;  /* 0x0c201f00a5b67f89 */ /* 0x000f6200000e0000 */
[C---:B------:R-:W-:Y:S02]  /*8830*/  ISETP.GT.AND P1, PT, R159.reuse, RZ, PT ;  /* 0x000000ff9f00720c */ /* 0x040fe40003f24270 */
[C---:B------:R-:W-:Y:S02]  /*8840*/  ISETP.GT.AND P2, PT, R159.reuse, 0x1, PT ;  /* 0x000000019f00780c */ /* 0x040fe40003f44270 */
[----:B0-----:R-:W-:Y:S02]  /*8850*/  FSEL R179, R8, -INF , P1 ;  /* 0xff80000008b37808 */ /* 0x001fe40000800000 */
[----:B------:R-:W0:Y:S01]  /*8860*/  MUFU.TANH R157, R157 ;  /* 0x0000009d009d7308 */ /* 0x000e220000002400 */
        /* <DEDUP_REMOVED lines=9> */
[----:B------:R-:W1:Y:S01]  /*8900*/  MUFU.TANH R168, R168 ;  /* 0x000000a800a87308 */ /* 0x000e620000002400 */
[----:B------:R-:W-:-:S02]  /*8910*/  FMNMX.FTZ R155, R213, R8, !PT ;  /* 0x00000008d59b7209 */ /* 0x000fc40007810000 */
[----:B------:R-:W-:Y:S02]  /*8920*/  ISETP.GT.AND P2, PT, R159, 0x11, PT ;  /* 0x000000119f00780c */ /* 0x000fe40003f44270 */
[----:B----4-:R-:W-:Y:S02]  /*8930*/  FSEL R183, R183, -INF , P1 ;  /* 0xff800000b7b77808 */ /* 0x010fe40000800000 */
[----:B------:R-:W-:Y:S01]  /*8940*/  FMNMX.FTZ R154, R214, R155, !PT ;  /* 0x0000009bd69a7209 */ /* 0x000fe20007810000 */
[----:B------:R-:W3:Y:S01]  /*8950*/  MUFU.TANH R15, R176 ;  /* 0x000000b0000f7308 */ /* 0x000ee20000002400 */
[----:B-----5:R-:W-:Y:S02]  /*8960*/  FMNMX.FTZ R8, R165, R182, !PT ;  /* 0x000000b6a5087209 */ /* 0x020fe40007810000 */
[----:B------:R-:W-:Y:S02]  /*8970*/  ISETP.GT.AND P1, PT, R159, 0x18, PT ;  /* 0x000000189f00780c */ /* 0x000fe40003f24270 */
[----:B------:R-:W-:Y:S01]  /*8980*/  FSEL R165, R156, -INF , P2 ;  /* 0xff8000009ca57808 */ /* 0x000fe20001000000 */
[----:B------:R-:W-:Y:S01]  /*8990*/  FMUL.FTZ R181, R8, UR28 ;  /* 0x0000001c08b57c20 */ /* 0x000fe20008410000 */
[----:B------:R-:W-:Y:S01]  /*89a0*/  FMNMX.FTZ R154, R183, R154, !PT ;  /* 0x0000009ab79a7209 */ /* 0x000fe20007810000 */
[----:B------:R-:W4:Y:S01]  /*89b0*/  MUFU.TANH R169, R169 ;  /* 0x000000a900a97308 */ /* 0x000f220000002400 */
[----:B------:R-:W-:-:S02]  /*89c0*/  ISETP.GT.AND P2, PT, R159, 0x19, PT ;  /* 0x000000199f00780c */ /* 0x000fc40003f44270 */
[----:B------:R-:W-:Y:S02]  /*89d0*/  FSEL R164, R164, -INF , P1 ;  /* 0xff800000a4a47808 */ /* 0x000fe40000800000 */
[----:B------:R-:W-:Y:S02]  /*89e0*/  FMNMX.FTZ R155, R165, R154, !PT ;  /* 0x0000009aa59b7209 */ /* 0x000fe40007810000 */
[----:B------:R-:W-:Y:S01]  /*89f0*/  ISETP.GT.AND P1, PT, R159, 0x20, PT ;  /* 0x000000209f00780c */ /* 0x000fe20003f24270 */
[----:B------:R-:W5:Y:S01]  /*8a00*/  MUFU.TANH R172, R172 ;  /* 0x000000ac00ac7308 */ /* 0x000f620000002400 */
[----:B------:R-:W-:Y:S02]  /*8a10*/  FSEL R163, R163, -INF , P2 ;  /* 0xff800000a3a37808 */ /* 0x000fe40001000000 */
[----:B------:R-:W-:Y:S02]  /*8a20*/  FMNMX.FTZ R154, R164, R155, !PT ;  /* 0x0000009ba49a7209 */ /* 0x000fe40007810000 */
[----:B------:R-:W-:-:S02]  /*8a30*/  ISETP.GT.AND P2, PT, R159, 0x21, PT ;  /* 0x000000219f00780c */ /* 0x000fc40003f44270 */
[----:B------:R-:W-:Y:S01]  /*8a40*/  FSEL R161, R161, -INF , P1 ;  /* 0xff800000a1a17808 */ /* 0x000fe20000800000 */
[----:B------:R-:W5:Y:S01]  /*8a50*/  MUFU.TANH R173, R173 ;  /* 0x000000ad00ad7308 */ /* 0x000f620000002400 */
[----:B------:R-:W-:Y:S02]  /*8a60*/  FMNMX.FTZ R156, R163, R154, !PT ;  /* 0x0000009aa39c7209 */ /* 0x000fe40007810000 */
[----:B------:R-:W-:Y:S02]  /*8a70*/  ISETP.GT.AND P3, PT, R159, 0x28, PT ;  /* 0x000000289f00780c */ /* 0x000fe40003f64270 */
[----:B0-----:R-:W-:Y:S02]  /*8a80*/  FSEL R154, R157, -INF , P2 ;  /* 0xff8000009d9a7808 */ /* 0x001fe40001000000 */
[----:B------:R-:W-:Y:S02]  /*8a90*/  FMNMX.FTZ R157, R161, R156, !PT ;  /* 0x0000009ca19d7209 */ /* 0x000fe40007810000 */
[----:B--2---:R-:W-:-:S02]  /*8aa0*/  FSEL R155, R160, -INF , P3 ;  /* 0xff800000a09b7808 */ /* 0x004fc40001800000 */
[C---:B------:R-:W-:Y:S02]  /*8ab0*/  ISETP.GT.AND P4, PT, R159.reuse, 0x29, PT ;  /* 0x000000299f00780c */ /* 0x040fe40003f84270 */
[----:B------:R-:W-:Y:S02]  /*8ac0*/  FMNMX.FTZ R160, R154, R157, !PT ;  /* 0x0000009d9aa07209 */ /* 0x000fe40007810000 */
[----:B------:R-:W-:Y:S02]  /*8ad0*/  FSETP.NEU.FTZ.AND P1, PT, R8, -INF , PT ;  /* 0xff8000000800780b */ /* 0x000fe40003f3d000 */
[----:B------:R-:W-:Y:S02]  /*8ae0*/  ISETP.GT.AND P2, PT, R159, 0x30, PT ;  /* 0x000000309f00780c */ /* 0x000fe40003f44270 */
[----:B-1----:R-:W-:Y:S02]  /*8af0*/  FSEL R156, R168, -INF , P4 ;  /* 0xff800000a89c7808 */ /* 0x002fe40002000000 */
[----:B------:R-:W-:-:S02]  /*8b00*/  FMNMX.FTZ R177, R155, R160, !PT ;  /* 0x000000a09bb17209 */ /* 0x000fc40007810000 */
[----:B------:R-:W-:Y:S02]  /*8b10*/  FSEL R181, R181, RZ, P1 ;  /* 0x000000ffb5b57208 */ /* 0x000fe40000800000 */
[----:B------:R-:W-:Y:S02]  /*8b20*/  ISETP.GT.AND P3, PT, R159, 0x31, PT ;  /* 0x000000319f00780c */ /* 0x000fe40003f64270 */
[----:B---3--:R-:W-:Y:S01]  /*8b30*/  FSEL R157, R15, -INF , P2 ;  /* 0xff8000000f9d7808 */ /* 0x008fe20001000000 */
[--C-:B------:R-:W-:Y:S01]  /*8b40*/  FFMA.FTZ R15, R158, UR28, -R181.reuse ;  /* 0x0000001c9e0f7c23 */ /* 0x100fe200080108b5 */
[----:B------:R-:W-:Y:S01]  /*8b50*/  FMNMX.FTZ R160, R156, R177, !PT ;  /* 0x000000b19ca07209 */ /* 0x000fe20007810000 */
[--C-:B------:R-:W-:Y:S01]  /*8b60*/  FFMA.FTZ R12, R12, UR28, -R181.reuse ;  /* 0x0000001c0c0c7c23 */ /* 0x100fe200080108b5 */
[----:B----4-:R-:W-:Y:S01]  /*8b70*/  FSEL R158, R169, -INF , P3 ;  /* 0xff800000a99e7808 */ /* 0x010fe20001800000 */
[--C-:B------:R-:W-:Y:S01]  /*8b80*/  FFMA.FTZ R14, R14, UR28, -R181.reuse ;  /* 0x0000001c0e0e7c23 */ /* 0x100fe200080108b5 */
[----:B------:R-:W-:Y:S01]  /*8b90*/  ISETP.GT.AND P2, PT, R159, 0x38, PT ;  /* 0x000000389f00780c */ /* 0x000fe20003f44270 */
[--C-:B------:R-:W-:Y:S01]  /*8ba0*/  FFMA.FTZ R21, R21, UR28, -R181.reuse ;  /* 0x0000001c15157c23 */ /* 0x100fe200080108b5 */
[----:B------:R-:W-:Y:S01]  /*8bb0*/  FMNMX.FTZ R169, R157, R160, !PT ;  /* 0x000000a09da97209 */ /* 0x000fe20007810000 */
[--C-:B------:R-:W-:Y:S01]  /*8bc0*/  FFMA.FTZ R20, R20, UR28, -R181.reuse ;  /* 0x0000001c14147c23 */ /* 0x100fe200080108b5 */
[----:B------:R-:W-:Y:S01]  /*8bd0*/  ISETP.GT.AND P3, PT, R159, 0x39, PT ;  /* 0x000000399f00780c */ /* 0x000fe20003f64270 */
[--C-:B------:R-:W-:Y:S01]  /*8be0*/  FFMA.FTZ R170, R170, UR28, -R181.reuse ;  /* 0x0000001caaaa7c23 */ /* 0x100fe200080108b5 */
[----:B-----5:R-:W-:Y:S01]  /*8bf0*/  FSEL R159, R172, -INF , P2 ;  /* 0xff800000ac9f7808 */ /* 0x020fe20001000000 */
[----:B------:R-:W-:Y:S01]  /*8c00*/  FFMA.FTZ R162, R162, UR28, -R181 ;  /* 0x0000001ca2a27c23 */ /* 0x000fe200080108b5 */
[----:B------:R-:W-:Y:S01]  /*8c10*/  FMNMX.FTZ R168, R158, R169, !PT ;  /* 0x000000a99ea87209 */ /* 0x000fe20007810000 */
[----:B------:R-:W-:Y:S01]  /*8c20*/  MUFU.EX2 R15, R15 ;  /* 0x0000000f000f7308 */ /* 0x000fe20000000800 */
[----:B------:R-:W-:-:S02]  /*8c30*/  FSEL R160, R173, -INF , P3 ;  /* 0xff800000ada07808 */ /* 0x000fc40001800000 */
[----:B------:R-:W-:Y:S01]  /*8c40*/  FMNMX.FTZ R169, R159, R168, !PT ;  /* 0x000000a89fa97209 */ /* 0x000fe20007810000 */
[--C-:B------:R-:W-:Y:S01]  /*8c50*/  FFMA.FTZ R168, R171, UR28, -R181.reuse ;  /* 0x0000001caba87c23 */ /* 0x100fe200080108b5 */
[--C-:B------:R-:W-:Y:S01]  /*8c60*/  FFMA.FTZ R171, R175, UR28, -R181.reuse ;  /* 0x0000001cafab7c23 */ /* 0x100fe200080108b5 */
[--C-:B------:R-:W-:Y:S01]  /*8c70*/  FFMA.FTZ R175, R167, UR28, -R181.reuse ;  /* 0x0000001ca7af7c23 */ /* 0x100fe200080108b5 */
[----:B------:R-:W-:Y:S01]  /*8c80*/  FMNMX.FTZ R172, R160, R169, !PT ;  /* 0x000000a9a0ac7209 */ /* 0x000fe20007810000 */
[--C-:B------:R-:W-:Y:S01]  /*8c90*/  FFMA.FTZ R169, R178, UR28, -R181.reuse ;  /* 0x0000001cb2a97c23 */ /* 0x100fe200080108b5 */
[----:B------:R-:W-:Y:S03]  /*8ca0*/  MUFU.EX2 R12, R12 ;  /* 0x0000000c000c7308 */ /* 0x000fe60000000800 */
[----:B------:R-:W0:Y:S05]  /*8cb0*/  SHFL.BFLY PT, R173, R172, 0x2, 0x1f ;  /* 0x0c401f00acad7f89 */ /* 0x000e2a00000e0000 */
[----:B------:R-:W-:Y:S08]  /*8cc0*/  MUFU.EX2 R14, R14 ;  /* 0x0000000e000e7308 */ /* 0x000ff00000000800 */
[----:B------:R-:W-:Y:S08]  /*8cd0*/  MUFU.EX2 R21, R21 ;  /* 0x0000001500157308 */ /* 0x000ff00000000800 */
[----:B------:R-:W-:Y:S01]  /*8ce0*/  MUFU.EX2 R20, R20 ;  /* 0x0000001400147308 */ /* 0x000fe20000000800 */
[----:B0-----:R-:W-:Y:S01]  /*8cf0*/  FMNMX.FTZ R176, R172, R173, !PT ;  /* 0x000000adacb07209 */ /* 0x001fe20007810000 */
[--C-:B------:R-:W-:Y:S01]  /*8d00*/  FFMA.FTZ R173, R174, UR28, -R181.reuse ;  /* 0x0000001caead7c23 */ /* 0x100fe200080108b5 */
[--C-:B------:R-:W-:Y:S01]  /*8d10*/  FFMA.FTZ R174, R7, UR28, -R181.reuse ;  /* 0x0000001c07ae7c23 */ /* 0x100fe200080108b5 */
[----:B------:R-:W-:-:S02]  /*8d20*/  FFMA.FTZ R172, R166, UR28, -R181 ;  /* 0x0000001ca6ac7c23 */ /* 0x000fc400080108b5 */
[----:B------:R-:W0:Y:S02]  /*8d30*/  SHFL.BFLY PT, R177, R176, 0x1, 0x1f ;  /* 0x0c201f00b0b17f89 */ /* 0x000e2400000e0000 */
[----:B------:R-:W-:Y:S08]  /*8d40*/  MUFU.EX2 R169, R169 ;  /* 0x000000a900a97308 */ /* 0x000ff00000000800 */
[----:B------:R-:W-:Y:S08]  /*8d50*/  MUFU.EX2 R168, R168 ;  /* 0x000000a800a87308 */ /* 0x000ff00000000800 */
[----:B------:R-:W-:Y:S01]  /*8d60*/  MUFU.EX2 R171, R171 ;  /* 0x000000ab00ab7308 */ /* 0x000fe20000000800 */
[----:B0-----:R-:W-:Y:S01]  /*8d70*/  FMNMX.FTZ R7, R176, R177, !PT ;  /* 0x000000b1b0077209 */ /* 0x001fe20007810000 */
[--C-:B------:R-:W-:Y:S01]  /*8d80*/  FFMA.FTZ R176, R152, UR28, -R181.reuse ;  /* 0x0000001c98b07c23 */ /* 0x100fe200080108b5 */
[----:B------:R-:W-:-:S05]  /*8d90*/  FFMA.FTZ R181, R153, UR28, -R181 ;  /* 0x0000001c99b57c23 */ /* 0x000fca00080108b5 */
[----:B------:R-:W-:Y:S01]  /*8da0*/  MUFU.EX2 R170, R170 ;  /* 0x000000aa00aa7308 */ /* 0x000fe20000000800 */
[C---:B------:R-:W-:Y:S01]  /*8db0*/  FSETP.NEU.FTZ.AND P2, PT, R7.reuse, -INF , PT ;  /* 0xff8000000700780b */ /* 0x040fe20003f5d000 */
[----:B------:R-:W-:-:S03]  /*8dc0*/  FMUL.FTZ R152, R7, UR28 ;  /* 0x0000001c07987c20 */ /* 0x000fc60008410000 */
[----:B------:R-:W-:Y:S02]  /*8dd0*/  FSEL R153, R7, RZ, P2 ;  /* 0x000000ff07997208 */ /* 0x000fe40001000000 */
[----:B------:R-:W-:Y:S01]  /*8de0*/  FSEL R152, R152, RZ, P2 ;  /* 0x000000ff98987208 */ /* 0x000fe20001000000 */
[----:B------:R-:W-:Y:S02]  /*8df0*/  MUFU.EX2 R173, R173 ;  /* 0x000000ad00ad7308 */ /* 0x000fe40000000800 */
[----:B------:R-:W-:Y:S02]  /*8e00*/  FADD.FTZ R153, -R153, R10 ;  /* 0x0000000a99997221 */ /* 0x000fe40000010100 */
[--C-:B------:R-:W-:Y:S01]  /*8e10*/  FFMA.FTZ R218, R154, UR28, -R152.reuse ;  /* 0x0000001c9ada7c23 */ /* 0x100fe20008010898 */
[----:B------:R-:W-:Y:S01]  /*8e20*/  FSEL R154, R8, RZ, P1 ;  /* 0x000000ff089a7208 */ /* 0x000fe20000800000 */
[----:B------:R-:W-:Y:S01]  /*8e30*/  FFMA.FTZ R217, R155, UR28, -R152 ;  /* 0x0000001c9bd97c23 */ /* 0x000fe20008010898 */
[----:B------:R-:W-:-:S02]  /*8e40*/  IMAD.MOV R155, RZ, RZ, -R184 ;  /* 0x000000ffff9b7224 */ /* 0x000fc400078e0ab8 */
[----:B------:R-:W-:Y:S01]  /*8e50*/  FMUL.FTZ R219, R153, UR28 ;  /* 0x0000001c99db7c20 */ /* 0x000fe20008410000 */
[--C-:B------:R-:W-:Y:S01]  /*8e60*/  FFMA.FTZ R220, R156, UR28, -R152.reuse ;  /* 0x0000001c9cdc7c23 */ /* 0x100fe20008010898 */
[----:B------:R-:W-:Y:S01]  /*8e70*/  FADD.FTZ R154, -R154, R11 ;  /* 0x0000000b9a9a7221 */ /* 0x000fe20000010100 */
[----:B------:R-:W-:Y:S01]  /*8e80*/  VIADD R153, R9, 0x38840 ;  /* 0x0003884009997836 */ /* 0x000fe20000000000 */
[----:B------:R-:W-:Y:S01]  /*8e90*/  ISETP.NE.AND P1, PT, R18, R155, PT ;  /* 0x0000009b1200720c */ /* 0x000fe20003f25270 */
[--C-:B------:R-:W-:Y:S01]  /*8ea0*/  FFMA.FTZ R182, R179, UR28, -R152.reuse ;  /* 0x0000001cb3b67c23 */ /* 0x100fe20008010898 */
[----:B------:R-:W-:Y:S01]  /*8eb0*/  FMUL.FTZ R154, R154, UR28 ;  /* 0x0000001c9a9a7c20 */ /* 0x000fe20008410000 */
[----:B------:R-:W0:Y:S01]  /*8ec0*/  MUFU.EX2 R219, R219 ;  /* 0x000000db00db7308 */ /* 0x000e220000000800 */
[----:B------:R-:W-:Y:S01]  /*8ed0*/  PRMT R153, R202, 0x654, R153 ;  /* 0x00000654ca997816 */ /* 0x000fe20000000099 */
[--C-:B------:R-:W-:Y:S01]  /*8ee0*/  FFMA.FTZ R178, R180, UR28, -R152.reuse ;  /* 0x0000001cb4b27c23 */ /* 0x100fe20008010898 */
[--C-:B------:R-:W-:Y:S01]  /*8ef0*/  FFMA.FTZ R179, R213, UR28, -R152.reuse ;  /* 0x0000001cd5b37c23 */ /* 0x100fe20008010898 */
[--C-:B------:R-:W-:Y:S01]  /*8f00*/  FFMA.FTZ R180, R214, UR28, -R152.reuse ;  /* 0x0000001cd6b47c23 */ /* 0x100fe20008010898 */
[--C-:B------:R-:W-:Y:S01]  /*8f10*/  FFMA.FTZ R183, R183, UR28, -R152.reuse ;  /* 0x0000001cb7b77c23 */ /* 0x100fe20008010898 */
[--C-:B------:R-:W-:Y:S01]  /*8f20*/  FFMA.FTZ R214, R165, UR28, -R152.reuse ;  /* 0x0000001ca5d67c23 */ /* 0x100fe20008010898 */
[--C-:B------:R-:W-:Y:S01]  /*8f30*/  FFMA.FTZ R213, R164, UR28, -R152.reuse ;  /* 0x0000001ca4d57c23 */ /* 0x100fe20008010898 */
[----:B------:R-:W1:Y:S01]  /*8f40*/  MUFU.EX2 R10, R154 ;  /* 0x0000009a000a7308 */ /* 0x000e620000000800 */
[----:B------:R-:W-:Y:S01]  /*8f50*/  FFMA.FTZ R216, R163, UR28, -R152 ;  /* 0x0000001ca3d87c23 */ /* 0x000fe20008010898 */
[----:B------:R-:W-:-:S02]  /*8f60*/  @!P1 IMAD R156, R13, 0x40, R22 ;  /* 0x000000400d9c9824 */ /* 0x000fc400078e0216 */
[--C-:B------:R-:W-:Y:S01]  /*8f70*/  FFMA.FTZ R215, R161, UR28, -R152.reuse ;  /* 0x0000001ca1d77c23 */ /* 0x100fe20008010898 */
[----:B------:R2:W-:Y:S01]  /*8f80*/  SYNCS.ARRIVE.TRANS64.RED.A1T0 RZ, [R153+URZ], RZ ;  /* 0x000000ff99ff79a7 */ /* 0x0005e2000810043f */
[--C-:B------:R-:W-:Y:S01]  /*8f90*/  FFMA.FTZ R222, R158, UR28, -R152.reuse ;  /* 0x0000001c9ede7c23 */ /* 0x100fe20008010898 */
[----:B------:R-:W-:Y:S02]  /*8fa0*/  @!P1 IMAD R156, R156, 0x4, R17 ;  /* 0x000000049c9c9824 */ /* 0x000fe400078e0211 */
[--C-:B------:R-:W-:Y:S01]  /*8fb0*/  FFMA.FTZ R13, R159, UR28, -R152.reuse ;  /* 0x0000001c9f0d7c23 */ /* 0x100fe20008010898 */
[--C-:B------:R-:W-:Y:S01]  /*8fc0*/  FFMA.FTZ R224, R160, UR28, -R152.reuse ;  /* 0x0000001ca0e07c23 */ /* 0x100fe20008010898 */
[----:B------:R-:W-:Y:S01]  /*8fd0*/  FFMA.FTZ R157, R157, UR28, -R152 ;  /* 0x0000001c9d9d7c23 */ /* 0x000fe20008010898 */
[----:B------:R-:W-:Y:S01]  /*8fe0*/  MUFU.EX2 R182, R182 ;  /* 0x000000b600b67308 */ /* 0x000fe20000000800 */
[----:B0-----:R-:W-:Y:S01]  /*8ff0*/  @!P1 STS [R156+0x38400], R219 ;  /* 0x038400db9c009388 */ /* 0x001fe20000000800 */
[----:B--2---:R-:W-:Y:S01]  /*9000*/  F2FP.F16.F32.PACK_AB R153, R12, R15 ;  /* 0x0000000f0c99723e */ /* 0x004fe200000000ff */
[-C--:B------:R-:W-:Y:S01]  /*9010*/  FMUL.FTZ R24, R24, R219.reuse ;  /* 0x000000db18187220 */ /* 0x080fe20000410000 */
[----:B------:R-:W-:Y:S01]  /*9020*/  F2FP.F16.F32.PACK_AB R155, R21, R14 ;  /* 0x0000000e159b723e */ /* 0x000fe200000000ff */
[-C--:B------:R-:W-:Y:S01]  /*9030*/  FMUL.FTZ R25, R25, R219.reuse ;  /* 0x000000db19197220 */ /* 0x080fe20000410000 */
[----:B------:R-:W-:Y:S01]  /*9040*/  F2FP.F16.F32.PACK_AB R159, R171, R168 ;  /* 0x000000a8ab9f723e */ /* 0x000fe200000000ff */
[----:B-1----:R0:W-:Y:S01]  /*9050*/  @!P1 STS [R156+0x38420], R10 ;  /* 0x0384200a9c009388 */ /* 0x0021e20000000800 */
[----:B------:R-:W1:Y:S01]  /*9060*/  MUFU.EX2 R178, R178 ;  /* 0x000000b200b27308 */ /* 0x000e620000000800 */
        /* <DEDUP_REMOVED lines=31> */
[----:B------:R-:W0:Y:S01]  /*9260*/  MUFU.EX2 R214, R214 ;  /* 0x000000d600d67308 */ /* 0x000e220000000800 */
[----:B--2---:R-:W-:Y:S01]  /*9270*/  F2FP.F16.F32.PACK_AB R154, R180, R179 ;  /* 0x000000b3b49a723e */ /* 0x004fe200000000ff */
        /* <DEDUP_REMOVED lines=120> */
[-C--:B------:R-:W-:Y:S01]  /*9a00*/  FMUL.FTZ R150, R150, R10.reuse ;  /* 0x0000000a96967220 */ /* 0x080fe20000410000 */
[----:B------:R-:W-:Y:S01]  /*9a10*/  FMUL.FTZ R151, R151, R10 ;  /* 0x0000000a97977220 */ /* 0x000fe20000410000 */
[----:B-1----:R-:W-:Y:S01]  /*9a20*/  F2FP.F16.F32.PACK_AB R165, R177, R174 ;  /* 0x000000aeb1a5723e */ /* 0x002fe200000000ff */
[----:B------:R1:W-:Y:S01]  /*9a30*/  STSM.16.M88.4 [R185+0x36400], R152 ;  /* 0x03640098b9007844 */ /* 0x0003e20000000200 */
[----:B0-----:R-:W-:Y:S01]  /*9a40*/  F2FP.F16.F32.PACK_AB R167, R181, R176 ;  /* 0x000000b0b5a7723e */ /* 0x001fe200000000ff */
[----:B------:R-:W-:Y:S01]  /*9a50*/  FFMA.FTZ R15, R10, R6, R15 ;  /* 0x000000060a0f7223 */ /* 0x000fe2000001000f */
[----:B------:R-:W0:Y:S01]  /*9a60*/  MUFU.EX2 R224, R224 ;  /* 0x000000e000e07308 */ /* 0x000e220000000800 */
[----:B---3--:R-:W-:Y:S01]  /*9a70*/  F2FP.F16.F32.PACK_AB R164, R222, R11 ;  /* 0x0000000bdea4723e */ /* 0x008fe200000000ff */
[----:B------:R1:W-:Y:S01]  /*9a80*/  STSM.16.M88.4 [R188], R156 ;  /* 0x0000009cbc007844 */ /* 0x0003e20000000200 */
[----:B------:R-:W-:Y:S01]  /*9a90*/  FFMA.FTZ R5, R219, R5, R182 ;  /* 0x00000005db057223 */ /* 0x000fe200000100b6 */
        /* <DEDUP_REMOVED lines=19> */
[----:B------:R-:W-:Y:S02]  /*9bd0*/  VIADD R223, R221, 0x100 ;  /* 0x00000100dddf7836 */ /* 0x000fe40000000000 */
        /* <DEDUP_REMOVED lines=45> */
.L_x_5144:
[----:B------:R-:W-:Y:S01]  /*9eb0*/  UISETP.GT.AND UP0, UPT, UR31, UR30, UPT ;  /* 0x0000001e1f00728c */ /* 0x000fe2000bf04270 */
[----:B------:R-:W-:Y:S01]  /*9ec0*/  VIADD R9, R9, 0x38860 ;  /* 0x0003886009097836 */ /* 0x000fe20000000000 */
[----:B------:R-:W-:Y:S01]  /*9ed0*/  UIADD3 UR31, UR31, -0x1, URZ ;  /* 0xffffffff1f1f7890 */ /* 0x000fe2000fffe03f */
[----:B------:R-:W-:Y:S02]  /*9ee0*/  IMAD.MOV.U32 R11, RZ, RZ, R8 ;  /* 0x000000ffff0b7224 */ /* 0x000fe400078e0008 */
[----:B------:R-:W-:Y:S01]  /*9ef0*/  IMAD.MOV.U32 R10, RZ, RZ, R7 ;  /* 0x000000ffff0a7224 */ /* 0x000fe200078e0007 */
[----:B------:R-:W-:Y:S01]  /*9f00*/  PLOP3.LUT P1, PT, PT, PT, UP0, 0x80, 0x0 ;  /* 0x000000000000781c */ /* 0x000fe20003f2f008 */
[----:B------:R-:W-:Y:S01]  /*9f10*/  IMAD.MOV.U32 R13, RZ, RZ, R2 ;  /* 0x000000ffff0d7224 */ /* 0x000fe200078e0002 */
[----:B------:R-:W-:-:S04]  /*9f20*/  PRMT R9, R202, 0x654, R9 ;  /* 0x00000654ca097816 */ /* 0x000fc80000000009 */
[----:B------:R0:W-:Y:S07]  /*9f30*/  SYNCS.ARRIVE.TRANS64.RED.A1T0 RZ, [R9+URZ], RZ ;  /* 0x000000ff09ff79a7 */ /* 0x0001ee000810043f */
[----:B------:R-:W-:Y:S05]  /*9f40*/  @P1 BRA `(.L_x_5145) ;  /* 0xffffffc800741947 */ /* 0x000fea000383ffff */
.L_x_5134:
[----:B------:R-:W-:-:S13]  /*9f50*/  ISETP.LE.AND P1, PT, RZ, UR31, PT ;  /* 0x0000001fff007c0c */ /* 0x000fda000bf23270 */
[----:B------:R-:W-:Y:S05]  /*9f60*/  @!P1 BRA `(.L_x_5146) ;  /* 0x0000003000509947 */ /* 0x000fea0003800000 */
[----:B------:R-:W-:Y:S01]  /*9f70*/  IMAD.MOV.U32 R13, RZ, RZ, R8 ;  /* 0x000000ffff0d7224 */ /* 0x000fe200078e0008 */
[----:B------:R-:W-:Y:S01]  /*9f80*/  MOV R11, R2 ;  /* 0x00000002000b7202 */ /* 0x000fe20000000f00 */
[----:B------:R-:W-:Y:S01]  /*9f90*/  IMAD.MOV.U32 R14, RZ, RZ, R7 ;  /* 0x000000ffff0e7224 */ /* 0x000fe200078e0007 */
[----:B------:R-:W-:Y:S01]  /*9fa0*/  ULDC UR29, c[0x0][0xad0] ;  /* 0x0002b400001d7ab9 */ /* 0x000fe20000000800 */
[----:B------:R-:W-:-:S05]  /*9fb0*/  ULDC UR28, c[0x0][0xa80] ;  /* 0x0002a000001c7ab9 */ /* 0x000fca0000000800 */
.L_x_5157:
[----:B------:R-:W-:-:S05]  /*9fc0*/  VIADD R2, R11, 0x1 ;  /* 0x000000010b027836 */ /* 0x000fca0000000000 */
[----:B------:R-:W-:-:S04]  /*9fd0*/  ISETP.NE.AND P1, PT, R2, 0x2, PT ;  /* 0x000000020200780c */ /* 0x000fc80003f25270 */
[----:B------:R-:W-:Y:S02]  /*9fe0*/  SEL R7, RZ, 0x1, P1 ;  /* 0x00000001ff077807 */ /* 0x000fe40000800000 */
[----:B------:R-:W-:Y:S02]  /*9ff0*/  SEL R2, R2, RZ, P1 ;  /* 0x000000ff02027207 */ /* 0x000fe40000800000 */
[----:B------:R-:W-:Y:S01]  /*a000*/  LOP3.LUT R16, R16, R7, RZ, 0x3c, !PT ;  /* 0x0000000710107212 */ /* 0x000fe200078e3cff */
[----:B-1----:R-:W-:Y:S06]  /*a010*/  @!P0 BRA `(.L_x_5147) ;  /* 0x0000000000048947 */ /* 0x002fec0003800000 */
[----:B------:R-:W-:Y:S01]  /*a020*/  BPT.TRAP 0x1 ;  /* 0x000000040000795c */ /* 0x000fe20000300000 */
.L_x_5147:
[----:B0-----:R-:W-:Y:S01]  /*a030*/  IMAD R9, R2, 0x8, R17 ;  /* 0x0000000802097824 */ /* 0x001fe200078e0211 */
[----:B------:R-:W-:-:S04]  /*a040*/  SHF.L.U32 R8, R16, 0x1f, RZ ;  /* 0x0000001f10087819 */ /* 0x000fc800000006ff */
[----:B------:R0:W1:Y:S01]  /*a050*/  SYNCS.PHASECHK.TRANS64.TRYWAIT P1, [R9+URZ+0x38830], R8 ;  /* 0x03883008090075a7 */ /* 0x000062000802017f */
[----:B------:R-:W-:Y:S05]  /*a060*/  @!P0 BRA `(.L_x_5148) ;  /* 0x0000000000048947 */ /* 0x000fea0003800000 */
[----:B------:R-:W-:Y:S01]  /*a070*/  BPT.TRAP 0x1 ;  /* 0x000000040000795c */ /* 0x000fe20000300000 */
.L_x_5148:
[----:B------:R-:W-:Y:S01]  /*a080*/  IMAD R7, R2, 0x200, R0 ;  /* 0x0000020002077824 */ /* 0x000fe200078e0200 */
[----:B-1----:R-:W-:Y:S06]  /*a090*/  @P1 BRA `(.L_x_5149) ;  /* 0x0000000000081947 */ /* 0x002fec0003800000 */
[----:B------:R-:W1:Y:S02]  /*a0a0*/  SYNCS.PHASECHK.TRANS64.TRYWAIT P1, [R9+URZ+0x38830], R8 ;  /* 0x03883008090075a7 */ /* 0x000e64000802017f */
[----:B-1----:R-:W-:Y:S05]  /*a0b0*/  @!P1 BRA `(.L_x_5150) ;  /* 0x000000d000e49947 */ /* 0x002fea0003800000 */
.L_x_5149:
        /* <DEDUP_REMOVED lines=22> */
.L_x_5151:
[----:B------:R2:W3:Y:S01]  /*a220*/  SYNCS.PHASECHK.TRANS64.TRYWAIT P1, [R9+URZ+0x38850], R8 ;  /* 0x03885008090075a7 */ /* 0x0004e2000802017f */
[----:B------:R-:W-:Y:S05]  /*a230*/  @!P0 BRA `(.L_x_5152) ;  /* 0x0000000000048947 */ /* 0x000fea0003800000 */
[----:B------:R-:W-:Y:S01]  /*a240*/  BPT.TRAP 0x1 ;  /* 0x000000040000795c */ /* 0x000fe20000300000 */
.L_x_5152:
[----:B------:R-:W-:Y:S01]  /*a250*/  IMAD R7, R2, 0x1000, R4 ;  /* 0x0000100002077824 */ /* 0x000fe200078e0204 */
[----:B---3--:R-:W-:Y:S06]  /*a260*/  @P1 BRA `(.L_x_5153) ;  /* 0x0000000000081947 */ /* 0x008fec0003800000 */
[----:B------:R-:W3:Y:S02]  /*a270*/  SYNCS.PHASECHK.TRANS64.TRYWAIT P1, [R9+URZ+0x38850], R8 ;  /* 0x03885008090075a7 */ /* 0x000ee4000802017f */
[----:B---3--:R-:W-:Y:S05]  /*a280*/  @!P1 BRA `(.L_x_5154) ;  /* 0x000000d000849947 */ /* 0x008fea0003800000 */
.L_x_5153:
        /* <DEDUP_REMOVED lines=326> */
.L_x_5155:
        /* <DEDUP_REMOVED lines=40> */
[----:B------:R-:W-:-:S06]  /*b970*/  UMOV UR7, 0x40000040 ;  /* 0x4000004000077882 */ /* 0x000fcc0000000000 */
        /* <DEDUP_REMOVED lines=69> */
[----:B--2---:R-:W-:Y:S01]  /*bdd0*/  FMNMX.FTZ R8, R186, R169, !PT ;  /* 0x000000a9ba087209 */ /* 0x004fe20007810000 */
[----:B------:R-:W-:-:S06]  /*bde0*/  FFMA.FTZ R169, R152, UR28, -R217 ;  /* 0x0000001c98a97c23 */ /* 0x000fcc00080108d9 */
[----:B------:R-:W2:Y:S01]  /*bdf0*/  MUFU.TANH R215, R215 ;  /* 0x000000d700d77308 */ /* 0x000ea20000002400 */
[----:B0-----:R-:W-:-:S07]  /*be00*/  FMNMX.FTZ R8, R187, R8, !PT ;  /* 0x00000008bb087209 */ /* 0x001fce0007810000 */
[----:B------:R-:W0:Y:S01]  /*be10*/  MUFU.TANH R216, R216 ;  /* 0x000000d800d87308 */ /* 0x000e220000002400 */
[----:B-1----:R-:W-:-:S07]  /*be20*/  FMNMX.FTZ R8, R213, R8, !PT ;  /* 0x00000008d5087209 */ /* 0x002fce0007810000 */
[----:B------:R1:W3:Y:S01]  /*be30*/  MUFU.EX2 R14, R170 ;  /* 0x000000aa000e7308 */ /* 0x0002e20000000800 */
[----:B--2---:R-:W-:-:S07]  /*be40*/  FMNMX.FTZ R171, R215, R8, !PT ;  /* 0x00000008d7ab7209 */ /* 0x004fce0007810000 */
[----:B------:R-:W-:Y:S01]  /*be50*/  MUFU.EX2 R21, R21 ;  /* 0x0000001500157308 */ /* 0x000fe20000000800 */
[----:B0-----:R-:W-:Y:S01]  /*be60*/  FMNMX.FTZ R8, R216, R171, !PT ;  /* 0x000000abd8087209 */ /* 0x001fe20007810000 */
[--C-:B-1----:R-:W-:Y:S01]  /*be70*/  FFMA.FTZ R170, R153, UR28, -R217.reuse ;  /* 0x0000001c99aa7c23 */ /* 0x102fe200080108d9 */
[----:B------:R-:W-:Y:S01]  /*be80*/  FFMA.FTZ R171, R155, UR28, -R217 ;  /* 0x0000001c9bab7c23 */ /* 0x000fe200080108d9 */
[----:B------:R-:W-:Y:S02]  /*be90*/  IMAD.MOV R155, RZ, RZ, -R184 ;  /* 0x000000ffff9b7224 */ /* 0x000fe400078e0ab8 */
[----:B------:R-:W0:Y:S02]  /*bea0*/  SHFL.BFLY PT, R153, R8, 0x2, 0x1f ;  /* 0x0c401f0008997f89 */ /* 0x000e2400000e0000 */
[----:B------:R-:W-:Y:S01]  /*beb0*/  MUFU.EX2 R168, R168 ;  /* 0x000000a800a87308 */ /* 0x000fe20000000800 */
[----:B------:R-:W-:Y:S01]  /*bec0*/  ISETP.NE.AND P1, PT, R18, R155, PT ;  /* 0x0000009b1200720c */ /* 0x000fe20003f25270 */
[----:B------:R-:W-:-:S02]  /*bed0*/  VIADD R155, R9, 0x38840 ;  /* 0x00038840099b7836 */ /* 0x000fc40000000000 */
[-C--:B---3--:R-:W-:Y:S01]  /*bee0*/  FMUL.FTZ R24, R24, R14.reuse ;  /* 0x0000000e18187220 */ /* 0x088fe20000410000 */
[-C--:B------:R-:W-:Y:S01]  /*bef0*/  FMUL.FTZ R25, R25, R14.reuse ;  /* 0x0000000e19197220 */ /* 0x080fe20000410000 */
[-C--:B------:R-:W-:Y:S01]  /*bf00*/  FMUL.FTZ R28, R28, R14.reuse ;  /* 0x0000000e1c1c7220 */ /* 0x080fe20000410000 */
[-C--:B------:R-:W-:Y:S01]  /*bf10*/  FMUL.FTZ R29, R29, R14.reuse ;  /* 0x0000000e1d1d7220 */ /* 0x080fe20000410000 */
[----:B------:R-:W-:Y:S01]  /*bf20*/  PRMT R155, R202, 0x654, R155 ;  /* 0x00000654ca9b7816 */ /* 0x000fe2000000009b */
[----:B------:R-:W-:Y:S01]  /*bf30*/  MUFU.EX2 R169, R169 ;  /* 0x000000a900a97308 */ /* 0x000fe20000000800 */
[-C--:B------:R-:W-:Y:S01]  /*bf40*/  FMUL.FTZ R32, R32, R14.reuse ;  /* 0x0000000e20207220 */ /* 0x080fe20000410000 */
[-C--:B------:R-:W-:Y:S01]  /*bf50*/  FMUL.FTZ R33, R33, R14.reuse ;  /* 0x0000000e21217220 */ /* 0x080fe20000410000 */
[----:B------:R1:W-:Y:S01]  /*bf60*/  SYNCS.ARRIVE.TRANS64.RED.A1T0 RZ, [R155+URZ], RZ ;  /* 0x000000ff9bff79a7 */ /* 0x0003e2000810043f */
[-C--:B------:R-:W-:Y:S01]  /*bf70*/  FMUL.FTZ R36, R36, R14.reuse ;  /* 0x0000000e24247220 */ /* 0x080fe20000410000 */
[----:B------:R-:W-:Y:S01]  /*bf80*/  FMUL.FTZ R37, R37, R14 ;  /* 0x0000000e25257220 */ /* 0x000fe20000410000 */
[----:B------:R-:W-:-:S02]  /*bf90*/  @!P1 IMAD R152, R11, 0x40, R22 ;  /* 0x000000400b989824 */ /* 0x000fc400078e0216 */
[-C--:B------:R-:W-:Y:S01]  /*bfa0*/  FMUL.FTZ R40, R40, R14.reuse ;  /* 0x0000000e28287220 */ /* 0x080fe20000410000 */
[----:B------:R-:W2:Y:S01]  /*bfb0*/  MUFU.EX2 R170, R170 ;  /* 0x000000aa00aa7308 */ /* 0x000ea20000000800 */
[-C--:B------:R-:W-:Y:S01]  /*bfc0*/  FMUL.FTZ R41, R41, R14.reuse ;  /* 0x0000000e29297220 */ /* 0x080fe20000410000 */
[----:B------:R-:W-:Y:S02]  /*bfd0*/  @!P1 IMAD R152, R152, 0x4, R17 ;  /* 0x0000000498989824 */ /* 0x000fe400078e0211 */
[-C--:B------:R-:W-:Y:S01]  /*bfe0*/  FMUL.FTZ R44, R44, R14.reuse ;  /* 0x0000000e2c2c7220 */ /* 0x080fe20000410000 */
[-C--:B------:R-:W-:Y:S01]  /*bff0*/  FMUL.FTZ R45, R45, R14.reuse ;  /* 0x0000000e2d2d7220 */ /* 0x080fe20000410000 */
[-C--:B------:R-:W-:Y:S01]  /*c000*/  FMUL.FTZ R48, R48, R14.reuse ;  /* 0x0000000e30307220 */ /* 0x080fe20000410000 */
[----:B0-----:R-:W-:Y:S01]  /*c010*/  FMNMX.FTZ R153, R8, R153, !PT ;  /* 0x0000009908997209 */ /* 0x001fe20007810000 */
[----:B------:R-:W-:Y:S01]  /*c020*/  @!P1 STS [R152+0x38400], R14 ;  /* 0x0384000e98009388 */ /* 0x000fe20000000800 */
        /* <DEDUP_REMOVED lines=25> */
[----:B---3--:R-:W-:Y:S01]  /*c1c0*/  F2FP.F16.F32.PACK_AB R156, R174, R171 ;  /* 0x000000abae9c723e */ /* 0x008fe200000000ff */
        /* <DEDUP_REMOVED lines=36> */
[----:B------:R-:W2:Y:S01]  /*c410*/  MUFU.EX2 R217, R217 ;  /* 0x000000d900d97308 */ /* 0x000ea20000000800 */
        /* <DEDUP_REMOVED lines=106> */
[----:B------:R-:W-:Y:S01]  /*cac0*/  FMUL.FTZ R149, R149, R14 ;  /* 0x0000000e95957220 */ /* 0x000fe20000410000 */
[-C--:B------:R-:W-:Y:S01]  /*cad0*/  FMUL.FTZ R150, R150, R13.reuse ;  /* 0x0000000d96967220 */ /* 0x080fe20000410000 */
[----:B------:R-:W-:Y:S01]  /*cae0*/  FMUL.FTZ R151, R151, R13 ;  /* 0x0000000d97977220 */ /* 0x000fe20000410000 */
[----:B------:R0:W-:Y:S01]  /*caf0*/  STSM.16.M88.4 [R185+0x36400], R152 ;  /* 0x03640098b9007844 */ /* 0x0001e20000000200 */
[----:B------:R-:W-:Y:S01]  /*cb00*/  VIADD R215, R187, 0x80 ;  /* 0x00000080bbd77836 */ /* 0x000fe20000000000 */
[----:B------:R-:W-:Y:S01]  /*cb10*/  MUFU.EX2 R183, R183 ;  /* 0x000000b700b77308 */ /* 0x000fe20000000800 */
[----:B------:R-:W-:Y:S01]  /*cb20*/  FFMA.FTZ R5, R14, R5, R21 ;  /* 0x000000050e057223 */ /* 0x000fe20000010015 */
[----:B------:R0:W-:Y:S01]  /*cb30*/  STSM.16.M88.4 [R188], R156 ;  /* 0x0000009cbc007844 */ /* 0x0001e20000000200 */
[----:B------:R-:W-:-:S02]  /*cb40*/  FFMA.FTZ R6, R13, R6, R10 ;  /* 0x000000060d067223 */ /* 0x000fc4000001000a */
[----:B------:R-:W-:Y:S02]  /*cb50*/  FADD.FTZ R168, R168, R5 ;  /* 0x00000005a8a87221 */ /* 0x000fe40000010000 */
[----:B------:R-:W-:Y:S01]  /*cb60*/  FADD.FTZ R217, R217, R6 ;  /* 0x00000006d9d97221 */ /* 0x000fe20000010000 */
[----:B------:R-:W2:Y:S01]  /*cb70*/  MUFU.EX2 R214, R214 ;  /* 0x000000d600d67308 */ /* 0x000ea20000000800 */
[----:B-1----:R-:W-:Y:S01]  /*cb80*/  F2FP.F16.F32.PACK_AB R163, R181, R180 ;  /* 0x000000b4b5a3723e */ /* 0x002fe200000000ff */
        /* <DEDUP_REMOVED lines=9> */
[----:B------:R-:W1:Y:S01]  /*cc20*/  MUFU.EX2 R173, R173 ;  /* 0x000000ad00ad7308 */ /* 0x000e620000000800 */
        /* <DEDUP_REMOVED lines=11> */
[----:B-1----:R-:W-:Y:S01]  /*cce0*/  F2FP.F16.F32.PACK_AB R166, R173, R172 ;  /* 0x000000acada6723e */ /* 0x002fe200000000ff */
[----:B------:R-:W-:Y:S01]  /*ccf0*/  FADD.FTZ R223, R223, R176 ;  /* 0x000000b0dfdf7221 */ /* 0x000fe20000010000 */
[----:B------:R-:W-:-:S03]  /*cd00*/  FADD.FTZ R179, R179, R182 ;  /* 0x000000b6b3b37221 */ /* 0x000fc60000010000 */
[----:B------:R-:W-:Y:S01]  /*cd10*/  FADD.FTZ R180, R180, R223 ;  /* 0x000000dfb4b47221 */ /* 0x000fe20000010000 */
[----:B------:R-:W-:Y:S01]  /*cd20*/  FADD.FTZ R204, R204, R179 ;  /* 0x000000b3cccc7221 */ /* 0x000fe20000010000 */
[----:B------:R-:W-:Y:S02]  /*cd30*/  MUFU.EX2 R11, R11 ;  /* 0x0000000b000b7308 */ /* 0x000fe40000000800 */
[----:B------:R-:W-:Y:S01]  /*cd40*/  FADD.FTZ R181, R181, R180 ;  /* 0x000000b4b5b57221 */ /* 0x000fe20000010000 */
[----:B------:R-:W-:-:S04]  /*cd50*/  FADD.FTZ R183, R183, R204 ;  /* 0x000000ccb7b77221 */ /* 0x000fc80000010000 */
[----:B------:R-:W-:Y:S01]  /*cd60*/  FADD.FTZ R183, R214, R183 ;  /* 0x000000b7d6b77221 */ /* 0x000fe20000010000 */
[----:B------:R-:W1:Y:S01]  /*cd70*/  MUFU.EX2 R216, R216 ;  /* 0x000000d800d87308 */ /* 0x000e620000000800 */
[----:B--2---:R-:W-:Y:S01]  /*cd80*/  F2FP.F16.F32.PACK_AB R165, R213, R186 ;  /* 0x000000bad5a5723e */ /* 0x004fe200000000ff */
[----:B------:R-:W-:Y:S01]  /*cd90*/  FADD.FTZ R186, R186, R181 ;  /* 0x000000b5baba7221 */ /* 0x000fe20000010000 */
[----:B------:R-:W-:-:S03]  /*cda0*/  FADD.FTZ R172, R172, R183 ;  /* 0x000000b7acac7221 */ /* 0x000fc60000010000 */
[----:B------:R-:W-:Y:S01]  /*cdb0*/  FADD.FTZ R186, R213, R186 ;  /* 0x000000bad5ba7221 */ /* 0x000fe20000010000 */
[----:B------:R-:W-:Y:S01]  /*cdc0*/  FADD.FTZ R5, R173, R172 ;  /* 0x000000acad057221 */ /* 0x000fe20000010000 */
[----:B-1----:R-:W-:Y:S02]  /*cdd0*/  F2FP.F16.F32.PACK_AB R167, R216, R11 ;  /* 0x0000000bd8a7723e */ /* 0x002fe400000000ff */
[----:B------:R-:W-:-:S03]  /*cde0*/  FADD.FTZ R11, R11, R186 ;  /* 0x000000ba0b0b7221 */ /* 0x000fc60000010000 */
        /* <DEDUP_REMOVED lines=35> */
.L_x_5156:
        /* <DEDUP_REMOVED lines=9> */
.L_x_5146:
[----:B------:R-:W2:Y:S01]  /*d0b0*/  SHFL.BFLY PT, R0, R5, 0x2, 0x1f ;  /* 0x0c401f0005007f89 */ /* 0x000ea200000e0000 */
[----:B------:R-:W-:-:S03]  /*d0c0*/  UIADD3 UR36, UR36, 0x1, URZ ;  /* 0x0000000124247890 */ /* 0x000fc6000fffe03f */
[----:B01----:R-:W0:Y:S01]  /*d0d0*/  SHFL.BFLY PT, R9, R6, 0x2, 0x1f ;  /* 0x0c401f0006097f89 */ /* 0x003e2200000e0000 */
[----:B------:R-:W-:Y:S08]  /*d0e0*/  BAR.ARV 0x8, 0x100 ;  /* 0x0204000000007b1d */ /* 0x000ff00000002000 */
[----:B------:R-:W-:Y:S01]  /*d0f0*/  BAR.SYNC.DEFER_BLOCKING 0xf, 0x100 ;  /* 0x03c4000000007b1d */ /* 0x000fe20000010000 */
[----:B--2---:R-:W-:Y:S01]  /*d100*/  FADD.FTZ R4, R0, R5 ;  /* 0x0000000500047221 */ /* 0x004fe20000010000 */
[----:B------:R-:W-:-:S02]  /*d110*/  VIADD R5, R2, 0x1 ;  /* 0x0000000102057836 */ /* 0x000fc40000000000 */
[----:B0-----:R-:W-:Y:S02]  /*d120*/  FADD.FTZ R9, R9, R6 ;  /* 0x0000000609097221 */ /* 0x001fe40000010000 */
[----:B------:R-:W0:Y:S01]  /*d130*/  SHFL.BFLY PT, R3, R4, 0x1, 0x1f ;  /* 0x0c201f0004037f89 */ /* 0x000e2200000e0000 */
[----:B------:R-:W-:-:S03]  /*d140*/  ISETP.NE.AND P1, PT, R5, 0x2, PT ;  /* 0x000000020500780c */ /* 0x000fc60003f25270 */
[----:B------:R-:W1:Y:S01]  /*d150*/  SHFL.BFLY PT, R10, R9, 0x1, 0x1f ;  /* 0x0c201f00090a7f89 */ /* 0x000e6200000e0000 */
[----:B0-----:R-:W-:Y:S01]  /*d160*/  FADD.FTZ R0, R4, R3 ;  /* 0x0000000304007221 */ /* 0x001fe20000010000 */
[----:B------:R-:W-:Y:S02]  /*d170*/  IMAD.MOV R3, RZ, RZ, -R184 ;  /* 0x000000ffff037224 */ /* 0x000fe400078e0ab8 */
[----:B------:R-:W-:Y:S02]  /*d180*/  IMAD.MOV.U32 R4, RZ, RZ, RZ ;  /* 0x000000ffff047224 */ /* 0x000fe400078e00ff */
[----:B-1----:R-:W-:Y:S01]  /*d190*/  FADD.FTZ R6, R9, R10 ;  /* 0x0000000a09067221 */ /* 0x002fe20000010000 */
[----:B------:R-:W-:Y:S02]  /*d1a0*/  FSETP.NE.FTZ.AND P2, PT, R0, RZ, PT ;  /* 0x000000ff0000720b */ /* 0x000fe40003f55000 */
[----:B------:R-:W-:Y:S01]  /*d1b0*/  ISETP.NE.AND P0, PT, R18, R3, PT ;  /* 0x000000031200720c */ /* 0x000fe20003f05270 */
[----:B------:R-:W-:Y:S01]  /*d1c0*/  IMAD.MOV.U32 R3, RZ, RZ, RZ ;  /* 0x000000ffff037224 */ /* 0x000fe200078e00ff */
[----:B------:R-:W-:-:S02]  /*d1d0*/  FSETP.NE.FTZ.AND P3, PT, R6, RZ, PT ;  /* 0x000000ff0600720b */ /* 0x000fc40003f75000 */
[----:B------:R-:W-:-:S04]  /*d1e0*/  SEL R9, RZ, 0x1, P1 ;  /* 0x00000001ff097807 */ /* 0x000fc80000800000 */
[----:B------:R-:W-:Y:S01]  /*d1f0*/  LOP3.LUT R16, R16, R9, RZ, 0x3c, !PT ;  /* 0x0000000910107212 */ /* 0x000fe200078e3cff */
[----:B------:R-:W-:Y:S02]  /*d200*/  IMAD.U32 R9, RZ, RZ, UR28 ;  /* 0x0000001cff097e24 */ /* 0x000fe4000f8e00ff */
[----:B------:R-:W0:Y:S02]  /*d210*/  @P2 MUFU.RCP R3, R0 ;  /* 0x0000000000032308 */ /* 0x000e240000001000 */
[----:B------:R-:W-:-:S04]  /*d220*/  @!P0 IMAD R2, R2, 0x40, R22 ;  /* 0x0000004002028824 */ /* 0x000fc800078e0216 */
[----:B------:R-:W-:Y:S02]  /*d230*/  @!P0 IMAD R2, R2, 0x4, R17 ;  /* 0x0000000402028824 */ /* 0x000fe400078e0211 */
        /* <DEDUP_REMOVED lines=75> */
[-C--:B------:R-:W-:Y:S01]  /*d6f0*/  FMUL.FTZ R19, R91, R4.reuse ;  /* 0x000000045b137220 */ /* 0x080fe20000410000 */
[----:B------:R-:W-:Y:S02]  /*d700*/  IMAD.MOV.U32 R0, RZ, RZ, -0x800000 ;  /* 0xff800000ff007424 */ /* 0x000fe400078e00ff */
[-C--:B------:R-:W-:Y:S01]  /*d710*/  FMUL.FTZ R13, R42, R4.reuse ;  /* 0x000000042a0d7220 */ /* 0x080fe20000410000 */
[-C--:B------:R-:W-:Y:S01]  /*d720*/  FMUL.FTZ R15, R46, R4.reuse ;  /* 0x000000042e0f7220 */ /* 0x080fe20000410000 */
[-C--:B------:R-:W-:Y:S01]  /*d730*/  FMUL.FTZ R25, R50, R4.reuse ;  /* 0x0000000432197220 */ /* 0x080fe20000410000 */
[-C--:B------:R-:W-:Y:S01]  /*d740*/  FMUL.FTZ R33, R58, R4.reuse ;  /* 0x000000043a217220 */ /* 0x080fe20000410000 */
[-C--:B------:R-:W-:Y:S01]  /*d750*/  FMUL.FTZ R29, R66, R4.reuse ;  /* 0x00000004421d7220 */ /* 0x080fe20000410000 */
[-C--:B------:R-:W-:Y:S01]  /*d760*/  FMUL.FTZ R91, R94, R4.reuse ;  /* 0x000000045e5b7220 */ /* 0x080fe20000410000 */
[----:B------:R-:W-:Y:S01]  /*d770*/  @P2 FFMA.FTZ R3, R2, R7, R17 ;  /* 0x0000000702032223 */ /* 0x000fe20000010011 */
        /* <DEDUP_REMOVED lines=61> */
.L_x_5116:
[----:B------:R-:W0:Y:S01]  /*db50*/  S2R R202, SR_CgaCtaId ;  /* 0x0000000000ca7919 */ /* 0x000e220000008800 */
[----:B------:R-:W-:Y:S01]  /*db60*/  MOV R17, 0x400 ;  /* 0x0000040000117802 */ /* 0x000fe20000000f00 */
[----:B------:R-:W-:Y:S01]  /*db70*/  BSSY B0, `(.L_x_5158) ;  /* 0x00002f1000007945 */ /* 0x000fe20003800000 */
[----:B------:R-:W-:Y:S02]  /*db80*/  BAR.SYNC.DEFER_BLOCKING 0x5, 0x180 ;  /* 0x0146000000007b1d */ /* 0x000fe40000010000 */
[----:B0-----:R-:W-:-:S05]  /*db90*/  LEA R17, R202, R17, 0x18 ;  /* 0x00000011ca117211 */ /* 0x001fca00078ec0ff */
[----:B------:R-:W0:Y:S02]  /*dba0*/  LDS.128 R4, [R17+0x388d0] ;  /* 0x0388d00011047984 */ /* 0x000e240000000c00 */
[----:B0-----:R-:W-:Y:S02]  /*dbb0*/  R2UR UR5, R5 ;  /* 0x00000000050572ca */ /* 0x001fe400000e0000 */
[----:B------:R-:W-:Y:S01]  /*dbc0*/  R2UR UR6, R6 ;  /* 0x00000000060672ca */ /* 0x000fe200000e0000 */
[----:B------:R-:W-:Y:S06]  /*dbd0*/  BAR.ARV 0x4, 0x180 ;  /* 0x0106000000007b1d */ /* 0x000fec0000002000 */
[----:B------:R-:W-:Y:S08]  /*dbe0*/  @P0 BRA `(.L_x_5159) ;  /* 0x0000002000240947 */ /* 0x000ff00003800000 */
[----:B------:R-:W0:Y:S01]  /*dbf0*/  S2R R6, SR_SWINHI ;  /* 0x0000000000067919 */ /* 0x000e220000002f00 */
[----:B------:R-:W-:Y:S01]  /*dc00*/  F2FP.F16.F32.PACK_AB R9, R27, R9 ;  /* 0x000000091b09723e */ /* 0x000fe200000000ff */
[----:B------:R-:W-:Y:S01]  /*dc10*/  USHF.L.U32 UR10, UR40, 0x2, URZ ;  /* 0x00000002280a7899 */ /* 0x000fe2000800063f */
[----:B------:R-:W-:Y:S01]  /*dc20*/  F2FP.F16.F32.PACK_AB R10, R10, R174 ;  /* 0x000000ae0a0a723e */ /* 0x000fe200000000ff */
[----:B------:R-:W-:Y:S01]  /*dc30*/  BAR.SYNC.DEFER_BLOCKING 0x1, 0x100 ;  /* 0x0044000000007b1d */ /* 0x000fe20000010000 */
[----:B------:R-:W-:Y:S01]  /*dc40*/  F2FP.F16.F32.PACK_AB R11, R31, R11 ;  /* 0x0000000b1f0b723e */ /* 0x000fe200000000ff */
[----:B------:R-:W-:Y:S01]  /*dc50*/  USHF.L.U64.HI UR11, UR40, 0x2, UR39 ;  /* 0x00000002280b7899 */ /* 0x000fe20008010227 */
[----:B------:R-:W-:Y:S02]  /*dc60*/  F2FP.F16.F32.PACK_AB R12, R12, R170 ;  /* 0x000000aa0c0c723e */ /* 0x000fe400000000ff */
[----:B------:R-:W-:Y:S01]  /*dc70*/  F2FP.F16.F32.PACK_AB R13, R43, R13 ;  /* 0x0000000d2b0d723e */ /* 0x000fe200000000ff */
[----:B------:R-:W-:Y:S01]  /*dc80*/  ULDC.64 UR8, c[0x0][0xd00] ;  /* 0x0003400000087ab9 */ /* 0x000fe20000000a00 */
[----:B------:R-:W-:Y:S01]  /*dc90*/  F2FP.F16.F32.PACK_AB R14, R14, R167 ;  /* 0x000000a70e0e723e */ /* 0x000fe200000000ff */
[----:B------:R-:W-:Y:S01]  /*dca0*/  UISETP.NE.U32.AND UP0, UPT, UR8, URZ, UPT ;  /* 0x0000003f0800728c */ /* 0x000fe2000bf05070 */
[----:B------:R-:W-:Y:S01]  /*dcb0*/  F2FP.F16.F32.PACK_AB R15, R47, R15 ;  /* 0x0000000f2f0f723e */ /* 0x000fe200000000ff */
[----:B------:R-:W-:Y:S01]  /*dcc0*/  UIADD3 UR4, UP1, UR10, UR8, URZ ;  /* 0x000000080a047290 */ /* 0x000fe2000ff3e03f */
[----:B------:R-:W-:Y:S01]  /*dcd0*/  F2FP.F16.F32.PACK_AB R24, R24, R166 ;  /* 0x000000a61818723e */ /* 0x000fe200000000ff */
[----:B------:R-:W-:Y:S01]  /*dce0*/  UISETP.NE.AND.EX UP0, UPT, UR9, URZ, UPT, UP0 ;  /* 0x0000003f0900728c */ /* 0x000fe2000bf05300 */
[----:B------:R-:W-:Y:S01]  /*dcf0*/  F2FP.F16.F32.PACK_AB R25, R51, R25 ;  /* 0x000000193319723e */ /* 0x000fe200000000ff */
[----:B------:R-:W-:Y:S01]  /*dd00*/  UIADD3.X UR7, UR11, UR9, URZ, UP1, !UPT ;  /* 0x000000090b077290 */ /* 0x000fe20008ffe43f */
[----:B------:R-:W-:-:S02]  /*dd10*/  F2FP.F16.F32.PACK_AB R32, R32, R164 ;  /* 0x000000a42020723e */ /* 0x000fc400000000ff */
[----:B------:R-:W-:Y:S01]  /*dd20*/  F2FP.F16.F32.PACK_AB R33, R59, R33 ;  /* 0x000000213b21723e */ /* 0x000fe200000000ff */
[----:B------:R-:W-:Y:S01]  /*dd30*/  ULDC.64 UR8, c[0x0][0xd08] ;  /* 0x0003420000087ab9 */ /* 0x000fe20000000a00 */
[----:B------:R-:W-:Y:S02]  /*dd40*/  F2FP.F16.F32.PACK_AB R28, R28, R161 ;  /* 0x000000a11c1c723e */ /* 0x000fe400000000ff */
[----:B------:R-:W-:Y:S02]  /*dd50*/  F2FP.F16.F32.PACK_AB R29, R67, R29 ;  /* 0x0000001d431d723e */ /* 0x000fe400000000ff */
[----:B------:R-:W-:Y:S02]  /*dd60*/  F2FP.F16.F32.PACK_AB R31, R71, R70 ;  /* 0x00000046471f723e */ /* 0x000fe400000000ff */
[----:B------:R-:W-:Y:S02]  /*dd70*/  F2FP.F16.F32.PACK_AB R80, R81, R80 ;  /* 0x000000505150723e */ /* 0x000fe400000000ff */
[----:B------:R-:W-:-:S02]  /*dd80*/  F2FP.F16.F32.PACK_AB R81, R83, R82 ;  /* 0x000000525351723e */ /* 0x000fc400000000ff */
[----:B------:R-:W-:Y:S02]  /*dd90*/  MOV R4, R17 ;  /* 0x0000001100047202 */ /* 0x000fe40000000f00 */
[----:B0-----:R-:W-:Y:S02]  /*dda0*/  MOV R5, R6 ;  /* 0x0000000600057202 */ /* 0x001fe40000000f00 */
[----:B------:R-:W-:Y:S02]  /*ddb0*/  F2FP.F16.F32.PACK_AB R88, R89, R88 ;  /* 0x000000585958723e */ /* 0x000fe400000000ff */
[----:B------:R-:W-:Y:S01]  /*ddc0*/  F2FP.F16.F32.PACK_AB R82, R85, R84 ;  /* 0x000000545552723e */ /* 0x000fe200000000ff */
[----:B------:R-:W-:Y:S01]  /*ddd0*/  IMAD.WIDE R122, R203, 0x2, R4 ;  /* 0x00000002cb7a7825 */ /* 0x000fe200078e0204 */
[----:B------:R-:W-:Y:S02]  /*dde0*/  F2FP.F16.F32.PACK_AB R83, R87, R86 ;  /* 0x000000565753723e */ /* 0x000fe400000000ff */
[----:B------:R-:W-:-:S02]  /*ddf0*/  F2FP.F16.F32.PACK_AB R89, R19, R90 ;  /* 0x0000005a1359723e */ /* 0x000fc400000000ff */
[C---:B------:R-:W-:Y:S02]  /*de00*/  IADD3 R177, P1, R122.reuse, 0x20, RZ ;  /* 0x000000207ab17810 */ /* 0x040fe40007f3e0ff */
[C---:B------:R-:W-:Y:S02]  /*de10*/  IADD3 R52, P6, R122.reuse, 0x2020, RZ ;  /* 0x000020207a347810 */ /* 0x040fe40007fde0ff */
[----:B------:R-:W-:Y:S01]  /*de20*/  LOP3.LUT R36, R177, 0x380, RZ, 0xc0, !PT ;  /* 0x00000380b1247812 */ /* 0x000fe200078ec0ff */
[--C-:B------:R-:W-:Y:S01]  /*de30*/  IMAD.X R37, RZ, RZ, R123.reuse, P1 ;  /* 0x000000ffff257224 */ /* 0x100fe200008e067b */
[----:B------:R-:W-:Y:S01]  /*de40*/  IADD3 R179, P0, R122, 0x40, RZ ;  /* 0x000000407ab37810 */ /* 0x000fe20007f1e0ff */
[--C-:B------:R-:W-:Y:S01]  /*de50*/  IMAD.X R53, RZ, RZ, R123.reuse, P6 ;  /* 0x000000ffff357224 */ /* 0x100fe200030e067b */
[----:B------:R-:W-:Y:S02]  /*de60*/  SHF.R.U64 R36, R36, 0x3, RZ ;  /* 0x0000000324247819 */ /* 0x000fe400000012ff */
[----:B------:R-:W-:Y:S01]  /*de70*/  IADD3 R181, P4, R122, 0x60, RZ ;  /* 0x000000607ab57810 */ /* 0x000fe20007f9e0ff */
[----:B------:R-:W-:Y:S01]  /*de80*/  IMAD.X R41, RZ, RZ, R123, P0 ;  /* 0x000000ffff297224 */ /* 0x000fe200000e067b */
[----:B------:R-:W-:-:S02]  /*de90*/  LOP3.LUT R36, R36, R177, RZ, 0x3c, !PT ;  /* 0x000000b124247212 */ /* 0x000fc400078e3cff */
[----:B------:R-:W-:Y:S01]  /*dea0*/  LOP3.LUT R177, R52, 0x380, RZ, 0xc0, !PT ;  /* 0x0000038034b17812 */ /* 0x000fe200078ec0ff */
[--C-:B------:R-:W-:Y:S01]  /*deb0*/  IMAD.X R45, RZ, RZ, R123.reuse, P4 ;  /* 0x000000ffff2d7224 */ /* 0x100fe200020e067b */
[C---:B------:R-:W-:Y:S02]  /*dec0*/  IADD3 R183, P3, R122.reuse, 0x2000, RZ ;  /* 0x000020007ab77810 */ /* 0x040fe40007f7e0ff */
[----:B------:R-:W-:Y:S02]  /*ded0*/  LOP3.LUT R44, R181, 0x380, RZ, 0xc0, !PT ;  /* 0x00000380b52c7812 */ /* 0x000fe400078ec0ff */
[----:B------:R-:W-:Y:S01]  /*dee0*/  SHF.R.U64 R177, R177, 0x3, RZ ;  /* 0x00000003b1b17819 */ /* 0x000fe200000012ff */
[----:B------:R-:W-:Y:S01]  /*def0*/  IMAD.X R49, RZ, RZ, R123, P3 ;  /* 0x000000ffff317224 */ /* 0x000fe200018e067b */
[----:B------:R-:W-:Y:S02]  /*df00*/  IADD3 R8, P0, R122, 0x4020, RZ ;  /* 0x000040207a087810 */ /* 0x000fe40007f1e0ff */
[----:B------:R-:W-:-:S02]  /*df10*/  LOP3.LUT R40, R179, 0x380, RZ, 0xc0, !PT ;  /* 0x00000380b3287812 */ /* 0x000fc400078ec0ff */
[C---:B------:R-:W-:Y:S01]  /*df20*/  LOP3.LUT R21, R122.reuse, 0x380, RZ, 0xc0, !PT ;  /* 0x000003807a157812 */ /* 0x040fe200078ec0ff */
[--C-:B------:R-:W-:Y:S01]  /*df30*/  IMAD.X R69, RZ, RZ, R123.reuse, P0 ;  /* 0x000000ffff457224 */ /* 0x100fe200000e067b */
[----:B------:R-:W-:Y:S02]  /*df40*/  LOP3.LUT R48, R183, 0x380, RZ, 0xc0, !PT ;  /* 0x00000380b7307812 */ /* 0x000fe400078ec0ff */
[C---:B------:R-:W-:Y:S02]  /*df50*/  IADD3 R56, P5, R122.reuse, 0x2040, RZ ;  /* 0x000020407a387810 */ /* 0x040fe40007fbe0ff */
[C---:B------:R-:W-:Y:S02]  /*df60*/  IADD3 R60, P2, R122.reuse, 0x2060, RZ ;  /* 0x000020607a3c7810 */ /* 0x040fe40007f5e0ff */
[----:B------:R-:W-:Y:S01]  /*df70*/  IADD3 R64, P1, R122, 0x4000, RZ ;  /* 0x000040007a407810 */ /* 0x000fe20007f3e0ff */
[--C-:B------:R-:W-:Y:S01]  /*df80*/  IMAD.X R57, RZ, RZ, R123.reuse, P5 ;  /* 0x000000ffff397224 */ /* 0x100fe200028e067b */
[----:B------:R-:W-:Y:S01]  /*df90*/  SHF.R.U64 R44, R44, 0x3, RZ ;  /* 0x000000032c2c7819 */ /* 0x000fe200000012ff */
[--C-:B------:R-:W-:Y:S01]  /*dfa0*/  IMAD.X R61, RZ, RZ, R123.reuse, P2 ;  /* 0x000000ffff3d7224 */ /* 0x100fe200010e067b */
[----:B------:R-:W-:Y:S01]  /*dfb0*/  LOP3.LUT R52, R177, R52, RZ, 0x3c, !PT ;  /* 0x00000034b1347212 */ /* 0x000fe200078e3cff */
[----:B------:R-:W-:Y:S01]  /*dfc0*/  IMAD.X R65, RZ, RZ, R123, P1 ;  /* 0x000000ffff417224 */ /* 0x000fe200008e067b */
[----:B------:R-:W-:-:S02]  /*dfd0*/  SHF.R.U64 R40, R40, 0x3, RZ ;  /* 0x0000000328287819 */ /* 0x000fc400000012ff */
[----:B------:R-:W-:Y:S02]  /*dfe0*/  LOP3.LUT R177, R8, 0x380, RZ, 0xc0, !PT ;  /* 0x0000038008b17812 */ /* 0x000fe400078ec0ff */
[----:B------:R-:W-:Y:S02]  /*dff0*/  SHF.R.U64 R21, R21, 0x3, RZ ;  /* 0x0000000315157819 */ /* 0x000fe400000012ff */
[----:B------:R-:W-:Y:S02]  /*e000*/  SHF.R.U64 R48, R48, 0x3, RZ ;  /* 0x0000000330307819 */ /* 0x000fe400000012ff */
[----:B------:R-:W-:Y:S02]  /*e010*/  LOP3.LUT R44, R44, R181, RZ, 0x3c, !PT ;  /* 0x000000b52c2c7212 */ /* 0x000fe400078e3cff */
[----:B------:R-:W-:Y:S02]  /*e020*/  LOP3.LUT R40, R40, R179, RZ, 0x3c, !PT ;  /* 0x000000b328287212 */ /* 0x000fe400078e3cff */
[----:B------:R-:W-:-:S02]  /*e030*/  LOP3.LUT R181, R60, 0x380, RZ, 0xc0, !PT ;  /* 0x000003803cb57812 */ /* 0x000fc400078ec0ff */
[----:B------:R-:W-:Y:S02]  /*e040*/  SHF.R.U64 R177, R177, 0x3, RZ ;  /* 0x00000003b1b17819 */ /* 0x000fe400000012ff */
[C---:B------:R-:W-:Y:S02]  /*e050*/  IADD3 R102, P4, R122.reuse, 0x4040, RZ ;  /* 0x000040407a667810 */ /* 0x040fe40007f9e0ff */
        /* <DEDUP_REMOVED lines=11> */
[----:B------:R-:W-:Y:S01]  /*e110*/  LOP3.LUT R122, R21, R122, RZ, 0x3c, !PT ;  /* 0x0000007a157a7212 */ /* 0x000fe200078e3cff */
[----:B------:R-:W-:Y:S01]  /*e120*/  IMAD.X R21, RZ, RZ, R123, P1 ;  /* 0x000000ffff157224 */ /* 0x000fe200008e067b */
[----:B------:R-:W-:-:S02]  /*e130*/  LOP3.LUT R48, R48, R183, RZ, 0x3c, !PT ;  /* 0x000000b730307212 */ /* 0x000fc400078e3cff */
[----:B------:R-:W-:Y:S02]  /*e140*/  LOP3.LUT R183, R64, 0x380, RZ, 0xc0, !PT ;  /* 0x0000038040b77812 */ /* 0x000fe400078ec0ff */
[----:B------:R-:W-:Y:S02]  /*e150*/  SHF.R.U64 R181, R181, 0x3, RZ ;  /* 0x00000003b5b57819 */ /* 0x000fe400000012ff */
[----:B------:R-:W-:Y:S02]  /*e160*/  LOP3.LUT R68, R177, R8, RZ, 0x3c, !PT ;  /* 0x00000008b1447212 */ /* 0x000fe400078e3cff */
[----:B------:R-:W-:Y:S02]  /*e170*/  SHF.R.U64 R179, R179, 0x3, RZ ;  /* 0x00000003b3b37819 */ /* 0x000fe400000012ff */
[----:B------:R-:W-:Y:S02]  /*e180*/  F2FP.F16.F32.PACK_AB R8, R20, R175 ;  /* 0x000000af1408723e */ /* 0x000fe400000000ff */
[----:B------:R-:W-:-:S02]  /*e190*/  MOV R122, R122 ;  /* 0x0000007a007a7202 */ /* 0x000fc40000000f00 */
[----:B------:R-:W-:Y:S02]  /*e1a0*/  LOP3.LUT R27, R6, 0x380, RZ, 0xc0, !PT ;  /* 0x00000380061b7812 */ /* 0x000fe400078ec0ff */
[----:B------:R-:W-:Y:S01]  /*e1b0*/  LOP3.LUT R175, R26, 0x380, RZ, 0xc0, !PT ;  /* 0x000003801aaf7812 */ /* 0x000fe200078ec0ff */
[----:B------:R0:W-:Y:S01]  /*e1c0*/  STSM.16.M88.4 [R122], R8 ;  /* 0x000000087a007844 */ /* 0x0001e20000000200 */
[----:B------:R-:W-:Y:S02]  /*e1d0*/  SHF.R.U64 R183, R183, 0x3, RZ ;  /* 0x00000003b7b77819 */ /* 0x000fe400000012ff */
[----:B------:R-:W-:Y:S02]  /*e1e0*/  LOP3.LUT R60, R181, R60, RZ, 0x3c, !PT ;  /* 0x0000003cb53c7212 */ /* 0x000fe400078e3cff */
[----:B------:R-:W-:Y:S02]  /*e1f0*/  LOP3.LUT R123, R30, 0x380, RZ, 0xc0, !PT ;  /* 0x000003801e7b7812 */ /* 0x000fe400078ec0ff */
[----:B------:R-:W-:-:S02]  /*e200*/  LOP3.LUT R56, R179, R56, RZ, 0x3c, !PT ;  /* 0x00000038b3387212 */ /* 0x000fc400078e3cff */
[----:B------:R-:W-:Y:S02]  /*e210*/  LOP3.LUT R181, R106, 0x380, RZ, 0xc0, !PT ;  /* 0x000003806ab57812 */ /* 0x000fe400078ec0ff */
[----:B------:R-:W-:Y:S02]  /*e220*/  LOP3.LUT R179, R102, 0x380, RZ, 0xc0, !PT ;  /* 0x0000038066b37812 */ /* 0x000fe400078ec0ff */
[----:B------:R-:W-:Y:S02]  /*e230*/  SHF.R.U64 R27, R27, 0x3, RZ ;  /* 0x000000031b1b7819 */ /* 0x000fe400000012ff */
[----:B------:R-:W-:Y:S02]  /*e240*/  SHF.R.U64 R175, R175, 0x3, RZ ;  /* 0x00000003afaf7819 */ /* 0x000fe400000012ff */
[----:B------:R-:W-:Y:S02]  /*e250*/  LOP3.LUT R64, R183, R64, RZ, 0x3c, !PT ;  /* 0x00000040b7407212 */ /* 0x000fe400078e3cff */
[----:B------:R-:W-:-:S02]  /*e260*/  LOP3.LUT R183, R110, 0x380, RZ, 0xc0, !PT ;  /* 0x000003806eb77812 */ /* 0x000fc400078ec0ff */
[----:B------:R-:W-:Y:S02]  /*e270*/  SHF.R.U64 R123, R123, 0x3, RZ ;  /* 0x000000037b7b7819 */ /* 0x000fe400000012ff */
[----:B------:R-:W-:Y:S02]  /*e280*/  MOV R36, R36 ;  /* 0x0000002400247202 */ /* 0x000fe40000000f00 */
[----:B0-----:R-:W-:Y:S02]  /*e290*/  F2FP.F16.F32.PACK_AB R8, R171, R173 ;  /* 0x000000adab08723e */ /* 0x001fe400000000ff */
[----:B------:R-:W-:Y:S02]  /*e2a0*/  F2FP.F16.F32.PACK_AB R9, R35, R34 ;  /* 0x000000222309723e */ /* 0x000fe400000000ff */
[----:B------:R-:W-:Y:S02]  /*e2b0*/  F2FP.F16.F32.PACK_AB R10, R169, R172 ;  /* 0x000000aca90a723e */ /* 0x000fe400000000ff */
[----:B------:R-:W-:-:S02]  /*e2c0*/  F2FP.F16.F32.PACK_AB R11, R39, R38 ;  /* 0x00000026270b723e */ /* 0x000fc400000000ff */
[----:B------:R-:W-:Y:S02]  /*e2d0*/  SHF.R.U64 R181, R181, 0x3, RZ ;  /* 0x00000003b5b57819 */ /* 0x000fe400000012ff */
[----:B------:R-:W-:Y:S01]  /*e2e0*/  SHF.R.U64 R179, R179, 0x3, RZ ;  /* 0x00000003b3b37819 */ /* 0x000fe200000012ff */
[----:B------:R0:W-:Y:S01]  /*e2f0*/  STSM.16.M88.4 [R36], R8 ;  /* 0x0000000824007844 */ /* 0x0001e20000000200 */
[----:B------:R-:W-:Y:S02]  /*e300*/  LOP3.LUT R114, R27, R6, RZ, 0x3c, !PT ;  /* 0x000000061b727212 */ /* 0x000fe400078e3cff */
[----:B------:R-:W-:Y:S02]  /*e310*/  LOP3.LUT R20, R175, R26, RZ, 0x3c, !PT ;  /* 0x0000001aaf147212 */ /* 0x000fe400078e3cff */
[----:B------:R-:W-:Y:S02]  /*e320*/  MOV R40, R40 ;  /* 0x0000002800287202 */ /* 0x000fe40000000f00 */
[----:B------:R-:W-:-:S02]  /*e330*/  MOV R44, R44 ;  /* 0x0000002c002c7202 */ /* 0x000fc40000000f00 */
[----:B------:R-:W-:Y:S01]  /*e340*/  F2FP.F16.F32.PACK_AB R26, R163, R165 ;  /* 0x000000a5a31a723e */ /* 0x000fe200000000ff */
[----:B------:R-:W-:Y:S01]  /*e350*/  STSM.16.M88.4 [R40], R12 ;  /* 0x0000000c28007844 */ /* 0x000fe20000000200 */
[----:B------:R-:W-:Y:S02]  /*e360*/  F2FP.F16.F32.PACK_AB R27, R55, R54 ;  /* 0x00000036371b723e */ /* 0x000fe400000000ff */
[----:B------:R-:W-:Y:S02]  /*e370*/  SHF.R.U64 R183, R183, 0x3, RZ ;  /* 0x00000003b7b77819 */ /* 0x000fe400000012ff */
[----:B------:R-:W-:Y:S01]  /*e380*/  LOP3.LUT R118, R123, R30, RZ, 0x3c, !PT ;  /* 0x0000001e7b767212 */ /* 0x000fe200078e3cff */
[----:B------:R-:W-:Y:S01]  /*e390*/  STSM.16.M88.4 [R44], R24 ;  /* 0x000000182c007844 */ /* 0x000fe20000000200 */
[----:B------:R-:W-:Y:S02]  /*e3a0*/  MOV R48, R48 ;  /* 0x0000003000307202 */ /* 0x000fe40000000f00 */
[----:B------:R-:W-:-:S02]  /*e3b0*/  F2FP.F16.F32.PACK_AB R34, R160, R162 ;  /* 0x000000a2a022723e */ /* 0x000fc400000000ff */
[----:B------:R-:W-:Y:S02]  /*e3c0*/  F2FP.F16.F32.PACK_AB R35, R63, R62 ;  /* 0x0000003e3f23723e */ /* 0x000fe400000000ff */
[----:B------:R-:W-:Y:S02]  /*e3d0*/  LOP3.LUT R106, R181, R106, RZ, 0x3c, !PT ;  /* 0x0000006ab56a7212 */ /* 0x000fe400078e3cff */
[----:B------:R-:W-:Y:S01]  /*e3e0*/  MOV R52, R52 ;  /* 0x0000003400347202 */ /* 0x000fe20000000f00 */
[----:B------:R-:W-:Y:S01]  /*e3f0*/  STSM.16.M88.4 [R48], R32 ;  /* 0x0000002030007844 */ /* 0x000fe20000000200 */
[----:B------:R-:W-:Y:S02]  /*e400*/  F2FP.F16.F32.PACK_AB R30, R152, R159 ;  /* 0x0000009f981e723e */ /* 0x000fe400000000ff */
[----:B------:R-:W-:Y:S02]  /*e410*/  LOP3.LUT R102, R179, R102, RZ, 0x3c, !PT ;  /* 0x00000066b3667212 */ /* 0x000fe400078e3cff */
[----:B------:R-:W-:Y:S01]  /*e420*/  MOV R56, R56 ;  /* 0x0000003800387202 */ /* 0x000fe20000000f00 */
[----:B------:R-:W-:Y:S01]  /*e430*/  STSM.16.M88.4 [R52], R28 ;  /* 0x0000001c34007844 */ /* 0x000fe20000000200 */
[----:B0-----:R-:W-:-:S02]  /*e440*/  F2FP.F16.F32.PACK_AB R8, R73, R154 ;  /* 0x0000009a4908723e */ /* 0x001fc400000000ff */
[----:B------:R-:W-:Y:S02]  /*e450*/  F2FP.F16.F32.PACK_AB R9, R75, R74 ;  /* 0x0000004a4b09723e */ /* 0x000fe400000000ff */
[----:B------:R-:W-:Y:S02]  /*e460*/  F2FP.F16.F32.PACK_AB R10, R77, R76 ;  /* 0x0000004c4d0a723e */ /* 0x000fe400000000ff */
[----:B------:R-:W-:Y:S02]  /*e470*/  F2FP.F16.F32.PACK_AB R11, R79, R78 ;  /* 0x0000004e4f0b723e */ /* 0x000fe400000000ff */
[----:B------:R-:W-:Y:S02]  /*e480*/  MOV R60, R60 ;  /* 0x0000003c003c7202 */ /* 0x000fe40000000f00 */
[----:B------:R-:W-:Y:S01]  /*e490*/  F2FP.F16.F32.PACK_AB R96, R97, R96 ;  /* 0x000000606160723e */ /* 0x000fe200000000ff */
[----:B------:R0:W-:Y:S01]  /*e4a0*/  STSM.16.M88.4 [R56], R8 ;  /* 0x0000000838007844 */ /* 0x0001e20000000200 */
[----:B------:R-:W-:-:S02]  /*e4b0*/  LOP3.LUT R110, R183, R110, RZ, 0x3c, !PT ;  /* 0x0000006eb76e7212 */ /* 0x000fc400078e3cff */
[----:B------:R-:W-:Y:S01]  /*e4c0*/  MOV R64, R64 ;  /* 0x0000004000407202 */ /* 0x000fe20000000f00 */
[----:B------:R-:W-:Y:S01]  /*e4d0*/  STSM.16.M88.4 [R60], R80 ;  /* 0x000000503c007844 */ /* 0x000fe20000000200 */
[----:B------:R-:W-:Y:S02]  /*e4e0*/  F2FP.F16.F32.PACK_AB R90, R93, R92 ;  /* 0x0000005c5d5a723e */ /* 0x000fe400000000ff */
        /* <DEDUP_REMOVED lines=13> */
[----:B------:R-:W-:Y:S01]  /*e5c0*/  UISETP.NE.U32.AND UP1, UPT, UR8, URZ, UPT ;  /* 0x0000003f0800728c */ /* 0x000fe2000bf25070 */
[----:B------:R-:W-:Y:S01]  /*e5d0*/  F2FP.F16.F32.PACK_AB R99, R46, R42 ;  /* 0x0000002a2e63723e */ /* 0x000fe200000000ff */
[----:B0-----:R-:W-:Y:S01]  /*e5e0*/  IMAD.U32 R10, RZ, RZ, UR4 ;  /* 0x00000004ff0a7e24 */ /* 0x001fe2000f8e00ff */
[----:B------:R-:W-:Y:S01]  /*e5f0*/  MOV R102, R102 ;  /* 0x0000006600667202 */ /* 0x000fe20000000f00 */
[----:B------:R-:W-:Y:S01]  /*e600*/  IMAD.U32 R11, RZ, RZ, UR7 ;  /* 0x00000007ff0b7e24 */ /* 0x000fe2000f8e00ff */
[----:B------:R-:W-:Y:S01]  /*e610*/  F2FP.F16.F32.PACK_AB R105, R58, R50 ;  /* 0x000000323a69723e */ /* 0x000fe200000000ff */
[----:B------:R-:W-:Y:S01]  /*e620*/  STSM.16.M88.4 [R68], R96 ;  /* 0x0000006044007844 */ /* 0x000fe20000000200 */
[----:B------:R-:W-:-:S02]  /*e630*/  F2FP.F16.F32.PACK_AB R106, R109, R108 ;  /* 0x0000006c6d6a723e */ /* 0x000fc400000000ff */
[----:B------:R-:W-:Y:S02]  /*e640*/  F2FP.F16.F32.PACK_AB R107, R72, R66 ;  /* 0x00000042486b723e */ /* 0x000fe400000000ff */
[----:B------:R-:W-:Y:S02]  /*e650*/  F2FP.F16.F32.PACK_AB R152, R113, R112 ;  /* 0x000000707198723e */ /* 0x000fe400000000ff */
[----:B------:R-:W-:Y:S01]  /*e660*/  F2FP.F16.F32.PACK_AB R154, R117, R116 ;  /* 0x00000074759a723e */ /* 0x000fe200000000ff */
[----:B------:R-:W-:Y:S01]  /*e670*/  STSM.16.M88.4 [R102], R104 ;  /* 0x0000006866007844 */ /* 0x000fe20000000200 */
[----:B------:R-:W-:Y:S02]  /*e680*/  MOV R110, R110 ;  /* 0x0000006e006e7202 */ /* 0x000fe40000000f00 */
[----:B------:R-:W-:Y:S01]  /*e690*/  F2FP.F16.F32.PACK_AB R121, R158, R157 ;  /* 0x0000009d9e79723e */ /* 0x000fe200000000ff */
[----:B------:R0:W-:Y:S01]  /*e6a0*/  STSM.16.M88.4 [R6], R152 ;  /* 0x0000009806007844 */ /* 0x0001e20000000200 */
        /* <DEDUP_REMOVED lines=17> */
[----:B------:R-:W-:-:S03]  /*e7c0*/  PLOP3.LUT P0, PT, PT, PT, UP0, 0x80, 0x0 ;  /* 0x000000000000781c */ /* 0x000fc60003f0f008 */
[----:B------:R1:W-:Y:S01]  /*e7d0*/  STSM.16.M88.4 [R20], R144 ;  /* 0x0000009014007844 */ /* 0x0003e20000000200 */
[----:B------:R-:W-:Y:S01]  /*e7e0*/  BAR.SYNC.DEFER_BLOCKING 0x1, 0x100 ;  /* 0x0044000000007b1d */ /* 0x000fe20000010000 */
[----:B------:R-:W-:Y:S01]  /*e7f0*/  UISETP.NE.AND.EX UP1, UPT, UR9, URZ, UPT, UP1 ;  /* 0x0000003f0900728c */ /* 0x000fe2000bf25310 */
[----:B------:R-:W-:-:S05]  /*e800*/  IMAD R9, R198, 0x40, R23 ;  /* 0x00000040c6097824 */ /* 0x000fca00078e0217 */
[----:B------:R-:W-:-:S05]  /*e810*/  PLOP3.LUT P6, PT, PT, PT, UP1, 0x80, 0x0 ;  /* 0x000000000000781c */ /* 0x000fca0003fcf018 */
[----:B------:R-:W-:-:S04]  /*e820*/  @UP1 UIADD3 UR8, UP2, UR10, UR8, URZ ;  /* 0x000000080a081290 */ /* 0x000fc8000ff5e03f */
[----:B------:R-:W-:Y:S01]  /*e830*/  @UP1 UIADD3.X UR9, UR11, UR9, URZ, UP2, !UPT ;  /* 0x000000090b091290 */ /* 0x000fe200097fe43f */
[----:B------:R-:W-:Y:S01]  /*e840*/  IMAD.WIDE R8, R9, 0x2, R4 ;  /* 0x0000000209087825 */ /* 0x000fe200078e0204 */
[----:B------:R-:W-:-:S03]  /*e850*/  ULDC UR4, c[0x0][0xb88] ;  /* 0x0002e20000047ab9 */ /* 0x000fc60000000800 */
[----:B------:R-:W-:Y:S01]  /*e860*/  IMAD.U32 R4, RZ, RZ, UR4 ;  /* 0x00000004ff047e24 */ /* 0x000fe2000f8e00ff */
[----:B0-----:R-:W2:Y:S01]  /*e870*/  @P0 LDG.E R6, desc[UR44][R10.64] ;  /* 0x0000002c0a060981 */ /* 0x001ea2000c1e1900 */
[----:B-1----:R-:W-:Y:S01]  /*e880*/  IMAD.U32 R20, RZ, RZ, UR8 ;  /* 0x00000008ff147e24 */ /* 0x002fe2000f8e00ff */
[C---:B------:R-:W-:Y:S01]  /*e890*/  IADD3 R13, P2, R8.reuse, 0x1000, RZ ;  /* 0x00001000080d7810 */ /* 0x040fe20007f5e0ff */
[----:B------:R-:W-:Y:S01]  /*e8a0*/  IMAD.U32 R21, RZ, RZ, UR9 ;  /* 0x00000009ff157e24 */ /* 0x000fe2000f8e00ff */
[C---:B------:R-:W-:Y:S02]  /*e8b0*/  IADD3 R25, P1, R8.reuse, 0x2000, RZ ;  /* 0x0000200008197810 */ /* 0x040fe40007f3e0ff */
[----:B------:R-:W-:Y:S02]  /*e8c0*/  P2R R14, PR, RZ, 0x4 ;  /* 0x00000004ff0e7803 */ /* 0x000fe40000000000 */
[----:B------:R0:W5:Y:S01]  /*e8d0*/  @P6 LDG.E R4, desc[UR44][R20.64] ;  /* 0x0000002c14046981 */ /* 0x000162000c1e1900 */
[----:B------:R-:W-:-:S02]  /*e8e0*/  IADD3 R29, P2, R8, 0x3000, RZ ;  /* 0x00003000081d7810 */ /* 0x000fc40007f5e0ff */
[C---:B------:R-:W-:Y:S02]  /*e8f0*/  IADD3 R33, P3, R8.reuse, 0x4000, RZ ;  /* 0x0000400008217810 */ /* 0x040fe40007f7e0ff */
[C---:B------:R-:W-:Y:S02]  /*e900*/  IADD3 R37, P4, R8.reuse, 0x5000, RZ ;  /* 0x0000500008257810 */ /* 0x040fe40007f9e0ff */
[----:B------:R-:W-:Y:S02]  /*e910*/  IADD3 R41, P5, R8, 0x6000, RZ ;  /* 0x0000600008297810 */ /* 0x000fe40007fbe0ff */
[----:B------:R-:W-:Y:S02]  /*e920*/  LOP3.LUT R12, R13, 0x380, RZ, 0xc0, !PT ;  /* 0x000003800d0c7812 */ /* 0x000fe400078ec0ff */
[----:B------:R-:W-:Y:S02]  /*e930*/  LOP3.LUT R24, R25, 0x380, RZ, 0xc0, !PT ;  /* 0x0000038019187812 */ /* 0x000fe400078ec0ff */
[----:B------:R-:W-:-:S02]  /*e940*/  LOP3.LUT R28, R29, 0x380, RZ, 0xc0, !PT ;  /* 0x000003801d1c7812 */ /* 0x000fc400078ec0ff */
[----:B------:R-:W-:Y:S02]  /*e950*/  LOP3.LUT R32, R33, 0x380, RZ, 0xc0, !PT ;  /* 0x0000038021207812 */ /* 0x000fe400078ec0ff */
[----:B------:R-:W-:Y:S02]  /*e960*/  LOP3.LUT R36, R37, 0x380, RZ, 0xc0, !PT ;  /* 0x0000038025247812 */ /* 0x000fe400078ec0ff */
[----:B------:R-:W-:Y:S01]  /*e970*/  LOP3.LUT R40, R41, 0x380, RZ, 0xc0, !PT ;  /* 0x0000038029287812 */ /* 0x000fe200078ec0ff */
[----:B------:R-:W-:Y:S01]  /*e980*/  UMOV UR4, URZ ;  /* 0x0000003f00047c82 */ /* 0x000fe20008000000 */
[----:B------:R-:W-:Y:S02]  /*e990*/  SHF.R.U64 R12, R12, 0x3, RZ ;  /* 0x000000030c0c7819 */ /* 0x000fe400000012ff */
[----:B------:R-:W-:Y:S02]  /*e9a0*/  SHF.R.U64 R24, R24, 0x3, RZ ;  /* 0x0000000318187819 */ /* 0x000fe400000012ff */
[----:B------:R-:W-:-:S02]  /*e9b0*/  SHF.R.U64 R28, R28, 0x3, RZ ;  /* 0x000000031c1c7819 */ /* 0x000fc400000012ff */
[----:B------:R-:W-:Y:S02]  /*e9c0*/  SHF.R.U64 R32, R32, 0x3, RZ ;  /* 0x0000000320207819 */ /* 0x000fe400000012ff */
[----:B------:R-:W-:Y:S02]  /*e9d0*/  SHF.R.U64 R36, R36, 0x3, RZ ;  /* 0x0000000324247819 */ /* 0x000fe400000012ff */
[----:B------:R-:W-:Y:S02]  /*e9e0*/  SHF.R.U64 R40, R40, 0x3, RZ ;  /* 0x0000000328287819 */ /* 0x000fe400000012ff */
[----:B------:R-:W-:Y:S02]  /*e9f0*/  LOP3.LUT R12, R12, R13, RZ, 0x3c, !PT ;  /* 0x0000000d0c0c7212 */ /* 0x000fe400078e3cff */
[----:B------:R-:W-:Y:S02]  /*ea00*/  LOP3.LUT R24, R24, R25, RZ, 0x3c, !PT ;  /* 0x0000001918187212 */ /* 0x000fe400078e3cff */
[----:B------:R-:W-:-:S02]  /*ea10*/  LOP3.LUT R28, R28, R29, RZ, 0x3c, !PT ;  /* 0x0000001d1c1c7212 */ /* 0x000fc400078e3cff */
[----:B------:R-:W-:Y:S02]  /*ea20*/  LOP3.LUT R32, R32, R33, RZ, 0x3c, !PT ;  /* 0x0000002120207212 */ /* 0x000fe400078e3cff */
[----:B------:R-:W-:Y:S02]  /*ea30*/  LOP3.LUT R36, R36, R37, RZ, 0x3c, !PT ;  /* 0x0000002524247212 */ /* 0x000fe400078e3cff */
[----:B------:R-:W-:Y:S02]  /*ea40*/  LOP3.LUT R40, R40, R41, RZ, 0x3c, !PT ;  /* 0x0000002928287212 */ /* 0x000fe400078e3cff */
[----:B--2---:R-:W-:Y:S01]  /*ea50*/  @P0 R2UR UR4, R6 ;  /* 0x00000000060402ca */ /* 0x004fe200000e0000 */
[----:B0-----:R-:W-:-:S14]  /*ea60*/  @P6 BRA `(.L_x_5160) ;  /* 0x0000000000106947 */ /* 0x001fdc0003800000 */
[----:B------:R-:W-:Y:S05]  /*ea70*/  @!P0 BRA `(.L_x_5160) ;  /* 0x00000000000c8947 */ /* 0x000fea0003800000 */
[----:B------:R-:W2:Y:S04]  /*ea80*/  LDG.E R5, desc[UR44][R10.64] ;  /* 0x0000002c0a057981 */ /* 0x000ea8000c1e1900 */
[----:B-----5:R-:W2:Y:S02]  /*ea90*/  LDG.E R4, desc[UR44][R10.64+0x4] ;  /* 0x0000042c0a047981 */ /* 0x020ea4000c1e1900 */
[----:B--2---:R-:W-:-:S07]  /*eaa0*/  IMAD.IADD R4, R4, 0x1, -R5 ;  /* 0x0000000104047824 */ /* 0x004fce00078e0a05 */
.L_x_5160:
        /* <DEDUP_REMOVED lines=25> */
[----:B------:R-:W-:Y:S02]  /*ec40*/  IADD3.X R29, RZ, R9, RZ, P2, !PT ;  /* 0x00000009ff1d7210 */ /* 0x000fe400017fe4ff */
        /* <DEDUP_REMOVED lines=44> */
[----:B------:R-:W-:Y:S01]  /*ef10*/  ULDC.64 UR12, c[0x0][0xc98] ;  /* 0x00032600000c7ab9 */ /* 0x000fe20000000a00 */
[----:B------:R-:W-:Y:S01]  /*ef20*/  UIMAD.WIDE.U32 UR8, UR38, UR10, UR8 ;  /* 0x0000000a260872a5 */ /* 0x000fe2000f8e0008 */
[----:B------:R-:W-:Y:S01]  /*ef30*/  VIADD R21, R22, UR37 ;  /* 0x0000002516157c36 */ /* 0x000fe20008000000 */
[----:B------:R-:W-:-:S02]  /*ef40*/  UIMAD UR7, UR38, UR11, UR7 ;  /* 0x0000000b260772a4 */ /* 0x000fc4000f8e0207 */
[----:B------:R-:W-:Y:S02]  /*ef50*/  UIMAD UR10, UR39, UR12, URZ ;  /* 0x0000000c270a72a4 */ /* 0x000fe4000f8e023f */
[----:B------:R-:W-:Y:S02]  /*ef60*/  UIADD3 UR9, UR9, UR7, URZ ;  /* 0x0000000709097290 */ /* 0x000fe4000fffe03f */
[----:B------:R-:W-:Y:S02]  /*ef70*/  UIMAD UR10, UR40, UR13, UR10 ;  /* 0x0000000d280a72a4 */ /* 0x000fe4000f8e020a */
[----:B------:R-:W-:Y:S01]  /*ef80*/  UIMAD.WIDE.U32 UR8, UR40, UR12, UR8 ;  /* 0x0000000c280872a5 */ /* 0x000fe2000f8e0008 */
        /* <DEDUP_REMOVED lines=10> */
[----:B------:R-:W-:-:S03]  /*f030*/  IMAD.U32 R14, RZ, RZ, UR10 ;  /* 0x0000000aff0e7e24 */ /* 0x000fc6000f8e00ff */
        /* <DEDUP_REMOVED lines=11> */
[----:B------:R-:W-:Y:S02]  /*f0f0*/  IMAD.MOV R5, RZ, RZ, -R184 ;  /* 0x000000ffff057224 */ /* 0x000fe400078e0ab8 */
[----:B------:R-:W-:Y:S03]  /*f100*/  SHFL.IDX PT, R8, R6, RZ, 0x1c1f ;  /* 0x001c1fff06087589 */ /* 0x000fe600000e0000 */
[----:B------:R-:W-:Y:S01]  /*f110*/  ISETP.NE.AND P0, PT, R18, R5, PT ;  /* 0x000000051200720c */ /* 0x000fe20003f05270 */
[----:B------:R-:W0:Y:S01]  /*f120*/  SHFL.IDX PT, R9, R20, RZ, 0x1c1f ;  /* 0x001c1fff14097589 */ /* 0x000e2200000e0000 */
[C---:B------:R-:W-:Y:S02]  /*f130*/  VIADD R5, R21.reuse, 0x8 ;  /* 0x0000000815057836 */ /* 0x040fe40000000000 */
[-C--:B------:R-:W-:Y:S01]  /*f140*/  ISETP.GE.OR P1, PT, R21, R26.reuse, P0 ;  /* 0x0000001a1500720c */ /* 0x080fe20000726670 */
[----:B------:R-:W1:Y:S02]  /*f150*/  SHFL.IDX PT, R15, R20, 0x1, 0x1c1f ;  /* 0x003c1f00140f7f89 */ /* 0x000e6400000e0000 */
[----:B------:R-:W-:-:S10]  /*f160*/  ISETP.GE.OR P0, PT, R5, R26, P0 ;  /* 0x0000001a0500720c */ /* 0x000fd40000706670 */
[----:B0-----:R0:W-:Y:S04]  /*f170*/  @!P1 ST.E desc[UR44][R8.64], R3 ;  /* 0x0000000308009985 */ /* 0x0011e8000c10192c */
[----:B-1----:R0:W-:Y:S02]  /*f180*/  @!P0 ST.E desc[UR44][R14.64], R0 ;  /* 0x000000000e008985 */ /* 0x0021e4000c10192c */
.L_x_5161:
[----:B------:R-:W1:Y:S01]  /*f190*/  LDC R81, c[0x0][0xce8] ;  /* 0x00033a00ff517b82 */ /* 0x000e620000000800 */
[----:B------:R-:W-:Y:S01]  /*f1a0*/  ULDC UR12, c[0x0][0xbc8] ;  /* 0x0002f200000c7ab9 */ /* 0x000fe20000000800 */
[----:B------:R-:W-:Y:S01]  /*f1b0*/  ULDC.64 UR10, c[0x0][0xba0] ;  /* 0x0002e800000a7ab9 */ /* 0x000fe20000000a00 */
[----:B------:R-:W-:Y:S01]  /*f1c0*/  ISETP.GE.AND P0, PT, R196, UR12, PT ;  /* 0x0000000cc4007c0c */ /* 0x000fe2000bf06270 */
[----:B0-----:R-:W5:Y:S01]  /*f1d0*/  LD.E.128 R8, desc[UR44][R10.64] ;  /* 0x0000002c0a087980 */ /* 0x001f62000c101d00 */
[----:B------:R-:W-:Y:S02]  /*f1e0*/  ISETP.GE.AND P1, PT, R23, UR12, PT ;  /* 0x0000000c17007c0c */ /* 0x000fe4000bf26270 */
[----:B------:R-:W-:Y:S01]  /*f1f0*/  SEL R3, RZ, 0xffffffff, P0 ;  /* 0xffffffffff037807 */ /* 0x000fe20000000000 */
        /* <DEDUP_REMOVED lines=10> */
[----:B------:R-:W-:-:S03]  /*f2a0*/  SEL R3, RZ, 0xffffffff, P0 ;  /* 0xffffffffff037807 */ /* 0x000fc60000000000 */
[----:B------:R-:W5:Y:S04]  /*f2b0*/  LD.E.128 R40, desc[UR44][R40.64] ;  /* 0x0000002c28287980 */ /* 0x000f68000c101d00 */
[----:B------:R-:W5:Y:S02]  /*f2c0*/  LD.E.128 R44, desc[UR44][R44.64] ;  /* 0x0000002c2c2c7980 */ /* 0x000f64000c101d00 */
[----:B------:R-:W0:Y:S01]  /*f2d0*/  @P2 LDC R19, c[0x0][0xcec] ;  /* 0x00033b00ff132b82 */ /* 0x000e220000000800 */
[----:B------:R-:W-:Y:S01]  /*f2e0*/  IMAD.SHL.U32 R3, R3, 0x4, RZ ;  /* 0x0000000403037824 */ /* 0x000fe200078e00ff */
[----:B------:R-:W-:Y:S01]  /*f2f0*/  ISETP.GE.AND P0, PT, R194, UR12, PT ;  /* 0x0000000cc2007c0c */ /* 0x000fe2000bf06270 */
[----:B------:R-:W-:Y:S01]  /*f300*/  UIMAD UR7, UR14, UR10, URZ ;  /* 0x0000000a0e0772a4 */ /* 0x000fe2000f8e023f */
[----:B------:R-:W5:Y:S04]  /*f310*/  LD.E.128 R48, desc[UR44][R48.64] ;  /* 0x0000002c30307980 */ /* 0x000f68000c101d00 */
[----:B------:R-:W1:Y:S01]  /*f320*/  @P2 LDC R21, c[0x0][0xcf0] ;  /* 0x00033c00ff152b82 */ /* 0x000e620000000800 */
[----:B------:R-:W-:Y:S01]  /*f330*/  LOP3.LUT R3, R3, 0x4, R0, 0xe2, !PT ;  /* 0x0000000403037812 */ /* 0x000fe200078ee200 */
[----:B------:R-:W-:Y:S01]  /*f340*/  UIMAD.WIDE.U32 UR8, UR4, UR10, URZ ;  /* 0x0000000a040872a5 */ /* 0x000fe2000f8e003f */
[----:B------:R-:W-:Y:S01]  /*f350*/  SEL R5, RZ, 0xffffffff, P0 ;  /* 0xffffffffff057807 */ /* 0x000fe20000000000 */
[----:B------:R-:W-:Y:S01]  /*f360*/  UIMAD UR7, UR4, UR11, UR7 ;  /* 0x0000000b040772a4 */ /* 0x000fe2000f8e0207 */
[----:B------:R-:W-:Y:S01]  /*f370*/  IMAD R0, R197, 0x20, R198 ;  /* 0x00000020c5007824 */ /* 0x000fe200078e02c6 */
[----:B------:R-:W-:Y:S01]  /*f380*/  ISETP.GE.AND P0, PT, R193, UR12, PT ;  /* 0x0000000cc1007c0c */ /* 0x000fe2000bf06270 */
[----:B------:R-:W-:Y:S01]  /*f390*/  ULDC.64 UR10, c[0x0][0xbe8] ;  /* 0x0002fa00000a7ab9 */ /* 0x000fe20000000a00 */
[----:B------:R-:W-:Y:S01]  /*f3a0*/  UIADD3 UR9, UR9, UR7, URZ ;  /* 0x0000000709097290 */ /* 0x000fe2000fffe03f */
[----:B------:R-:W-:Y:S01]  /*f3b0*/  IMAD.SHL.U32 R6, R5, 0x8, RZ ;  /* 0x0000000805067824 */ /* 0x000fe200078e00ff */
[----:B------:R-:W-:Y:S01]  /*f3c0*/  UIMAD UR4, UR15, UR10, URZ ;  /* 0x0000000a0f0472a4 */ /* 0x000fe2000f8e023f */
[----:B------:R-:W-:Y:S01]  /*f3d0*/  VIADD R82, R0, UR37 ;  /* 0x0000002500527c36 */ /* 0x000fe20008000000 */
[----:B------:R-:W-:Y:S01]  /*f3e0*/  SEL R0, RZ, 0xffffffff, P0 ;  /* 0xffffffffff007807 */ /* 0x000fe20000000000 */
[----:B------:R-:W-:Y:S01]  /*f3f0*/  UIMAD.WIDE.U32 UR8, UR38, UR10, UR8 ;  /* 0x0000000a260872a5 */ /* 0x000fe2000f8e0008 */
[----:B------:R-:W-:Y:S01]  /*f400*/  LOP3.LUT R5, R6, 0x8, R3, 0xe2, !PT ;  /* 0x0000000806057812 */ /* 0x000fe200078ee203 */
[----:B------:R-:W-:Y:S01]  /*f410*/  UIMAD UR4, UR38, UR11, UR4 ;  /* 0x0000000b260472a4 */ /* 0x000fe2000f8e0204 */
[----:B------:R-:W5:Y:S01]  /*f420*/  LD.E.128 R52, desc[UR44][R52.64] ;  /* 0x0000002c34347980 */ /* 0x000f62000c101d00 */
[----:B------:R-:W-:Y:S01]  /*f430*/  IMAD.SHL.U32 R6, R0, 0x10, RZ ;  /* 0x0000001000067824 */ /* 0x000fe200078e00ff */
[----:B------:R-:W-:Y:S01]  /*f440*/  ULDC.64 UR10, c[0x0][0xbf0] ;  /* 0x0002fc00000a7ab9 */ /* 0x000fe20000000a00 */
[----:B0-----:R-:W-:Y:S01]  /*f450*/  @P2 IMAD.HI.U32 R0, R82, R19, RZ ;  /* 0x0000001352002227 */ /* 0x001fe200078e00ff */
[----:B------:R-:W-:Y:S01]  /*f460*/  UIADD3 UR9, UR9, UR4, URZ ;  /* 0x0000000409097290 */ /* 0x000fe2000fffe03f */
[----:B------:R-:W5:Y:S01]  /*f470*/  LD.E.128 R56, desc[UR44][R56.64] ;  /* 0x0000002c38387980 */ /* 0x000f62000c101d00 */
[----:B------:R-:W-:Y:S01]  /*f480*/  UIMAD UR4, UR39, UR10, URZ ;  /* 0x0000000a270472a4 */ /* 0x000fe2000f8e023f */
[----:B------:R-:W-:Y:S01]  /*f490*/  IMAD.MOV.U32 R3, RZ, RZ, R82 ;  /* 0x000000ffff037224 */ /* 0x000fe200078e0052 */
[----:B------:R-:W-:Y:S01]  /*f4a0*/  UIMAD.WIDE.U32 UR8, UR40, UR10, UR8 ;  /* 0x0000000a280872a5 */ /* 0x000fe2000f8e0008 */
[----:B-1----:R-:W-:Y:S01]  /*f4b0*/  @P2 SHF.R.U32.HI R3, RZ, R21, R0 ;  /* 0x00000015ff032219 */ /* 0x002fe20000011600 */
[----:B------:R-:W-:Y:S01]  /*f4c0*/  UIMAD UR4, UR40, UR11, UR4 ;  /* 0x0000000b280472a4 */ /* 0x000fe2000f8e0204 */
[----:B------:R-:W-:Y:S01]  /*f4d0*/  LOP3.LUT R6, R6, 0x10, R5, 0xe2, !PT ;  /* 0x0000001006067812 */ /* 0x000fe200078ee205 */
[----:B------:R-:W5:Y:S01]  /*f4e0*/  LD.E.128 R60, desc[UR44][R60.64] ;  /* 0x0000002c3c3c7980 */ /* 0x000f62000c101d00 */
        /* <DEDUP_REMOVED lines=17> */
[----:B------:R-:W-:Y:S01]  /*f600*/  IMAD R19, R3, UR9, R80 ;  /* 0x0000000903137c24 */ /* 0x000fe2000f8e0250 */
[----:B------:R-:W-:Y:S01]  /*f610*/  ISETP.GE.AND P0, PT, R201, UR12, PT ;  /* 0x0000000cc9007c0c */ /* 0x000fe2000bf06270 */
[----:B------:R-:W-:Y:S01]  /*f620*/  IMAD.WIDE.U32 R20, R3, UR8, R20 ;  /* 0x0000000803147c25 */ /* 0x000fe2000f8e0014 */
[----:B------:R-:W-:Y:S01]  /*f630*/  @!PT LDS RZ, [RZ] ;  /* 0x00000000fffff984 */ /* 0x000fe20000000800 */
[----:B------:R-:W-:Y:S01]  /*f640*/  @!PT LDS RZ, [RZ] ;  /* 0x00000000fffff984 */ /* 0x000fe20000000800 */
[----:B------:R-:W-:Y:S01]  /*f650*/  @!PT LDS RZ, [RZ] ;  /* 0x00000000fffff984 */ /* 0x000fe20000000800 */
[----:B------:R-:W-:Y:S01]  /*f660*/  @!PT LDS RZ, [RZ] ;  /* 0x00000000fffff984 */ /* 0x000fe20000000800 */
[----:B------:R0:W-:Y:S06]  /*f670*/  MEMBAR.ALL.CTA ;  /* 0x0000000000007992 */ /* 0x0001ec0000008000 */
[----:B0-----:R-:W0:Y:S01]  /*f680*/  FENCE.VIEW.ASYNC.S ;  /* 0x00000000000073c6 */ /* 0x001e220000000000 */
[----:B------:R-:W-:Y:S01]  /*f690*/  ULDC.64 UR8, c[0x0][0xbd8] ;  /* 0x0002f60000087ab9 */ /* 0x000fe20000000a00 */
[----:B------:R-:W-:Y:S01]  /*f6a0*/  LOP3.LUT R6, R83, 0x20, R6, 0xe2, !PT ;  /* 0x0000002053067812 */ /* 0x000fe200078ee206 */
[----:B------:R-:W-:Y:S01]  /*f6b0*/  IMAD R0, R0, UR8, RZ ;  /* 0x0000000800007c24 */ /* 0x000fe2000f8e02ff */
[----:B------:R-:W-:Y:S01]  /*f6c0*/  SEL R3, RZ, 0x40, P0 ;  /* 0x00000040ff037807 */ /* 0x000fe20000000000 */
[----:B------:R-:W-:Y:S01]  /*f6d0*/  IMAD.IADD R21, R21, 0x1, R19 ;  /* 0x0000000115157824 */ /* 0x000fe200078e0213 */
[----:B------:R-:W-:Y:S01]  /*f6e0*/  ISETP.GE.AND P0, PT, R200, UR12, PT ;  /* 0x0000000cc8007c0c */ /* 0x000fe2000bf06270 */
[----:B-----5:R-:W-:Y:S01]  /*f6f0*/  IMAD R88, R4, R81, RZ ;  /* 0x0000005104587224 */ /* 0x020fe200078e02ff */
[----:B------:R-:W-:Y:S01]  /*f700*/  LOP3.LUT R3, R6, R3, RZ, 0xfc, !PT ;  /* 0x0000000306037212 */ /* 0x000fe200078efcff */
[----:B------:R-:W-:Y:S01]  /*f710*/  VIADD R87, R198, UR37 ;  /* 0x00000025c6577c36 */ /* 0x000fe20008000000 */
[----:B------:R-:W-:Y:S01]  /*f720*/  SEL R6, RZ, 0x80, P0 ;  /* 0x00000080ff067807 */ /* 0x000fe20000000000 */
[C---:B------:R-:W-:Y:S01]  /*f730*/  IMAD R19, R5.reuse, UR9, R0 ;  /* 0x0000000905137c24 */ /* 0x040fe2000f8e0200 */
[----:B------:R-:W-:Y:S01]  /*f740*/  BSSY B1, `(.L_x_5162) ;  /* 0x000002d000017945 */ /* 0x000fe20003800000 */
[----:B------:R-:W-:Y:S01]  /*f750*/  IMAD.WIDE.U32 R4, R5, UR8, R20 ;  /* 0x0000000805047c25 */ /* 0x000fe2000f8e0014 */
[----:B------:R-:W-:Y:S01]  /*f760*/  ISETP.GE.AND P1, PT, R87, R88, PT ;  /* 0x000000585700720c */ /* 0x000fe20003f26270 */
[----:B------:R-:W-:Y:S01]  /*f770*/  ULDC.64 UR8, c[0x0][0xb80] ;  /* 0x0002e00000087ab9 */ /* 0x000fe20000000a00 */
[----:B------:R-:W-:Y:S01]  /*f780*/  LOP3.LUT R6, R3, R6, RZ, 0xfc, !PT ;  /* 0x0000000603067212 */ /* 0x000fe200078efcff */
[----:B------:R-:W-:Y:S01]  /*f790*/  IMAD.IADD R5, R5, 0x1, R19 ;  /* 0x0000000105057824 */ /* 0x000fe200078e0213 */
[----:B------:R-:W-:Y:S01]  /*f7a0*/  LEA R19, P2, R4, UR8, 0x1 ;  /* 0x0000000804137c11 */ /* 0x000fe2000f8408ff */
[----:B------:R-:W-:-:S03]  /*f7b0*/  VIADD R0, R17, 0x38820 ;  /* 0x0003882011007836 */ /* 0x000fc60000000000 */
[----:B------:R-:W-:Y:S01]  /*f7c0*/  LEA.HI.X R86, R4, UR9, R5, 0x1, P2 ;  /* 0x0000000904567c11 */ /* 0x000fe200090f0c05 */
[----:B0-----:R0:W1:Y:S01]  /*f7d0*/  SHFL.IDX PT, R20, R19, RZ, 0x181f ;  /* 0x00181fff13147589 */ /* 0x00106200000e0000 */
[----:B------:R-:W-:-:S03]  /*f7e0*/  PRMT R0, RZ, 0x654, R0 ;  /* 0x00000654ff007816 */ /* 0x000fc60000000000 */
[----:B------:R0:W2:Y:S01]  /*f7f0*/  SHFL.IDX PT, R21, R86, RZ, 0x181f ;  /* 0x00181fff56157589 */ /* 0x0000a200000e0000 */
[----:B------:R0:W-:Y:S01]  /*f800*/  SYNCS.ARRIVE.TRANS64.RED.A1T0 RZ, [R0+URZ], RZ ;  /* 0x000000ff00ff79a7 */ /* 0x0001e2000810043f */
        /* <DEDUP_REMOVED lines=32> */
.L_x_5163:
[----:B------:R-:W-:Y:S05]  /*fa10*/  BSYNC B1 ;  /* 0x0000000000017941 */ /* 0x000fea0003800000 */
.L_x_5162:
[----:B0-----:R-:W-:Y:S01]  /*fa20*/  VIADD R0, R87, 0x20 ;  /* 0x0000002057007836 */ /* 0x001fe20000000000 */
[----:B---3--:R4:W0:Y:S04]  /*fa30*/  SHFL.IDX PT, R9, R86, 0x1, 0x181f ;  /* 0x00381f0056097f89 */ /* 0x00882800000e0000 */
[----:B------:R-:W-:Y:S01]  /*fa40*/  ISETP.GE.AND P0, PT, R0, R88, PT ;  /* 0x000000580000720c */ /* 0x000fe20003f06270 */
[----:B------:R4:W3:-:S12]  /*fa50*/  SHFL.IDX PT, R8, R19, 0x1, 0x181f ;  /* 0x00381f0013087f89 */ /* 0x0008d800000e0000 */
        /* <DEDUP_REMOVED lines=34> */
.L_x_5159:
        /* <DEDUP_REMOVED lines=31> */
.L_x_5165:
        /* <DEDUP_REMOVED lines=45> */
.L_x_5167:
[----:B------:R-:W-:Y:S05]  /*10140*/  BSYNC B1 ;  /* 0x0000000000017941 */ /* 0x000fea0003800000 */
.L_x_5166:
        /* <DEDUP_REMOVED lines=28> */
[----:B------:R-:W-:Y:S01]  /*10310*/  UIADD3 UR9, UR9, UR4, URZ ;  /* 0x0000000409097290 */ /* 0x000fe2000fffe03f */
[----:B------:R-:W-:Y:S01]  /*10320*/  IMAD.MOV.U32 R3, RZ, RZ, R8 ;  /* 0x000000ffff037224 */ /* 0x000fe200078e0008 */
[----:B------:R-:W-:Y:S01]  /*10330*/  UIMAD UR4, UR39, UR10, URZ ;  /* 0x0000000a270472a4 */ /* 0x000fe2000f8e023f */
[----:B------:R-:W-:Y:S01]  /*10340*/  LOP3.LUT R10, R15, 0x4, R4, 0xe2, !PT ;  /* 0x000000040f0a7812 */ /* 0x000fe200078ee204 */
[----:B------:R-:W-:Y:S01]  /*10350*/  UIMAD.WIDE.U32 UR8, UR40, UR10, UR8 ;  /* 0x0000000a280872a5 */ /* 0x000fe2000f8e0008 */
[----:B------:R-:W-:Y:S01]  /*10360*/  IMAD.SHL.U32 R11, R11, 0x8, RZ ;  /* 0x000000080b0b7824 */ /* 0x000fe200078e00ff */
[----:B------:R-:W-:Y:S01]  /*10370*/  UIMAD UR4, UR40, UR11, UR4 ;  /* 0x0000000b280472a4 */ /* 0x000fe2000f8e0204 */
[----:B------:R-:W-:Y:S01]  /*10380*/  VIADD R26, R198, UR37 ;  /* 0x00000025c61a7c36 */ /* 0x000fe20008000000 */
[----:B------:R-:W-:Y:S01]  /*10390*/  ISETP.GE.AND P2, PT, R200, UR14, PT ;  /* 0x0000000ec8007c0c */ /* 0x000fe2000bf46270 */
[----:B0-----:R-:W-:Y:S01]  /*103a0*/  @P0 IMAD.HI.U32 R6, R8, R5, RZ ;  /* 0x0000000508060227 */ /* 0x001fe200078e00ff */
[----:B------:R-:W-:Y:S01]  /*103b0*/  UIADD3 UR4, UR9, UR4, URZ ;  /* 0x0000000409047290 */ /* 0x000fe2000fffe03f */
[----:B------:R-:W-:Y:S01]  /*103c0*/  LOP3.LUT R10, R11, 0x8, R10, 0xe2, !PT ;  /* 0x000000080b0a7812 */ /* 0x000fe200078ee20a */
[----:B------:R-:W-:Y:S01]  /*103d0*/  BSSY B1, `(.L_x_5168) ;  /* 0x0000046000017945 */ /* 0x000fe20003800000 */
[----:B------:R-:W-:Y:S01]  /*103e0*/  IMAD.U32 R4, RZ, RZ, UR8 ;  /* 0x00000008ff047e24 */ /* 0x000fe2000f8e00ff */
[----:B------:R-:W-:Y:S01]  /*103f0*/  SEL R0, RZ, 0x80, P2 ;  /* 0x00000080ff007807 */ /* 0x000fe20001000000 */
[----:B------:R-:W-:Y:S01]  /*10400*/  IMAD.U32 R5, RZ, RZ, UR9 ;  /* 0x00000009ff057e24 */ /* 0x000fe2000f8e00ff */
[----:B------:R-:W-:Y:S01]  /*10410*/  ULDC.64 UR8, c[0x0][0xbe0] ;  /* 0x0002f80000087ab9 */ /* 0x000fe20000000a00 */
[----:B-1----:R-:W-:Y:S01]  /*10420*/  @P0 SHF.R.U32.HI R3, RZ, R9, R6 ;  /* 0x00000009ff030219 */ /* 0x002fe20000011606 */
[----:B------:R-:W-:Y:S01]  /*10430*/  IMAD.U32 R5, RZ, RZ, UR4 ;  /* 0x00000004ff057e24 */ /* 0x000fe2000f8e00ff */
[----:B------:R-:W-:-:S02]  /*10440*/  ISETP.GE.AND P0, PT, R193, UR14, PT ;  /* 0x0000000ec1007c0c */ /* 0x000fc4000bf06270 */
[--C-:B------:R-:W-:Y:S01]  /*10450*/  SHF.R.S32.HI R6, RZ, 0x1f, R3.reuse ;  /* 0x0000001fff067819 */ /* 0x100fe20000011403 */
[----:B------:R-:W-:Y:S01]  /*10460*/  IMAD.MOV R9, RZ, RZ, -R3 ;  /* 0x000000ffff097224 */ /* 0x000fe200078e0a03 */
[----:B------:R-:W-:Y:S01]  /*10470*/  SEL R11, RZ, 0xffffffff, P0 ;  /* 0xffffffffff0b7807 */ /* 0x000fe20000000000 */
[----:B------:R-:W-:Y:S01]  /*10480*/  IMAD.WIDE.U32 R4, R3, UR8, R4 ;  /* 0x0000000803047c25 */ /* 0x000fe2000f8e0004 */
[----:B------:R-:W-:Y:S02]  /*10490*/  ISETP.GE.AND P0, PT, R192, UR14, PT ;  /* 0x0000000ec0007c0c */ /* 0x000fe4000bf06270 */
[----:B------:R-:W-:Y:S01]  /*104a0*/  SHF.L.U32 R15, R11, 0x4, RZ ;  /* 0x000000040b0f7819 */ /* 0x000fe200000006ff */
[----:B------:R-:W-:Y:S02]  /*104b0*/  IMAD R6, R6, UR8, RZ ;  /* 0x0000000806067c24 */ /* 0x000fe4000f8e02ff */
[----:B------:R-:W-:Y:S01]  /*104c0*/  IMAD R9, R13, R9, R8 ;  /* 0x000000090d097224 */ /* 0x000fe200078e0208 */
[----:B------:R-:W-:Y:S01]  /*104d0*/  SEL R8, RZ, 0xffffffff, P0 ;  /* 0xffffffffff087807 */ /* 0x000fe20000000000 */
[----:B------:R-:W-:Y:S01]  /*104e0*/  IMAD R11, R3, UR9, R6 ;  /* 0x00000009030b7c24 */ /* 0x000fe2000f8e0206 */
[----:B------:R-:W-:Y:S01]  /*104f0*/  ULDC.64 UR8, c[0x0][0xbd8] ;  /* 0x0002f60000087ab9 */ /* 0x000fe20000000a00 */
[----:B------:R-:W-:-:S02]  /*10500*/  ISETP.GE.AND P0, PT, R201, UR14, PT ;  /* 0x0000000ec9007c0c */ /* 0x000fc4000bf06270 */
[----:B------:R-:W-:Y:S01]  /*10510*/  SHF.R.S32.HI R3, RZ, 0x1f, R9 ;  /* 0x0000001fff037819 */ /* 0x000fe20000011409 */
[----:B------:R-:W-:Y:S01]  /*10520*/  IMAD.IADD R5, R5, 0x1, R11 ;  /* 0x0000000105057824 */ /* 0x000fe200078e020b */
[----:B------:R-:W-:Y:S01]  /*10530*/  LOP3.LUT R10, R15, 0x10, R10, 0xe2, !PT ;  /* 0x000000100f0a7812 */ /* 0x000fe200078ee20a */
[----:B------:R-:W-:Y:S02]  /*10540*/  IMAD.SHL.U32 R15, R8, 0x20, RZ ;  /* 0x00000020080f7824 */ /* 0x000fe400078e00ff */
        /* <DEDUP_REMOVED lines=46> */
.L_x_5169:
[----:B------:R-:W-:Y:S05]  /*10830*/  BSYNC B1 ;  /* 0x0000000000017941 */ /* 0x000fea0003800000 */
.L_x_5168:
        /* <DEDUP_REMOVED lines=36> */
.L_x_5164:
[----:B------:R-:W-:Y:S05]  /*10a80*/  BSYNC B0 ;  /* 0x0000000000007941 */ /* 0x000fea0003800000 */
.L_x_5158:
[----:B------:R-:W-:Y:S02]  /*10a90*/  ULDC UR4, c[0x0][0xd3c] ;  /* 0x00034f0000047ab9 */ /* 0x000fe40000000800 */
[----:B------:R-:W-:-:S13]  /*10aa0*/  ISETP.GE.AND P0, PT, R7, UR4, PT ;  /* 0x0000000407007c0c */ /* 0x000fda000bf06270 */
[----:B------:R-:W-:Y:S05]  /*10ab0*/  @!P0 BRA `(.L_x_5170) ;  /* 0xffffff0400388947 */ /* 0x000fea000383ffff */
[----:B------:R-:W-:Y:S05]  /*10ac0*/  EXIT ;  /* 0x000000000000794d */ /* 0x000fea0003800000 */
.L_x_5110:
        /* <DEDUP_REMOVED lines=16> */
.L_x_5171:
        /* <DEDUP_REMOVED lines=40> */
.L_x_5177:
        /* <DEDUP_REMOVED lines=12> */
.L_x_5176:
[----:B------:R-:W-:Y:S05]  /*10f10*/  BSYNC B0 ;  /* 0x0000000000007941 */ /* 0x000fea0003800000 */
.L_x_5175:
        /* <DEDUP_REMOVED lines=20> */
.L_x_5173:
        /* <DEDUP_REMOVED lines=20> */
.L_x_5178:
        /* <DEDUP_REMOVED lines=59> */
.L_x_5174:
[----:B------:R-:W-:Y:S01]  /*11550*/  ULDC UR4, c[0x0][0xd3c] ;  /* 0x00034f0000047ab9 */ /* 0x000fe20000000800 */
[----:B------:R-:W-:Y:S02]  /*11560*/  IMAD.MOV.U32 R17, RZ, RZ, RZ ;  /* 0x000000ffff117224 */ /* 0x000fe400078e00ff */
[----:B------:R-:W-:Y:S02]  /*11570*/  IMAD.U32 R16, RZ, RZ, UR6 ;  /* 0x00000006ff107e24 */ /* 0x000fe4000f8e00ff */
[----:B------:R-:W-:Y:S02]  /*11580*/  IMAD.MOV.U32 R18, RZ, RZ, RZ ;  /* 0x000000ffff127224 */ /* 0x000fe400078e00ff */
[----:B------:R-:W-:-:S07]  /*11590*/  IMAD.U32 R19, RZ, RZ, UR4 ;  /* 0x00000004ff137e24 */ /* 0x000fce000f8e00ff */
.L_x_5179:
[----:B------:R-:W-:-:S13]  /*115a0*/  ISETP.NE.AND P0, PT, R5, RZ, PT ;  /* 0x000000ff0500720c */ /* 0x000fda0003f05270 */
[----:B------:R-:W0:Y:S01]  /*115b0*/  @!P0 S2R R3, SR_CgaCtaId ;  /* 0x0000000000038919 */ /* 0x000e220000008800 */
[----:B------:R-:W-:-:S04]  /*115c0*/  @!P0 MOV R0, 0x400 ;  /* 0x0000040000008802 */ /* 0x000fc80000000f00 */
[----:B0-----:R-:W-:-:S05]  /*115d0*/  @!P0 LEA R0, R3, R0, 0x18 ;  /* 0x0000000003008211 */ /* 0x001fca00078ec0ff */
[----:B------:R0:W-:Y:S01]  /*115e0*/  @!P0 STS.128 [R0+0x388d0], R16 ;  /* 0x0388d01000008388 */ /* 0x0001e20000000c00 */
[----:B------:R-:W-:Y:S06]  /*115f0*/  BAR.ARV 0x5, 0x180 ;  /* 0x0146000000007b1d */ /* 0x000fec0000002000 */
.L_x_5172:
[----:B------:R2:W-:Y:S01]  /*11600*/  STL [R1+0x20], RZ ;  /* 0x000020ff01007387 */ /* 0x0005e20000100800 */
[----:B------:R-:W-:Y:S01]  /*11610*/  ULDC UR4, c[0x0][0xd3c] ;  /* 0x00034f0000047ab9 */ /* 0x000fe20000000800 */
[----:B------:R-:W-:Y:S01]  /*11620*/  IMAD.MOV.U32 R26, RZ, RZ, 0x1 ;  /* 0x00000001ff1a7424 */ /* 0x000fe200078e00ff */
[----:B-1----:R-:W-:Y:S01]  /*11630*/  ISETP.GE.AND P0, PT, R19, UR4, PT ;  /* 0x0000000413007c0c */ /* 0x002fe2000bf06270 */
[----:B------:R-:W-:-:S12]  /*11640*/  IMAD.MOV.U32 R24, RZ, RZ, RZ ;  /* 0x000000ffff187224 */ /* 0x000fd800078e00ff */
[----:B--2---:R-:W-:Y:S05]  /*11650*/  @P0 BRA `(.L_x_5180) ;  /* 0x00000058001c0947 */ /* 0x004fea0003800000 */
[----:B------:R-:W1:Y:S01]  /*11660*/  S2R R5, SR_TID.X ;  /* 0x0000000000057919 */ /* 0x000e620000002100 */
        /* <DEDUP_REMOVED lines=10> */
[C---:B-1----:R-:W-:Y:S01]  /*11710*/  LOP3.LUT R4, R5.reuse, 0x7f, RZ, 0xc0, !PT ;  /* 0x0000007f05047812 */ /* 0x042fe200078ec0ff */
[----:B0-----:R-:W-:-:S05]  /*11720*/  IMAD.SHL.U32 R0, R5, 0x8, RZ ;  /* 0x0000000805007824 */ /* 0x001fca00078e00ff */
[----:B------:R-:W-:-:S04]  /*11730*/  LOP3.LUT R2, R0, 0x1f8, RZ, 0xc0, !PT ;  /* 0x000001f800027812 */ /* 0x000fc800078ec0ff */
[----:B------:R-:W-:Y:S01]  /*11740*/  LOP3.LUT R3, R2, 0x38, R5, 0x78, !PT ;  /* 0x0000003802037812 */ /* 0x000fe200078e7805 */
[----:B------:R-:W-:Y:S01]  /*11750*/  IMAD.SHL.U32 R2, R5, 0x10, RZ ;  /* 0x0000001005027824 */ /* 0x000fe200078e00ff */
[----:B------:R-:W-:Y:S02]  /*11760*/  SHF.R.U32.HI R5, RZ, 0x3, R4 ;  /* 0x00000003ff057819 */ /* 0x000fe40000011604 */
[----:B------:R-:W-:Y:S02]  /*11770*/  LOP3.LUT R4, R0, 0x38, RZ, 0xc0, !PT ;  /* 0x0000003800047812 */ /* 0x000fe400078ec0ff */
[----:B------:R-:W-:Y:S02]  /*11780*/  LOP3.LUT R34, R3, 0x200, R0, 0xf8, !PT ;  /* 0x0000020003227812 */ /* 0x000fe400078ef800 */
[----:B------:R-:W-:Y:S02]  /*11790*/  LOP3.LUT R2, R5, 0x70, R2, 0xf8, !PT ;  /* 0x0000007005027812 */ /* 0x000fe400078ef802 */
[----:B------:R-:W-:-:S02]  /*117a0*/  LOP3.LUT R0, R4, 0x40, RZ, 0xfc, !PT ;  /* 0x0000004004007812 */ /* 0x000fc400078efcff */
[C---:B------:R-:W-:Y:S02]  /*117b0*/  LOP3.LUT R3, R4.reuse, 0x80, RZ, 0xfc, !PT ;  /* 0x0000008004037812 */ /* 0x040fe400078efcff */
[C---:B------:R-:W-:Y:S02]  /*117c0*/  LOP3.LUT R2, R4.reuse, 0xc0, RZ, 0xfc, !PT ;  /* 0x000000c004027812 */ /* 0x040fe400078efcff */
[C---:B------:R-:W-:Y:S02]  /*117d0*/  LOP3.LUT R0, R4.reuse, 0x100, RZ, 0xfc, !PT ;  /* 0x0000010004007812 */ /* 0x040fe400078efcff */
[C---:B------:R-:W-:Y:S02]  /*117e0*/  LOP3.LUT R3, R4.reuse, 0x140, RZ, 0xfc, !PT ;  /* 0x0000014004037812 */ /* 0x040fe400078efcff */
[C---:B------:R-:W-:Y:S02]  /*117f0*/  LOP3.LUT R2, R4.reuse, 0x180, RZ, 0xfc, !PT ;  /* 0x0000018004027812 */ /* 0x040fe400078efcff */
[----:B------:R-:W-:-:S02]  /*11800*/  LOP3.LUT R0, R4, 0x1c0, RZ, 0xfc, !PT ;  /* 0x000001c004007812 */ /* 0x000fc400078efcff */
[----:B---3--:R-:W-:-:S07]  /*11810*/  LEA R25, R34, R23, 0x1 ;  /* 0x0000001722197211 */ /* 0x008fce00078e08ff */
.L_x_5247:
        /* <DEDUP_REMOVED lines=48> */
.L_x_5181:
        /* <DEDUP_REMOVED lines=9> */
.L_x_5182:
        /* <DEDUP_REMOVED lines=9> */
.L_x_5183:
[----:B------:R-:W3:Y:S01]  /*11c40*/  LDL R4, [R1+0x8] ;  /* 0x0000080001047983 */ /* 0x000ee20000100800 */
[----:B012---:R-:W0:Y:S01]  /*11c50*/  LDC R0, c[0x0][0x448] ;  /* 0x00011200ff007b82 */ /* 0x007e220000000800 */
[----:B-----5:R-:W-:Y:S01]  /*11c60*/  IMAD.IADD R30, R7, 0x1, -R32 ;  /* 0x00000001071e7824 */ /* 0x020fe200078e0a20 */
[----:B------:R-:W-:Y:S01]  /*11c70*/  LOP3.LUT R22, R22, 0xfffff7ff, RZ, 0xc0, !PT ;  /* 0xfffff7ff16167812 */ /* 0x000fe200078ec0ff */
[----:B------:R-:W-:Y:S01]  /*11c80*/  BSSY B7, `(.L_x_5184) ;  /* 0x0000462000077945 */ /* 0x000fe20003800000 */
[----:B0-----:R-:W-:Y:S01]  /*11c90*/  ISETP.NE.AND P0, PT, R0, 0x1, PT ;  /* 0x000000010000780c */ /* 0x001fe20003f05270 */
[----:B------:R-:W-:-:S04]  /*11ca0*/  IMAD.SHL.U32 R0, R17, 0x40, RZ ;  /* 0x0000004011007824 */ /* 0x000fc800078e00ff */
[----:B------:R-:W-:-:S08]  /*11cb0*/  VIADD R0, R0, 0x3f ;  /* 0x0000003f00007836 */ /* 0x000fd00000000000 */
[----:B------:R-:W0:Y:S01]  /*11cc0*/  @P0 LDC R3, c[0x0][0x44c] ;  /* 0x00011300ff030b82 */ /* 0x000e220000000800 */
[----:B------:R-:W-:-:S07]  /*11cd0*/  @P0 LOP3.LUT R22, R22, 0x800, RZ, 0xfc, !PT ;  /* 0x0000080016160812 */ /* 0x000fce00078efcff */
[----:B------:R-:W1:Y:S01]  /*11ce0*/  @P0 LDC R2, c[0x0][0x450] ;  /* 0x00011400ff020b82 */ /* 0x000e620000000800 */
[----:B0-----:R-:W-:-:S05]  /*11cf0*/  @P0 IMAD.HI.U32 R3, R0, R3, RZ ;  /* 0x0000000300030227 */ /* 0x001fca00078e00ff */
[----:B-1----:R-:W-:Y:S01]  /*11d00*/  @P0 SHF.R.U32.HI R0, RZ, R2, R3 ;  /* 0x00000002ff000219 */ /* 0x002fe20000011603 */
[C---:B------:R-:W-:Y:S01]  /*11d10*/  VIADD R2, R30.reuse, 0x3f ;  /* 0x0000003f1e027836 */ /* 0x040fe20000000000 */
[----:B---3--:R-:W-:-:S05]  /*11d20*/  IADD3 R3, R30, 0x40, -R4 ;  /* 0x000000401e037810 */ /* 0x008fca0007ffe804 */
[----:B------:R-:W-:-:S05]  /*11d30*/  IMAD.IADD R0, R3, 0x1, R0 ;  /* 0x0000000103007824 */ /* 0x000fca00078e0200 */
[----:B------:R-:W-:-:S04]  /*11d40*/  SHF.R.S32.HI R3, RZ, 0x1f, R0 ;  /* 0x0000001fff037819 */ /* 0x000fc80000011400 */
[----:B------:R-:W-:Y:S02]  /*11d50*/  LEA.HI R0, R3, R0, RZ, 0x6 ;  /* 0x0000000003007211 */ /* 0x000fe400078f30ff */
[----:B------:R-:W-:Y:S02]  /*11d60*/  SHF.R.S32.HI R3, RZ, 0x1f, R2 ;  /* 0x0000001fff037819 */ /* 0x000fe40000011402 */
[----:B------:R-:W-:Y:S02]  /*11d70*/  SHF.R.S32.HI R0, RZ, 0x6, R0 ;  /* 0x00000006ff007819 */ /* 0x000fe40000011400 */
        /* <DEDUP_REMOVED lines=23> */
.L_x_5185:
        /* <DEDUP_REMOVED lines=20> */
.L_x_5188:
[----:B------:R-:W-:Y:S05]  /*12030*/  BSYNC B6 ;  /* 0x0000000000067941 */ /* 0x000fea0003800000 */
.L_x_5187:
        /* <DEDUP_REMOVED lines=20> */
.L_x_5191:
        /* <DEDUP_REMOVED lines=15> */
.L_x_5190:
[----:B------:R-:W-:Y:S05]  /*12270*/  BSYNC B6 ;  /* 0x0000000000067941 */ /* 0x000fea0003800000 */
.L_x_5189:
        /* <DEDUP_REMOVED lines=17> */
[C---:B------:R-:W-:Y:S02]  /*12390*/  LOP3.LUT R21, R20.reuse, 0x40, RZ, 0xfc, !PT ;  /* 0x0000004014157812 */ /* 0x040fe400078efcff */
[----:B------:R-:W-:Y:S02]  /*123a0*/  LOP3.LUT R20, R20, 0x1c0, RZ, 0xfc, !PT ;  /* 0x000001c014147812 */ /* 0x000fe400078efcff */
[----:B------:R-:W-:Y:S02]  /*123b0*/  ISETP.GE.AND P3, PT, R21, UR4, PT ;  /* 0x0000000415007c0c */ /* 0x000fe4000bf66270 */
[----:B------:R-:W-:Y:S01]  /*123c0*/  ISETP.GE.AND P0, PT, R20, UR4, PT ;  /* 0x0000000414007c0c */ /* 0x000fe2000bf06270 */
[----:B------:R-:W1:Y:S01]  /*123d0*/  S2R R21, SR_TID.X ;  /* 0x0000000000157919 */ /* 0x000e620000002100 */
[----:B------:R-:W-:-:S02]  /*123e0*/  LOP3.LUT R33, R33, 0x38, RZ, 0xc0, !PT ;  /* 0x0000003821217812 */ /* 0x000fc400078ec0ff */
[----:B------:R-:W-:Y:S01]  /*123f0*/  ISETP.GE.AND P1, PT, R4, UR4, PT ;  /* 0x0000000404007c0c */ /* 0x000fe2000bf26270 */
[----:B------:R-:W3:Y:S01]  /*12400*/  S2R R20, SR_TID.X ;  /* 0x0000000000147919 */ /* 0x000ee20000002100 */
[----:B------:R-:W-:Y:S02]  /*12410*/  ISETP.GE.AND P2, PT, R33, UR4, PT ;  /* 0x0000000421007c0c */ /* 0x000fe4000bf46270 */
[----:B------:R-:W-:-:S03]  /*12420*/  SEL R6, RZ, 0x40, P1 ;  /* 0x00000040ff067807 */ /* 0x000fc60000800000 */
[----:B------:R-:W-:-:S04]  /*12430*/  @P3 LOP3.LUT R22, R22, 0x200, RZ, 0xfc, !PT ;  /* 0x0000020016163812 */ /* 0x000fc800078efcff */
[----:B------:R-:W-:-:S04]  /*12440*/  LOP3.LUT R22, R22, 0xfffffbff, RZ, 0xc0, !PT ;  /* 0xfffffbff16167812 */ /* 0x000fc800078ec0ff */
[----:B------:R-:W-:-:S04]  /*12450*/  @P2 LOP3.LUT R22, R22, 0x400, RZ, 0xfc, !PT ;  /* 0x0000040016162812 */ /* 0x000fc800078efcff */
[----:B------:R-:W-:Y:S01]  /*12460*/  LOP3.LUT R22, R22, 0xffffffdf, RZ, 0xc0, !PT ;  /* 0xffffffdf16167812 */ /* 0x000fe200078ec0ff */
[----:B---3--:R-:W-:-:S05]  /*12470*/  IMAD.SHL.U32 R20, R20, 0x8, RZ ;  /* 0x0000000814147824 */ /* 0x008fca00078e00ff */
        /* <DEDUP_REMOVED lines=8> */
[----:B-1----:R-:W-:Y:S01]  /*12500*/  IMAD.SHL.U32 R20, R21, 0x10, RZ ;  /* 0x0000001015147824 */ /* 0x002fe200078e00ff */
[----:B------:R-:W-:-:S02]  /*12510*/  SEL R31, RZ, 0x80, P0 ;  /* 0x00000080ff1f7807 */ /* 0x000fc40000000000 */
        /* <DEDUP_REMOVED lines=9> */
[----:B------:R-:W-:-:S04]  /*125b0*/  LOP3.LUT R22, R22, 0xfffffffb, RZ, 0xc0, !PT ;  /* 0xfffffffb16167812 */ /* 0x000fc800078ec0ff */
[----:B------:R-:W-:-:S04]  /*125c0*/  @P2 LOP3.LUT R22, R22, 0x4, RZ, 0xfc, !PT ;  /* 0x0000000416162812 */ /* 0x000fc800078efcff */
[----:B------:R-:W-:-:S04]  /*125d0*/  LOP3.LUT R22, R22, 0xfffffff7, RZ, 0xc0, !PT ;  /* 0xfffffff716167812 */ /* 0x000fc800078ec0ff */
[----:B------:R-:W-:Y:S02]  /*125e0*/  @P3 LOP3.LUT R22, R22, 0x8, RZ, 0xfc, !PT ;  /* 0x0000000816163812 */ /* 0x000fe400078efcff */
[----:B--2---:R-:W-:-:S05]  /*125f0*/  LEA R0, R0, 0xffffffc0, 0x6 ;  /* 0xffffffc000007811 */ /* 0x004fca00078e30ff */
[----:B------:R-:W-:Y:S01]  /*12600*/  IMAD.IADD R7, R20, 0x1, R0 ;  /* 0x0000000114077824 */ /* 0x000fe200078e0200 */
[----:B0---4-:R-:W-:Y:S06]  /*12610*/  BRA.DIV UR5, `(.L_x_5192) ;  /* 0x0000004e05b47947 */ /* 0x011fec000b800000 */
.L_x_5265:
        /* <DEDUP_REMOVED lines=46> */
[----:B------:R0:W-:Y:S05]  /*12900*/  STL [R1], R2 ;  /* 0x0000000201007387 */ /* 0x0001ea0000100800 */
[----:B------:R-:W-:-:S04]  /*12910*/  @P0 LOP3.LUT R22, R22, 0x1000, RZ, 0xfc, !PT ;  /* 0x0000100016160812 */ /* 0x000fc800078efcff */
[----:B------:R-:W-:-:S04]  /*12920*/  LOP3.LUT R22, R22, 0xfffffffe, RZ, 0xc0, !PT ;  /* 0xfffffffe16167812 */ /* 0x000fc800078ec0ff */
[----:B------:R-:W-:Y:S01]  /*12930*/  @P1 LOP3.LUT R22, R22, 0x1, RZ, 0xfc, !PT ;  /* 0x0000000116161812 */ /* 0x000fe200078efcff */
[----:B0-----:R-:W-:Y:S06]  /*12940*/  @!P0 BRA `(.L_x_5193) ;  /* 0x0000000000048947 */ /* 0x001fec0003800000 */
[----:B------:R-:W-:Y:S01]  /*12950*/  BPT.TRAP 0x1 ;  /* 0x000000040000795c */ /* 0x000fe20000300000 */
.L_x_5193:
        /* <DEDUP_REMOVED lines=9> */
.L_x_5266:
[----:B------:R-:W-:Y:S05]  /*129f0*/  BSYNC B0 ;  /* 0x0000000000007941 */ /* 0x000fea0003800000 */
.L_x_5194:
[----:B------:R-:W0:Y:S01]  /*12a00*/  LDL R2, [R1] ;  /* 0x0000000001027983 */ /* 0x000e220000100800 */
[----:B------:R-:W-:Y:S01]  /*12a10*/  ULDC.64 UR4, c[0x0][0x300] ;  /* 0x0000c00000047ab9 */ /* 0x000fe20000000a00 */
[----:B-----5:R-:W-:Y:S01]  /*12a20*/  SHF.R.S32.HI R4, RZ, 0x1f, R37 ;  /* 0x0000001fff047819 */ /* 0x020fe20000011425 */
[----:B------:R-:W1:Y:S01]  /*12a30*/  S2R R5, SR_TID.X ;  /* 0x0000000000057919 */ /* 0x000e620000002100 */
[----:B------:R-:W-:Y:S02]  /*12a40*/  LOP3.LUT R22, R22, 0xfffffffd, RZ, 0xc0, !PT ;  /* 0xfffffffd16167812 */ /* 0x000fe400078ec0ff */
[----:B-1----:R-:W-:Y:S01]  /*12a50*/  SHF.L.U32 R7, R5, 0x3, RZ ;  /* 0x0000000305077819 */ /* 0x002fe200000006ff */
[----:B------:R-:W-:-:S03]  /*12a60*/  IMAD R5, R24, 0x1000, R34 ;  /* 0x0000100018057824 */ /* 0x000fc600078e0222 */
        /* <DEDUP_REMOVED lines=59> */
.L_x_5276:
        /* <DEDUP_REMOVED lines=10> */
.L_x_5197:
        /* <DEDUP_REMOVED lines=11> */
.L_x_5198:
        /* <DEDUP_REMOVED lines=31> */
.L_x_5200:
[----:B------:R-:W-:Y:S05]  /*13160*/  BSYNC B6 ;  /* 0x0000000000067941 */ /* 0x000fea0003800000 */
.L_x_5199:
[----:B------:R-:W2:Y:S01]  /*13170*/  LDL R4, [R1+0x10] ;  /* 0x0000100001047983 */ /* 0x000ea20000100800 */
[----:B0-----:R-:W0:Y:S01]  /*13180*/  S2R R2, SR_TID.X ;  /* 0x0000000000027919 */ /* 0x001e220000002100 */
[----:B------:R-:W-:Y:S01]  /*13190*/  IMAD.MOV.U32 R21, RZ, RZ, R35 ;  /* 0x000000ffff157224 */ /* 0x000fe200078e0023 */
[----:B------:R-:W-:Y:S01]  /*131a0*/  ULDC.64 UR4, c[0x0][0x298] ;  /* 0x0000a60000047ab9 */ /* 0x000fe20000000a00 */
[----:B------:R-:W3:Y:S01]  /*131b0*/  LDC R5, c[0x0][0x448] ;  /* 0x00011200ff057b82 */ /* 0x000ee20000000800 */
[----:B------:R-:W4:Y:S04]  /*131c0*/  LDL R20, [R1+0x4] ;  /* 0x0000040001147983 */ /* 0x000f280000100800 */
[----:B------:R0:W5:Y:S02]  /*131d0*/  LDL R9, [R1+0x8] ;  /* 0x0000080001097983 */ /* 0x0001640000100800 */
[----:B0-----:R-:W-:-:S04]  /*131e0*/  LOP3.LUT R2, R2, 0x7f, RZ, 0xc0, !PT ;  /* 0x0000007f02027812 */ /* 0x001fc800078ec0ff */
[----:B------:R-:W-:Y:S02]  /*131f0*/  SHF.R.U32.HI R0, RZ, 0x3, R2 ;  /* 0x00000003ff007819 */ /* 0x000fe40000011602 */
[----:B------:R-:W0:Y:S01]  /*13200*/  LDC R2, c[0x0][0x448] ;  /* 0x00011200ff027b82 */ /* 0x000e220000000800 */
[----:B------:R-:W1:Y:S01]  /*13210*/  S2R R35, SR_TID.X ;  /* 0x0000000000237919 */ /* 0x000e620000002100 */
[----:B0-----:R-:W-:-:S13]  /*13220*/  ISETP.NE.AND P6, PT, R2, 0x1, PT ;  /* 0x000000010200780c */ /* 0x001fda0003fc5270 */
[----:B------:R-:W0:Y:S01]  /*13230*/  @P6 LDC R3, c[0x0][0x44c] ;  /* 0x00011300ff036b82 */ /* 0x000e220000000800 */
[----:B-1----:R-:W-:-:S07]  /*13240*/  IMAD.SHL.U32 R35, R35, 0x10, RZ ;  /* 0x0000001023237824 */ /* 0x002fce00078e00ff */
[----:B------:R-:W1:Y:S01]  /*13250*/  @P6 LDC R2, c[0x0][0x450] ;  /* 0x00011400ff026b82 */ /* 0x000e620000000800 */
[----:B------:R-:W-:-:S05]  /*13260*/  LOP3.LUT R35, R0, 0x70, R35, 0xf8, !PT ;  /* 0x0000007000237812 */ /* 0x000fca00078ef823 */
[----:B------:R-:W-:-:S04]  /*13270*/  IMAD R35, R17, 0x40, R35 ;  /* 0x0000004011237824 */ /* 0x000fc800078e0223 */
[----:B------:R-:W-:Y:S02]  /*13280*/  IMAD.MOV.U32 R0, RZ, RZ, R35 ;  /* 0x000000ffff007224 */ /* 0x000fe400078e0023 */
[----:B0-----:R-:W-:-:S05]  /*13290*/  @P6 IMAD.HI.U32 R3, R35, R3, RZ ;  /* 0x0000000323036227 */ /* 0x001fca00078e00ff */
[----:B-1----:R-:W-:Y:S01]  /*132a0*/  @P6 SHF.R.U32.HI R0, RZ, R2, R3 ;  /* 0x00000002ff006219 */ /* 0x002fe20000011603 */
[----:B------:R-:W-:Y:S01]  /*132b0*/  IMAD.WIDE.U32 R2, R36, UR4, RZ ;  /* 0x0000000424027c25 */ /* 0x000fe2000f8e00ff */
[----:B------:R-:W0:Y:S03]  /*132c0*/  S2R R6, SR_TID.X ;  /* 0x0000000000067919 */ /* 0x000e260000002100 */
        /* <DEDUP_REMOVED lines=22> */
[----:B---3--:R-:W-:Y:S02]  /*13430*/  IMAD R0, R5, R0, R35 ;  /* 0x0000000005007224 */ /* 0x008fe400078e0223 */
        /* <DEDUP_REMOVED lines=15> */
[----:B-----5:R-:W-:Y:S01]  /*13530*/  IMAD R3, R9, R5, RZ ;  /* 0x0000000509037224 */ /* 0x020fe200078e02ff */
[----:B------:R-:W-:Y:S01]  /*13540*/  SHFL.IDX PT, R4, R2, RZ, 0x181f ;  /* 0x00181fff02047589 */ /* 0x000fe200000e0000 */
[----:B------:R-:W-:Y:S01]  /*13550*/  IMAD R17, R17, 0x40, R8 ;  /* 0x0000004011117824 */ /* 0x000fe200078e0208 */
[----:B------:R-:W-:Y:S02]  /*13560*/  LOP3.LUT R22, R22, 0xfffffeff, RZ, 0xc0, !PT ;  /* 0xfffffeff16167812 */ /* 0x000fe400078ec0ff */
[----:B------:R-:W0:Y:S02]  /*13570*/  SHFL.IDX PT, R5, R0, RZ, 0x181f ;  /* 0x00181fff00057589 */ /* 0x000e2400000e0000 */
[----:B------:R-:W-:-:S13]  /*13580*/  ISETP.GE.AND P2, PT, R17, R3, PT ;  /* 0x000000031100720c */ /* 0x000fda0003f46270 */
[----:B------:R-:W-:-:S04]  /*13590*/  @P2 LOP3.LUT R22, R22, 0x100, RZ, 0xfc, !PT ;  /* 0x0000010016162812 */ /* 0x000fc800078efcff */
[----:B------:R-:W-:Y:S02]  /*135a0*/  LOP3.LUT R22, R22, 0xffffff7f, RZ, 0xc0, !PT ;  /* 0xffffff7f16167812 */ /* 0x000fe400078ec0ff */
[----:B0-----:R-:W-:-:S05]  /*135b0*/  @!P2 LEA R5, P1, R7, R5, 0x1 ;  /* 0x000000050705a211 */ /* 0x001fca00078208ff */
[----:B------:R-:W-:-:S05]  /*135c0*/  @!P2 IMAD.X R4, RZ, RZ, R4, P1 ;  /* 0x000000ffff04a224 */ /* 0x000fca00008e0604 */
        /* <DEDUP_REMOVED lines=30> */
.L_x_5285:
[----:B------:R-:W-:Y:S01]  /*137b0*/  VIADD R17, R17, 0x30 ;  /* 0x0000003011117836 */ /* 0x000fe20000000000 */
[----:B------:R-:W-:-:S04]  /*137c0*/  LOP3.LUT R22, R22, 0xfffeffff, RZ, 0xc0, !PT ;  /* 0xfffeffff16167812 */ /* 0x000fc800078ec0ff */
[----:B------:R-:W-:-:S13]  /*137d0*/  ISETP.GE.AND P2, PT, R17, R3, PT ;  /* 0x000000031100720c */ /* 0x000fda0003f46270 */
[----:B0-----:R-:W-:Y:S02]  /*137e0*/  @!P2 LEA R2, P1, R7, R0, 0x1 ;  /* 0x000000000702a211 */ /* 0x001fe400078208ff */
[----:B------:R-:W-:-:S03]  /*137f0*/  @P2 LOP3.LUT R22, R22, 0x10000, RZ, 0xfc, !PT ;  /* 0x0001000016162812 */ /* 0x000fc600078efcff */
[----:B-1----:R-:W-:-:S05]  /*13800*/  @!P2 IMAD.X R3, RZ, RZ, R4, P1 ;  /* 0x000000ffff03a224 */ /* 0x002fca00008e0604 */
[----:B------:R-:W-:Y:S01]  /*13810*/  @!PT LDS RZ, [RZ] ;  /* 0x00000000fffff984 */ /* 0x000fe20000000800 */
[----:B------:R-:W-:Y:S01]  /*13820*/  @!PT LDS RZ, [RZ] ;  /* 0x00000000fffff984 */ /* 0x000fe20000000800 */
[----:B------:R-:W-:Y:S01]  /*13830*/  @!PT LDS RZ, [RZ] ;  /* 0x00000000fffff984 */ /* 0x000fe20000000800 */
[----:B------:R0:W-:Y:S01]  /*13840*/  @!P2 LDGSTS.E.BYPASS.LTC128B.128 [R25+0x21c00], desc[UR44][R2.64], !P0 ;  /* 0x21c000000219afae */ /* 0x0001e2000c101d6c */
[----:B------:R-:W-:Y:S01]  /*13850*/  PLOP3.LUT P0, PT, PT, PT, PT, 0x80, 0x0 ;  /* 0x000000000000781c */ /* 0x000fe20003f0f070 */
[----:B------:R-:W-:-:S12]  /*13860*/  NOP ;  /* 0x0000000000007918 */ /* 0x000fd80000000000 */
.L_x_5202:
        /* <DEDUP_REMOVED lines=28> */
.L_x_5204:
[----:B------:R-:W-:Y:S05]  /*13a30*/  BSYNC B6 ;  /* 0x0000000000067941 */ /* 0x000fea0003800000 */
.L_x_5203:
        /* <DEDUP_REMOVED lines=55> */
[----:B------:R-:W-:-:S02]  /*13db0*/  LOP3.LUT R7, R17, 0x40, RZ, 0xfc, !PT ;  /* 0x0000004011077812 */ /* 0x000fc400078efcff */
[----:B0-----:R-:W-:-:S04]  /*13dc0*/  SHF.L.U32 R17, R10, 0x3, RZ ;  /* 0x000000030a117819 */ /* 0x001fc800000006ff */
        /* <DEDUP_REMOVED lines=107> */
.L_x_5295:
        /* <DEDUP_REMOVED lines=23> */
.L_x_5207:
[----:B------:R-:W-:Y:S05]  /*145f0*/  BSYNC B0 ;  /* 0x0000000000007941 */ /* 0x000fea0003800000 */
.L_x_5206:
[----:B------:R-:W-:Y:S01]  /*14600*/  NOP ;  /* 0x0000000000007918 */ /* 0x000fe20000000000 */
[----:B------:R-:W-:-:S13]  /*14610*/  PLOP3.LUT P0, PT, PT, PT, PT, 0x80, 0x0 ;  /* 0x000000000000781c */ /* 0x000fda0003f0f070 */
.L_x_5208:
        /* <DEDUP_REMOVED lines=18> */
.L_x_5296:
[----:B------:R-:W-:Y:S05]  /*14740*/  BSYNC B0 ;  /* 0x0000000000007941 */ /* 0x000fea0003800000 */
.L_x_5209:
[----:B------:R-:W-:-:S05]  /*14750*/  IMAD.U32 R2, RZ, RZ, UR36 ;  /* 0x00000024ff027e24 */ /* 0x000fca000f8e00ff */
[----:B------:R-:W-:-:S13]  /*14760*/  ISETP.NE.AND P0, PT, R2, 0x3, PT ;  /* 0x000000030200780c */ /* 0x000fda0003f05270 */
[----:B------:R-:W-:Y:S05]  /*14770*/  @!P0 BRA `(.L_x_5211) ;  /* 0x0000000000048947 */ /* 0x000fea0003800000 */
[----:B------:R-:W-:Y:S01]  /*14780*/  BPT.TRAP 0x1 ;  /* 0x000000040000795c */ /* 0x000fe20000300000 */
.L_x_5211:
[----:B0-----:R-:W-:Y:S01]  /*14790*/  SHF.L.U32 R0, R26, 0x1f, RZ ;  /* 0x0000001f1a007819 */ /* 0x001fe200000006ff */
[----:B------:R-:W-:Y:S03]  /*147a0*/  BSSY B0, `(.L_x_5212) ;  /* 0x0000003000007945 */ /* 0x000fe60003800000 */
[----:B------:R-:W0:Y:S02]  /*147b0*/  SYNCS.PHASECHK.TRANS64.TRYWAIT P0, [R27+URZ+0x38860], R0 ;  /* 0x038860001b0075a7 */ /* 0x000e24000800017f */
[----:B0-----:R-:W-:Y:S05]  /*147c0*/  @!P0 BRA `(.L_x_5213) ;  /* 0x0000004400088947 */ /* 0x001fea0003800000 */
.L_x_5297:
[----:B------:R-:W-:Y:S05]  /*147d0*/  BSYNC B0 ;  /* 0x0000000000007941 */ /* 0x000fea0003800000 */
.L_x_5212:
        /* <DEDUP_REMOVED lines=110> */
.L_x_5307:
[C---:B------:R-:W-:Y:S02]  /*14ec0*/  LOP3.LUT P6, RZ, R22.reuse, 0x40, RZ, 0xc0, !PT ;  /* 0x0000004016ff7812 */ /* 0x040fe400078cc0ff */
[----:B------:R-:W-:Y:S02]  /*14ed0*/  LOP3.LUT R22, R22, 0xfffffeff, RZ, 0xc0, !PT ;  /* 0xfffffeff16167812 */ /* 0x000fe400078ec0ff */
[C---:B------:R-:W-:Y:S02]  /*14ee0*/  ISETP.LT.OR P6, PT, R30.reuse, 0x31, P6 ;  /* 0x000000311e00780c */ /* 0x040fe400037c1670 */
[----:B------:R-:W-:-:S11]  /*14ef0*/  ISETP.LT.OR P5, PT, R30, 0x31, !P5 ;  /* 0x000000311e00780c */ /* 0x000fd60006fa1670 */
[----:B------:R-:W-:Y:S02]  /*14f00*/  @P6 LOP3.LUT R22, R22, 0x100, RZ, 0xfc, !PT ;  /* 0x0000010016166812 */ /* 0x000fe400078efcff */
[----:B------:R-:W-:Y:S02]  /*14f10*/  ISETP.LT.OR P6, PT, R30, 0x31, !P4 ;  /* 0x000000311e00780c */ /* 0x000fe400067c1670 */
[----:B------:R-:W-:Y:S02]  /*14f20*/  LOP3.LUT R22, R22, 0xffbfffff, RZ, 0xc0, !PT ;  /* 0xffbfffff16167812 */ /* 0x000fe400078ec0ff */
[----:B------:R-:W-:Y:S02]  /*14f30*/  ISETP.LT.OR P4, PT, R30, 0x31, !P2 ;  /* 0x000000311e00780c */ /* 0x000fe40005781670 */
        /* <DEDUP_REMOVED lines=26> */
.L_x_5215:
        /* <DEDUP_REMOVED lines=11> */
.L_x_5216:
[----:B------:R-:W2:Y:S01]  /*15190*/  LDL R3, [R1+0xc] ;  /* 0x00000c0001037983 */ /* 0x000ea20000100800 */
[----:B------:R1:W-:Y:S01]  /*151a0*/  SYNCS.ARRIVE.TRANS64.A1T0 RZ, [R27+URZ+0x38850], RZ ;  /* 0x038850ff1bff79a7 */ /* 0x0003e2000810003f */
[----:B------:R-:W-:Y:S01]  /*151b0*/  BSSY B0, `(.L_x_5217) ;  /* 0x00000f7000007945 */ /* 0x000fe20003800000 */
[----:B--2---:R-:W-:-:S13]  /*151c0*/  ISETP.GE.AND P0, PT, R3, 0x2, PT ;  /* 0x000000020300780c */ /* 0x004fda0003f06270 */
[----:B-1----:R-:W-:Y:S05]  /*151d0*/  @!P0 BRA `(.L_x_5218) ;  /* 0x0000000c00d08947 */ /* 0x002fea0003800000 */
[----:B------:R-:W2:Y:S01]  /*151e0*/  LDL.LU R2, [R1+0x24] ;  /* 0x0000240001027983 */ /* 0x000ea20000300800 */
[----:B------:R-:W-:Y:S01]  /*151f0*/  LOP3.LUT R30, R31, 0x80, RZ, 0xc0, !PT ;  /* 0x000000801f1e7812 */ /* 0x000fe200078ec0ff */
[----:B------:R-:W-:-:S03]  /*15200*/  VIADD R7, R3, 0xfffffffe ;  /* 0xfffffffe03077836 */ /* 0x000fc60000000000 */
[----:B------:R-:W-:Y:S02]  /*15210*/  SHF.R.U32.HI R30, RZ, 0x3, R30 ;  /* 0x00000003ff1e7819 */ /* 0x000fe4000001161e */
[----:B--2---:R-:W-:-:S04]  /*15220*/  LOP3.LUT R2, R2, 0x40, RZ, 0xc0, !PT ;  /* 0x0000004002027812 */ /* 0x004fc800078ec0ff */
[----:B------:R-:W-:-:S07]  /*15230*/  SHF.R.U32.HI R31, RZ, 0x2, R2 ;  /* 0x00000002ff1f7819 */ /* 0x000fce0000011602 */
.L_x_5231:
        /* <DEDUP_REMOVED lines=44> */
.L_x_5219:
[----:B------:R-:W-:Y:S01]  /*15500*/  IMAD R6, R24, 0x8, R23 ;  /* 0x0000000818067824 */ /* 0x000fe200078e0217 */
[----:B------:R-:W-:Y:S01]  /*15510*/  SHF.L.U32 R17, R26, 0x1f, RZ ;  /* 0x0000001f1a117819 */ /* 0x000fe200000006ff */
[----:B------:R-:W-:Y:S01]  /*15520*/  BSSY B1, `(.L_x_5220) ;  /* 0x0000004000017945 */ /* 0x000fe20003800000 */
[----:B------:R-:W-:Y:S02]  /*15530*/  SHF.R.S32.HI R9, RZ, 0x1f, R5 ;  /* 0x0000001fff097819 */ /* 0x000fe40000011405 */
[----:B------:R-:W0:Y:S02]  /*15540*/  SYNCS.PHASECHK.TRANS64.TRYWAIT P0, [R6+URZ+0x38840], R17 ;  /* 0x03884011060075a7 */ /* 0x000e24000800017f */
[----:B0-----:R-:W-:Y:S05]  /*15550*/  @!P0 BRA `(.L_x_5221) ;  /* 0x0000003c00e08947 */ /* 0x001fea0003800000 */
.L_x_5308:
[----:B------:R-:W-:Y:S05]  /*15560*/  BSYNC B1 ;  /* 0x0000000000017941 */ /* 0x000fea0003800000 */
.L_x_5220:
        /* <DEDUP_REMOVED lines=42> */
.L_x_5318:
        /* <DEDUP_REMOVED lines=8> */
.L_x_5223:
        /* <DEDUP_REMOVED lines=11> */
.L_x_5224:
[----:B------:R2:W-:Y:S01]  /*15940*/  SYNCS.ARRIVE.TRANS64.A1T0 RZ, [R6+URZ+0x38830], RZ ;  /* 0x038830ff06ff79a7 */ /* 0x0005e2000810003f */
[----:B------:R-:W-:Y:S05]  /*15950*/  @!P2 BRA `(.L_x_5225) ;  /* 0x000000000004a947 */ /* 0x000fea0003800000 */
[----:B------:R-:W-:Y:S01]  /*15960*/  BPT.TRAP 0x1 ;  /* 0x000000040000795c */ /* 0x000fe20000300000 */
.L_x_5225:
[----:B------:R-:W3:Y:S01]  /*15970*/  SYNCS.PHASECHK.TRANS64.TRYWAIT P0, [R6+URZ+0x38860], R17 ;  /* 0x03886011060075a7 */ /* 0x000ee2000800017f */
[----:B------:R-:W-:Y:S04]  /*15980*/  BSSY B1, `(.L_x_5226) ;  /* 0x0000002000017945 */ /* 0x000fe80003800000 */
[----:B---3--:R-:W-:Y:S05]  /*15990*/  @!P0 BRA `(.L_x_5227) ;  /* 0x0000004000008947 */ /* 0x008fea0003800000 */
.L_x_5319:
[----:B------:R-:W-:Y:S05]  /*159a0*/  BSYNC B1 ;  /* 0x0000000000017941 */ /* 0x000fea0003800000 */
.L_x_5226:
        /* <DEDUP_REMOVED lines=81> */
.L_x_5329:
        /* <DEDUP_REMOVED lines=25> */
.L_x_5229:
        /* <DEDUP_REMOVED lines=11> */
.L_x_5230:
[----:B------:R3:W-:Y:S01]  /*16100*/  SYNCS.ARRIVE.TRANS64.A1T0 RZ, [R6+URZ+0x38850], RZ ;  /* 0x038850ff06ff79a7 */ /* 0x0007e2000810003f */
[----:B------:R-:W-:Y:S05]  /*16110*/  @P3 BRA `(.L_x_5231) ;  /* 0xfffffff000483947 */ /* 0x000fea000383ffff */
.L_x_5218:
[----:B------:R-:W-:Y:S05]  /*16120*/  BSYNC B0 ;  /* 0x0000000000007941 */ /* 0x000fea0003800000 */
.L_x_5217:
        /* <DEDUP_REMOVED lines=21> */
.L_x_5233:
[----:B------:R-:W-:Y:S05]  /*16280*/  BSYNC B0 ;  /* 0x0000000000007941 */ /* 0x000fea0003800000 */
.L_x_5232:
[----:B------:R-:W-:-:S07]  /*16290*/  SEL R24, R24, RZ, P0 ;  /* 0x000000ff18187207 */ /* 0x000fce0000000000 */
.L_x_5186:
[----:B------:R-:W-:Y:S05]  /*162a0*/  BSYNC B7 ;  /* 0x0000000000077941 */ /* 0x000fea0003800000 */
.L_x_5184:
        /* <DEDUP_REMOVED lines=11> */
.L_x_5234:
        /* <DEDUP_REMOVED lines=11> */
[----:B------:R-:W-:Y:S02]  /*16410*/  MOV R17, RZ ;  /* 0x000000ff00117202 */ /* 0x000fe40000000f00 */
[C---:B------:R-:W-:Y:S01]  /*16420*/  ISETP.GE.U32.AND P2, PT, R8.reuse, 0x2, PT ;  /* 0x000000020800780c */ /* 0x040fe20003f46070 */
[----:B------:R-:W-:Y:S01]  /*16430*/  SHFL.IDX PT, R0, R16, RZ, 0x1f ;  /* 0x00001fff10007589 */ /* 0x000fe200000e0000 */
[C---:B------:R-:W-:Y:S02]  /*16440*/  ISETP.GE.U32.AND P3, PT, R8.reuse, 0x4, PT ;  /* 0x000000040800780c */ /* 0x040fe40003f66070 */
        /* <DEDUP_REMOVED lines=21> */
.L_x_5339:
[----:B------:R-:W-:Y:S02]  /*165a0*/  ULDC UR4, c[0x0][0xd38] ;  /* 0x00034e0000047ab9 */ /* 0x000fe40000000800 */
[----:B------:R-:W-:-:S04]  /*165b0*/  IMAD.U32 R4, RZ, RZ, UR4 ;  /* 0x00000004ff047e24 */ /* 0x000fc8000f8e00ff */
[----:B--2---:R-:W-:-:S04]  /*165c0*/  IMAD R14, R14, R4, RZ ;  /* 0x000000040e0e7224 */ /* 0x004fc800078e02ff */
[----:B------:R-:W-:-:S05]  /*165d0*/  IMAD.IADD R5, R5, 0x1, R14 ;  /* 0x0000000105057824 */ /* 0x000fca00078e020e */
[----:B------:R-:W-:-:S13]  /*165e0*/  ISETP.GT.AND P6, PT, R5, R0, PT ;  /* 0x000000000500720c */ /* 0x000fda0003fc4270 */
[----:B------:R-:W-:Y:S05]  /*165f0*/  @P6 BRA `(.L_x_5237) ;  /* 0x00000000009c6947 */ /* 0x000fea0003800000 */
.L_x_5242:
        /* <DEDUP_REMOVED lines=14> */
.L_x_5240:
[----:B------:R-:W-:Y:S05]  /*166e0*/  BSYNC B0 ;  /* 0x0000000000007941 */ /* 0x000fea0003800000 */
.L_x_5239:
        /* <DEDUP_REMOVED lines=18> */
.L_x_5347:
[----:B------:R-:W-:Y:S02]  /*16810*/  ULDC UR4, c[0x0][0xd38] ;  /* 0x00034e0000047ab9 */ /* 0x000fe40000000800 */
[----:B------:R-:W-:-:S04]  /*16820*/  IMAD.U32 R4, RZ, RZ, UR4 ;  /* 0x00000004ff047e24 */ /* 0x000fc8000f8e00ff */
[----:B--2---:R-:W-:-:S04]  /*16830*/  IMAD R14, R14, R4, RZ ;  /* 0x000000040e0e7224 */ /* 0x004fc800078e02ff */
[----:B------:R-:W-:-:S05]  /*16840*/  IMAD.IADD R5, R14, 0x1, R5 ;  /* 0x000000010e057824 */ /* 0x000fca00078e0205 */
[----:B------:R-:W-:-:S13]  /*16850*/  ISETP.GT.AND P6, PT, R5, R0, PT ;  /* 0x000000000500720c */ /* 0x000fda0003fc4270 */
[----:B------:R-:W-:Y:S05]  /*16860*/  @!P6 BRA `(.L_x_5242) ;  /* 0xfffffffc0064e947 */ /* 0x000fea000383ffff */
.L_x_5237:
        /* <DEDUP_REMOVED lines=8> */
.L_x_5351:
[----:B------:R-:W-:Y:S01]  /*168f0*/  ISETP.NE.AND P0, PT, R3, RZ, PT ;  /* 0x000000ff0300720c */ /* 0x000fe20003f05270 */
[----:B------:R-:W-:-:S12]  /*16900*/  IMAD.MOV.U32 R14, RZ, RZ, RZ ;  /* 0x000000ffff0e7224 */ /* 0x000fd800078e00ff */
[----:B------:R-:W-:Y:S05]  /*16910*/  @!P0 BRA `(.L_x_5244) ;  /* 0x0000000000108947 */ /* 0x000fea0003800000 */
[----:B------:R-:W-:Y:S01]  /*16920*/  UMOV UR4, 0xffffffff ;  /* 0xffffffff00047882 */ /* 0x000fe20000000000 */
[----:B------:R-:W-:Y:S02]  /*16930*/  VIADD R12, R6, 0xffffffff ;  /* 0xffffffff060c7836 */ /* 0x000fe40000000000 */
[----:B------:R-:W-:Y:S05]  /*16940*/  BRA.DIV UR4, `(.L_x_5245) ;  /* 0x00000042042c7947 */ /* 0x000fea000b800000 */
[----:B------:R4:W0:Y:S02]  /*16950*/  SHFL.IDX PT, R14, R2, R12, 0x1f ;  /* 0x00001f0c020e7589 */ /* 0x00082400000e0000 */
.L_x_5244:
        /* <DEDUP_REMOVED lines=66> */
.L_x_5238:
[----:B------:R-:W-:Y:S01]  /*16d80*/  UMOV UR4, URZ ;  /* 0x0000003f00047c82 */ /* 0x000fe20008000000 */
[----:B------:R-:W-:Y:S01]  /*16d90*/  UMOV UR5, URZ ;  /* 0x0000003f00057c82 */ /* 0x000fe20008000000 */
[----:B------:R-:W-:Y:S01]  /*16da0*/  ULDC UR6, c[0x0][0xd3c] ;  /* 0x00034f0000067ab9 */ /* 0x000fe20000000800 */
[----:B------:R-:W-:Y:S02]  /*16db0*/  IMAD.MOV.U32 R16, RZ, RZ, R0 ;  /* 0x000000ffff107224 */ /* 0x000fe400078e0000 */
[----:B------:R-:W-:Y:S02]  /*16dc0*/  IMAD.U32 R17, RZ, RZ, UR4 ;  /* 0x00000004ff117e24 */ /* 0x000fe4000f8e00ff */
[----:B------:R-:W-:Y:S02]  /*16dd0*/  IMAD.U32 R18, RZ, RZ, UR5 ;  /* 0x00000005ff127e24 */ /* 0x000fe4000f8e00ff */
[----:B------:R-:W-:-:S07]  /*16de0*/  IMAD.U32 R19, RZ, RZ, UR6 ;  /* 0x00000006ff137e24 */ /* 0x000fce000f8e00ff */
.L_x_5246:
        /* <DEDUP_REMOVED lines=10> */
.L_x_5235:
[----:B------:R-:W-:Y:S02]  /*16e90*/  ULDC UR4, c[0x0][0xd3c] ;  /* 0x00034f0000047ab9 */ /* 0x000fe40000000800 */
[----:B0-----:R-:W-:-:S13]  /*16ea0*/  ISETP.GE.AND P0, PT, R19, UR4, PT ;  /* 0x0000000413007c0c */ /* 0x001fda000bf06270 */
[----:B------:R-:W-:Y:S05]  /*16eb0*/  @!P0 BRA `(.L_x_5247) ;  /* 0xffffffa800588947 */ /* 0x000fea000383ffff */
[----:B------:R-:W-:Y:S05]  /*16ec0*/  BSYNC B8 ;  /* 0x0000000000087941 */ /* 0x000fea0003800000 */
.L_x_5180:
        /* <DEDUP_REMOVED lines=12> */
.L_x_5354:
[----:B------:R-:W-:Y:S05]  /*16f90*/  BSYNC B0 ;  /* 0x0000000000007941 */ /* 0x000fea0003800000 */
.L_x_5248:
[----:B------:R-:W-:-:S03]  /*16fa0*/  UMOV UR4, 0xffffffff ;  /* 0xffffffff00047882 */ /* 0x000fc60000000000 */
[----:B------:R-:W-:Y:S05]  /*16fb0*/  BRA.DIV UR4, `(.L_x_5250) ;  /* 0x0000003a04c87947 */ /* 0x000fea000b800000 */
[----:B------:R-:W0:Y:S02]  /*16fc0*/  S2R R0, SR_TID.X ;  /* 0x0000000000007919 */ /* 0x000e240000002100 */
[----:B0-----:R-:W-:-:S04]  /*16fd0*/  SHF.R.U32.HI R0, RZ, 0x5, R0 ;  /* 0x00000005ff007819 */ /* 0x001fc80000011600 */
[----:B------:R-:W-:-:S05]  /*16fe0*/  LOP3.LUT R0, R0, 0x3, RZ, 0xc0, !PT ;  /* 0x0000000300007812 */ /* 0x000fca00078ec0ff */
[----:B------:R0:W0:Y:S02]  /*16ff0*/  SHFL.IDX PT, R14, R0, RZ, 0x1f ;  /* 0x00001fff000e7589 */ /* 0x00002400000e0000 */
.L_x_5357:
[----:B0-----:R-:W-:Y:S01]  /*17000*/  ISETP.NE.AND P0, PT, R14, RZ, PT ;  /* 0x000000ff0e00720c */ /* 0x001fe20003f05270 */
[----:B------:R-:W-:-:S12]  /*17010*/  BSSY B0, `(.L_x_5251) ;  /* 0x0000024000007945 */ /* 0x000fd80003800000 */
[----:B------:R-:W-:Y:S05]  /*17020*/  @P0 BRA `(.L_x_5252) ;  /* 0x0000000000880947 */ /* 0x000fea0003800000 */
[----:B------:R-:W-:-:S03]  /*17030*/  UMOV UR4, 0xffffffff ;  /* 0xffffffff00047882 */ /* 0x000fc60000000000 */
[----:B------:R-:W-:Y:S05]  /*17040*/  BRA.DIV UR4, `(.L_x_5253) ;  /* 0x0000003a04d87947 */ /* 0x000fea000b800000 */
[----:B------:R-:W-:-:S13]  /*17050*/  ELECT P6, URZ, PT ;  /* 0x00000000003f782f */ /* 0x000fda00038c0000 */
.L_x_5360:
[----:B------:R-:W-:Y:S05]  /*17060*/  @!P6 BRA `(.L_x_5252) ;  /* 0x000000000078e947 */ /* 0x000fea0003800000 */
[----:B------:R-:W-:-:S06]  /*17070*/  ULOP3.LUT UR4, UR42, 0x2, URZ, 0xfc, !UPT ;  /* 0x000000022a047892 */ /* 0x000fcc000f8efc3f */
[----:B------:R-:W-:-:S05]  /*17080*/  IMAD.U32 R0, RZ, RZ, UR4 ;  /* 0x00000004ff007e24 */ /* 0x000fca000f8e00ff */
[----:B------:R-:W-:-:S13]  /*17090*/  ISETP.NE.AND P0, PT, R0, 0x3, PT ;  /* 0x000000030000780c */ /* 0x000fda0003f05270 */
[----:B------:R-:W-:Y:S05]  /*170a0*/  @!P0 BRA `(.L_x_5254) ;  /* 0x0000000000048947 */ /* 0x000fea0003800000 */
[----:B------:R-:W-:Y:S01]  /*170b0*/  BPT.TRAP 0x1 ;  /* 0x000000040000795c */ /* 0x000fe20000300000 */
.L_x_5254:
[----:B------:R-:W-:Y:S01]  /*170c0*/  IMAD R5, R24, 0x8, R7 ;  /* 0x0000000818057824 */ /* 0x000fe200078e0207 */
[----:B------:R-:W-:Y:S01]  /*170d0*/  SHF.L.U32 R0, R26, 0x1f, RZ ;  /* 0x0000001f1a007819 */ /* 0x000fe200000006ff */
[----:B------:R-:W-:-:S03]  /*170e0*/  VIADD R24, R24, 0x1 ;  /* 0x0000000118187836 */ /* 0x000fc60000000000 */
[----:B------:R-:W0:Y:S02]  /*170f0*/  SYNCS.PHASECHK.TRANS64.TRYWAIT P1, [R5+URZ+0x38840], R0 ;  /* 0x03884000050075a7 */ /* 0x000e24000802017f */
[----:B------:R-:W-:-:S04]  /*17100*/  ISETP.NE.AND P2, PT, R24, 0x2, PT ;  /* 0x000000021800780c */ /* 0x000fc80003f45270 */
[----:B------:R-:W-:Y:S01]  /*17110*/  SEL R3, RZ, 0x1, P2 ;  /* 0x00000001ff037807 */ /* 0x000fe20001000000 */
[----:B0-----:R-:W-:Y:S08]  /*17120*/  @!P1 BRA `(.L_x_5255) ;  /* 0x0000003800c09947 */ /* 0x001ff00003800000 */
.L_x_5361:
[----:B------:R-:W-:Y:S02]  /*17130*/  SEL R24, R24, RZ, P2 ;  /* 0x000000ff18187207 */ /* 0x000fe40001000000 */
[----:B------:R-:W-:Y:S01]  /*17140*/  LOP3.LUT R2, R26, R3, RZ, 0x3c, !PT ;  /* 0x000000031a027212 */ /* 0x000fe200078e3cff */
[----:B------:R-:W-:Y:S06]  /*17150*/  @!P0 BRA `(.L_x_5256) ;  /* 0x0000000000048947 */ /* 0x000fec0003800000 */
[----:B------:R-:W-:Y:S01]  /*17160*/  BPT.TRAP 0x1 ;  /* 0x000000040000795c */ /* 0x000fe20000300000 */
.L_x_5256:
[----:B------:R-:W-:Y:S01]  /*17170*/  IMAD R3, R24, 0x8, R7 ;  /* 0x0000000818037824 */ /* 0x000fe200078e0207 */
[----:B------:R-:W-:-:S04]  /*17180*/  SHF.L.U32 R2, R2, 0x1f, RZ ;  /* 0x0000001f02027819 */ /* 0x000fc800000006ff */
[----:B------:R-:W0:Y:S02]  /*17190*/  SYNCS.PHASECHK.TRANS64.TRYWAIT P1, [R3+URZ+0x38840], R2 ;  /* 0x03884002030075a7 */ /* 0x000e24000802017f */
[----:B0-----:R-:W-:Y:S05]  /*171a0*/  @!P1 BRA `(.L_x_5257) ;  /* 0x0000003800b49947 */ /* 0x001fea0003800000 */
.L_x_5362:
[----:B------:R-:W-:Y:S05]  /*171b0*/  @!P0 BRA `(.L_x_5258) ;  /* 0x0000000000048947 */ /* 0x000fea0003800000 */
[----:B------:R-:W-:Y:S01]  /*171c0*/  BPT.TRAP 0x1 ;  /* 0x000000040000795c */ /* 0x000fe20000300000 */
.L_x_5258:
[----:B------:R-:W0:Y:S02]  /*171d0*/  SYNCS.PHASECHK.TRANS64.TRYWAIT P1, [R5+URZ+0x38860], R0 ;  /* 0x03886000050075a7 */ /* 0x000e24000802017f */
[----:B0-----:R-:W-:Y:S05]  /*171e0*/  @!P1 BRA `(.L_x_5259) ;  /* 0x0000003800b89947 */ /* 0x001fea0003800000 */
.L_x_5363:
[----:B------:R-:W-:Y:S05]  /*171f0*/  @!P0 BRA `(.L_x_5260) ;  /* 0x0000000000048947 */ /* 0x000fea0003800000 */
[----:B------:R-:W-:Y:S01]  /*17200*/  BPT.TRAP 0x1 ;  /* 0x000000040000795c */ /* 0x000fe20000300000 */
.L_x_5260:
[----:B------:R0:W0:Y:S02]  /*17210*/  SYNCS.PHASECHK.TRANS64.TRYWAIT P0, [R3+URZ+0x38860], R2 ;  /* 0x03886002030075a7 */ /* 0x000024000800017f */
[----:B0-----:R-:W-:Y:S05]  /*17220*/  @!P0 NANOSLEEP.SYNCS 0x989680 ;  /* 0x009896800000895d */ /* 0x001fea0003900000 */
[----:B------:R-:W0:Y:S02]  /*17230*/  @!P0 SYNCS.PHASECHK.TRANS64 P0, [R3+URZ+0x38860], R2 ;  /* 0x03886002030085a7 */ /* 0x000e24000800007f */
[----:B0-----:R-:W-:Y:S05]  /*17240*/  @!P0 BRA `(.L_x_5260) ;  /* 0xfffffffc00f08947 */ /* 0x001fea000383ffff */
.L_x_5252:
[----:B------:R-:W-:Y:S05]  /*17250*/  BSYNC B0 ;  /* 0x0000000000007941 */ /* 0x000fea0003800000 */
.L_x_5251:
[----:B------:R-:W-:Y:S05]  /*17260*/  EXIT ;  /* 0x000000000000794d */ /* 0x000fea0003800000 */
.L_x_5122:
[----:B0-----:R0:W1:Y:S02]  /*17270*/  SYNCS.PHASECHK.TRANS64.TRYWAIT P1, [R17+URZ+0x38800], R4 ;  /* 0x03880004110075a7 */ /* 0x001064000802017f */
[----:B-1----:R-:W-:Y:S05]  /*17280*/  @!P1 NANOSLEEP.SYNCS 0x989680 ;  /* 0x009896800000995d */ /* 0x002fea0003900000 */
[----:B------:R-:W1:Y:S02]  /*17290*/  @!P1 SYNCS.PHASECHK.TRANS64 P1, [R17+URZ+0x38800], R4 ;  /* 0x03880004110095a7 */ /* 0x000e64000802007f */
[----:B-1----:R-:W-:Y:S05]  /*172a0*/  @!P1 BRA `(.L_x_5122) ;  /* 0xfffffffc00f09947 */ /* 0x002fea000383ffff */
[----:B------:R-:W-:Y:S05]  /*172b0*/  BRA `(.L_x_5261) ;  /* 0xfffffec400a07947 */ /* 0x000fea000383ffff */
.L_x_5126:
[----:B--2---:R2:W3:Y:S02]  /*172c0*/  SYNCS.PHASECHK.TRANS64.TRYWAIT P1, [R9+URZ+0x38830], R6 ;  /* 0x03883006090075a7 */ /* 0x0044e4000802017f */
[----:B---3--:R-:W-:Y:S05]  /*172d0*/  @!P1 NANOSLEEP.SYNCS 0x989680 ;  /* 0x009896800000995d */ /* 0x008fea0003900000 */
[----:B------:R-:W3:Y:S02]  /*172e0*/  @!P1 SYNCS.PHASECHK.TRANS64 P1, [R9+URZ+0x38830], R6 ;  /* 0x03883006090095a7 */ /* 0x000ee4000802007f */
[----:B---3--:R-:W-:Y:S05]  /*172f0*/  @!P1 BRA `(.L_x_5126) ;  /* 0xfffffffc00f09947 */ /* 0x008fea000383ffff */
[----:B------:R-:W-:Y:S05]  /*17300*/  BRA `(.L_x_5125) ;  /* 0xfffffec400c07947 */ /* 0x000fea000383ffff */
.L_x_5127:
[----:B---3--:R3:W4:Y:S02]  /*17310*/  SYNCS.PHASECHK.TRANS64.TRYWAIT P1, [R17+URZ+0x38810], R4 ;  /* 0x03881004110075a7 */ /* 0x008724000802017f */
[----:B----4-:R-:W-:Y:S05]  /*17320*/  @!P1 NANOSLEEP.SYNCS 0x989680 ;  /* 0x009896800000995d */ /* 0x010fea0003900000 */
[----:B------:R-:W4:Y:S02]  /*17330*/  @!P1 SYNCS.PHASECHK.TRANS64 P1, [R17+URZ+0x38810], R4 ;  /* 0x03881004110095a7 */ /* 0x000f24000802007f */
[----:B----4-:R-:W-:Y:S05]  /*17340*/  @!P1 BRA `(.L_x_5127) ;  /* 0xfffffffc00f09947 */ /* 0x010fea000383ffff */
[----:B------:R-:W-:Y:S05]  /*17350*/  BRA `(.L_x_5262) ;  /* 0xfffffec8004c7947 */ /* 0x000fea000383ffff */
.L_x_5131:
[----:B0-----:R0:W3:Y:S02]  /*17360*/  SYNCS.PHASECHK.TRANS64.TRYWAIT P1, [R9+URZ+0x38850], R6 ;  /* 0x03885006090075a7 */ /* 0x0010e4000802017f */
[----:B---3--:R-:W-:Y:S05]  /*17370*/  @!P1 NANOSLEEP.SYNCS 0x989680 ;  /* 0x009896800000995d */ /* 0x008fea0003900000 */
[----:B------:R-:W3:Y:S02]  /*17380*/  @!P1 SYNCS.PHASECHK.TRANS64 P1, [R9+URZ+0x38850], R6 ;  /* 0x03885006090095a7 */ /* 0x000ee4000802007f */
[----:B---3--:R-:W-:Y:S05]  /*17390*/  @!P1 BRA `(.L_x_5131) ;  /* 0xfffffffc00f09947 */ /* 0x008fea000383ffff */
[----:B------:R-:W-:Y:S05]  /*173a0*/  BRA `(.L_x_5130) ;  /* 0xfffffec8007c7947 */ /* 0x000fea000383ffff */
.L_x_5138:
[----:B-1----:R1:W2:Y:S02]  /*173b0*/  SYNCS.PHASECHK.TRANS64.TRYWAIT P1, [R9+URZ+0x38830], R8 ;  /* 0x03883008090075a7 */ /* 0x0022a4000802017f */
[----:B--2---:R-:W-:Y:S05]  /*173c0*/  @!P1 NANOSLEEP.SYNCS 0x989680 ;  /* 0x009896800000995d */ /* 0x004fea0003900000 */
[----:B------:R-:W2:Y:S02]  /*173d0*/  @!P1 SYNCS.PHASECHK.TRANS64 P1, [R9+URZ+0x38830], R8 ;  /* 0x03883008090095a7 */ /* 0x000ea4000802007f */
[----:B--2---:R-:W-:Y:S05]  /*173e0*/  @!P1 BRA `(.L_x_5138) ;  /* 0xfffffffc00f09947 */ /* 0x004fea000383ffff */
[----:B------:R-:W-:Y:S05]  /*173f0*/  BRA `(.L_x_5137) ;  /* 0xfffffef400887947 */ /* 0x000fea000383ffff */
.L_x_5142:
[----:B---3--:R3:W4:Y:S02]  /*17400*/  SYNCS.PHASECHK.TRANS64.TRYWAIT P1, [R9+URZ+0x38850], R8 ;  /* 0x03885008090075a7 */ /* 0x008724000802017f */
[----:B----4-:R-:W-:Y:S05]  /*17410*/  @!P1 NANOSLEEP.SYNCS 0x989680 ;  /* 0x009896800000995d */ /* 0x010fea0003900000 */
[----:B------:R-:W4:Y:S02]  /*17420*/  @!P1 SYNCS.PHASECHK.TRANS64 P1, [R9+URZ+0x38850], R8 ;  /* 0x03885008090095a7 */ /* 0x000f24000802007f */
[----:B----4-:R-:W-:Y:S05]  /*17430*/  @!P1 BRA `(.L_x_5142) ;  /* 0xfffffffc00f09947 */ /* 0x010fea000383ffff */
[----:B------:R-:W-:Y:S05]  /*17440*/  BRA `(.L_x_5141) ;  /* 0xfffffef400e87947 */ /* 0x000fea000383ffff */
.L_x_5150:
[----:B-1----:R1:W2:Y:S02]  /*17450*/  SYNCS.PHASECHK.TRANS64.TRYWAIT P1, [R9+URZ+0x38830], R8 ;  /* 0x03883008090075a7 */ /* 0x0022a4000802017f */
[----:B--2---:R-:W-:Y:S05]  /*17460*/  @!P1 NANOSLEEP.SYNCS 0x989680 ;  /* 0x009896800000995d */ /* 0x004fea0003900000 */
[----:B------:R-:W2:Y:S02]  /*17470*/  @!P1 SYNCS.PHASECHK.TRANS64 P1, [R9+URZ+0x38830], R8 ;  /* 0x03883008090095a7 */ /* 0x000ea4000802007f */
[----:B--2---:R-:W-:Y:S05]  /*17480*/  @!P1 BRA `(.L_x_5150) ;  /* 0xfffffffc00f09947 */ /* 0x004fea000383ffff */
[----:B------:R-:W-:Y:S05]  /*17490*/  BRA `(.L_x_5149) ;  /* 0xffffff2c00087947 */ /* 0x000fea000383ffff */
.L_x_5154:
[----:B---3--:R3:W4:Y:S02]  /*174a0*/  SYNCS.PHASECHK.TRANS64.TRYWAIT P1, [R9+URZ+0x38850], R8 ;  /* 0x03885008090075a7 */ /* 0x008724000802017f */
[----:B----4-:R-:W-:Y:S05]  /*174b0*/  @!P1 NANOSLEEP.SYNCS 0x989680 ;  /* 0x009896800000995d */ /* 0x010fea0003900000 */
[----:B------:R-:W4:Y:S02]  /*174c0*/  @!P1 SYNCS.PHASECHK.TRANS64 P1, [R9+URZ+0x38850], R8 ;  /* 0x03885008090095a7 */ /* 0x000f24000802007f */
[----:B----4-:R-:W-:Y:S05]  /*174d0*/  @!P1 BRA `(.L_x_5154) ;  /* 0xfffffffc00f09947 */ /* 0x010fea000383ffff */
[----:B------:R-:W-:Y:S05]  /*174e0*/  BRA `(.L_x_5153) ;  /* 0xffffff2c00687947 */ /* 0x000fea000383ffff */
.L_x_5192:
        /* <DEDUP_REMOVED lines=10> */
.L_x_5264:
[----:B------:R-:W-:Y:S05]  /*17590*/  BSYNC B0 ;  /* 0x0000000000007941 */ /* 0x000fea0003800000 */
.L_x_5263:
[----:B------:R-:W-:Y:S05]  /*175a0*/  BRA `(.L_x_5265) ;  /* 0xffffffb0001c7947 */ /* 0x000fea000383ffff */
.L_x_5195:
[----:B0-----:R0:W1:Y:S02]  /*175b0*/  SYNCS.PHASECHK.TRANS64.TRYWAIT P0, [R27+URZ+0x38840], R0 ;  /* 0x038840001b0075a7 */ /* 0x001064000800017f */
[----:B-1----:R-:W-:Y:S05]  /*175c0*/  @!P0 NANOSLEEP.SYNCS 0x989680 ;  /* 0x009896800000895d */ /* 0x002fea0003900000 */
[----:B------:R-:W1:Y:S02]  /*175d0*/  @!P0 SYNCS.PHASECHK.TRANS64 P0, [R27+URZ+0x38840], R0 ;  /* 0x038840001b0085a7 */ /* 0x000e64000800007f */
[----:B-1----:R-:W-:Y:S05]  /*175e0*/  @!P0 BRA `(.L_x_5195) ;  /* 0xfffffffc00f08947 */ /* 0x002fea000383ffff */
[----:B------:R-:W-:Y:S05]  /*175f0*/  BRA `(.L_x_5266) ;  /* 0xffffffb000fc7947 */ /* 0x000fea000383ffff */
.L_x_5196:
        /* <DEDUP_REMOVED lines=8> */
.L_x_5268:
[----:B------:R-:W-:Y:S05]  /*17680*/  BSYNC B0 ;  /* 0x0000000000007941 */ /* 0x000fea0003800000 */
.L_x_5267:
        /* <DEDUP_REMOVED lines=9> */
.L_x_5269:
[----:B------:R-:W-:Y:S02]  /*17720*/  IMAD.MOV.U32 R13, RZ, RZ, R4 ;  /* 0x000000ffff0d7224 */ /* 0x000fe400078e0004 */
[----:B------:R-:W-:Y:S02]  /*17730*/  IMAD.MOV.U32 R12, RZ, RZ, 0x1 ;  /* 0x00000001ff0c7424 */ /* 0x000fe400078e00ff */
[----:B------:R-:W-:-:S07]  /*17740*/  IMAD.MOV.U32 R3, RZ, RZ, R14 ;  /* 0x000000ffff037224 */ /* 0x000fce00078e000e */
[----:B------:R-:W-:Y:S05]  /*17750*/  WARPSYNC.COLLECTIVE R15, `(.L_x_5270) ;  /* 0x000000000f087348 */ /* 0x000fea0003c00000 */
[----:B------:R0:W1:Y:S02]  /*17760*/  SHFL.IDX P6, R14, R13, R12, R11 ;  /* 0x0000000c0d0e7389 */ /* 0x00006400000c000b */
[----:B01----:R-:W-:Y:S01]  /*17770*/  ENDCOLLECTIVE ;  /* 0x000000000000791b */ /* 0x003fe20003800000 */
.L_x_5270:
        /* <DEDUP_REMOVED lines=15> */
.L_x_5271:
[----:B------:R-:W-:Y:S02]  /*17870*/  @P0 IMAD R6, R5, 0x2, R23 ;  /* 0x0000000205060824 */ /* 0x000fe400078e0217 */
[----:B------:R-:W-:Y:S02]  /*17880*/  IMAD.MOV.U32 R13, RZ, RZ, R4 ;  /* 0x000000ffff0d7224 */ /* 0x000fe400078e0004 */
[----:B------:R-:W-:Y:S02]  /*17890*/  IMAD.MOV.U32 R12, RZ, RZ, 0x2 ;  /* 0x00000002ff0c7424 */ /* 0x000fe400078e00ff */
[----:B------:R-:W-:-:S07]  /*178a0*/  IMAD.MOV.U32 R3, RZ, RZ, R14 ;  /* 0x000000ffff037224 */ /* 0x000fce00078e000e */
[----:B------:R-:W-:Y:S05]  /*178b0*/  WARPSYNC.COLLECTIVE R15, `(.L_x_5272) ;  /* 0x000000000f087348 */ /* 0x000fea0003c00000 */
[----:B------:R0:W1:Y:S02]  /*178c0*/  SHFL.IDX P6, R14, R13, R12, R11 ;  /* 0x0000000c0d0e7389 */ /* 0x00006400000c000b */
[----:B01----:R-:W-:Y:S01]  /*178d0*/  ENDCOLLECTIVE ;  /* 0x000000000000791b */ /* 0x003fe20003800000 */
.L_x_5272:
        /* <DEDUP_REMOVED lines=15> */
.L_x_5273:
[----:B------:R-:W-:Y:S02]  /*179d0*/  @P0 IMAD R6, R5, 0x2, R23 ;  /* 0x0000000205060824 */ /* 0x000fe400078e0217 */
[----:B------:R-:W-:Y:S02]  /*179e0*/  IMAD.MOV.U32 R13, RZ, RZ, R4 ;  /* 0x000000ffff0d7224 */ /* 0x000fe400078e0004 */
[----:B------:R-:W-:Y:S02]  /*179f0*/  IMAD.MOV.U32 R12, RZ, RZ, 0x3 ;  /* 0x00000003ff0c7424 */ /* 0x000fe400078e00ff */
[----:B------:R-:W-:-:S07]  /*17a00*/  IMAD.MOV.U32 R3, RZ, RZ, R14 ;  /* 0x000000ffff037224 */ /* 0x000fce00078e000e */
[----:B------:R-:W-:Y:S05]  /*17a10*/  WARPSYNC.COLLECTIVE R15, `(.L_x_5274) ;  /* 0x000000000f087348 */ /* 0x000fea0003c00000 */
[----:B------:R0:W1:Y:S02]  /*17a20*/  SHFL.IDX P6, R14, R13, R12, R11 ;  /* 0x0000000c0d0e7389 */ /* 0x00006400000c000b */
[----:B01----:R-:W-:Y:S01]  /*17a30*/  ENDCOLLECTIVE ;  /* 0x000000000000791b */ /* 0x003fe20003800000 */
.L_x_5274:
        /* <DEDUP_REMOVED lines=10> */
.L_x_5275:
[----:B------:R-:W-:Y:S01]  /*17ae0*/  @!PT LDS RZ, [RZ] ;  /* 0x00000000fffff984 */ /* 0x000fe20000000800 */
[----:B------:R-:W-:Y:S01]  /*17af0*/  @!PT LDS RZ, [RZ] ;  /* 0x00000000fffff984 */ /* 0x000fe20000000800 */
[----:B------:R-:W-:Y:S01]  /*17b00*/  @!PT LDS RZ, [RZ] ;  /* 0x00000000fffff984 */ /* 0x000fe20000000800 */
[----:B------:R0:W-:Y:S01]  /*17b10*/  @P0 LDGSTS.E.BYPASS.LTC128B.128 [R6+0x23400], desc[UR44][R2.64], !P2 ;  /* 0x2340000002060fae */ /* 0x0001e2000d101d6c */
[----:B------:R-:W-:Y:S01]  /*17b20*/  IMAD.MOV.U32 R0, RZ, RZ, R14 ;  /* 0x000000ffff007224 */ /* 0x000fe200078e000e */
[----:B------:R-:W-:Y:S06]  /*17b30*/  BRA `(.L_x_5276) ;  /* 0xffffffb000b87947 */ /* 0x000fec000383ffff */
.L_x_5201:
        /* <DEDUP_REMOVED lines=10> */
.L_x_5277:
        /* <DEDUP_REMOVED lines=9> */
.L_x_5278:
[----:B------:R-:W-:Y:S02]  /*17c70*/  IMAD.MOV.U32 R13, RZ, RZ, R2 ;  /* 0x000000ffff0d7224 */ /* 0x000fe400078e0002 */
[----:B------:R-:W-:Y:S02]  /*17c80*/  IMAD.MOV.U32 R12, RZ, RZ, 0x1 ;  /* 0x00000001ff0c7424 */ /* 0x000fe400078e00ff */
[----:B------:R-:W-:-:S07]  /*17c90*/  IMAD.MOV.U32 R5, RZ, RZ, R14 ;  /* 0x000000ffff057224 */ /* 0x000fce00078e000e */
[----:B------:R-:W-:Y:S05]  /*17ca0*/  WARPSYNC.COLLECTIVE R15, `(.L_x_5279) ;  /* 0x000000000f087348 */ /* 0x000fea0003c00000 */
[----:B------:R0:W1:Y:S02]  /*17cb0*/  SHFL.IDX P6, R14, R13, R12, R11 ;  /* 0x0000000c0d0e7389 */ /* 0x00006400000c000b */
[----:B01----:R-:W-:Y:S01]  /*17cc0*/  ENDCOLLECTIVE ;  /* 0x000000000000791b */ /* 0x003fe20003800000 */
.L_x_5279:
        /* <DEDUP_REMOVED lines=15> */
.L_x_5280:
        /* <DEDUP_REMOVED lines=8> */
.L_x_5281:
        /* <DEDUP_REMOVED lines=16> */
.L_x_5282:
[----:B------:R-:W-:Y:S01]  /*17f40*/  @P2 LOP3.LUT R22, R22, 0x40, RZ, 0xfc, !PT ;  /* 0x0000004016162812 */ /* 0x000fe200078efcff */
[----:B------:R-:W-:Y:S02]  /*17f50*/  IMAD.MOV.U32 R13, RZ, RZ, R2 ;  /* 0x000000ffff0d7224 */ /* 0x000fe400078e0002 */
[----:B------:R-:W-:Y:S02]  /*17f60*/  IMAD.MOV.U32 R12, RZ, RZ, 0x3 ;  /* 0x00000003ff0c7424 */ /* 0x000fe400078e00ff */
[----:B------:R-:W-:-:S07]  /*17f70*/  IMAD.MOV.U32 R5, RZ, RZ, R14 ;  /* 0x000000ffff057224 */ /* 0x000fce00078e000e */
[----:B------:R-:W-:Y:S05]  /*17f80*/  WARPSYNC.COLLECTIVE R15, `(.L_x_5283) ;  /* 0x000000000f087348 */ /* 0x000fea0003c00000 */
[----:B------:R0:W1:Y:S02]  /*17f90*/  SHFL.IDX P6, R14, R13, R12, R11 ;  /* 0x0000000c0d0e7389 */ /* 0x00006400000c000b */
[----:B01----:R-:W-:Y:S01]  /*17fa0*/  ENDCOLLECTIVE ;  /* 0x000000000000791b */ /* 0x003fe20003800000 */
.L_x_5283:
        /* <DEDUP_REMOVED lines=14> */
.L_x_5284:
[----:B------:R-:W-:Y:S01]  /*18090*/  IMAD.MOV.U32 R0, RZ, RZ, R14 ;  /* 0x000000ffff007224 */ /* 0x000fe200078e000e */
[----:B------:R-:W-:Y:S06]  /*180a0*/  BRA `(.L_x_5285) ;  /* 0xffffffb400c07947 */ /* 0x000fec000383ffff */
.L_x_5205:
[----:B------:R-:W-:Y:S01]  /*180b0*/  LOP3.LUT R22, R22, 0xff7fffff, RZ, 0xc0, !PT ;  /* 0xff7fffff16167812 */ /* 0x000fe200078ec0ff */
[----:B------:R-:W-:Y:S01]  /*180c0*/  BSSY B0, `(.L_x_5286) ;  /* 0x000002e000007945 */ /* 0x000fe20003800000 */
[----:B------:R-:W-:Y:S01]  /*180d0*/  IMAD.MOV.U32 R13, RZ, RZ, R6 ;  /* 0x000000ffff0d7224 */ /* 0x000fe200078e0006 */
[----:B------:R-:W-:Y:S01]  /*180e0*/  MOV R11, 0x181f ;  /* 0x0000181f000b7802 */ /* 0x000fe20000000f00 */
[----:B------:R-:W-:Y:S01]  /*180f0*/  IMAD.MOV.U32 R12, RZ, RZ, RZ ;  /* 0x000000ffff0c7224 */ /* 0x000fe200078e00ff */
[----:B------:R-:W-:Y:S01]  /*18100*/  @P2 LOP3.LUT R22, R22, 0x800000, RZ, 0xfc, !PT ;  /* 0x0080000016162812 */ /* 0x000fe200078efcff */
[----:B------:R-:W-:-:S03]  /*18110*/  IMAD.MOV.U32 R15, RZ, RZ, -0x1 ;  /* 0xffffffffff0f7424 */ /* 0x000fc600078e00ff */
[----:B------:R-:W-:-:S04]  /*18120*/  LOP3.LUT R22, R22, 0xffbfffff, RZ, 0xc0, !PT ;  /* 0xffbfffff16167812 */ /* 0x000fc800078ec0ff */
        /* <DEDUP_REMOVED lines=39> */
.L_x_5287:
[----:B------:R-:W-:Y:S05]  /*183a0*/  BSYNC B0 ;  /* 0x0000000000007941 */ /* 0x000fea0003800000 */
.L_x_5286:
        /* <DEDUP_REMOVED lines=11> */
.L_x_5288:
        /* <DEDUP_REMOVED lines=39> */
.L_x_5289:
[----:B------:R-:W-:Y:S02]  /*186d0*/  IMAD.MOV.U32 R13, RZ, RZ, R0 ;  /* 0x000000ffff0d7224 */ /* 0x000fe400078e0000 */
[----:B------:R-:W-:-:S07]  /*186e0*/  IMAD.MOV.U32 R7, RZ, RZ, R14 ;  /* 0x000000ffff077224 */ /* 0x000fce00078e000e */
[----:B------:R-:W-:Y:S05]  /*186f0*/  WARPSYNC.COLLECTIVE R15, `(.L_x_5290) ;  /* 0x000000000f087348 */ /* 0x000fea0003c00000 */
[----:B------:R0:W1:Y:S02]  /*18700*/  SHFL.IDX P6, R14, R13, R12, R11 ;  /* 0x0000000c0d0e7389 */ /* 0x00006400000c000b */
[----:B01----:R-:W-:Y:S01]  /*18710*/  ENDCOLLECTIVE ;  /* 0x000000000000791b */ /* 0x003fe20003800000 */
.L_x_5290:
        /* <DEDUP_REMOVED lines=33> */
.L_x_5291:
[----:B------:R-:W-:Y:S02]  /*18930*/  IMAD.MOV.U32 R13, RZ, RZ, R0 ;  /* 0x000000ffff0d7224 */ /* 0x000fe400078e0000 */
[----:B------:R-:W-:-:S07]  /*18940*/  IMAD.MOV.U32 R7, RZ, RZ, R14 ;  /* 0x000000ffff077224 */ /* 0x000fce00078e000e */
[----:B------:R-:W-:Y:S05]  /*18950*/  WARPSYNC.COLLECTIVE R15, `(.L_x_5292) ;  /* 0x000000000f087348 */ /* 0x000fea0003c00000 */
[----:B------:R0:W1:Y:S02]  /*18960*/  SHFL.IDX P6, R14, R13, R12, R11 ;  /* 0x0000000c0d0e7389 */ /* 0x00006400000c000b */
[----:B01----:R-:W-:Y:S01]  /*18970*/  ENDCOLLECTIVE ;  /* 0x000000000000791b */ /* 0x003fe20003800000 */
.L_x_5292:
        /* <DEDUP_REMOVED lines=27> */
.L_x_5293:
[----:B------:R-:W-:Y:S02]  /*18b30*/  IMAD.MOV.U32 R13, RZ, RZ, R0 ;  /* 0x000000ffff0d7224 */ /* 0x000fe400078e0000 */
[----:B------:R-:W-:-:S07]  /*18b40*/  IMAD.MOV.U32 R6, RZ, RZ, R14 ;  /* 0x000000ffff067224 */ /* 0x000fce00078e000e */
[----:B------:R-:W-:Y:S05]  /*18b50*/  WARPSYNC.COLLECTIVE R15, `(.L_x_5294) ;  /* 0x000000000f087348 */ /* 0x000fea0003c00000 */
[----:B------:R0:W1:Y:S02]  /*18b60*/  SHFL.IDX P6, R14, R13, R12, R11 ;  /* 0x0000000c0d0e7389 */ /* 0x00006400000c000b */
[----:B01----:R-:W-:Y:S01]  /*18b70*/  ENDCOLLECTIVE ;  /* 0x000000000000791b */ /* 0x003fe20003800000 */
.L_x_5294:
[----:B------:R-:W-:Y:S01]  /*18b80*/  IMAD.MOV.U32 R0, RZ, RZ, R14 ;  /* 0x000000ffff007224 */ /* 0x000fe200078e000e */
[----:B------:R-:W-:Y:S06]  /*18b90*/  BRA `(.L_x_5295) ;  /* 0xffffffb800387947 */ /* 0x000fec000383ffff */
.L_x_5210:
[----:B0-----:R0:W1:Y:S02]  /*18ba0*/  SYNCS.PHASECHK.TRANS64.TRYWAIT P0, [R23+URZ+0x38820], R0 ;  /* 0x03882000170075a7 */ /* 0x001064000800017f */
[----:B-1----:R-:W-:Y:S05]  /*18bb0*/  @!P0 NANOSLEEP.SYNCS 0x989680 ;  /* 0x009896800000895d */ /* 0x002fea0003900000 */
[----:B------:R-:W1:Y:S02]  /*18bc0*/  @!P0 SYNCS.PHASECHK.TRANS64 P0, [R23+URZ+0x38820], R0 ;  /* 0x03882000170085a7 */ /* 0x000e64000800007f */
[----:B-1----:R-:W-:Y:S05]  /*18bd0*/  @!P0 BRA `(.L_x_5210) ;  /* 0xfffffffc00f08947 */ /* 0x002fea000383ffff */
[----:B------:R-:W-:Y:S05]  /*18be0*/  BRA `(.L_x_5296) ;  /* 0xffffffb800d47947 */ /* 0x000fea000383ffff */
.L_x_5213:
[----:B0-----:R0:W1:Y:S02]  /*18bf0*/  SYNCS.PHASECHK.TRANS64.TRYWAIT P0, [R27+URZ+0x38860], R0 ;  /* 0x038860001b0075a7 */ /* 0x001064000800017f */
[----:B-1----:R-:W-:Y:S05]  /*18c00*/  @!P0 NANOSLEEP.SYNCS 0x989680 ;  /* 0x009896800000895d */ /* 0x002fea0003900000 */
[----:B------:R-:W1:Y:S02]  /*18c10*/  @!P0 SYNCS.PHASECHK.TRANS64 P0, [R27+URZ+0x38860], R0 ;  /* 0x038860001b0085a7 */ /* 0x000e64000800007f */
[----:B-1----:R-:W-:Y:S05]  /*18c20*/  @!P0 BRA `(.L_x_5213) ;  /* 0xfffffffc00f08947 */ /* 0x002fea000383ffff */
[----:B------:R-:W-:Y:S05]  /*18c30*/  BRA `(.L_x_5297) ;  /* 0xffffffb800e47947 */ /* 0x000fea000383ffff */
.L_x_5214:
        /* <DEDUP_REMOVED lines=8> */
.L_x_5299:
[----:B------:R-:W-:Y:S05]  /*18cc0*/  BSYNC B0 ;  /* 0x0000000000007941 */ /* 0x000fea0003800000 */
.L_x_5298:
        /* <DEDUP_REMOVED lines=15> */
.L_x_5300:
        /* <DEDUP_REMOVED lines=39> */
.L_x_5301:
[----:B------:R-:W-:Y:S02]  /*19030*/  IMAD.MOV.U32 R13, RZ, RZ, R4 ;  /* 0x000000ffff0d7224 */ /* 0x000fe400078e0004 */
[----:B------:R-:W-:-:S07]  /*19040*/  IMAD.MOV.U32 R3, RZ, RZ, R14 ;  /* 0x000000ffff037224 */ /* 0x000fce00078e000e */
[----:B------:R-:W-:Y:S05]  /*19050*/  WARPSYNC.COLLECTIVE R15, `(.L_x_5302) ;  /* 0x000000000f087348 */ /* 0x000fea0003c00000 */
[----:B------:R0:W1:Y:S02]  /*19060*/  SHFL.IDX P6, R14, R13, R12, R11 ;  /* 0x0000000c0d0e7389 */ /* 0x00006400000c000b */
[----:B01----:R-:W-:Y:S01]  /*19070*/  ENDCOLLECTIVE ;  /* 0x000000000000791b */ /* 0x003fe20003800000 */
.L_x_5302:
        /* <DEDUP_REMOVED lines=29> */
.L_x_5303:
[----:B------:R-:W-:Y:S02]  /*19250*/  IMAD.MOV.U32 R13, RZ, RZ, R4 ;  /* 0x000000ffff0d7224 */ /* 0x000fe400078e0004 */
[----:B------:R-:W-:-:S07]  /*19260*/  IMAD.MOV.U32 R7, RZ, RZ, R14 ;  /* 0x000000ffff077224 */ /* 0x000fce00078e000e */
[----:B------:R-:W-:Y:S05]  /*19270*/  WARPSYNC.COLLECTIVE R15, `(.L_x_5304) ;  /* 0x000000000f087348 */ /* 0x000fea0003c00000 */
[----:B------:R0:W1:Y:S02]  /*19280*/  SHFL.IDX P6, R14, R13, R12, R11 ;  /* 0x0000000c0d0e7389 */ /* 0x00006400000c000b */
[----:B01----:R-:W-:Y:S01]  /*19290*/  ENDCOLLECTIVE ;  /* 0x000000000000791b */ /* 0x003fe20003800000 */
.L_x_5304:
        /* <DEDUP_REMOVED lines=29> */
.L_x_5305:
[----:B------:R-:W-:Y:S02]  /*19470*/  IMAD.MOV.U32 R13, RZ, RZ, R4 ;  /* 0x000000ffff0d7224 */ /* 0x000fe400078e0004 */
[----:B------:R-:W-:-:S07]  /*19480*/  IMAD.MOV.U32 R6, RZ, RZ, R14 ;  /* 0x000000ffff067224 */ /* 0x000fce00078e000e */
[----:B------:R-:W-:Y:S05]  /*19490*/  WARPSYNC.COLLECTIVE R15, `(.L_x_5306) ;  /* 0x000000000f087348 */ /* 0x000fea0003c00000 */
[----:B------:R0:W1:Y:S02]  /*194a0*/  SHFL.IDX P6, R14, R13, R12, R11 ;  /* 0x0000000c0d0e7389 */ /* 0x00006400000c000b */
[----:B01----:R-:W-:Y:S01]  /*194b0*/  ENDCOLLECTIVE ;  /* 0x000000000000791b */ /* 0x003fe20003800000 */
.L_x_5306:
[----:B------:R-:W-:Y:S01]  /*194c0*/  IMAD.MOV.U32 R2, RZ, RZ, R14 ;  /* 0x000000ffff027224 */ /* 0x000fe200078e000e */
[----:B------:R-:W-:Y:S06]  /*194d0*/  BRA `(.L_x_5307) ;  /* 0xffffffb800787947 */ /* 0x000fec000383ffff */
.L_x_5221:
[----:B0-----:R0:W1:Y:S02]  /*194e0*/  SYNCS.PHASECHK.TRANS64.TRYWAIT P0, [R6+URZ+0x38840], R17 ;  /* 0x03884011060075a7 */ /* 0x001064000800017f */
[----:B-1----:R-:W-:Y:S05]  /*194f0*/  @!P0 NANOSLEEP.SYNCS 0x989680 ;  /* 0x009896800000895d */ /* 0x002fea0003900000 */
[----:B------:R-:W1:Y:S02]  /*19500*/  @!P0 SYNCS.PHASECHK.TRANS64 P0, [R6+URZ+0x38840], R17 ;  /* 0x03884011060085a7 */ /* 0x000e64000800007f */
[----:B-1----:R-:W-:Y:S05]  /*19510*/  @!P0 BRA `(.L_x_5221) ;  /* 0xfffffffc00f08947 */ /* 0x002fea000383ffff */
[----:B------:R-:W-:Y:S05]  /*19520*/  BRA `(.L_x_5308) ;  /* 0xffffffc0000c7947 */ /* 0x000fea000383ffff */
.L_x_5222:
        /* <DEDUP_REMOVED lines=8> */
.L_x_5310:
[----:B------:R-:W-:Y:S05]  /*195b0*/  BSYNC B1 ;  /* 0x0000000000017941 */ /* 0x000fea0003800000 */
.L_x_5309:
        /* <DEDUP_REMOVED lines=9> */
.L_x_5311:
[----:B------:R-:W-:Y:S02]  /*19650*/  IMAD.MOV.U32 R13, RZ, RZ, R27 ;  /* 0x000000ffff0d7224 */ /* 0x000fe400078e001b */
[----:B------:R-:W-:Y:S02]  /*19660*/  IMAD.MOV.U32 R12, RZ, RZ, 0x1 ;  /* 0x00000001ff0c7424 */ /* 0x000fe400078e00ff */
[----:B------:R-:W-:-:S07]  /*19670*/  IMAD.MOV.U32 R2, RZ, RZ, R14 ;  /* 0x000000ffff027224 */ /* 0x000fce00078e000e */
[----:B------:R-:W-:Y:S05]  /*19680*/  WARPSYNC.COLLECTIVE R15, `(.L_x_5312) ;  /* 0x000000000f087348 */ /* 0x000fea0003c00000 */
[----:B------:R0:W1:Y:S02]  /*19690*/  SHFL.IDX P6, R14, R13, R12, R11 ;  /* 0x0000000c0d0e7389 */ /* 0x00006400000c000b */
[----:B01----:R-:W-:Y:S01]  /*196a0*/  ENDCOLLECTIVE ;  /* 0x000000000000791b */ /* 0x003fe20003800000 */
.L_x_5312:
        /* <DEDUP_REMOVED lines=11> */
.L_x_5313:
[----:B------:R-:W-:Y:S02]  /*19760*/  IMAD.MOV.U32 R13, RZ, RZ, R27 ;  /* 0x000000ffff0d7224 */ /* 0x000fe400078e001b */
[----:B------:R-:W-:Y:S02]  /*19770*/  IMAD.MOV.U32 R12, RZ, RZ, 0x2 ;  /* 0x00000002ff0c7424 */ /* 0x000fe400078e00ff */
[----:B------:R-:W-:-:S07]  /*19780*/  IMAD.MOV.U32 R2, RZ, RZ, R14 ;  /* 0x000000ffff027224 */ /* 0x000fce00078e000e */
[----:B------:R-:W-:Y:S05]  /*19790*/  WARPSYNC.COLLECTIVE R15, `(.L_x_5314) ;  /* 0x000000000f087348 */ /* 0x000fea0003c00000 */
[----:B------:R0:W1:Y:S02]  /*197a0*/  SHFL.IDX P6, R14, R13, R12, R11 ;  /* 0x0000000c0d0e7389 */ /* 0x00006400000c000b */
[----:B01----:R-:W-:Y:S01]  /*197b0*/  ENDCOLLECTIVE ;  /* 0x000000000000791b */ /* 0x003fe20003800000 */
.L_x_5314:
        /* <DEDUP_REMOVED lines=11> */
.L_x_5315:
[----:B------:R-:W-:Y:S02]  /*19870*/  IMAD.MOV.U32 R13, RZ, RZ, R27 ;  /* 0x000000ffff0d7224 */ /* 0x000fe400078e001b */
[----:B------:R-:W-:Y:S02]  /*19880*/  IMAD.MOV.U32 R12, RZ, RZ, 0x3 ;  /* 0x00000003ff0c7424 */ /* 0x000fe400078e00ff */
[----:B------:R-:W-:-:S07]  /*19890*/  IMAD.MOV.U32 R2, RZ, RZ, R14 ;  /* 0x000000ffff027224 */ /* 0x000fce00078e000e */
[----:B------:R-:W-:Y:S05]  /*198a0*/  WARPSYNC.COLLECTIVE R15, `(.L_x_5316) ;  /* 0x000000000f087348 */ /* 0x000fea0003c00000 */
[----:B------:R0:W1:Y:S02]  /*198b0*/  SHFL.IDX P6, R14, R13, R12, R11 ;  /* 0x0000000c0d0e7389 */ /* 0x00006400000c000b */
[----:B01----:R-:W-:Y:S01]  /*198c0*/  ENDCOLLECTIVE ;  /* 0x000000000000791b */ /* 0x003fe20003800000 */
.L_x_5316:
        /* <DEDUP_REMOVED lines=11> */
.L_x_5317:
[----:B------:R-:W-:Y:S01]  /*19980*/  IMAD.MOV.U32 R2, RZ, RZ, R14 ;  /* 0x000000ffff027224 */ /* 0x000fe200078e000e */
[----:B------:R-:W-:Y:S06]  /*19990*/  BRA `(.L_x_5318) ;  /* 0xffffffbc009c7947 */ /* 0x000fec000383ffff */
.L_x_5227:
[----:B---3--:R3:W4:Y:S02]  /*199a0*/  SYNCS.PHASECHK.TRANS64.TRYWAIT P0, [R6+URZ+0x38860], R17 ;  /* 0x03886011060075a7 */ /* 0x008724000800017f */
[----:B----4-:R-:W-:Y:S05]  /*199b0*/  @!P0 NANOSLEEP.SYNCS 0x989680 ;  /* 0x009896800000895d */ /* 0x010fea0003900000 */
[----:B------:R-:W4:Y:S02]  /*199c0*/  @!P0 SYNCS.PHASECHK.TRANS64 P0, [R6+URZ+0x38860], R17 ;  /* 0x03886011060085a7 */ /* 0x000f24000800007f */
[----:B----4-:R-:W-:Y:S05]  /*199d0*/  @!P0 BRA `(.L_x_5227) ;  /* 0xfffffffc00f08947 */ /* 0x010fea000383ffff */
[----:B------:R-:W-:Y:S05]  /*199e0*/  BRA `(.L_x_5319) ;  /* 0xffffffbc00ec7947 */ /* 0x000fea000383ffff */
.L_x_5228:
        /* <DEDUP_REMOVED lines=8> */
.L_x_5321:
[----:B------:R-:W-:Y:S05]  /*19a70*/  BSYNC B1 ;  /* 0x0000000000017941 */ /* 0x000fea0003800000 */
.L_x_5320:
        /* <DEDUP_REMOVED lines=13> */
.L_x_5322:
        /* <DEDUP_REMOVED lines=17> */
.L_x_5323:
        /* <DEDUP_REMOVED lines=16> */
.L_x_5324:
        /* <DEDUP_REMOVED lines=19> */
.L_x_5325:
        /* <DEDUP_REMOVED lines=14> */
.L_x_5326:
        /* <DEDUP_REMOVED lines=16> */
.L_x_5327:
        /* <DEDUP_REMOVED lines=14> */
.L_x_5328:
[----:B------:R-:W-:Y:S05]  /*1a150*/  BRA `(.L_x_5329) ;  /* 0xffffffbc00587947 */ /* 0x000fea000383ffff */
.L_x_5236:
        /* <DEDUP_REMOVED lines=8> */
.L_x_5331:
[----:B------:R-:W-:Y:S05]  /*1a1e0*/  BSYNC B0 ;  /* 0x0000000000007941 */ /* 0x000fea0003800000 */
.L_x_5330:
        /* <DEDUP_REMOVED lines=9> */
.L_x_5332:
        /* <DEDUP_REMOVED lines=18> */
.L_x_5333:
[----:B------:R-:W-:Y:S01]  /*1a3a0*/  IMAD.MOV.U32 R12, RZ, RZ, 0x2 ;  /* 0x00000002ff0c7424 */ /* 0x000fe200078e00ff */
[----:B------:R-:W-:-:S05]  /*1a3b0*/  SEL R4, R14, RZ, P1 ;  /* 0x000000ff0e047207 */ /* 0x000fca0000800000 */
[----:B------:R-:W-:-:S04]  /*1a3c0*/  IMAD.IADD R4, R17, 0x1, R4 ;  /* 0x0000000111047824 */ /* 0x000fc800078e0204 */
[----:B------:R-:W-:-:S07]  /*1a3d0*/  IMAD.MOV.U32 R13, RZ, RZ, R4 ;  /* 0x000000ffff0d7224 */ /* 0x000fce00078e0004 */
[----:B------:R-:W-:Y:S05]  /*1a3e0*/  WARPSYNC.COLLECTIVE R15, `(.L_x_5334) ;  /* 0x000000000f087348 */ /* 0x000fea0003c00000 */
[----:B------:R0:W1:Y:S02]  /*1a3f0*/  SHFL.UP P6, R14, R13, R12, R11 ;  /* 0x0400000c0d0e7389 */ /* 0x00006400000c000b */
[----:B01----:R-:W-:Y:S01]  /*1a400*/  ENDCOLLECTIVE ;  /* 0x000000000000791b */ /* 0x003fe20003800000 */
.L_x_5334:
[----:B------:R-:W-:Y:S01]  /*1a410*/  IMAD.MOV.U32 R12, RZ, RZ, 0x4 ;  /* 0x00000004ff0c7424 */ /* 0x000fe200078e00ff */
[----:B------:R-:W-:-:S05]  /*1a420*/  SEL R3, R14, RZ, P2 ;  /* 0x000000ff0e037207 */ /* 0x000fca0001000000 */
[----:B------:R-:W-:-:S04]  /*1a430*/  IMAD.IADD R6, R4, 0x1, R3 ;  /* 0x0000000104067824 */ /* 0x000fc800078e0203 */
[----:B------:R-:W-:-:S07]  /*1a440*/  IMAD.MOV.U32 R13, RZ, RZ, R6 ;  /* 0x000000ffff0d7224 */ /* 0x000fce00078e0006 */
[----:B------:R-:W-:Y:S05]  /*1a450*/  WARPSYNC.COLLECTIVE R15, `(.L_x_5335) ;  /* 0x000000000f087348 */ /* 0x000fea0003c00000 */
[----:B------:R0:W1:Y:S02]  /*1a460*/  SHFL.UP P6, R14, R13, R12, R11 ;  /* 0x0400000c0d0e7389 */ /* 0x00006400000c000b */
[----:B01----:R-:W-:Y:S01]  /*1a470*/  ENDCOLLECTIVE ;  /* 0x000000000000791b */ /* 0x003fe20003800000 */
.L_x_5335:
[----:B------:R-:W-:Y:S01]  /*1a480*/  IMAD.MOV.U32 R12, RZ, RZ, 0x8 ;  /* 0x00000008ff0c7424 */ /* 0x000fe200078e00ff */
[----:B------:R-:W-:-:S05]  /*1a490*/  SEL R3, R14, RZ, P3 ;  /* 0x000000ff0e037207 */ /* 0x000fca0001800000 */
[----:B------:R-:W-:-:S04]  /*1a4a0*/  IMAD.IADD R2, R6, 0x1, R3 ;  /* 0x0000000106027824 */ /* 0x000fc800078e0203 */
[----:B------:R-:W-:-:S07]  /*1a4b0*/  IMAD.MOV.U32 R13, RZ, RZ, R2 ;  /* 0x000000ffff0d7224 */ /* 0x000fce00078e0002 */
[----:B------:R-:W-:Y:S05]  /*1a4c0*/  WARPSYNC.COLLECTIVE R15, `(.L_x_5336) ;  /* 0x000000000f087348 */ /* 0x000fea0003c00000 */
[----:B------:R0:W1:Y:S02]  /*1a4d0*/  SHFL.UP P6, R14, R13, R12, R11 ;  /* 0x0400000c0d0e7389 */ /* 0x00006400000c000b */
[----:B01----:R-:W-:Y:S01]  /*1a4e0*/  ENDCOLLECTIVE ;  /* 0x000000000000791b */ /* 0x003fe20003800000 */
.L_x_5336:
[----:B------:R-:W-:Y:S01]  /*1a4f0*/  IMAD.MOV.U32 R12, RZ, RZ, 0x10 ;  /* 0x00000010ff0c7424 */ /* 0x000fe200078e00ff */
[----:B------:R-:W-:-:S05]  /*1a500*/  SEL R3, R14, RZ, P4 ;  /* 0x000000ff0e037207 */ /* 0x000fca0002000000 */
[----:B------:R-:W-:-:S04]  /*1a510*/  IMAD.IADD R3, R2, 0x1, R3 ;  /* 0x0000000102037824 */ /* 0x000fc800078e0203 */
[----:B------:R-:W-:-:S07]  /*1a520*/  IMAD.MOV.U32 R13, RZ, RZ, R3 ;  /* 0x000000ffff0d7224 */ /* 0x000fce00078e0003 */
[----:B------:R-:W-:Y:S05]  /*1a530*/  WARPSYNC.COLLECTIVE R15, `(.L_x_5337) ;  /* 0x000000000f087348 */ /* 0x000fea0003c00000 */
[----:B------:R0:W1:Y:S02]  /*1a540*/  SHFL.UP P6, R14, R13, R12, R11 ;  /* 0x0400000c0d0e7389 */ /* 0x00006400000c000b */
[----:B01----:R-:W-:Y:S01]  /*1a550*/  ENDCOLLECTIVE ;  /* 0x000000000000791b */ /* 0x003fe20003800000 */
.L_x_5337:
        /* <DEDUP_REMOVED lines=8> */
.L_x_5338:
[----:B------:R-:W-:Y:S05]  /*1a5e0*/  BRA `(.L_x_5339) ;  /* 0xffffffbc00ec7947 */ /* 0x000fea000383ffff */
.L_x_5241:
        /* <DEDUP_REMOVED lines=8> */
.L_x_5341:
[----:B------:R-:W-:Y:S05]  /*1a670*/  BSYNC B0 ;  /* 0x0000000000007941 */ /* 0x000fea0003800000 */
.L_x_5340:
        /* <DEDUP_REMOVED lines=8> */
.L_x_5342:
[----:B------:R-:W-:Y:S01]  /*1a700*/  IMAD.MOV.U32 R12, RZ, RZ, 0x4 ;  /* 0x00000004ff0c7424 */ /* 0x000fe200078e00ff */
[----:B------:R-:W-:-:S05]  /*1a710*/  SEL R2, R14, RZ, P2 ;  /* 0x000000ff0e027207 */ /* 0x000fca0001000000 */
[----:B------:R-:W-:-:S04]  /*1a720*/  IMAD.IADD R2, R13, 0x1, R2 ;  /* 0x000000010d027824 */ /* 0x000fc800078e0202 */
[----:B------:R-:W-:-:S07]  /*1a730*/  IMAD.MOV.U32 R13, RZ, RZ, R2 ;  /* 0x000000ffff0d7224 */ /* 0x000fce00078e0002 */
[----:B------:R-:W-:Y:S05]  /*1a740*/  WARPSYNC.COLLECTIVE R15, `(.L_x_5343) ;  /* 0x000000000f087348 */ /* 0x000fea0003c00000 */
[----:B------:R0:W1:Y:S02]  /*1a750*/  SHFL.UP P6, R14, R13, R12, R11 ;  /* 0x0400000c0d0e7389 */ /* 0x00006400000c000b */
[----:B01----:R-:W-:Y:S01]  /*1a760*/  ENDCOLLECTIVE ;  /* 0x000000000000791b */ /* 0x003fe20003800000 */
.L_x_5343:
[----:B------:R-:W-:Y:S01]  /*1a770*/  IMAD.MOV.U32 R12, RZ, RZ, 0x8 ;  /* 0x00000008ff0c7424 */ /* 0x000fe200078e00ff */
[----:B------:R-:W-:-:S05]  /*1a780*/  SEL R3, R14, RZ, P3 ;  /* 0x000000ff0e037207 */ /* 0x000fca0001800000 */
[----:B------:R-:W-:-:S04]  /*1a790*/  IMAD.IADD R3, R2, 0x1, R3 ;  /* 0x0000000102037824 */ /* 0x000fc800078e0203 */
[----:B------:R-:W-:-:S07]  /*1a7a0*/  IMAD.MOV.U32 R13, RZ, RZ, R3 ;  /* 0x000000ffff0d7224 */ /* 0x000fce00078e0003 */
[----:B------:R-:W-:Y:S05]  /*1a7b0*/  WARPSYNC.COLLECTIVE R15, `(.L_x_5344) ;  /* 0x000000000f087348 */ /* 0x000fea0003c00000 */
[----:B------:R0:W1:Y:S02]  /*1a7c0*/  SHFL.UP P6, R14, R13, R12, R11 ;  /* 0x0400000c0d0e7389 */ /* 0x00006400000c000b */
[----:B01----:R-:W-:Y:S01]  /*1a7d0*/  ENDCOLLECTIVE ;  /* 0x000000000000791b */ /* 0x003fe20003800000 */
.L_x_5344:
[----:B------:R-:W-:Y:S01]  /*1a7e0*/  IMAD.MOV.U32 R12, RZ, RZ, 0x10 ;  /* 0x00000010ff0c7424 */ /* 0x000fe200078e00ff */
[----:B------:R-:W-:-:S05]  /*1a7f0*/  SEL R4, R14, RZ, P4 ;  /* 0x000000ff0e047207 */ /* 0x000fca0002000000 */
[----:B------:R-:W-:-:S04]  /*1a800*/  IMAD.IADD R4, R3, 0x1, R4 ;  /* 0x0000000103047824 */ /* 0x000fc800078e0204 */
[----:B------:R-:W-:-:S07]  /*1a810*/  IMAD.MOV.U32 R13, RZ, RZ, R4 ;  /* 0x000000ffff0d7224 */ /* 0x000fce00078e0004 */
[----:B------:R-:W-:Y:S05]  /*1a820*/  WARPSYNC.COLLECTIVE R15, `(.L_x_5345) ;  /* 0x000000000f087348 */ /* 0x000fea0003c00000 */
[----:B------:R0:W1:Y:S02]  /*1a830*/  SHFL.UP P6, R14, R13, R12, R11 ;  /* 0x0400000c0d0e7389 */ /* 0x00006400000c000b */
[----:B01----:R-:W-:Y:S01]  /*1a840*/  ENDCOLLECTIVE ;  /* 0x000000000000791b */ /* 0x003fe20003800000 */
.L_x_5345:
        /* <DEDUP_REMOVED lines=8> */
.L_x_5346:
[----:B------:R-:W-:Y:S05]  /*1a8d0*/  BRA `(.L_x_5347) ;  /* 0xffffffbc00cc7947 */ /* 0x000fea000383ffff */
.L_x_5243:
[----:B------:R-:W-:Y:S01]  /*1a8e0*/  BSSY B0, `(.L_x_5348) ;  /* 0x0000006000007945 */ /* 0x000fe20003800000 */
[----:B------:R-:W-:Y:S01]  /*1a8f0*/  PLOP3.LUT P6, PT, P6, PT, PT, 0x8, 0x0 ;  /* 0x000000000000781c */ /* 0x000fe200037ce170 */
[----:B------:R-:W-:-:S12]  /*1a900*/  IMAD.MOV.U32 R15, RZ, RZ, -0x1 ;  /* 0xffffffffff0f7424 */ /* 0x000fd800078e00ff */
[----:B01----:R-:W-:Y:S05]  /*1a910*/  WARPSYNC.COLLECTIVE R15, `(.L_x_5349) ;  /* 0x000000000f087348 */ /* 0x003fea0003c00000 */
[----:B------:R-:W-:Y:S01]  /*1a920*/  VOTE.ANY R14, PT, P6 ;  /* 0x00000000000e7806 */ /* 0x000fe200030e0100 */
[----:B01----:R-:W-:Y:S06]  /*1a930*/  ENDCOLLECTIVE ;  /* 0x000000000000791b */ /* 0x003fec0003800000 */
.L_x_5349:
[----:B------:R-:W-:Y:S05]  /*1a940*/  BSYNC B0 ;  /* 0x0000000000007941 */ /* 0x000fea0003800000 */
.L_x_5348:
        /* <DEDUP_REMOVED lines=9> */
.L_x_5350:
[----:B------:R-:W-:Y:S01]  /*1a9e0*/  IMAD.MOV.U32 R17, RZ, RZ, R14 ;  /* 0x000000ffff117224 */ /* 0x000fe200078e000e */
[----:B------:R-:W-:Y:S06]  /*1a9f0*/  BRA `(.L_x_5351) ;  /* 0xffffffbc00bc7947 */ /* 0x000fec000383ffff */
.L_x_5245:
[----:B------:R-:W-:Y:S01]  /*1aa00*/  BSSY B0, `(.L_x_5352) ;  /* 0x0000007000007945 */ /* 0x000fe20003800000 */
[----:B------:R-:W-:Y:S02]  /*1aa10*/  IMAD.MOV.U32 R13, RZ, RZ, R2 ;  /* 0x000000ffff0d7224 */ /* 0x000fe400078e0002 */
[----:B------:R-:W-:Y:S02]  /*1aa20*/  IMAD.MOV.U32 R11, RZ, RZ, 0x1f ;  /* 0x0000001fff0b7424 */ /* 0x000fe400078e00ff */
[----:B------:R-:W-:-:S07]  /*1aa30*/  IMAD.MOV.U32 R15, RZ, RZ, -0x1 ;  /* 0xffffffffff0f7424 */ /* 0x000fce00078e00ff */
[----:B0123--:R-:W-:Y:S05]  /*1aa40*/  WARPSYNC.COLLECTIVE R15, `(.L_x_5353) ;  /* 0x000000000f087348 */ /* 0x00ffea0003c00000 */
[----:B------:R4:W0:Y:S02]  /*1aa50*/  SHFL.IDX P6, R14, R13, R12, R11 ;  /* 0x0000000c0d0e7389 */ /* 0x00082400000c000b */
[----:B01234-:R-:W-:Y:S01]  /*1aa60*/  ENDCOLLECTIVE ;  /* 0x000000000000791b */ /* 0x01ffe20003800000 */
.L_x_5353:
[----:B------:R-:W-:Y:S05]  /*1aa70*/  BSYNC B0 ;  /* 0x0000000000007941 */ /* 0x000fea0003800000 */
.L_x_5352:
[----:B------:R-:W-:Y:S05]  /*1aa80*/  BRA `(.L_x_5244) ;  /* 0xffffffbc00b47947 */ /* 0x000fea000383ffff */
.L_x_5249:
[----:B------:R0:W0:Y:S02]  /*1aa90*/  SYNCS.PHASECHK.TRANS64.TRYWAIT P0, [R7+URZ+0x38820], R0 ;  /* 0x03882000070075a7 */ /* 0x000024000800017f */
[----:B0-----:R-:W-:Y:S05]  /*1aaa0*/  @!P0 NANOSLEEP.SYNCS 0x989680 ;  /* 0x009896800000895d */ /* 0x001fea0003900000 */
[----:B------:R-:W0:Y:S02]  /*1aab0*/  @!P0 SYNCS.PHASECHK.TRANS64 P0, [R7+URZ+0x38820], R0 ;  /* 0x03882000070085a7 */ /* 0x000e24000800007f */
[----:B0-----:R-:W-:Y:S05]  /*1aac0*/  @!P0 BRA `(.L_x_5249) ;  /* 0xfffffffc00f08947 */ /* 0x001fea000383ffff */
[----:B------:R-:W-:Y:S05]  /*1aad0*/  BRA `(.L_x_5354) ;  /* 0xffffffc4002c7947 */ /* 0x000fea000383ffff */
.L_x_5250:
        /* <DEDUP_REMOVED lines=11> */
.L_x_5356:
[----:B------:R-:W-:Y:S05]  /*1ab90*/  BSYNC B0 ;  /* 0x0000000000007941 */ /* 0x000fea0003800000 */
.L_x_5355:
[----:B------:R-:W-:Y:S05]  /*1aba0*/  BRA `(.L_x_5357) ;  /* 0xffffffc400147947 */ /* 0x000fea000383ffff */
.L_x_5253:
[----:B------:R-:W-:Y:S01]  /*1abb0*/  BSSY B1, `(.L_x_5358) ;  /* 0x0000006000017945 */ /* 0x000fe20003800000 */
[----:B------:R-:W-:-:S07]  /*1abc0*/  IMAD.MOV.U32 R15, RZ, RZ, -0x1 ;  /* 0xffffffffff0f7424 */ /* 0x000fce00078e00ff */
[----:B-1234-:R-:W-:Y:S05]  /*1abd0*/  WARPSYNC.COLLECTIVE R15, `(.L_x_5359) ;  /* 0x000000000f0c7348 */ /* 0x01efea0003c00000 */
[----:B------:R-:W-:Y:S02]  /*1abe0*/  ELECT P6, UR62, PT ;  /* 0x00000000003e782f */ /* 0x000fe400038c0000 */
[----:B------:R-:W-:Y:S01]  /*1abf0*/  MOV R14, UR62 ;  /* 0x0000003e000e7c02 */ /* 0x000fe20008000f00 */
[----:B-1234-:R-:W-:Y:S10]  /*1ac00*/  ENDCOLLECTIVE ;  /* 0x000000000000791b */ /* 0x01eff40003800000 */
.L_x_5359:
[----:B------:R-:W-:Y:S05]  /*1ac10*/  BSYNC B1 ;  /* 0x0000000000017941 */ /* 0x000fea0003800000 */
.L_x_5358:
[----:B------:R-:W-:Y:S05]  /*1ac20*/  BRA `(.L_x_5360) ;  /* 0xffffffc4000c7947 */ /* 0x000fea000383ffff */
.L_x_5255:
[----:B------:R0:W0:Y:S02]  /*1ac30*/  SYNCS.PHASECHK.TRANS64.TRYWAIT P1, [R5+URZ+0x38840], R0 ;  /* 0x03884000050075a7 */ /* 0x000024000802017f */
[----:B0-----:R-:W-:Y:S05]  /*1ac40*/  @!P1 NANOSLEEP.SYNCS 0x989680 ;  /* 0x009896800000995d */ /* 0x001fea0003900000 */
[----:B------:R-:W0:Y:S02]  /*1ac50*/  @!P1 SYNCS.PHASECHK.TRANS64 P1, [R5+URZ+0x38840], R0 ;  /* 0x03884000050095a7 */ /* 0x000e24000802007f */
[----:B0-----:R-:W-:Y:S05]  /*1ac60*/  @!P1 BRA `(.L_x_5255) ;  /* 0xfffffffc00f09947 */ /* 0x001fea000383ffff */
[----:B------:R-:W-:Y:S05]  /*1ac70*/  BRA `(.L_x_5361) ;  /* 0xffffffc4002c7947 */ /* 0x000fea000383ffff */
.L_x_5257:
[----:B------:R0:W0:Y:S02]  /*1ac80*/  SYNCS.PHASECHK.TRANS64.TRYWAIT P1, [R3+URZ+0x38840], R2 ;  /* 0x03884002030075a7 */ /* 0x000024000802017f */
[----:B0-----:R-:W-:Y:S05]  /*1ac90*/  @!P1 NANOSLEEP.SYNCS 0x989680 ;  /* 0x009896800000995d */ /* 0x001fea0003900000 */
[----:B------:R-:W0:Y:S02]  /*1aca0*/  @!P1 SYNCS.PHASECHK.TRANS64 P1, [R3+URZ+0x38840], R2 ;  /* 0x03884002030095a7 */ /* 0x000e24000802007f */
[----:B0-----:R-:W-:Y:S05]  /*1acb0*/  @!P1 BRA `(.L_x_5257) ;  /* 0xfffffffc00f09947 */ /* 0x001fea000383ffff */
[----:B------:R-:W-:Y:S05]  /*1acc0*/  BRA `(.L_x_5362) ;  /* 0xffffffc400387947 */ /* 0x000fea000383ffff */
.L_x_5259:
[----:B------:R0:W0:Y:S02]  /*1acd0*/  SYNCS.PHASECHK.TRANS64.TRYWAIT P1, [R5+URZ+0x38860], R0 ;  /* 0x03886000050075a7 */ /* 0x000024000802017f */
[----:B0-----:R-:W-:Y:S05]  /*1ace0*/  @!P1 NANOSLEEP.SYNCS 0x989680 ;  /* 0x009896800000995d */ /* 0x001fea0003900000 */
[----:B------:R-:W0:Y:S02]  /*1acf0*/  @!P1 SYNCS.PHASECHK.TRANS64 P1, [R5+URZ+0x38860], R0 ;  /* 0x03886000050095a7 */ /* 0x000e24000802007f */
[----:B0-----:R-:W-:Y:S05]  /*1ad00*/  @!P1 BRA `(.L_x_5259) ;  /* 0xfffffffc00f09947 */ /* 0x001fea000383ffff */
[----:B------:R-:W-:Y:S05]  /*1ad10*/  BRA `(.L_x_5363) ;  /* 0xffffffc400347947 */ /* 0x000fea000383ffff */
.L_x_5364:
        /* <DEDUP_REMOVED lines=14> */
.L_x_5821:


//--------------------- .text._ZN7cutlass13device_kernelIN5flash11enable_sm90INS1_16FlashAttnFwdSm90INS1_25CollectiveMainloopFwdSm90ILi2EN4cute5tupleIJNS5_1CILi1EEES8_S8_EEENS6_IJNS7_ILi64EEESA_SA_EEELi512ENS_6half_tEfNS_4arch4Sm90ELb1ELb0ELb1ELb1ELb1ELb1ELb1ELb0ELb0ELb1ELb0ELb0EEENS1_21CollectiveEpilogueFwdINS6_IJSA_NS7_ILi512EEESA_EEES9_SC_SE_Li256ELb1ELb1ELb0ELb0EEENS1_36VarlenDynamicPersistentTileSchedulerILi64ELi64ELi256ELi128ELb0ELb1ELb1ELb1ELb1ELb1EEEEEEEEEvNT_6ParamsE --------------------------
	.section	.text._ZN7cutlass13device_kernelIN5flash11enable_sm90INS1_16FlashAttnFwdSm90INS1_25CollectiveMainloopFwdSm90ILi2EN4cute5tupleIJNS5_1CILi1EEES8_S8_EEENS6_IJNS7_ILi64EEESA_SA_EEELi512ENS_6half_tEfNS_4arch4Sm90ELb1ELb0ELb1ELb1ELb1ELb1ELb1ELb0ELb0ELb1ELb0ELb0EEENS1_21CollectiveEpilogueFwdINS6_IJSA_NS7_ILi512EEESA_EEES9_SC_SE_Li256ELb1ELb1ELb0ELb0EEENS1_36VarlenDynamicPersistentTileSchedulerILi64ELi64ELi256ELi128ELb0ELb1ELb1ELb1ELb1ELb1EEEEEEEEEvNT_6ParamsE,"ax",@progbits
	.align	128
.text._ZN7cutlass13device_kernelIN5flash11enable_sm90INS1_16FlashAttnFwdSm90INS1_25CollectiveMainloopFwdSm90ILi2EN4cute5tupleIJNS5_1CILi1EEES8_S8_EEENS6_IJNS7_ILi64EEESA_SA_EEELi512ENS_6half_tEfNS_4arch4Sm90ELb1ELb0ELb1ELb1ELb1ELb1ELb1ELb0ELb0ELb1ELb0ELb0EEENS1_21CollectiveEpilogueFwdINS6_IJSA_NS7_ILi512EEESA_EEES9_SC_SE_Li256ELb1ELb1ELb0ELb0EEENS1_36VarlenDynamicPersistentTileSchedulerILi64ELi64ELi256ELi128ELb0ELb1ELb1ELb1ELb1ELb1EEEEEEEEEvNT_6ParamsE:
        .type           _ZN7cutlass13device_kernelIN5flash11enable_sm90INS1_16FlashAttnFwdSm90INS1_25CollectiveMainloopFwdSm90ILi2EN4cute5tupleIJNS5_1CILi1EEES8_S8_EEENS6_IJNS7_ILi64EEESA_SA_EEELi512ENS_6half_tEfNS_4arch4Sm90ELb1ELb0ELb1ELb1ELb1ELb1ELb1ELb0ELb0ELb1ELb0ELb0EEENS1_21CollectiveEpilogueFwdINS6_IJSA_NS7_ILi512EEESA_EEES9_SC_SE_Li256ELb1ELb1ELb0ELb0EEENS1_36VarlenDynamicPersistentTileSchedulerILi64ELi64ELi256ELi128ELb0ELb1ELb1ELb1ELb1ELb1EEEEEEEEEvNT_6ParamsE,@function
        .size           _ZN7cutlass13device_kernelIN5flash11enable_sm90INS1_16FlashAttnFwdSm90INS1_25CollectiveMainloopFwdSm90ILi2EN4cute5tupleIJNS5_1CILi1EEES8_S8_EEENS6_IJNS7_ILi64EEESA_SA_EEELi512ENS_6half_tEfNS_4arch4Sm90ELb1ELb0ELb1ELb1ELb1ELb1ELb1ELb0ELb0ELb1ELb0ELb0EEENS1_21CollectiveEpilogueFwdINS6_IJSA_NS7_ILi512EEESA_EEES9_SC_SE_Li256ELb1ELb1ELb0ELb0EEENS1_36VarlenDynamicPersistentTileSchedulerILi64ELi64ELi256ELi128ELb0ELb1ELb1ELb1ELb1ELb1EEEEEEEEEvNT_6ParamsE,(.L_x_5822 - _ZN7cutlass13device_kernelIN5flash11enable_sm90INS1_16FlashAttnFwdSm90INS1_25CollectiveMainloopFwdSm90ILi2EN4cute5tupleIJNS5_1CILi1EEES8_S8_EEENS6_IJNS7_ILi64EEESA_SA_EEELi512ENS_6half_tEfNS_4arch4Sm90ELb1ELb0ELb1ELb1ELb1ELb1ELb1ELb0ELb0ELb1ELb0ELb0EEENS1_21CollectiveEpilogueFwdINS6_IJSA_NS7_ILi512EEESA_EEES9_SC_SE_Li256ELb1ELb1ELb0ELb0EEENS1_36VarlenDynamicPersistentTileSchedulerILi64ELi64ELi256ELi128ELb0ELb1ELb1ELb1ELb1ELb1EEEEEEEEEvNT_6ParamsE)
        .other          _ZN7cutlass13device_kernelIN5flash11enable_sm90INS1_16FlashAttnFwdSm90INS1_25CollectiveMainloopFwdSm90ILi2EN4cute5tupleIJNS5_1CILi1EEES8_S8_EEENS6_IJNS7_ILi64EEESA_SA_EEELi512ENS_6half_tEfNS_4arch4Sm90ELb1ELb0ELb1ELb1ELb1ELb1ELb1ELb0ELb0ELb1ELb0ELb0EEENS1_21CollectiveEpilogueFwdINS6_IJSA_NS7_ILi512EEESA_EEES9_SC_SE_Li256ELb1ELb1ELb0ELb0EEENS1_36VarlenDynamicPersistentTileSchedulerILi64ELi64ELi256ELi128ELb0ELb1ELb1ELb1ELb1ELb1EEEEEEEEEvNT_6ParamsE,@"STO_CUDA_ENTRY STV_DEFAULT"
_ZN7cutlass13device_kernelIN5flash11enable_sm90INS1_16FlashAttnFwdSm90INS1_25CollectiveMainloopFwdSm90ILi2EN4cute5tupleIJNS5_1CILi1EEES8_S8_EEENS6_IJNS7_ILi64EEESA_SA_EEELi512ENS_6half_tEfNS_4arch4Sm90ELb1ELb0ELb1ELb1ELb1ELb1ELb1ELb0ELb0ELb1ELb0ELb0EEENS1_21CollectiveEpilogueFwdINS6_IJSA_NS7_ILi512EEESA_EEES9_SC_SE_Li256ELb1ELb1ELb0ELb0EEENS1_36VarlenDynamicPersistentTileSchedulerILi64ELi64ELi256ELi128ELb0ELb1ELb1ELb1ELb1ELb1EEEEEEEEEvNT_6ParamsE:
        /* <DEDUP_REMOVED lines=17> */
.L_x_5366:
[----:B------:R-:W-:Y:S05]  /*0110*/  BSYNC B0 ;  /* 0x0000000000007941 */ /* 0x000fea0003800000 */
.L_x_5365:
        /* <DEDUP_REMOVED lines=39> */
.L_x_5367:
        /* <DEDUP_REMOVED lines=22> */
.L_x_5368:
        /* <DEDUP_REMOVED lines=18> */
.L_x_5369:
        /* <DEDUP_REMOVED lines=22> */
.L_x_5370:
        /* <DEDUP_REMOVED lines=22> */
.L_x_5371:
        /* <DEDUP_REMOVED lines=9> */
.L_x_5374:
[----:B------:R-:W-:-:S08]  /*0960*/  NOP ;  /* 0x0000000000007918 */ /* 0x000fd00000000000 */
[----:B------:R-:W0:Y:S02]  /*0970*/  USETMAXREG.TRY_ALLOC.CTAPOOL UP0, 0xe8 ;  /* 0x000000e8000079c8 */ /* 0x000e240008000600 */
[----:B0-----:R-:W-:-:S13]  /*0980*/  PLOP3.LUT P0, PT, PT, PT, UP0, 0x80, 0x0 ;  /* 0x000000000000781c */ /* 0x001fda0003f0f008 */
[----:B------:R-:W-:Y:S05]  /*0990*/  @!P0 BRA `(.L_x_5374) ;  /* 0xfffffffc00f08947 */ /* 0x000fea000383ffff */
[----:B------:R-:W-:Y:S01]  /*09a0*/  SHF.R.U32.HI R2, RZ, 0x7, R0 ;  /* 0x00000007ff027819 */ /* 0x000fe20000011600 */
[----:B------:R-:W0:Y:S01]  /*09b0*/  S2UR UR4, SR_CgaCtaId ;  /* 0x00000000000479c3 */ /* 0x000e220000008800 */
[----:B------:R-:W-:Y:S02]  /*09c0*/  MOV R3, 0x400 ;  /* 0x0000040000037802 */ /* 0x000fe40000000f00 */
[----:B------:R-:W-:-:S13]  /*09d0*/  ISETP.NE.AND P0, PT, R2, 0x1, PT ;  /* 0x000000010200780c */ /* 0x000fda0003f05270 */
        /* <DEDUP_REMOVED lines=12> */
[----:B------:R-:W-:Y:S02]  /*0aa0*/  VIADD R16, R0, 0xffffff80 ;  /* 0xffffff8000107836 */ /* 0x000fe40000000000 */
[----:B------:R-:W-:Y:S02]  /*0ab0*/  IMAD.MOV.U32 R229, RZ, RZ, 0x40 ;  /* 0x00000040ffe57424 */ /* 0x000fe400078e00ff */
[----:B------:R-:W-:Y:S01]  /*0ac0*/  IMAD.MOV.U32 R185, RZ, RZ, RZ ;  /* 0x000000ffffb97224 */ /* 0x000fe200078e00ff */
[----:B------:R-:W-:Y:S01]  /*0ad0*/  SHF.R.S32.HI R0, RZ, 0x1f, R16 ;  /* 0x0000001fff007819 */ /* 0x000fe20000011410 */
[----:B------:R-:W-:Y:S02]  /*0ae0*/  IMAD.MOV.U32 R191, RZ, RZ, RZ ;  /* 0x000000ffffbf7224 */ /* 0x000fe400078e00ff */
[----:B------:R-:W-:Y:S01]  /*0af0*/  IMAD.MOV.U32 R23, RZ, RZ, RZ ;  /* 0x000000ffff177224 */ /* 0x000fe200078e00ff */
[----:B------:R-:W-:-:S02]  /*0b00*/  LEA.HI R2, R0, R16, RZ, 0x7 ;  /* 0x0000001000027211 */ /* 0x000fc400078f38ff */
        /* <DEDUP_REMOVED lines=14> */
[----:B------:R-:W-:Y:S02]  /*0bf0*/  LEA.HI R9, R7, R8, RZ, 0x3 ;  /* 0x0000000807097211 */ /* 0x000fe400078f18ff */
[----:B------:R-:W-:Y:S02]  /*0c00*/  LOP3.LUT R13, R6, 0x1ffffffe, RZ, 0xc0, !PT ;  /* 0x1ffffffe060d7812 */ /* 0x000fe400078ec0ff */
[--C-:B------:R-:W-:Y:S02]  /*0c10*/  SHF.R.S32.HI R6, RZ, 0x2, R5.reuse ;  /* 0x00000002ff067819 */ /* 0x100fe40000011405 */
[----:B------:R-:W-:Y:S01]  /*0c20*/  SHF.R.S32.HI R7, RZ, 0x1f, R5 ;  /* 0x0000001fff077819 */ /* 0x000fe20000011405 */
[----:B------:R-:W-:Y:S01]  /*0c30*/  IMAD.IADD R13, R10, 0x1, -R13 ;  /* 0x000000010a0d7824 */ /* 0x000fe200078e0a0d */
[----:B------:R-:W-:Y:S02]  /*0c40*/  SHF.R.S32.HI R14, RZ, 0x7, R2 ;  /* 0x00000007ff0e7819 */ /* 0x000fe40000011402 */
[----:B------:R-:W-:Y:S01]  /*0c50*/  LOP3.LUT R12, R12, 0x3ffffc, RZ, 0xc0, !PT ;  /* 0x003ffffc0c0c7812 */ /* 0x000fe200078ec0ff */
[----:B------:R-:W-:Y:S01]  /*0c60*/  IMAD.SHL.U32 R13, R13, 0x8, RZ ;  /* 0x000000080d0d7824 */ /* 0x000fe200078e00ff */
[----:B------:R-:W-:Y:S01]  /*0c70*/  LEA.HI R7, R7, R6, RZ, 0x3 ;  /* 0x0000000607077211 */ /* 0x000fe200078f18ff */
[----:B------:R-:W-:Y:S01]  /*0c80*/  IMAD R15, R14, 0x100, R8 ;  /* 0x000001000e0f7824 */ /* 0x000fe200078e0208 */
[----:B------:R-:W-:Y:S01]  /*0c90*/  LOP3.LUT R11, R9, 0xfffffff8, RZ, 0xc0, !PT ;  /* 0xfffffff8090b7812 */ /* 0x000fe200078ec0ff */
[----:B------:R-:W-:Y:S01]  /*0ca0*/  IMAD.IADD R12, R20, 0x1, -R12 ;  /* 0x00000001140c7824 */ /* 0x000fe200078e0a0c */
[----:B------:R-:W-:Y:S01]  /*0cb0*/  LOP3.LUT R7, R7, 0xfffffff8, RZ, 0xc0, !PT ;  /* 0xfffffff807077812 */ /* 0x000fe200078ec0ff */
[----:B------:R-:W-:Y:S01]  /*0cc0*/  IMAD.SHL.U32 R9, R9, 0x40, RZ ;  /* 0x0000004009097824 */ /* 0x000fe200078e00ff */
[----:B------:R-:W-:Y:S01]  /*0cd0*/  LEA.HI R4, R4, R3, RZ, 0x5 ;  /* 0x0000000304047211 */ /* 0x000fe200078f28ff */
[----:B------:R-:W-:Y:S01]  /*0ce0*/  IMAD R12, R12, 0x10, R15 ;  /* 0x000000100c0c7824 */ /* 0x000fe200078e020f */
[----:B------:R-:W-:Y:S01]  /*0cf0*/  LEA.HI R2, R2, R14, RZ, 0x1 ;  /* 0x0000000e02027211 */ /* 0x000fe200078f08ff */
[----:B------:R-:W-:Y:S01]  /*0d00*/  IMAD.IADD R11, R8, 0x1, -R11 ;  /* 0x00000001080b7824 */ /* 0x000fe200078e0a0b */
[----:B------:R-:W-:Y:S01]  /*0d10*/  SHF.R.S32.HI R4, RZ, 0x5, R4 ;  /* 0x00000005ff047819 */ /* 0x000fe20000011404 */
[----:B------:R-:W-:Y:S01]  /*0d20*/  IMAD.IADD R7, R6, 0x1, -R7 ;  /* 0x0000000106077824 */ /* 0x000fe200078e0a07 */
[----:B------:R-:W-:Y:S01]  /*0d30*/  LOP3.LUT R9, R9, 0x7ffffe00, RZ, 0xc0, !PT ;  /* 0x7ffffe0009097812 */ /* 0x000fe200078ec0ff */
[----:B------:R-:W-:Y:S01]  /*0d40*/  IMAD.U32 R6, R12, 0x40, R13 ;  /* 0x000000400c067824 */ /* 0x000fe200078e000d */
[----:B------:R-:W-:Y:S01]  /*0d50*/  LOP3.LUT R2, R2, 0xfffffe, RZ, 0xc0, !PT ;  /* 0x00fffffe02027812 */ /* 0x000fe200078ec0ff */
[C---:B------:R-:W-:Y:S01]  /*0d60*/  IMAD.SHL.U32 R8, R11.reuse, 0x40, RZ ;  /* 0x000000400b087824 */ /* 0x040fe200078e00ff */
[----:B------:R-:W-:Y:S01]  /*0d70*/  R2P PR, R11, 0x6 ;  /* 0x000000060b007804 */ /* 0x000fe20000000000 */
[----:B------:R-:W-:Y:S01]  /*0d80*/  IMAD R194, R4, 0x10, R7 ;  /* 0x0000001004c27824 */ /* 0x000fe200078e0207 */
[----:B------:R0:W-:Y:S01]  /*0d90*/  STL [R1+0x74], R6 ;  /* 0x0000740601007387 */ /* 0x0001e20000100800 */
[----:B------:R-:W-:Y:S01]  /*0da0*/  IMAD R9, R20, 0x400, R9 ;  /* 0x0000040014097824 */ /* 0x000fe200078e0209 */
[----:B------:R-:W-:Y:S01]  /*0db0*/  LOP3.LUT R8, R8, 0x1c0, RZ, 0xc0, !PT ;  /* 0x000001c008087812 */ /* 0x000fe200078ec0ff */
[----:B------:R-:W-:Y:S01]  /*0dc0*/  IMAD.IADD R2, R14, 0x1, -R2 ;  /* 0x000000010e027824 */ /* 0x000fe200078e0a02 */
[----:B------:R-:W-:Y:S01]  /*0dd0*/  STL [R1+0x5c], RZ ;  /* 0x00005cff01007387 */ /* 0x000fe20000100800 */
[----:B------:R-:W-:-:S02]  /*0de0*/  SEL R229, R229, 0xffffffc0, !P2 ;  /* 0xffffffc0e5e57807 */ /* 0x000fc40005000000 */
[----:B------:R-:W-:Y:S01]  /*0df0*/  LOP3.LUT R13, R8, 0x8, R13, 0xf8, !PT ;  /* 0x00000008080d7812 */ /* 0x000fe200078ef80d */
[----:B------:R-:W-:Y:S01]  /*0e00*/  IMAD.SHL.U32 R226, R2, 0x100, RZ ;  /* 0x0000010002e27824 */ /* 0x000fe200078e00ff */
[----:B------:R-:W-:Y:S02]  /*0e10*/  SHF.R.U32.HI R8, RZ, 0x3, R8 ;  /* 0x00000003ff087819 */ /* 0x000fe40000011608 */
[----:B0-----:R-:W-:Y:S02]  /*0e20*/  LOP3.LUT R6, R5, 0x7ffffffc, RZ, 0xc0, !PT ;  /* 0x7ffffffc05067812 */ /* 0x001fe400078ec0ff */
[----:B------:R-:W-:Y:S02]  /*0e30*/  LOP3.LUT R8, R13, R8, RZ, 0x3c, !PT ;  /* 0x000000080d087212 */ /* 0x000fe400078e3cff */
[----:B------:R-:W-:Y:S02]  /*0e40*/  IADD3 R6, R3, -R6, RZ ;  /* 0x8000000603067210 */ /* 0x000fe40007ffe0ff */
[CC--:B------:R-:W-:Y:S01]  /*0e50*/  LEA.HI R3, R0.reuse, R16.reuse, RZ, 0x3 ;  /* 0x0000001000037211 */ /* 0x0c0fe200078f18ff */
[----:B------:R-:W-:Y:S01]  /*0e60*/  IMAD.IADD R9, R9, 0x1, R8 ;  /* 0x0000000109097824 */ /* 0x000fe200078e0208 */
[----:B------:R-:W-:Y:S01]  /*0e70*/  LEA.HI R0, R0, R16, RZ, 0x2 ;  /* 0x0000001000007211 */ /* 0x000fe200078f10ff */
[----:B------:R-:W-:Y:S01]  /*0e80*/  IMAD.SHL.U32 R193, R6, 0x2, RZ ;  /* 0x0000000206c17824 */ /* 0x000fe200078e00ff */
[----:B------:R-:W-:Y:S01]  /*0e90*/  SHF.R.S32.HI R4, RZ, 0x3, R3 ;  /* 0x00000003ff047819 */ /* 0x000fe20000011403 */
[----:B------:R-:W-:Y:S01]  /*0ea0*/  IMAD R227, R9, 0x2, R18 ;  /* 0x0000000209e37824 */ /* 0x000fe200078e0212 */
[----:B------:R-:W-:-:S02]  /*0eb0*/  SHF.R.S32.HI R187, RZ, 0x2, R0 ;  /* 0x00000002ffbb7819 */ /* 0x000fc40000011400 */
[----:B------:R-:W-:Y:S01]  /*0ec0*/  SHF.R.S32.HI R4, RZ, 0x1f, R0 ;  /* 0x0000001fff047819 */ /* 0x000fe20000011400 */
[----:B------:R-:W-:Y:S01]  /*0ed0*/  VIADD R228, R227, 0x36420 ;  /* 0x00036420e3e47836 */ /* 0x000fe20000000000 */
[----:B------:R-:W-:Y:S01]  /*0ee0*/  LOP3.LUT R3, R3, 0xfffffff8, RZ, 0xc0, !PT ;  /* 0xfffffff803037812 */ /* 0x000fe200078ec0ff */
[----:B------:R-:W-:Y:S01]  /*0ef0*/  VIADD R8, R187, 0x20 ;  /* 0x00000020bb087836 */ /* 0x000fe20000000000 */
[----:B------:R-:W-:Y:S02]  /*0f00*/  LOP3.LUT R0, R0, 0xfffffffc, RZ, 0xc0, !PT ;  /* 0xfffffffc00007812 */ /* 0x000fe400078ec0ff */
[----:B------:R-:W-:Y:S01]  /*0f10*/  LEA.HI R4, R4, R187, RZ, 0x3 ;  /* 0x000000bb04047211 */ /* 0x000fe200078f18ff */
[C---:B------:R-:W-:Y:S01]  /*0f20*/  IMAD.IADD R10, R16.reuse, 0x1, -R3 ;  /* 0x00000001100a7824 */ /* 0x040fe200078e0a03 */
[----:B------:R-:W-:Y:S01]  /*0f30*/  SHF.R.S32.HI R5, RZ, 0x1f, R8 ;  /* 0x0000001fff057819 */ /* 0x000fe20000011408 */
[----:B------:R-:W-:Y:S01]  /*0f40*/  IMAD.IADD R7, R16, 0x1, -R0 ;  /* 0x0000000110077824 */ /* 0x000fe200078e0a00 */
[----:B------:R-:W-:Y:S01]  /*0f50*/  LOP3.LUT R4, R4, 0xfffffff8, RZ, 0xc0, !PT ;  /* 0xfffffff804047812 */ /* 0x000fe200078ec0ff */
[----:B------:R-:W-:Y:S01]  /*0f60*/  IMAD.SHL.U32 R210, R10, 0x8, RZ ;  /* 0x000000080ad27824 */ /* 0x000fe200078e00ff */
[----:B------:R-:W-:Y:S01]  /*0f70*/  LEA.HI R5, R5, R8, RZ, 0x3 ;  /* 0x0000000805057211 */ /* 0x000fe200078f18ff */
[C---:B------:R-:W-:Y:S01]  /*0f80*/  IMAD.SHL.U32 R16, R7.reuse, 0x8, RZ ;  /* 0x0000000807107824 */ /* 0x040fe200078e00ff */
[C---:B------:R-:W-:Y:S01]  /*0f90*/  LEA.HI R0, R7.reuse, R7, RZ, 0x1 ;  /* 0x0000000707007211 */ /* 0x040fe200078f08ff */
[----:B------:R-:W-:Y:S01]  /*0fa0*/  IMAD.SHL.U32 R3, R8, 0x40, RZ ;  /* 0x0000004008037824 */ /* 0x000fe200078e00ff */
[C---:B------:R-:W-:Y:S01]  /*0fb0*/  IADD3 R34, R210.reuse, 0x100, RZ ;  /* 0x00000100d2227810 */ /* 0x040fe20007ffe0ff */
[----:B------:R-:W-:Y:S01]  /*0fc0*/  VIADD R36, R210, 0x80 ;  /* 0x00000080d2247836 */ /* 0x000fe20000000000 */
[----:B------:R-:W-:Y:S01]  /*0fd0*/  LOP3.LUT R0, R0, 0x1ffffffe, RZ, 0xc0, !PT ;  /* 0x1ffffffe00007812 */ /* 0x000fe200078ec0ff */
[----:B------:R-:W-:Y:S01]  /*0fe0*/  IMAD.SHL.U32 R188, R7, 0x4, RZ ;  /* 0x0000000407bc7824 */ /* 0x000fe200078e00ff */
[----:B------:R-:W-:Y:S01]  /*0ff0*/  IADD3 R224, R16, 0x60, RZ ;  /* 0x0000006010e07810 */ /* 0x000fe20007ffe0ff */
[----:B------:R-:W-:Y:S01]  /*1000*/  VIADD R35, R210, 0xc0 ;  /* 0x000000c0d2237836 */ /* 0x000fe20000000000 */
[----:B------:R-:W-:Y:S01]  /*1010*/  SHF.R.S32.HI R38, RZ, 0x1f, R36 ;  /* 0x0000001fff267819 */ /* 0x000fe20000011424 */
[----:B------:R-:W-:Y:S01]  /*1020*/  VIADD R225, R16, 0x40 ;  /* 0x0000004010e17836 */ /* 0x000fe20000000000 */
[----:B------:R-:W-:Y:S01]  /*1030*/  SHF.R.S32.HI R17, RZ, 0x1f, R16 ;  /* 0x0000001fff117819 */ /* 0x000fe20000011410 */
[C---:B------:R-:W-:Y:S01]  /*1040*/  VIADD R33, R210.reuse, 0x140 ;  /* 0x00000140d2217836 */ /* 0x040fe20000000000 */
[----:B------:R-:W-:Y:S01]  /*1050*/  SHF.R.S32.HI R36, RZ, 0x1f, R35 ;  /* 0x0000001fff247819 */ /* 0x000fe20000011423 */
[----:B------:R-:W-:Y:S01]  /*1060*/  IMAD.IADD R192, R187, 0x1, -R4 ;  /* 0x00000001bbc07824 */ /* 0x000fe200078e0a04 */
[----:B------:R-:W-:Y:S01]  /*1070*/  LOP3.LUT R4, R3, 0x1c0, RZ, 0xc0, !PT ;  /* 0x000001c003047812 */ /* 0x000fe200078ec0ff */
[C---:B------:R-:W-:Y:S01]  /*1080*/  VIADD R37, R210.reuse, 0x40 ;  /* 0x00000040d2257836 */ /* 0x040fe20000000000 */
[----:B------:R-:W-:Y:S01]  /*1090*/  SHF.R.S32.HI R35, RZ, 0x1f, R34 ;  /* 0x0000001fff237819 */ /* 0x000fe20000011422 */
[----:B------:R-:W-:Y:S01]  /*10a0*/  VIADD R32, R210, 0x180 ;  /* 0x00000180d2207836 */ /* 0x000fe20000000000 */
[----:B------:R-:W-:Y:S01]  /*10b0*/  SHF.R.S32.HI R34, RZ, 0x1f, R33 ;  /* 0x0000001fff227819 */ /* 0x000fe20000011421 */
[----:B------:R-:W-:Y:S01]  /*10c0*/  VIADD R209, R188, 0x10 ;  /* 0x00000010bcd17836 */ /* 0x000fe20000000000 */
[----:B------:R-:W-:Y:S01]  /*10d0*/  SHF.R.S32.HI R39, RZ, 0x1f, R37 ;  /* 0x0000001fff277819 */ /* 0x000fe20000011425 */
[----:B------:R-:W-:Y:S01]  /*10e0*/  VIADD R31, R210, 0x1c0 ;  /* 0x000001c0d21f7836 */ /* 0x000fe20000000000 */
[----:B------:R-:W-:Y:S01]  /*10f0*/  SHF.R.S32.HI R33, RZ, 0x1f, R32 ;  /* 0x0000001fff217819 */ /* 0x000fe20000011420 */
[----:B------:R-:W-:Y:S01]  /*1100*/  IMAD.IADD R3, R7, 0x1, -R0 ;  /* 0x0000000107037824 */ /* 0x000fe200078e0a00 */
[----:B------:R-:W-:Y:S01]  /*1110*/  SHF.R.S32.HI R0, RZ, 0x1f, R225 ;  /* 0x0000001fff007819 */ /* 0x000fe200000114e1 */
[C---:B------:R-:W-:Y:S01]  /*1120*/  VIADD R223, R16.reuse, 0x80 ;  /* 0x0000008010df7836 */ /* 0x040fe20000000000 */
[----:B------:R-:W-:Y:S01]  /*1130*/  SHF.R.S32.HI R7, RZ, 0x1f, R224 ;  /* 0x0000001fff077819 */ /* 0x000fe200000114e0 */
[----:B------:R-:W-:Y:S01]  /*1140*/  IMAD.SHL.U32 R5, R5, 0x40, RZ ;  /* 0x0000004005057824 */ /* 0x000fe200078e00ff */
[----:B------:R-:W-:Y:S01]  /*1150*/  SHF.R.S32.HI R37, RZ, 0x1f, R209 ;  /* 0x0000001fff257819 */ /* 0x000fe200000114d1 */
[C---:B------:R-:W-:Y:S01]  /*1160*/  VIADD R30, R16.reuse, 0x1c0 ;  /* 0x000001c0101e7836 */ /* 0x040fe20000000000 */
[----:B------:R-:W-:Y:S01]  /*1170*/  SHF.R.S32.HI R32, RZ, 0x1f, R31 ;  /* 0x0000001fff207819 */ /* 0x000fe2000001141f */
[----:B------:R-:W-:Y:S01]  /*1180*/  VIADD R28, R16, 0x1e0 ;  /* 0x000001e0101c7836 */ /* 0x000fe20000000000 */
[----:B------:R-:W-:Y:S01]  /*1190*/  LOP3.LUT R2, R4, 0x38, R16, 0xf8, !PT ;  /* 0x0000003804027812 */ /* 0x000fe200078ef810 */
[C---:B------:R-:W-:Y:S01]  /*11a0*/  VIADD R222, R16.reuse, 0xa0 ;  /* 0x000000a010de7836 */ /* 0x040fe20000000000 */
[----:B------:R-:W-:Y:S01]  /*11b0*/  SHF.R.U32.HI R24, RZ, 0x3, R4 ;  /* 0x00000003ff187819 */ /* 0x000fe20000011604 */
[C---:B------:R-:W-:Y:S01]  /*11c0*/  VIADD R221, R16.reuse, 0xc0 ;  /* 0x000000c010dd7836 */ /* 0x040fe20000000000 */
[----:B------:R-:W-:Y:S01]  /*11d0*/  SHF.L.U64.HI R31, R225, 0x1, R0 ;  /* 0x00000001e11f7819 */ /* 0x000fe20000010200 */
[----:B------:R-:W-:Y:S01]  /*11e0*/  STL [R1+0x8], R30 ;  /* 0x0000081e01007387 */ /* 0x000fe20000100800 */
[----:B------:R-:W-:Y:S01]  /*11f0*/  SHF.R.S32.HI R4, RZ, 0x1f, R223 ;  /* 0x0000001fff047819 */ /* 0x000fe200000114df */
[----:B------:R-:W-:Y:S01]  /*1200*/  VIADD R220, R16, 0xe0 ;  /* 0x000000e010dc7836 */ /* 0x000fe20000000000 */
[----:B------:R-:W-:Y:S01]  /*1210*/  LOP3.LUT R5, R5, 0xfffffe00, RZ, 0xc0, !PT ;  /* 0xfffffe0005057812 */ /* 0x000fe200078ec0ff */
[----:B------:R-:W-:Y:S01]  /*1220*/  STL [R1+0x4], R28 ;  /* 0x0000041c01007387 */ /* 0x000fe20000100800 */
[----:B------:R-:W-:Y:S01]  /*1230*/  SHF.L.U64.HI R0, R224, 0x1, R7 ;  /* 0x00000001e0007819 */ /* 0x000fe20000010207 */
[C---:B------:R-:W-:Y:S01]  /*1240*/  VIADD R219, R16.reuse, 0x100 ;  /* 0x0000010010db7836 */ /* 0x040fe20000000000 */
[----:B------:R-:W-:Y:S01]  /*1250*/  SHF.R.S32.HI R11, RZ, 0x1f, R222 ;  /* 0x0000001fff0b7819 */ /* 0x000fe200000114de */
[----:B------:R-:W-:Y:S01]  /*1260*/  STL [R1+0x64], R37 ;  /* 0x0000642501007387 */ /* 0x000fe20000100800 */
[----:B------:R-:W-:Y:S01]  /*1270*/  SHF.L.U64.HI R4, R223, 0x1, R4 ;  /* 0x00000001df047819 */ /* 0x000fe20000010204 */
[C---:B------:R-:W-:Y:S01]  /*1280*/  VIADD R218, R16.reuse, 0x120 ;  /* 0x0000012010da7836 */ /* 0x040fe20000000000 */
[----:B------:R-:W-:Y:S01]  /*1290*/  SHF.R.S32.HI R8, RZ, 0x1f, R221 ;  /* 0x0000001fff087819 */ /* 0x000fe200000114dd */
[----:B------:R-:W-:Y:S01]  /*12a0*/  STL [R1+0x14], R31 ;  /* 0x0000141f01007387 */ /* 0x000fe20000100800 */
[----:B------:R-:W-:Y:S01]  /*12b0*/  SHF.R.S32.HI R13, RZ, 0x1f, R220 ;  /* 0x0000001fff0d7819 */ /* 0x000fe200000114dc */
[C---:B------:R-:W-:Y:S01]  /*12c0*/  VIADD R217, R16.reuse, 0x140 ;  /* 0x0000014010d97836 */ /* 0x040fe20000000000 */
[----:B------:R-:W-:Y:S01]  /*12d0*/  SHF.R.S32.HI R10, RZ, 0x1f, R219 ;  /* 0x0000001fff0a7819 */ /* 0x000fe200000114db */
[----:B------:R-:W-:Y:S01]  /*12e0*/  STL [R1+0x70], R5 ;  /* 0x0000700501007387 */ /* 0x000fe20000100800 */
[C---:B------:R-:W-:Y:S01]  /*12f0*/  VIADD R216, R16.reuse, 0x160 ;  /* 0x0000016010d87836 */ /* 0x040fe20000000000 */
[----:B------:R-:W-:Y:S01]  /*1300*/  SHF.R.S32.HI R15, RZ, 0x1f, R218 ;  /* 0x0000001fff0f7819 */ /* 0x000fe200000114da */
[----:B------:R-:W-:Y:S01]  /*1310*/  VIADD R215, R16, 0x180 ;  /* 0x0000018010d77836 */ /* 0x000fe20000000000 */
[----:B------:R0:W-:Y:S01]  /*1320*/  STL [R1+0x18], R0 ;  /* 0x0000180001007387 */ /* 0x0001e20000100800 */
[----:B------:R-:W-:Y:S01]  /*1330*/  SHF.L.U64.HI R7, R220, 0x1, R13 ;  /* 0x00000001dc077819 */ /* 0x000fe2000001020d */
[C---:B------:R-:W-:Y:S01]  /*1340*/  VIADD R214, R16.reuse, 0x1a0 ;  /* 0x000001a010d67836 */ /* 0x040fe20000000000 */
[----:B------:R-:W-:Y:S01]  /*1350*/  SHF.R.S32.HI R12, RZ, 0x1f, R217 ;  /* 0x0000001fff0c7819 */ /* 0x000fe200000114d9 */
[----:B------:R1:W-:Y:S01]  /*1360*/  STL [R1+0x1c], R4 ;  /* 0x00001c0401007387 */ /* 0x0003e20000100800 */
[----:B------:R-:W-:Y:S01]  /*1370*/  SHF.R.S32.HI R21, RZ, 0x1f, R216 ;  /* 0x0000001fff157819 */ /* 0x000fe200000114d8 */
[----:B------:R-:W-:Y:S01]  /*1380*/  VIADD R184, R16, 0x20 ;  /* 0x0000002010b87836 */ /* 0x000fe20000000000 */
[----:B------:R-:W-:-:S02]  /*1390*/  SHF.R.S32.HI R14, RZ, 0x1f, R215 ;  /* 0x0000001fff0e7819 */ /* 0x000fc400000114d7 */
[----:B------:R-:W-:Y:S02]  /*13a0*/  SHF.R.S32.HI R29, RZ, 0x1f, R214 ;  /* 0x0000001fff1d7819 */ /* 0x000fe400000114d6 */
[----:B0-----:R-:W-:Y:S02]  /*13b0*/  SHF.L.U64.HI R0, R222, 0x1, R11 ;  /* 0x00000001de007819 */ /* 0x001fe4000001020b */
[----:B------:R-:W-:Y:S02]  /*13c0*/  SHF.R.S32.HI R20, RZ, 0x1f, R30 ;  /* 0x0000001fff147819 */ /* 0x000fe4000001141e */
[----:B-1----:R-:W-:Y:S01]  /*13d0*/  SHF.L.U64.HI R4, R221, 0x1, R8 ;  /* 0x00000001dd047819 */ /* 0x002fe20000010208 */
[----:B------:R0:W-:Y:S01]  /*13e0*/  STL [R1+0x20], R0 ;  /* 0x0000200001007387 */ /* 0x0001e20000100800 */
[----:B------:R-:W-:Y:S02]  /*13f0*/  SHF.R.S32.HI R22, RZ, 0x1f, R28 ;  /* 0x0000001fff167819 */ /* 0x000fe4000001141c */
[----:B------:R-:W-:Y:S01]  /*1400*/  LOP3.LUT R5, R5, R2, R24, 0xf6, !PT ;  /* 0x0000000205057212 */ /* 0x000fe200078ef618 */
[----:B------:R1:W-:Y:S01]  /*1410*/  STL [R1+0x24], R4 ;  /* 0x0000240401007387 */ /* 0x0003e20000100800 */
[----:B------:R-:W-:Y:S01]  /*1420*/  IMAD R2, R3, 0x8, R194 ;  /* 0x0000000803027824 */ /* 0x000fe200078e02c2 */
[----:B------:R-:W-:-:S02]  /*1430*/  SHF.R.S32.HI R195, RZ, 0x1f, R184 ;  /* 0x0000001fffc37819 */ /* 0x000fc400000114b8 */
[----:B------:R3:W-:Y:S01]  /*1440*/  STL [R1+0x28], R7 ;  /* 0x0000280701007387 */ /* 0x0007e20000100800 */
[----:B0-----:R-:W-:Y:S02]  /*1450*/  SHF.L.U64.HI R0, R219, 0x1, R10 ;  /* 0x00000001db007819 */ /* 0x001fe4000001020a */
[----:B-1----:R-:W-:-:S03]  /*1460*/  SHF.L.U64.HI R4, R218, 0x1, R15 ;  /* 0x00000001da047819 */ /* 0x002fc6000001020f */
[----:B------:R0:W-:Y:S01]  /*1470*/  STL [R1+0x2c], R0 ;  /* 0x00002c0001007387 */ /* 0x0001e20000100800 */
[----:B---3--:R-:W-:-:S03]  /*1480*/  SHF.L.U64.HI R7, R217, 0x1, R12 ;  /* 0x00000001d9077819 */ /* 0x008fc6000001020c */
[----:B------:R1:W-:Y:S04]  /*1490*/  STL [R1+0x30], R4 ;  /* 0x0000300401007387 */ /* 0x0003e80000100800 */
[----:B------:R3:W-:Y:S01]  /*14a0*/  STL [R1+0x34], R7 ;  /* 0x0000340701007387 */ /* 0x0007e20000100800 */
[----:B0-----:R-:W-:Y:S02]  /*14b0*/  SHF.L.U64.HI R0, R216, 0x1, R21 ;  /* 0x00000001d8007819 */ /* 0x001fe40000010215 */
[----:B-1----:R-:W-:-:S03]  /*14c0*/  SHF.L.U64.HI R4, R215, 0x1, R14 ;  /* 0x00000001d7047819 */ /* 0x002fc6000001020e */
[----:B------:R0:W-:Y:S01]  /*14d0*/  STL [R1+0x38], R0 ;  /* 0x0000380001007387 */ /* 0x0001e20000100800 */
[----:B---3--:R-:W-:-:S03]  /*14e0*/  SHF.L.U64.HI R7, R30, 0x1, R20 ;  /* 0x000000011e077819 */ /* 0x008fc60000010214 */
[----:B------:R1:W-:Y:S01]  /*14f0*/  STL [R1+0x3c], R4 ;  /* 0x00003c0401007387 */ /* 0x0003e20000100800 */
[----:B0-----:R-:W-:Y:S02]  /*1500*/  SHF.L.U64.HI R0, R214, 0x1, R29 ;  /* 0x00000001d6007819 */ /* 0x001fe4000001021d */
[----:B-1----:R-:W-:-:S03]  /*1510*/  SHF.L.U64.HI R4, R28, 0x1, R22 ;  /* 0x000000011c047819 */ /* 0x002fc60000010216 */
[----:B------:R0:W-:Y:S04]  /*1520*/  STL [R1+0x40], R0 ;  /* 0x0000400001007387 */ /* 0x0001e80000100800 */
[----:B------:R-:W-:Y:S04]  /*1530*/  STL [R1+0x44], R7 ;  /* 0x0000440701007387 */ /* 0x000fe80000100800 */
[----:B------:R1:W-:Y:S01]  /*1540*/  STL [R1+0x48], R4 ;  /* 0x0000480401007387 */ /* 0x0003e20000100800 */
[----:B0-----:R-:W-:-:S04]  /*1550*/  VIADD R0, R227, 0x36400 ;  /* 0x00036400e3007836 */ /* 0x001fc80000000000 */
[C---:B------:R-:W-:Y:S02]  /*1560*/  @P1 VIADD R228, R0.reuse, 0xffffffe0 ;  /* 0xffffffe000e41836 */ /* 0x040fe40000000000 */
[----:B------:R-:W-:Y:S02]  /*1570*/  IMAD.IADD R0, R0, 0x1, R229 ;  /* 0x0000000100007824 */ /* 0x000fe400078e02e5 */
[----:B-1----:R-:W-:Y:S02]  /*1580*/  IMAD R4, R5, 0x2, R18 ;  /* 0x0000000205047824 */ /* 0x002fe400078e0212 */
[----:B------:R-:W-:-:S03]  /*1590*/  IMAD.IADD R229, R229, 0x1, R228 ;  /* 0x00000001e5e57824 */ /* 0x000fc600078e02e4 */
[----:B------:R0:W-:Y:S04]  /*15a0*/  STL [R1+0x68], R4 ;  /* 0x0000680401007387 */ /* 0x0001e80000100800 */
[----:B------:R0:W-:Y:S04]  /*15b0*/  STL [R1+0x10], R2 ;  /* 0x0000100201007387 */ /* 0x0001e80000100800 */
[----:B------:R0:W-:Y:S01]  /*15c0*/  STL [R1], R0 ;  /* 0x0000000001007387 */ /* 0x0001e20000100800 */
[----:B--2---:R-:W-:Y:S01]  /*15d0*/  LOP3.LUT R186, R19, 0x1, RZ, 0xfc, !PT ;  /* 0x0000000113ba7812 */ /* 0x004fe200078efcff */
[----:B0-----:R-:W-:-:S07]  /*15e0*/  IMAD.MOV.U32 R19, RZ, RZ, RZ ;  /* 0x000000ffff137224 */ /* 0x001fce00078e00ff */
.L_x_5514:
[----:B01-34-:R-:W0:Y:S01]  /*15f0*/  LDC.64 R2, c[0x0][0xd88] ;  /* 0x00036200ff027b82 */ /* 0x01be220000000a00 */
[----:B------:R-:W-:Y:S01]  /*1600*/  ULDC.64 UR4, c[0x0][0xb20] ;  /* 0x0002c80000047ab9 */ /* 0x000fe20000000a00 */
[----:B------:R-:W-:Y:S01]  /*1610*/  ULDC.64 UR8, c[0x0][0xb10] ;  /* 0x0002c40000087ab9 */ /* 0x000fe20000000a00 */
[----:B------:R-:W-:Y:S01]  /*1620*/  ULDC.64 UR6, c[0x0][0xb00] ;  /* 0x0002c00000067ab9 */ /* 0x000fe20000000a00 */
[----:B0-----:R-:W-:-:S05]  /*1630*/  IMAD.WIDE R2, R27, 0x4, R2 ;  /* 0x000000041b027825 */ /* 0x001fca00078e0202 */
[----:B--2---:R-:W2:Y:S01]  /*1640*/  LDG.E R0, desc[UR40][R2.64] ;  /* 0x0000002802007981 */ /* 0x004ea2000c1e1900 */
[----:B------:R-:W-:Y:S01]  /*1650*/  ISETP.NE.U32.AND P2, PT, RZ, UR4, PT ;  /* 0x00000004ff007c0c */ /* 0x000fe2000bf45070 */
[----:B------:R-:W-:Y:S01]  /*1660*/  IMAD.MOV.U32 R9, RZ, RZ, RZ ;  /* 0x000000ffff097224 */ /* 0x000fe200078e00ff */
[----:B------:R-:W-:Y:S02]  /*1670*/  ISETP.NE.U32.AND P1, PT, RZ, UR8, PT ;  /* 0x00000008ff007c0c */ /* 0x000fe4000bf25070 */
[----:B------:R-:W-:Y:S02]  /*1680*/  ISETP.NE.AND.EX P2, PT, RZ, UR5, PT, P2 ;  /* 0x00000005ff007c0c */ /* 0x000fe4000bf45320 */
[----:B------:R-:W-:Y:S02]  /*1690*/  ISETP.NE.AND.EX P1, PT, RZ, UR9, PT, P1 ;  /* 0x00000009ff007c0c */ /* 0x000fe4000bf25310 */
[----:B------:R-:W-:Y:S02]  /*16a0*/  ISETP.NE.U32.AND P0, PT, RZ, UR6, PT ;  /* 0x00000006ff007c0c */ /* 0x000fe4000bf05070 */
[----:B------:R-:W-:-:S02]  /*16b0*/  MOV R29, RZ ;  /* 0x000000ff001d7202 */ /* 0x000fc40000000f00 */
[----:B------:R-:W-:Y:S02]  /*16c0*/  ISETP.NE.AND.EX P0, PT, RZ, UR7, PT, P0 ;  /* 0x00000007ff007c0c */ /* 0x000fe4000bf05300 */
[----:B--2---:R-:W-:Y:S01]  /*16d0*/  SHF.R.S32.HI R4, RZ, 0x1f, R0 ;  /* 0x0000001fff047819 */ /* 0x004fe20000011400 */
[C---:B------:R-:W-:Y:S02]  /*16e0*/  IMAD.SHL.U32 R31, R0.reuse, 0x4, RZ ;  /* 0x00000004001f7824 */ /* 0x040fe400078e00ff */
[C---:B------:R-:W-:Y:S01]  /*16f0*/  @P2 LEA R2, P3, R0.reuse, UR4, 0x2 ;  /* 0x0000000400022c11 */ /* 0x040fe2000f8610ff */
[----:B------:R-:W-:Y:S01]  /*1700*/  STL [R1+0x58], R0 ;  /* 0x0000580001007387 */ /* 0x000fe20000100800 */
[C-C-:B------:R-:W-:Y:S02]  /*1710*/  SHF.L.U64.HI R30, R0.reuse, 0x2, R4.reuse ;  /* 0x00000002001e7819 */ /* 0x140fe40000010204 */
[----:B------:R-:W-:Y:S01]  /*1720*/  @P2 LEA.HI.X R3, R0, UR5, R4, 0x2, P3 ;  /* 0x0000000500032c11 */ /* 0x000fe200098f1404 */
[----:B------:R0:W-:Y:S01]  /*1730*/  STL [R1+0x60], R4 ;  /* 0x0000600401007387 */ /* 0x0001e20000100800 */
[----:B------:R-:W-:Y:S01]  /*1740*/  IADD3 R6, P4, R31, UR6, RZ ;  /* 0x000000061f067c10 */ /* 0x000fe2000ff9e0ff */
[----:B------:R-:W-:-:S02]  /*1750*/  ULDC UR4, c[0x0][0x288] ;  /* 0x0000a20000047ab9 */ /* 0x000fc40000000800 */
[----:B------:R1:W5:Y:S01]  /*1760*/  @P2 LDG.E R9, desc[UR40][R2.64] ;  /* 0x0000002802092981 */ /* 0x000362000c1e1900 */
[----:B------:R-:W-:Y:S01]  /*1770*/  IMAD.U32 R208, RZ, RZ, UR4 ;  /* 0x00000004ffd07e24 */ /* 0x000fe2000f8e00ff */
[----:B------:R-:W-:Y:S01]  /*1780*/  IADD3.X R7, R30, UR7, RZ, P4, !PT ;  /* 0x000000071e077c10 */ /* 0x000fe2000a7fe4ff */
[----:B------:R-:W-:Y:S01]  /*1790*/  ULDC.64 UR4, c[0x0][0x418] ;  /* 0x0001060000047ab9 */ /* 0x000fe20000000a00 */
[----:B------:R1:W-:Y:S01]  /*17a0*/  STL [R1+0x50], R31 ;  /* 0x0000501f01007387 */ /* 0x0003e20000100800 */
[----:B0-----:R-:W-:-:S03]  /*17b0*/  @P1 IADD3 R4, P2, R31, UR8, RZ ;  /* 0x000000081f041c10 */ /* 0x001fc6000ff5e0ff */
[----:B------:R1:W5:Y:S01]  /*17c0*/  @P0 LDG.E R29, desc[UR40][R6.64] ;  /* 0x00000028061d0981 */ /* 0x000362000c1e1900 */
[----:B------:R-:W-:Y:S01]  /*17d0*/  @P1 IADD3.X R5, R30, UR9, RZ, P2, !PT ;  /* 0x000000091e051c10 */ /* 0x000fe200097fe4ff */
[----:B------:R-:W-:Y:S02]  /*17e0*/  UISETP.NE.U32.AND UP0, UPT, UR4, URZ, UPT ;  /* 0x0000003f0400728c */ /* 0x000fe4000bf05070 */
[----:B------:R1:W-:Y:S01]  /*17f0*/  STL [R1+0x54], R30 ;  /* 0x0000541e01007387 */ /* 0x0003e20000100800 */
[----:B------:R-:W-:Y:S01]  /*1800*/  ULDC.64 UR8, c[0x0][0xb18] ;  /* 0x0002c60000087ab9 */ /* 0x000fe20000000a00 */
[----:B------:R-:W-:Y:S02]  /*1810*/  ULDC UR4, c[0x0][0x424] ;  /* 0x0001090000047ab9 */ /* 0x000fe40000000800 */
[----:B------:R1:W5:Y:S04]  /*1820*/  @P1 LDG.E R208, desc[UR40][R4.64] ;  /* 0x0000002804d01981 */ /* 0x000368000c1e1900 */
[----:B------:R1:W-:Y:S01]  /*1830*/  STL [R1+0x4c], R26 ;  /* 0x00004c1a01007387 */ /* 0x0003e20000100800 */
[----:B------:R-:W-:Y:S01]  /*1840*/  UISETP.NE.AND.EX UP0, UPT, UR5, URZ, UPT, UP0 ;  /* 0x0000003f0500728c */ /* 0x000fe2000bf05300 */
[----:B------:R-:W-:-:S02]  /*1850*/  ISETP.NE.U32.AND P2, PT, RZ, UR8, PT ;  /* 0x00000008ff007c0c */ /* 0x000fc4000bf45070 */
[----:B------:R-:W-:Y:S01]  /*1860*/  ULDC UR5, c[0x0][0x2f0] ;  /* 0x0000bc0000057ab9 */ /* 0x000fe20000000800 */
[----:B------:R-:W-:Y:S01]  /*1870*/  USEL UR4, UR4, 0x1, UP0 ;  /* 0x0000000104047887 */ /* 0x000fe20008000000 */
[----:B------:R-:W-:-:S03]  /*1880*/  ISETP.NE.AND.EX P2, PT, RZ, UR9, PT, P2 ;  /* 0x00000009ff007c0c */ /* 0x000fc6000bf45320 */
[----:B------:R-:W-:-:S03]  /*1890*/  UIMAD UR4, UR4, UR5, URZ ;  /* 0x00000005040472a4 */ /* 0x000fc6000f8e023f */
[----:B------:R-:W-:Y:S01]  /*18a0*/  ULDC UR5, c[0x0][0x348] ;  /* 0x0000d20000057ab9 */ /* 0x000fe20000000800 */
[----:B------:R-:W-:Y:S01]  /*18b0*/  IMAD.MOV.U32 R36, RZ, RZ, R0 ;  /* 0x000000ffff247224 */ /* 0x000fe200078e0000 */
[----:B-1----:R-:W-:Y:S07]  /*18c0*/  @P1 BRA `(.L_x_5376) ;  /* 0x0000000000241947 */ /* 0x002fee0003800000 */
        /* <DEDUP_REMOVED lines=9> */
.L_x_5376:
[----:B------:R-:W-:Y:S02]  /*1960*/  IMAD.U32 R27, RZ, RZ, UR5 ;  /* 0x00000005ff1b7e24 */ /* 0x000fe4000f8e00ff */
[----:B------:R-:W-:Y:S01]  /*1970*/  IMAD.U32 R28, RZ, RZ, UR4 ;  /* 0x00000004ff1c7e24 */ /* 0x000fe2000f8e00ff */
[----:B------:R-:W-:Y:S06]  /*1980*/  @!P2 BRA `(.L_x_5377) ;  /* 0x000000000010a947 */ /* 0x000fec0003800000 */
[----:B------:R-:W-:-:S04]  /*1990*/  IADD3 R2, P0, R31, UR8, RZ ;  /* 0x000000081f027c10 */ /* 0x000fc8000ff1e0ff */
[----:B------:R-:W-:-:S05]  /*19a0*/  IADD3.X R3, R30, UR9, RZ, P0, !PT ;  /* 0x000000091e037c10 */ /* 0x000fca00087fe4ff */
[----:B------:R0:W5:Y:S01]  /*19b0*/  LDG.E R28, desc[UR40][R2.64] ;  /* 0x00000028021c7981 */ /* 0x000162000c1e1900 */
[----:B------:R-:W-:Y:S05]  /*19c0*/  BRA `(.L_x_5378) ;  /* 0x0000000000107947 */ /* 0x000fea0003800000 */
.L_x_5377:
[----:B------:R-:W-:Y:S05]  /*19d0*/  @!P0 BRA `(.L_x_5378) ;  /* 0x00000000000c8947 */ /* 0x000fea0003800000 */
[----:B------:R-:W2:Y:S04]  /*19e0*/  LDG.E R3, desc[UR40][R6.64] ;  /* 0x0000002806037981 */ /* 0x000ea8000c1e1900 */
[----:B------:R-:W2:Y:S02]  /*19f0*/  LDG.E R28, desc[UR40][R6.64+0x4] ;  /* 0x00000428061c7981 */ /* 0x000ea4000c1e1900 */
[----:B--2---:R-:W-:-:S07]  /*1a00*/  IMAD.IADD R28, R28, 0x1, -R3 ;  /* 0x000000011c1c7824 */ /* 0x004fce00078e0a03 */
.L_x_5378:
        /* <DEDUP_REMOVED lines=9> */
[----:B------:R-:W-:Y:S01]  /*1aa0*/  ISETP.NE.U32.AND P1, PT, RZ, UR4, PT ;  /* 0x00000004ff007c0c */ /* 0x000fe2000bf25070 */
[----:B-----5:R-:W-:-:S03]  /*1ab0*/  IMAD.MOV.U32 R24, RZ, RZ, R28 ;  /* 0x000000ffff187224 */ /* 0x020fc600078e001c */
        /* <DEDUP_REMOVED lines=18> */
[----:B------:R-:W-:Y:S01]  /*1be0*/  SHF.R.S32.HI R3, RZ, 0x1f, R0 ;  /* 0x0000001fff037819 */ /* 0x000fe20000011400 */
[----:B------:R-:W-:-:S03]  /*1bf0*/  IMAD.IADD R2, R38, 0x1, R2 ;  /* 0x0000000126027824 */ /* 0x000fc600078e0202 */
[----:B------:R-:W-:Y:S02]  /*1c00*/  LEA.HI R3, R3, R0, RZ, 0x6 ;  /* 0x0000000003037211 */ /* 0x000fe400078f30ff */
[----:B---3--:R-:W-:Y:S02]  /*1c10*/  SHF.R.S32.HI R5, RZ, 0x1f, R2 ;  /* 0x0000001fff057819 */ /* 0x008fe40000011402 */
[----:B------:R-:W-:Y:S02]  /*1c20*/  SHF.R.S32.HI R170, RZ, 0x6, R3 ;  /* 0x00000006ffaa7819 */ /* 0x000fe40000011403 */
[----:B------:R-:W-:-:S04]  /*1c30*/  LEA.HI R5, R5, R2, RZ, 0x6 ;  /* 0x0000000205057211 */ /* 0x000fc800078f30ff */
[----:B------:R-:W-:-:S04]  /*1c40*/  SHF.R.S32.HI R5, RZ, 0x6, R5 ;  /* 0x00000006ff057819 */ /* 0x000fc80000011405 */
[----:B------:R-:W-:-:S05]  /*1c50*/  VIMNMX R5, R170, R5, PT ;  /* 0x00000005aa057248 */ /* 0x000fca0003fe0100 */
[----:B------:R-:W-:-:S05]  /*1c60*/  IMAD R0, R5, 0x40, -R6 ;  /* 0x0000004005007824 */ /* 0x000fca00078e0a06 */
[----:B------:R-:W-:-:S04]  /*1c70*/  VIMNMX R0, R0, R27, PT ;  /* 0x0000001b00007248 */ /* 0x000fc80003fe0100 */
        /* <DEDUP_REMOVED lines=30> */
.L_x_5381:
[----:B------:R-:W-:Y:S05]  /*1e60*/  BSYNC B6 ;  /* 0x0000000000067941 */ /* 0x000fea0003800000 */
.L_x_5380:
        /* <DEDUP_REMOVED lines=20> */
.L_x_5383:
[----:B------:R-:W-:Y:S05]  /*1fb0*/  BSYNC B6 ;  /* 0x0000000000067941 */ /* 0x000fea0003800000 */
.L_x_5382:
        /* <DEDUP_REMOVED lines=14> */
[-C--:B------:R-:W-:Y:S01]  /*20a0*/  IMAD R0, R9, R4.reuse, RZ ;  /* 0x0000000409007224 */ /* 0x080fe200078e02ff */
[----:B------:R-:W-:Y:S01]  /*20b0*/  SHF.L.U64.HI R40, R4, 0x6, R5 ;  /* 0x0000000604287819 */ /* 0x000fe20000010205 */
[C---:B------:R-:W-:Y:S01]  /*20c0*/  IMAD.WIDE.U32 R6, R187.reuse, R4, R188 ;  /* 0x00000004bb067225 */ /* 0x040fe200078e00bc */
[----:B------:R-:W3:Y:S01]  /*20d0*/  S2R R30, SR_TID.X ;  /* 0x00000000001e7919 */ /* 0x000ee20000002100 */
[----:B------:R-:W-:Y:S01]  /*20e0*/  LOP3.LUT R42, R42, 0x1c0, RZ, 0xc0, !PT ;  /* 0x000001c02a2a7812 */ /* 0x000fe200078ec0ff */
[----:B------:R-:W-:Y:S01]  /*20f0*/  ULDC UR4, c[0x0][0x2f4] ;  /* 0x0000bd0000047ab9 */ /* 0x000fe20000000800 */
[----:B------:R-:W-:Y:S01]  /*2100*/  IMAD R11, R187, R5, R0 ;  /* 0x00000005bb0b7224 */ /* 0x000fe200078e0200 */
[----:B-1----:R-:W-:Y:S01]  /*2110*/  SHF.L.U64.HI R43, R44, 0x6, R45 ;  /* 0x000000062c2b7819 */ /* 0x002fe2000001022d */
[----:B------:R-:W-:Y:S01]  /*2120*/  IMAD R8, R9, R44, RZ ;  /* 0x0000002c09087224 */ /* 0x000fe200078e02ff */
[C---:B--2---:R-:W-:Y:S01]  /*2130*/  ISETP.GE.AND P3, PT, R16.reuse, R49, PT ;  /* 0x000000311000720c */ /* 0x044fe20003f66270 */
[----:B0-----:R-:W-:Y:S01]  /*2140*/  IMAD.IADD R3, R7, 0x1, R11 ;  /* 0x0000000107037824 */ /* 0x001fe200078e020b */
[----:B-----5:R-:W-:Y:S01]  /*2150*/  SHF.R.S32.HI R9, RZ, 0x1f, R24 ;  /* 0x0000001fff097819 */ /* 0x020fe20000011418 */
[----:B------:R-:W-:Y:S01]  /*2160*/  IMAD R13, R187, R45, R8 ;  /* 0x0000002dbb0d7224 */ /* 0x000fe200078e0208 */
[----:B------:R-:W-:Y:S01]  /*2170*/  SEL R7, R49, RZ, P3 ;  /* 0x000000ff31077207 */ /* 0x000fe20001800000 */
[----:B------:R-:W-:Y:S01]  /*2180*/  IMAD.MOV.U32 R2, RZ, RZ, R6 ;  /* 0x000000ffff027224 */ /* 0x000fe200078e0006 */
[----:B------:R-:W-:Y:S01]  /*2190*/  SHF.R.S32.HI R46, RZ, 0x1f, R26 ;  /* 0x0000001fff2e7819 */ /* 0x000fe2000001141a */
[----:B------:R-:W-:Y:S01]  /*21a0*/  IMAD R8, R9, R4, RZ ;  /* 0x0000000409087224 */ /* 0x000fe200078e02ff */
[----:B------:R-:W-:Y:S01]  /*21b0*/  ISETP.GE.AND P2, PT, R16, UR4, PT ;  /* 0x0000000410007c0c */ /* 0x000fe2000bf46270 */
[----:B------:R-:W-:Y:S01]  /*21c0*/  IMAD.IADD R21, R11, 0x1, R21 ;  /* 0x000000010b157824 */ /* 0x000fe200078e0215 */
[----:B------:R-:W-:Y:S01]  /*21d0*/  ISETP.GE.AND P1, PT, R184, UR4, PT ;  /* 0x00000004b8007c0c */ /* 0x000fe2000bf26270 */
[----:B------:R-:W-:Y:S01]  /*21e0*/  IMAD R9, R9, R44, RZ ;  /* 0x0000002c09097224 */ /* 0x000fe200078e02ff */
[----:B------:R-:W-:Y:S01]  /*21f0*/  SHF.L.U32 R49, R49, 0x1, RZ ;  /* 0x0000000131317819 */ /* 0x000fe200000006ff */
[----:B------:R-:W-:Y:S01]  /*2200*/  IMAD.IADD R7, R16, 0x1, R7 ;  /* 0x0000000110077824 */ /* 0x000fe200078e0207 */
[----:B---3--:R-:W-:Y:S01]  /*2210*/  SHF.R.U32.HI R12, RZ, 0x7, R12 ;  /* 0x00000007ff0c7819 */ /* 0x008fe2000001160c */
[----:B------:R-:W-:-:S03]  /*2220*/  IMAD.WIDE.U32 R2, R24, R4, R2 ;  /* 0x0000000418027225 */ /* 0x000fc600078e0002 */
[----:B------:R-:W-:Y:S01]  /*2230*/  SHF.R.S32.HI R6, RZ, 0x1f, R7 ;  /* 0x0000001fff067819 */ /* 0x000fe20000011407 */
[----:B------:R-:W-:-:S03]  /*2240*/  IMAD.WIDE.U32 R20, R24, R4, R20 ;  /* 0x0000000418147225 */ /* 0x000fc600078e0014 */
[----:B------:R-:W-:Y:S01]  /*2250*/  LEA.HI R39, R6, R7, RZ, 0x3 ;  /* 0x0000000706277211 */ /* 0x000fe200078f18ff */
[----:B------:R-:W-:Y:S01]  /*2260*/  IMAD.SHL.U32 R41, R4, 0x40, RZ ;  /* 0x0000004004297824 */ /* 0x000fe200078e00ff */
[----:B------:R-:W-:Y:S01]  /*2270*/  LOP3.LUT R4, R42, 0x18, R16, 0xf8, !PT ;  /* 0x000000182a047812 */ /* 0x000fe200078ef810 */
[----:B------:R-:W-:Y:S01]  /*2280*/  IMAD R9, R24, R45, R9 ;  /* 0x0000002d18097224 */ /* 0x000fe200078e0209 */
[----:B------:R-:W-:Y:S01]  /*2290*/  SHF.R.U32.HI R45, RZ, 0x3, R42 ;  /* 0x00000003ff2d7819 */ /* 0x000fe2000001162a */
[----:B------:R-:W-:Y:S01]  /*22a0*/  VIADD R30, R30, 0xffffff80 ;  /* 0xffffff801e1e7836 */ /* 0x000fe20000000000 */
[----:B------:R-:W-:Y:S01]  /*22b0*/  LOP3.LUT R56, R39, 0xfffffff8, RZ, 0xc0, !PT ;  /* 0xfffffff827387812 */ /* 0x000fe200078ec0ff */
[CC--:B------:R-:W-:Y:S01]  /*22c0*/  IMAD.WIDE.U32 R32, R187.reuse, R44.reuse, R188 ;  /* 0x0000002cbb207225 */ /* 0x0c0fe200078e00bc */
[----:B------:R-:W-:Y:S02]  /*22d0*/  LOP3.LUT R4, R4, R45, RZ, 0x3c, !PT ;  /* 0x0000002d04047212 */ /* 0x000fe400078e3cff */
[----:B------:R-:W-:Y:S01]  /*22e0*/  SHF.R.S32.HI R10, RZ, 0x1f, R30 ;  /* 0x0000001fff0a7819 */ /* 0x000fe2000001141e */
[----:B------:R-:W-:Y:S01]  /*22f0*/  IMAD.WIDE.U32 R34, R187, R44, R16 ;  /* 0x0000002cbb227225 */ /* 0x000fe200078e0010 */
[----:B------:R-:W-:-:S02]  /*2300*/  SHF.R.S32.HI R59, RZ, 0x1f, R56 ;  /* 0x0000001fff3b7819 */ /* 0x000fc40000011438 */
[----:B------:R-:W-:Y:S01]  /*2310*/  LEA.HI R10, R10, R30, RZ, 0x2 ;  /* 0x0000001e0a0a7211 */ /* 0x000fe200078f10ff */
[----:B------:R-:W-:Y:S02]  /*2320*/  IMAD.IADD R33, R33, 0x1, R13 ;  /* 0x0000000121217824 */ /* 0x000fe400078e020d */
[----:B------:R-:W-:Y:S01]  /*2330*/  IMAD.IADD R35, R13, 0x1, R35 ;  /* 0x000000010d237824 */ /* 0x000fe200078e0223 */
[----:B------:R-:W-:Y:S01]  /*2340*/  LOP3.LUT R10, R10, 0xfffffffc, RZ, 0xc0, !PT ;  /* 0xfffffffc0a0a7812 */ /* 0x000fe200078ec0ff */
[C---:B------:R-:W-:Y:S02]  /*2350*/  IMAD R7, R24.reuse, R5, R8 ;  /* 0x0000000518077224 */ /* 0x040fe400078e0208 */
[----:B------:R-:W-:-:S04]  /*2360*/  IMAD.WIDE.U32 R32, R24, R44, R32 ;  /* 0x0000002c18207225 */ /* 0x000fc800078e0020 */
[----:B------:R-:W-:Y:S02]  /*2370*/  IMAD.IADD R10, R30, 0x1, -R10 ;  /* 0x000000011e0a7824 */ /* 0x000fe400078e0a0a */
[----:B------:R-:W0:Y:S01]  /*2380*/  S2R R30, SR_TID.X ;  /* 0x00000000001e7919 */ /* 0x000e220000002100 */
[----:B------:R-:W-:-:S04]  /*2390*/  IMAD.WIDE.U32 R34, R24, R44, R34 ;  /* 0x0000002c18227225 */ /* 0x000fc800078e0022 */
[----:B------:R-:W-:Y:S02]  /*23a0*/  IMAD R48, R10, 0x40, R187 ;  /* 0x000000400a307824 */ /* 0x000fe400078e02bb */
[----:B------:R-:W-:Y:S02]  /*23b0*/  IMAD.IADD R0, R29, 0x1, R28 ;  /* 0x000000011d007824 */ /* 0x000fe400078e021c */
[----:B------:R-:W-:Y:S02]  /*23c0*/  IMAD.SHL.U32 R44, R44, 0x40, RZ ;  /* 0x000000402c2c7824 */ /* 0x000fe400078e00ff */
[----:B------:R-:W-:Y:S02]  /*23d0*/  VIADD R47, R12, 0x8 ;  /* 0x000000080c2f7836 */ /* 0x000fe40000000000 */
[----:B------:R-:W-:Y:S02]  /*23e0*/  IMAD.IADD R51, R3, 0x1, R7 ;  /* 0x0000000103337824 */ /* 0x000fe400078e0207 */
[----:B------:R-:W-:-:S02]  /*23f0*/  IMAD.IADD R52, R7, 0x1, R21 ;  /* 0x0000000107347824 */ /* 0x000fc400078e0215 */
[----:B------:R-:W-:Y:S02]  /*2400*/  IMAD.IADD R53, R33, 0x1, R9 ;  /* 0x0000000121357824 */ /* 0x000fe400078e0209 */
[----:B------:R-:W-:Y:S02]  /*2410*/  IMAD.IADD R57, R9, 0x1, R35 ;  /* 0x0000000109397824 */ /* 0x000fe400078e0223 */
[----:B0-----:R-:W-:-:S05]  /*2420*/  VIADD R30, R30, 0xffffff80 ;  /* 0xffffff801e1e7836 */ /* 0x001fca0000000000 */
[----:B------:R-:W-:-:S04]  /*2430*/  SHF.R.S32.HI R10, RZ, 0x1f, R30 ;  /* 0x0000001fff0a7819 */ /* 0x000fc8000001141e */
[----:B------:R-:W-:-:S04]  /*2440*/  LEA.HI R10, R10, R30, RZ, 0x5 ;  /* 0x0000001e0a0a7211 */ /* 0x000fc800078f28ff */
[----:B------:R-:W-:-:S05]  /*2450*/  SHF.R.S32.HI R10, RZ, 0x5, R10 ;  /* 0x00000005ff0a7819 */ /* 0x000fca000001140a */
[----:B------:R-:W-:Y:S01]  /*2460*/  IMAD R50, R10, 0x200, R4 ;  /* 0x000002000a327824 */ /* 0x000fe200078e0204 */
[----:B------:R-:W-:-:S04]  /*2470*/  LOP3.LUT R4, R42, 0x38, R39, 0xf8, !PT ;  /* 0x000000382a047812 */ /* 0x000fc800078ef827 */
[----:B------:R-:W-:-:S05]  /*2480*/  LOP3.LUT R4, R4, R45, RZ, 0x3c, !PT ;  /* 0x0000002d04047212 */ /* 0x000fca00078e3cff */
[----:B------:R-:W-:Y:S01]  /*2490*/  IMAD R60, R10, 0x200, R4 ;  /* 0x000002000a3c7824 */ /* 0x000fe200078e0204 */
[----:B----4-:R-:W-:-:S07]  /*24a0*/  SHF.R.S32.HI R58, RZ, 0x1f, R36 ;  /* 0x0000001fff3a7819 */ /* 0x010fce0000011424 */
.L_x_5416:
        /* <DEDUP_REMOVED lines=50> */
[----:B------:R-:W-:Y:S01]  /*27d0*/  IMAD R7, R46, UR4, RZ ;  /* 0x000000042e077c24 */ /* 0x000fe2000f8e02ff */
[----:B------:R-:W-:Y:S01]  /*27e0*/  IADD3 R5, R5, R9, RZ ;  /* 0x0000000905057210 */ /* 0x000fe20007ffe0ff */
[----:B------:R-:W-:Y:S02]  /*27f0*/  IMAD R9, R11, R41, R8 ;  /* 0x000000290b097224 */ /* 0x000fe400078e0208 */
        /* <DEDUP_REMOVED lines=40> */
.L_x_5388:
[----:B------:R-:W-:Y:S05]  /*2a80*/  BSYNC B1 ;  /* 0x0000000000017941 */ /* 0x000fea0003800000 */
.L_x_5387:
        /* <DEDUP_REMOVED lines=15> */
.L_x_5389:
[----:B------:R-:W-:Y:S01]  /*2b80*/  IMAD R61, R185, 0x8, R18 ;  /* 0x00000008b93d7824 */ /* 0x000fe200078e0212 */
[----:B------:R-:W-:Y:S01]  /*2b90*/  SHF.L.U32 R70, R191, 0x1f, RZ ;  /* 0x0000001fbf467819 */ /* 0x000fe200000006ff */
[----:B------:R-:W-:Y:S03]  /*2ba0*/  BSSY B1, `(.L_x_5390) ;  /* 0x0000003000017945 */ /* 0x000fe60003800000 */
[----:B------:R-:W0:Y:S02]  /*2bb0*/  SYNCS.PHASECHK.TRANS64.TRYWAIT P6, [R61+URZ+0x38890], R70 ;  /* 0x038890463d0075a7 */ /* 0x000e2400080c017f */
[----:B0-----:R-:W-:Y:S05]  /*2bc0*/  @!P6 BRA `(.L_x_5391) ;  /* 0x000001e00018e947 */ /* 0x001fea0003800000 */
.L_x_5649:
[----:B------:R-:W-:Y:S05]  /*2bd0*/  BSYNC B1 ;  /* 0x0000000000017941 */ /* 0x000fea0003800000 */
.L_x_5390:
[----:B------:R-:W-:-:S03]  /*2be0*/  UMOV UR4, 0xffffffff ;  /* 0xffffffff00047882 */ /* 0x000fc60000000000 */
[----:B------:R-:W-:Y:S05]  /*2bf0*/  BRA.DIV UR4, `(.L_x_5392) ;  /* 0x000001e204207947 */ /* 0x000fea000b800000 */
[----:B------:R-:W1:Y:S04]  /*2c00*/  SHFL.IDX PT, R67, R67, RZ, 0x1c1f ;  /* 0x001c1fff43437589 */ /* 0x000e6800000e0000 */
[----:B------:R2:W3:Y:S02]  /*2c10*/  SHFL.IDX PT, R14, R68, RZ, 0x1c1f ;  /* 0x001c1fff440e7589 */ /* 0x0004e400000e0000 */
.L_x_5653:
        /* <DEDUP_REMOVED lines=50> */
.L_x_5397:
[----:B------:R-:W-:Y:S05]  /*2f40*/  BSYNC B2 ;  /* 0x0000000000027941 */ /* 0x000fea0003800000 */
.L_x_5396:
[----:B0-----:R4:W-:Y:S02]  /*2f50*/  ST.E.128 desc[UR40][R10.64], R4 ;  /* 0x000000040a007985 */ /* 0x0019e4000c101d28 */
.L_x_5395:
[----:B------:R-:W-:Y:S05]  /*2f60*/  BSYNC B1 ;  /* 0x0000000000017941 */ /* 0x000fea0003800000 */
.L_x_5394:
        /* <DEDUP_REMOVED lines=8> */
[----:B-1----:R-:W-:-:S02]  /*2ff0*/  LEA.HI.X R11, R184, R67, R195, 0x1, P0 ;  /* 0x00000043b80b7211 */ /* 0x002fc400000f0cc3 */
[----:B------:R-:W-:-:S06]  /*3000*/  LEA R4, R69, R18, 0x1 ;  /* 0x0000001245047211 */ /* 0x000fcc00078e08ff */
        /* <DEDUP_REMOVED lines=43> */
.L_x_5399:
[----:B------:R-:W-:Y:S05]  /*32c0*/  BSYNC B1 ;  /* 0x0000000000017941 */ /* 0x000fea0003800000 */
.L_x_5398:
[----:B-1----:R1:W-:Y:S01]  /*32d0*/  ST.E.128 desc[UR40][R10.64], R4 ;  /* 0x000000040a007985 */ /* 0x0023e2000c101d28 */
[----:B------:R-:W-:Y:S05]  /*32e0*/  BRA `(.L_x_5393) ;  /* 0x0000000c00807947 */ /* 0x000fea0003800000 */
.L_x_5386:
        /* <DEDUP_REMOVED lines=41> */
.L_x_5400:
[----:B------:R-:W-:Y:S01]  /*3580*/  IMAD R61, R185, 0x8, R18 ;  /* 0x00000008b93d7824 */ /* 0x000fe200078e0212 */
[----:B------:R-:W-:Y:S01]  /*3590*/  SHF.L.U32 R70, R191, 0x1f, RZ ;  /* 0x0000001fbf467819 */ /* 0x000fe200000006ff */
[----:B------:R-:W-:Y:S03]  /*35a0*/  BSSY B1, `(.L_x_5401) ;  /* 0x0000003000017945 */ /* 0x000fe60003800000 */
[----:B------:R-:W0:Y:S02]  /*35b0*/  SYNCS.PHASECHK.TRANS64.TRYWAIT P6, [R61+URZ+0x38890], R70 ;  /* 0x038890463d0075a7 */ /* 0x000e2400080c017f */
[----:B0-----:R-:W-:Y:S05]  /*35c0*/  @!P6 BRA `(.L_x_5402) ;  /* 0x000001d400f4e947 */ /* 0x001fea0003800000 */
.L_x_5654:
[----:B------:R-:W-:Y:S05]  /*35d0*/  BSYNC B1 ;  /* 0x0000000000017941 */ /* 0x000fea0003800000 */
.L_x_5401:
[----:B------:R-:W-:-:S03]  /*35e0*/  UMOV UR4, 0xffffffff ;  /* 0xffffffff00047882 */ /* 0x000fc60000000000 */
[----:B------:R-:W-:Y:S05]  /*35f0*/  BRA.DIV UR4, `(.L_x_5403) ;  /* 0x000001d604fc7947 */ /* 0x000fea000b800000 */
[----:B------:R-:W1:Y:S04]  /*3600*/  SHFL.IDX PT, R67, R67, RZ, 0x1c1f ;  /* 0x001c1fff43437589 */ /* 0x000e6800000e0000 */
[----:B------:R-:W2:Y:S02]  /*3610*/  SHFL.IDX PT, R68, R68, RZ, 0x1c1f ;  /* 0x001c1fff44447589 */ /* 0x000ea400000e0000 */
.L_x_5658:
[----:B------:R-:W-:-:S13]  /*3620*/  ISETP.GE.OR P6, PT, R187, R66, P2 ;  /* 0x00000042bb00720c */ /* 0x000fda00017c6670 */
[----:B------:R-:W-:Y:S05]  /*3630*/  @P6 BRA `(.L_x_5393) ;  /* 0x0000000800ac6947 */ /* 0x000fea0003800000 */
[----:B------:R-:W3:Y:S01]  /*3640*/  LDC R72, c[0x0][0x2f4] ;  /* 0x0000bd00ff487b82 */ /* 0x000ee20000000800 */
[----:B------:R-:W4:Y:S01]  /*3650*/  S2R R11, SR_TID.X ;  /* 0x00000000000b7919 */ /* 0x000f220000002100 */
[C---:B--2---:R-:W-:Y:S01]  /*3660*/  LEA R54, P6, R56.reuse, R68, 0x1 ;  /* 0x0000004438367211 */ /* 0x044fe200078c08ff */
[----:B------:R-:W-:Y:S03]  /*3670*/  BSSY B1, `(.L_x_5404) ;  /* 0x0000069000017945 */ /* 0x000fe60003800000 */
[----:B-1----:R-:W-:Y:S01]  /*3680*/  LEA.HI.X R55, R56, R67, R59, 0x1, P6 ;  /* 0x0000004338377211 */ /* 0x002fe200030f0c3b */
[----:B---3--:R-:W-:-:S05]  /*3690*/  IMAD.IADD R8, R72, 0x1, -R49 ;  /* 0x0000000148087824 */ /* 0x008fca00078e0a31 */
[----:B------:R-:W-:-:S04]  /*36a0*/  SEL R8, R49, R8, !P3 ;  /* 0x0000000831087207 */ /* 0x000fc80005800000 */
[----:B------:R-:W-:Y:S01]  /*36b0*/  SHF.R.S32.HI R9, RZ, 0x1f, R8 ;  /* 0x0000001fff097819 */ /* 0x000fe20000011408 */
[----:B----4-:R-:W-:-:S03]  /*36c0*/  VIADD R11, R11, 0xffffff80 ;  /* 0xffffff800b0b7836 */ /* 0x010fc60000000000 */
[----:B------:R-:W-:Y:S02]  /*36d0*/  LEA.HI R9, R9, R8, RZ, 0x4 ;  /* 0x0000000809097211 */ /* 0x000fe400078f20ff */
[----:B------:R-:W-:Y:S02]  /*36e0*/  SHF.R.S32.HI R10, RZ, 0x1f, R11 ;  /* 0x0000001fff0a7819 */ /* 0x000fe4000001140b */
[----:B------:R-:W-:Y:S01]  /*36f0*/  SHF.R.S32.HI R8, RZ, 0x4, R9 ;  /* 0x00000004ff087819 */ /* 0x000fe20000011409 */
[----:B------:R-:W-:Y:S01]  /*3700*/  IMAD.IADD R9, R60, 0x1, R69 ;  /* 0x000000013c097824 */ /* 0x000fe200078e0245 */
[----:B------:R-:W-:Y:S02]  /*3710*/  LEA.HI R10, R10, R11, RZ, 0x5 ;  /* 0x0000000b0a0a7211 */ /* 0x000fe400078f28ff */
[----:B------:R-:W-:Y:S01]  /*3720*/  LEA.HI.SX32 R8, R39, R8, 0x1d ;  /* 0x0000000827087211 */ /* 0x000fe200078feaff */
[----:B------:R-:W-:Y:S01]  /*3730*/  IMAD R9, R9, 0x2, R18 ;  /* 0x0000000209097824 */ /* 0x000fe200078e0212 */
[----:B------:R-:W-:-:S03]  /*3740*/  SHF.R.S32.HI R10, RZ, 0x5, R10 ;  /* 0x00000005ff0a7819 */ /* 0x000fc6000001140a */
[----:B------:R-:W-:-:S05]  /*3750*/  IMAD.SHL.U32 R71, R8, 0x8, RZ ;  /* 0x0000000808477824 */ /* 0x000fca00078e00ff */
[----:B------:R-:W-:-:S04]  /*3760*/  LOP3.LUT R8, R42, 0x38, R71, 0xf8, !PT ;  /* 0x000000382a087812 */ /* 0x000fc800078ef847 */
[----:B------:R-:W-:-:S04]  /*3770*/  LOP3.LUT R8, R8, R45, RZ, 0x3c, !PT ;  /* 0x0000002d08087212 */ /* 0x000fc800078e3cff */
[----:B------:R-:W-:-:S05]  /*3780*/  LEA R8, R10, R8, 0x9 ;  /* 0x000000080a087211 */ /* 0x000fca00078e48ff */
[----:B------:R-:W-:Y:S02]  /*3790*/  IMAD.IADD R69, R69, 0x1, R8 ;  /* 0x0000000145457824 */ /* 0x000fe400078e0208 */
[----:B------:R-:W1:Y:S02]  /*37a0*/  LDS.128 R8, [R9+0x22400] ;  /* 0x0224000009087984 */ /* 0x000e640000000c00 */
[----:B------:R-:W-:-:S05]  /*37b0*/  IMAD R69, R69, 0x2, R18 ;  /* 0x0000000245457824 */ /* 0x000fca00078e0212 */
        /* <DEDUP_REMOVED lines=84> */
.L_x_5405:
[----:B------:R-:W-:Y:S05]  /*3d00*/  BSYNC B1 ;  /* 0x0000000000017941 */ /* 0x000fea0003800000 */
.L_x_5404:
        /* <DEDUP_REMOVED lines=8> */
.L_x_5385:
[----:B------:R-:W-:-:S13]  /*3d90*/  ISETP.NE.AND P5, PT, R186, 0x3, PT ;  /* 0x00000003ba00780c */ /* 0x000fda0003fa5270 */
[----:B------:R-:W-:Y:S05]  /*3da0*/  @!P5 BRA `(.L_x_5406) ;  /* 0x000000000004d947 */ /* 0x000fea0003800000 */
[----:B------:R-:W-:Y:S01]  /*3db0*/  BPT.TRAP 0x1 ;  /* 0x000000040000795c */ /* 0x000fe20000300000 */
.L_x_5406:
[----:B------:R-:W-:Y:S01]  /*3dc0*/  IMAD R61, R185, 0x8, R18 ;  /* 0x00000008b93d7824 */ /* 0x000fe200078e0212 */
[----:B------:R-:W-:Y:S01]  /*3dd0*/  SHF.L.U32 R70, R191, 0x1f, RZ ;  /* 0x0000001fbf467819 */ /* 0x000fe200000006ff */
[----:B------:R-:W-:Y:S01]  /*3de0*/  BSSY B1, `(.L_x_5407) ;  /* 0x0000004000017945 */ /* 0x000fe20003800000 */
[----:B------:R-:W-:Y:S02]  /*3df0*/  SHF.R.S32.HI R65, RZ, 0x1f, R63 ;  /* 0x0000001fff417819 */ /* 0x000fe4000001143f */
[----:B------:R-:W0:Y:S02]  /*3e00*/  SYNCS.PHASECHK.TRANS64.TRYWAIT P0, [R61+URZ+0x38890], R70 ;  /* 0x038890463d0075a7 */ /* 0x000e24000800017f */
[----:B0-----:R-:W-:Y:S05]  /*3e10*/  @!P0 BRA `(.L_x_5408) ;  /* 0x000001d000408947 */ /* 0x001fea0003800000 */
.L_x_5659:
[----:B------:R-:W-:Y:S05]  /*3e20*/  BSYNC B1 ;  /* 0x0000000000017941 */ /* 0x000fea0003800000 */
.L_x_5407:
        /* <DEDUP_REMOVED lines=26> */
.L_x_5663:
        /* <DEDUP_REMOVED lines=18> */
.L_x_5393:
[----:B------:R-:W-:Y:S05]  /*40f0*/  BSYNC B0 ;  /* 0x0000000000007941 */ /* 0x000fea0003800000 */
.L_x_5384:
        /* <DEDUP_REMOVED lines=8> */
[----:B------:R-:W-:Y:S01]  /*4180*/  BSSY B0, `(.L_x_5410) ;  /* 0x0000009000007945 */ /* 0x000fe20003800000 */
[----:B-1----:R-:W-:Y:S01]  /*4190*/  LOP3.LUT R4, R4, 0x7f, RZ, 0xc0, !PT ;  /* 0x0000007f04047812 */ /* 0x002fe200078ec0ff */
[----:B---3--:R1:W-:Y:S03]  /*41a0*/  BAR.SYNC.DEFER_BLOCKING R47, 0x80 ;  /* 0x0002002f0000751d */ /* 0x0083e60000010000 */
[----:B------:R-:W-:-:S13]  /*41b0*/  ISETP.NE.AND P0, PT, R4, RZ, PT ;  /* 0x000000ff0400720c */ /* 0x000fda0003f05270 */
[----:B------:R-:W-:-:S05]  /*41c0*/  @!P0 VIADD R4, R61, 0x388a0 ;  /* 0x000388a03d048836 */ /* 0x000fca0000000000 */
[----:B------:R-:W-:-:S04]  /*41d0*/  @!P0 PRMT R4, RZ, 0x654, R4 ;  /* 0x00000654ff048816 */ /* 0x000fc80000000004 */
[----:B------:R1:W-:Y:S01]  /*41e0*/  @!P0 SYNCS.ARRIVE.TRANS64.RED.A1T0 RZ, [R4+URZ], RZ ;  /* 0x000000ff04ff89a7 */ /* 0x0003e2000810043f */
[----:B------:R-:W-:Y:S05]  /*41f0*/  @!P5 BRA `(.L_x_5411) ;  /* 0x000000000004d947 */ /* 0x000fea0003800000 */
[----:B------:R-:W-:Y:S01]  /*4200*/  BPT.TRAP 0x1 ;  /* 0x000000040000795c */ /* 0x000fe20000300000 */
.L_x_5411:
[----:B------:R-:W-:Y:S05]  /*4210*/  BSYNC B0 ;  /* 0x0000000000007941 */ /* 0x000fea0003800000 */
.L_x_5410:
[----:B------:R-:W3:Y:S01]  /*4220*/  SYNCS.PHASECHK.TRANS64.TRYWAIT P5, [R61+URZ+0x388b0], R70 ;  /* 0x0388b0463d0075a7 */ /* 0x000ee200080a017f */
[----:B------:R-:W-:Y:S04]  /*4230*/  BSSY B0, `(.L_x_5412) ;  /* 0x0000002000007945 */ /* 0x000fe80003800000 */
[----:B---3--:R-:W-:Y:S05]  /*4240*/  @!P5 BRA `(.L_x_5413) ;  /* 0x000001cc008cd947 */ /* 0x008fea0003800000 */
.L_x_5664:
[----:B------:R-:W-:Y:S05]  /*4250*/  BSYNC B0 ;  /* 0x0000000000007941 */ /* 0x000fea0003800000 */
.L_x_5412:
        /* <DEDUP_REMOVED lines=23> */
[----:B------:R-:W5:Y:S01]  /*43d0*/  LDL R31, [R1+0x14] ;  /* 0x00001400011f7983 */ /* 0x000f620000100800 */
[----:B------:R-:W-:-:S03]  /*43e0*/  ULDC UR4, c[0x0][0x320] ;  /* 0x0000c80000047ab9 */ /* 0x000fc60000000800 */
[----:B------:R-:W3:Y:S04]  /*43f0*/  LDL R12, [R1+0x18] ;  /* 0x00001800010c7983 */ /* 0x000ee80000100800 */
[----:B------:R-:W3:Y:S01]  /*4400*/  LDL R30, [R1+0x1c] ;  /* 0x00001c00011e7983 */ /* 0x000ee20000100800 */
[----:B------:R-:W-:Y:S01]  /*4410*/  ISETP.GE.AND P6, PT, R16, UR4, PT ;  /* 0x0000000410007c0c */ /* 0x000fe2000bfc6270 */
[----:B------:R-:W-:Y:S01]  /*4420*/  IMAD R9, R185, 0x8000, R50 ;  /* 0x00008000b9097824 */ /* 0x000fe200078e0232 */
[----:B------:R-:W-:Y:S01]  /*4430*/  LOP3.LUT P5, RZ, R192, 0x4, RZ, 0xc0, !PT ;  /* 0x00000004c0ff7812 */ /* 0x000fe200078ac0ff */
[----:B--2---:R-:W2:Y:S02]  /*4440*/  LDL R29, [R1+0x20] ;  /* 0x00002000011d7983 */ /* 0x004ea40000100800 */
[----:B------:R-:W-:-:S02]  /*4450*/  IMAD R10, R9, 0x2, R18 ;  /* 0x00000002090a7824 */ /* 0x000fc400078e0212 */
[----:B------:R-:W2:Y:S04]  /*4460*/  LDL R28, [R1+0x24] ;  /* 0x00002400011c7983 */ /* 0x000ea80000100800 */
[----:B------:R-:W2:Y:S01]  /*4470*/  LDL R14, [R1+0x28] ;  /* 0x00002800010e7983 */ /* 0x000ea20000100800 */
[----:B------:R-:W-:-:S03]  /*4480*/  VIADD R15, R9, 0x20 ;  /* 0x00000020090f7836 */ /* 0x000fc60000000000 */
[----:B------:R-:W0:Y:S01]  /*4490*/  @!P6 LDS.128 R4, [R10+0x400] ;  /* 0x000400000a04e984 */ /* 0x000e220000000c00 */
[----:B------:R-:W-:Y:S01]  /*44a0*/  @P5 VIADD R15, R9, 0xffffffe0 ;  /* 0xffffffe0090f5836 */ /* 0x000fe20000000000 */
[C---:B-1----:R-:W-:Y:S02]  /*44b0*/  @!P6 LEA R8, P5, R16.reuse, R13, 0x1 ;  /* 0x0000000d1008e211 */ /* 0x042fe400078a08ff */
[----:B------:R-:W2:Y:S01]  /*44c0*/  LDL R62, [R1+0x30] ;  /* 0x00003000013e7983 */ /* 0x000ea20000100800 */
[----:B------:R-:W-:Y:S01]  /*44d0*/  IMAD R15, R15, 0x2, R18 ;  /* 0x000000020f0f7824 */ /* 0x000fe200078e0212 */
[----:B----4-:R-:W-:Y:S02]  /*44e0*/  @!P6 LEA.HI.X R9, R16, R11, R17, 0x1, P5 ;  /* 0x0000000b1009e211 */ /* 0x010fe400028f0c11 */
[C---:B------:R-:W-:Y:S01]  /*44f0*/  ISETP.GE.AND P5, PT, R184.reuse, UR4, PT ;  /* 0x00000004b8007c0c */ /* 0x040fe2000bfa6270 */
[----:B------:R-:W4:Y:S04]  /*4500*/  LDL R55, [R1+0x34] ;  /* 0x0000340001377983 */ /* 0x000f280000100800 */
[----:B------:R-:W4:Y:S04]  /*4510*/  LDL R54, [R1+0x38] ;  /* 0x0000380001367983 */ /* 0x000f280000100800 */
[----:B0-----:R0:W-:Y:S04]  /*4520*/  @!P6 ST.E.128 desc[UR40][R8.64], R4 ;  /* 0x000000040800e985 */ /* 0x0011e8000c101d28 */
        /* <DEDUP_REMOVED lines=25> */
[----:B--2---:R-:W-:Y:S01]  /*46c0*/  @!P5 IMAD.X R9, R11, 0x1, R29, P6 ;  /* 0x000000010b09d824 */ /* 0x004fe200030e061d */
[C---:B------:R-:W-:Y:S01]  /*46d0*/  ISETP.GE.AND P6, PT, R221.reuse, UR4, PT ;  /* 0x00000004dd007c0c */ /* 0x040fe2000bfc6270 */
[----:B------:R-:W2:Y:S04]  /*46e0*/  LDL R29, [R1+0x8] ;  /* 0x00000800011d7983 */ /* 0x000ea80000100800 */
[----:B-1----:R0:W-:Y:S08]  /*46f0*/  @!P5 ST.E.128 desc[UR40][R8.64], R4 ;  /* 0x000000040800d985 */ /* 0x0021f0000c101d28 */
[----:B------:R-:W1:Y:S01]  /*4700*/  @!P6 LDS.128 R4, [R10+0x6400] ;  /* 0x006400000a04e984 */ /* 0x000e620000000c00 */
[----:B0-----:R-:W-:-:S05]  /*4710*/  @!P6 LEA R8, P5, R221, R13, 0x1 ;  /* 0x0000000ddd08e211 */ /* 0x001fca00078a08ff */
[----:B------:R-:W-:Y:S01]  /*4720*/  @!P6 IMAD.X R9, R11, 0x1, R28, P5 ;  /* 0x000000010b09e824 */ /* 0x000fe200028e061c */
[C---:B------:R-:W-:Y:S01]  /*4730*/  ISETP.GE.AND P5, PT, R220.reuse, UR4, PT ;  /* 0x00000004dc007c0c */ /* 0x040fe2000bfa6270 */
[----:B------:R-:W2:Y:S04]  /*4740*/  LDL R28, [R1+0x44] ;  /* 0x00004400011c7983 */ /* 0x000ea80000100800 */
[----:B-1----:R0:W-:Y:S08]  /*4750*/  @!P6 ST.E.128 desc[UR40][R8.64], R4 ;  /* 0x000000040800e985 */ /* 0x0021f0000c101d28 */
[----:B------:R-:W1:Y:S01]  /*4760*/  @!P5 LDS.128 R4, [R15+0x6400] ;  /* 0x006400000f04d984 */ /* 0x000e620000000c00 */
[----:B0-----:R-:W-:-:S05]  /*4770*/  @!P5 LEA R8, P6, R220, R13, 0x1 ;  /* 0x0000000ddc08d211 */ /* 0x001fca00078c08ff */
[----:B------:R-:W-:Y:S02]  /*4780*/  @!P5 IMAD.X R9, R11, 0x1, R14, P6 ;  /* 0x000000010b09d824 */ /* 0x000fe400030e060e */
[----:B------:R-:W2:Y:S01]  /*4790*/  LDL R14, [R1+0x4] ;  /* 0x00000400010e7983 */ /* 0x000ea20000100800 */
        /* <DEDUP_REMOVED lines=31> */
[----:B--2---:R-:W-:-:S04]  /*4990*/  ISETP.GE.AND P6, PT, R29, UR4, PT ;  /* 0x000000041d007c0c */ /* 0x004fc8000bfc6270 */
        /* <DEDUP_REMOVED lines=10> */
.L_x_5415:
[----:B------:R-:W-:Y:S05]  /*4a40*/  BSYNC B0 ;  /* 0x0000000000007941 */ /* 0x000fea0003800000 */
.L_x_5414:
[----:B------:R-:W-:Y:S01]  /*4a50*/  @!PT LDS RZ, [RZ] ;  /* 0x00000000fffff984 */ /* 0x000fe20000000800 */
[----:B------:R-:W-:Y:S01]  /*4a60*/  @!PT LDS RZ, [RZ] ;  /* 0x00000000fffff984 */ /* 0x000fe20000000800 */
[----:B------:R-:W-:Y:S01]  /*4a70*/  @!PT LDS RZ, [RZ] ;  /* 0x00000000fffff984 */ /* 0x000fe20000000800 */
[----:B------:R-:W-:Y:S01]  /*4a80*/  @!PT LDS RZ, [RZ] ;  /* 0x00000000fffff984 */ /* 0x000fe20000000800 */
[----:B------:R5:W-:Y:S06]  /*4a90*/  MEMBAR.ALL.CTA ;  /* 0x0000000000007992 */ /* 0x000bec0000008000 */
[----:B-----5:R-:W5:Y:S01]  /*4aa0*/  FENCE.VIEW.ASYNC.S ;  /* 0x00000000000073c6 */ /* 0x020f620000000000 */
[----:B------:R-:W-:Y:S02]  /*4ab0*/  VIADD R185, R185, 0x1 ;  /* 0x00000001b9b97836 */ /* 0x000fe40000000000 */
[----:B0--3--:R-:W-:Y:S01]  /*4ac0*/  @!P0 VIADD R61, R61, 0x388c0 ;  /* 0x000388c03d3d8836 */ /* 0x009fe20000000000 */
        /* <DEDUP_REMOVED lines=9> */
.L_x_5379:
[----:B------:R-:W3:Y:S01]  /*4b60*/  LDL R4, [R1+0x6c] ;  /* 0x00006c0001047983 */ /* 0x000ee20000100800 */
[----:B------:R-:W-:Y:S01]  /*4b70*/  BSSY B0, `(.L_x_5417) ;  /* 0x0000005000007945 */ /* 0x000fe20003800000 */
[----:B---3--:R-:W-:-:S03]  /*4b80*/  ISETP.NE.AND P1, PT, R4, 0x1, PT ;  /* 0x000000010400780c */ /* 0x008fc60003f25270 */
[----:B------:R-:W-:Y:S10]  /*4b90*/  @P0 BRA `(.L_x_5418) ;  /* 0x0000000000080947 */ /* 0x000ff40003800000 */
[----:B------:R-:W3:Y:S02]  /*4ba0*/  FENCE.VIEW.ASYNC.G ;  /* 0x00000000000073c6 */ /* 0x000ee40000000100 */
[----:B---3--:R-:W-:Y:S06]  /*4bb0*/  BAR.ARV 0xc, 0x180 ;  /* 0x0306000000007b1d */ /* 0x008fec0000002000 */
.L_x_5418:
[----:B------:R-:W-:Y:S05]  /*4bc0*/  BSYNC B0 ;  /* 0x0000000000007941 */ /* 0x000fea0003800000 */
.L_x_5417:
[----:B------:R-:W-:Y:S04]  /*4bd0*/  BSSY B7, `(.L_x_5419) ;  /* 0x0001083000077945 */ /* 0x000fe80003800000 */
[----:B------:R-:W-:Y:S05]  /*4be0*/  @!P1 BRA `(.L_x_5420) ;  /* 0x0000001c00b09947 */ /* 0x000fea0003800000 */
[----:B------:R-:W3:Y:S01]  /*4bf0*/  LDC R0, c[0x0][0x448] ;  /* 0x00011200ff007b82 */ /* 0x000ee20000000800 */
[----:B------:R-:W-:Y:S01]  /*4c00*/  VIADD R3, R213, 0x3f ;  /* 0x0000003fd5037836 */ /* 0x000fe20000000000 */
        /* <DEDUP_REMOVED lines=22> */
[----:B---3--:R-:W-:-:S02]  /*4d70*/  ISETP.NE.AND P0, PT, R0, 0x1, PT ;  /* 0x000000010000780c */ /* 0x008fc40003f05270 */
        /* <DEDUP_REMOVED lines=10> */
[----:B------:R-:W-:Y:S02]  /*4e20*/  CS2R R36, SRZ ;  /* 0x0000000000247805 */ /* 0x000fe4000001ff00 */
[----:B------:R-:W-:Y:S01]  /*4e30*/  CS2R R88, SRZ ;  /* 0x0000000000587805 */ /* 0x000fe2000001ff00 */
[----:B------:R-:W3:Y:S01]  /*4e40*/  @P0 LDC R0, c[0x0][0x44c] ;  /* 0x00011300ff000b82 */ /* 0x000ee20000000800 */
[----:B------:R-:W-:Y:S02]  /*4e50*/  CS2R R86, SRZ ;  /* 0x0000000000567805 */ /* 0x000fe4000001ff00 */
[----:B------:R-:W-:Y:S01]  /*4e60*/  CS2R R84, SRZ ;  /* 0x0000000000547805 */ /* 0x000fe2000001ff00 */
[----:B------:R-:W-:Y:S01]  /*4e70*/  IMAD.MOV.U32 R83, RZ, RZ, RZ ;  /* 0x000000ffff537224 */ /* 0x000fe200078e00ff */
[----:B------:R-:W-:-:S02]  /*4e80*/  CS2R R32, SRZ ;  /* 0x0000000000207805 */ /* 0x000fc4000001ff00 */
[----:B------:R-:W-:Y:S02]  /*4e90*/  CS2R R80, SRZ ;  /* 0x0000000000507805 */ /* 0x000fe4000001ff00 */
[----:B------:R-:W-:Y:S02]  /*4ea0*/  CS2R R78, SRZ ;  /* 0x00000000004e7805 */ /* 0x000fe4000001ff00 */
[----:B------:R-:W-:Y:S01]  /*4eb0*/  CS2R R76, SRZ ;  /* 0x00000000004c7805 */ /* 0x000fe2000001ff00 */
[----:B------:R-:W4:Y:S01]  /*4ec0*/  @P0 LDC R5, c[0x0][0x450] ;  /* 0x00011400ff050b82 */ /* 0x000f220000000800 */
[----:B------:R-:W-:Y:S01]  /*4ed0*/  IMAD.MOV.U32 R75, RZ, RZ, RZ ;  /* 0x000000ffff4b7224 */ /* 0x000fe200078e00ff */
[----:B--2---:R-:W-:Y:S02]  /*4ee0*/  CS2R R28, SRZ ;  /* 0x00000000001c7805 */ /* 0x004fe4000001ff00 */
[----:B------:R-:W-:Y:S01]  /*4ef0*/  CS2R R72, SRZ ;  /* 0x0000000000487805 */ /* 0x000fe2000001ff00 */
[----:B------:R-:W-:Y:S01]  /*4f00*/  IMAD.MOV.U32 R71, RZ, RZ, RZ ;  /* 0x000000ffff477224 */ /* 0x000fe200078e00ff */
[----:B------:R-:W-:-:S02]  /*4f10*/  CS2R R14, SRZ ;  /* 0x00000000000e7805 */ /* 0x000fc4000001ff00 */
[----:B------:R-:W-:Y:S01]  /*4f20*/  CS2R R68, SRZ ;  /* 0x0000000000447805 */ /* 0x000fe2000001ff00 */
[----:B------:R-:W-:Y:S01]  /*4f30*/  IMAD.MOV.U32 R67, RZ, RZ, RZ ;  /* 0x000000ffff437224 */ /* 0x000fe200078e00ff */
[----:B-1----:R-:W-:Y:S02]  /*4f40*/  CS2R R12, SRZ ;  /* 0x00000000000c7805 */ /* 0x002fe4000001ff00 */
[----:B------:R-:W-:Y:S02]  /*4f50*/  CS2R R64, SRZ ;  /* 0x0000000000407805 */ /* 0x000fe4000001ff00 */
[----:B------:R-:W-:Y:S02]  /*4f60*/  CS2R R62, SRZ ;  /* 0x00000000003e7805 */ /* 0x000fe4000001ff00 */
[----:B0-----:R-:W-:Y:S02]  /*4f70*/  CS2R R60, SRZ ;  /* 0x00000000003c7805 */ /* 0x001fe4000001ff00 */
[----:B------:R-:W-:-:S02]  /*4f80*/  CS2R R58, SRZ ;  /* 0x00000000003a7805 */ /* 0x000fc4000001ff00 */
[----:B------:R-:W-:Y:S02]  /*4f90*/  CS2R R156, SRZ ;  /* 0x00000000009c7805 */ /* 0x000fe4000001ff00 */
[----:B------:R-:W-:Y:S02]  /*4fa0*/  CS2R R158, SRZ ;  /* 0x00000000009e7805 */ /* 0x000fe4000001ff00 */
[----:B------:R-:W-:Y:S01]  /*4fb0*/  CS2R R54, SRZ ;  /* 0x0000000000367805 */ /* 0x000fe2000001ff00 */
[----:B---3--:R-:W-:Y:S01]  /*4fc0*/  @P0 IMAD.HI.U32 R0, R3, R0, RZ ;  /* 0x0000000003000227 */ /* 0x008fe200078e00ff */
[----:B------:R-:W-:Y:S02]  /*4fd0*/  CS2R R160, SRZ ;  /* 0x0000000000a07805 */ /* 0x000fe4000001ff00 */
[----:B------:R-:W-:Y:S02]  /*4fe0*/  CS2R R50, SRZ ;  /* 0x0000000000327805 */ /* 0x000fe4000001ff00 */
[----:B------:R-:W-:-:S02]  /*4ff0*/  CS2R R46, SRZ ;  /* 0x00000000002e7805 */ /* 0x000fc4000001ff00 */
[----:B------:R-:W-:Y:S02]  /*5000*/  CS2R R42, SRZ ;  /* 0x00000000002a7805 */ /* 0x000fe4000001ff00 */
[----:B------:R-:W-:Y:S01]  /*5010*/  CS2R R154, SRZ ;  /* 0x00000000009a7805 */ /* 0x000fe2000001ff00 */
[----:B------:R-:W-:Y:S01]  /*5020*/  IMAD.MOV.U32 R39, RZ, RZ, RZ ;  /* 0x000000ffff277224 */ /* 0x000fe200078e00ff */
[----:B----4-:R-:W-:Y:S02]  /*5030*/  CS2R R10, SRZ ;  /* 0x00000000000a7805 */ /* 0x010fe4000001ff00 */
[----:B------:R-:W-:Y:S01]  /*5040*/  @P0 SHF.R.U32.HI R3, RZ, R5, R0 ;  /* 0x00000005ff030219 */ /* 0x000fe20000011600 */
[----:B------:R-:W-:Y:S01]  /*5050*/  IMAD.MOV.U32 R35, RZ, RZ, RZ ;  /* 0x000000ffff237224 */ /* 0x000fe200078e00ff */
[----:B------:R-:W-:Y:S02]  /*5060*/  PLOP3.LUT P0, PT, PT, PT, PT, 0x80, 0x0 ;  /* 0x000000000000781c */ /* 0x000fe40003f0f070 */
[----:B------:R-:W-:-:S02]  /*5070*/  CS2R R8, SRZ ;  /* 0x0000000000087805 */ /* 0x000fc4000001ff00 */
[----:B------:R-:W-:Y:S01]  /*5080*/  CS2R R152, SRZ ;  /* 0x0000000000987805 */ /* 0x000fe2000001ff00 */
[----:B------:R-:W-:Y:S01]  /*5090*/  IMAD.IADD R3, R38, 0x1, R3 ;  /* 0x0000000126037824 */ /* 0x000fe200078e0203 */
[----:B------:R-:W-:Y:S02]  /*50a0*/  MOV R31, RZ ;  /* 0x000000ff001f7202 */ /* 0x000fe40000000f00 */
[----:B------:R-:W-:Y:S01]  /*50b0*/  CS2R R6, SRZ ;  /* 0x0000000000067805 */ /* 0x000fe2000001ff00 */
[----:B------:R-:W-:Y:S01]  /*50c0*/  IMAD.MOV.U32 R5, RZ, RZ, RZ ;  /* 0x000000ffff057224 */ /* 0x000fe200078e00ff */
[----:B------:R-:W-:-:S04]  /*50d0*/  SHF.R.S32.HI R0, RZ, 0x1f, R3 ;  /* 0x0000001fff007819 */ /* 0x000fc80000011403 */
[----:B------:R-:W-:-:S04]  /*50e0*/  LEA.HI R0, R0, R3, RZ, 0x6 ;  /* 0x0000000300007211 */ /* 0x000fc800078f30ff */
[----:B------:R-:W-:Y:S01]  /*50f0*/  SHF.R.S32.HI R3, RZ, 0x6, R0 ;  /* 0x00000006ff037819 */ /* 0x000fe20000011400 */
[----:B------:R-:W-:-:S03]  /*5100*/  IMAD.MOV.U32 R0, RZ, RZ, RZ ;  /* 0x000000ffff007224 */ /* 0x000fc600078e00ff */
[----:B------:R-:W-:Y:S02]  /*5110*/  VIMNMX R4, R170, R3, PT ;  /* 0x00000003aa047248 */ /* 0x000fe40003fe0100 */
[----:B------:R-:W-:Y:S02]  /*5120*/  CS2R R2, SRZ ;  /* 0x0000000000027805 */ /* 0x000fe4000001ff00 */
[----:B------:R-:W-:-:S13]  /*5130*/  ISETP.GE.AND P1, PT, R4, 0x1, PT ;  /* 0x000000010400780c */ /* 0x000fda0003f26270 */
        /* <DEDUP_REMOVED lines=25> */
[----:B------:R-:W-:Y:S01]  /*52d0*/  LOP3.LUT R0, R3, 0x3fff, RZ, 0xc0, !PT ;  /* 0x00003fff03007812 */ /* 0x000fe200078ec0ff */
[----:B------:R-:W-:Y:S01]  /*52e0*/  IMAD.MOV.U32 R3, RZ, RZ, 0x40000040 ;  /* 0x40000040ff037424 */ /* 0x000fe200078e00ff */
[C---:B------:R-:W-:Y:S01]  /*52f0*/  R2UR UR4, R2.reuse ;  /* 0x00000000020472ca */ /* 0x040fe200000e0000 */
[----:B------:R-:W-:Y:S01]  /*5300*/  VIADD R10, R2, 0x2 ;  /* 0x00000002020a7836 */ /* 0x000fe20000000000 */
[----:B------:R-:W-:-:S02]  /*5310*/  LOP3.LUT R0, R0, 0x2000000, RZ, 0xfc, !PT ;  /* 0x0200000000007812 */ /* 0x000fc400078efcff */
[----:B------:R-:W-:-:S03]  /*5320*/  R2UR UR5, R3 ;  /* 0x00000000030572ca */ /* 0x000fc600000e0000 */
[----:B------:R-:W-:-:S04]  /*5330*/  IMAD R6, R19, 0x1000, R0 ;  /* 0x0000100013067824 */ /* 0x000fc800078e0200 */
[C---:B------:R-:W-:Y:S01]  /*5340*/  VIADD R8, R6.reuse, 0x80 ;  /* 0x0000008006087836 */ /* 0x040fe20000000000 */
[----:B------:R-:W-:-:S13]  /*5350*/  R2UR UR6, R6 ;  /* 0x00000000060672ca */ /* 0x000fda00000e0000 */
        /* <DEDUP_REMOVED lines=9> */
[----:B------:R-:W-:Y:S01]  /*53f0*/  IMAD.MOV.U32 R9, RZ, RZ, 0x40000040 ;  /* 0x40000040ff097424 */ /* 0x000fe200078e00ff */
[----:B------:R-:W-:-:S02]  /*5400*/  R2UR UR10, R8 ;  /* 0x00000000080a72ca */ /* 0x000fc400000e0000 */
[----:B------:R-:W-:Y:S02]  /*5410*/  IADD3 R8, R2, 0x4, RZ ;  /* 0x0000000402087810 */ /* 0x000fe40007ffe0ff */
[----:B------:R-:W-:Y:S02]  /*5420*/  R2UR UR9, R9 ;  /* 0x00000000090972ca */ /* 0x000fe400000e0000 */
[----:B------:R-:W-:Y:S01]  /*5430*/  R2UR UR8, R8 ;  /* 0x00000000080872ca */ /* 0x000fe200000e0000 */
[----:B------:R-:W-:Y:S02]  /*5440*/  WARPGROUP.DEPBAR.LE gsb0, 0x0 ;  /* 0x00008000000079c5 */ /* 0x000fe40000010000 */
[----:B------:R-:W-:-:S08]  /*5450*/  WARPGROUP.ARRIVE ;  /* 0x00000000000079c5 */ /* 0x000fd00000000000 */
        /* <DEDUP_REMOVED lines=19> */
.L_x_5422:
        /* <DEDUP_REMOVED lines=8> */
.L_x_5426:
[----:B------:R-:W-:Y:S01]  /*5610*/  BAR.SYNC.DEFER_BLOCKING 0xe, 0x100 ;  /* 0x0384000000007b1d */ /* 0x000fe20000010000 */
[C---:B-1----:R-:W-:Y:S01]  /*5620*/  IMAD R4, R19.reuse, 0x40, R194 ;  /* 0x0000004013047824 */ /* 0x042fe200078e02c2 */
[----:B------:R-:W-:Y:S01]  /*5630*/  R2UR UR4, R2 ;  /* 0x00000000020472ca */ /* 0x000fe200000e0000 */
[----:B------:R-:W-:Y:S01]  /*5640*/  VIADD R19, R19, 0x1 ;  /* 0x0000000113137836 */ /* 0x000fe20000000000 */
[----:B------:R-:W-:Y:S01]  /*5650*/  R2UR UR5, R3 ;  /* 0x00000000030572ca */ /* 0x000fe200000e0000 */
[----:B------:R-:W-:Y:S01]  /*5660*/  IMAD R4, R4, 0x4, R18 ;  /* 0x0000000404047824 */ /* 0x000fe200078e0212 */
[C---:B------:R-:W-:Y:S01]  /*5670*/  ISETP.GT.AND P1, PT, R14.reuse, RZ, PT ;  /* 0x000000ff0e00720c */ /* 0x040fe20003f24270 */
[----:B------:R-:W-:Y:S01]  /*5680*/  IMAD.MOV.U32 R13, RZ, RZ, 0x40000040 ;  /* 0x40000040ff0d7424 */ /* 0x000fe200078e00ff */
[----:B------:R-:W-:Y:S02]  /*5690*/  ISETP.NE.AND P0, PT, R19, 0x2, PT ;  /* 0x000000021300780c */ /* 0x000fe40003f05270 */
[----:B------:R-:W-:-:S02]  /*56a0*/  IADD3 R14, R14, -0x1, RZ ;  /* 0xffffffff0e0e7810 */ /* 0x000fc40007ffe0ff */
        /* <DEDUP_REMOVED lines=132> */
[----:B------:R-:W-:Y:S02]  /*5ef0*/  IMAD.MOV.U32 R5, RZ, RZ, 0x40000040 ;  /* 0x40000040ff057424 */ /* 0x000fe400078e00ff */
[C---:B------:R-:W-:Y:S01]  /*5f00*/  VIADD R12, R4.reuse, 0x80 ;  /* 0x00000080040c7836 */ /* 0x040fe20000000000 */
[----:B------:R-:W-:Y:S01]  /*5f10*/  R2UR UR6, R4 ;  /* 0x00000000040672ca */ /* 0x000fe200000e0000 */
[----:B------:R-:W-:Y:S01]  /*5f20*/  WARPGROUP.ARRIVE ;  /* 0x00000000000079c5 */ /* 0x000fe20000000000 */
[----:B------:R-:W-:Y:S01]  /*5f30*/  R2UR UR7, R5 ;  /* 0x00000000050772ca */ /* 0x000fe200000e0000 */
[----:B------:R-:W-:-:S12]  /*5f40*/  IMAD.MOV.U32 R5, RZ, RZ, 0x40000040 ;  /* 0x40000040ff057424 */ /* 0x000fd800078e00ff */
        /* <DEDUP_REMOVED lines=23> */
[----:B------:R-:W-:Y:S02]  /*60c0*/  R2UR UR5, R7 ;  /* 0x00000000070572ca */ /* 0x000fe400000e0000 */
[----:B------:R-:W-:-:S04]  /*60d0*/  SEL R4, RZ, 0x1, P0 ;  /* 0x00000001ff047807 */ /* 0x000fc80000000000 */
[----:B------:R-:W-:Y:S01]  /*60e0*/  LOP3.LUT R23, R23, R4, RZ, 0x3c, !PT ;  /* 0x0000000417177212 */ /* 0x000fe200078e3cff */
[----:B------:R-:W-:Y:S02]  /*60f0*/  WARPGROUP.DEPBAR.LE gsb0, 0x0 ;  /* 0x00008000000079c5 */ /* 0x000fe40000010000 */
[----:B------:R-:W-:-:S12]  /*6100*/  WARPGROUP.ARRIVE ;  /* 0x00000000000079c5 */ /* 0x000fd80000000000 */
[----:B------:R-:W-:Y:S03]  /*6110*/  HGMMA.64x256x16.F32 R24, gdesc[UR4].tnspB, R24, gsb0 ;  /* 0x43e00000041879f0 */ /* 0x000fe60008000818 */
[----:B------:R-:W-:Y:S02]  /*6120*/  WARPGROUP.DEPBAR.LE gsb0, 0x0 ;  /* 0x00008000000079c5 */ /* 0x000fe40000010000 */
[----:B------:R-:W-:Y:S06]  /*6130*/  BAR.ARV 0xf, 0x100 ;  /* 0x03c4000000007b1d */ /* 0x000fec0000002000 */
[----:B------:R-:W-:Y:S05]  /*6140*/  @!P2 BRA `(.L_x_5425) ;  /* 0x000000000004a947 */ /* 0x000fea0003800000 */
[----:B------:R-:W-:Y:S01]  /*6150*/  BPT.TRAP 0x1 ;  /* 0x000000040000795c */ /* 0x000fe20000300000 */
.L_x_5425:
[----:B------:R-:W-:-:S04]  /*6160*/  IMAD R4, R19, 0x8, R18 ;  /* 0x0000000813047824 */ /* 0x000fc800078e0212 */
[----:B------:R-:W-:-:S05]  /*6170*/  VIADD R4, R4, 0x38860 ;  /* 0x0003886004047836 */ /* 0x000fca0000000000 */
[----:B------:R-:W-:-:S04]  /*6180*/  PRMT R4, R190, 0x654, R4 ;  /* 0x00000654be047816 */ /* 0x000fc80000000004 */
[----:B------:R1:W-:Y:S01]  /*6190*/  SYNCS.ARRIVE.TRANS64.RED.A1T0 RZ, [R4+URZ], RZ ;  /* 0x000000ff04ff79a7 */ /* 0x0003e2000810043f */
[----:B------:R-:W-:Y:S05]  /*61a0*/  @P1 BRA `(.L_x_5426) ;  /* 0xfffffff400181947 */ /* 0x000fea000383ffff */
.L_x_5424:
[----:B------:R-:W-:Y:S05]  /*61b0*/  BSYNC B0 ;  /* 0x0000000000007941 */ /* 0x000fea0003800000 */
.L_x_5423:
[----:B------:R-:W-:Y:S01]  /*61c0*/  BAR.SYNC.DEFER_BLOCKING 0xe, 0x100 ;  /* 0x0384000000007b1d */ /* 0x000fe20000010000 */
[C---:B------:R-:W-:Y:S01]  /*61d0*/  IMAD R3, R19.reuse, 0x40, R194 ;  /* 0x0000004013037824 */ /* 0x040fe200078e02c2 */
[----:B------:R-:W-:Y:S01]  /*61e0*/  PLOP3.LUT P0, PT, PT, PT, PT, 0x8, 0x0 ;  /* 0x000000000000781c */ /* 0x000fe20003f0e170 */
[----:B------:R-:W-:Y:S02]  /*61f0*/  VIADD R19, R19, 0x1 ;  /* 0x0000000113137836 */ /* 0x000fe40000000000 */
[----:B------:R-:W-:-:S03]  /*6200*/  IMAD R3, R3, 0x4, R18 ;  /* 0x0000000403037824 */ /* 0x000fc600078e0212 */
[----:B------:R-:W-:-:S04]  /*6210*/  ISETP.NE.AND P1, PT, R19, 0x2, PT ;  /* 0x000000021300780c */ /* 0x000fc80003f25270 */
[----:B------:R-:W-:Y:S01]  /*6220*/  SEL R19, R19, RZ, P1 ;  /* 0x000000ff13137207 */ /* 0x000fe20000800000 */
[----:B------:R-:W2:Y:S04]  /*6230*/  LDS R2, [R3+0x38400] ;  /* 0x0384000003027984 */ /* 0x000ea80000000800 */
[----:B------:R-:W0:Y:S01]  /*6240*/  LDS R0, [R3+0x38420] ;  /* 0x0384200003007984 */ /* 0x000e220000000800 */
[-C--:B--2---:R-:W-:Y:S01]  /*6250*/  FMUL.FTZ R155, R28, R2.reuse ;  /* 0x000000021c9b7220 */ /* 0x084fe20000410000 */
        /* <DEDUP_REMOVED lines=129> */
[----:B------:R-:W-:-:S02]  /*6a70*/  IMAD.MOV.U32 R2, RZ, RZ, RZ ;  /* 0x000000ffff027224 */ /* 0x000fc400078e00ff */
[----:B------:R-:W-:Y:S01]  /*6a80*/  IMAD.MOV.U32 R0, RZ, RZ, RZ ;  /* 0x000000ffff007224 */ /* 0x000fe200078e00ff */
[----:B------:R-:W-:Y:S06]  /*6a90*/  BAR.ARV 0xf, 0x100 ;  /* 0x03c4000000007b1d */ /* 0x000fec0000002000 */
[----:B------:R-:W-:Y:S05]  /*6aa0*/  BRA `(.L_x_5421) ;  /* 0x000000e800547947 */ /* 0x000fea0003800000 */
.L_x_5420:
        /* <DEDUP_REMOVED lines=66> */
[----:B------:R-:W-:Y:S02]  /*6ed0*/  CS2R R154, SRZ ;  /* 0x00000000009a7805 */ /* 0x000fe4000001ff00 */
[----:B------:R-:W-:Y:S02]  /*6ee0*/  MOV R39, RZ ;  /* 0x000000ff00277202 */ /* 0x000fe40000000f00 */
[----:B----4-:R-:W-:Y:S02]  /*6ef0*/  CS2R R10, SRZ ;  /* 0x00000000000a7805 */ /* 0x010fe4000001ff00 */
[----:B------:R-:W-:Y:S01]  /*6f00*/  @P0 SHF.R.U32.HI R3, RZ, R5, R0 ;  /* 0x00000005ff030219 */ /* 0x000fe20000011600 */
[----:B------:R-:W-:Y:S01]  /*6f10*/  IMAD.MOV.U32 R35, RZ, RZ, RZ ;  /* 0x000000ffff237224 */ /* 0x000fe200078e00ff */
[----:B------:R-:W-:-:S02]  /*6f20*/  PLOP3.LUT P0, PT, PT, PT, PT, 0x80, 0x0 ;  /* 0x000000000000781c */ /* 0x000fc40003f0f070 */
[----:B------:R-:W-:Y:S02]  /*6f30*/  CS2R R8, SRZ ;  /* 0x0000000000087805 */ /* 0x000fe4000001ff00 */
[----:B------:R-:W-:Y:S01]  /*6f40*/  CS2R R152, SRZ ;  /* 0x0000000000987805 */ /* 0x000fe2000001ff00 */
[----:B------:R-:W-:Y:S01]  /*6f50*/  IMAD.IADD R3, R38, 0x1, R3 ;  /* 0x0000000126037824 */ /* 0x000fe200078e0203 */
[----:B------:R-:W-:Y:S01]  /*6f60*/  CS2R R6, SRZ ;  /* 0x0000000000067805 */ /* 0x000fe2000001ff00 */
[----:B------:R-:W-:Y:S02]  /*6f70*/  IMAD.MOV.U32 R31, RZ, RZ, RZ ;  /* 0x000000ffff1f7224 */ /* 0x000fe400078e00ff */
        /* <DEDUP_REMOVED lines=42> */
.L_x_5428:
[----:B------:R-:W-:Y:S05]  /*7220*/  BSYNC B6 ;  /* 0x0000000000067941 */ /* 0x000fea0003800000 */
.L_x_5427:
        /* <DEDUP_REMOVED lines=13> */
.L_x_5432:
[----:B-1----:R1:W2:Y:S02]  /*7300*/  SYNCS.PHASECHK.TRANS64.TRYWAIT P0, [R18+URZ+0x38800], R3 ;  /* 0x03880003120075a7 */ /* 0x0022a4000800017f */
[----:B--2---:R-:W-:Y:S05]  /*7310*/  @!P0 NANOSLEEP.SYNCS 0x989680 ;  /* 0x009896800000895d */ /* 0x004fea0003900000 */
[----:B------:R-:W2:Y:S02]  /*7320*/  @!P0 SYNCS.PHASECHK.TRANS64 P0, [R18+URZ+0x38800], R3 ;  /* 0x03880003120085a7 */ /* 0x000ea4000800007f */
[----:B--2---:R-:W-:Y:S05]  /*7330*/  @!P0 BRA `(.L_x_5432) ;  /* 0xfffffffc00f08947 */ /* 0x004fea000383ffff */
.L_x_5431:
[----:B------:R-:W-:Y:S05]  /*7340*/  BSYNC B0 ;  /* 0x0000000000007941 */ /* 0x000fea0003800000 */
.L_x_5430:
[----:B------:R-:W-:Y:S05]  /*7350*/  BRA `(.L_x_5433) ;  /* 0x0000002c00647947 */ /* 0x000fea0003800000 */
.L_x_5429:
        /* <DEDUP_REMOVED lines=31> */
.L_x_5435:
[----:B------:R-:W-:Y:S05]  /*7550*/  BSYNC B6 ;  /* 0x0000000000067941 */ /* 0x000fea0003800000 */
.L_x_5434:
        /* <DEDUP_REMOVED lines=8> */
[----:B------:R-:W-:Y:S01]  /*75e0*/  MOV R7, R29 ;  /* 0x0000001d00077202 */ /* 0x000fe20000000f00 */
[----:B------:R-:W-:Y:S01]  /*75f0*/  ULDC.64 UR6, c[0x0][0x408] ;  /* 0x0001020000067ab9 */ /* 0x000fe20000000a00 */
[----:B------:R-:W-:Y:S01]  /*7600*/  IMAD.MOV.U32 R6, RZ, RZ, R26 ;  /* 0x000000ffff067224 */ /* 0x000fe200078e001a */
[----:B0-----:R-:W-:Y:S01]  /*7610*/  ISETP.NE.AND P0, PT, R21, 0x1, PT ;  /* 0x000000011500780c */ /* 0x001fe20003f05270 */
[----:B-1----:R-:W-:-:S12]  /*7620*/  VIADD R20, R20, 0xffffff80 ;  /* 0xffffff8014147836 */ /* 0x002fd80000000000 */
[----:B------:R-:W0:Y:S01]  /*7630*/  @P0 LDC R0, c[0x0][0x44c] ;  /* 0x00011300ff000b82 */ /* 0x000e220000000800 */
[----:B------:R-:W-:-:S04]  /*7640*/  SHF.R.S32.HI R2, RZ, 0x1f, R20 ;  /* 0x0000001fff027819 */ /* 0x000fc80000011414 */
[----:B------:R-:W-:-:S03]  /*7650*/  LEA.HI R2, R2, R20, RZ, 0x2 ;  /* 0x0000001402027211 */ /* 0x000fc600078f10ff */
[----:B------:R-:W1:Y:S01]  /*7660*/  @P0 LDC R3, c[0x0][0x450] ;  /* 0x00011400ff030b82 */ /* 0x000e620000000800 */
[----:B------:R-:W-:-:S05]  /*7670*/  LOP3.LUT R2, R2, 0xfffffffc, RZ, 0xc0, !PT ;  /* 0xfffffffc02027812 */ /* 0x000fca00078ec0ff */
[----:B------:R-:W-:-:S04]  /*7680*/  IMAD.IADD R2, R20, 0x1, -R2 ;  /* 0x0000000114027824 */ /* 0x000fc800078e0a02 */
[----:B------:R-:W-:Y:S02]  /*7690*/  IMAD R5, R2, 0x20, R35 ;  /* 0x0000002002057824 */ /* 0x000fe400078e0223 */
[----:B------:R-:W-:Y:S02]  /*76a0*/  IMAD.MOV.U32 R2, RZ, RZ, R24 ;  /* 0x000000ffff027224 */ /* 0x000fe400078e0018 */
[----:B0-----:R-:W-:-:S05]  /*76b0*/  @P0 IMAD.HI.U32 R0, R5, R0, RZ ;  /* 0x0000000005000227 */ /* 0x001fca00078e00ff */
[----:B-1----:R-:W-:Y:S01]  /*76c0*/  @P0 SHF.R.U32.HI R5, RZ, R3, R0 ;  /* 0x00000003ff050219 */ /* 0x002fe20000011600 */
[----:B------:R-:W-:-:S03]  /*76d0*/  IMAD.MOV.U32 R3, RZ, RZ, R31 ;  /* 0x000000ffff037224 */ /* 0x000fc600078e001f */
[----:B------:R-:W-:Y:S01]  /*76e0*/  SHF.R.S32.HI R0, RZ, 0x1f, R5 ;  /* 0x0000001fff007819 */ /* 0x000fe20000011405 */
[----:B------:R-:W-:-:S04]  /*76f0*/  IMAD.WIDE.U32 R6, R5, UR4, R6 ;  /* 0x0000000405067c25 */ /* 0x000fc8000f8e0006 */
[C---:B------:R-:W-:Y:S02]  /*7700*/  IMAD R4, R0.reuse, UR4, RZ ;  /* 0x0000000400047c24 */ /* 0x040fe4000f8e02ff */
[----:B------:R-:W-:Y:S02]  /*7710*/  IMAD R0, R0, UR6, RZ ;  /* 0x0000000600007c24 */ /* 0x000fe4000f8e02ff */
[C---:B------:R-:W-:Y:S01]  /*7720*/  IMAD R9, R5.reuse, UR5, R4 ;  /* 0x0000000505097c24 */ /* 0x040fe2000f8e0204 */
[----:B------:R-:W-:Y:S01]  /*7730*/  ULDC.64 UR4, c[0x0][0x3e8] ;  /* 0x0000fa0000047ab9 */ /* 0x000fe20000000a00 */
[----:B------:R-:W-:-:S04]  /*7740*/  IMAD.WIDE.U32 R2, R5, UR6, R2 ;  /* 0x0000000605027c25 */ /* 0x000fc8000f8e0002 */
[----:B------:R-:W-:Y:S01]  /*7750*/  IMAD R11, R5, UR7, R0 ;  /* 0x00000007050b7c24 */ /* 0x000fe2000f8e0200 */
[----:B------:R-:W-:Y:S01]  /*7760*/  ULDC.64 UR6, c[0x0][0x400] ;  /* 0x0001000000067ab9 */ /* 0x000fe20000000a00 */
[----:B------:R-:W-:Y:S01]  /*7770*/  IMAD.IADD R5, R7, 0x1, R9 ;  /* 0x0000000107057824 */ /* 0x000fe200078e0209 */
[----:B------:R-:W-:Y:S01]  /*7780*/  LEA R0, P0, R6, UR4, 0x1 ;  /* 0x0000000406007c11 */ /* 0x000fe2000f8008ff */
[----:B------:R-:W-:Y:S01]  /*7790*/  IMAD.IADD R7, R3, 0x1, R11 ;  /* 0x0000000103077824 */ /* 0x000fe200078e020b */
[----:B------:R-:W-:Y:S01]  /*77a0*/  LEA R4, P1, R2, UR6, 0x1 ;  /* 0x0000000602047c11 */ /* 0x000fe2000f8208ff */
[----:B------:R-:W-:Y:S01]  /*77b0*/  UMOV UR4, 0xffffffff ;  /* 0xffffffff00047882 */ /* 0x000fe20000000000 */
[----:B------:R-:W-:Y:S02]  /*77c0*/  LEA.HI.X R6, R6, UR5, R5, 0x1, P0 ;  /* 0x0000000506067c11 */ /* 0x000fe400080f0c05 */
[----:B------:R-:W-:Y:S01]  /*77d0*/  LEA.HI.X R7, R2, UR7, R7, 0x1, P1 ;  /* 0x0000000702077c11 */ /* 0x000fe200088f0c07 */
[----:B------:R-:W-:Y:S08]  /*77e0*/  BRA.DIV UR4, `(.L_x_5438) ;  /* 0x0000019a04387947 */ /* 0x000ff0000b800000 */
[----:B------:R0:W1:Y:S04]  /*77f0*/  SHFL.IDX PT, R3, R6, RZ, 0x1c1f ;  /* 0x001c1fff06037589 */ /* 0x00006800000e0000 */
[----:B------:R0:W2:Y:S04]  /*7800*/  SHFL.IDX PT, R2, R0, RZ, 0x1c1f ;  /* 0x001c1fff00027589 */ /* 0x0000a800000e0000 */
[----:B------:R0:W3:Y:S04]  /*7810*/  SHFL.IDX PT, R5, R7, RZ, 0x1c1f ;  /* 0x001c1fff07057589 */ /* 0x0000e800000e0000 */
[----:B------:R0:W4:Y:S02]  /*7820*/  SHFL.IDX PT, R14, R4, RZ, 0x1c1f ;  /* 0x001c1fff040e7589 */ /* 0x00012400000e0000 */
.L_x_5670:
        /* <DEDUP_REMOVED lines=10> */
[----:B------:R-:W-:Y:S02]  /*78d0*/  CS2R R26, SRZ ;  /* 0x00000000001a7805 */ /* 0x000fe4000001ff00 */
[----:B------:R-:W-:Y:S02]  /*78e0*/  ISETP.GE.AND P3, PT, R209, UR4, PT ;  /* 0x00000004d1007c0c */ /* 0x000fe4000bf66270 */
[----:B------:R-:W-:Y:S01]  /*78f0*/  ISETP.GE.AND P2, PT, R188, UR4, PT ;  /* 0x00000004bc007c0c */ /* 0x000fe2000bf46270 */
[----:B---3--:R-:W-:-:S10]  /*7900*/  IMAD.MOV.U32 R15, RZ, RZ, R5 ;  /* 0x000000ffff0f7224 */ /* 0x008fd400078e0005 */
[----:B------:R-:W-:Y:S02]  /*7910*/  @!P3 IMAD.SHL.U32 R13, R209, 0x2, RZ ;  /* 0x00000002d10db824 */ /* 0x000fe400078e00ff */
[----:B-12---:R-:W-:-:S03]  /*7920*/  @!P2 IMAD.WIDE R8, R188, 0x2, R2 ;  /* 0x00000002bc08a825 */ /* 0x006fc600078e0202 */
[-C--:B------:R-:W-:Y:S02]  /*7930*/  @!P3 IADD3 R2, P0, R2, R13.reuse, RZ ;  /* 0x0000000d0202b210 */ /* 0x080fe40007f1e0ff */
[----:B----4-:R-:W-:Y:S02]  /*7940*/  @!P3 IADD3 R12, P1, R14, R13, RZ ;  /* 0x0000000d0e0cb210 */ /* 0x010fe40007f3e0ff */
[----:B------:R-:W-:Y:S02]  /*7950*/  CS2R R28, SRZ ;  /* 0x00000000001c7805 */ /* 0x000fe4000001ff00 */
[----:B------:R-:W-:Y:S01]  /*7960*/  CS2R R20, SRZ ;  /* 0x0000000000147805 */ /* 0x000fe2000001ff00 */
[----:B------:R1:W5:Y:S01]  /*7970*/  @!P2 LD.E.64 R26, desc[UR40][R8.64] ;  /* 0x00000028081aa980 */ /* 0x000362000c101b00 */
[----:B------:R-:W-:Y:S01]  /*7980*/  @!P3 SHF.L.U64.HI R24, R209, 0x1, R10 ;  /* 0x00000001d118b819 */ /* 0x000fe2000001020a */
[----:B------:R-:W-:-:S04]  /*7990*/  @!P2 IMAD.WIDE R10, R188, 0x2, R14 ;  /* 0x00000002bc0aa825 */ /* 0x000fc800078e020e */
[--C-:B------:R-:W-:Y:S01]  /*79a0*/  @!P3 IMAD.X R3, R3, 0x1, R24.reuse, P0 ;  /* 0x000000010303b824 */ /* 0x100fe200000e0618 */
[----:B------:R1:W5:Y:S01]  /*79b0*/  @!P2 LD.E.64 R28, desc[UR40][R10.64] ;  /* 0x000000280a1ca980 */ /* 0x000362000c101b00 */
[----:B------:R-:W-:Y:S01]  /*79c0*/  @!P3 IMAD.X R13, R5, 0x1, R24, P1 ;  /* 0x00000001050db824 */ /* 0x000fe200008e0618 */
[----:B------:R-:W-:Y:S02]  /*79d0*/  CS2R R24, SRZ ;  /* 0x0000000000187805 */ /* 0x000fe4000001ff00 */
[----:B------:R1:W5:Y:S04]  /*79e0*/  @!P3 LD.E.64 R20, desc[UR40][R2.64] ;  /* 0x000000280214b980 */ /* 0x000368000c101b00 */
[----:B------:R1:W5:Y:S02]  /*79f0*/  @!P3 LD.E.64 R24, desc[UR40][R12.64] ;  /* 0x000000280c18b980 */ /* 0x000364000c101b00 */
.L_x_5440:
[----:B------:R-:W-:Y:S05]  /*7a00*/  BSYNC B1 ;  /* 0x0000000000017941 */ /* 0x000fea0003800000 */
.L_x_5439:
[----:B-1---5:R-:W-:Y:S01]  /*7a10*/  IMAD.MOV.U32 R3, RZ, RZ, R29 ;  /* 0x000000ffff037224 */ /* 0x022fe200078e001d */
[----:B------:R-:W-:Y:S01]  /*7a20*/  UMOV UR4, 0xffffffff ;  /* 0xffffffff00047882 */ /* 0x000fe20000000000 */
[----:B---3--:R-:W-:Y:S02]  /*7a30*/  IMAD.MOV.U32 R5, RZ, RZ, R24 ;  /* 0x000000ffff057224 */ /* 0x008fe400078e0018 */
[----:B------:R-:W-:Y:S02]  /*7a40*/  IMAD.MOV.U32 R8, RZ, RZ, R25 ;  /* 0x000000ffff087224 */ /* 0x000fe400078e0019 */
[----:B--2---:R-:W-:Y:S01]  /*7a50*/  IMAD.MOV.U32 R2, RZ, RZ, R28 ;  /* 0x000000ffff027224 */ /* 0x004fe200078e001c */
[----:B------:R-:W-:Y:S01]  /*7a60*/  PRMT R41, R3, 0x5410, R5 ;  /* 0x0000541003297816 */ /* 0x000fe20000000005 */
[----:B------:R-:W-:Y:S01]  /*7a70*/  IMAD.MOV.U32 R5, RZ, RZ, R20 ;  /* 0x000000ffff057224 */ /* 0x000fe200078e0014 */
[----:B------:R-:W-:Y:S01]  /*7a80*/  PRMT R43, R8, 0x7610, R43 ;  /* 0x00007610082b7816 */ /* 0x000fe2000000002b */
[----:B------:R-:W-:Y:S01]  /*7a90*/  IMAD.MOV.U32 R8, RZ, RZ, R21 ;  /* 0x000000ffff087224 */ /* 0x000fe200078e0015 */
[----:B------:R-:W-:Y:S01]  /*7aa0*/  PRMT R37, R2, 0x7610, R37 ;  /* 0x0000761002257816 */ /* 0x000fe20000000025 */
[----:B------:R-:W-:-:S02]  /*7ab0*/  IMAD.MOV.U32 R2, RZ, RZ, R26 ;  /* 0x000000ffff027224 */ /* 0x000fc400078e001a */
[----:B------:R-:W-:Y:S01]  /*7ac0*/  IMAD.MOV.U32 R3, RZ, RZ, R27 ;  /* 0x000000ffff037224 */ /* 0x000fe200078e001b */
[----:B------:R-:W-:Y:S02]  /*7ad0*/  PRMT R44, R5, 0x5410, R8 ;  /* 0x00005410052c7816 */ /* 0x000fe40000000008 */
[----:B------:R-:W-:Y:S02]  /*7ae0*/  CS2R R8, SRZ ;  /* 0x0000000000087805 */ /* 0x000fe4000001ff00 */
[----:B------:R-:W-:Y:S02]  /*7af0*/  PRMT R37, R37, 0x5410, R2 ;  /* 0x0000541025257816 */ /* 0x000fe40000000002 */
[----:B------:R-:W-:Y:S01]  /*7b00*/  PRMT R43, R43, 0x5410, R3 ;  /* 0x000054102b2b7816 */ /* 0x000fe20000000003 */
[----:B------:R-:W-:Y:S06]  /*7b10*/  BRA.DIV UR4, `(.L_x_5441) ;  /* 0x0000019604dc7947 */ /* 0x000fec000b800000 */
[----:B------:R1:W2:Y:S04]  /*7b20*/  SHFL.IDX PT, R3, R6, 0x1, 0x1c1f ;  /* 0x003c1f0006037f89 */ /* 0x0002a800000e0000 */
[----:B------:R1:W3:Y:S04]  /*7b30*/  SHFL.IDX PT, R2, R0, 0x1, 0x1c1f ;  /* 0x003c1f0000027f89 */ /* 0x0002e800000e0000 */
[----:B------:R1:W1:Y:S04]  /*7b40*/  SHFL.IDX PT, R5, R7, 0x1, 0x1c1f ;  /* 0x003c1f0007057f89 */ /* 0x00026800000e0000 */
[----:B0-----:R-:W0:Y:S02]  /*7b50*/  SHFL.IDX PT, R4, R4, 0x1, 0x1c1f ;  /* 0x003c1f0004047f89 */ /* 0x001e2400000e0000 */
.L_x_5676:
[----:B-1----:R-:W5:Y:S01]  /*7b60*/  LDL R6, [R1+0x5c] ;  /* 0x00005c0001067983 */ /* 0x002f620000100800 */
[----:B------:R-:W-:Y:S01]  /*7b70*/  VIADD R35, R35, 0x20 ;  /* 0x0000002023237836 */ /* 0x000fe20000000000 */
[----:B------:R-:W-:Y:S01]  /*7b80*/  BSSY B1, `(.L_x_5442) ;  /* 0x000001f000017945 */ /* 0x000fe20003800000 */
[----:B------:R-:W-:Y:S01]  /*7b90*/  IMAD.SHL.U32 R36, R192, 0x40, RZ ;  /* 0x00000040c0247824 */ /* 0x000fe200078e00ff */
[----:B------:R-:W-:Y:S02]  /*7ba0*/  CS2R R10, SRZ ;  /* 0x00000000000a7805 */ /* 0x000fe4000001ff00 */
[----:B----4-:R-:W-:Y:S02]  /*7bb0*/  CS2R R14, SRZ ;  /* 0x00000000000e7805 */ /* 0x010fe4000001ff00 */
[----:B------:R-:W-:Y:S02]  /*7bc0*/  ISETP.GE.AND P0, PT, R35, R34, PT ;  /* 0x000000222300720c */ /* 0x000fe40003f06270 */
[----:B------:R-:W-:-:S02]  /*7bd0*/  CS2R R12, SRZ ;  /* 0x00000000000c7805 */ /* 0x000fc4000001ff00 */
[----:B-----5:R-:W-:-:S04]  /*7be0*/  LEA.HI R0, R6, R6, RZ, 0x1 ;  /* 0x0000000606007211 */ /* 0x020fc800078f08ff */
[----:B------:R-:W-:-:S04]  /*7bf0*/  LOP3.LUT R0, R0, 0xfffffffe, RZ, 0xc0, !PT ;  /* 0xfffffffe00007812 */ /* 0x000fc800078ec0ff */
[----:B------:R-:W-:-:S04]  /*7c00*/  IADD3 R0, R6, -R0, RZ ;  /* 0x8000000006007210 */ /* 0x000fc80007ffe0ff */
[----:B------:R-:W-:Y:S01]  /*7c10*/  SHF.L.U32 R35, R0, 0x1f, RZ ;  /* 0x0000001f00237819 */ /* 0x000fe200000006ff */
[----:B------:R-:W-:Y:S06]  /*7c20*/  @P0 BRA `(.L_x_5443) ;  /* 0x0000000000500947 */ /* 0x000fec0003800000 */
[----:B------:R-:W4:Y:S01]  /*7c30*/  LDL R6, [R1+0x64] ;  /* 0x0000640001067983 */ /* 0x000f220000100800 */
[----:B------:R-:W-:Y:S01]  /*7c40*/  ULDC UR4, c[0x0][0x3f4] ;  /* 0x0000fd0000047ab9 */ /* 0x000fe20000000800 */
[----:B------:R-:W-:Y:S02]  /*7c50*/  CS2R R14, SRZ ;  /* 0x00000000000e7805 */ /* 0x000fe4000001ff00 */
[----:B------:R-:W-:Y:S02]  /*7c60*/  ISETP.GE.AND P3, PT, R209, UR4, PT ;  /* 0x00000004d1007c0c */ /* 0x000fe4000bf66270 */
[----:B------:R-:W-:-:S11]  /*7c70*/  ISETP.GE.AND P2, PT, R188, UR4, PT ;  /* 0x00000004bc007c0c */ /* 0x000fd6000bf46270 */
[----:B------:R-:W-:Y:S02]  /*7c80*/  @!P3 IMAD.SHL.U32 R7, R209, 0x2, RZ ;  /* 0x00000002d107b824 */ /* 0x000fe400078e00ff */
[----:B--23--:R-:W-:-:S03]  /*7c90*/  @!P2 IMAD.WIDE R32, R188, 0x2, R2 ;  /* 0x00000002bc20a825 */ /* 0x00cfc600078e0202 */
[----:B------:R-:W-:Y:S02]  /*7ca0*/  @!P3 IADD3 R2, P0, R2, R7, RZ ;  /* 0x000000070202b210 */ /* 0x000fe40007f1e0ff */
[----:B------:R-:W-:Y:S02]  /*7cb0*/  CS2R R8, SRZ ;  /* 0x0000000000087805 */ /* 0x000fe4000001ff00 */
[----:B------:R-:W-:Y:S01]  /*7cc0*/  CS2R R12, SRZ ;  /* 0x00000000000c7805 */ /* 0x000fe2000001ff00 */
[----:B0-----:R-:W-:Y:S01]  /*7cd0*/  @!P2 IMAD.WIDE R30, R188, 0x2, R4 ;  /* 0x00000002bc1ea825 */ /* 0x001fe200078e0204 */
[----:B------:R1:W5:Y:S04]  /*7ce0*/  @!P2 LD.E.64 R14, desc[UR40][R32.64] ;  /* 0x00000028200ea980 */ /* 0x000368000c101b00 */
[----:B------:R1:W5:Y:S01]  /*7cf0*/  @!P2 LD.E.64 R8, desc[UR40][R30.64] ;  /* 0x000000281e08a980 */ /* 0x000362000c101b00 */
[----:B----4-:R-:W-:-:S02]  /*7d00*/  @!P3 SHF.L.U64.HI R10, R209, 0x1, R6 ;  /* 0x00000001d10ab819 */ /* 0x010fc40000010206 */
[----:B------:R-:W-:-:S03]  /*7d10*/  @!P3 IADD3 R6, P1, R4, R7, RZ ;  /* 0x000000070406b210 */ /* 0x000fc60007f3e0ff */
[--C-:B------:R-:W-:Y:S02]  /*7d20*/  @!P3 IMAD.X R3, R3, 0x1, R10.reuse, P0 ;  /* 0x000000010303b824 */ /* 0x100fe400000e060a */
[----:B------:R-:W-:Y:S01]  /*7d30*/  @!P3 IMAD.X R7, R5, 0x1, R10, P1 ;  /* 0x000000010507b824 */ /* 0x000fe200008e060a */
[----:B------:R-:W-:Y:S02]  /*7d40*/  CS2R R10, SRZ ;  /* 0x00000000000a7805 */ /* 0x000fe4000001ff00 */
[----:B------:R1:W5:Y:S04]  /*7d50*/  @!P3 LD.E.64 R12, desc[UR40][R2.64] ;  /* 0x00000028020cb980 */ /* 0x000368000c101b00 */
[----:B------:R1:W5:Y:S02]  /*7d60*/  @!P3 LD.E.64 R10, desc[UR40][R6.64] ;  /* 0x00000028060ab980 */ /* 0x000364000c101b00 */
.L_x_5443:
[----:B------:R-:W-:Y:S05]  /*7d70*/  BSYNC B1 ;  /* 0x0000000000017941 */ /* 0x000fea0003800000 */
.L_x_5442:
[----:B-1----:R-:W1:Y:S01]  /*7d80*/  S2R R31, SR_TID.X ;  /* 0x00000000001f7919 */ /* 0x002e620000002100 */
[----:B------:R-:W4:Y:S01]  /*7d90*/  SYNCS.PHASECHK.TRANS64.TRYWAIT P0, [R18+URZ+0x38800], R35 ;  /* 0x03880023120075a7 */ /* 0x000f22000800017f */
[----:B--2---:R-:W-:Y:S01]  /*7da0*/  LOP3.LUT R3, R36, 0x1c0, RZ, 0xc0, !PT ;  /* 0x000001c024037812 */ /* 0x004fe200078ec0ff */
[----:B0----5:R-:W-:Y:S01]  /*7db0*/  IMAD.MOV.U32 R4, RZ, RZ, R8 ;  /* 0x000000ffff047224 */ /* 0x021fe200078e0008 */
        /* <DEDUP_REMOVED lines=10> */
[----:B------:R-:W-:Y:S01]  /*7e60*/  PRMT R30, R5, 0x7610, R30 ;  /* 0x00007610051e7816 */ /* 0x000fe2000000001e */
[----:B------:R-:W-:Y:S01]  /*7e70*/  IMAD.MOV.U32 R5, RZ, RZ, R13 ;  /* 0x000000ffff057224 */ /* 0x000fe200078e000d */
[----:B------:R-:W-:Y:S01]  /*7e80*/  PRMT R46, R4, 0x5410, R6 ;  /* 0x00005410042e7816 */ /* 0x000fe20000000006 */
[----:B------:R-:W-:Y:S01]  /*7e90*/  IMAD.MOV.U32 R4, RZ, RZ, R12 ;  /* 0x000000ffff047224 */ /* 0x000fe200078e000c */
[----:B------:R-:W-:-:S02]  /*7ea0*/  PRMT R45, R45, 0x5410, R3 ;  /* 0x000054102d2d7816 */ /* 0x000fc40000000003 */
[----:B------:R-:W-:Y:S02]  /*7eb0*/  LOP3.LUT P2, RZ, R192, 0x4, RZ, 0xc0, !PT ;  /* 0x00000004c0ff7812 */ /* 0x000fe4000784c0ff */
[----:B------:R-:W-:Y:S01]  /*7ec0*/  ISETP.GE.AND P1, PT, R187, R42, PT ;  /* 0x0000002abb00720c */ /* 0x000fe20003f26270 */
[----:B-1----:R-:W-:-:S05]  /*7ed0*/  VIADD R31, R31, 0xffffff80 ;  /* 0xffffff801f1f7836 */ /* 0x002fca0000000000 */
        /* <DEDUP_REMOVED lines=9> */
[----:B----4-:R-:W-:Y:S06]  /*7f70*/  @!P0 BRA `(.L_x_5445) ;  /* 0x0000019400388947 */ /* 0x010fec0003800000 */
.L_x_5677:
[----:B------:R-:W-:Y:S05]  /*7f80*/  BSYNC B1 ;  /* 0x0000000000017941 */ /* 0x000fea0003800000 */
.L_x_5444:
[----:B------:R-:W-:Y:S01]  /*7f90*/  BSSY B1, `(.L_x_5446) ;  /* 0x000005f000017945 */ /* 0x000fe20003800000 */
[----:B------:R-:W-:Y:S02]  /*7fa0*/  PRMT R30, R30, 0x5410, R5 ;  /* 0x000054101e1e7816 */ /* 0x000fe40000000005 */
[----:B------:R-:W-:Y:S01]  /*7fb0*/  @P2 IADD3 R2, R4, -0x40, RZ ;  /* 0xffffffc004022810 */ /* 0x000fe20007ffe0ff */
[----:B------:R-:W-:Y:S06]  /*7fc0*/  @P1 BRA `(.L_x_5447) ;  /* 0x00000004006c1947 */ /* 0x000fec0003800000 */
        /* <DEDUP_REMOVED lines=18> */
[C---:B0-----:R-:W-:Y:S01]  /*80f0*/  FMUL.FTZ R35, R29.reuse, R34 ;  /* 0x000000221d237220 */ /* 0x041fe20000410000 */
[----:B------:R-:W-:Y:S01]  /*8100*/  FMUL.FTZ R29, R29, R32 ;  /* 0x000000201d1d7220 */ /* 0x000fe20000410000 */
[--C-:B------:R-:W-:Y:S02]  /*8110*/  HADD2.F32 R26, -RZ, R6.reuse.H0_H0 ;  /* 0x20000006ff1a7230 */ /* 0x100fe40000004100 */
[----:B------:R-:W-:Y:S01]  /*8120*/  FMUL.FTZ R36, R4, R33 ;  /* 0x0000002104247220 */ /* 0x000fe20000410000 */
[----:B------:R-:W-:-:S02]  /*8130*/  HADD2.F32 R27, -RZ, R6.H1_H1 ;  /* 0x30000006ff1b7230 */ /* 0x000fc40000004100 */
[C---:B------:R-:W-:Y:S01]  /*8140*/  FFMA.FTZ R37, R28.reuse, R32, -R35 ;  /* 0x000000201c257223 */ /* 0x040fe20000010823 */
[--C-:B------:R-:W-:Y:S02]  /*8150*/  HADD2.F32 R6, -RZ, R5.reuse.H0_H0 ;  /* 0x20000005ff067230 */ /* 0x100fe40000004100 */
[----:B------:R-:W-:Y:S01]  /*8160*/  FFMA.FTZ R38, R28, R34, R29 ;  /* 0x000000221c267223 */ /* 0x000fe2000001001d */
[-C--:B------:R-:W-:Y:S01]  /*8170*/  FMUL.FTZ R32, R4, R31.reuse ;  /* 0x0000001f04207220 */ /* 0x080fe20000410000 */
[C---:B------:R-:W-:Y:S01]  /*8180*/  FFMA.FTZ R36, R7.reuse, R31, -R36 ;  /* 0x0000001f07247223 */ /* 0x040fe20000010824 */
[----:B------:R-:W-:Y:S02]  /*8190*/  HADD2.F32 R5, -RZ, R5.H1_H1 ;  /* 0x30000005ff057230 */ /* 0x000fe40000004100 */
[----:B------:R-:W-:Y:S02]  /*81a0*/  HADD2.F32 R31, -RZ, R41.H0_H0 ;  /* 0x20000029ff1f7230 */ /* 0x000fe40000004100 */
[----:B------:R-:W-:Y:S01]  /*81b0*/  FFMA.FTZ R33, R7, R33, R32 ;  /* 0x0000002107217223 */ /* 0x000fe20000010020 */
[----:B------:R-:W-:-:S02]  /*81c0*/  HADD2.F32 R28, -RZ, R43.H1_H1 ;  /* 0x3000002bff1c7230 */ /* 0x000fc40000004100 */
        /* <DEDUP_REMOVED lines=15> */
.L_x_5449:
[----:B------:R-:W-:Y:S05]  /*82c0*/  BSYNC B2 ;  /* 0x0000000000027941 */ /* 0x000fea0003800000 */
.L_x_5448:
[----:B------:R-:W-:Y:S05]  /*82d0*/  @P1 BRA `(.L_x_5447) ;  /* 0x0000000000a81947 */ /* 0x000fea0003800000 */
[----:B-1----:R-:W1:Y:S01]  /*82e0*/  LDS.128 R4, [R2] ;  /* 0x0000000002047984 */ /* 0x002e620000000c00 */
[----:B------:R-:W-:Y:S01]  /*82f0*/  SHF.R.U32.HI R27, RZ, 0x10, R21 ;  /* 0x00000010ff1b7819 */ /* 0x000fe20000011615 */
[----:B------:R-:W-:Y:S01]  /*8300*/  HADD2.F32 R28, -RZ, R41.H1_H1 ;  /* 0x30000029ff1c7230 */ /* 0x000fe20000004100 */
[--C-:B------:R-:W-:Y:S01]  /*8310*/  SHF.R.U32.HI R29, RZ, 0x10, R25.reuse ;  /* 0x00000010ff1d7819 */ /* 0x100fe20000011619 */
[----:B------:R-:W-:Y:S01]  /*8320*/  HADD2.F32 R26, -RZ, R44.H0_H0 ;  /* 0x2000002cff1a7230 */ /* 0x000fe20000004100 */
[----:B------:R-:W-:Y:S01]  /*8330*/  SHF.R.U64 R33, R24, 0x10, R25 ;  /* 0x0000001018217819 */ /* 0x000fe20000001219 */
[----:B------:R-:W-:Y:S01]  /*8340*/  HADD2.F32 R27, -RZ, R27.H0_H0 ;  /* 0x2000001bff1b7230 */ /* 0x000fe20000004100 */
[----:B0-----:R-:W-:Y:S01]  /*8350*/  SHF.R.U64 R35, R20, 0x10, R21 ;  /* 0x0000001014237819 */ /* 0x001fe20000001215 */
        /* <DEDUP_REMOVED lines=13> */
[----:B------:R-:W-:Y:S02]  /*8430*/  HADD2.F32 R6, -RZ, R5.H0_H0 ;  /* 0x20000005ff067230 */ /* 0x000fe40000004100 */
        /* <DEDUP_REMOVED lines=20> */
.L_x_5447:
[----:B------:R-:W-:Y:S05]  /*8580*/  BSYNC B1 ;  /* 0x0000000000017941 */ /* 0x000fea0003800000 */
.L_x_5446:
        /* <DEDUP_REMOVED lines=31> */
[----:B------:R-:W-:Y:S02]  /*8780*/  HADD2.F32 R20, -RZ, R45.H1_H1 ;  /* 0x3000002dff147230 */ /* 0x000fe40000004100 */
        /* <DEDUP_REMOVED lines=18> */
.L_x_5452:
[----:B------:R-:W-:Y:S05]  /*88b0*/  BSYNC B1 ;  /* 0x0000000000017941 */ /* 0x000fea0003800000 */
.L_x_5451:
[----:B------:R-:W-:Y:S05]  /*88c0*/  @P1 BRA `(.L_x_5450) ;  /* 0x0000001400e41947 */ /* 0x000fea0003800000 */
[----:B-1----:R-:W1:Y:S01]  /*88d0*/  LDS.128 R4, [R2+0x1000] ;  /* 0x0010000002047984 */ /* 0x002e620000000c00 */
[----:B------:R-:W-:Y:S02]  /*88e0*/  SHF.R.U64 R24, R12, 0x10, R13 ;  /* 0x000000100c187819 */ /* 0x000fe4000000120d */
[----:B------:R-:W-:Y:S02]  /*88f0*/  SHF.R.U32.HI R14, RZ, 0x10, R11 ;  /* 0x00000010ff0e7819 */ /* 0x000fe4000001160b */
[----:B------:R-:W-:Y:S01]  /*8900*/  SHF.R.U32.HI R12, RZ, 0x10, R13 ;  /* 0x00000010ff0c7819 */ /* 0x000fe2000001160d */
[----:B------:R-:W-:Y:S01]  /*8910*/  HADD2.F32 R13, -RZ, R46.H0_H0 ;  /* 0x2000002eff0d7230 */ /* 0x000fe20000004100 */
        /* <DEDUP_REMOVED lines=29> */
[----:B------:R-:W-:Y:S01]  /*8af0*/  FMUL.FTZ R8, R5, R4 ;  /* 0x0000000405087220 */ /* 0x000fe20000410000 */
        /* <DEDUP_REMOVED lines=8> */
.L_x_5437:
        /* <DEDUP_REMOVED lines=47> */
[----:B--2---:R-:W-:Y:S02]  /*8e70*/  @!P1 IMAD.X R5, R0, 0x1, R4, P2 ;  /* 0x0000000100059824 */ /* 0x004fe400010e0604 */
[----:B------:R-:W-:Y:S02]  /*8e80*/  @!P1 IMAD.MOV.U32 R8, RZ, RZ, R2 ;  /* 0x000000ffff089224 */ /* 0x000fe400078e0002 */
[----:B------:R-:W-:Y:S01]  /*8e90*/  @!P1 IMAD.MOV.U32 R9, RZ, RZ, R5 ;  /* 0x000000ffff099224 */ /* 0x000fe200078e0005 */
[----:B---3--:R-:W-:-:S05]  /*8ea0*/  @!P1 IADD3 R14, P2, R14, R7, RZ ;  /* 0x000000070e0e9210 */ /* 0x008fca0007f5e0ff */
[----:B------:R-:W2:Y:S01]  /*8eb0*/  @!P1 LD.E.128 R8, desc[UR40][R8.64] ;  /* 0x0000002808089980 */ /* 0x000ea2000c101d00 */
[----:B----4-:R-:W-:-:S04]  /*8ec0*/  @!P1 IMAD.X R3, R3, 0x1, R4, P2 ;  /* 0x0000000103039824 */ /* 0x010fc800010e0604 */
[----:B------:R-:W-:-:S05]  /*8ed0*/  @!P1 IMAD.MOV.U32 R15, RZ, RZ, R3 ;  /* 0x000000ffff0f9224 */ /* 0x000fca00078e0003 */
[----:B------:R0:W3:Y:S01]  /*8ee0*/  @!P1 LD.E.128 R4, desc[UR40][R14.64] ;  /* 0x000000280e049980 */ /* 0x0000e2000c101d00 */
[----:B------:R-:W-:Y:S02]  /*8ef0*/  CS2R R28, SRZ ;  /* 0x00000000001c7805 */ /* 0x000fe4000001ff00 */
[----:B------:R-:W-:Y:S02]  /*8f00*/  CS2R R30, SRZ ;  /* 0x00000000001e7805 */ /* 0x000fe4000001ff00 */
[----:B------:R-:W-:Y:S01]  /*8f10*/  CS2R R20, SRZ ;  /* 0x0000000000147805 */ /* 0x000fe2000001ff00 */
[----:B------:R-:W1:Y:S04]  /*8f20*/  SHFL.IDX PT, R25, R25, 0x1, 0x1c1f ;  /* 0x003c1f0019197f89 */ /* 0x000e6800000e0000 */
[----:B------:R-:W4:Y:S04]  /*8f30*/  SHFL.IDX PT, R24, R24, 0x1, 0x1c1f ;  /* 0x003c1f0018187f89 */ /* 0x000f2800000e0000 */
[----:B0-----:R0:W0:Y:S04]  /*8f40*/  SHFL.IDX PT, R14, R27, 0x1, 0x1c1f ;  /* 0x003c1f001b0e7f89 */ /* 0x00102800000e0000 */
[----:B------:R-:W0:Y:S01]  /*8f50*/  SHFL.IDX PT, R26, R26, 0x1, 0x1c1f ;  /* 0x003c1f001a1a7f89 */ /* 0x000e2200000e0000 */
[----:B--2---:R-:W-:Y:S01]  /*8f60*/  @!P1 MOV R28, R8 ;  /* 0x00000008001c9202 */ /* 0x004fe20000000f00 */
[----:B------:R-:W-:-:S02]  /*8f70*/  @!P1 IMAD.MOV.U32 R29, RZ, RZ, R9 ;  /* 0x000000ffff1d9224 */ /* 0x000fc400078e0009 */
[----:B------:R-:W-:Y:S02]  /*8f80*/  @!P1 IMAD.MOV.U32 R30, RZ, RZ, R10 ;  /* 0x000000ffff1e9224 */ /* 0x000fe400078e000a */
[----:B------:R-:W-:Y:S02]  /*8f90*/  IMAD.MOV.U32 R0, RZ, RZ, R28 ;  /* 0x000000ffff007224 */ /* 0x000fe400078e001c */
[----:B------:R-:W-:Y:S02]  /*8fa0*/  IMAD.MOV.U32 R2, RZ, RZ, R29 ;  /* 0x000000ffff027224 */ /* 0x000fe400078e001d */
[----:B------:R-:W-:Y:S01]  /*8fb0*/  @!P1 IMAD.MOV.U32 R31, RZ, RZ, R11 ;  /* 0x000000ffff1f9224 */ /* 0x000fe200078e000b */
[----:B------:R-:W-:Y:S01]  /*8fc0*/  PRMT R52, R0, 0x7610, R52 ;  /* 0x0000761000347816 */ /* 0x000fe20000000034 */
[----:B------:R-:W-:Y:S01]  /*8fd0*/  IMAD.MOV.U32 R0, RZ, RZ, R30 ;  /* 0x000000ffff007224 */ /* 0x000fe200078e001e */
[----:B------:R-:W-:Y:S02]  /*8fe0*/  PRMT R36, R36, 0x5410, R2 ;  /* 0x0000541024247816 */ /* 0x000fe40000000002 */
[----:B------:R-:W-:Y:S01]  /*8ff0*/  CS2R R2, SRZ ;  /* 0x0000000000027805 */ /* 0x000fe2000001ff00 */
[----:B------:R-:W-:-:S02]  /*9000*/  IMAD.MOV.U32 R8, RZ, RZ, R31 ;  /* 0x000000ffff087224 */ /* 0x000fc400078e001f */
[----:B---3--:R-:W-:Y:S02]  /*9010*/  @!P1 IMAD.MOV.U32 R20, RZ, RZ, R4 ;  /* 0x000000ffff149224 */ /* 0x008fe400078e0004 */
[----:B------:R-:W-:Y:S01]  /*9020*/  @!P1 IMAD.MOV.U32 R21, RZ, RZ, R5 ;  /* 0x000000ffff159224 */ /* 0x000fe200078e0005 */
[----:B------:R-:W-:Y:S01]  /*9030*/  PRMT R33, R0, 0x5410, R8 ;  /* 0x0000541000217816 */ /* 0x000fe20000000008 */
[----:B------:R-:W-:Y:S02]  /*9040*/  @!P1 IMAD.MOV.U32 R2, RZ, RZ, R6 ;  /* 0x000000ffff029224 */ /* 0x000fe400078e0006 */
[----:B------:R-:W-:Y:S02]  /*9050*/  @!P1 IMAD.MOV.U32 R3, RZ, RZ, R7 ;  /* 0x000000ffff039224 */ /* 0x000fe400078e0007 */
[----:B------:R-:W-:Y:S02]  /*9060*/  IMAD.MOV.U32 R0, RZ, RZ, R20 ;  /* 0x000000ffff007224 */ /* 0x000fe400078e0014 */
[----:B------:R-:W-:-:S02]  /*9070*/  IMAD.MOV.U32 R4, RZ, RZ, R21 ;  /* 0x000000ffff047224 */ /* 0x000fc400078e0015 */
[----:B------:R-:W-:Y:S02]  /*9080*/  IMAD.MOV.U32 R5, RZ, RZ, R2 ;  /* 0x000000ffff057224 */ /* 0x000fe400078e0002 */
[----:B------:R-:W-:Y:S01]  /*9090*/  IMAD.MOV.U32 R6, RZ, RZ, R3 ;  /* 0x000000ffff067224 */ /* 0x000fe200078e0003 */
[----:B------:R-:W-:Y:S02]  /*90a0*/  PRMT R36, R4, 0x7610, R36 ;  /* 0x0000761004247816 */ /* 0x000fe40000000024 */
[----:B------:R-:W-:Y:S02]  /*90b0*/  PRMT R51, R0, 0x5410, R5 ;  /* 0x0000541000337816 */ /* 0x000fe40000000005 */
[----:B------:R-:W-:Y:S02]  /*90c0*/  CS2R R4, SRZ ;  /* 0x0000000000047805 */ /* 0x000fe4000001ff00 */
[----:B01--4-:R-:W-:-:S07]  /*90d0*/  PRMT R44, R6, 0x7610, R44 ;  /* 0x00007610062c7816 */ /* 0x013fce000000002c */
.L_x_5687:
[----:B------:R-:W2:Y:S01]  /*90e0*/  LDL R6, [R1+0x5c] ;  /* 0x00005c0001067983 */ /* 0x000ea20000100800 */
[----:B------:R-:W-:Y:S01]  /*90f0*/  VIADD R35, R35, 0x20 ;  /* 0x0000002023237836 */ /* 0x000fe20000000000 */
[----:B------:R-:W-:Y:S01]  /*9100*/  BSSY B1, `(.L_x_5454) ;  /* 0x0000016000017945 */ /* 0x000fe20003800000 */
[----:B------:R-:W-:Y:S02]  /*9110*/  CS2R R8, SRZ ;  /* 0x0000000000087805 */ /* 0x000fe4000001ff00 */
[----:B------:R-:W-:Y:S02]  /*9120*/  CS2R R10, SRZ ;  /* 0x00000000000a7805 */ /* 0x000fe4000001ff00 */
[----:B------:R-:W-:Y:S02]  /*9130*/  ISETP.GE.AND P1, PT, R35, R32, PT ;  /* 0x000000202300720c */ /* 0x000fe40003f26270 */
[----:B--2---:R-:W-:-:S04]  /*9140*/  LEA.HI R0, R6, R6, RZ, 0x1 ;  /* 0x0000000606007211 */ /* 0x004fc800078f08ff */
[----:B------:R-:W-:-:S04]  /*9150*/  LOP3.LUT R0, R0, 0xfffffffe, RZ, 0xc0, !PT ;  /* 0xfffffffe00007812 */ /* 0x000fc800078ec0ff */
[----:B------:R-:W-:Y:S02]  /*9160*/  IADD3 R0, R6, -R0, RZ ;  /* 0x8000000006007210 */ /* 0x000fe40007ffe0ff */
[----:B------:R-:W-:Y:S02]  /*9170*/  CS2R R6, SRZ ;  /* 0x0000000000067805 */ /* 0x000fe4000001ff00 */
        /* <DEDUP_REMOVED lines=14> */
.L_x_5455:
[----:B------:R-:W-:Y:S05]  /*9260*/  BSYNC B1 ;  /* 0x0000000000017941 */ /* 0x000fea0003800000 */
.L_x_5454:
[----:B------:R-:W0:Y:S01]  /*9270*/  SYNCS.PHASECHK.TRANS64.TRYWAIT P1, [R18+URZ+0x38800], R13 ;  /* 0x0388000d120075a7 */ /* 0x000e22000802017f */
[----:B------:R-:W-:Y:S01]  /*9280*/  VIADDMNMX R32, R32, -R213, 0x40, PT ;  /* 0x0000004020207446 */ /* 0x000fe200038009d5 */
[C---:B------:R-:W-:Y:S01]  /*9290*/  VIADD R15, R187.reuse, 0x20 ;  /* 0x00000020bb0f7836 */ /* 0x040fe20000000000 */
[----:B------:R-:W-:Y:S01]  /*92a0*/  BSSY B1, `(.L_x_5456) ;  /* 0x0000010000017945 */ /* 0x000fe20003800000 */
[----:B-----5:R-:W-:Y:S01]  /*92b0*/  IMAD.MOV.U32 R12, RZ, RZ, R4 ;  /* 0x000000ffff0c7224 */ /* 0x020fe200078e0004 */
[-C--:B------:R-:W-:Y:S01]  /*92c0*/  ISETP.GE.OR P2, PT, R187, R32.reuse, P0 ;  /* 0x00000020bb00720c */ /* 0x080fe20000746670 */
[----:B------:R-:W-:Y:S01]  /*92d0*/  IMAD.MOV.U32 R14, RZ, RZ, R5 ;  /* 0x000000ffff0e7224 */ /* 0x000fe200078e0005 */
[----:B------:R-:W-:Y:S01]  /*92e0*/  ISETP.GE.OR P0, PT, R15, R32, P0 ;  /* 0x000000200f00720c */ /* 0x000fe20000706670 */
[----:B------:R-:W-:Y:S01]  /*92f0*/  IMAD.MOV.U32 R15, RZ, RZ, R8 ;  /* 0x000000ffff0f7224 */ /* 0x000fe200078e0008 */
[----:B------:R-:W-:Y:S01]  /*9300*/  PRMT R32, R32, 0x5410, R12 ;  /* 0x0000541020207816 */ /* 0x000fe2000000000c */
[----:B------:R-:W-:Y:S01]  /*9310*/  IMAD.MOV.U32 R12, RZ, RZ, R6 ;  /* 0x000000ffff0c7224 */ /* 0x000fe200078e0006 */
[----:B------:R-:W-:Y:S01]  /*9320*/  PRMT R52, R52, 0x5410, R14 ;  /* 0x0000541034347816 */ /* 0x000fe2000000000e */
[----:B------:R-:W-:-:S02]  /*9330*/  IMAD.MOV.U32 R14, RZ, RZ, R7 ;  /* 0x000000ffff0e7224 */ /* 0x000fc400078e0007 */
[----:B------:R-:W-:Y:S01]  /*9340*/  IMAD.MOV.U32 R24, RZ, RZ, R9 ;  /* 0x000000ffff187224 */ /* 0x000fe200078e0009 */
[----:B------:R-:W-:Y:S01]  /*9350*/  PRMT R53, R12, 0x5410, R15 ;  /* 0x000054100c357816 */ /* 0x000fe2000000000f */
[----:B------:R-:W-:Y:S01]  /*9360*/  IMAD.IADD R12, R16, 0x1, R37 ;  /* 0x00000001100c7824 */ /* 0x000fe200078e0225 */
[----:B------:R-:W-:Y:S02]  /*9370*/  PRMT R32, R14, 0x7610, R32 ;  /* 0x000076100e207816 */ /* 0x000fe40000000020 */
[----:B------:R-:W-:Y:S01]  /*9380*/  PRMT R54, R24, 0x7610, R54 ;  /* 0x0000761018367816 */ /* 0x000fe20000000036 */
[----:B0-----:R-:W-:Y:S06]  /*9390*/  @!P1 BRA `(.L_x_5457) ;  /* 0x0000018400b49947 */ /* 0x001fec0003800000 */
.L_x_5688:
[----:B------:R-:W-:Y:S05]  /*93a0*/  BSYNC B1 ;  /* 0x0000000000017941 */ /* 0x000fea0003800000 */
.L_x_5456:
[----:B------:R-:W-:Y:S01]  /*93b0*/  BSSY B1, `(.L_x_5458) ;  /* 0x0000068000017945 */ /* 0x000fe20003800000 */
[----:B------:R-:W-:Y:S01]  /*93c0*/  IMAD.MOV.U32 R55, RZ, RZ, R10 ;  /* 0x000000ffff377224 */ /* 0x000fe200078e000a */
[----:B------:R-:W-:Y:S01]  /*93d0*/  LOP3.LUT R34, R12, 0x38, RZ, 0xc0, !PT ;  /* 0x000000380c227812 */ /* 0x000fe200078ec0ff */
[----:B------:R-:W-:Y:S01]  /*93e0*/  IMAD.MOV.U32 R57, RZ, RZ, R11 ;  /* 0x000000ffff397224 */ /* 0x000fe200078e000b */
[----:B------:R-:W-:Y:S06]  /*93f0*/  @P2 BRA `(.L_x_5459) ;  /* 0x00000004008c2947 */ /* 0x000fec0003800000 */
[----:B------:R-:W1:Y:S01]  /*9400*/  S2R R14, SR_TID.X ;  /* 0x00000000000e7919 */ /* 0x000e620000002100 */
[----:B------:R-:W-:Y:S01]  /*9410*/  IMAD.SHL.U32 R12, R192, 0x40, RZ ;  /* 0x00000040c00c7824 */ /* 0x000fe200078e00ff */
[----:B------:R-:W-:Y:S01]  /*9420*/  SHF.R.U64 R50, R28, 0x10, R29 ;  /* 0x000000101c327819 */ /* 0x000fe2000000121d */
[--C-:B------:R-:W-:Y:S01]  /*9430*/  HADD2.F32 R35, -RZ, R36.reuse.H1_H1 ;  /* 0x30000024ff237230 */ /* 0x100fe20000004100 */
[--C-:B------:R-:W-:Y:S01]  /*9440*/  SHF.R.U64 R47, R2, 0x10, R3.reuse ;  /* 0x00000010022f7819 */ /* 0x100fe20000001203 */
[----:B------:R-:W-:Y:S01]  /*9450*/  HADD2.F32 R36, -RZ, R36.H0_H0 ;  /* 0x20000024ff247230 */ /* 0x000fe20000004100 */
[----:B------:R-:W-:Y:S02]  /*9460*/  LOP3.LUT R15, R12, 0x1c0, RZ, 0xc0, !PT ;  /* 0x000001c00c0f7812 */ /* 0x000fe400078ec0ff */
[----:B------:R-:W-:Y:S02]  /*9470*/  SHF.R.U32.HI R39, RZ, 0x10, R3 ;  /* 0x00000010ff277819 */ /* 0x000fe40000011603 */
[----:B------:R-:W-:-:S02]  /*9480*/  SHF.R.U32.HI R25, RZ, 0x3, R15 ;  /* 0x00000003ff197819 */ /* 0x000fc4000001160f */
[----:B------:R-:W-:Y:S02]  /*9490*/  LOP3.LUT R12, R15, 0x38, R16, 0xf8, !PT ;  /* 0x000000380f0c7812 */ /* 0x000fe400078ef810 */
[----:B------:R-:W-:Y:S02]  /*94a0*/  LOP3.LUT R24, R25, R34, R15, 0x1e, !PT ;  /* 0x0000002219187212 */ /* 0x000fe400078e1e0f */
[----:B------:R-:W-:Y:S02]  /*94b0*/  LOP3.LUT R12, R12, R25, RZ, 0x3c, !PT ;  /* 0x000000190c0c7212 */ /* 0x000fe400078e3cff */
[----:B------:R-:W-:Y:S02]  /*94c0*/  SHF.R.U32.HI R37, RZ, 0x10, R29 ;  /* 0x00000010ff257819 */ /* 0x000fe4000001161d */
[----:B------:R-:W-:Y:S02]  /*94d0*/  SHF.R.U32.HI R38, RZ, 0x10, R21 ;  /* 0x00000010ff267819 */ /* 0x000fe40000011615 */
[----:B------:R-:W-:-:S02]  /*94e0*/  SHF.R.U64 R49, R30, 0x10, R31 ;  /* 0x000000101e317819 */ /* 0x000fc4000000121f */
[----:B------:R-:W-:Y:S01]  /*94f0*/  SHF.R.U64 R48, R20, 0x10, R21 ;  /* 0x0000001014307819 */ /* 0x000fe20000001215 */
[----:B------:R-:W-:Y:S01]  /*9500*/  HADD2.F32 R38, -RZ, R38.H0_H0 ;  /* 0x20000026ff267230 */ /* 0x000fe20000004100 */
[----:B------:R-:W-:Y:S01]  /*9510*/  SHF.R.U32.HI R41, RZ, 0x10, R31 ;  /* 0x00000010ff297819 */ /* 0x000fe2000001161f */
[----:B-1----:R-:W-:-:S05]  /*9520*/  VIADD R14, R14, 0xffffff80 ;  /* 0xffffff800e0e7836 */ /* 0x002fca0000000000 */
[----:B------:R-:W-:-:S04]  /*9530*/  SHF.R.S32.HI R26, RZ, 0x1f, R14 ;  /* 0x0000001fff1a7819 */ /* 0x000fc8000001140e */
[----:B------:R-:W-:-:S04]  /*9540*/  LEA.HI R26, R26, R14, RZ, 0x5 ;  /* 0x0000000e1a1a7211 */ /* 0x000fc800078f28ff */
[----:B------:R-:W-:-:S05]  /*9550*/  SHF.R.S32.HI R26, RZ, 0x5, R26 ;  /* 0x00000005ff1a7819 */ /* 0x000fca000001141a */
[C---:B------:R-:W-:Y:S02]  /*9560*/  IMAD R25, R26.reuse, 0x200, R24 ;  /* 0x000002001a197824 */ /* 0x040fe400078e0218 */
[----:B0-----:R-:W-:Y:S02]  /*9570*/  IMAD R13, R26, 0x200, R12 ;  /* 0x000002001a0d7824 */ /* 0x001fe400078e020c */
[----:B------:R-:W-:-:S03]  /*9580*/  IMAD R45, R25, 0x2, R18 ;  /* 0x00000002192d7824 */ /* 0x000fc600078e0212 */
[----:B------:R-:W-:Y:S02]  /*9590*/  LEA R43, R13, R18, 0x1 ;  /* 0x000000120d2b7211 */ /* 0x000fe400078e08ff */
[----:B------:R-:W0:Y:S04]  /*95a0*/  LDS.128 R24, [R45+0x20400] ;  /* 0x020400002d187984 */ /* 0x000e280000000c00 */
[----:B------:R-:W1:Y:S01]  /*95b0*/  LDS.128 R12, [R43+0x20400] ;  /* 0x020400002b0c7984 */ /* 0x000e620000000c00 */
[--C-:B0-----:R-:W-:Y:S02]  /*95c0*/  HADD2.F32 R28, -RZ, R25.reuse.H0_H0 ;  /* 0x20000019ff1c7230 */ /* 0x101fe40000004100 */
[----:B------:R-:W-:Y:S02]  /*95d0*/  HADD2.F32 R29, -RZ, R25.H1_H1 ;  /* 0x30000019ff1d7230 */ /* 0x000fe40000004100 */
[----:B-1----:R-:W-:-:S02]  /*95e0*/  HADD2.F32 R3, -RZ, R13.H0_H0 ;  /* 0x2000000dff037230 */ /* 0x002fc40000004100 */
[CC--:B------:R-:W-:Y:S01]  /*95f0*/  FMUL.FTZ R40, R28.reuse, R36.reuse ;  /* 0x000000241c287220 */ /* 0x0c0fe20000410000 */
[-C--:B------:R-:W-:Y:S01]  /*9600*/  FMUL.FTZ R42, R28, R35.reuse ;  /* 0x000000231c2a7220 */ /* 0x080fe20000410000 */
[----:B------:R-:W-:Y:S02]  /*9610*/  HADD2.F32 R28, -RZ, R37.H0_H0 ;  /* 0x20000025ff1c7230 */ /* 0x000fe40000004100 */
[C---:B------:R-:W-:Y:S01]  /*9620*/  FFMA.FTZ R40, R3.reuse, R35, -R40 ;  /* 0x0000002303287223 */ /* 0x040fe20000010828 */
[----:B------:R-:W-:Y:S02]  /*9630*/  HADD2.F32 R30, -RZ, R27.H0_H0 ;  /* 0x2000001bff1e7230 */ /* 0x000fe40000004100 */
[----:B------:R-:W-:Y:S01]  /*9640*/  FFMA.FTZ R42, R3, R36, R42 ;  /* 0x00000024032a7223 */ /* 0x000fe2000001002a */
[----:B------:R-:W-:Y:S02]  /*9650*/  HADD2.F32 R35, -RZ, R44.H0_H0 ;  /* 0x2000002cff237230 */ /* 0x000fe40000004100 */
[----:B------:R-:W-:Y:S01]  /*9660*/  FMUL.FTZ R44, R29, R38 ;  /* 0x000000261d2c7220 */ /* 0x000fe20000410000 */
[----:B------:R-:W-:-:S02]  /*9670*/  HADD2.F32 R3, -RZ, R33.H1_H1 ;  /* 0x30000021ff037230 */ /* 0x000fc40000004100 */
[-C--:B------:R-:W-:Y:S01]  /*9680*/  FMUL.FTZ R46, R29, R28.reuse ;  /* 0x0000001c1d2e7220 */ /* 0x080fe20000410000 */
[----:B------:R-:W-:Y:S02]  /*9690*/  HADD2.F32 R13, -RZ, R13.H1_H1 ;  /* 0x3000000dff0d7230 */ /* 0x000fe40000004100 */
[C---:B------:R-:W-:Y:S01]  /*96a0*/  FMUL.FTZ R29, R30.reuse, R35 ;  /* 0x000000231e1d7220 */ /* 0x040fe20000410000 */
[----:B------:R-:W-:Y:S02]  /*96b0*/  HADD2.F32 R20, -RZ, R15.H0_H0 ;  /* 0x2000000fff147230 */ /* 0x000fe40000004100 */
[----:B------:R-:W-:Y:S01]  /*96c0*/  FMUL.FTZ R30, R30, R3 ;  /* 0x000000031e1e7220 */ /* 0x000fe20000410000 */
[----:B------:R-:W-:Y:S02]  /*96d0*/  HADD2.F32 R31, -RZ, R27.H1_H1 ;  /* 0x3000001bff1f7230 */ /* 0x000fe40000004100 */
[----:B------:R-:W-:Y:S01]  /*96e0*/  FFMA.FTZ R37, R13, R28, -R44 ;  /* 0x0000001c0d257223 */ /* 0x000fe2000001082c */
[----:B------:R-:W-:-:S02]  /*96f0*/  HADD2.F32 R36, -RZ, R39.H0_H0 ;  /* 0x20000027ff247230 */ /* 0x000fc40000004100 */
[----:B------:R-:W-:Y:S01]  /*9700*/  FFMA.FTZ R39, R13, R38, R46 ;  /* 0x000000260d277223 */ /* 0x000fe2000001002e */
[----:B------:R-:W-:Y:S02]  /*9710*/  HADD2.F32 R21, -RZ, R15.H1_H1 ;  /* 0x3000000fff157230 */ /* 0x000fe40000004100 */
[C---:B------:R-:W-:Y:S01]  /*9720*/  FFMA.FTZ R38, R20.reuse, R3, -R29 ;  /* 0x0000000314267223 */ /* 0x040fe2000001081d */
[----:B------:R-:W-:Y:S02]  /*9730*/  HADD2.F32 R28, -RZ, R41.H0_H0 ;  /* 0x20000029ff1c7230 */ /* 0x000fe40000004100 */
[----:B------:R-:W-:Y:S01]  /*9740*/  FFMA.FTZ R35, R20, R35, R30 ;  /* 0x0000002314237223 */ /* 0x000fe2000001001e */
[----:B------:R-:W-:Y:S02]  /*9750*/  HADD2.F32 R25, -RZ, R24.H0_H0 ;  /* 0x20000018ff197230 */ /* 0x000fe40000004100 */
[----:B------:R-:W-:Y:S01]  /*9760*/  FMUL.FTZ R20, R31, R36 ;  /* 0x000000241f147220 */ /* 0x000fe20000410000 */
[----:B------:R-:W-:-:S02]  /*9770*/  HADD2.F32 R3, -RZ, R52.H0_H0 ;  /* 0x20000034ff037230 */ /* 0x000fc40000004100 */
[-C--:B------:R-:W-:Y:S01]  /*9780*/  FMUL.FTZ R44, R31, R28.reuse ;  /* 0x0000001c1f2c7220 */ /* 0x080fe20000410000 */
[--C-:B------:R-:W-:Y:S02]  /*9790*/  HADD2.F32 R13, -RZ, R51.reuse.H0_H0 ;  /* 0x20000033ff0d7230 */ /* 0x100fe40000004100 */
[----:B------:R-:W-:Y:S01]  /*97a0*/  FFMA.FTZ R41, R21, R28, -R20 ;  /* 0x0000001c15297223 */ /* 0x000fe20000010814 */
[----:B------:R-:W-:Y:S02]  /*97b0*/  HADD2.F32 R2, -RZ, R12.H0_H0 ;  /* 0x2000000cff027230 */ /* 0x000fe40000004100 */
[C---:B------:R-:W-:Y:S01]  /*97c0*/  FMUL.FTZ R30, R25.reuse, R3 ;  /* 0x00000003191e7220 */ /* 0x040fe20000410000 */
[----:B------:R-:W-:Y:S02]  /*97d0*/  HADD2.F32 R27, -RZ, R26.H0_H0 ;  /* 0x2000001aff1b7230 */ /* 0x000fe40000004100 */
[----:B------:R-:W-:Y:S01]  /*97e0*/  FMUL.FTZ R29, R25, R13 ;  /* 0x0000000d191d7220 */ /* 0x000fe20000410000 */
[----:B------:R-:W-:-:S02]  /*97f0*/  HADD2.F32 R28, -RZ, R51.H1_H1 ;  /* 0x30000033ff1c7230 */ /* 0x000fc40000004100 */
[----:B------:R-:W-:Y:S01]  /*9800*/  FFMA.FTZ R44, R21, R36, R44 ;  /* 0x00000024152c7223 */ /* 0x000fe2000001002c */
[----:B------:R-:W-:Y:S02]  /*9810*/  HADD2.F32 R20, -RZ, R33.H0_H0 ;  /* 0x20000021ff147230 */ /* 0x000fe40000004100 */
[C---:B------:R-:W-:Y:S01]  /*9820*/  FFMA.FTZ R29, R2.reuse, R3, -R29 ;  /* 0x00000003021d7223 */ /* 0x040fe2000001081d */
[----:B------:R-:W-:Y:S02]  /*9830*/  HADD2.F32 R15, -RZ, R14.H0_H0 ;  /* 0x2000000eff0f7230 */ /* 0x000fe40000004100 */
[----:B------:R-:W-:Y:S01]  /*9840*/  FFMA.FTZ R30, R2, R13, R30 ;  /* 0x0000000d021e7223 */ /* 0x000fe2000001001e */
[----:B------:R-:W-:Y:S02]  /*9850*/  HADD2.F32 R24, -RZ, R24.H1_H1 ;  /* 0x30000018ff187230 */ /* 0x000fe40000004100 */
[C---:B------:R-:W-:Y:S01]  /*9860*/  FMUL.FTZ R36, R27.reuse, R28 ;  /* 0x0000001c1b247220 */ /* 0x040fe20000410000 */
[----:B------:R-:W-:Y:S01]  /*9870*/  FMUL.FTZ R2, R27, R20 ;  /* 0x000000141b027220 */ /* 0x000fe20000410000 */
[----:B------:R-:W-:-:S02]  /*9880*/  HADD2.F32 R21, -RZ, R48.H0_H0 ;  /* 0x20000030ff157230 */ /* 0x000fc40000004100 */
[----:B------:R-:W-:Y:S02]  /*9890*/  HADD2.F32 R26, -RZ, R26.H1_H1 ;  /* 0x3000001aff1a7230 */ /* 0x000fe40000004100 */
[C---:B------:R-:W-:Y:S01]  /*98a0*/  FFMA.FTZ R36, R15.reuse, R20, -R36 ;  /* 0x000000140f247223 */ /* 0x040fe20000010824 */
[----:B------:R-:W-:Y:S02]  /*98b0*/  HADD2.F32 R25, -RZ, R47.H0_H0 ;  /* 0x2000002fff197230 */ /* 0x000fe40000004100 */
[----:B------:R-:W-:Y:S01]  /*98c0*/  FFMA.FTZ R28, R15, R28, R2 ;  /* 0x0000001c0f1c7223 */ /* 0x000fe20000010002 */
[----:B------:R-:W-:Y:S02]  /*98d0*/  HADD2.F32 R3, -RZ, R50.H0_H0 ;  /* 0x20000032ff037230 */ /* 0x000fe40000004100 */
[----:B------:R-:W-:Y:S01]  /*98e0*/  FMUL.FTZ R15, R24, R21 ;  /* 0x00000015180f7220 */ /* 0x000fe20000410000 */
[----:B------:R-:W-:Y:S02]  /*98f0*/  HADD2.F32 R13, -RZ, R49.H0_H0 ;  /* 0x20000031ff0d7230 */ /* 0x000fe40000004100 */
[----:B------:R-:W-:Y:S01]  /*9900*/  FMUL.FTZ R27, R26, R25 ;  /* 0x000000191a1b7220 */ /* 0x000fe20000410000 */
[----:B------:R-:W-:-:S02]  /*9910*/  HADD2.F32 R12, -RZ, R12.H1_H1 ;  /* 0x3000000cff0c7230 */ /* 0x000fc40000004100 */
[----:B------:R-:W-:Y:S01]  /*9920*/  FMUL.FTZ R24, R24, R3 ;  /* 0x0000000318187220 */ /* 0x000fe20000410000 */
[----:B------:R-:W-:Y:S02]  /*9930*/  HADD2.F32 R14, -RZ, R14.H1_H1 ;  /* 0x3000000eff0e7230 */ /* 0x000fe40000004100 */
[----:B------:R-:W-:Y:S01]  /*9940*/  FMUL.FTZ R26, R26, R13 ;  /* 0x0000000d1a1a7220 */ /* 0x000fe20000410000 */
        /* <DEDUP_REMOVED lines=11> */
[----:B------:R-:W-:Y:S02]  /*9a00*/  F2FP.F16.F32.PACK_AB R24, R21, R30 ;  /* 0x0000001e1518723e */ /* 0x000fe400000000ff */
[----:B------:R-:W-:-:S05]  /*9a10*/  F2FP.F16.F32.PACK_AB R26, R31, R28 ;  /* 0x0000001c1f1a723e */ /* 0x000fca00000000ff */
[----:B------:R1:W-:Y:S02]  /*9a20*/  STS.128 [R45+0x20400], R24 ;  /* 0x020400182d007388 */ /* 0x0003e40000000c00 */
.L_x_5459:
[----:B------:R-:W-:Y:S05]  /*9a30*/  BSYNC B1 ;  /* 0x0000000000017941 */ /* 0x000fea0003800000 */
.L_x_5458:
[----:B------:R-:W-:Y:S01]  /*9a40*/  PRMT R40, R55, 0x5410, R57 ;  /* 0x0000541037287816 */ /* 0x000fe20000000039 */
[----:B------:R-:W-:Y:S06]  /*9a50*/  @P0 BRA `(.L_x_5450) ;  /* 0x0000000400800947 */ /* 0x000fec0003800000 */
[----:B------:R-:W2:Y:S01]  /*9a60*/  LDL R2, [R1+0x70] ;  /* 0x0000700001027983 */ /* 0x000ea20000100800 */
[C---:B------:R-:W-:Y:S02]  /*9a70*/  VIADD R3, R187.reuse, 0x20 ;  /* 0x00000020bb037836 */ /* 0x040fe40000000000 */
[----:B-1----:R-:W-:Y:S01]  /*9a80*/  VIADD R12, R187, 0x20 ;  /* 0x00000020bb0c7836 */ /* 0x002fe20000000000 */
[----:B------:R-:W0:Y:S01]  /*9a90*/  LDL R41, [R1+0x68] ;  /* 0x0000680001297983 */ /* 0x000e220000100800 */
[----:B------:R-:W-:Y:S02]  /*9aa0*/  IMAD.SHL.U32 R3, R3, 0x40, RZ ;  /* 0x0000004003037824 */ /* 0x000fe400078e00ff */
[----:B------:R-:W-:-:S03]  /*9ab0*/  IMAD.SHL.U32 R12, R12, 0x40, RZ ;  /* 0x000000400c0c7824 */ /* 0x000fc600078e00ff */
[----:B------:R-:W-:Y:S02]  /*9ac0*/  LOP3.LUT R3, R3, 0x1c0, RZ, 0xc0, !PT ;  /* 0x000001c003037812 */ /* 0x000fe400078ec0ff */
[----:B------:R-:W-:Y:S02]  /*9ad0*/  LOP3.LUT R12, R12, 0x1c0, RZ, 0xc0, !PT ;  /* 0x000001c00c0c7812 */ /* 0x000fe400078ec0ff */
[----:B------:R-:W-:-:S04]  /*9ae0*/  SHF.R.U32.HI R3, RZ, 0x3, R3 ;  /* 0x00000003ff037819 */ /* 0x000fc80000011603 */
[----:B------:R-:W-:Y:S01]  /*9af0*/  LOP3.LUT R34, R3, R34, R12, 0x1e, !PT ;  /* 0x0000002203227212 */ /* 0x000fe200078e1e0c */
[----:B------:R-:W-:Y:S01]  /*9b00*/  HADD2.F32 R21, -RZ, R52.H1_H1 ;  /* 0x30000034ff157230 */ /* 0x000fe20000004100 */
[----:B------:R-:W-:Y:S02]  /*9b10*/  SHF.R.U64 R39, R8, 0x10, R9 ;  /* 0x0000001008277819 */ /* 0x000fe40000001209 */
[--C-:B------:R-:W-:Y:S02]  /*9b20*/  SHF.R.U64 R38, R10, 0x10, R11.reuse ;  /* 0x000000100a267819 */ /* 0x100fe4000000120b */
[----:B------:R-:W-:Y:S01]  /*9b30*/  SHF.R.U32.HI R36, RZ, 0x10, R11 ;  /* 0x00000010ff247819 */ /* 0x000fe2000001160b */
[----:B------:R-:W-:Y:S01]  /*9b40*/  HADD2.F32 R11, -RZ, R54.H0_H0 ;  /* 0x20000036ff0b7230 */ /* 0x000fe20000004100 */
[--C-:B------:R-:W-:Y:S02]  /*9b50*/  SHF.R.U32.HI R20, RZ, 0x10, R5.reuse ;  /* 0x00000010ff147819 */ /* 0x100fe40000011605 */
[----:B------:R-:W-:-:S02]  /*9b60*/  SHF.R.U64 R37, R4, 0x10, R5 ;  /* 0x0000001004257819 */ /* 0x000fc40000001205 */
[----:B------:R-:W-:Y:S01]  /*9b70*/  SHF.R.U32.HI R28, RZ, 0x10, R9 ;  /* 0x00000010ff1c7819 */ /* 0x000fe20000011609 */
[----:B------:R-:W-:Y:S01]  /*9b80*/  HADD2.F32 R20, -RZ, R20.H0_H0 ;  /* 0x20000014ff147230 */ /* 0x000fe20000004100 */
[--C-:B------:R-:W-:Y:S02]  /*9b90*/  SHF.R.U64 R35, R6, 0x10, R7.reuse ;  /* 0x0000001006237819 */ /* 0x100fe40000001207 */
[----:B------:R-:W-:Y:S01]  /*9ba0*/  SHF.R.U32.HI R33, RZ, 0x10, R7 ;  /* 0x00000010ff217819 */ /* 0x000fe20000011607 */
[----:B--2---:R-:W-:-:S04]  /*9bb0*/  IMAD.IADD R3, R2, 0x1, R34 ;  /* 0x0000000102037824 */ /* 0x004fc800078e0222 */
[----:B------:R-:W-:Y:S01]  /*9bc0*/  IMAD R3, R3, 0x2, R18 ;  /* 0x0000000203037824 */ /* 0x000fe200078e0212 */
[----:B0-----:R-:W0:Y:S04]  /*9bd0*/  LDS.128 R12, [R41+0x20400] ;  /* 0x02040000290c7984 */ /* 0x001e280000000c00 */
[----:B------:R-:W1:Y:S01]  /*9be0*/  LDS.128 R24, [R3+0x20400] ;  /* 0x0204000003187984 */ /* 0x000e620000000c00 */
[----:B0-----:R-:W-:Y:S02]  /*9bf0*/  HADD2.F32 R4, -RZ, R13.H0_H0 ;  /* 0x2000000dff047230 */ /* 0x001fe40000004100 */
[--C-:B-1----:R-:W-:Y:S02]  /*9c00*/  HADD2.F32 R8, -RZ, R25.reuse.H0_H0 ;  /* 0x20000019ff087230 */ /* 0x102fe40000004100 */
[----:B------:R-:W-:-:S03]  /*9c10*/  HADD2.F32 R25, -RZ, R25.H1_H1 ;  /* 0x30000019ff197230 */ /* 0x000fc60000004100 */
[C---:B------:R-:W-:Y:S01]  /*9c20*/  FMUL.FTZ R29, R8.reuse, R21 ;  /* 0x00000015081d7220 */ /* 0x040fe20000410000 */
[-C--:B------:R-:W-:Y:S01]  /*9c30*/  FMUL.FTZ R31, R8, R11.reuse ;  /* 0x0000000b081f7220 */ /* 0x080fe20000410000 */
[----:B------:R-:W-:Y:S02]  /*9c40*/  HADD2.F32 R13, -RZ, R13.H1_H1 ;  /* 0x3000000dff0d7230 */ /* 0x000fe40000004100 */
[C---:B------:R-:W-:Y:S01]  /*9c50*/  FFMA.FTZ R29, R4.reuse, R11, -R29 ;  /* 0x0000000b041d7223 */ /* 0x040fe2000001081d */
[----:B------:R-:W-:Y:S02]  /*9c60*/  HADD2.F32 R7, -RZ, R24.H0_H0 ;  /* 0x20000018ff077230 */ /* 0x000fe40000004100 */
[----:B------:R-:W-:Y:S01]  /*9c70*/  FFMA.FTZ R31, R4, R21, R31 ;  /* 0x00000015041f7223 */ /* 0x000fe2000001001f */
[----:B------:R-:W-:Y:S02]  /*9c80*/  HADD2.F32 R8, -RZ, R28.H0_H0 ;  /* 0x2000001cff087230 */ /* 0x000fe40000004100 */
[----:B------:R-:W-:Y:S01]  /*9c90*/  FMUL.FTZ R28, R25, R20 ;  /* 0x00000014191c7220 */ /* 0x000fe20000410000 */
[----:B------:R-:W-:-:S02]  /*9ca0*/  HADD2.F32 R11, -RZ, R32.H1_H1 ;  /* 0x30000020ff0b7230 */ /* 0x000fc40000004100 */
[--C-:B------:R-:W-:Y:S02]  /*9cb0*/  HADD2.F32 R4, -RZ, R53.reuse.H1_H1 ;  /* 0x30000035ff047230 */ /* 0x100fe40000004100 */
[-C--:B------:R-:W-:Y:S01]  /*9cc0*/  FMUL.FTZ R34, R25, R8.reuse ;  /* 0x0000000819227220 */ /* 0x080fe20000410000 */
[----:B------:R-:W-:Y:S02]  /*9cd0*/  HADD2.F32 R2, -RZ, R12.H0_H0 ;  /* 0x2000000cff027230 */ /* 0x000fe40000004100 */
[----:B------:R-:W-:Y:S01]  /*9ce0*/  FFMA.FTZ R30, R13, R8, -R28 ;  /* 0x000000080d1e7223 */ /* 0x000fe2000001081c */
[C---:B------:R-:W-:Y:S01]  /*9cf0*/  FMUL.FTZ R21, R7.reuse, R11 ;  /* 0x0000000b07157220 */ /* 0x040fe20000410000 */
[----:B------:R-:W-:Y:S02]  /*9d00*/  HADD2.F32 R9, -RZ, R26.H0_H0 ;  /* 0x2000001aff097230 */ /* 0x000fe40000004100 */
[----:B------:R-:W-:Y:S01]  /*9d10*/  FMUL.FTZ R28, R7, R4 ;  /* 0x00000004071c7220 */ /* 0x000fe20000410000 */
[----:B------:R-:W-:-:S02]  /*9d20*/  HADD2.F32 R8, -RZ, R53.H0_H0 ;  /* 0x20000035ff087230 */ /* 0x000fc40000004100 */
[C---:B------:R-:W-:Y:S01]  /*9d30*/  FFMA.FTZ R21, R2.reuse, R4, -R21 ;  /* 0x0000000402157223 */ /* 0x040fe20000010815 */
[----:B------:R-:W-:Y:S02]  /*9d40*/  HADD2.F32 R5, -RZ, R14.H0_H0 ;  /* 0x2000000eff057230 */ /* 0x000fe40000004100 */
[----:B------:R-:W-:Y:S01]  /*9d50*/  FFMA.FTZ R28, R2, R11, R28 ;  /* 0x0000000b021c7223 */ /* 0x000fe2000001001c */
[--C-:B------:R-:W-:Y:S02]  /*9d60*/  HADD2.F32 R4, -RZ, R40.reuse.H0_H0 ;  /* 0x20000028ff047230 */ /* 0x100fe40000004100 */
[----:B------:R-:W-:Y:S01]  /*9d70*/  FMUL.FTZ R2, R9, R8 ;  /* 0x0000000809027220 */ /* 0x000fe20000410000 */
[----:B------:R-:W-:Y:S02]  /*9d80*/  HADD2.F32 R10, -RZ, R27.H0_H0 ;  /* 0x2000001bff0a7230 */ /* 0x000fe40000004100 */
[----:B------:R-:W-:Y:S02]  /*9d90*/  HADD2.F32 R7, -RZ, R40.H1_H1 ;  /* 0x30000028ff077230 */ /* 0x000fe40000004100 */
[----:B------:R-:W-:-:S02]  /*9da0*/  HADD2.F32 R11, -RZ, R32.H0_H0 ;  /* 0x20000020ff0b7230 */ /* 0x000fc40000004100 */
[----:B------:R-:W-:Y:S01]  /*9db0*/  FFMA.FTZ R34, R13, R20, R34 ;  /* 0x000000140d227223 */ /* 0x000fe20000010022 */
[-C--:B------:R-:W-:Y:S01]  /*9dc0*/  FFMA.FTZ R20, R5, R4.reuse, -R2 ;  /* 0x0000000405147223 */ /* 0x080fe20000010802 */
[----:B------:R-:W-:Y:S02]  /*9dd0*/  HADD2.F32 R6, -RZ, R15.H0_H0 ;  /* 0x2000000fff067230 */ /* 0x000fe40000004100 */
[----:B------:R-:W-:Y:S01]  /*9de0*/  FMUL.FTZ R32, R9, R4 ;  /* 0x0000000409207220 */ /* 0x000fe20000410000 */
[----:B------:R-:W-:Y:S02]  /*9df0*/  HADD2.F32 R2, -RZ, R36.H0_H0 ;  /* 0x20000024ff027230 */ /* 0x000fe40000004100 */
[C---:B------:R-:W-:Y:S01]  /*9e00*/  FMUL.FTZ R9, R10.reuse, R11 ;  /* 0x0000000b0a097220 */ /* 0x040fe20000410000 */
[----:B------:R-:W-:Y:S02]  /*9e10*/  HADD2.F32 R27, -RZ, R27.H1_H1 ;  /* 0x3000001bff1b7230 */ /* 0x000fe40000004100 */
[----:B------:R-:W-:Y:S01]  /*9e20*/  FMUL.FTZ R36, R10, R7 ;  /* 0x000000070a247220 */ /* 0x000fe20000410000 */
[----:B------:R-:W-:-:S02]  /*9e30*/  HADD2.F32 R4, -RZ, R33.H0_H0 ;  /* 0x20000021ff047230 */ /* 0x000fc40000004100 */
[----:B------:R-:W-:Y:S01]  /*9e40*/  FFMA.FTZ R10, R5, R8, R32 ;  /* 0x00000008050a7223 */ /* 0x000fe20000010020 */
[----:B------:R-:W-:Y:S02]  /*9e50*/  HADD2.F32 R15, -RZ, R15.H1_H1 ;  /* 0x3000000fff0f7230 */ /* 0x000fe40000004100 */
[C---:B------:R-:W-:Y:S01]  /*9e60*/  FFMA.FTZ R8, R6.reuse, R7, -R9 ;  /* 0x0000000706087223 */ /* 0x040fe20000010809 */
[----:B------:R-:W-:Y:S01]  /*9e70*/  FFMA.FTZ R36, R6, R11, R36 ;  /* 0x0000000b06247223 */ /* 0x000fe20000010024 */
[----:B------:R-:W-:Y:S02]  /*9e80*/  HADD2.F32 R24, -RZ, R24.H1_H1 ;  /* 0x30000018ff187230 */ /* 0x000fe40000004100 */
[C---:B------:R-:W-:Y:S01]  /*9e90*/  FMUL.FTZ R32, R27.reuse, R4 ;  /* 0x000000041b207220 */ /* 0x040fe20000410000 */
[----:B------:R-:W-:Y:S02]  /*9ea0*/  HADD2.F32 R26, -RZ, R26.H1_H1 ;  /* 0x3000001aff1a7230 */ /* 0x000fe40000004100 */
[----:B------:R-:W-:Y:S01]  /*9eb0*/  FMUL.FTZ R6, R27, R2 ;  /* 0x000000021b067220 */ /* 0x000fe20000410000 */
[----:B------:R-:W-:-:S02]  /*9ec0*/  HADD2.F32 R9, -RZ, R37.H0_H0 ;  /* 0x20000025ff097230 */ /* 0x000fc40000004100 */
[----:B------:R-:W-:Y:S02]  /*9ed0*/  HADD2.F32 R11, -RZ, R35.H0_H0 ;  /* 0x20000023ff0b7230 */ /* 0x000fe40000004100 */
[----:B------:R-:W-:Y:S02]  /*9ee0*/  HADD2.F32 R5, -RZ, R39.H0_H0 ;  /* 0x20000027ff057230 */ /* 0x000fe40000004100 */
[----:B------:R-:W-:Y:S02]  /*9ef0*/  HADD2.F32 R7, -RZ, R38.H0_H0 ;  /* 0x20000026ff077230 */ /* 0x000fe40000004100 */
[C---:B------:R-:W-:Y:S01]  /*9f00*/  FFMA.FTZ R27, R15.reuse, R2, -R32 ;  /* 0x000000020f1b7223 */ /* 0x040fe20000010820 */
[----:B------:R-:W-:Y:S02]  /*9f10*/  HADD2.F32 R12, -RZ, R12.H1_H1 ;  /* 0x3000000cff0c7230 */ /* 0x000fe40000004100 */
[----:B------:R-:W-:Y:S01]  /*9f20*/  FFMA.FTZ R33, R15, R4, R6 ;  /* 0x000000040f217223 */ /* 0x000fe20000010006 */
[----:B------:R-:W-:-:S02]  /*9f30*/  HADD2.F32 R14, -RZ, R14.H1_H1 ;  /* 0x3000000eff0e7230 */ /* 0x000fc40000004100 */
        /* <DEDUP_REMOVED lines=8> */
[----:B------:R-:W-:Y:S02]  /*9fc0*/  F2FP.F16.F32.PACK_AB R7, R27, R8 ;  /* 0x000000081b07723e */ /* 0x000fe400000000ff */
[----:B------:R-:W-:-:S02]  /*9fd0*/  F2FP.F16.F32.PACK_AB R5, R30, R29 ;  /* 0x0000001d1e05723e */ /* 0x000fc400000000ff */
[----:B------:R-:W-:Y:S02]  /*9fe0*/  F2FP.F16.F32.PACK_AB R4, R4, R21 ;  /* 0x000000150404723e */ /* 0x000fe400000000ff */
[----:B------:R-:W-:Y:S02]  /*9ff0*/  F2FP.F16.F32.PACK_AB R6, R15, R20 ;  /* 0x000000140f06723e */ /* 0x000fe400000000ff */
[----:B------:R-:W-:Y:S02]  /*a000*/  F2FP.F16.F32.PACK_AB R11, R33, R36 ;  /* 0x00000024210b723e */ /* 0x000fe400000000ff */
[----:B------:R-:W-:Y:S02]  /*a010*/  F2FP.F16.F32.PACK_AB R9, R34, R31 ;  /* 0x0000001f2209723e */ /* 0x000fe400000000ff */
[----:B------:R-:W-:Y:S02]  /*a020*/  F2FP.F16.F32.PACK_AB R8, R13, R28 ;  /* 0x0000001c0d08723e */ /* 0x000fe400000000ff */
[----:B------:R-:W-:Y:S01]  /*a030*/  F2FP.F16.F32.PACK_AB R10, R25, R10 ;  /* 0x0000000a190a723e */ /* 0x000fe200000000ff */
[----:B------:R3:W-:Y:S04]  /*a040*/  STS.128 [R41+0x20400], R4 ;  /* 0x0204000429007388 */ /* 0x0007e80000000c00 */
[----:B------:R3:W-:Y:S02]  /*a050*/  STS.128 [R3+0x20400], R8 ;  /* 0x0204000803007388 */ /* 0x0007e40000000c00 */
.L_x_5450:
[----:B------:R-:W-:Y:S05]  /*a060*/  BSYNC B0 ;  /* 0x0000000000007941 */ /* 0x000fea0003800000 */
.L_x_5436:
        /* <DEDUP_REMOVED lines=8> */
.L_x_5433:
[----:B------:R-:W-:-:S13]  /*a0f0*/  ISETP.NE.AND P0, PT, R186, 0x3, PT ;  /* 0x00000003ba00780c */ /* 0x000fda0003f05270 */
[----:B------:R-:W-:Y:S05]  /*a100*/  @!P0 BRA `(.L_x_5460) ;  /* 0x0000000000048947 */ /* 0x000fea0003800000 */
[----:B------:R-:W-:Y:S01]  /*a110*/  BPT.TRAP 0x1 ;  /* 0x000000040000795c */ /* 0x000fe20000300000 */
.L_x_5460:
[----:B-1----:R-:W-:Y:S01]  /*a120*/  IMAD R15, R19, 0x8, R18 ;  /* 0x00000008130f7824 */ /* 0x002fe200078e0212 */
[----:B------:R-:W-:-:S04]  /*a130*/  SHF.L.U32 R12, R23, 0x1f, RZ ;  /* 0x0000001f170c7819 */ /* 0x000fc800000006ff */
[----:B------:R1:W4:Y:S01]  /*a140*/  SYNCS.PHASECHK.TRANS64.TRYWAIT P1, [R15+URZ+0x38830], R12 ;  /* 0x0388300c0f0075a7 */ /* 0x000322000802017f */
[----:B------:R-:W-:Y:S05]  /*a150*/  @!P0 BRA `(.L_x_5461) ;  /* 0x0000000000048947 */ /* 0x000fea0003800000 */
[----:B------:R-:W-:Y:S01]  /*a160*/  BPT.TRAP 0x1 ;  /* 0x000000040000795c */ /* 0x000fe20000300000 */
.L_x_5461:
[C---:B--2---:R-:W-:Y:S02]  /*a170*/  VIADD R2, R18.reuse, 0x22400 ;  /* 0x0002240012027836 */ /* 0x044fe40000000000 */
[----:B0--3--:R-:W-:-:S03]  /*a180*/  VIADD R3, R18, 0x20400 ;  /* 0x0002040012037836 */ /* 0x009fc60000000000 */
        /* <DEDUP_REMOVED lines=8> */
.L_x_5462:
[----:B------:R-:W-:Y:S01]  /*a210*/  LOP3.LUT R4, R3, 0x10000, RZ, 0xfc, !PT ;  /* 0x0001000003047812 */ /* 0x000fe200078efcff */
[----:B------:R-:W-:Y:S01]  /*a220*/  IMAD R2, R19, 0x200, R206 ;  /* 0x0000020013027824 */ /* 0x000fe200078e02ce */
[----:B------:R-:W-:Y:S05]  /*a230*/  WARPSYNC.ALL ;  /* 0x0000000000007948 */ /* 0x000fea0003800000 */
[----:B------:R-:W-:Y:S01]  /*a240*/  IMAD.MOV.U32 R5, RZ, RZ, 0x40000040 ;  /* 0x40000040ff057424 */ /* 0x000fe200078e00ff */
[----:B------:R-:W-:Y:S01]  /*a250*/  R2UR UR4, R4 ;  /* 0x00000000040472ca */ /* 0x000fe200000e0000 */
[----:B------:R-:W-:Y:S01]  /*a260*/  IMAD.MOV.U32 R3, RZ, RZ, 0x40000040 ;  /* 0x40000040ff037424 */ /* 0x000fe200078e00ff */
[----:B------:R-:W-:Y:S01]  /*a270*/  R2UR UR6, R2 ;  /* 0x00000000020672ca */ /* 0x000fe200000e0000 */
[----:B-----5:R-:W-:Y:S01]  /*a280*/  WARPGROUP.ARRIVE ;  /* 0x00000000000079c5 */ /* 0x020fe20000000000 */
[----:B------:R-:W-:Y:S01]  /*a290*/  R2UR UR5, R5 ;  /* 0x00000000050572ca */ /* 0x000fe200000e0000 */
[----:B------:R-:W-:Y:S01]  /*a2a0*/  VIADD R10, R4, 0x2 ;  /* 0x00000002040a7836 */ /* 0x000fe20000000000 */
[----:B------:R-:W-:Y:S01]  /*a2b0*/  R2UR UR7, R3 ;  /* 0x00000000030772ca */ /* 0x000fe200000e0000 */
[----:B------:R-:W-:Y:S01]  /*a2c0*/  VIADD R6, R2, 0x2 ;  /* 0x0000000202067836 */ /* 0x000fe20000000000 */
[----:B------:R-:W-:Y:S01]  /*a2d0*/  MOV R11, 0x40000040 ;  /* 0x40000040000b7802 */ /* 0x000fe20000000f00 */
[----:B------:R-:W-:Y:S01]  /*a2e0*/  IMAD.MOV.U32 R7, RZ, RZ, 0x40000040 ;  /* 0x40000040ff077424 */ /* 0x000fe200078e00ff */
[----:B------:R-:W-:Y:S01]  /*a2f0*/  BSSY B0, `(.L_x_5464) ;  /* 0x0000023000007945 */ /* 0x000fe20003800000 */
[----:B------:R-:W-:-:S02]  /*a300*/  VIADD R8, R4, 0x4 ;  /* 0x0000000404087836 */ /* 0x000fc40000000000 */
[----:B------:R-:W-:Y:S02]  /*a310*/  IMAD.MOV.U32 R9, RZ, RZ, 0x40000040 ;  /* 0x40000040ff097424 */ /* 0x000fe400078e00ff */
[----:B------:R-:W-:-:S04]  /*a320*/  IMAD.MOV.U32 R3, RZ, RZ, 0x40000040 ;  /* 0x40000040ff037424 */ /* 0x000fc800078e00ff */
        /* <DEDUP_REMOVED lines=23> */
[----:B------:R-:W-:Y:S02]  /*a4a0*/  R2UR UR7, R3 ;  /* 0x00000000030772ca */ /* 0x000fe400000e0000 */
[----:B------:R-:W-:Y:S01]  /*a4b0*/  SHF.L.U32 R3, R0, 0x1f, RZ ;  /* 0x0000001f00037819 */ /* 0x000fe200000006ff */
[----:B------:R-:W-:-:S02]  /*a4c0*/  WARPGROUP.DEPBAR.LE gsb0, 0x0 ;  /* 0x00008000000079c5 */ /* 0x000fc40000010000 */
[----:B------:R-:W-:-:S08]  /*a4d0*/  WARPGROUP.ARRIVE ;  /* 0x00000000000079c5 */ /* 0x000fd00000000000 */
[----:B------:R-:W-:Y:S03]  /*a4e0*/  HGMMA.64x64x16.F32 R24, gdesc[UR4], R24, gsb0 ;  /* 0x00e00000041879f0 */ /* 0x000fe60008000818 */
[----:B------:R-:W-:Y:S02]  /*a4f0*/  WARPGROUP.DEPBAR.LE gsb0, 0x0 ;  /* 0x00008000000079c5 */ /* 0x000fe40000010000 */
[----:B------:R-:W2:Y:S02]  /*a500*/  SYNCS.PHASECHK.TRANS64.TRYWAIT P1, [R18+URZ+0x38810], R3 ;  /* 0x03881003120075a7 */ /* 0x000ea4000802017f */
[----:B--2---:R-:W-:Y:S05]  /*a510*/  @!P1 BRA `(.L_x_5465) ;  /* 0x00000174007c9947 */ /* 0x004fea0003800000 */
.L_x_5689:
[----:B------:R-:W-:Y:S05]  /*a520*/  BSYNC B0 ;  /* 0x0000000000007941 */ /* 0x000fea0003800000 */
.L_x_5464:
[----:B------:R-:W-:Y:S05]  /*a530*/  @!P0 BRA `(.L_x_5466) ;  /* 0x0000000000048947 */ /* 0x000fea0003800000 */
[----:B------:R-:W-:Y:S01]  /*a540*/  BPT.TRAP 0x1 ;  /* 0x000000040000795c */ /* 0x000fe20000300000 */
.L_x_5466:
[----:B------:R3:W4:Y:S01]  /*a550*/  SYNCS.PHASECHK.TRANS64.TRYWAIT P1, [R15+URZ+0x38850], R12 ;  /* 0x0388500c0f0075a7 */ /* 0x000722000802017f */
[----:B------:R-:W-:Y:S05]  /*a560*/  @!P0 BRA `(.L_x_5467) ;  /* 0x0000000000048947 */ /* 0x000fea0003800000 */
[----:B------:R-:W-:Y:S01]  /*a570*/  BPT.TRAP 0x1 ;  /* 0x000000040000795c */ /* 0x000fe20000300000 */
.L_x_5467:
[----:B------:R-:W-:-:S05]  /*a580*/  VIADD R0, R18, 0x400 ;  /* 0x0000040012007836 */ /* 0x000fca0000000000 */
[----:B------:R-:W-:-:S04]  /*a590*/  SHF.R.U32.HI R0, RZ, 0x4, R0 ;  /* 0x00000004ff007819 */ /* 0x000fc80000011600 */
[----:B------:R-:W-:Y:S01]  /*a5a0*/  LOP3.LUT R0, R0, 0x3fff, RZ, 0xc0, !PT ;  /* 0x00003fff00007812 */ /* 0x000fe200078ec0ff */
[----:B----4-:R-:W-:Y:S06]  /*a5b0*/  @P1 BRA `(.L_x_5468) ;  /* 0x0000000000081947 */ /* 0x010fec0003800000 */
[----:B------:R-:W4:Y:S02]  /*a5c0*/  SYNCS.PHASECHK.TRANS64.TRYWAIT P1, [R15+URZ+0x38850], R12 ;  /* 0x0388500c0f0075a7 */ /* 0x000f24000802017f */
[----:B----4-:R-:W-:Y:S05]  /*a5d0*/  @!P1 BRA `(.L_x_5469) ;  /* 0x0000017400609947 */ /* 0x010fea0003800000 */
.L_x_5468:
[----:B------:R-:W-:Y:S05]  /*a5e0*/  WARPSYNC.ALL ;  /* 0x0000000000007948 */ /* 0x000fea0003800000 */
[----:B------:R-:W-:Y:S01]  /*a5f0*/  LOP3.LUT R207, R0, 0x10000, RZ, 0xfc, !PT ;  /* 0x0001000000cf7812 */ /* 0x000fe200078efcff */
[----:B------:R-:W-:Y:S01]  /*a600*/  VIADD R0, R18, 0x26400 ;  /* 0x0002640012007836 */ /* 0x000fe20000000000 */
[----:B------:R-:W-:-:S03]  /*a610*/  WARPGROUP.ARRIVE ;  /* 0x00000000000079c5 */ /* 0x000fc60000000000 */
[----:B01-34-:R-:W-:Y:S01]  /*a620*/  IMAD R12, R19, 0x1000, R207 ;  /* 0x00001000130c7824 */ /* 0x01bfe200078e02cf */
[----:B------:R-:W-:Y:S01]  /*a630*/  MOV R21, 0x40000040 ;  /* 0x4000004000157802 */ /* 0x000fe20000000f00 */
[----:B------:R-:W-:Y:S01]  /*a640*/  IMAD.MOV.U32 R13, RZ, RZ, 0x40000040 ;  /* 0x40000040ff0d7424 */ /* 0x000fe200078e00ff */
[----:B------:R-:W-:Y:S01]  /*a650*/  SHF.R.U32.HI R0, RZ, 0x4, R0 ;  /* 0x00000004ff007819 */ /* 0x000fe20000011600 */
[----:B--2---:R-:W-:Y:S01]  /*a660*/  IMAD.MOV.U32 R3, RZ, RZ, 0x40000040 ;  /* 0x40000040ff037424 */ /* 0x004fe200078e00ff */
[C---:B------:R-:W-:Y:S01]  /*a670*/  R2UR UR6, R12.reuse ;  /* 0x000000000c0672ca */ /* 0x040fe200000e0000 */
[----:B------:R-:W-:Y:S01]  /*a680*/  VIADD R20, R12, 0x2 ;  /* 0x000000020c147836 */ /* 0x000fe20000000000 */
[----:B------:R-:W-:Y:S01]  /*a690*/  LOP3.LUT R0, R0, 0x3fff, RZ, 0xc0, !PT ;  /* 0x00003fff00007812 */ /* 0x000fe200078ec0ff */
[----:B------:R-:W-:Y:S01]  /*a6a0*/  IMAD.MOV.U32 R59, RZ, RZ, 0x40000040 ;  /* 0x40000040ff3b7424 */ /* 0x000fe200078e00ff */
[----:B------:R-:W-:Y:S01]  /*a6b0*/  R2UR UR7, R13 ;  /* 0x000000000d0772ca */ /* 0x000fe200000e0000 */
[----:B------:R-:W0:Y:S01]  /*a6c0*/  S2R R14, SR_TID.X ;  /* 0x00000000000e7919 */ /* 0x000e220000002100 */
[----:B------:R-:W-:Y:S01]  /*a6d0*/  LOP3.LUT R2, R0, 0x10000, RZ, 0xfc, !PT ;  /* 0x0001000000027812 */ /* 0x000fe200078efcff */
[----:B------:R-:W-:Y:S01]  /*a6e0*/  VIADD R57, R12, 0x800 ;  /* 0x000008000c397836 */ /* 0x000fe20000000000 */
[----:B------:R-:W-:Y:S01]  /*a6f0*/  R2UR UR5, R3 ;  /* 0x00000000030572ca */ /* 0x000fe200000e0000 */
[----:B------:R-:W-:Y:S01]  /*a700*/  IMAD.MOV.U32 R60, RZ, RZ, 0x4 ;  /* 0x00000004ff3c7424 */ /* 0x000fe200078e00ff */
[C---:B------:R-:W-:Y:S01]  /*a710*/  R2UR UR4, R2.reuse ;  /* 0x00000000020472ca */ /* 0x040fe200000e0000 */
[----:B------:R-:W-:-:S02]  /*a720*/  VIADD R58, R2, 0x2 ;  /* 0x00000002023a7836 */ /* 0x000fc40000000000 */
[----:B------:R-:W-:-:S10]  /*a730*/  VIADD R13, R2, 0x800 ;  /* 0x00000800020d7836 */ /* 0x000fd40000000000 */
        /* <DEDUP_REMOVED lines=10> */
[----:B------:R-:W0:Y:S02]  /*a7e0*/  SHFL.IDX PT, R0, R14, RZ, 0x1f ;  /* 0x00001fff0e007589 */ /* 0x000e2400000e0000 */
[----:B0-----:R-:W-:-:S04]  /*a7f0*/  ISETP.GT.AND P1, PT, R0, 0x7f, PT ;  /* 0x0000007f0000780c */ /* 0x001fc80003f24270 */
        /* <DEDUP_REMOVED lines=34> */
[----:B------:R-:W-:Y:S02]  /*aa20*/  R2UR UR5, R59 ;  /* 0x000000003b0572ca */ /* 0x000fe400000e0000 */
        /* <DEDUP_REMOVED lines=126> */
[--C-:B------:R-:W-:Y:S01]  /*b210*/  IMAD.IADD R20, R57, 0x1, R14.reuse ;  /* 0x0000000139147824 */ /* 0x100fe200078e020e */
        /* <DEDUP_REMOVED lines=19> */
[----:B------:R-:W-:-:S04]  /*b350*/  SEL R13, R13, 0x26, P1 ;  /* 0x000000260d0d7807 */ /* 0x000fc80000800000 */
[----:B------:R-:W-:Y:S01]  /*b360*/  LOP3.LUT R13, R13, 0x6, RZ, 0xc0, !PT ;  /* 0x000000060d0d7812 */ /* 0x000fe200078ec0ff */
        /* <DEDUP_REMOVED lines=137> */
[C---:B------:R-:W-:Y:S01]  /*bc00*/  IMAD.IADD R58, R14.reuse, 0x1, R13 ;  /* 0x000000010e3a7824 */ /* 0x040fe200078e020d */
        /* <DEDUP_REMOVED lines=15> */
[----:B------:R-:W-:-:S03]  /*bd00*/  IMAD.MOV.U32 R57, RZ, RZ, 0x40 ;  /* 0x00000040ff397424 */ /* 0x000fc600078e00ff */
[----:B------:R-:W-:Y:S02]  /*bd10*/  SEL R13, R13, 0xf80, P1 ;  /* 0x00000f800d0d7807 */ /* 0x000fe40000800000 */
[----:B------:R-:W-:Y:S02]  /*bd20*/  SEL R0, R57, 0x3e, P1 ;  /* 0x0000003e39007807 */ /* 0x000fe40000800000 */
[----:B------:R-:W-:Y:S02]  /*bd30*/  LOP3.LUT R14, R13, 0x1e00, RZ, 0xc0, !PT ;  /* 0x00001e000d0e7812 */ /* 0x000fe400078ec0ff */
        /* <DEDUP_REMOVED lines=25> */
.L_x_5470:
[----:B------:R-:W2:Y:S01]  /*bed0*/  LDL R0, [R1+0x10] ;  /* 0x0000100001007983 */ /* 0x000ea20000100800 */
[----:B------:R-:W0:Y:S01]  /*bee0*/  LDC R12, c[0x0][0x448] ;  /* 0x00011200ff0c7b82 */ /* 0x000e220000000800 */
[----:B------:R-:W-:Y:S01]  /*bef0*/  ULDC UR4, c[0x0][0xad0] ;  /* 0x0002b40000047ab9 */ /* 0x000fe20000000800 */
[----:B------:R-:W-:Y:S01]  /*bf00*/  LOP3.LUT R22, R22, 0xfffffffd, RZ, 0xc0, !PT ;  /* 0xfffffffd16167812 */ /* 0x000fe200078ec0ff */
[----:B------:R-:W-:Y:S01]  /*bf10*/  FMUL.FTZ R24, R24, UR4 ;  /* 0x0000000418187c20 */ /* 0x000fe20008410000 */
[----:B------:R-:W-:Y:S01]  /*bf20*/  FMUL.FTZ R25, R25, UR4 ;  /* 0x0000000419197c20 */ /* 0x000fe20008410000 */
[----:B------:R-:W-:Y:S01]  /*bf30*/  FMUL.FTZ R28, R28, UR4 ;  /* 0x000000041c1c7c20 */ /* 0x000fe20008410000 */
[----:B------:R-:W-:Y:S01]  /*bf40*/  FMUL.FTZ R29, R29, UR4 ;  /* 0x000000041d1d7c20 */ /* 0x000fe20008410000 */
[----:B------:R1:W3:Y:S01]  /*bf50*/  MUFU.TANH R21, R24 ;  /* 0x0000001800157308 */ /* 0x0002e20000002400 */
[----:B------:R-:W4:Y:S01]  /*bf60*/  LDL R58, [R1] ;  /* 0x00000000013a7983 */ /* 0x000f220000100800 */
[----:B0-----:R-:W-:-:S06]  /*bf70*/  ISETP.NE.AND P5, PT, R12, 0x1, PT ;  /* 0x000000010c00780c */ /* 0x001fcc0003fa5270 */
        /* <DEDUP_REMOVED lines=8> */
[----:B------:R5:W0:Y:S01]  /*c000*/  MUFU.TANH R61, R28 ;  /* 0x0000001c003d7308 */ /* 0x000a220000002400 */
[----:B------:R-:W-:Y:S01]  /*c010*/  FMUL.FTZ R44, R44, UR4 ;  /* 0x000000042c2c7c20 */ /* 0x000fe20008410000 */
[----:B------:R-:W-:Y:S01]  /*c020*/  FMUL.FTZ R45, R45, UR4 ;  /* 0x000000042d2d7c20 */ /* 0x000fe20008410000 */
[----:B------:R-:W-:Y:S01]  /*c030*/  FMUL.FTZ R14, R27, UR4 ;  /* 0x000000041b0e7c20 */ /* 0x000fe20008410000 */
[----:B------:R-:W1:Y:S01]  /*c040*/  @P5 LDC R13, c[0x0][0x44c] ;  /* 0x00011300ff0d5b82 */ /* 0x000e620000000800 */
[----:B------:R-:W-:Y:S01]  /*c050*/  FMUL.FTZ R48, R48, UR4 ;  /* 0x0000000430307c20 */ /* 0x000fe20008410000 */
[----:B------:R-:W-:Y:S01]  /*c060*/  FMUL.FTZ R52, R52, UR4 ;  /* 0x0000000434347c20 */ /* 0x000fe20008410000 */
[----:B------:R-:W-:Y:S01]  /*c070*/  FMUL.FTZ R53, R53, UR4 ;  /* 0x0000000435357c20 */ /* 0x000fe20008410000 */
[----:B------:R-:W0:Y:S01]  /*c080*/  MUFU.TANH R29, R29 ;  /* 0x0000001d001d7308 */ /* 0x000e220000002400 */
[----:B------:R-:W-:Y:S01]  /*c090*/  FMUL.FTZ R30, R30, UR4 ;  /* 0x000000041e1e7c20 */ /* 0x000fe20008410000 */
[----:B------:R-:W-:Y:S01]  /*c0a0*/  FMUL.FTZ R34, R34, UR4 ;  /* 0x0000000422227c20 */ /* 0x000fe20008410000 */
[----:B------:R-:W-:Y:S01]  /*c0b0*/  FMUL.FTZ R35, R35, UR4 ;  /* 0x0000000423237c20 */ /* 0x000fe20008410000 */
[----:B------:R-:W3:Y:S01]  /*c0c0*/  @P5 LDC R20, c[0x0][0x450] ;  /* 0x00011400ff145b82 */ /* 0x000ee20000000800 */
[----:B------:R-:W-:Y:S01]  /*c0d0*/  FMUL.FTZ R38, R38, UR4 ;  /* 0x0000000426267c20 */ /* 0x000fe20008410000 */
[----:B------:R-:W-:Y:S01]  /*c0e0*/  FMUL.FTZ R39, R39, UR4 ;  /* 0x0000000427277c20 */ /* 0x000fe20008410000 */
[----:B------:R-:W-:Y:S01]  /*c0f0*/  FMUL.FTZ R47, R47, UR4 ;  /* 0x000000042f2f7c20 */ /* 0x000fe20008410000 */
[----:B------:R-:W-:Y:S01]  /*c100*/  MUFU.TANH R32, R32 ;  /* 0x0000002000207308 */ /* 0x000fe20000002400 */
        /* <DEDUP_REMOVED lines=8> */
[----:B------:R-:W-:-:S07]  /*c190*/  @P5 LOP3.LUT R22, R22, 0x2, RZ, 0xfc, !PT ;  /* 0x0000000216165812 */ /* 0x000fce00078efcff */
[----:B------:R-:W0:Y:S08]  /*c1a0*/  MUFU.TANH R36, R36 ;  /* 0x0000002400247308 */ /* 0x000e300000002400 */
[----:B------:R-:W0:Y:S08]  /*c1b0*/  MUFU.TANH R37, R37 ;  /* 0x0000002500257308 */ /* 0x000e300000002400 */
[----:B------:R-:W0:Y:S08]  /*c1c0*/  MUFU.TANH R40, R40 ;  /* 0x0000002800287308 */ /* 0x000e300000002400 */
[----:B------:R-:W-:Y:S08]  /*c1d0*/  MUFU.TANH R44, R44 ;  /* 0x0000002c002c7308 */ /* 0x000ff00000002400 */
[----:B------:R-:W-:Y:S08]  /*c1e0*/  MUFU.TANH R27, R45 ;  /* 0x0000002d001b7308 */ /* 0x000ff00000002400 */
[----:B------:R-:W-:Y:S08]  /*c1f0*/  MUFU.TANH R52, R52 ;  /* 0x0000003400347308 */ /* 0x000ff00000002400 */
[----:B------:R-:W-:Y:S08]  /*c200*/  MUFU.TANH R12, R12 ;  /* 0x0000000c000c7308 */ /* 0x000ff00000002400 */
[----:B------:R-:W-:Y:S08]  /*c210*/  MUFU.TANH R14, R14 ;  /* 0x0000000e000e7308 */ /* 0x000ff00000002400 */
[----:B------:R-:W-:Y:S08]  /*c220*/  MUFU.TANH R30, R30 ;  /* 0x0000001e001e7308 */ /* 0x000ff00000002400 */
[----:B------:R-:W-:Y:S08]  /*c230*/  MUFU.TANH R34, R34 ;  /* 0x0000002200227308 */ /* 0x000ff00000002400 */
[----:B------:R-:W-:Y:S08]  /*c240*/  MUFU.TANH R69, R35 ;  /* 0x0000002300457308 */ /* 0x000ff00000002400 */
[----:B------:R-:W-:Y:S01]  /*c250*/  MUFU.TANH R38, R38 ;  /* 0x0000002600267308 */ /* 0x000fe20000002400 */
[----:B--2---:R-:W-:-:S04]  /*c260*/  IMAD.IADD R0, R0, 0x1, R213 ;  /* 0x0000000100007824 */ /* 0x004fc800078e02d5 */
[----:B-1----:R-:W-:-:S04]  /*c270*/  @P5 IMAD.HI.U32 R13, R0, R13, RZ ;  /* 0x0000000d000d5227 */ /* 0x002fc800078e00ff */
[----:B------:R-:W-:Y:S01]  /*c280*/  IMAD.MOV.U32 R24, RZ, RZ, R0 ;  /* 0x000000ffff187224 */ /* 0x000fe200078e0000 */
[----:B---3--:R-:W-:-:S05]  /*c290*/  @P5 SHF.R.U32.HI R24, RZ, R20, R13 ;  /* 0x00000014ff185219 */ /* 0x008fca000001160d */
[----:B------:R-:W5:Y:S01]  /*c2a0*/  SHFL.IDX PT, R20, R24, RZ, 0x1c1f ;  /* 0x001c1fff18147589 */ /* 0x000f6200000e0000 */
[----:B------:R-:W-:-:S05]  /*c2b0*/  IMAD R0, R170, -0x40, R57 ;  /* 0xffffffc0aa007824 */ /* 0x000fca00078e0239 */
[----:B------:R-:W-:Y:S02]  /*c2c0*/  IADD3 R13, R211, 0x1, R0 ;  /* 0x00000001d30d7810 */ /* 0x000fe40007ffe000 */
[----:B------:R-:W-:Y:S02]  /*c2d0*/  IADD3 R26, -R193, R0, R211 ;  /* 0x00000000c11a7210 */ /* 0x000fe40007ffe1d3 */
[----:B------:R-:W-:-:S04]  /*c2e0*/  IADD3 R65, -R208, R13, -R193 ;  /* 0x0000000dd0417210 */ /* 0x000fc80007ffe9c1 */
[----:B-----5:R-:W-:-:S04]  /*c2f0*/  VIADDMNMX R28, R20, R65, R26, PT ;  /* 0x00000041141c7246 */ /* 0x020fc8000380011a */
[C---:B------:R-:W-:Y:S02]  /*c300*/  ISETP.GT.AND P1, PT, R28.reuse, RZ, PT ;  /* 0x000000ff1c00720c */ /* 0x040fe40003f24270 */
[C---:B------:R-:W-:Y:S02]  /*c310*/  ISETP.GT.AND P2, PT, R28.reuse, 0x1, PT ;  /* 0x000000011c00780c */ /* 0x040fe40003f44270 */
[C---:B------:R-:W-:Y:S02]  /*c320*/  ISETP.GT.AND P3, PT, R28.reuse, 0x8, PT ;  /* 0x000000081c00780c */ /* 0x040fe40003f64270 */
[----:B------:R-:W-:Y:S02]  /*c330*/  FSEL R0, R21, -INF , P1 ;  /* 0xff80000015007808 */ /* 0x000fe40000800000 */
[----:B0-----:R-:W-:Y:S02]  /*c340*/  FSEL R63, R25, -INF , P2 ;  /* 0xff800000193f7808 */ /* 0x001fe40001000000 */
[----:B------:R-:W-:-:S02]  /*c350*/  ISETP.GT.AND P1, PT, R28, 0x9, PT ;  /* 0x000000091c00780c */ /* 0x000fc40003f24270 */
[----:B------:R-:W-:Y:S02]  /*c360*/  FSEL R61, R61, -INF , P3 ;  /* 0xff8000003d3d7808 */ /* 0x000fe40001800000 */
[----:B------:R-:W-:Y:S02]  /*c370*/  FMNMX.FTZ R20, R0, R63, !PT ;  /* 0x0000003f00147209 */ /* 0x000fe40007810000 */
[C---:B------:R-:W-:Y:S02]  /*c380*/  ISETP.GT.AND P2, PT, R28.reuse, 0x10, PT ;  /* 0x000000101c00780c */ /* 0x040fe40003f44270 */
[----:B------:R-:W-:Y:S02]  /*c390*/  FSEL R59, R29, -INF , P1 ;  /* 0xff8000001d3b7808 */ /* 0x000fe40000800000 */
[----:B------:R-:W-:Y:S01]  /*c3a0*/  FMNMX.FTZ R20, R61, R20, !PT ;  /* 0x000000143d147209 */ /* 0x000fe20007810000 */
[----:B------:R0:W1:Y:S01]  /*c3b0*/  MUFU.TANH R13, R41 ;  /* 0x00000029000d7308 */ /* 0x0000620000002400 */
[----:B------:R-:W-:-:S02]  /*c3c0*/  ISETP.GT.AND P1, PT, R28, 0x11, PT ;  /* 0x000000111c00780c */ /* 0x000fc40003f24270 */
[----:B------:R-:W-:Y:S02]  /*c3d0*/  FMNMX.FTZ R20, R59, R20, !PT ;  /* 0x000000143b147209 */ /* 0x000fe40007810000 */
[----:B------:R-:W-:Y:S02]  /*c3e0*/  FSEL R57, R33, -INF , P1 ;  /* 0xff80000021397808 */ /* 0x000fe40000800000 */
[----:B0-----:R-:W-:Y:S02]  /*c3f0*/  FSEL R41, R32, -INF , P2 ;  /* 0xff80000020297808 */ /* 0x001fe40001000000 */
[C---:B------:R-:W-:Y:S02]  /*c400*/  ISETP.GT.AND P2, PT, R28.reuse, 0x18, PT ;  /* 0x000000181c00780c */ /* 0x040fe40003f44270 */
[----:B------:R-:W-:Y:S02]  /*c410*/  FMNMX.FTZ R32, R41, R20, !PT ;  /* 0x0000001429207209 */ /* 0x000fe40007810000 */
[----:B------:R-:W-:-:S02]  /*c420*/  ISETP.GT.AND P1, PT, R28, 0x19, PT ;  /* 0x000000191c00780c */ /* 0x000fc40003f24270 */
[----:B------:R-:W-:Y:S02]  /*c430*/  FSEL R45, R36, -INF , P2 ;  /* 0xff800000242d7808 */ /* 0x000fe40001000000 */
[----:B------:R-:W-:Y:S01]  /*c440*/  FMNMX.FTZ R32, R57, R32, !PT ;  /* 0x0000002039207209 */ /* 0x000fe20007810000 */
[----:B------:R-:W-:Y:S01]  /*c450*/  FMUL.FTZ R20, R49, UR4 ;  /* 0x0000000431147c20 */ /* 0x000fe20008410000 */
[C---:B------:R-:W-:Y:S02]  /*c460*/  ISETP.GT.AND P2, PT, R28.reuse, 0x20, PT ;  /* 0x000000201c00780c */ /* 0x040fe40003f44270 */
[----:B------:R-:W-:Y:S02]  /*c470*/  FSEL R49, R37, -INF , P1 ;  /* 0xff80000025317808 */ /* 0x000fe40000800000 */
[----:B------:R-:W-:Y:S01]  /*c480*/  FMNMX.FTZ R32, R45, R32, !PT ;  /* 0x000000202d207209 */ /* 0x000fe20007810000 */
[----:B------:R-:W0:Y:S01]  /*c490*/  MUFU.TANH R29, R48 ;  /* 0x00000030001d7308 */ /* 0x000e220000002400 */
[----:B------:R-:W-:-:S02]  /*c4a0*/  ISETP.GT.AND P1, PT, R28, 0x21, PT ;  /* 0x000000211c00780c */ /* 0x000fc40003f24270 */
[----:B------:R-:W-:Y:S02]  /*c4b0*/  FSEL R21, R40, -INF , P2 ;  /* 0xff80000028157808 */ /* 0x000fe40001000000 */
[----:B------:R-:W-:Y:S02]  /*c4c0*/  FMNMX.FTZ R32, R49, R32, !PT ;  /* 0x0000002031207209 */ /* 0x000fe40007810000 */
[C---:B------:R-:W-:Y:S01]  /*c4d0*/  ISETP.GT.AND P2, PT, R28.reuse, 0x28, PT ;  /* 0x000000281c00780c */ /* 0x040fe20003f44270 */
[----:B------:R-:W2:Y:S01]  /*c4e0*/  MUFU.TANH R20, R20 ;  /* 0x0000001400147308 */ /* 0x000ea20000002400 */
[----:B-1----:R-:W-:Y:S02]  /*c4f0*/  FSEL R13, R13, -INF , P1 ;  /* 0xff8000000d0d7808 */ /* 0x002fe40000800000 */
[----:B------:R-:W-:Y:S02]  /*c500*/  FMNMX.FTZ R32, R21, R32, !PT ;  /* 0x0000002015207209 */ /* 0x000fe40007810000 */
[----:B------:R-:W-:-:S02]  /*c510*/  ISETP.GT.AND P1, PT, R28, 0x29, PT ;  /* 0x000000291c00780c */ /* 0x000fc40003f24270 */
[----:B------:R-:W-:Y:S02]  /*c520*/  FSEL R25, R44, -INF , P2 ;  /* 0xff8000002c197808 */ /* 0x000fe40001000000 */
[----:B------:R-:W-:Y:S01]  /*c530*/  FMNMX.FTZ R32, R13, R32, !PT ;  /* 0x000000200d207209 */ /* 0x000fe20007810000 */
[----:B------:R-:W1:Y:S01]  /*c540*/  MUFU.TANH R37, R53 ;  /* 0x0000003500257308 */ /* 0x000e620000002400 */
[C---:B------:R-:W-:Y:S02]  /*c550*/  ISETP.GT.AND P2, PT, R28.reuse, 0x30, PT ;  /* 0x000000301c00780c */ /* 0x040fe40003f44270 */
[----:B------:R-:W-:Y:S02]  /*c560*/  FSEL R27, R27, -INF , P1 ;  /* 0xff8000001b1b7808 */ /* 0x000fe40000800000 */
[----:B------:R-:W-:Y:S02]  /*c570*/  FMNMX.FTZ R32, R25, R32, !PT ;  /* 0x0000002019207209 */ /* 0x000fe40007810000 */
[----:B------:R-:W-:-:S02]  /*c580*/  ISETP.GT.AND P1, PT, R28, 0x31, PT ;  /* 0x000000311c00780c */ /* 0x000fc40003f24270 */
[----:B0-----:R-:W-:Y:S02]  /*c590*/  FSEL R29, R29, -INF , P2 ;  /* 0xff8000001d1d7808 */ /* 0x001fe40001000000 */
[----:B------:R-:W-:Y:S02]  /*c5a0*/  FMNMX.FTZ R32, R27, R32, !PT ;  /* 0x000000201b207209 */ /* 0x000fe40007810000 */
[----:B------:R-:W-:Y:S02]  /*c5b0*/  ISETP.GT.AND P2, PT, R28, 0x38, PT ;  /* 0x000000381c00780c */ /* 0x000fe40003f44270 */
[----:B--2---:R-:W-:Y:S02]  /*c5c0*/  FSEL R33, R20, -INF , P1 ;  /* 0xff80000014217808 */ /* 0x004fe40000800000 */
[----:B------:R-:W-:Y:S01]  /*c5d0*/  FMNMX.FTZ R32, R29, R32, !PT ;  /* 0x000000201d207209 */ /* 0x000fe20007810000 */
[----:B------:R-:W-:Y:S01]  /*c5e0*/  FMUL.FTZ R20, R31, UR4 ;  /* 0x000000041f147c20 */ /* 0x000fe20008410000 */
[----:B------:R-:W-:Y:S01]  /*c5f0*/  ISETP.GT.AND P1, PT, R28, 0x39, PT ;  /* 0x000000391c00780c */ /* 0x000fe20003f24270 */
[----:B------:R-:W0:Y:S01]  /*c600*/  SHFL.IDX PT, R24, R24, 0x1, 0x1c1f ;  /* 0x003c1f0018187f89 */ /* 0x000e2200000e0000 */
[----:B------:R-:W-:Y:S01]  /*c610*/  FSEL R31, R52, -INF , P2 ;  /* 0xff800000341f7808 */ /* 0x000fe20001000000 */
[----:B------:R-:W-:Y:S01]  /*c620*/  MUFU.TANH R39, R39 ;  /* 0x0000002700277308 */ /* 0x000fe20000002400 */
[----:B------:R-:W-:Y:S01]  /*c630*/  FMNMX.FTZ R32, R33, R32, !PT ;  /* 0x0000002021207209 */ /* 0x000fe20007810000 */
[----:B------:R-:W-:Y:S01]  /*c640*/  ULDC UR4, c[0x0][0xa80] ;  /* 0x0002a00000047ab9 */ /* 0x000fe20000000800 */
[----:B-1----:R-:W-:-:S02]  /*c650*/  FSEL R37, R37, -INF , P1 ;  /* 0xff80000025257808 */ /* 0x002fc40000800000 */
[----:B------:R-:W-:-:S04]  /*c660*/  FMNMX.FTZ R32, R31, R32, !PT ;  /* 0x000000201f207209 */ /* 0x000fc80007810000 */
[----:B------:R-:W-:-:S05]  /*c670*/  FMNMX.FTZ R32, R37, R32, !PT ;  /* 0x0000002025207209 */ /* 0x000fca0007810000 */
[----:B------:R-:W1:Y:S01]  /*c680*/  SHFL.BFLY PT, R53, R32, 0x2, 0x1f ;  /* 0x0c401f0020357f89 */ /* 0x000e6200000e0000 */
[----:B------:R-:W2:Y:S01]  /*c690*/  MUFU.TANH R20, R20 ;  /* 0x0000001400147308 */ /* 0x000ea20000002400 */
[----:B0-----:R-:W-:-:S04]  /*c6a0*/  VIADDMNMX R26, R24, R65, R26, PT ;  /* 0x00000041181a7246 */ /* 0x001fc8000380011a */
[C---:B------:R-:W-:Y:S02]  /*c6b0*/  ISETP.GT.AND P1, PT, R26.reuse, RZ, PT ;  /* 0x000000ff1a00720c */ /* 0x040fe40003f24270 */
[C---:B------:R-:W-:Y:S02]  /*c6c0*/  ISETP.GT.AND P2, PT, R26.reuse, 0x1, PT ;  /* 0x000000011a00780c */ /* 0x040fe40003f44270 */
[----:B------:R-:W-:Y:S02]  /*c6d0*/  ISETP.GT.AND P3, PT, R26, 0x8, PT ;  /* 0x000000081a00780c */ /* 0x000fe40003f64270 */
[----:B-1----:R-:W-:Y:S02]  /*c6e0*/  FMNMX.FTZ R168, R32, R53, !PT ;  /* 0x0000003520a87209 */ /* 0x002fe40007810000 */
[----:B------:R-:W-:Y:S02]  /*c6f0*/  FSEL R53, R12, -INF , P1 ;  /* 0xff8000000c357808 */ /* 0x000fe40000800000 */
[----:B------:R-:W-:-:S02]  /*c700*/  FSEL R12, R14, -INF , P2 ;  /* 0xff8000000e0c7808 */ /* 0x000fc40001000000 */
[----:B------:R-:W-:Y:S02]  /*c710*/  ISETP.GT.AND P1, PT, R26, 0x9, PT ;  /* 0x000000091a00780c */ /* 0x000fe40003f24270 */
[----:B------:R-:W-:Y:S02]  /*c720*/  FSEL R65, R30, -INF , P3 ;  /* 0xff8000001e417808 */ /* 0x000fe40001800000 */
[----:B------:R-:W-:Y:S01]  /*c730*/  FMNMX.FTZ R14, R53, R12, !PT ;  /* 0x0000000c350e7209 */ /* 0x000fe20007810000 */
[----:B------:R2:W-:Y:S01]  /*c740*/  MUFU.TANH R28, R47 ;  /* 0x0000002f001c7308 */ /* 0x0005e20000002400 */
[----:B------:R-:W-:Y:S02]  /*c750*/  ISETP.GT.AND P2, PT, R26, 0x10, PT ;  /* 0x000000101a00780c */ /* 0x000fe40003f44270 */
[----:B------:R-:W-:Y:S02]  /*c760*/  FMNMX.FTZ R14, R65, R14, !PT ;  /* 0x0000000e410e7209 */ /* 0x000fe40007810000 */
[----:B------:R-:W-:-:S02]  /*c770*/  FSEL R67, R34, -INF , P2 ;  /* 0xff80000022437808 */ /* 0x000fc40001000000 */
[----:B--2---:R-:W-:Y:S01]  /*c780*/  FSEL R47, R20, -INF , P1 ;  /* 0xff800000142f7808 */ /* 0x004fe20000800000 */
[----:B------:R-:W0:Y:S01]  /*c790*/  MUFU.TANH R42, R42 ;  /* 0x0000002a002a7308 */ /* 0x000e220000002400 */
[C---:B------:R-:W-:Y:S02]  /*c7a0*/  ISETP.GT.AND P1, PT, R26.reuse, 0x11, PT ;  /* 0x000000111a00780c */ /* 0x040fe40003f24270 */
[----:B------:R-:W-:Y:S01]  /*c7b0*/  FMNMX.FTZ R14, R47, R14, !PT ;  /* 0x0000000e2f0e7209 */ /* 0x000fe20007810000 */
[----:B------:R-:W1:Y:S01]  /*c7c0*/  SHFL.BFLY PT, R35, R168, 0x1, 0x1f ;  /* 0x0c201f00a8237f89 */ /* 0x000e6200000e0000 */
[----:B------:R-:W-:Y:S02]  /*c7d0*/  ISETP.GT.AND P2, PT, R26, 0x18, PT ;  /* 0x000000181a00780c */ /* 0x000fe40003f44270 */
[----:B------:R-:W-:Y:S01]  /*c7e0*/  FSEL R69, R69, -INF , P1 ;  /* 0xff80000045457808 */ /* 0x000fe20000800000 */
[----:B------:R-:W2:Y:S01]  /*c7f0*/  MUFU.TANH R43, R43 ;  /* 0x0000002b002b7308 */ /* 0x000ea20000002400 */
[----:B------:R-:W-:-:S02]  /*c800*/  FMNMX.FTZ R14, R67, R14, !PT ;  /* 0x0000000e430e7209 */ /* 0x000fc40007810000 */
[----:B------:R-:W-:Y:S02]  /*c810*/  ISETP.GT.AND P1, PT, R26, 0x19, PT ;  /* 0x000000191a00780c */ /* 0x000fe40003f24270 */
[----:B------:R-:W-:Y:S02]  /*c820*/  FSEL R71, R38, -INF , P2 ;  /* 0xff80000026477808 */ /* 0x000fe40001000000 */
[----:B------:R-:W-:Y:S01]  /*c830*/  FMNMX.FTZ R20, R69, R14, !PT ;  /* 0x0000000e45147209 */ /* 0x000fe20007810000 */
[----:B------:R-:W3:Y:S01]  /*c840*/  MUFU.TANH R46, R46 ;  /* 0x0000002e002e7308 */ /* 0x000ee20000002400 */
[----:B------:R-:W-:Y:S02]  /*c850*/  ISETP.GT.AND P2, PT, R26, 0x20, PT ;  /* 0x000000201a00780c */ /* 0x000fe40003f44270 */
[----:B------:R-:W-:-:S05]  /*c860*/  FMNMX.FTZ R20, R71, R20, !PT ;  /* 0x0000001447147209 */ /* 0x000fca0007810000 */
[----:B------:R5:W-:Y:S01]  /*c870*/  MUFU.TANH R81, R51 ;  /* 0x0000003300517308 */ /* 0x000be20000002400 */
[----:B0-----:R-:W-:Y:S02]  /*c880*/  FSEL R73, R42, -INF , P2 ;  /* 0xff8000002a497808 */ /* 0x001fe40001000000 */
[----:B-----5:R-:W-:-:S05]  /*c890*/  FSEL R51, R39, -INF , P1 ;  /* 0xff80000027337808 */ /* 0x020fca0000800000 */
[----:B------:R-:W0:Y:S01]  /*c8a0*/  MUFU.TANH R50, R50 ;  /* 0x0000003200327308 */ /* 0x000e220000002400 */
[C---:B------:R-:W-:Y:S02]  /*c8b0*/  ISETP.GT.AND P1, PT, R26.reuse, 0x21, PT ;  /* 0x000000211a00780c */ /* 0x040fe40003f24270 */
[----:B------:R-:W-:Y:S02]  /*c8c0*/  FMNMX.FTZ R20, R51, R20, !PT ;  /* 0x0000001433147209 */ /* 0x000fe40007810000 */
[C---:B------:R-:W-:Y:S02]  /*c8d0*/  ISETP.GT.AND P2, PT, R26.reuse, 0x28, PT ;  /* 0x000000281a00780c */ /* 0x040fe40003f44270 */
[----:B--2---:R-:W-:Y:S02]  /*c8e0*/  FSEL R75, R43, -INF , P1 ;  /* 0xff8000002b4b7808 */ /* 0x004fe40000800000 */
[----:B------:R-:W-:Y:S01]  /*c8f0*/  FMNMX.FTZ R20, R73, R20, !PT ;  /* 0x0000001449147209 */ /* 0x000fe20007810000 */
[----:B------:R-:W2:Y:S01]  /*c900*/  MUFU.TANH R54, R54 ;  /* 0x0000003600367308 */ /* 0x000ea20000002400 */
[----:B------:R-:W-:-:S02]  /*c910*/  ISETP.GT.AND P3, PT, R26, 0x29, PT ;  /* 0x000000291a00780c */ /* 0x000fc40003f64270 */
[----:B---3--:R-:W-:Y:S02]  /*c920*/  FSEL R77, R46, -INF , P2 ;  /* 0xff8000002e4d7808 */ /* 0x008fe40001000000 */
[----:B------:R-:W-:Y:S01]  /*c930*/  FMNMX.FTZ R20, R75, R20, !PT ;  /* 0x000000144b147209 */ /* 0x000fe20007810000 */
[----:B------:R-:W-:Y:S01]  /*c940*/  IMAD.U32 R14, RZ, RZ, UR4 ;  /* 0x00000004ff0e7e24 */ /* 0x000fe2000f8e00ff */
[----:B-1----:R-:W-:Y:S01]  /*c950*/  FMNMX.FTZ R168, R168, R35, !PT ;  /* 0x00000023a8a87209 */ /* 0x002fe20007810000 */
[----:B------:R1:W3:Y:S01]  /*c960*/  MUFU.TANH R30, R55 ;  /* 0x00000037001e7308 */ /* 0x0002e20000002400 */
[----:B------:R-:W-:Y:S02]  /*c970*/  ISETP.GT.AND P1, PT, R26, 0x30, PT ;  /* 0x000000301a00780c */ /* 0x000fe40003f24270 */
[----:B------:R-:W-:Y:S01]  /*c980*/  FMNMX.FTZ R20, R77, R20, !PT ;  /* 0x000000144d147209 */ /* 0x000fe20007810000 */
[----:B------:R-:W-:Y:S01]  /*c990*/  FMUL.FTZ R24, R168, R14 ;  /* 0x0000000ea8187220 */ /* 0x000fe20000410000 */
[----:B------:R-:W-:-:S02]  /*c9a0*/  ISETP.GT.AND P2, PT, R26, 0x31, PT ;  /* 0x000000311a00780c */ /* 0x000fc40003f44270 */
[----:B-1----:R-:W-:Y:S02]  /*c9b0*/  FSEL R55, R28, -INF , P3 ;  /* 0xff8000001c377808 */ /* 0x002fe40001800000 */
[----:B0-----:R-:W-:Y:S02]  /*c9c0*/  FSEL R79, R50, -INF , P1 ;  /* 0xff800000324f7808 */ /* 0x001fe40000800000 */
[----:B------:R-:W-:Y:S02]  /*c9d0*/  FMNMX.FTZ R20, R55, R20, !PT ;  /* 0x0000001437147209 */ /* 0x000fe40007810000 */
[----:B------:R-:W-:Y:S02]  /*c9e0*/  FSETP.NEU.FTZ.AND P4, PT, R168, -INF , PT ;  /* 0xff800000a800780b */ /* 0x000fe40003f9d000 */
[----:B------:R-:W-:Y:S02]  /*c9f0*/  ISETP.GT.AND P1, PT, R26, 0x38, PT ;  /* 0x000000381a00780c */ /* 0x000fe40003f24270 */
[----:B------:R-:W-:-:S02]  /*ca00*/  FSEL R81, R81, -INF , P2 ;  /* 0xff80000051517808 */ /* 0x000fc40001000000 */
[----:B------:R-:W-:Y:S02]  /*ca10*/  FMNMX.FTZ R20, R79, R20, !PT ;  /* 0x000000144f147209 */ /* 0x000fe40007810000 */
[----:B------:R-:W-:Y:S02]  /*ca20*/  FSEL R24, R24, RZ, P4 ;  /* 0x000000ff18187208 */ /* 0x000fe40002000000 */
[----:B------:R-:W-:Y:S02]  /*ca30*/  ISETP.GT.AND P2, PT, R26, 0x39, PT ;  /* 0x000000391a00780c */ /* 0x000fe40003f44270 */
[----:B--2---:R-:W-:Y:S02]  /*ca40*/  FSEL R83, R54, -INF , P1 ;  /* 0xff80000036537808 */ /* 0x004fe40000800000 */
[----:B------:R-:W-:Y:S01]  /*ca50*/  FMNMX.FTZ R20, R81, R20, !PT ;  /* 0x0000001451147209 */ /* 0x000fe20007810000 */
[----:B------:R-:W-:Y:S01]  /*ca60*/  FFMA.FTZ R35, R63, R14, -R24 ;  /* 0x0000000e3f237223 */ /* 0x000fe20000010818 */
[----:B---3--:R-:W-:-:S02]  /*ca70*/  FSEL R63, R30, -INF , P2 ;  /* 0xff8000001e3f7808 */ /* 0x008fc40001000000 */
[----:B------:R-:W-:-:S04]  /*ca80*/  FMNMX.FTZ R20, R83, R20, !PT ;  /* 0x0000001453147209 */ /* 0x000fc80007810000 */
[----:B------:R-:W-:-:S05]  /*ca90*/  FMNMX.FTZ R20, R63, R20, !PT ;  /* 0x000000143f147209 */ /* 0x000fca0007810000 */
[----:B------:R-:W0:Y:S01]  /*caa0*/  SHFL.BFLY PT, R43, R20, 0x2, 0x1f ;  /* 0x0c401f00142b7f89 */ /* 0x000e2200000e0000 */
[----:B------:R-:W-:Y:S01]  /*cab0*/  FFMA.FTZ R164, R0, R14, -R24 ;  /* 0x0000000e00a47223 */ /* 0x000fe20000010818 */
[----:B0-----:R-:W-:-:S05]  /*cac0*/  FMNMX.FTZ R0, R20, R43, !PT ;  /* 0x0000002b14007209 */ /* 0x001fca0007810000 */
[----:B------:R-:W0:Y:S01]  /*cad0*/  SHFL.BFLY PT, R169, R0, 0x1, 0x1f ;  /* 0x0c201f0000a97f89 */ /* 0x000e2200000e0000 */
        /* <DEDUP_REMOVED lines=14> */
[----:B0-----:R-:W-:-:S04]  /*cbc0*/  FMNMX.FTZ R169, R0, R169, !PT ;  /* 0x000000a900a97209 */ /* 0x001fc80007810000 */
[C---:B------:R-:W-:Y:S01]  /*cbd0*/  FSETP.NEU.FTZ.AND P1, PT, R169.reuse, -INF , PT ;  /* 0xff800000a900780b */ /* 0x040fe20003f3d000 */
[----:B------:R-:W-:Y:S01]  /*cbe0*/  FMUL.FTZ R0, R169, R14 ;  /* 0x0000000ea9007220 */ /* 0x000fe20000410000 */
[----:B------:R-:W-:Y:S04]  /*cbf0*/  MUFU.EX2 R164, R164 ;  /* 0x000000a400a47308 */ /* 0x000fe80000000800 */
[----:B------:R-:W-:-:S04]  /*cc00*/  FSEL R24, R0, RZ, P1 ;  /* 0x000000ff00187208 */ /* 0x000fc80000800000 */
[----:B------:R-:W0:Y:S01]  /*cc10*/  MUFU.EX2 R35, R35 ;  /* 0x0000002300237308 */ /* 0x000e220000000800 */
[-CC-:B------:R-:W-:Y:S01]  /*cc20*/  FFMA.FTZ R53, R53, R14.reuse, -R24.reuse ;  /* 0x0000000e35357223 */ /* 0x180fe20000010818 */
[-CC-:B------:R-:W-:Y:S01]  /*cc30*/  FFMA.FTZ R12, R12, R14.reuse, -R24.reuse ;  /* 0x0000000e0c0c7223 */ /* 0x180fe20000010818 */
[----:B------:R-:W-:-:S05]  /*cc40*/  FFMA.FTZ R65, R65, R14, -R24 ;  /* 0x0000000e41417223 */ /* 0x000fca0000010818 */
[----:B------:R-:W1:Y:S01]  /*cc50*/  MUFU.EX2 R166, R166 ;  /* 0x000000a600a67308 */ /* 0x000e620000000800 */
[----:B------:R-:W-:Y:S01]  /*cc60*/  FFMA.FTZ R47, R47, R14, -R24 ;  /* 0x0000000e2f2f7223 */ /* 0x000fe20000010818 */
[----:B------:R-:W-:-:S06]  /*cc70*/  IMAD.MOV.U32 R21, RZ, RZ, 0x40000040 ;  /* 0x40000040ff157424 */ /* 0x000fcc00078e00ff */
[----:B------:R-:W-:Y:S01]  /*cc80*/  MUFU.EX2 R53, R53 ;  /* 0x0000003500357308 */ /* 0x000fe20000000800 */
[----:B------:R-:W-:Y:S01]  /*cc90*/  FFMA.FTZ R67, R67, R14, -R24 ;  /* 0x0000000e43437223 */ /* 0x000fe20000010818 */
[----:B------:R-:W-:-:S06]  /*cca0*/  VIADD R13, R15, 0x38840 ;  /* 0x000388400f0d7836 */ /* 0x000fcc0000000000 */
[----:B------:R-:W2:Y:S08]  /*ccb0*/  MUFU.EX2 R12, R12 ;  /* 0x0000000c000c7308 */ /* 0x000eb00000000800 */
[----:B------:R-:W3:Y:S01]  /*ccc0*/  MUFU.EX2 R39, R39 ;  /* 0x0000002700277308 */ /* 0x000ee20000000800 */
[----:B------:R-:W-:Y:S01]  /*ccd0*/  R2UR UR7, R21 ;  /* 0x00000000150772ca */ /* 0x000fe200000e0000 */
[----:B0-----:R-:W-:-:S06]  /*cce0*/  FADD.FTZ R21, R164, R35 ;  /* 0x00000023a4157221 */ /* 0x001fcc0000010000 */
[----:B------:R-:W0:Y:S01]  /*ccf0*/  MUFU.EX2 R65, R65 ;  /* 0x0000004100417308 */ /* 0x000e220000000800 */
[----:B------:R-:W-:-:S07]  /*cd00*/  PRMT R0, R190, 0x654, R13 ;  /* 0x00000654be007816 */ /* 0x000fce000000000d */
[----:B------:R-:W5:Y:S01]  /*cd10*/  MUFU.EX2 R160, R160 ;  /* 0x000000a000a07308 */ /* 0x000f620000000800 */
[----:B------:R-:W-:Y:S01]  /*cd20*/  FFMA.FTZ R69, R69, R14, -R24 ;  /* 0x0000000e45457223 */ /* 0x000fe20000010818 */
[----:B------:R-:W-:Y:S01]  /*cd30*/  LOP3.LUT R13, R56, 0x2000000, RZ, 0xfc, !PT ;  /* 0x02000000380d7812 */ /* 0x000fe200078efcff */
[----:B------:R-:W-:-:S05]  /*cd40*/  IMAD.MOV.U32 R25, RZ, RZ, 0x40000040 ;  /* 0x40000040ff197424 */ /* 0x000fca00078e00ff */
[----:B------:R-:W4:Y:S01]  /*cd50*/  MUFU.EX2 R26, R47 ;  /* 0x0000002f001a7308 */ /* 0x000f220000000800 */
[----:B-1----:R-:W-:Y:S01]  /*cd60*/  FADD.FTZ R34, R166, R21 ;  /* 0x00000015a6227221 */ /* 0x002fe20000010000 */
[----:B------:R-:W-:Y:S01]  /*cd70*/  FFMA.FTZ R71, R71, R14, -R24 ;  /* 0x0000000e47477223 */ /* 0x000fe20000010818 */
[----:B------:R-:W-:-:S05]  /*cd80*/  IMAD R20, R19, 0x1000, R13 ;  /* 0x0000100013147824 */ /* 0x000fca00078e020d */
[----:B------:R-:W-:Y:S01]  /*cd90*/  MUFU.EX2 R57, R57 ;  /* 0x0000003900397308 */ /* 0x000fe20000000800 */
[----:B--2---:R-:W-:Y:S01]  /*cda0*/  FADD.FTZ R32, R53, R12 ;  /* 0x0000000c35207221 */ /* 0x004fe20000010000 */
[----:B------:R-:W-:-:S06]  /*cdb0*/  R2UR UR11, R25 ;  /* 0x00000000190b72ca */ /* 0x000fcc00000e0000 */
[----:B------:R-:W1:Y:S01]  /*cdc0*/  MUFU.EX2 R67, R67 ;  /* 0x0000004300437308 */ /* 0x000e620000000800 */
[----:B---3--:R-:W-:Y:S01]  /*cdd0*/  FADD.FTZ R25, R39, R34 ;  /* 0x0000002227197221 */ /* 0x008fe20000010000 */
[-CC-:B------:R-:W-:Y:S01]  /*cde0*/  FFMA.FTZ R51, R51, R14.reuse, -R24.reuse ;  /* 0x0000000e33337223 */ /* 0x180fe20000010818 */
[----:B------:R-:W-:-:S05]  /*cdf0*/  FFMA.FTZ R73, R73, R14, -R24 ;  /* 0x0000000e49497223 */ /* 0x000fca0000010818 */
[----:B------:R-:W-:Y:S01]  /*ce00*/  MUFU.EX2 R162, R162 ;  /* 0x000000a200a27308 */ /* 0x000fe20000000800 */
[-CC-:B------:R-:W-:Y:S01]  /*ce10*/  FFMA.FTZ R75, R75, R14.reuse, -R24.reuse ;  /* 0x0000000e4b4b7223 */ /* 0x180fe20000010818 */
[-CC-:B------:R-:W-:Y:S01]  /*ce20*/  FFMA.FTZ R77, R77, R14.reuse, -R24.reuse ;  /* 0x0000000e4d4d7223 */ /* 0x180fe20000010818 */
[-CC-:B------:R-:W-:Y:S01]  /*ce30*/  FFMA.FTZ R55, R55, R14.reuse, -R24.reuse ;  /* 0x0000000e37377223 */ /* 0x180fe20000010818 */
[-CC-:B------:R-:W-:Y:S01]  /*ce40*/  FFMA.FTZ R79, R79, R14.reuse, -R24.reuse ;  /* 0x0000000e4f4f7223 */ /* 0x180fe20000010818 */
[-CC-:B------:R-:W-:Y:S01]  /*ce50*/  FFMA.FTZ R81, R81, R14.reuse, -R24.reuse ;  /* 0x0000000e51517223 */ /* 0x180fe20000010818 */
[-CC-:B------:R-:W-:Y:S01]  /*ce60*/  FFMA.FTZ R83, R83, R14.reuse, -R24.reuse ;  /* 0x0000000e53537223 */ /* 0x180fe20000010818 */
[----:B------:R-:W-:Y:S01]  /*ce70*/  FFMA.FTZ R63, R63, R14, -R24 ;  /* 0x0000000e3f3f7223 */ /* 0x000fe20000010818 */
[----:B------:R-:W2:Y:S01]  /*ce80*/  MUFU.EX2 R28, R69 ;  /* 0x00000045001c7308 */ /* 0x000ea20000000800 */
[----:B0-----:R-:W-:Y:S01]  /*ce90*/  FADD.FTZ R21, R65, R32 ;  /* 0x0000002041157221 */ /* 0x001fe20000010000 */
[----:B------:R-:W-:Y:S01]  /*cea0*/  IADD3 R24, R20, 0x80, RZ ;  /* 0x0000008014187810 */ /* 0x000fe20007ffe0ff */
[----:B-----5:R-:W-:Y:S01]  /*ceb0*/  FADD.FTZ R36, R160, R25 ;  /* 0x00000019a0247221 */ /* 0x020fe20000010000 */
[----:B------:R-:W-:-:S04]  /*cec0*/  IMAD.MOV.U32 R25, RZ, RZ, 0x40000040 ;  /* 0x40000040ff197424 */ /* 0x000fc800078e00ff */
[----:B------:R-:W0:Y:S01]  /*ced0*/  MUFU.EX2 R41, R41 ;  /* 0x0000002900297308 */ /* 0x000e220000000800 */
[----:B----4-:R-:W-:Y:S01]  /*cee0*/  FADD.FTZ R34, R26, R21 ;  /* 0x000000151a227221 */ /* 0x010fe20000010000 */
[----:B------:R-:W-:Y:S01]  /*cef0*/  R2UR UR10, R24 ;  /* 0x00000000180a72ca */ /* 0x000fe200000e0000 */
[----:B------:R-:W-:Y:S01]  /*cf00*/  VIADD R24, R20, 0x100 ;  /* 0x0000010014187836 */ /* 0x000fe20000000000 */
[----:B------:R3:W-:Y:S04]  /*cf10*/  SYNCS.ARRIVE.TRANS64.RED.A1T0 RZ, [R0+URZ], RZ ;  /* 0x000000ff00ff79a7 */ /* 0x0007e8000810043f */
[----:B------:R-:W4:Y:S01]  /*cf20*/  MUFU.EX2 R71, R71 ;  /* 0x0000004700477308 */ /* 0x000f220000000800 */
[----:B------:R-:W-:Y:S01]  /*cf30*/  R2UR UR15, R25 ;  /* 0x00000000190f72ca */ /* 0x000fe200000e0000 */
[----:B-1----:R-:W-:Y:S01]  /*cf40*/  FADD.FTZ R21, R67, R34 ;  /* 0x0000002243157221 */ /* 0x002fe20000010000 */
[----:B------:R-:W-:-:S05]  /*cf50*/  FADD.FTZ R25, R57, R36 ;  /* 0x0000002439197221 */ /* 0x000fca0000010000 */
[----:B------:R-:W1:Y:S01]  /*cf60*/  MUFU.EX2 R156, R156 ;  /* 0x0000009c009c7308 */ /* 0x000e620000000800 */
[----:B------:R-:W-:Y:S01]  /*cf70*/  R2UR UR14, R24 ;  /* 0x00000000180e72ca */ /* 0x000fe200000e0000 */
[----:B--2---:R-:W-:-:S06]  /*cf80*/  FADD.FTZ R24, R28, R21 ;  /* 0x000000151c187221 */ /* 0x004fcc0000010000 */
[----:B------:R-:W2:Y:S01]  /*cf90*/  MUFU.EX2 R30, R51 ;  /* 0x00000033001e7308 */ /* 0x000ea20000000800 */
[----:B------:R-:W-:Y:S01]  /*cfa0*/  FADD.FTZ R34, R162, R25 ;  /* 0x00000019a2227221 */ /* 0x000fe20000010000 */
[----:B------:R-:W-:-:S06]  /*cfb0*/  IMAD.MOV.U32 R21, RZ, RZ, 0x40000040 ;  /* 0x40000040ff157424 */ /* 0x000fcc00078e00ff */
[----:B------:R-:W5:Y:S01]  /*cfc0*/  MUFU.EX2 R43, R43 ;  /* 0x0000002b002b7308 */ /* 0x000f620000000800 */
[----:B0-----:R-:W-:-:S07]  /*cfd0*/  FADD.FTZ R25, R41, R34 ;  /* 0x0000002229197221 */ /* 0x001fce0000010000 */
[----:B------:R-:W0:Y:S01]  /*cfe0*/  MUFU.EX2 R73, R73 ;  /* 0x0000004900497308 */ /* 0x000e220000000800 */
[----:B------:R-:W-:-:S07]  /*cff0*/  R2UR UR19, R21 ;  /* 0x00000000151372ca */ /* 0x000fce00000e0000 */
[----:B------:R-:W0:Y:S01]  /*d000*/  MUFU.EX2 R158, R158 ;  /* 0x0000009e009e7308 */ /* 0x000e220000000800 */
[----:B----4-:R-:W-:Y:S01]  /*d010*/  FADD.FTZ R21, R71, R24 ;  /* 0x0000001847157221 */ /* 0x010fe20000010000 */
[----:B-1----:R-:W-:-:S06]  /*d020*/  FADD.FTZ R34, R156, R25 ;  /* 0x000000199c227221 */ /* 0x002fcc0000010000 */
[----:B---3--:R-:W1:Y:S01]  /*d030*/  MUFU.EX2 R0, R75 ;  /* 0x0000004b00007308 */ /* 0x008e620000000800 */
[----:B--2---:R-:W-:-:S07]  /*d040*/  FADD.FTZ R24, R30, R21 ;  /* 0x000000151e187221 */ /* 0x004fce0000010000 */
[----:B------:R-:W2:Y:S01]  /*d050*/  MUFU.EX2 R27, R27 ;  /* 0x0000001b001b7308 */ /* 0x000ea20000000800 */
[----:B------:R-:W-:Y:S01]  /*d060*/  R2UR UR6, R20 ;  /* 0x00000000140672ca */ /* 0x000fe200000e0000 */
[----:B-----5:R-:W-:-:S06]  /*d070*/  FADD.FTZ R25, R43, R34 ;  /* 0x000000222b197221 */ /* 0x020fcc0000010000 */
[----:B------:R-:W3:Y:S01]  /*d080*/  MUFU.EX2 R77, R77 ;  /* 0x0000004d004d7308 */ /* 0x000ee20000000800 */
[----:B------:R-:W-:Y:S02]  /*d090*/  VIADD R20, R20, 0x180 ;  /* 0x0000018014147836 */ /* 0x000fe40000000000 */
[----:B0-----:R-:W-:Y:S01]  /*d0a0*/  FADD.FTZ R21, R73, R24 ;  /* 0x0000001849157221 */ /* 0x001fe20000010000 */
[----:B------:R-:W-:-:S04]  /*d0b0*/  FADD.FTZ R24, R158, R25 ;  /* 0x000000199e187221 */ /* 0x000fc80000010000 */
[----:B------:R-:W0:Y:S01]  /*d0c0*/  MUFU.EX2 R32, R55 ;  /* 0x0000003700207308 */ /* 0x000e220000000800 */
[----:B------:R-:W-:-:S07]  /*d0d0*/  R2UR UR18, R20 ;  /* 0x00000000141272ca */ /* 0x000fce00000e0000 */
[----:B------:R-:W4:Y:S01]  /*d0e0*/  MUFU.EX2 R152, R152 ;  /* 0x0000009800987308 */ /* 0x000f220000000800 */
[----:B------:R-:W-:Y:S01]  /*d0f0*/  F2FP.F16.F32.PACK_AB R165, R12, R53 ;  /* 0x000000350ca5723e */ /* 0x000fe200000000ff */
[----:B-1----:R-:W-:-:S06]  /*d100*/  FADD.FTZ R12, R0, R21 ;  /* 0x00000015000c7221 */ /* 0x002fcc0000010000 */
[----:B------:R-:W1:Y:S01]  /*d110*/  MUFU.EX2 R79, R79 ;  /* 0x0000004f004f7308 */ /* 0x000e620000000800 */
[----:B--2---:R-:W-:-:S07]  /*d120*/  FADD.FTZ R25, R27, R24 ;  /* 0x000000181b197221 */ /* 0x004fce0000010000 */
[----:B------:R-:W2:Y:S01]  /*d130*/  MUFU.EX2 R29, R29 ;  /* 0x0000001d001d7308 */ /* 0x000ea20000000800 */
[----:B---3--:R-:W-:-:S07]  /*d140*/  FADD.FTZ R21, R77, R12 ;  /* 0x0000000c4d157221 */ /* 0x008fce0000010000 */
[----:B------:R-:W3:Y:S01]  /*d150*/  MUFU.EX2 R20, R81 ;  /* 0x0000005100147308 */ /* 0x000ee20000000800 */
[----:B0-----:R-:W-:-:S07]  /*d160*/  FADD.FTZ R12, R32, R21 ;  /* 0x00000015200c7221 */ /* 0x001fce0000010000 */
[----:B------:R-:W0:Y:S01]  /*d170*/  MUFU.EX2 R154, R154 ;  /* 0x0000009a009a7308 */ /* 0x000e220000000800 */
[----:B------:R-:W-:-:S07]  /*d180*/  F2FP.F16.F32.PACK_AB R167, R26, R65 ;  /* 0x000000411aa7723e */ /* 0x000fce00000000ff */
[----:B------:R-:W-:Y:S08]  /*d190*/  MUFU.EX2 R31, R31 ;  /* 0x0000001f001f7308 */ /* 0x000ff00000000800 */
[----:B------:R-:W5:Y:S08]  /*d1a0*/  MUFU.EX2 R83, R83 ;  /* 0x0000005300537308 */ /* 0x000f700000000800 */
[----:B------:R-:W5:Y:S01]  /*d1b0*/  MUFU.EX2 R24, R63 ;  /* 0x0000003f00187308 */ /* 0x000f620000000800 */
[----:B----4-:R-:W-:Y:S01]  /*d1c0*/  FADD.FTZ R26, R152, R25 ;  /* 0x00000019981a7221 */ /* 0x010fe20000010000 */
[----:B-1----:R-:W-:Y:S01]  /*d1d0*/  FADD.FTZ R21, R79, R12 ;  /* 0x0000000c4f157221 */ /* 0x002fe20000010000 */
[----:B------:R-:W-:-:S02]  /*d1e0*/  F2FP.F16.F32.PACK_AB R157, R0, R73 ;  /* 0x00000049009d723e */ /* 0x000fc400000000ff */
[----:B--2---:R-:W-:Y:S01]  /*d1f0*/  FADD.FTZ R25, R29, R26 ;  /* 0x0000001a1d197221 */ /* 0x004fe20000010000 */
[----:B------:R-:W-:Y:S01]  /*d200*/  F2FP.F16.F32.PACK_AB R164, R35, R164 ;  /* 0x000000a423a4723e */ /* 0x000fe200000000ff */
[----:B---3--:R-:W-:Y:S01]  /*d210*/  FADD.FTZ R0, R20, R21 ;  /* 0x0000001514007221 */ /* 0x008fe20000010000 */
[----:B------:R-:W-:Y:S01]  /*d220*/  F2FP.F16.F32.PACK_AB R166, R39, R166 ;  /* 0x000000a627a6723e */ /* 0x000fe200000000ff */
[----:B------:R-:W-:Y:S01]  /*d230*/  BAR.SYNC.DEFER_BLOCKING 0xf, 0x100 ;  /* 0x03c4000000007b1d */ /* 0x000fe20000010000 */
[----:B------:R-:W-:Y:S01]  /*d240*/  F2FP.F16.F32.PACK_AB R160, R57, R160 ;  /* 0x000000a039a0723e */ /* 0x000fe200000000ff */
[----:B0-----:R-:W-:Y:S01]  /*d250*/  FADD.FTZ R12, R154, R25 ;  /* 0x000000199a0c7221 */ /* 0x001fe20000010000 */
[----:B------:R-:W-:Y:S02]  /*d260*/  F2FP.F16.F32.PACK_AB R161, R28, R67 ;  /* 0x000000431ca1723e */ /* 0x000fe400000000ff */
[----:B------:R-:W-:Y:S02]  /*d270*/  F2FP.F16.F32.PACK_AB R162, R41, R162 ;  /* 0x000000a229a2723e */ /* 0x000fe400000000ff */
[----:B------:R-:W-:-:S02]  /*d280*/  F2FP.F16.F32.PACK_AB R163, R30, R71 ;  /* 0x000000471ea3723e */ /* 0x000fc400000000ff */
[----:B------:R-:W-:Y:S02]  /*d290*/  F2FP.F16.F32.PACK_AB R156, R43, R156 ;  /* 0x0000009c2b9c723e */ /* 0x000fe400000000ff */
[----:B------:R-:W-:Y:S02]  /*d2a0*/  F2FP.F16.F32.PACK_AB R158, R27, R158 ;  /* 0x0000009e1b9e723e */ /* 0x000fe400000000ff */
[----:B------:R-:W-:Y:S01]  /*d2b0*/  F2FP.F16.F32.PACK_AB R159, R32, R77 ;  /* 0x0000004d209f723e */ /* 0x000fe200000000ff */
[----:B-----5:R-:W-:Y:S01]  /*d2c0*/  FADD.FTZ R21, R83, R0 ;  /* 0x0000000053157221 */ /* 0x020fe20000010000 */
[----:B------:R-:W-:Y:S02]  /*d2d0*/  F2FP.F16.F32.PACK_AB R152, R29, R152 ;  /* 0x000000981d98723e */ /* 0x000fe400000000ff */
[----:B------:R-:W-:Y:S02]  /*d2e0*/  F2FP.F16.F32.PACK_AB R153, R20, R79 ;  /* 0x0000004f1499723e */ /* 0x000fe400000000ff */
[----:B------:R-:W-:-:S02]  /*d2f0*/  F2FP.F16.F32.PACK_AB R154, R31, R154 ;  /* 0x0000009a1f9a723e */ /* 0x000fc400000000ff */
[C---:B------:R-:W-:Y:S01]  /*d300*/  F2FP.F16.F32.PACK_AB R155, R24.reuse, R83 ;  /* 0x00000053189b723e */ /* 0x040fe200000000ff */
[----:B------:R-:W-:Y:S01]  /*d310*/  FADD.FTZ R0, R31, R12 ;  /* 0x0000000c1f007221 */ /* 0x000fe20000010000 */
[----:B------:R-:W-:Y:S01]  /*d320*/  STSM.16.M88.4 [R227+0x36400], R164 ;  /* 0x036400a4e3007844 */ /* 0x000fe20000000200 */
[----:B------:R-:W-:-:S03]  /*d330*/  FADD.FTZ R12, R24, R21 ;  /* 0x00000015180c7221 */ /* 0x000fc60000010000 */
[----:B------:R-:W-:Y:S04]  /*d340*/  STSM.16.M88.4 [R228], R160 ;  /* 0x000000a0e4007844 */ /* 0x000fe80000000200 */
[----:B------:R0:W-:Y:S04]  /*d350*/  STSM.16.M88.4 [R58], R156 ;  /* 0x0000009c3a007844 */ /* 0x0001e80000000200 */
[----:B------:R1:W-:Y:S01]  /*d360*/  STSM.16.M88.4 [R229], R152 ;  /* 0x00000098e5007844 */ /* 0x0003e20000000200 */
[----:B0-----:R-:W-:-:S06]  /*d370*/  WARPGROUP.ARRIVE ;  /* 0x00000000000079c5 */ /* 0x001fcc0000000000 */
        /* <DEDUP_REMOVED lines=24> */
.L_x_5471:
[----:B------:R-:W-:Y:S01]  /*d500*/  VIADD R15, R15, 0x38860 ;  /* 0x000388600f0f7836 */ /* 0x000fe20000000000 */
[----:B------:R-:W0:Y:S01]  /*d510*/  @P5 LDC R20, c[0x0][0x44c] ;  /* 0x00011300ff145b82 */ /* 0x000e220000000800 */
[----:B------:R-:W-:Y:S01]  /*d520*/  IMAD.MOV.U32 R21, RZ, RZ, R213 ;  /* 0x000000ffff157224 */ /* 0x000fe200078e00d5 */
[----:B------:R-:W-:Y:S01]  /*d530*/  ULDC UR38, c[0x0][0xad0] ;  /* 0x0002b40000267ab9 */ /* 0x000fe20000000800 */
[----:B------:R-:W-:Y:S01]  /*d540*/  ULDC UR39, c[0x0][0xad0] ;  /* 0x0002b40000277ab9 */ /* 0x000fe20000000800 */
[----:B------:R-:W-:Y:S01]  /*d550*/  PRMT R15, R190, 0x654, R15 ;  /* 0x00000654be0f7816 */ /* 0x000fe2000000000f */
[----:B------:R-:W-:Y:S01]  /*d560*/  ULDC UR36, c[0x0][0xa80] ;  /* 0x0002a00000247ab9 */ /* 0x000fe20000000800 */
[----:B------:R-:W-:Y:S01]  /*d570*/  ULDC UR37, c[0x0][0xa80] ;  /* 0x0002a00000257ab9 */ /* 0x000fe20000000800 */
[----:B------:R-:W-:Y:S01]  /*d580*/  BSSY B1, `(.L_x_5472) ;  /* 0x00003ce000017945 */ /* 0x000fe20003800000 */
[----:B------:R1:W-:Y:S02]  /*d590*/  SYNCS.ARRIVE.TRANS64.RED.A1T0 RZ, [R15+URZ], RZ ;  /* 0x000000ff0fff79a7 */ /* 0x0003e4000810043f */
[----:B-1----:R-:W1:Y:S01]  /*d5a0*/  @P5 LDC R15, c[0x0][0x450] ;  /* 0x00011400ff0f5b82 */ /* 0x002e620000000800 */
[----:B0-----:R-:W-:-:S05]  /*d5b0*/  @P5 IMAD.HI.U32 R20, R213, R20, RZ ;  /* 0x00000014d5145227 */ /* 0x001fca00078e00ff */
[----:B-1----:R-:W-:-:S04]  /*d5c0*/  @P5 SHF.R.U32.HI R21, RZ, R15, R20 ;  /* 0x0000000fff155219 */ /* 0x002fc80000011614 */
[----:B------:R-:W-:-:S04]  /*d5d0*/  IADD3 R15, R21, R211, -R208 ;  /* 0x000000d3150f7210 */ /* 0x000fc80007ffe8d0 */
[----:B------:R-:W-:-:S04]  /*d5e0*/  SHF.R.S32.HI R20, RZ, 0x1f, R15 ;  /* 0x0000001fff147819 */ /* 0x000fc8000001140f */
[----:B------:R-:W-:Y:S01]  /*d5f0*/  LEA.HI R20, R20, R15, RZ, 0x6 ;  /* 0x0000000f14147211 */ /* 0x000fe200078f30ff */
[----:B------:R-:W-:-:S03]  /*d600*/  VIADD R15, R170, 0xfffffffe ;  /* 0xfffffffeaa0f7836 */ /* 0x000fc60000000000 */
        /* <DEDUP_REMOVED lines=8> */
.L_x_5486:
[----:B------:R-:W-:-:S05]  /*d690*/  VIADD R19, R196, 0x1 ;  /* 0x00000001c4137836 */ /* 0x000fca0000000000 */
[----:B------:R-:W-:-:S04]  /*d6a0*/  ISETP.NE.AND P1, PT, R19, 0x2, PT ;  /* 0x000000021300780c */ /* 0x000fc80003f25270 */
[----:B------:R-:W-:Y:S02]  /*d6b0*/  SEL R14, RZ, 0x1, P1 ;  /* 0x00000001ff0e7807 */ /* 0x000fe40000800000 */
[----:B------:R-:W-:Y:S02]  /*d6c0*/  SEL R19, R19, RZ, P1 ;  /* 0x000000ff13137207 */ /* 0x000fe40000800000 */
[----:B------:R-:W-:Y:S01]  /*d6d0*/  LOP3.LUT R23, R23, R14, RZ, 0x3c, !PT ;  /* 0x0000000e17177212 */ /* 0x000fe200078e3cff */
[----:B0-----:R-:W-:Y:S06]  /*d6e0*/  @!P0 BRA `(.L_x_5474) ;  /* 0x0000000000048947 */ /* 0x001fec0003800000 */
[----:B------:R-:W-:Y:S01]  /*d6f0*/  BPT.TRAP 0x1 ;  /* 0x000000040000795c */ /* 0x000fe20000300000 */
.L_x_5474:
[----:B------:R-:W-:Y:S01]  /*d700*/  IMAD R20, R19, 0x8, R18 ;  /* 0x0000000813147824 */ /* 0x000fe200078e0212 */
[----:B------:R-:W-:-:S04]  /*d710*/  SHF.L.U32 R14, R23, 0x1f, RZ ;  /* 0x0000001f170e7819 */ /* 0x000fc800000006ff */
[----:B------:R0:W1:Y:S01]  /*d720*/  SYNCS.PHASECHK.TRANS64.TRYWAIT P1, [R20+URZ+0x38830], R14 ;  /* 0x0388300e140075a7 */ /* 0x000062000802017f */
[----:B------:R-:W-:Y:S05]  /*d730*/  @!P0 BRA `(.L_x_5475) ;  /* 0x0000000000048947 */ /* 0x000fea0003800000 */
[----:B------:R-:W-:Y:S01]  /*d740*/  BPT.TRAP 0x1 ;  /* 0x000000040000795c */ /* 0x000fe20000300000 */
.L_x_5475:
[----:B------:R-:W-:Y:S01]  /*d750*/  BSSY B2, `(.L_x_5476) ;  /* 0x0000006000027945 */ /* 0x000fe20003800000 */
[----:B------:R-:W-:Y:S02]  /*d760*/  IMAD R156, R19, 0x200, R206 ;  /* 0x00000200139c7824 */ /* 0x000fe400078e02ce */
[----:B------:R-:W-:Y:S01]  /*d770*/  IMAD.MOV.U32 R157, RZ, RZ, 0x40000040 ;  /* 0x40000040ff9d7424 */ /* 0x000fe200078e00ff */
[----:B-1----:R-:W-:Y:S06]  /*d780*/  @P1 BRA `(.L_x_5477) ;  /* 0x0000000000081947 */ /* 0x002fec0003800000 */
[----:B------:R-:W1:Y:S02]  /*d790*/  SYNCS.PHASECHK.TRANS64.TRYWAIT P1, [R20+URZ+0x38830], R14 ;  /* 0x0388300e140075a7 */ /* 0x000e64000802017f */
[----:B-1----:R-:W-:Y:S05]  /*d7a0*/  @!P1 BRA `(.L_x_5478) ;  /* 0x0000014400009947 */ /* 0x002fea0003800000 */
.L_x_5477:
[----:B------:R-:W-:Y:S05]  /*d7b0*/  BSYNC B2 ;  /* 0x0000000000027941 */ /* 0x000fea0003800000 */
.L_x_5476:
        /* <DEDUP_REMOVED lines=36> */
.L_x_5479:
[----:B------:R2:W3:Y:S01]  /*da00*/  SYNCS.PHASECHK.TRANS64.TRYWAIT P1, [R20+URZ+0x38850], R14 ;  /* 0x0388500e140075a7 */ /* 0x0004e2000802017f */
[----:B------:R-:W-:Y:S05]  /*da10*/  @!P0 BRA `(.L_x_5480) ;  /* 0x0000000000048947 */ /* 0x000fea0003800000 */
[----:B------:R-:W-:Y:S01]  /*da20*/  BPT.TRAP 0x1 ;  /* 0x000000040000795c */ /* 0x000fe20000300000 */
.L_x_5480:
[----:B------:R-:W-:Y:S04]  /*da30*/  BSSY B2, `(.L_x_5481) ;  /* 0x0000004000027945 */ /* 0x000fe80003800000 */
[----:B---3--:R-:W-:Y:S05]  /*da40*/  @P1 BRA `(.L_x_5482) ;  /* 0x0000000000081947 */ /* 0x008fea0003800000 */
[----:B------:R-:W3:Y:S02]  /*da50*/  SYNCS.PHASECHK.TRANS64.TRYWAIT P1, [R20+URZ+0x38850], R14 ;  /* 0x0388500e140075a7 */ /* 0x000ee4000802017f */
[----:B---3--:R-:W-:Y:S05]  /*da60*/  @!P1 BRA `(.L_x_5483) ;  /* 0x0000014000649947 */ /* 0x008fea0003800000 */
.L_x_5482:
[----:B------:R-:W-:Y:S05]  /*da70*/  BSYNC B2 ;  /* 0x0000000000027941 */ /* 0x000fea0003800000 */
.L_x_5481:
[----:B------:R-:W-:Y:S01]  /*da80*/  IMAD R198, R19, 0x1000, R207 ;  /* 0x0000100013c67824 */ /* 0x000fe200078e02cf */
[----:B------:R-:W-:Y:S01]  /*da90*/  R2UR UR4, R2 ;  /* 0x00000000020472ca */ /* 0x000fe200000e0000 */
[----:B------:R-:W-:Y:S01]  /*daa0*/  IMAD.MOV.U32 R199, RZ, RZ, 0x40000040 ;  /* 0x40000040ffc77424 */ /* 0x000fe200078e00ff */
[----:B------:R-:W-:Y:S01]  /*dab0*/  R2UR UR5, R3 ;  /* 0x00000000030572ca */ /* 0x000fe200000e0000 */
[----:B------:R-:W-:Y:S01]  /*dac0*/  WARPGROUP.ARRIVE ;  /* 0x00000000000079c5 */ /* 0x000fe20000000000 */
[----:B------:R-:W-:Y:S01]  /*dad0*/  R2UR UR6, R198 ;  /* 0x00000000c60672ca */ /* 0x000fe200000e0000 */
[C---:B------:R-:W-:Y:S01]  /*dae0*/  VIADD R200, R2.reuse, 0x2 ;  /* 0x0000000202c87836 */ /* 0x040fe20000000000 */
[----:B------:R-:W-:Y:S01]  /*daf0*/  R2UR UR7, R199 ;  /* 0x00000000c70772ca */ /* 0x000fe200000e0000 */
[----:B------:R-:W-:Y:S02]  /*db00*/  IMAD.MOV.U32 R201, RZ, RZ, 0x40000040 ;  /* 0x40000040ffc97424 */ /* 0x000fe400078e00ff */
[----:B------:R-:W4:Y:S01]  /*db10*/  S2R R202, SR_TID.X ;  /* 0x0000000000ca7919 */ /* 0x000f220000002100 */
[----:B------:R-:W-:-:S02]  /*db20*/  VIADD R203, R2, 0x800 ;  /* 0x0000080002cb7836 */ /* 0x000fc40000000000 */
[----:B------:R-:W-:-:S07]  /*db30*/  IMAD.MOV.U32 R205, RZ, RZ, 0x40000040 ;  /* 0x40000040ffcd7424 */ /* 0x000fce00078e00ff */
        /* <DEDUP_REMOVED lines=9> */
[----:B----4-:R-:W-:-:S05]  /*dbd0*/  SHF.R.U32.HI R202, RZ, 0x7, R202 ;  /* 0x00000007ffca7819 */ /* 0x010fca00000116ca */
[----:B0123--:R0:W1:Y:S02]  /*dbe0*/  SHFL.IDX PT, R14, R202, RZ, 0x1f ;  /* 0x00001fffca0e7589 */ /* 0x00f06400000e0000 */
[----:B0-----:R-:W-:Y:S02]  /*dbf0*/  IADD3 R202, R198, 0x800, RZ ;  /* 0x00000800c6ca7810 */ /* 0x001fe40007ffe0ff */
[----:B-1----:R-:W-:Y:S01]  /*dc00*/  ISETP.GT.AND P1, PT, R14, 0x7f, PT ;  /* 0x0000007f0e00780c */ /* 0x002fe20003f24270 */
[----:B------:R-:W-:-:S03]  /*dc10*/  IMAD.MOV.U32 R14, RZ, RZ, 0x4 ;  /* 0x00000004ff0e7424 */ /* 0x000fc600078e00ff */
        /* <DEDUP_REMOVED lines=108> */
[----:B------:R-:W-:Y:S02]  /*e2e0*/  MOV R201, 0x40000040 ;  /* 0x4000004000c97802 */ /* 0x000fe40000000f00 */
[----:B------:R-:W-:Y:S01]  /*e2f0*/  R2UR UR6, R200 ;  /* 0x00000000c80672ca */ /* 0x000fe200000e0000 */
[----:B------:R-:W-:Y:S01]  /*e300*/  VIADD R200, R2, 0x600 ;  /* 0x0000060002c87836 */ /* 0x000fe20000000000 */
[----:B------:R-:W-:Y:S01]  /*e310*/  R2UR UR7, R201 ;  /* 0x00000000c90772ca */ /* 0x000fe200000e0000 */
[----:B------:R-:W-:Y:S01]  /*e320*/  IMAD.MOV.U32 R201, RZ, RZ, 0x40000040 ;  /* 0x40000040ffc97424 */ /* 0x000fe200078e00ff */
        /* <DEDUP_REMOVED lines=65> */
[----:B------:R-:W-:Y:S02]  /*e740*/  IMAD.MOV.U32 R201, RZ, RZ, 0x40000040 ;  /* 0x40000040ffc97424 */ /* 0x000fe400078e00ff */
        /* <DEDUP_REMOVED lines=10> */
[----:B------:R-:W-:Y:S01]  /*e7f0*/  IMAD.MOV.U32 R202, RZ, RZ, 0x28 ;  /* 0x00000028ffca7424 */ /* 0x000fe200078e00ff */
[----:B------:R-:W-:Y:S02]  /*e800*/  R2UR UR6, R200 ;  /* 0x00000000c80672ca */ /* 0x000fe400000e0000 */
[----:B------:R-:W-:Y:S02]  /*e810*/  R2UR UR7, R201 ;  /* 0x00000000c90772ca */ /* 0x000fe400000e0000 */
[----:B------:R-:W-:-:S02]  /*e820*/  SEL R202, R202, 0x26, P1 ;  /* 0x00000026caca7807 */ /* 0x000fc40000800000 */
[----:B------:R-:W-:Y:S02]  /*e830*/  MOV R201, 0x40000040 ;  /* 0x4000004000c97802 */ /* 0x000fe40000000f00 */
[----:B------:R-:W-:-:S04]  /*e840*/  LOP3.LUT R202, R202, 0x6, RZ, 0xc0, !PT ;  /* 0x00000006caca7812 */ /* 0x000fc800078ec0ff */
[CC--:B------:R-:W-:Y:S02]  /*e850*/  IADD3 R200, R202.reuse, R203.reuse, R2 ;  /* 0x000000cbcac87210 */ /* 0x0c0fe40007ffe002 */
[----:B------:R-:W-:Y:S01]  /*e860*/  IADD3 R202, R202, R203, R198 ;  /* 0x000000cbcaca7210 */ /* 0x000fe20007ffe0c6 */
[----:B------:R-:W-:Y:S01]  /*e870*/  IMAD.MOV.U32 R203, RZ, RZ, 0x40000040 ;  /* 0x40000040ffcb7424 */ /* 0x000fe200078e00ff */
        /* <DEDUP_REMOVED lines=9> */
[----:B------:R-:W-:Y:S02]  /*e910*/  VIADD R203, R198, 0xa00 ;  /* 0x00000a00c6cb7836 */ /* 0x000fe40000000000 */
[----:B------:R-:W-:Y:S01]  /*e920*/  IMAD.IADD R200, R202, 0x1, R204 ;  /* 0x00000001cac87824 */ /* 0x000fe200078e02cc */
[----:B------:R-:W-:-:S02]  /*e930*/  WARPGROUP.DEPBAR.LE gsb0, 0x0 ;  /* 0x00008000000079c5 */ /* 0x000fc40000010000 */
[----:B------:R-:W-:-:S07]  /*e940*/  WARPGROUP.ARRIVE ;  /* 0x00000000000079c5 */ /* 0x000fce0000000000 */
        /* <DEDUP_REMOVED lines=30> */
[----:B------:R-:W-:Y:S02]  /*eb30*/  MOV R203, 0xc00 ;  /* 0x00000c0000cb7802 */ /* 0x000fe40000000f00 */
        /* <DEDUP_REMOVED lines=41> */
[----:B------:R-:W-:-:S04]  /*edd0*/  MOV R202, 0x38 ;  /* 0x0000003800ca7802 */ /* 0x000fc80000000f00 */
        /* <DEDUP_REMOVED lines=28> */
[----:B------:R-:W-:-:S02]  /*efa0*/  IMAD.IADD R200, R204, 0x1, R202 ;  /* 0x00000001ccc87824 */ /* 0x000fc400078e02ca */
[----:B------:R-:W-:Y:S01]  /*efb0*/  IMAD.IADD R204, R203, 0x1, R204 ;  /* 0x00000001cbcc7824 */ /* 0x000fe200078e02cc */
        /* <DEDUP_REMOVED lines=9> */
[----:B------:R-:W-:Y:S02]  /*f050*/  WARPGROUP.DEPBAR.LE gsb0, 0x0 ;  /* 0x00008000000079c5 */ /* 0x000fe40000010000 */
[----:B------:R-:W-:-:S10]  /*f060*/  WARPGROUP.ARRIVE ;  /* 0x00000000000079c5 */ /* 0x000fd40000000000 */
[----:B------:R-:W-:Y:S01]  /*f070*/  HGMMA.64x64x16.F32 R152, gdesc[UR4], R152, gsb0 ;  /* 0x00e00000049879f0 */ /* 0x000fe20008000898 */
[----:B------:R-:W-:Y:S01]  /*f080*/  R2UR UR4, R200 ;  /* 0x00000000c80472ca */ /* 0x000fe200000e0000 */
[--C-:B------:R-:W-:Y:S01]  /*f090*/  IMAD.IADD R200, R199, 0x1, R202.reuse ;  /* 0x00000001c7c87824 */ /* 0x100fe200078e02ca */
[----:B------:R-:W-:Y:S01]  /*f0a0*/  R2UR UR5, R201 ;  /* 0x00000000c90572ca */ /* 0x000fe200000e0000 */
[----:B------:R-:W-:Y:S02]  /*f0b0*/  IMAD.MOV.U32 R201, RZ, RZ, 0x40000040 ;  /* 0x40000040ffc97424 */ /* 0x000fe400078e00ff */
[----:B------:R-:W-:Y:S01]  /*f0c0*/  IMAD.IADD R202, R14, 0x1, R202 ;  /* 0x000000010eca7824 */ /* 0x000fe200078e02ca */
[----:B------:R-:W-:Y:S01]  /*f0d0*/  R2UR UR6, R200 ;  /* 0x00000000c80672ca */ /* 0x000fe200000e0000 */
[----:B------:R-:W-:Y:S01]  /*f0e0*/  IMAD.IADD R200, R203, 0x1, R14 ;  /* 0x00000001cbc87824 */ /* 0x000fe200078e020e */
[----:B------:R-:W-:Y:S01]  /*f0f0*/  R2UR UR7, R201 ;  /* 0x00000000c90772ca */ /* 0x000fe200000e0000 */
[----:B------:R-:W-:Y:S01]  /*f100*/  IMAD.MOV.U32 R201, RZ, RZ, 0x40000040 ;  /* 0x40000040ffc97424 */ /* 0x000fe200078e00ff */
[----:B------:R-:W-:Y:S01]  /*f110*/  MOV R203, 0x40000040 ;  /* 0x4000004000cb7802 */ /* 0x000fe20000000f00 */
        /* <DEDUP_REMOVED lines=30> */
.L_x_5484:
[----:B------:R-:W2:Y:S01]  /*f300*/  LDL R14, [R1+0x10] ;  /* 0x00001000010e7983 */ /* 0x000ea20000100800 */
[----:B------:R-:W0:Y:S03]  /*f310*/  LDC R198, c[0x0][0x448] ;  /* 0x00011200ffc67b82 */ /* 0x000e260000000800 */
[----:B------:R-:W3:Y:S01]  /*f320*/  LDL R203, [R1] ;  /* 0x0000000001cb7983 */ /* 0x000ee20000100800 */
[----:B0-----:R-:W-:-:S13]  /*f330*/  ISETP.NE.AND P1, PT, R198, 0x1, PT ;  /* 0x00000001c600780c */ /* 0x001fda0003f25270 */
[----:B------:R-:W0:Y:S08]  /*f340*/  @P1 LDC R199, c[0x0][0x44c] ;  /* 0x00011300ffc71b82 */ /* 0x000e300000000800 */
[----:B------:R-:W1:Y:S01]  /*f350*/  @P1 LDC R198, c[0x0][0x450] ;  /* 0x00011400ffc61b82 */ /* 0x000e620000000800 */
[----:B------:R-:W-:Y:S01]  /*f360*/  FMUL.FTZ R155, R155, UR39 ;  /* 0x000000279b9b7c20 */ /* 0x000fe20008410000 */
[----:B------:R-:W-:Y:S01]  /*f370*/  FMUL.FTZ R158, R158, UR39 ;  /* 0x000000279e9e7c20 */ /* 0x000fe20008410000 */
[----:B------:R-:W-:-:S04]  /*f380*/  FMUL.FTZ R159, R159, UR39 ;  /* 0x000000279f9f7c20 */ /* 0x000fc80008410000 */
[----:B------:R-:W-:Y:S01]  /*f390*/  MUFU.TANH R155, R155 ;  /* 0x0000009b009b7308 */ /* 0x000fe20000002400 */
[----:B------:R-:W-:-:S07]  /*f3a0*/  FMUL.FTZ R162, R162, UR39 ;  /* 0x00000027a2a27c20 */ /* 0x000fce0008410000 */
        /* <DEDUP_REMOVED lines=20> */
[----:B------:R-:W-:Y:S08]  /*f4f0*/  MUFU.TANH R178, R178 ;  /* 0x000000b200b27308 */ /* 0x000ff00000002400 */
[----:B------:R-:W-:Y:S08]  /*f500*/  MUFU.TANH R179, R179 ;  /* 0x000000b300b37308 */ /* 0x000ff00000002400 */
[----:B------:R-:W-:Y:S01]  /*f510*/  MUFU.TANH R182, R182 ;  /* 0x000000b600b67308 */ /* 0x000fe20000002400 */
[----:B--2---:R-:W-:-:S04]  /*f520*/  IMAD.IADD R14, R14, 0x1, R213 ;  /* 0x000000010e0e7824 */ /* 0x004fc800078e02d5 */
[----:B0-----:R-:W-:-:S05]  /*f530*/  @P1 IMAD.HI.U32 R199, R14, R199, RZ ;  /* 0x000000c70ec71227 */ /* 0x001fca00078e00ff */
[----:B-1----:R-:W-:Y:S01]  /*f540*/  @P1 SHF.R.U32.HI R14, RZ, R198, R199 ;  /* 0x000000c6ff0e1219 */ /* 0x002fe200000116c7 */
[----:B------:R-:W-:Y:S01]  /*f550*/  FMUL.FTZ R198, R152, UR39 ;  /* 0x0000002798c67c20 */ /* 0x000fe20008410000 */
[----:B------:R-:W-:Y:S01]  /*f560*/  FMUL.FTZ R152, R153, UR39 ;  /* 0x0000002799987c20 */ /* 0x000fe20008410000 */
[----:B------:R-:W-:Y:S01]  /*f570*/  FMUL.FTZ R153, R154, UR39 ;  /* 0x000000279a997c20 */ /* 0x000fe20008410000 */
[----:B------:R-:W-:Y:S02]  /*f580*/  FMUL.FTZ R154, R156, UR39 ;  /* 0x000000279c9a7c20 */ /* 0x000fe40008410000 */
[----:B------:R-:W-:Y:S04]  /*f590*/  SHFL.IDX PT, R156, R14, RZ, 0x1c1f ;  /* 0x001c1fff0e9c7589 */ /* 0x000fe800000e0000 */
[----:B------:R-:W0:Y:S01]  /*f5a0*/  SHFL.IDX PT, R14, R14, 0x1, 0x1c1f ;  /* 0x003c1f000e0e7f89 */ /* 0x000e2200000e0000 */
[----:B------:R-:W-:Y:S01]  /*f5b0*/  FMUL.FTZ R199, R160, UR39 ;  /* 0x00000027a0c77c20 */ /* 0x000fe20008410000 */
[----:B------:R-:W-:-:S04]  /*f5c0*/  IMAD.MOV.U32 R160, RZ, RZ, -0x40 ;  /* 0xffffffc0ffa07424 */ /* 0x000fc800078e00ff */
[----:B------:R-:W-:Y:S01]  /*f5d0*/  IMAD R160, R15, R160, 0x1 ;  /* 0x000000010fa07424 */ /* 0x000fe200078e02a0 */
[----:B------:R-:W1:Y:S04]  /*f5e0*/  MUFU.TANH R153, R153 ;  /* 0x0000009900997308 */ /* 0x000e680000002400 */
[----:B------:R-:W-:-:S05]  /*f5f0*/  IADD3 R160, R211, R160, -R193 ;  /* 0x000000a0d3a07210 */ /* 0x000fca0007ffe8c1 */
[----:B------:R-:W-:-:S04]  /*f600*/  IMAD.IADD R160, R160, 0x1, -R208 ;  /* 0x00000001a0a07824 */ /* 0x000fc800078e0ad0 */
[----:B0-----:R-:W-:-:S05]  /*f610*/  IMAD.IADD R14, R160, 0x1, R14 ;  /* 0x00000001a00e7824 */ /* 0x001fca00078e020e */
[----:B------:R-:W-:-:S04]  /*f620*/  ISETP.GT.AND P6, PT, R14, RZ, PT ;  /* 0x000000ff0e00720c */ /* 0x000fc80003fc4270 */
[----:B-1----:R-:W-:Y:S02]  /*f630*/  FSEL R153, R153, -INF , P6 ;  /* 0xff80000099997808 */ /* 0x002fe40003000000 */
[----:B------:R-:W-:-:S04]  /*f640*/  ISETP.GT.AND P6, PT, R14, 0x1, PT ;  /* 0x000000010e00780c */ /* 0x000fc80003fc4270 */
[----:B------:R-:W-:Y:S02]  /*f650*/  FSEL R155, R155, -INF , P6 ;  /* 0xff8000009b9b7808 */ /* 0x000fe40003000000 */
        /* <DEDUP_REMOVED lines=26> */
[----:B------:R-:W-:Y:S02]  /*f800*/  ISETP.GT.AND P6, PT, R14, 0x39, PT ;  /* 0x000000390e00780c */ /* 0x000fe40003fc4270 */
[----:B------:R-:W-:-:S04]  /*f810*/  FMNMX.FTZ R14, R153, R197, !PT ;  /* 0x000000c5990e7209 */ /* 0x000fc80007810000 */
[----:B------:R-:W-:-:S04]  /*f820*/  FMNMX.FTZ R14, R155, R14, !PT ;  /* 0x0000000e9b0e7209 */ /* 0x000fc80007810000 */
[----:B------:R-:W-:-:S04]  /*f830*/  FMNMX.FTZ R14, R158, R14, !PT ;  /* 0x0000000e9e0e7209 */ /* 0x000fc80007810000 */
[----:B------:R-:W-:-:S04]  /*f840*/  FMNMX.FTZ R14, R159, R14, !PT ;  /* 0x0000000e9f0e7209 */ /* 0x000fc80007810000 */
[----:B------:R-:W-:-:S04]  /*f850*/  FMNMX.FTZ R14, R162, R14, !PT ;  /* 0x0000000ea20e7209 */ /* 0x000fc80007810000 */
[----:B------:R-:W-:-:S04]  /*f860*/  FMNMX.FTZ R14, R163, R14, !PT ;  /* 0x0000000ea30e7209 */ /* 0x000fc80007810000 */
[----:B------:R-:W-:-:S04]  /*f870*/  FMNMX.FTZ R14, R166, R14, !PT ;  /* 0x0000000ea60e7209 */ /* 0x000fc80007810000 */
[----:B------:R-:W-:Y:S01]  /*f880*/  FMNMX.FTZ R14, R167, R14, !PT ;  /* 0x0000000ea70e7209 */ /* 0x000fe20007810000 */
[----:B------:R-:W-:-:S03]  /*f890*/  FMUL.FTZ R183, R183, UR39 ;  /* 0x00000027b7b77c20 */ /* 0x000fc60008410000 */
[----:B------:R-:W-:-:S04]  /*f8a0*/  FMNMX.FTZ R14, R170, R14, !PT ;  /* 0x0000000eaa0e7209 */ /* 0x000fc80007810000 */
[----:B------:R-:W-:Y:S01]  /*f8b0*/  FMNMX.FTZ R14, R171, R14, !PT ;  /* 0x0000000eab0e7209 */ /* 0x000fe20007810000 */
[----:B------:R-:W0:Y:S01]  /*f8c0*/  MUFU.TANH R183, R183 ;  /* 0x000000b700b77308 */ /* 0x000e220000002400 */
[----:B------:R-:W-:Y:S02]  /*f8d0*/  FMUL.FTZ R169, R169, UR39 ;  /* 0x00000027a9a97c20 */ /* 0x000fe40008410000 */
[----:B------:R-:W-:-:S05]  /*f8e0*/  FMNMX.FTZ R14, R174, R14, !PT ;  /* 0x0000000eae0e7209 */ /* 0x000fca0007810000 */
[----:B------:R-:W1:Y:S01]  /*f8f0*/  MUFU.TANH R199, R199 ;  /* 0x000000c700c77308 */ /* 0x000e620000002400 */
[----:B------:R-:W-:Y:S01]  /*f900*/  FMNMX.FTZ R14, R175, R14, !PT ;  /* 0x0000000eaf0e7209 */ /* 0x000fe20007810000 */
[----:B------:R-:W-:Y:S01]  /*f910*/  FMUL.FTZ R202, R168, UR39 ;  /* 0x00000027a8ca7c20 */ /* 0x000fe20008410000 */
[----:B------:R-:W-:Y:S02]  /*f920*/  IMAD.IADD R168, R160, 0x1, R156 ;  /* 0x00000001a0a87824 */ /* 0x000fe400078e029c */
[----:B------:R-:W-:-:S03]  /*f930*/  FMNMX.FTZ R14, R178, R14, !PT ;  /* 0x0000000eb20e7209 */ /* 0x000fc60007810000 */
[----:B------:R-:W2:Y:S01]  /*f940*/  MUFU.TANH R152, R152 ;  /* 0x0000009800987308 */ /* 0x000ea20000002400 */
[----:B------:R-:W-:-:S07]  /*f950*/  FMNMX.FTZ R14, R179, R14, !PT ;  /* 0x0000000eb30e7209 */ /* 0x000fce0007810000 */
[----:B------:R-:W4:Y:S08]  /*f960*/  MUFU.TANH R154, R154 ;  /* 0x0000009a009a7308 */ /* 0x000f300000002400 */
[----:B------:R-:W5:Y:S01]  /*f970*/  MUFU.TANH R169, R169 ;  /* 0x000000a900a97308 */ /* 0x000f620000002400 */
[----:B------:R-:W-:Y:S02]  /*f980*/  ISETP.GT.AND P1, PT, R168, 0x10, PT ;  /* 0x00000010a800780c */ /* 0x000fe40003f24270 */
[----:B0-----:R-:W-:-:S02]  /*f990*/  FSEL R183, R183, -INF , P6 ;  /* 0xff800000b7b77808 */ /* 0x001fc40003000000 */
[----:B------:R-:W-:Y:S02]  /*f9a0*/  FMNMX.FTZ R14, R182, R14, !PT ;  /* 0x0000000eb60e7209 */ /* 0x000fe40007810000 */
[C---:B------:R-:W-:Y:S02]  /*f9b0*/  ISETP.GT.AND P4, PT, R168.reuse, 0x1, PT ;  /* 0x00000001a800780c */ /* 0x040fe40003f84270 */
[C---:B------:R-:W-:Y:S02]  /*f9c0*/  ISETP.GT.AND P3, PT, R168.reuse, 0x8, PT ;  /* 0x00000008a800780c */ /* 0x040fe40003f64270 */
[----:B-1----:R-:W-:Y:S02]  /*f9d0*/  FSEL R199, R199, -INF , P1 ;  /* 0xff800000c7c77808 */ /* 0x002fe40000800000 */
[----:B------:R-:W-:Y:S02]  /*f9e0*/  ISETP.GT.AND P1, PT, R168, 0x21, PT ;  /* 0x00000021a800780c */ /* 0x000fe40003f24270 */
[----:B------:R-:W-:-:S02]  /*f9f0*/  FMNMX.FTZ R14, R183, R14, !PT ;  /* 0x0000000eb70e7209 */ /* 0x000fc40007810000 */
[----:B--2---:R-:W-:Y:S02]  /*fa00*/  FSEL R156, R152, -INF , P4 ;  /* 0xff800000989c7808 */ /* 0x004fe40002000000 */
[----:B----4-:R-:W-:Y:S02]  /*fa10*/  FSEL R152, R154, -INF , P3 ;  /* 0xff8000009a987808 */ /* 0x010fe40001800000 */
[----:B-----5:R-:W-:Y:S02]  /*fa20*/  FSEL R154, R169, -INF , P1 ;  /* 0xff800000a99a7808 */ /* 0x020fe40000800000 */
[----:B------:R-:W0:Y:S01]  /*fa30*/  SHFL.BFLY PT, R169, R14, 0x2, 0x1f ;  /* 0x0c401f000ea97f89 */ /* 0x000e2200000e0000 */
[----:B------:R-:W-:Y:S01]  /*fa40*/  FMUL.FTZ R200, R161, UR39 ;  /* 0x00000027a1c87c20 */ /* 0x000fe20008410000 */
[----:B------:R-:W1:Y:S01]  /*fa50*/  MUFU.TANH R198, R198 ;  /* 0x000000c600c67308 */ /* 0x000e620000002400 */
[----:B0-----:R-:W-:-:S05]  /*fa60*/  FMNMX.FTZ R169, R14, R169, !PT ;  /* 0x000000a90ea97209 */ /* 0x001fca0007810000 */
[----:B------:R-:W0:Y:S02]  /*fa70*/  SHFL.BFLY PT, R14, R169, 0x1, 0x1f ;  /* 0x0c201f00a90e7f89 */ /* 0x000e2400000e0000 */
[----:B------:R-:W2:Y:S01]  /*fa80*/  MUFU.TANH R200, R200 ;  /* 0x000000c800c87308 */ /* 0x000ea20000002400 */
[----:B------:R-:W-:Y:S01]  /*fa90*/  ISETP.GT.AND P5, PT, R168, RZ, PT ;  /* 0x000000ffa800720c */ /* 0x000fe20003fa4270 */
[----:B------:R-:W-:-:S03]  /*faa0*/  FMUL.FTZ R201, R164, UR39 ;  /* 0x00000027a4c97c20 */ /* 0x000fc60008410000 */
[----:B-1----:R-:W-:Y:S02]  /*fab0*/  FSEL R160, R198, -INF , P5 ;  /* 0xff800000c6a07808 */ /* 0x002fe40002800000 */
[----:B------:R-:W-:Y:S01]  /*fac0*/  ISETP.GT.AND P5, PT, R168, 0x11, PT ;  /* 0x00000011a800780c */ /* 0x000fe20003fa4270 */
[----:B------:R-:W1:Y:S01]  /*fad0*/  MUFU.TANH R201, R201 ;  /* 0x000000c900c97308 */ /* 0x000e620000002400 */
[----:B0-----:R-:W-:-:S04]  /*fae0*/  FMNMX.FTZ R169, R169, R14, !PT ;  /* 0x0000000ea9a97209 */ /* 0x001fc80007810000 */
[C---:B------:R-:W-:Y:S02]  /*faf0*/  FSETP.NEU.FTZ.AND P6, PT, R169.reuse, -INF , PT ;  /* 0xff800000a900780b */ /* 0x040fe40003fdd000 */
[----:B--2---:R-:W-:Y:S02]  /*fb00*/  FSEL R164, R200, -INF , P5 ;  /* 0xff800000c8a47808 */ /* 0x004fe40002800000 */
[----:B------:R-:W-:Y:S01]  /*fb10*/  FSEL R200, R169, RZ, P6 ;  /* 0x000000ffa9c87208 */ /* 0x000fe20003000000 */
[----:B------:R-:W-:-:S04]  /*fb20*/  IMAD.U32 R14, RZ, RZ, UR37 ;  /* 0x00000025ff0e7e24 */ /* 0x000fc8000f8e00ff */
[----:B------:R-:W-:Y:S01]  /*fb30*/  FADD.FTZ R200, -R200, R197 ;  /* 0x000000c5c8c87221 */ /* 0x000fe20000010100 */
[----:B------:R-:W-:Y:S01]  /*fb40*/  FMUL.FTZ R197, R169, R14 ;  /* 0x0000000ea9c57220 */ /* 0x000fe20000410000 */
[----:B------:R-:W-:-:S04]  /*fb50*/  ISETP.GT.AND P4, PT, R168, 0x18, PT ;  /* 0x00000018a800780c */ /* 0x000fc80003f84270 */
[----:B------:R-:W-:Y:S02]  /*fb60*/  FSEL R197, R197, RZ, P6 ;  /* 0x000000ffc5c57208 */ /* 0x000fe40003000000 */
[----:B-1----:R-:W-:-:S03]  /*fb70*/  FSEL R198, R201, -INF , P4 ;  /* 0xff800000c9c67808 */ /* 0x002fc60002000000 */
[-CC-:B------:R-:W-:Y:S01]  /*fb80*/  FFMA.FTZ R201, R174, R14.reuse, -R197.reuse ;  /* 0x0000000eaec97223 */ /* 0x180fe200000108c5 */
[-CC-:B------:R-:W-:Y:S01]  /*fb90*/  FFMA.FTZ R153, R153, R14.reuse, -R197.reuse ;  /* 0x0000000e99997223 */ /* 0x180fe200000108c5 */
[-C--:B------:R-:W-:Y:S01]  /*fba0*/  FMUL.FTZ R174, R200, R14.reuse ;  /* 0x0000000ec8ae7220 */ /* 0x080fe20000410000 */
[----:B------:R-:W-:-:S04]  /*fbb0*/  FFMA.FTZ R155, R155, R14, -R197 ;  /* 0x0000000e9b9b7223 */ /* 0x000fc800000108c5 */
[----:B------:R-:W-:Y:S08]  /*fbc0*/  MUFU.EX2 R153, R153 ;  /* 0x0000009900997308 */ /* 0x000ff00000000800 */
[----:B------:R-:W0:Y:S08]  /*fbd0*/  MUFU.EX2 R174, R174 ;  /* 0x000000ae00ae7308 */ /* 0x000e300000000800 */
[----:B------:R-:W1:Y:S01]  /*fbe0*/  MUFU.EX2 R155, R155 ;  /* 0x0000009b009b7308 */ /* 0x000e620000000800 */
[-CC-:B------:R-:W-:Y:S01]  /*fbf0*/  FFMA.FTZ R158, R158, R14.reuse, -R197.reuse ;  /* 0x0000000e9e9e7223 */ /* 0x180fe200000108c5 */
[----:B------:R-:W-:Y:S01]  /*fc00*/  FFMA.FTZ R159, R159, R14, -R197 ;  /* 0x0000000e9f9f7223 */ /* 0x000fe200000108c5 */
[----:B0-----:R-:W-:-:S05]  /*fc10*/  FFMA.FTZ R12, R174, R12, R153 ;  /* 0x0000000cae0c7223 */ /* 0x001fca0000010099 */
[----:B------:R-:W-:Y:S01]  /*fc20*/  MUFU.EX2 R159, R159 ;  /* 0x0000009f009f7308 */ /* 0x000fe20000000800 */
[C---:B-1----:R-:W-:Y:S01]  /*fc30*/  FADD.FTZ R12, R155.reuse, R12 ;  /* 0x0000000c9b0c7221 */ /* 0x042fe20000010000 */
[----:B------:R-:W-:-:S06]  /*fc40*/  F2FP.F16.F32.PACK_AB R153, R155, R153 ;  /* 0x000000999b99723e */ /* 0x000fcc00000000ff */
[----:B------:R-:W0:Y:S01]  /*fc50*/  MUFU.EX2 R155, R158 ;  /* 0x0000009e009b7308 */ /* 0x000e220000000800 */
[----:B------:R-:W-:-:S07]  /*fc60*/  FMUL.FTZ R157, R157, UR39 ;  /* 0x000000279d9d7c20 */ /* 0x000fce0008410000 */
[----:B------:R-:W1:Y:S01]  /*fc70*/  MUFU.TANH R157, R157 ;  /* 0x0000009d009d7308 */ /* 0x000e620000002400 */
[----:B0-----:R-:W-:-:S04]  /*fc80*/  FADD.FTZ R12, R155, R12 ;  /* 0x0000000c9b0c7221 */ /* 0x001fc80000010000 */
[----:B------:R-:W-:Y:S01]  /*fc90*/  FADD.FTZ R158, R159, R12 ;  /* 0x0000000c9f9e7221 */ /* 0x000fe20000010000 */
[----:B------:R-:W-:-:S05]  /*fca0*/  VIADD R12, R20, 0x38840 ;  /* 0x00038840140c7836 */ /* 0x000fca0000000000 */
[----:B------:R-:W-:Y:S01]  /*fcb0*/  PRMT R12, R190, 0x654, R12 ;  /* 0x00000654be0c7816 */ /* 0x000fe2000000000c */
[----:B------:R-:W-:-:S03]  /*fcc0*/  FMUL.FTZ R165, R165, UR39 ;  /* 0x00000027a5a57c20 */ /* 0x000fc60008410000 */
[----:B------:R0:W-:Y:S01]  /*fcd0*/  SYNCS.ARRIVE.TRANS64.RED.A1T0 RZ, [R12+URZ], RZ ;  /* 0x000000ff0cff79a7 */ /* 0x0001e2000810043f */
[----:B------:R-:W-:Y:S02]  /*fce0*/  F2FP.F16.F32.PACK_AB R155, R159, R155 ;  /* 0x0000009b9f9b723e */ /* 0x000fe400000000ff */
[----:B------:R-:W-:Y:S02]  /*fcf0*/  ISETP.GT.AND P2, PT, R168, 0x9, PT ;  /* 0x00000009a800780c */ /* 0x000fe40003f44270 */
[----:B0-----:R-:W-:Y:S01]  /*fd00*/  FMNMX.FTZ R12, R160, R21, !PT ;  /* 0x00000015a00c7209 */ /* 0x001fe20007810000 */
[----:B------:R-:W0:Y:S03]  /*fd10*/  MUFU.TANH R165, R165 ;  /* 0x000000a500a57308 */ /* 0x000e260000002400 */
[----:B------:R-:W-:Y:S02]  /*fd20*/  FMNMX.FTZ R159, R156, R12, !PT ;  /* 0x0000000c9c9f7209 */ /* 0x000fe40007810000 */
[----:B-1----:R-:W-:-:S02]  /*fd30*/  FSEL R161, R157, -INF , P2 ;  /* 0xff8000009da17808 */ /* 0x002fc40001000000 */
[----:B------:R-:W-:Y:S01]  /*fd40*/  FMNMX.FTZ R159, R152, R159, !PT ;  /* 0x0000009f989f7209 */ /* 0x000fe20007810000 */
[----:B------:R-:W1:Y:S01]  /*fd50*/  MUFU.TANH R202, R202 ;  /* 0x000000ca00ca7308 */ /* 0x000e620000002400 */
[----:B------:R-:W-:Y:S02]  /*fd60*/  FMUL.FTZ R172, R172, UR39 ;  /* 0x00000027acac7c20 */ /* 0x000fe40008410000 */
[----:B------:R-:W-:Y:S01]  /*fd70*/  FMNMX.FTZ R159, R161, R159, !PT ;  /* 0x0000009fa19f7209 */ /* 0x000fe20007810000 */
[----:B------:R-:W-:-:S03]  /*fd80*/  FMUL.FTZ R173, R173, UR39 ;  /* 0x00000027adad7c20 */ /* 0x000fc60008410000 */
[----:B------:R-:W-:Y:S01]  /*fd90*/  FMNMX.FTZ R159, R199, R159, !PT ;  /* 0x0000009fc79f7209 */ /* 0x000fe20007810000 */
[----:B------:R-:W2:Y:S01]  /*fda0*/  MUFU.TANH R172, R172 ;  /* 0x000000ac00ac7308 */ /* 0x000ea20000002400 */
[----:B------:R-:W-:Y:S02]  /*fdb0*/  ISETP.GT.AND P3, PT, R168, 0x19, PT ;  /* 0x00000019a800780c */ /* 0x000fe40003f64270 */
[----:B------:R-:W-:-:S05]  /*fdc0*/  FMNMX.FTZ R159, R164, R159, !PT ;  /* 0x0000009fa49f7209 */ /* 0x000fca0007810000 */
[----:B------:R4:W5:Y:S01]  /*fdd0*/  MUFU.TANH R12, R173 ;  /* 0x000000ad000c7308 */ /* 0x0009620000002400 */
[----:B------:R-:W-:Y:S02]  /*fde0*/  ISETP.GT.AND P2, PT, R168, 0x20, PT ;  /* 0x00000020a800780c */ /* 0x000fe40003f44270 */
[----:B0-----:R-:W-:Y:S02]  /*fdf0*/  FSEL R157, R165, -INF , P3 ;  /* 0xff800000a59d7808 */ /* 0x001fe40001800000 */
[----:B------:R-:W-:Y:S01]  /*fe00*/  FMNMX.FTZ R159, R198, R159, !PT ;  /* 0x0000009fc69f7209 */ /* 0x000fe20007810000 */
[----:B----4-:R-:W-:Y:S01]  /*fe10*/  FMUL.FTZ R173, R176, UR39 ;  /* 0x00000027b0ad7c20 */ /* 0x010fe20008410000 */
[----:B------:R-:W-:Y:S01]  /*fe20*/  FMUL.FTZ R176, R177, UR39 ;  /* 0x00000027b1b07c20 */ /* 0x000fe20008410000 */
[----:B-1----:R-:W-:Y:S01]  /*fe30*/  FSEL R165, R202, -INF , P2 ;  /* 0xff800000caa57808 */ /* 0x002fe20001000000 */
[----:B------:R-:W-:Y:S01]  /*fe40*/  FMUL.FTZ R177, R180, UR39 ;  /* 0x00000027b4b17c20 */ /* 0x000fe20008410000 */
[----:B------:R-:W-:-:S02]  /*fe50*/  FMNMX.FTZ R159, R157, R159, !PT ;  /* 0x0000009f9d9f7209 */ /* 0x000fc40007810000 */
[----:B------:R-:W0:Y:S01]  /*fe60*/  MUFU.TANH R173, R173 ;  /* 0x000000ad00ad7308 */ /* 0x000e220000002400 */
[----:B------:R-:W-:Y:S01]  /*fe70*/  ISETP.GT.AND P6, PT, R168, 0x28, PT ;  /* 0x00000028a800780c */ /* 0x000fe20003fc4270 */
[----:B------:R-:W-:Y:S01]  /*fe80*/  FMUL.FTZ R181, R181, UR39 ;  /* 0x00000027b5b57c20 */ /* 0x000fe20008410000 */
[----:B------:R-:W-:-:S05]  /*fe90*/  FMNMX.FTZ R159, R165, R159, !PT ;  /* 0x0000009fa59f7209 */ /* 0x000fca0007810000 */
[----:B------:R-:W1:Y:S01]  /*fea0*/  MUFU.TANH R176, R176 ;  /* 0x000000b000b07308 */ /* 0x000e620000002400 */
[----:B------:R-:W-:Y:S02]  /*feb0*/  ISETP.GT.AND P5, PT, R168, 0x29, PT ;  /* 0x00000029a800780c */ /* 0x000fe40003fa4270 */
[----:B--2---:R-:W-:Y:S02]  /*fec0*/  FSEL R172, R172, -INF , P6 ;  /* 0xff800000acac7808 */ /* 0x004fe40003000000 */
[----:B------:R-:W-:-:S03]  /*fed0*/  FMNMX.FTZ R159, R154, R159, !PT ;  /* 0x0000009f9a9f7209 */ /* 0x000fc60007810000 */
[----:B------:R-:W2:Y:S01]  /*fee0*/  MUFU.TANH R177, R177 ;  /* 0x000000b100b17308 */ /* 0x000ea20000002400 */
[----:B------:R-:W-:Y:S02]  /*fef0*/  ISETP.GT.AND P4, PT, R168, 0x30, PT ;  /* 0x00000030a800780c */ /* 0x000fe40003f84270 */
[----:B-----5:R-:W-:Y:S02]  /*ff00*/  FSEL R180, R12, -INF , P5 ;  /* 0xff8000000cb47808 */ /* 0x020fe40002800000 */
[----:B------:R-:W-:-:S03]  /*ff10*/  FMNMX.FTZ R159, R172, R159, !PT ;  /* 0x0000009fac9f7209 */ /* 0x000fc60007810000 */
[----:B------:R-:W4:Y:S01]  /*ff20*/  MUFU.TANH R181, R181 ;  /* 0x000000b500b57308 */ /* 0x000f220000002400 */
[----:B------:R-:W-:Y:S02]  /*ff30*/  ISETP.GT.AND P3, PT, R168, 0x31, PT ;  /* 0x00000031a800780c */ /* 0x000fe40003f64270 */
[----:B0-----:R-:W-:Y:S02]  /*ff40*/  FSEL R173, R173, -INF , P4 ;  /* 0xff800000adad7808 */ /* 0x001fe40002000000 */
[----:B------:R-:W-:Y:S02]  /*ff50*/  FMNMX.FTZ R159, R180, R159, !PT ;  /* 0x0000009fb49f7209 */ /* 0x000fe40007810000 */
[----:B------:R-:W-:Y:S02]  /*ff60*/  ISETP.GT.AND P2, PT, R168, 0x38, PT ;  /* 0x00000038a800780c */ /* 0x000fe40003f44270 */
[----:B-1----:R-:W-:Y:S02]  /*ff70*/  FSEL R176, R176, -INF , P3 ;  /* 0xff800000b0b07808 */ /* 0x002fe40001800000 */
[----:B------:R-:W-:-:S02]  /*ff80*/  FMNMX.FTZ R159, R173, R159, !PT ;  /* 0x0000009fad9f7209 */ /* 0x000fc40007810000 */
[----:B------:R-:W-:Y:S02]  /*ff90*/  ISETP.GT.AND P1, PT, R168, 0x39, PT ;  /* 0x00000039a800780c */ /* 0x000fe40003f24270 */
[----:B--2---:R-:W-:Y:S02]  /*ffa0*/  FSEL R177, R177, -INF , P2 ;  /* 0xff800000b1b17808 */ /* 0x004fe40001000000 */
[----:B------:R-:W-:Y:S02]  /*ffb0*/  FMNMX.FTZ R159, R176, R159, !PT ;  /* 0x0000009fb09f7209 */ /* 0x000fe40007810000 */
[----:B----4-:R-:W-:Y:S02]  /*ffc0*/  FSEL R181, R181, -INF , P1 ;  /* 0xff800000b5b57808 */ /* 0x010fe40000800000 */
[----:B------:R-:W-:-:S04]  /*ffd0*/  FMNMX.FTZ R159, R177, R159, !PT ;  /* 0x0000009fb19f7209 */ /* 0x000fc80007810000 */
[----:B------:R-:W-:-:S05]  /*ffe0*/  FMNMX.FTZ R168, R181, R159, !PT ;  /* 0x0000009fb5a87209 */ /* 0x000fca0007810000 */
[----:B------:R-:W0:Y:S02]  /*fff0*/  SHFL.BFLY PT, R12, R168, 0x2, 0x1f ;  /* 0x0c401f00a80c7f89 */ /* 0x000e2400000e0000 */
[----:B0-----:R-:W-:-:S05]  /*10000*/  FMNMX.FTZ R168, R168, R12, !PT ;  /* 0x0000000ca8a87209 */ /* 0x001fca0007810000 */
[----:B------:R-:W0:Y:S02]  /*10010*/  SHFL.BFLY PT, R12, R168, 0x1, 0x1f ;  /* 0x0c201f00a80c7f89 */ /* 0x000e2400000e0000 */
[----:B0-----:R-:W-:Y:S01]  /*10020*/  FMNMX.FTZ R168, R168, R12, !PT ;  /* 0x0000000ca8a87209 */ /* 0x001fe20007810000 */
[----:B------:R-:W-:-:S03]  /*10030*/  IMAD.MOV R12, RZ, RZ, -R226 ;  /* 0x000000ffff0c7224 */ /* 0x000fc600078e0ae2 */
[C---:B------:R-:W-:Y:S02]  /*10040*/  FSETP.NEU.FTZ.AND P2, PT, R168.reuse, -INF , PT ;  /* 0xff800000a800780b */ /* 0x040fe40003f5d000 */
[----:B------:R-:W-:Y:S02]  /*10050*/  ISETP.NE.AND P1, PT, R193, R12, PT ;  /* 0x0000000cc100720c */ /* 0x000fe40003f25270 */
[----:B------:R-:W-:-:S05]  /*10060*/  FSEL R12, R168, RZ, P2 ;  /* 0x000000ffa80c7208 */ /* 0x000fca0001000000 */
[----:B------:R-:W-:-:S04]  /*10070*/  FADD.FTZ R21, -R12, R21 ;  /* 0x000000150c157221 */ /* 0x000fc80000010100 */
[-C--:B------:R-:W-:Y:S01]  /*10080*/  FMUL.FTZ R21, R21, R14.reuse ;  /* 0x0000000e15157220 */ /* 0x080fe20000410000 */
[-CC-:B------:R-:W-:Y:S01]  /*10090*/  FFMA.FTZ R162, R162, R14.reuse, -R197.reuse ;  /* 0x0000000ea2a27223 */ /* 0x180fe200000108c5 */
[----:B------:R-:W-:-:S04]  /*100a0*/  FFMA.FTZ R170, R170, R14, -R197 ;  /* 0x0000000eaaaa7223 */ /* 0x000fc800000108c5 */
[----:B------:R-:W0:Y:S08]  /*100b0*/  MUFU.EX2 R21, R21 ;  /* 0x0000001500157308 */ /* 0x000e300000000800 */
[----:B------:R-:W-:Y:S08]  /*100c0*/  MUFU.EX2 R159, R162 ;  /* 0x000000a2009f7308 */ /* 0x000ff00000000800 */
[----:B------:R1:W-:Y:S02]  /*100d0*/  MUFU.EX2 R162, R170 ;  /* 0x000000aa00a27308 */ /* 0x0003e40000000800 */
[----:B-1----:R-:W-:-:S04]  /*100e0*/  @!P1 IMAD R170, R196, 0x40, R194 ;  /* 0x00000040c4aa9824 */ /* 0x002fc800078e02c2 */
[----:B------:R-:W-:-:S05]  /*100f0*/  @!P1 IMAD R170, R170, 0x4, R18 ;  /* 0x00000004aaaa9824 */ /* 0x000fca00078e0212 */
[----:B0-----:R-:W-:Y:S04]  /*10100*/  @!P1 STS [R170+0x38400], R21 ;  /* 0x03840015aa009388 */ /* 0x001fe80000000800 */
[----:B------:R0:W-:Y:S02]  /*10110*/  @!P1 STS [R170+0x38420], R174 ;  /* 0x038420aeaa009388 */ /* 0x0001e40000000800 */
[----:B0-----:R-:W-:-:S05]  /*10120*/  FMUL.FTZ R170, R168, R14 ;  /* 0x0000000ea8aa7220 */ /* 0x001fca0000410000 */
[----:B------:R-:W-:-:S05]  /*10130*/  FSEL R170, R170, RZ, P2 ;  /* 0x000000ffaaaa7208 */ /* 0x000fca0001000000 */
[-CC-:B------:R-:W-:Y:S01]  /*10140*/  FFMA.FTZ R160, R160, R14.reuse, -R170.reuse ;  /* 0x0000000ea0a07223 */ /* 0x180fe200000108aa */
[-CC-:B------:R-:W-:Y:S01]  /*10150*/  FFMA.FTZ R156, R156, R14.reuse, -R170.reuse ;  /* 0x0000000e9c9c7223 */ /* 0x180fe200000108aa */
[----:B------:R-:W-:-:S04]  /*10160*/  FFMA.FTZ R152, R152, R14, -R170 ;  /* 0x0000000e98987223 */ /* 0x000fc800000108aa */
[----:B------:R-:W0:Y:S01]  /*10170*/  MUFU.EX2 R160, R160 ;  /* 0x000000a000a07308 */ /* 0x000e220000000800 */
[-C--:B------:R-:W-:Y:S01]  /*10180*/  FFMA.FTZ R161, R161, R14.reuse, -R170 ;  /* 0x0000000ea1a17223 */ /* 0x080fe200000108aa */
[-CC-:B------:R-:W-:Y:S01]  /*10190*/  FFMA.FTZ R163, R163, R14.reuse, -R197.reuse ;  /* 0x0000000ea3a37223 */ /* 0x180fe200000108c5 */
[-CC-:B------:R-:W-:Y:S01]  /*101a0*/  FFMA.FTZ R166, R166, R14.reuse, -R197.reuse ;  /* 0x0000000ea6a67223 */ /* 0x180fe200000108c5 */
[-CC-:B------:R-:W-:Y:S01]  /*101b0*/  FFMA.FTZ R167, R167, R14.reuse, -R197.reuse ;  /* 0x0000000ea7a77223 */ /* 0x180fe200000108c5 */
[----:B------:R-:W-:-:S03]  /*101c0*/  FFMA.FTZ R171, R171, R14, -R197 ;  /* 0x0000000eabab7223 */ /* 0x000fc600000108c5 */
[----:B------:R-:W1:Y:S01]  /*101d0*/  MUFU.EX2 R156, R156 ;  /* 0x0000009c009c7308 */ /* 0x000e620000000800 */
[-CC-:B------:R-:W-:Y:S01]  /*101e0*/  FFMA.FTZ R175, R175, R14.reuse, -R197.reuse ;  /* 0x0000000eafaf7223 */ /* 0x180fe200000108c5 */
[-CC-:B------:R-:W-:Y:S01]  /*101f0*/  FFMA.FTZ R178, R178, R14.reuse, -R197.reuse ;  /* 0x0000000eb2b27223 */ /* 0x180fe200000108c5 */
[-CC-:B------:R-:W-:Y:S01]  /*10200*/  FFMA.FTZ R179, R179, R14.reuse, -R197.reuse ;  /* 0x0000000eb3b37223 */ /* 0x180fe200000108c5 */
[-CC-:B------:R-:W-:Y:S01]  /*10210*/  FFMA.FTZ R182, R182, R14.reuse, -R197.reuse ;  /* 0x0000000eb6b67223 */ /* 0x180fe200000108c5 */
[-C--:B------:R-:W-:Y:S01]  /*10220*/  FFMA.FTZ R183, R183, R14.reuse, -R197 ;  /* 0x0000000eb7b77223 */ /* 0x080fe200000108c5 */
[-CC-:B------:R-:W-:Y:S02]  /*10230*/  FFMA.FTZ R199, R199, R14.reuse, -R170.reuse ;  /* 0x0000000ec7c77223 */ /* 0x180fe400000108aa */
[----:B------:R0:W2:Y:S01]  /*10240*/  MUFU.EX2 R197, R152 ;  /* 0x0000009800c57308 */ /* 0x0000a20000000800 */
[-CC-:B------:R-:W-:Y:S01]  /*10250*/  FFMA.FTZ R164, R164, R14.reuse, -R170.reuse ;  /* 0x0000000ea4a47223 */ /* 0x180fe200000108aa */
[----:B------:R-:W-:-:S06]  /*10260*/  FFMA.FTZ R198, R198, R14, -R170 ;  /* 0x0000000ec6c67223 */ /* 0x000fcc00000108aa */
[----:B------:R-:W4:Y:S01]  /*10270*/  MUFU.EX2 R161, R161 ;  /* 0x000000a100a17308 */ /* 0x000f220000000800 */
[----:B0-----:R-:W-:Y:S01]  /*10280*/  FFMA.FTZ R152, R21, R0, R160 ;  /* 0x0000000015987223 */ /* 0x001fe200000100a0 */
[-CC-:B------:R-:W-:Y:S01]  /*10290*/  FFMA.FTZ R196, R154, R14.reuse, -R170.reuse ;  /* 0x0000000e9ac47223 */ /* 0x180fe200000108aa */
[----:B------:R-:W-:-:S05]  /*102a0*/  FFMA.FTZ R154, R172, R14, -R170 ;  /* 0x0000000eac9a7223 */ /* 0x000fca00000108aa */
[----:B------:R-:W0:Y:S01]  /*102b0*/  MUFU.EX2 R199, R199 ;  /* 0x000000c700c77308 */ /* 0x000e220000000800 */
[----:B-1----:R-:W-:Y:S01]  /*102c0*/  FADD.FTZ R152, R156, R152 ;  /* 0x000000989c987221 */ /* 0x002fe20000010000 */
[----:B------:R-:W-:-:S06]  /*102d0*/  FFMA.FTZ R157, R157, R14, -R170 ;  /* 0x0000000e9d9d7223 */ /* 0x000fcc00000108aa */
[----:B------:R-:W1:Y:S01]  /*102e0*/  MUFU.EX2 R163, R163 ;  /* 0x000000a300a37308 */ /* 0x000e620000000800 */
[----:B------:R-:W-:-:S07]  /*102f0*/  FFMA.FTZ R165, R165, R14, -R170 ;  /* 0x0000000ea5a57223 */ /* 0x000fce00000108aa */
[----:B------:R-:W5:Y:S01]  /*10300*/  MUFU.EX2 R164, R164 ;  /* 0x000000a400a47308 */ /* 0x000f620000000800 */
[-CC-:B------:R-:W-:Y:S01]  /*10310*/  FFMA.FTZ R180, R180, R14.reuse, -R170.reuse ;  /* 0x0000000eb4b47223 */ /* 0x180fe200000108aa */
[-CC-:B------:R-:W-:Y:S01]  /*10320*/  FFMA.FTZ R173, R173, R14.reuse, -R170.reuse ;  /* 0x0000000eadad7223 */ /* 0x180fe200000108aa */
[----:B------:R-:W-:-:S05]  /*10330*/  FFMA.FTZ R176, R176, R14, -R170 ;  /* 0x0000000eb0b07223 */ /* 0x000fca00000108aa */
[----:B------:R-:W-:Y:S01]  /*10340*/  MUFU.EX2 R172, R196 ;  /* 0x000000c400ac7308 */ /* 0x000fe20000000800 */
[-CC-:B------:R-:W-:Y:S01]  /*10350*/  FFMA.FTZ R177, R177, R14.reuse, -R170.reuse ;  /* 0x0000000eb1b17223 */ /* 0x180fe200000108aa */
[----:B------:R-:W-:-:S06]  /*10360*/  FFMA.FTZ R181, R181, R14, -R170 ;  /* 0x0000000eb5b57223 */ /* 0x000fcc00000108aa */
[----:B------:R-:W3:Y:S08]  /*10370*/  MUFU.EX2 R166, R166 ;  /* 0x000000a600a67308 */ /* 0x000ef00000000800 */
[----:B------:R-:W3:Y:S08]  /*10380*/  MUFU.EX2 R198, R198 ;  /* 0x000000c600c67308 */ /* 0x000ef00000000800 */
[----:B------:R2:W-:Y:S01]  /*10390*/  MUFU.EX2 R196, R154 ;  /* 0x0000009a00c47308 */ /* 0x0005e20000000800 */
[----:B------:R-:W-:Y:S01]  /*103a0*/  FADD.FTZ R158, R159, R158 ;  /* 0x0000009e9f9e7221 */ /* 0x000fe20000010000 */
[----:B--2---:R-:W-:-:S06]  /*103b0*/  FADD.FTZ R154, R197, R152 ;  /* 0x00000098c59a7221 */ /* 0x004fcc0000010000 */
[----:B------:R-:W2:Y:S01]  /*103c0*/  MUFU.EX2 R167, R167 ;  /* 0x000000a700a77308 */ /* 0x000ea20000000800 */
[----:B----4-:R-:W-:Y:S01]  /*103d0*/  FADD.FTZ R154, R161, R154 ;  /* 0x0000009aa19a7221 */ /* 0x010fe20000010000 */
[----:B------:R-:W-:-:S06]  /*103e0*/  F2FP.F16.F32.PACK_AB R152, R156, R160 ;  /* 0x000000a09c98723e */ /* 0x000fcc00000000ff */
[----:B------:R-:W4:Y:S01]  /*103f0*/  MUFU.EX2 R200, R157 ;  /* 0x0000009d00c87308 */ /* 0x000f220000000800 */
[----:B0-----:R-:W-:Y:S01]  /*10400*/  FADD.FTZ R156, R199, R154 ;  /* 0x0000009ac79c7221 */ /* 0x001fe20000010000 */
[----:B-1----:R-:W-:-:S06]  /*10410*/  FADD.FTZ R158, R163, R158 ;  /* 0x0000009ea39e7221 */ /* 0x002fcc0000010000 */
[----:B------:R0:W-:Y:S01]  /*10420*/  MUFU.EX2 R12, R171 ;  /* 0x000000ab000c7308 */ /* 0x0001e20000000800 */
[----:B-----5:R-:W-:-:S07]  /*10430*/  FADD.FTZ R156, R164, R156 ;  /* 0x0000009ca49c7221 */ /* 0x020fce0000010000 */
[----:B------:R-:W1:Y:S08]  /*10440*/  MUFU.EX2 R165, R165 ;  /* 0x000000a500a57308 */ /* 0x000e700000000800 */
[----:B------:R-:W-:Y:S08]  /*10450*/  MUFU.EX2 R201, R201 ;  /* 0x000000c900c97308 */ /* 0x000ff00000000800 */
[----:B------:R-:W-:Y:S08]  /*10460*/  MUFU.EX2 R175, R175 ;  /* 0x000000af00af7308 */ /* 0x000ff00000000800 */
[----:B------:R-:W5:Y:S01]  /*10470*/  MUFU.EX2 R180, R180 ;  /* 0x000000b400b47308 */ /* 0x000f620000000800 */
[----:B---3--:R-:W-:-:S07]  /*10480*/  FADD.FTZ R158, R166, R158 ;  /* 0x0000009ea69e7221 */ /* 0x008fce0000010000 */
[----:B------:R-:W-:Y:S01]  /*10490*/  MUFU.EX2 R178, R178 ;  /* 0x000000b200b27308 */ /* 0x000fe20000000800 */
[----:B------:R-:W-:-:S07]  /*104a0*/  FADD.FTZ R160, R198, R156 ;  /* 0x0000009cc6a07221 */ /* 0x000fce0000010000 */
[----:B------:R-:W-:Y:S08]  /*104b0*/  MUFU.EX2 R179, R179 ;  /* 0x000000b300b37308 */ /* 0x000ff00000000800 */
[----:B------:R-:W-:Y:S08]  /*104c0*/  MUFU.EX2 R182, R182 ;  /* 0x000000b600b67308 */ /* 0x000ff00000000800 */
[----:B------:R-:W-:Y:S08]  /*104d0*/  MUFU.EX2 R183, R183 ;  /* 0x000000b700b77308 */ /* 0x000ff00000000800 */
[----:B------:R-:W-:Y:S08]  /*104e0*/  MUFU.EX2 R173, R173 ;  /* 0x000000ad00ad7308 */ /* 0x000ff00000000800 */
[----:B------:R-:W3:Y:S08]  /*104f0*/  MUFU.EX2 R176, R176 ;  /* 0x000000b000b07308 */ /* 0x000ef00000000800 */
[----:B------:R-:W-:Y:S08]  /*10500*/  MUFU.EX2 R177, R177 ;  /* 0x000000b100b17308 */ /* 0x000ff00000000800 */
[----:B------:R-:W3:Y:S01]  /*10510*/  MUFU.EX2 R181, R181 ;  /* 0x000000b500b57308 */ /* 0x000ee20000000800 */
[----:B------:R-:W-:-:S02]  /*10520*/  IMAD R170, R19, 0x1000, R13 ;  /* 0x0000100013aa7824 */ /* 0x000fc400078e020d */
[----:B--2---:R-:W-:Y:S01]  /*10530*/  FADD.FTZ R0, R167, R158 ;  /* 0x0000009ea7007221 */ /* 0x004fe20000010000 */
[----:B0-----:R-:W-:Y:S02]  /*10540*/  IMAD.MOV.U32 R171, RZ, RZ, 0x40000040 ;  /* 0x40000040ffab7424 */ /* 0x001fe400078e00ff */
[----:B----4-:R-:W-:Y:S01]  /*10550*/  FADD.FTZ R160, R200, R160 ;  /* 0x000000a0c8a07221 */ /* 0x010fe20000010000 */
[----:B------:R-:W-:Y:S01]  /*10560*/  F2FP.F16.F32.PACK_AB R157, R163, R159 ;  /* 0x0000009fa39d723e */ /* 0x000fe200000000ff */
[----:B------:R-:W-:Y:S01]  /*10570*/  FMUL.FTZ R24, R24, R21 ;  /* 0x0000001518187220 */ /* 0x000fe20000410000 */
[----:B------:R-:W-:Y:S01]  /*10580*/  F2FP.F16.F32.PACK_AB R154, R161, R197 ;  /* 0x000000c5a19a723e */ /* 0x000fe200000000ff */
[----:B------:R-:W-:Y:S01]  /*10590*/  BAR.SYNC.DEFER_BLOCKING 0xf, 0x100 ;  /* 0x03c4000000007b1d */ /* 0x000fe20000010000 */
        /* <DEDUP_REMOVED lines=63> */
[----:B------:R-:W-:Y:S01]  /*10990*/  F2FP.F16.F32.PACK_AB R159, R167, R166 ;  /* 0x000000a6a79f723e */ /* 0x000fe200000000ff */
[----:B-1----:R-:W-:Y:S01]  /*109a0*/  FADD.FTZ R21, R165, R160 ;  /* 0x000000a0a5157221 */ /* 0x002fe20000010000 */
[----:B------:R-:W-:Y:S01]  /*109b0*/  F2FP.F16.F32.PACK_AB R156, R164, R199 ;  /* 0x000000c7a49c723e */ /* 0x000fe200000000ff */
[----:B------:R-:W-:Y:S01]  /*109c0*/  FADD.FTZ R0, R162, R0 ;  /* 0x00000000a2007221 */ /* 0x000fe20000010000 */
[----:B------:R-:W-:-:S02]  /*109d0*/  F2FP.F16.F32.PACK_AB R158, R200, R198 ;  /* 0x000000c6c89e723e */ /* 0x000fc400000000ff */
[----:B------:R-:W-:Y:S01]  /*109e0*/  F2FP.F16.F32.PACK_AB R161, R12, R162 ;  /* 0x000000a20ca1723e */ /* 0x000fe200000000ff */
[-C--:B------:R-:W-:Y:S01]  /*109f0*/  FMUL.FTZ R26, R26, R174.reuse ;  /* 0x000000ae1a1a7220 */ /* 0x080fe20000410000 */
[----:B------:R-:W-:Y:S01]  /*10a00*/  R2UR UR6, R170 ;  /* 0x00000000aa0672ca */ /* 0x000fe200000e0000 */
[-C--:B------:R-:W-:Y:S01]  /*10a10*/  FMUL.FTZ R27, R27, R174.reuse ;  /* 0x000000ae1b1b7220 */ /* 0x080fe20000410000 */
[----:B------:R-:W-:Y:S01]  /*10a20*/  R2UR UR7, R171 ;  /* 0x00000000ab0772ca */ /* 0x000fe200000e0000 */
[-C--:B------:R-:W-:Y:S01]  /*10a30*/  FMUL.FTZ R30, R30, R174.reuse ;  /* 0x000000ae1e1e7220 */ /* 0x080fe20000410000 */
[----:B------:R-:W-:Y:S01]  /*10a40*/  F2FP.F16.F32.PACK_AB R160, R172, R165 ;  /* 0x000000a5aca0723e */ /* 0x000fe200000000ff */
[----:B------:R-:W-:Y:S01]  /*10a50*/  FMUL.FTZ R31, R31, R174 ;  /* 0x000000ae1f1f7220 */ /* 0x000fe20000410000 */
[----:B-----5:R-:W-:Y:S01]  /*10a60*/  F2FP.F16.F32.PACK_AB R162, R180, R196 ;  /* 0x000000c4b4a2723e */ /* 0x020fe200000000ff */
[-C--:B------:R-:W-:Y:S01]  /*10a70*/  FMUL.FTZ R34, R34, R174.reuse ;  /* 0x000000ae22227220 */ /* 0x080fe20000410000 */
[----:B------:R-:W-:Y:S01]  /*10a80*/  F2FP.F16.F32.PACK_AB R163, R175, R201 ;  /* 0x000000c9afa3723e */ /* 0x000fe200000000ff */
        /* <DEDUP_REMOVED lines=59> */
[----:B---3--:R-:W-:-:S02]  /*10e40*/  F2FP.F16.F32.PACK_AB R164, R176, R173 ;  /* 0x000000adb0a4723e */ /* 0x008fc400000000ff */
[----:B------:R-:W-:Y:S02]  /*10e50*/  F2FP.F16.F32.PACK_AB R165, R179, R178 ;  /* 0x000000b2b3a5723e */ /* 0x000fe400000000ff */
[----:B------:R-:W-:Y:S02]  /*10e60*/  F2FP.F16.F32.PACK_AB R166, R181, R177 ;  /* 0x000000b1b5a6723e */ /* 0x000fe400000000ff */
[----:B------:R-:W-:Y:S01]  /*10e70*/  F2FP.F16.F32.PACK_AB R167, R183, R182 ;  /* 0x000000b6b7a7723e */ /* 0x000fe200000000ff */
[----:B------:R0:W-:Y:S04]  /*10e80*/  STSM.16.M88.4 [R227+0x36400], R152 ;  /* 0x03640098e3007844 */ /* 0x0001e80000000200 */
[----:B------:R1:W-:Y:S04]  /*10e90*/  STSM.16.M88.4 [R228], R156 ;  /* 0x0000009ce4007844 */ /* 0x0003e80000000200 */
[----:B------:R1:W-:Y:S04]  /*10ea0*/  STSM.16.M88.4 [R203], R160 ;  /* 0x000000a0cb007844 */ /* 0x0003e80000000200 */
[----:B------:R1:W-:Y:S01]  /*10eb0*/  STSM.16.M88.4 [R229], R164 ;  /* 0x000000a4e5007844 */ /* 0x0003e20000000200 */
[----:B------:R-:W-:-:S06]  /*10ec0*/  WARPGROUP.ARRIVE ;  /* 0x00000000000079c5 */ /* 0x000fcc0000000000 */
[----:B------:R-:W-:Y:S03]  /*10ed0*/  HGMMA.64x256x16.F32 R24, R152, gdesc[UR4].tnspB, R24, gsb0 ;  /* 0x43e0000498187df0 */ /* 0x000fe60008000818 */
[----:B------:R-:W-:Y:S02]  /*10ee0*/  WARPGROUP.DEPBAR.LE gsb0, 0x0 ;  /* 0x00008000000079c5 */ /* 0x000fe40000010000 */
[----:B0-----:R-:W-:Y:S01]  /*10ef0*/  IMAD.MOV.U32 R153, RZ, RZ, 0x40000040 ;  /* 0x40000040ff997424 */ /* 0x001fe200078e00ff */
[----:B------:R-:W-:-:S04]  /*10f00*/  IADD3 R152, R170, 0x80, RZ ;  /* 0x00000080aa987810 */ /* 0x000fc80007ffe0ff */
[----:B------:R-:W-:Y:S02]  /*10f10*/  R2UR UR6, R152 ;  /* 0x00000000980672ca */ /* 0x000fe400000e0000 */
[----:B------:R-:W-:Y:S01]  /*10f20*/  R2UR UR7, R153 ;  /* 0x00000000990772ca */ /* 0x000fe200000e0000 */
[----:B------:R-:W-:-:S15]  /*10f30*/  WARPGROUP.ARRIVE ;  /* 0x00000000000079c5 */ /* 0x000fde0000000000 */
[----:B------:R-:W-:Y:S01]  /*10f40*/  HGMMA.64x256x16.F32 R24, R156, gdesc[UR4].tnspB, R24, gsb0 ;  /* 0x43e000049c187df0 */ /* 0x000fe20008000818 */
[----:B------:R-:W-:Y:S02]  /*10f50*/  VIADD R152, R170, 0x100 ;  /* 0x00000100aa987836 */ /* 0x000fe40000000000 */
[----:B------:R-:W-:-:S03]  /*10f60*/  IMAD.MOV.U32 R153, RZ, RZ, 0x40000040 ;  /* 0x40000040ff997424 */ /* 0x000fc600078e00ff */
[----:B------:R-:W-:Y:S02]  /*10f70*/  R2UR UR6, R152 ;  /* 0x00000000980672ca */ /* 0x000fe400000e0000 */
[----:B------:R-:W-:Y:S01]  /*10f80*/  R2UR UR7, R153 ;  /* 0x00000000990772ca */ /* 0x000fe200000e0000 */
[----:B------:R-:W-:Y:S02]  /*10f90*/  VIADD R170, R170, 0x180 ;  /* 0x00000180aaaa7836 */ /* 0x000fe40000000000 */
[----:B------:R-:W-:Y:S01]  /*10fa0*/  IMAD.MOV.U32 R171, RZ, RZ, 0x40000040 ;  /* 0x40000040ffab7424 */ /* 0x000fe200078e00ff */
[----:B------:R-:W-:Y:S02]  /*10fb0*/  WARPGROUP.DEPBAR.LE gsb0, 0x0 ;  /* 0x00008000000079c5 */ /* 0x000fe40000010000 */
[----:B------:R-:W-:-:S14]  /*10fc0*/  WARPGROUP.ARRIVE ;  /* 0x00000000000079c5 */ /* 0x000fdc0000000000 */
[----:B------:R-:W-:Y:S01]  /*10fd0*/  HGMMA.64x256x16.F32 R24, R160, gdesc[UR4].tnspB, R24, gsb0 ;  /* 0x43e00004a0187df0 */ /* 0x000fe20008000818 */
[----:B------:R-:W-:Y:S02]  /*10fe0*/  R2UR UR6, R170 ;  /* 0x00000000aa0672ca */ /* 0x000fe400000e0000 */
[----:B------:R-:W-:Y:S01]  /*10ff0*/  R2UR UR7, R171 ;  /* 0x00000000ab0772ca */ /* 0x000fe200000e0000 */
        /* <DEDUP_REMOVED lines=28> */
.L_x_5485:
[C---:B------:R-:W-:Y:S01]  /*111c0*/  ISETP.GT.AND P1, PT, R15.reuse, R212, PT ;  /* 0x000000d40f00720c */ /* 0x040fe20003f24270 */
[----:B------:R-:W-:Y:S02]  /*111d0*/  VIADD R20, R20, 0x38860 ;  /* 0x0003886014147836 */ /* 0x000fe40000000000 */
[----:B------:R-:W-:Y:S02]  /*111e0*/  VIADD R15, R15, 0xffffffff ;  /* 0xffffffff0f0f7836 */ /* 0x000fe40000000000 */
[----:B------:R-:W-:Y:S01]  /*111f0*/  IMAD.MOV.U32 R197, RZ, RZ, R169 ;  /* 0x000000ffffc57224 */ /* 0x000fe200078e00a9 */
[----:B------:R-:W-:Y:S01]  /*11200*/  PRMT R20, R190, 0x654, R20 ;  /* 0x00000654be147816 */ /* 0x000fe20000000014 */
[----:B------:R-:W-:Y:S02]  /*11210*/  IMAD.MOV.U32 R21, RZ, RZ, R168 ;  /* 0x000000ffff157224 */ /* 0x000fe400078e00a8 */
[----:B------:R-:W-:Y:S01]  /*11220*/  IMAD.MOV.U32 R196, RZ, RZ, R19 ;  /* 0x000000ffffc47224 */ /* 0x000fe200078e0013 */
[----:B------:R0:W-:Y:S03]  /*11230*/  SYNCS.ARRIVE.TRANS64.RED.A1T0 RZ, [R20+URZ], RZ ;  /* 0x000000ff14ff79a7 */ /* 0x0001e6000810043f */
[----:B------:R-:W-:Y:S05]  /*11240*/  @P1 BRA `(.L_x_5486) ;  /* 0xffffffc400101947 */ /* 0x000fea000383ffff */
[----:B------:R-:W-:Y:S05]  /*11250*/  BSYNC B0 ;  /* 0x0000000000007941 */ /* 0x000fea0003800000 */
.L_x_5473:
[----:B------:R-:W-:Y:S05]  /*11260*/  BSYNC B1 ;  /* 0x0000000000017941 */ /* 0x000fea0003800000 */
.L_x_5472:
[----:B------:R-:W-:Y:S01]  /*11270*/  ISETP.GE.AND P1, PT, R15, RZ, PT ;  /* 0x000000ff0f00720c */ /* 0x000fe20003f26270 */
[----:B------:R-:W-:-:S12]  /*11280*/  BSSY B0, `(.L_x_5487) ;  /* 0x000036d000007945 */ /* 0x000fd80003800000 */
[----:B------:R-:W-:Y:S05]  /*11290*/  @!P1 BRA `(.L_x_5488) ;  /* 0x0000003400ac9947 */ /* 0x000fea0003800000 */
[----:B------:R-:W-:Y:S02]  /*112a0*/  IMAD.MOV.U32 R21, RZ, RZ, R169 ;  /* 0x000000ffff157224 */ /* 0x000fe400078e00a9 */
[----:B------:R-:W-:Y:S02]  /*112b0*/  IMAD.MOV.U32 R197, RZ, RZ, R168 ;  /* 0x000000ffffc57224 */ /* 0x000fe400078e00a8 */
[----:B------:R-:W-:-:S07]  /*112c0*/  IMAD.MOV.U32 R196, RZ, RZ, R19 ;  /* 0x000000ffffc47224 */ /* 0x000fce00078e0013 */
.L_x_5501:
[----:B------:R-:W-:-:S05]  /*112d0*/  VIADD R19, R196, 0x1 ;  /* 0x00000001c4137836 */ /* 0x000fca0000000000 */
[----:B------:R-:W-:-:S04]  /*112e0*/  ISETP.NE.AND P1, PT, R19, 0x2, PT ;  /* 0x000000021300780c */ /* 0x000fc80003f25270 */
[----:B------:R-:W-:Y:S02]  /*112f0*/  SEL R14, RZ, 0x1, P1 ;  /* 0x00000001ff0e7807 */ /* 0x000fe40000800000 */
[----:B------:R-:W-:Y:S02]  /*11300*/  SEL R19, R19, RZ, P1 ;  /* 0x000000ff13137207 */ /* 0x000fe40000800000 */
[----:B------:R-:W-:Y:S01]  /*11310*/  LOP3.LUT R23, R23, R14, RZ, 0x3c, !PT ;  /* 0x0000000e17177212 */ /* 0x000fe200078e3cff */
[----:B-1----:R-:W-:Y:S06]  /*11320*/  @!P0 BRA `(.L_x_5489) ;  /* 0x0000000000048947 */ /* 0x002fec0003800000 */
[----:B------:R-:W-:Y:S01]  /*11330*/  BPT.TRAP 0x1 ;  /* 0x000000040000795c */ /* 0x000fe20000300000 */
.L_x_5489:
[----:B0-----:R-:W-:Y:S01]  /*11340*/  IMAD R20, R19, 0x8, R18 ;  /* 0x0000000813147824 */ /* 0x001fe200078e0212 */
[----:B------:R-:W-:-:S04]  /*11350*/  SHF.L.U32 R14, R23, 0x1f, RZ ;  /* 0x0000001f170e7819 */ /* 0x000fc800000006ff */
[----:B------:R0:W1:Y:S01]  /*11360*/  SYNCS.PHASECHK.TRANS64.TRYWAIT P1, [R20+URZ+0x38830], R14 ;  /* 0x0388300e140075a7 */ /* 0x000062000802017f */
[----:B------:R-:W-:Y:S05]  /*11370*/  @!P0 BRA `(.L_x_5490) ;  /* 0x0000000000048947 */ /* 0x000fea0003800000 */
[----:B------:R-:W-:Y:S01]  /*11380*/  BPT.TRAP 0x1 ;  /* 0x000000040000795c */ /* 0x000fe20000300000 */
.L_x_5490:
[----:B------:R-:W-:Y:S01]  /*11390*/  BSSY B1, `(.L_x_5491) ;  /* 0x0000006000017945 */ /* 0x000fe20003800000 */
[----:B------:R-:W-:Y:S01]  /*113a0*/  IMAD R156, R19, 0x200, R206 ;  /* 0x00000200139c7824 */ /* 0x000fe200078e02ce */
[----:B------:R-:W-:Y:S02]  /*113b0*/  MOV R157, 0x40000040 ;  /* 0x40000040009d7802 */ /* 0x000fe40000000f00 */
[----:B-1----:R-:W-:Y:S05]  /*113c0*/  @P1 BRA `(.L_x_5492) ;  /* 0x0000000000081947 */ /* 0x002fea0003800000 */
[----:B------:R-:W1:Y:S02]  /*113d0*/  SYNCS.PHASECHK.TRANS64.TRYWAIT P1, [R20+URZ+0x38830], R14 ;  /* 0x0388300e140075a7 */ /* 0x000e64000802017f */
[----:B-1----:R-:W-:Y:S05]  /*113e0*/  @!P1 BRA `(.L_x_5493) ;  /* 0x0000010800189947 */ /* 0x002fea0003800000 */
.L_x_5492:
[----:B------:R-:W-:Y:S05]  /*113f0*/  BSYNC B1 ;  /* 0x0000000000017941 */ /* 0x000fea0003800000 */
.L_x_5491:
        /* <DEDUP_REMOVED lines=36> */
.L_x_5494:
[----:B------:R2:W3:Y:S01]  /*11640*/  SYNCS.PHASECHK.TRANS64.TRYWAIT P1, [R20+URZ+0x38850], R14 ;  /* 0x0388500e140075a7 */ /* 0x0004e2000802017f */
[----:B------:R-:W-:Y:S05]  /*11650*/  @!P0 BRA `(.L_x_5495) ;  /* 0x0000000000048947 */ /* 0x000fea0003800000 */
[----:B------:R-:W-:Y:S01]  /*11660*/  BPT.TRAP 0x1 ;  /* 0x000000040000795c */ /* 0x000fe20000300000 */
.L_x_5495:
[----:B------:R-:W-:Y:S04]  /*11670*/  BSSY B1, `(.L_x_5496) ;  /* 0x0000004000017945 */ /* 0x000fe80003800000 */
[----:B---3--:R-:W-:Y:S05]  /*11680*/  @P1 BRA `(.L_x_5497) ;  /* 0x0000000000081947 */ /* 0x008fea0003800000 */
[----:B------:R-:W3:Y:S02]  /*11690*/  SYNCS.PHASECHK.TRANS64.TRYWAIT P1, [R20+URZ+0x38850], R14 ;  /* 0x0388500e140075a7 */ /* 0x000ee4000802017f */
[----:B---3--:R-:W-:Y:S05]  /*116a0*/  @!P1 BRA `(.L_x_5498) ;  /* 0x00000104007c9947 */ /* 0x008fea0003800000 */
.L_x_5497:
[----:B------:R-:W-:Y:S05]  /*116b0*/  BSYNC B1 ;  /* 0x0000000000017941 */ /* 0x000fea0003800000 */
.L_x_5496:
        /* <DEDUP_REMOVED lines=23> */
[----:B0-----:R-:W-:Y:S01]  /*11830*/  VIADD R202, R198, 0x800 ;  /* 0x00000800c6ca7836 */ /* 0x001fe20000000000 */
        /* <DEDUP_REMOVED lines=156> */
[----:B------:R-:W-:Y:S01]  /*12200*/  IMAD.IADD R200, R204, 0x1, R202 ;  /* 0x00000001ccc87824 */ /* 0x000fe200078e02ca */
[----:B------:R-:W-:Y:S01]  /*12210*/  R2UR UR7, R201 ;  /* 0x00000000c90772ca */ /* 0x000fe200000e0000 */
[----:B------:R-:W-:Y:S01]  /*12220*/  IMAD.MOV.U32 R201, RZ, RZ, 0x40000040 ;  /* 0x40000040ffc97424 */ /* 0x000fe200078e00ff */
[----:B------:R-:W-:-:S02]  /*12230*/  WARPGROUP.DEPBAR.LE gsb0, 0x0 ;  /* 0x00008000000079c5 */ /* 0x000fc40000010000 */
        /* <DEDUP_REMOVED lines=208> */
.L_x_5499:
[----:B------:R-:W-:Y:S01]  /*12f40*/  FMUL.FTZ R152, R152, UR38 ;  /* 0x0000002698987c20 */ /* 0x000fe20008410000 */
[----:B------:R-:W-:Y:S01]  /*12f50*/  FMUL.FTZ R153, R153, UR38 ;  /* 0x0000002699997c20 */ /* 0x000fe20008410000 */
[----:B------:R-:W-:Y:S01]  /*12f60*/  FMUL.FTZ R156, R156, UR38 ;  /* 0x000000269c9c7c20 */ /* 0x000fe20008410000 */
[----:B------:R-:W2:Y:S01]  /*12f70*/  LDL R211, [R1] ;  /* 0x0000000001d37983 */ /* 0x000ea20000100800 */
        /* <DEDUP_REMOVED lines=21> */
[----:B------:R-:W-:-:S05]  /*130d0*/  FMUL.FTZ R162, R162, UR38 ;  /* 0x00000026a2a27c20 */ /* 0x000fca0008410000 */
[----:B------:R-:W0:Y:S01]  /*130e0*/  MUFU.TANH R157, R157 ;  /* 0x0000009d009d7308 */ /* 0x000e220000002400 */
[----:B-1----:R-:W-:-:S07]  /*130f0*/  FMNMX.FTZ R14, R153, R14, !PT ;  /* 0x0000000e990e7209 */ /* 0x002fce0007810000 */
[----:B------:R-:W1:Y:S01]  /*13100*/  MUFU.TANH R160, R160 ;  /* 0x000000a000a07308 */ /* 0x000e620000002400 */
[----:B---3--:R-:W-:-:S07]  /*13110*/  FMNMX.FTZ R14, R156, R14, !PT ;  /* 0x0000000e9c0e7209 */ /* 0x008fce0007810000 */
[----:B------:R-:W3:Y:S01]  /*13120*/  MUFU.TANH R161, R161 ;  /* 0x000000a100a17308 */ /* 0x000ee20000002400 */
[----:B0-----:R-:W-:-:S07]  /*13130*/  FMNMX.FTZ R14, R157, R14, !PT ;  /* 0x0000000e9d0e7209 */ /* 0x001fce0007810000 */
        /* <DEDUP_REMOVED lines=20> */
[----:B------:R-:W-:Y:S01]  /*13280*/  MUFU.TANH R154, R154 ;  /* 0x0000009a009a7308 */ /* 0x000fe20000002400 */
[----:B---3--:R-:W-:-:S07]  /*13290*/  FMNMX.FTZ R14, R180, R14, !PT ;  /* 0x0000000eb40e7209 */ /* 0x008fce0007810000 */
        /* <DEDUP_REMOVED lines=25> */
[-CC-:B0-----:R-:W-:Y:S01]  /*13430*/  FFMA.FTZ R200, R169, R14.reuse, -R197.reuse ;  /* 0x0000000ea9c87223 */ /* 0x181fe200000108c5 */
[-CC-:B------:R-:W-:Y:S01]  /*13440*/  FFMA.FTZ R173, R173, R14.reuse, -R197.reuse ;  /* 0x0000000eadad7223 */ /* 0x180fe200000108c5 */
[-CC-:B------:R-:W-:Y:S01]  /*13450*/  FFMA.FTZ R176, R176, R14.reuse, -R197.reuse ;  /* 0x0000000eb0b07223 */ /* 0x180fe200000108c5 */
[-CC-:B------:R-:W-:Y:S01]  /*13460*/  FFMA.FTZ R177, R177, R14.reuse, -R197.reuse ;  /* 0x0000000eb1b17223 */ /* 0x180fe200000108c5 */
[-CC-:B------:R-:W-:Y:S01]  /*13470*/  FFMA.FTZ R180, R180, R14.reuse, -R197.reuse ;  /* 0x0000000eb4b47223 */ /* 0x180fe200000108c5 */
[----:B------:R-:W-:-:S02]  /*13480*/  FFMA.FTZ R181, R181, R14, -R197 ;  /* 0x0000000eb5b57223 */ /* 0x000fc400000108c5 */
[----:B------:R0:W4:Y:S01]  /*13490*/  MUFU.EX2 R169, R153 ;  /* 0x0000009900a97308 */ /* 0x0001220000000800 */
[-C--:B-1----:R-:W-:Y:S01]  /*134a0*/  FMUL.FTZ R24, R24, R157.reuse ;  /* 0x0000009d18187220 */ /* 0x082fe20000410000 */
[-C--:B------:R-:W-:Y:S01]  /*134b0*/  FMUL.FTZ R25, R25, R157.reuse ;  /* 0x0000009d19197220 */ /* 0x080fe20000410000 */
[-C--:B------:R-:W-:Y:S01]  /*134c0*/  FMUL.FTZ R28, R28, R157.reuse ;  /* 0x0000009d1c1c7220 */ /* 0x080fe20000410000 */
[-C--:B------:R-:W-:Y:S01]  /*134d0*/  FMUL.FTZ R29, R29, R157.reuse ;  /* 0x0000009d1d1d7220 */ /* 0x080fe20000410000 */
[-C--:B------:R-:W-:Y:S01]  /*134e0*/  FMUL.FTZ R32, R32, R157.reuse ;  /* 0x0000009d20207220 */ /* 0x080fe20000410000 */
[-C--:B------:R-:W-:Y:S01]  /*134f0*/  FMUL.FTZ R33, R33, R157.reuse ;  /* 0x0000009d21217220 */ /* 0x080fe20000410000 */
[----:B------:R-:W-:Y:S01]  /*13500*/  FMUL.FTZ R36, R36, R157 ;  /* 0x0000009d24247220 */ /* 0x000fe20000410000 */
[----:B------:R-:W1:Y:S01]  /*13510*/  MUFU.EX2 R156, R156 ;  /* 0x0000009c009c7308 */ /* 0x000e620000000800 */
[----:B---3--:R-:W-:Y:S01]  /*13520*/  FFMA.FTZ R0, R157, R0, R152 ;  /* 0x000000009d007223 */ /* 0x008fe20000010098 */
[----:B0-----:R-:W-:Y:S01]  /*13530*/  FMUL.FTZ R153, R163, UR38 ;  /* 0x00000026a3997c20 */ /* 0x001fe20008410000 */
[----:B------:R-:W-:Y:S01]  /*13540*/  FMUL.FTZ R163, R166, UR38 ;  /* 0x00000026a6a37c20 */ /* 0x000fe20008410000 */
[----:B------:R-:W-:Y:S01]  /*13550*/  FMUL.FTZ R166, R167, UR38 ;  /* 0x00000026a7a67c20 */ /* 0x000fe20008410000 */
[----:B------:R-:W-:Y:S01]  /*13560*/  FMUL.FTZ R167, R170, UR38 ;  /* 0x00000026aaa77c20 */ /* 0x000fe20008410000 */
[----:B------:R-:W-:Y:S01]  /*13570*/  FMUL.FTZ R170, R171, UR38 ;  /* 0x00000026abaa7c20 */ /* 0x000fe20008410000 */
[----:B------:R-:W-:Y:S01]  /*13580*/  FMUL.FTZ R171, R174, UR38 ;  /* 0x00000026aeab7c20 */ /* 0x000fe20008410000 */
[----:B------:R-:W0:Y:S01]  /*13590*/  MUFU.TANH R153, R153 ;  /* 0x0000009900997308 */ /* 0x000e220000002400 */
[C---:B----4-:R-:W-:Y:S01]  /*135a0*/  FADD.FTZ R0, R169.reuse, R0 ;  /* 0x00000000a9007221 */ /* 0x050fe20000010000 */
        /* <DEDUP_REMOVED lines=8> */
[----:B------:R-:W3:Y:S01]  /*13630*/  MUFU.TANH R163, R163 ;  /* 0x000000a300a37308 */ /* 0x000ee20000002400 */
[----:B------:R-:W-:Y:S01]  /*13640*/  FMUL.FTZ R182, R183, UR38 ;  /* 0x00000026b7b67c20 */ /* 0x000fe20008410000 */
[----:B-1----:R-:W-:Y:S01]  /*13650*/  FADD.FTZ R0, R156, R0 ;  /* 0x000000009c007221 */ /* 0x002fe20000010000 */
        /* <DEDUP_REMOVED lines=13> */
[----:B-1----:R-:W-:Y:S01]  /*13730*/  FMNMX.FTZ R169, R154, R21, !PT ;  /* 0x000000159aa97209 */ /* 0x002fe20007810000 */
[----:B------:R-:W1:Y:S01]  /*13740*/  MUFU.TANH R167, R167 ;  /* 0x000000a700a77308 */ /* 0x000e620000002400 */
[-C--:B------:R-:W-:Y:S01]  /*13750*/  FMUL.FTZ R57, R57, R157.reuse ;  /* 0x0000009d39397220 */ /* 0x080fe20000410000 */
[----:B------:R-:W-:Y:S01]  /*13760*/  FMUL.FTZ R60, R60, R157 ;  /* 0x0000009d3c3c7220 */ /* 0x000fe20000410000 */
[----:B------:R-:W-:Y:S01]  /*13770*/  FMNMX.FTZ R169, R155, R169, !PT ;  /* 0x000000a99ba97209 */ /* 0x000fe20007810000 */
[-C--:B------:R-:W-:Y:S01]  /*13780*/  FMUL.FTZ R61, R61, R157.reuse ;  /* 0x0000009d3d3d7220 */ /* 0x080fe20000410000 */
[-C--:B------:R-:W-:Y:S01]  /*13790*/  FMUL.FTZ R64, R64, R157.reuse ;  /* 0x0000009d40407220 */ /* 0x080fe20000410000 */
[----:B------:R-:W-:Y:S01]  /*137a0*/  FMUL.FTZ R65, R65, R157 ;  /* 0x0000009d41417220 */ /* 0x000fe20000410000 */
[----:B------:R-:W-:Y:S01]  /*137b0*/  FMNMX.FTZ R169, R158, R169, !PT ;  /* 0x000000a99ea97209 */ /* 0x000fe20007810000 */
[----:B------:R-:W5:Y:S01]  /*137c0*/  MUFU.TANH R170, R170 ;  /* 0x000000aa00aa7308 */ /* 0x000f620000002400 */
[-C--:B------:R-:W-:Y:S01]  /*137d0*/  FMUL.FTZ R68, R68, R157.reuse ;  /* 0x0000009d44447220 */ /* 0x080fe20000410000 */
[----:B------:R-:W-:Y:S01]  /*137e0*/  FMUL.FTZ R69, R69, R157 ;  /* 0x0000009d45457220 */ /* 0x000fe20000410000 */
[----:B------:R-:W-:Y:S01]  /*137f0*/  FMNMX.FTZ R169, R159, R169, !PT ;  /* 0x000000a99fa97209 */ /* 0x000fe20007810000 */
[-C--:B------:R-:W-:Y:S01]  /*13800*/  FMUL.FTZ R72, R72, R157.reuse ;  /* 0x0000009d48487220 */ /* 0x080fe20000410000 */
[-C--:B------:R-:W-:Y:S01]  /*13810*/  FMUL.FTZ R73, R73, R157.reuse ;  /* 0x0000009d49497220 */ /* 0x080fe20000410000 */
[----:B------:R-:W-:Y:S01]  /*13820*/  FMUL.FTZ R76, R76, R157 ;  /* 0x0000009d4c4c7220 */ /* 0x000fe20000410000 */
[----:B------:R-:W-:Y:S01]  /*13830*/  FMNMX.FTZ R169, R162, R169, !PT ;  /* 0x000000a9a2a97209 */ /* 0x000fe20007810000 */
[----:B------:R-:W2:Y:S01]  /*13840*/  MUFU.TANH R171, R171 ;  /* 0x000000ab00ab7308 */ /* 0x000ea20000002400 */
[-C--:B------:R-:W-:Y:S01]  /*13850*/  FMUL.FTZ R77, R77, R157.reuse ;  /* 0x0000009d4d4d7220 */ /* 0x080fe20000410000 */
[----:B------:R-:W-:Y:S01]  /*13860*/  FMUL.FTZ R80, R80, R157 ;  /* 0x0000009d50507220 */ /* 0x000fe20000410000 */
[----:B0-----:R-:W-:Y:S01]  /*13870*/  FMNMX.FTZ R169, R153, R169, !PT ;  /* 0x000000a999a97209 */ /* 0x001fe20007810000 */
[-C--:B------:R-:W-:Y:S01]  /*13880*/  FMUL.FTZ R81, R81, R157.reuse ;  /* 0x0000009d51517220 */ /* 0x080fe20000410000 */
[-C--:B------:R-:W-:Y:S01]  /*13890*/  FMUL.FTZ R84, R84, R157.reuse ;  /* 0x0000009d54547220 */ /* 0x080fe20000410000 */
[----:B------:R-:W-:Y:S01]  /*138a0*/  FMUL.FTZ R85, R85, R157 ;  /* 0x0000009d55557220 */ /* 0x000fe20000410000 */
[----:B---3--:R-:W-:Y:S01]  /*138b0*/  FMNMX.FTZ R169, R163, R169, !PT ;  /* 0x000000a9a3a97209 */ /* 0x008fe20007810000 */
[----:B------:R-:W0:Y:S01]  /*138c0*/  MUFU.TANH R174, R174 ;  /* 0x000000ae00ae7308 */ /* 0x000e220000002400 */
[-C--:B------:R-:W-:Y:S01]  /*138d0*/  FMUL.FTZ R88, R88, R157.reuse ;  /* 0x0000009d58587220 */ /* 0x080fe20000410000 */
[----:B------:R-:W-:Y:S01]  /*138e0*/  FMUL.FTZ R89, R89, R157 ;  /* 0x0000009d59597220 */ /* 0x000fe20000410000 */
[----:B----4-:R-:W-:Y:S01]  /*138f0*/  FMNMX.FTZ R169, R166, R169, !PT ;  /* 0x000000a9a6a97209 */ /* 0x010fe20007810000 */
[-C--:B------:R-:W-:Y:S01]  /*13900*/  FMUL.FTZ R92, R92, R157.reuse ;  /* 0x0000009d5c5c7220 */ /* 0x080fe20000410000 */
[-C--:B------:R-:W-:Y:S01]  /*13910*/  FMUL.FTZ R93, R93, R157.reuse ;  /* 0x0000009d5d5d7220 */ /* 0x080fe20000410000 */
[----:B------:R-:W-:Y:S01]  /*13920*/  FMUL.FTZ R96, R96, R157 ;  /* 0x0000009d60607220 */ /* 0x000fe20000410000 */
[----:B-1----:R-:W-:Y:S01]  /*13930*/  FMNMX.FTZ R169, R167, R169, !PT ;  /* 0x000000a9a7a97209 */ /* 0x002fe20007810000 */
[----:B------:R-:W1:Y:S01]  /*13940*/  MUFU.TANH R175, R175 ;  /* 0x000000af00af7308 */ /* 0x000e620000002400 */
[-C--:B------:R-:W-:Y:S01]  /*13950*/  FMUL.FTZ R97, R97, R157.reuse ;  /* 0x0000009d61617220 */ /* 0x080fe20000410000 */
[----:B------:R-:W-:Y:S01]  /*13960*/  FMUL.FTZ R100, R100, R157 ;  /* 0x0000009d64647220 */ /* 0x000fe20000410000 */
[----:B-----5:R-:W-:Y:S01]  /*13970*/  FMNMX.FTZ R169, R170, R169, !PT ;  /* 0x000000a9aaa97209 */ /* 0x020fe20007810000 */
[-C--:B------:R-:W-:Y:S01]  /*13980*/  FMUL.FTZ R101, R101, R157.reuse ;  /* 0x0000009d65657220 */ /* 0x080fe20000410000 */
[-C--:B------:R-:W-:Y:S01]  /*13990*/  FMUL.FTZ R104, R104, R157.reuse ;  /* 0x0000009d68687220 */ /* 0x080fe20000410000 */
[----:B------:R-:W-:Y:S01]  /*139a0*/  FMUL.FTZ R105, R105, R157 ;  /* 0x0000009d69697220 */ /* 0x000fe20000410000 */
[----:B--2---:R-:W-:Y:S01]  /*139b0*/  FMNMX.FTZ R169, R171, R169, !PT ;  /* 0x000000a9aba97209 */ /* 0x004fe20007810000 */
[----:B------:R-:W2:Y:S01]  /*139c0*/  MUFU.TANH R178, R178 ;  /* 0x000000b200b27308 */ /* 0x000ea20000002400 */
[-C--:B------:R-:W-:Y:S01]  /*139d0*/  FMUL.FTZ R108, R108, R157.reuse ;  /* 0x0000009d6c6c7220 */ /* 0x080fe20000410000 */
[----:B------:R-:W-:Y:S01]  /*139e0*/  FMUL.FTZ R109, R109, R157 ;  /* 0x0000009d6d6d7220 */ /* 0x000fe20000410000 */
[----:B0-----:R-:W-:Y:S01]  /*139f0*/  FMNMX.FTZ R169, R174, R169, !PT ;  /* 0x000000a9aea97209 */ /* 0x001fe20007810000 */
[-C--:B------:R-:W-:Y:S01]  /*13a00*/  FMUL.FTZ R112, R112, R157.reuse ;  /* 0x0000009d70707220 */ /* 0x080fe20000410000 */
[-C--:B------:R-:W-:Y:S01]  /*13a10*/  FMUL.FTZ R113, R113, R157.reuse ;  /* 0x0000009d71717220 */ /* 0x080fe20000410000 */
[-C--:B------:R-:W-:Y:S01]  /*13a20*/  FMUL.FTZ R116, R116, R157.reuse ;  /* 0x0000009d74747220 */ /* 0x080fe20000410000 */
[----:B------:R-:W-:Y:S01]  /*13a30*/  FMUL.FTZ R117, R117, R157 ;  /* 0x0000009d75757220 */ /* 0x000fe20000410000 */
[----:B------:R-:W0:Y:S01]  /*13a40*/  MUFU.TANH R179, R179 ;  /* 0x000000b300b37308 */ /* 0x000e220000002400 */
[----:B-1----:R-:W-:Y:S01]  /*13a50*/  FMNMX.FTZ R169, R175, R169, !PT ;  /* 0x000000a9afa97209 */ /* 0x002fe20007810000 */
[-C--:B------:R-:W-:Y:S01]  /*13a60*/  FMUL.FTZ R120, R120, R157.reuse ;  /* 0x0000009d78787220 */ /* 0x080fe20000410000 */
[-C--:B------:R-:W-:Y:S01]  /*13a70*/  FMUL.FTZ R121, R121, R157.reuse ;  /* 0x0000009d79797220 */ /* 0x080fe20000410000 */
[-C--:B------:R-:W-:Y:S01]  /*13a80*/  FMUL.FTZ R124, R124, R157.reuse ;  /* 0x0000009d7c7c7220 */ /* 0x080fe20000410000 */
[-C--:B------:R-:W-:Y:S01]  /*13a90*/  FMUL.FTZ R125, R125, R157.reuse ;  /* 0x0000009d7d7d7220 */ /* 0x080fe20000410000 */
[-C--:B------:R-:W-:Y:S01]  /*13aa0*/  FMUL.FTZ R128, R128, R157.reuse ;  /* 0x0000009d80807220 */ /* 0x080fe20000410000 */
[----:B------:R-:W-:Y:S01]  /*13ab0*/  FMUL.FTZ R129, R129, R157 ;  /* 0x0000009d81817220 */ /* 0x000fe20000410000 */
[----:B------:R-:W1:Y:S01]  /*13ac0*/  MUFU.TANH R182, R182 ;  /* 0x000000b600b67308 */ /* 0x000e620000002400 */
[----:B--2---:R-:W-:Y:S01]  /*13ad0*/  FMNMX.FTZ R169, R178, R169, !PT ;  /* 0x000000a9b2a97209 */ /* 0x004fe20007810000 */
[-C--:B------:R-:W-:Y:S01]  /*13ae0*/  FMUL.FTZ R132, R132, R157.reuse ;  /* 0x0000009d84847220 */ /* 0x080fe20000410000 */
[-C--:B------:R-:W-:Y:S01]  /*13af0*/  FMUL.FTZ R133, R133, R157.reuse ;  /* 0x0000009d85857220 */ /* 0x080fe20000410000 */
[-C--:B------:R-:W-:Y:S01]  /*13b00*/  FMUL.FTZ R136, R136, R157.reuse ;  /* 0x0000009d88887220 */ /* 0x080fe20000410000 */
[-C--:B------:R-:W-:Y:S01]  /*13b10*/  FMUL.FTZ R137, R137, R157.reuse ;  /* 0x0000009d89897220 */ /* 0x080fe20000410000 */
[-C--:B------:R-:W-:Y:S01]  /*13b20*/  FMUL.FTZ R140, R140, R157.reuse ;  /* 0x0000009d8c8c7220 */ /* 0x080fe20000410000 */
[----:B------:R-:W-:Y:S01]  /*13b30*/  FMUL.FTZ R141, R141, R157 ;  /* 0x0000009d8d8d7220 */ /* 0x000fe20000410000 */
[----:B------:R-:W2:Y:S01]  /*13b40*/  MUFU.EX2 R199, R199 ;  /* 0x000000c700c77308 */ /* 0x000ea20000000800 */
[----:B0-----:R-:W-:Y:S01]  /*13b50*/  FMNMX.FTZ R169, R179, R169, !PT ;  /* 0x000000a9b3a97209 */ /* 0x001fe20007810000 */
[-C--:B------:R-:W-:Y:S01]  /*13b60*/  FMUL.FTZ R144, R144, R157.reuse ;  /* 0x0000009d90907220 */ /* 0x080fe20000410000 */
[-C--:B------:R-:W-:Y:S01]  /*13b70*/  FMUL.FTZ R145, R145, R157.reuse ;  /* 0x0000009d91917220 */ /* 0x080fe20000410000 */
[-C--:B------:R-:W-:Y:S01]  /*13b80*/  FMUL.FTZ R148, R148, R157.reuse ;  /* 0x0000009d94947220 */ /* 0x080fe20000410000 */
[----:B------:R-:W-:-:S03]  /*13b90*/  FMUL.FTZ R149, R149, R157 ;  /* 0x0000009d95957220 */ /* 0x000fc60000410000 */
[----:B------:R-:W0:Y:S01]  /*13ba0*/  MUFU.EX2 R160, R160 ;  /* 0x000000a000a07308 */ /* 0x000e220000000800 */
[----:B-1----:R-:W-:-:S05]  /*13bb0*/  FMNMX.FTZ R169, R182, R169, !PT ;  /* 0x000000a9b6a97209 */ /* 0x002fca0007810000 */
[----:B------:R-:W1:Y:S02]  /*13bc0*/  SHFL.BFLY PT, R183, R169, 0x2, 0x1f ;  /* 0x0c401f00a9b77f89 */ /* 0x000e6400000e0000 */
[----:B------:R-:W3:Y:S01]  /*13bd0*/  MUFU.EX2 R161, R161 ;  /* 0x000000a100a17308 */ /* 0x000ee20000000800 */
[----:B--2---:R-:W-:-:S07]  /*13be0*/  FADD.FTZ R0, R199, R0 ;  /* 0x00000000c7007221 */ /* 0x004fce0000010000 */
[----:B------:R-:W2:Y:S01]  /*13bf0*/  MUFU.EX2 R164, R164 ;  /* 0x000000a400a47308 */ /* 0x000ea20000000800 */
[----:B0-----:R-:W-:-:S07]  /*13c00*/  FADD.FTZ R0, R160, R0 ;  /* 0x00000000a0007221 */ /* 0x001fce0000010000 */
[----:B------:R-:W0:Y:S01]  /*13c10*/  MUFU.EX2 R165, R165 ;  /* 0x000000a500a57308 */ /* 0x000e220000000800 */
[----:B---3--:R-:W-:Y:S01]  /*13c20*/  FADD.FTZ R0, R161, R0 ;  /* 0x00000000a1007221 */ /* 0x008fe20000010000 */
[----:B-1----:R-:W-:-:S06]  /*13c30*/  FMNMX.FTZ R169, R169, R183, !PT ;  /* 0x000000b7a9a97209 */ /* 0x002fcc0007810000 */
[----:B------:R-:W1:Y:S01]  /*13c40*/  MUFU.EX2 R198, R198 ;  /* 0x000000c600c67308 */ /* 0x000e620000000800 */
[----:B--2---:R-:W-:Y:S01]  /*13c50*/  FADD.FTZ R0, R164, R0 ;  /* 0x00000000a4007221 */ /* 0x004fe20000010000 */
[----:B------:R-:W2:Y:S06]  /*13c60*/  SHFL.BFLY PT, R183, R169, 0x1, 0x1f ;  /* 0x0c201f00a9b77f89 */ /* 0x000eac00000e0000 */
[----:B------:R-:W3:Y:S01]  /*13c70*/  MUFU.EX2 R200, R200 ;  /* 0x000000c800c87308 */ /* 0x000ee20000000800 */
[----:B0-----:R-:W-:-:S07]  /*13c80*/  FADD.FTZ R0, R165, R0 ;  /* 0x00000000a5007221 */ /* 0x001fce0000010000 */
[----:B------:R-:W0:Y:S01]  /*13c90*/  MUFU.EX2 R172, R172 ;  /* 0x000000ac00ac7308 */ /* 0x000e220000000800 */
[----:B-1----:R-:W-:-:S07]  /*13ca0*/  FADD.FTZ R0, R198, R0 ;  /* 0x00000000c6007221 */ /* 0x002fce0000010000 */
[----:B------:R-:W1:Y:S01]  /*13cb0*/  MUFU.EX2 R173, R173 ;  /* 0x000000ad00ad7308 */ /* 0x000e620000000800 */
[----:B---3--:R-:W-:Y:S01]  /*13cc0*/  FADD.FTZ R0, R200, R0 ;  /* 0x00000000c8007221 */ /* 0x008fe20000010000 */
[----:B--2---:R-:W-:Y:S01]  /*13cd0*/  FMNMX.FTZ R169, R169, R183, !PT ;  /* 0x000000b7a9a97209 */ /* 0x004fe20007810000 */
[----:B------:R-:W-:-:S04]  /*13ce0*/  @!P1 IMAD R183, R196, 0x40, R194 ;  /* 0x00000040c4b79824 */ /* 0x000fc800078e02c2 */
[----:B------:R-:W-:Y:S01]  /*13cf0*/  FADD.FTZ R21, -R169, R21 ;  /* 0x00000015a9157221 */ /* 0x000fe20000010100 */
[----:B------:R-:W2:Y:S01]  /*13d00*/  MUFU.EX2 R176, R176 ;  /* 0x000000b000b07308 */ /* 0x000ea20000000800 */
[----:B------:R-:W-:Y:S02]  /*13d10*/  @!P1 IMAD R183, R183, 0x4, R18 ;  /* 0x00000004b7b79824 */ /* 0x000fe400078e0212 */
[-C--:B------:R-:W-:Y:S01]  /*13d20*/  FMUL.FTZ R197, R169, R14.reuse ;  /* 0x0000000ea9c57220 */ /* 0x080fe20000410000 */
[-C--:B------:R-:W-:Y:S01]  /*13d30*/  FMUL.FTZ R21, R21, R14.reuse ;  /* 0x0000000e15157220 */ /* 0x080fe20000410000 */
[----:B0-----:R-:W-:Y:S01]  /*13d40*/  FADD.FTZ R0, R172, R0 ;  /* 0x00000000ac007221 */ /* 0x001fe20000010000 */
[----:B------:R-:W-:Y:S01]  /*13d50*/  @!P1 STS [R183+0x38400], R157 ;  /* 0x0384009db7009388 */ /* 0x000fe20000000800 */
        /* <DEDUP_REMOVED lines=15> */
[----:B------:R-:W-:Y:S01]  /*13e50*/  FFMA.FTZ R159, R182, R14, -R197 ;  /* 0x0000000eb69f7223 */ /* 0x000fe200000108c5 */
[----:B-1----:R-:W-:Y:S01]  /*13e60*/  FADD.FTZ R0, R173, R0 ;  /* 0x00000000ad007221 */ /* 0x002fe20000010000 */
[----:B------:R-:W1:Y:S01]  /*13e70*/  MUFU.EX2 R166, R180 ;  /* 0x000000b400a67308 */ /* 0x000e620000000800 */
[----:B------:R-:W-:-:S02]  /*13e80*/  IMAD R170, R19, 0x1000, R13 ;  /* 0x0000100013aa7824 */ /* 0x000fc400078e020d */
[----:B--2---:R-:W-:Y:S01]  /*13e90*/  FADD.FTZ R0, R176, R0 ;  /* 0x00000000b0007221 */ /* 0x004fe20000010000 */
[----:B------:R-:W-:Y:S02]  /*13ea0*/  IMAD.MOV.U32 R171, RZ, RZ, 0x40000040 ;  /* 0x40000040ffab7424 */ /* 0x000fe400078e00ff */
[----:B------:R-:W-:Y:S01]  /*13eb0*/  R2UR UR6, R170 ;  /* 0x00000000aa0672ca */ /* 0x000fe200000e0000 */
[----:B0-----:R-:W-:Y:S01]  /*13ec0*/  FADD.FTZ R0, R177, R0 ;  /* 0x00000000b1007221 */ /* 0x001fe20000010000 */
[----:B------:R-:W-:Y:S01]  /*13ed0*/  MUFU.EX2 R201, R201 ;  /* 0x000000c900c97308 */ /* 0x000fe20000000800 */
[----:B---3--:R0:W-:Y:S01]  /*13ee0*/  @!P1 STS [R183+0x38420], R21 ;  /* 0x03842015b7009388 */ /* 0x0081e20000000800 */
[----:B------:R-:W-:Y:S01]  /*13ef0*/  R2UR UR7, R171 ;  /* 0x00000000ab0772ca */ /* 0x000fe200000e0000 */
[-C--:B------:R-:W-:Y:S01]  /*13f00*/  FMUL.FTZ R26, R26, R21.reuse ;  /* 0x000000151a1a7220 */ /* 0x080fe20000410000 */
[-C--:B------:R-:W-:Y:S01]  /*13f10*/  FMUL.FTZ R27, R27, R21.reuse ;  /* 0x000000151b1b7220 */ /* 0x080fe20000410000 */
[-C--:B------:R-:W-:Y:S01]  /*13f20*/  FMUL.FTZ R30, R30, R21.reuse ;  /* 0x000000151e1e7220 */ /* 0x080fe20000410000 */
[-C--:B------:R-:W-:Y:S01]  /*13f30*/  FMUL.FTZ R31, R31, R21.reuse ;  /* 0x000000151f1f7220 */ /* 0x080fe20000410000 */
[-C--:B------:R-:W-:Y:S01]  /*13f40*/  FMUL.FTZ R34, R34, R21.reuse ;  /* 0x0000001522227220 */ /* 0x080fe20000410000 */
[----:B------:R-:W-:Y:S01]  /*13f50*/  MUFU.EX2 R203, R203 ;  /* 0x000000cb00cb7308 */ /* 0x000fe20000000800 */
[----:B-1----:R-:W-:Y:S01]  /*13f60*/  FADD.FTZ R0, R166, R0 ;  /* 0x00000000a6007221 */ /* 0x002fe20000010000 */
[-C--:B------:R-:W-:Y:S01]  /*13f70*/  FMUL.FTZ R35, R35, R21.reuse ;  /* 0x0000001523237220 */ /* 0x080fe20000410000 */
[-CC-:B0-----:R-:W-:Y:S01]  /*13f80*/  FFMA.FTZ R183, R167, R14.reuse, -R197.reuse ;  /* 0x0000000ea7b77223 */ /* 0x181fe200000108c5 */
[----:B------:R-:W-:Y:S01]  /*13f90*/  FFMA.FTZ R167, R178, R14, -R197 ;  /* 0x0000000eb2a77223 */ /* 0x000fe200000108c5 */
        /* <DEDUP_REMOVED lines=62> */
[----:B------:R-:W-:Y:S01]  /*14380*/  F2FP.F16.F32.PACK_AB R164, R177, R176 ;  /* 0x000000b0b1a4723e */ /* 0x000fe200000000ff */
        /* <DEDUP_REMOVED lines=11> */
[----:B------:R-:W-:Y:S01]  /*14440*/  IMAD.MOV.U32 R171, RZ, RZ, 0x40000040 ;  /* 0x40000040ffab7424 */ /* 0x000fe200078e00ff */
[----:B------:R-:W-:Y:S01]  /*14450*/  MUFU.EX2 R180, R202 ;  /* 0x000000ca00b47308 */ /* 0x000fe20000000800 */
[----:B0-----:R-:W-:Y:S01]  /*14460*/  F2FP.F16.F32.PACK_AB R153, R203, R201 ;  /* 0x000000c9cb99723e */ /* 0x001fe200000000ff */
[----:B------:R-:W-:Y:S01]  /*14470*/  FFMA.FTZ R12, R21, R12, R201 ;  /* 0x0000000c150c7223 */ /* 0x000fe200000100c9 */
[----:B------:R-:W-:-:S03]  /*14480*/  FADD.FTZ R0, R197, R0 ;  /* 0x00000000c5007221 */ /* 0x000fc60000010000 */
[----:B------:R-:W-:Y:S02]  /*14490*/  FADD.FTZ R12, R203, R12 ;  /* 0x0000000ccb0c7221 */ /* 0x000fe40000010000 */
[----:B------:R0:W2:Y:S01]  /*144a0*/  MUFU.EX2 R199, R162 ;  /* 0x000000a200c77308 */ /* 0x0000a20000000800 */
[----:B-1----:R-:W-:Y:S01]  /*144b0*/  F2FP.F16.F32.PACK_AB R157, R179, R178 ;  /* 0x000000b2b39d723e */ /* 0x002fe200000000ff */
[----:B------:R-:W-:-:S04]  /*144c0*/  FADD.FTZ R12, R174, R12 ;  /* 0x0000000cae0c7221 */ /* 0x000fc80000010000 */
[----:B------:R-:W-:Y:S02]  /*144d0*/  FADD.FTZ R12, R175, R12 ;  /* 0x0000000caf0c7221 */ /* 0x000fe40000010000 */
[----:B------:R2:W-:Y:S01]  /*144e0*/  MUFU.EX2 R198, R163 ;  /* 0x000000a300c67308 */ /* 0x0005e20000000800 */
[----:B0-----:R-:W-:Y:S01]  /*144f0*/  F2FP.F16.F32.PACK_AB R162, R173, R172 ;  /* 0x000000acada2723e */ /* 0x001fe200000000ff */
[----:B------:R-:W-:-:S04]  /*14500*/  FADD.FTZ R12, R178, R12 ;  /* 0x0000000cb20c7221 */ /* 0x000fc80000010000 */
[----:B------:R-:W-:Y:S02]  /*14510*/  FADD.FTZ R12, R179, R12 ;  /* 0x0000000cb30c7221 */ /* 0x000fe40000010000 */
[----:B------:R-:W0:Y:S01]  /*14520*/  MUFU.EX2 R172, R167 ;  /* 0x000000a700ac7308 */ /* 0x000e220000000800 */
[----:B--2---:R-:W-:Y:S01]  /*14530*/  F2FP.F16.F32.PACK_AB R163, R199, R196 ;  /* 0x000000c4c7a3723e */ /* 0x004fe200000000ff */
[----:B------:R-:W-:-:S04]  /*14540*/  FADD.FTZ R12, R180, R12 ;  /* 0x0000000cb40c7221 */ /* 0x000fc80000010000 */
[----:B------:R-:W-:Y:S02]  /*14550*/  FADD.FTZ R12, R181, R12 ;  /* 0x0000000cb50c7221 */ /* 0x000fe40000010000 */
[----:B------:R1:W-:Y:S02]  /*14560*/  MUFU.EX2 R173, R155 ;  /* 0x0000009b00ad7308 */ /* 0x0003e40000000800 */
[----:B------:R-:W-:-:S04]  /*14570*/  FADD.FTZ R12, R182, R12 ;  /* 0x0000000cb60c7221 */ /* 0x000fc80000010000 */
[----:B------:R-:W-:Y:S02]  /*14580*/  FADD.FTZ R12, R183, R12 ;  /* 0x0000000cb70c7221 */ /* 0x000fe40000010000 */
[----:B------:R2:W3:Y:S01]  /*14590*/  MUFU.EX2 R176, R159 ;  /* 0x0000009f00b07308 */ /* 0x0004e20000000800 */
[----:B-1----:R-:W-:Y:S01]  /*145a0*/  F2FP.F16.F32.PACK_AB R155, R175, R174 ;  /* 0x000000aeaf9b723e */ /* 0x002fe200000000ff */
[----:B------:R-:W-:Y:S01]  /*145b0*/  BAR.SYNC.DEFER_BLOCKING 0xf, 0x100 ;  /* 0x03c4000000007b1d */ /* 0x000fe20000010000 */
[----:B0-----:R-:W-:Y:S01]  /*145c0*/  F2FP.F16.F32.PACK_AB R165, R172, R198 ;  /* 0x000000c6aca5723e */ /* 0x001fe200000000ff */
[----:B------:R-:W-:-:S04]  /*145d0*/  FADD.FTZ R12, R196, R12 ;  /* 0x0000000cc40c7221 */ /* 0x000fc80000010000 */
[----:B------:R-:W-:Y:S01]  /*145e0*/  FADD.FTZ R12, R199, R12 ;  /* 0x0000000cc70c7221 */ /* 0x000fe20000010000 */
[----:B--2---:R-:W-:-:S03]  /*145f0*/  F2FP.F16.F32.PACK_AB R159, R181, R180 ;  /* 0x000000b4b59f723e */ /* 0x004fc600000000ff */
[----:B------:R-:W-:-:S04]  /*14600*/  FADD.FTZ R12, R198, R12 ;  /* 0x0000000cc60c7221 */ /* 0x000fc80000010000 */
[----:B------:R-:W-:Y:S01]  /*14610*/  FADD.FTZ R12, R172, R12 ;  /* 0x0000000cac0c7221 */ /* 0x000fe20000010000 */
[----:B---3--:R-:W-:-:S03]  /*14620*/  F2FP.F16.F32.PACK_AB R167, R176, R173 ;  /* 0x000000adb0a7723e */ /* 0x008fc600000000ff */
[----:B------:R-:W-:-:S04]  /*14630*/  FADD.FTZ R12, R173, R12 ;  /* 0x0000000cad0c7221 */ /* 0x000fc80000010000 */
        /* <DEDUP_REMOVED lines=40> */
.L_x_5500:
[C---:B------:R-:W-:Y:S01]  /*148c0*/  ISETP.GT.AND P1, PT, R15.reuse, RZ, PT ;  /* 0x000000ff0f00720c */ /* 0x040fe20003f24270 */
        /* <DEDUP_REMOVED lines=8> */
.L_x_5488:
[----:B------:R-:W-:Y:S05]  /*14950*/  BSYNC B0 ;  /* 0x0000000000007941 */ /* 0x000fea0003800000 */
.L_x_5487:
[----:B01----:R-:W2:Y:S04]  /*14960*/  LDL.LU R20, [R1+0x5c] ;  /* 0x00005c0001147983 */ /* 0x003ea80000300800 */
[----:B------:R-:W0:Y:S04]  /*14970*/  SHFL.BFLY PT, R3, R0, 0x2, 0x1f ;  /* 0x0c401f0000037f89 */ /* 0x000e2800000e0000 */
[----:B------:R-:W1:Y:S01]  /*14980*/  SHFL.BFLY PT, R5, R12, 0x2, 0x1f ;  /* 0x0c401f000c057f89 */ /* 0x000e6200000e0000 */
[----:B0-----:R-:W-:Y:S01]  /*14990*/  FADD.FTZ R3, R3, R0 ;  /* 0x0000000003037221 */ /* 0x001fe20000010000 */
[----:B------:R-:W-:-:S02]  /*149a0*/  IMAD.MOV.U32 R0, RZ, RZ, -0x800000 ;  /* 0xff800000ff007424 */ /* 0x000fc400078e00ff */
[----:B-1----:R-:W-:Y:S02]  /*149b0*/  FADD.FTZ R4, R5, R12 ;  /* 0x0000000c05047221 */ /* 0x002fe40000010000 */
[----:B------:R-:W0:Y:S04]  /*149c0*/  SHFL.BFLY PT, R2, R3, 0x1, 0x1f ;  /* 0x0c201f0003027f89 */ /* 0x000e2800000e0000 */
[----:B------:R-:W1:Y:S01]  /*149d0*/  SHFL.BFLY PT, R7, R4, 0x1, 0x1f ;  /* 0x0c201f0004077f89 */ /* 0x000e6200000e0000 */
[----:B0-----:R-:W-:Y:S01]  /*149e0*/  FADD.FTZ R5, R3, R2 ;  /* 0x0000000203057221 */ /* 0x001fe20000010000 */
[----:B-1----:R-:W-:Y:S01]  /*149f0*/  FADD.FTZ R7, R4, R7 ;  /* 0x0000000704077221 */ /* 0x002fe20000010000 */
[----:B------:R-:W-:Y:S08]  /*14a00*/  BAR.ARV 0x8, 0x100 ;  /* 0x0204000000007b1d */ /* 0x000ff00000002000 */
[----:B------:R-:W-:Y:S01]  /*14a10*/  BAR.SYNC.DEFER_BLOCKING 0xf, 0x100 ;  /* 0x03c4000000007b1d */ /* 0x000fe20000010000 */
[----:B------:R-:W-:Y:S01]  /*14a20*/  FSETP.NE.FTZ.AND P0, PT, R5, RZ, PT ;  /* 0x000000ff0500720b */ /* 0x000fe20003f15000 */
[----:B------:R-:W-:Y:S01]  /*14a30*/  IMAD.MOV R4, RZ, RZ, -R226 ;  /* 0x000000ffff047224 */ /* 0x000fe200078e0ae2 */
[----:B------:R-:W-:-:S04]  /*14a40*/  FSETP.NE.FTZ.AND P1, PT, R7, RZ, PT ;  /* 0x000000ff0700720b */ /* 0x000fc80003f35000 */
[----:B------:R-:W-:Y:S01]  /*14a50*/  ISETP.NE.AND P2, PT, R193, R4, PT ;  /* 0x00000004c100720c */ /* 0x000fe20003f45270 */
[----:B------:R-:W-:-:S06]  /*14a60*/  IMAD.MOV.U32 R4, RZ, RZ, RZ ;  /* 0x000000ffff047224 */ /* 0x000fcc00078e00ff */
[----:B------:R-:W0:Y:S01]  /*14a70*/  @P0 MUFU.LG2 R2, R5 ;  /* 0x0000000500020308 */ /* 0x000e220000000c00 */
[C---:B------:R-:W-:Y:S01]  /*14a80*/  @P0 FMUL.FTZ R9, R14.reuse, 0.69314718246459960938 ;  /* 0x3f3172180e090820 */ /* 0x040fe20000410000 */
[----:B------:R-:W-:-:S06]  /*14a90*/  @P1 FMUL.FTZ R3, R14, 0.69314718246459960938 ;  /* 0x3f3172180e031820 */ /* 0x000fcc0000410000 */
[----:B------:R-:W1:Y:S08]  /*14aa0*/  @P1 MUFU.LG2 R6, R7 ;  /* 0x0000000700061308 */ /* 0x000e700000000c00 */
[----:B------:R-:W3:Y:S01]  /*14ab0*/  @P1 MUFU.RCP R4, R7 ;  /* 0x0000000700041308 */ /* 0x000ee20000001000 */
[----:B0-----:R-:W-:-:S04]  /*14ac0*/  @P0 FMUL.FTZ R2, R2, 0.69314718246459960938 ;  /* 0x3f31721802020820 */ /* 0x001fc80000410000 */
[----:B------:R-:W-:Y:S01]  /*14ad0*/  @P0 FFMA.FTZ R0, R9, R168, R2 ;  /* 0x000000a809000223 */ /* 0x000fe20000010002 */
[----:B------:R-:W-:Y:S02]  /*14ae0*/  IMAD.MOV.U32 R2, RZ, RZ, -0x800000 ;  /* 0xff800000ff027424 */ /* 0x000fe400078e00ff */
[C---:B------:R-:W-:Y:S02]  /*14af0*/  @!P2 IMAD R9, R19.reuse, 0x40, R194 ;  /* 0x000000401309a824 */ /* 0x040fe400078e02c2 */
[----:B-1----:R-:W-:Y:S01]  /*14b00*/  @P1 FMUL.FTZ R6, R6, 0.69314718246459960938 ;  /* 0x3f31721806061820 */ /* 0x002fe20000410000 */
[----:B------:R-:W-:Y:S02]  /*14b10*/  VIADD R19, R19, 0x1 ;  /* 0x0000000113137836 */ /* 0x000fe40000000000 */
[----:B------:R-:W-:Y:S02]  /*14b20*/  @!P2 IMAD R9, R9, 0x4, R18 ;  /* 0x000000040909a824 */ /* 0x000fe400078e0212 */
[----:B------:R-:W-:Y:S01]  /*14b30*/  @P1 FFMA.FTZ R2, R3, R169, R6 ;  /* 0x000000a903021223 */ /* 0x000fe20000010006 */
[----:B------:R-:W-:Y:S01]  /*14b40*/  IMAD.MOV.U32 R3, RZ, RZ, RZ ;  /* 0x000000ffff037224 */ /* 0x000fe200078e00ff */
[----:B------:R-:W-:Y:S01]  /*14b50*/  ISETP.NE.AND P1, PT, R19, 0x2, PT ;  /* 0x000000021300780c */ /* 0x000fe20003f25270 */
[----:B---3--:R-:W-:Y:S01]  /*14b60*/  @!P2 STS [R9+0x38420], R4 ;  /* 0x038420040900a388 */ /* 0x008fe20000000800 */
[-C--:B------:R-:W-:Y:S01]  /*14b70*/  FMUL.FTZ R7, R30, R4.reuse ;  /* 0x000000041e077220 */ /* 0x080fe20000410000 */
[----:B------:R-:W-:-:S02]  /*14b80*/  FMUL.FTZ R31, R31, R4 ;  /* 0x000000041f1f7220 */ /* 0x000fc40000410000 */
[----:B------:R0:W1:Y:S01]  /*14b90*/  @P0 MUFU.RCP R3, R5 ;  /* 0x0000000500030308 */ /* 0x0000620000001000 */
        /* <DEDUP_REMOVED lines=128> */
[----:B------:R-:W-:Y:S06]  /*153a0*/  BAR.ARV 0xe, 0x100 ;  /* 0x0384000000007b1d */ /* 0x000fec0000002000 */
[----:B------:R-:W-:-:S02]  /*153b0*/  PLOP3.LUT P0, PT, PT, PT, PT, 0x8, 0x0 ;  /* 0x000000000000781c */ /* 0x000fc40003f0e170 */
[----:B------:R-:W-:Y:S02]  /*153c0*/  LOP3.LUT R23, R23, R4, RZ, 0x3c, !PT ;  /* 0x0000000417177212 */ /* 0x000fe400078e3cff */
[----:B------:R-:W-:Y:S01]  /*153d0*/  SEL R19, R19, RZ, P1 ;  /* 0x000000ff13137207 */ /* 0x000fe20000800000 */
[----:B--2---:R-:W-:-:S05]  /*153e0*/  VIADD R20, R20, 0x1 ;  /* 0x0000000114147836 */ /* 0x004fca0000000000 */
[----:B------:R0:W-:Y:S03]  /*153f0*/  STL [R1+0x5c], R20 ;  /* 0x00005c1401007387 */ /* 0x0001e60000100800 */
.L_x_5421:
[----:B------:R-:W-:Y:S05]  /*15400*/  BSYNC B7 ;  /* 0x0000000000077941 */ /* 0x000fea0003800000 */
.L_x_5419:
        /* <DEDUP_REMOVED lines=10> */
[----:B------:R-:W2:Y:S01]  /*154b0*/  S2R R45, SR_SWINHI ;  /* 0x00000000002d7919 */ /* 0x000ea20000002f00 */
[----:B------:R-:W-:Y:S01]  /*154c0*/  F2FP.F16.F32.PACK_AB R7, R31, R7 ;  /* 0x000000071f07723e */ /* 0x000fe200000000ff */
[----:B------:R-:W-:Y:S01]  /*154d0*/  ULDC.64 UR4, c[0x0][0xd00] ;  /* 0x0003400000047ab9 */ /* 0x000fe20000000a00 */
[----:B-1----:R-:W-:Y:S01]  /*154e0*/  F2FP.F16.F32.PACK_AB R4, R6, R8 ;  /* 0x000000080604723e */ /* 0x002fe200000000ff */
[----:B------:R-:W3:Y:S04]  /*154f0*/  LDL.LU R70, [R1+0x50] ;  /* 0x0000500001467983 */ /* 0x000ee80000300800 */
[----:B------:R-:W3:Y:S01]  /*15500*/  LDL.LU R66, [R1+0x54] ;  /* 0x0000540001427983 */ /* 0x000ee20000300800 */
[----:B------:R-:W-:-:S02]  /*15510*/  F2FP.F16.F32.PACK_AB R5, R3, R5 ;  /* 0x000000050305723e */ /* 0x000fc400000000ff */
[----:B0-----:R-:W-:Y:S02]  /*15520*/  MOV R20, R18 ;  /* 0x0000001200147202 */ /* 0x001fe40000000f00 */
[----:B--2---:R-:W-:Y:S02]  /*15530*/  MOV R21, R45 ;  /* 0x0000002d00157202 */ /* 0x004fe40000000f00 */
[----:B------:R-:W-:Y:S02]  /*15540*/  F2FP.F16.F32.PACK_AB R6, R152, R155 ;  /* 0x0000009b9806723e */ /* 0x000fe400000000ff */
[----:B------:R-:W-:Y:S02]  /*15550*/  F2FP.F16.F32.PACK_AB R11, R39, R11 ;  /* 0x0000000b270b723e */ /* 0x000fe400000000ff */
[----:B------:R-:W-:Y:S02]  /*15560*/  F2FP.F16.F32.PACK_AB R8, R10, R153 ;  /* 0x000000990a08723e */ /* 0x000fe400000000ff */
[----:B------:R-:W-:-:S02]  /*15570*/  F2FP.F16.F32.PACK_AB R9, R35, R9 ;  /* 0x000000092309723e */ /* 0x000fc400000000ff */
[----:B------:R-:W-:Y:S01]  /*15580*/  F2FP.F16.F32.PACK_AB R10, R14, R36 ;  /* 0x000000240e0a723e */ /* 0x000fe200000000ff */
[----:B------:R-:W0:Y:S01]  /*15590*/  S2R R90, SR_TID.X ;  /* 0x00000000005a7919 */ /* 0x000e220000002100 */
        /* <DEDUP_REMOVED lines=18> */
[----:B0-----:R-:W-:Y:S01]  /*156c0*/  VIADD R90, R90, 0xffffff80 ;  /* 0xffffff805a5a7836 */ /* 0x001fe20000000000 */
[----:B------:R-:W-:Y:S02]  /*156d0*/  F2FP.F16.F32.PACK_AB R146, R149, R148 ;  /* 0x000000949592723e */ /* 0x000fe400000000ff */
[----:B------:R-:W-:Y:S02]  /*156e0*/  F2FP.F16.F32.PACK_AB R147, R151, R150 ;  /* 0x000000969793723e */ /* 0x000fe400000000ff */
[----:B------:R-:W-:-:S04]  /*156f0*/  SHF.R.S32.HI R82, RZ, 0x1f, R90 ;  /* 0x0000001fff527819 */ /* 0x000fc8000001145a */
[----:B------:R-:W-:-:S04]  /*15700*/  LEA.HI R82, R82, R90, RZ, 0x3 ;  /* 0x0000005a52527211 */ /* 0x000fc800078f18ff */
[----:B------:R-:W-:Y:S01]  /*15710*/  SHF.R.S32.HI R82, RZ, 0x3, R82 ;  /* 0x00000003ff527819 */ /* 0x000fe20000011452 */
[----:B------:R-:W-:Y:S01]  /*15720*/  BAR.SYNC.DEFER_BLOCKING 0x1, 0x100 ;  /* 0x0044000000007b1d */ /* 0x000fe20000010000 */
[----:B----4-:R-:W-:-:S03]  /*15730*/  IMAD.WIDE R44, R30, 0x2, R20 ;  /* 0x000000021e2c7825 */ /* 0x010fc600078e0214 */
[----:B------:R-:W-:-:S04]  /*15740*/  LOP3.LUT R49, R44, 0x380, RZ, 0xc0, !PT ;  /* 0x000003802c317812 */ /* 0x000fc800078ec0ff */
[----:B------:R-:W-:Y:S02]  /*15750*/  SHF.R.U64 R49, R49, 0x3, RZ ;  /* 0x0000000331317819 */ /* 0x000fe400000012ff */
[----:B------:R-:W-:Y:S02]  /*15760*/  MOV R31, R45 ;  /* 0x0000002d001f7202 */ /* 0x000fe40000000f00 */
[----:B------:R-:W-:Y:S02]  /*15770*/  LOP3.LUT R30, R49, R44, RZ, 0x3c, !PT ;  /* 0x0000002c311e7212 */ /* 0x000fe400078e3cff */
[----:B---3--:R-:W-:Y:S02]  /*15780*/  IADD3 R24, P0, R44, 0x20, RZ ;  /* 0x000000202c187810 */ /* 0x008fe40007f1e0ff */
[----:B------:R-:W-:-:S05]  /*15790*/  MOV R30, R30 ;  /* 0x0000001e001e7202 */ /* 0x000fca0000000f00 */
[----:B------:R0:W-:Y:S01]  /*157a0*/  STSM.16.M88.4 [R30], R4 ;  /* 0x000000041e007844 */ /* 0x0001e20000000200 */
[----:B------:R-:W-:Y:S01]  /*157b0*/  LOP3.LUT R3, R24, 0x380, RZ, 0xc0, !PT ;  /* 0x0000038018037812 */ /* 0x000fe200078ec0ff */
        /* <DEDUP_REMOVED lines=8> */
[----:B------:R-:W-:Y:S02]  /*15840*/  IADD3 R49, P6, R44, 0x2040, RZ ;  /* 0x000020402c317810 */ /* 0x000fe40007fde0ff */
[----:B------:R-:W-:-:S02]  /*15850*/  MOV R3, R6 ;  /* 0x0000000600037202 */ /* 0x000fc40000000f00 */
[----:B------:R-:W-:Y:S02]  /*15860*/  F2FP.F16.F32.PACK_AB R7, R47, R46 ;  /* 0x0000002e2f07723e */ /* 0x000fe400000000ff */
[C---:B------:R-:W-:Y:S02]  /*15870*/  IADD3 R47, P5, R44.reuse, 0x2060, RZ ;  /* 0x000020602c2f7810 */ /* 0x040fe40007fbe0ff */
[C---:B------:R-:W-:Y:S02]  /*15880*/  IADD3 R53, P2, R44.reuse, 0x2020, RZ ;  /* 0x000020202c357810 */ /* 0x040fe40007f5e0ff */
[C---:B------:R-:W-:Y:S02]  /*15890*/  IADD3 R39, P3, R44.reuse, 0x2000, RZ ;  /* 0x000020002c277810 */ /* 0x040fe40007f7e0ff */
[----:B------:R-:W-:Y:S02]  /*158a0*/  IADD3 R57, P4, R44, 0x60, RZ ;  /* 0x000000602c397810 */ /* 0x000fe40007f9e0ff */
[----:B------:R-:W-:-:S02]  /*158b0*/  LOP3.LUT R48, R49, 0x380, RZ, 0xc0, !PT ;  /* 0x0000038031307812 */ /* 0x000fc400078ec0ff */
[----:B------:R-:W-:Y:S02]  /*158c0*/  LOP3.LUT R46, R47, 0x380, RZ, 0xc0, !PT ;  /* 0x000003802f2e7812 */ /* 0x000fe400078ec0ff */
[----:B------:R-:W-:Y:S02]  /*158d0*/  LOP3.LUT R52, R53, 0x380, RZ, 0xc0, !PT ;  /* 0x0000038035347812 */ /* 0x000fe400078ec0ff */
[----:B------:R-:W-:Y:S02]  /*158e0*/  MOV R24, R4 ;  /* 0x0000000400187202 */ /* 0x000fe40000000f00 */
[----:B------:R-:W-:Y:S02]  /*158f0*/  LOP3.LUT R38, R39, 0x380, RZ, 0xc0, !PT ;  /* 0x0000038027267812 */ /* 0x000fe400078ec0ff */
[----:B------:R-:W-:Y:S02]  /*15900*/  F2FP.F16.F32.PACK_AB R4, R28, R154 ;  /* 0x0000009a1c04723e */ /* 0x000fe400000000ff */
[----:B------:R-:W-:-:S02]  /*15910*/  F2FP.F16.F32.PACK_AB R5, R43, R42 ;  /* 0x0000002a2b05723e */ /* 0x000fc400000000ff */
[----:B------:R-:W-:Y:S02]  /*15920*/  F2FP.F16.F32.PACK_AB R6, R12, R32 ;  /* 0x000000200c06723e */ /* 0x000fe400000000ff */
[----:B------:R-:W-:Y:S02]  /*15930*/  LOP3.LUT R56, R57, 0x380, RZ, 0xc0, !PT ;  /* 0x0000038039387812 */ /* 0x000fe400078ec0ff */
[----:B------:R-:W-:Y:S02]  /*15940*/  SHF.R.U64 R48, R48, 0x3, RZ ;  /* 0x0000000330307819 */ /* 0x000fe400000012ff */
        /* <DEDUP_REMOVED lines=17> */
[C---:B0-----:R-:W-:Y:S02]  /*15a60*/  IADD3 R9, P0, R44.reuse, 0x4020, RZ ;  /* 0x000040202c097810 */ /* 0x041fe40007f1e0ff */
[C---:B------:R-:W-:Y:S02]  /*15a70*/  IADD3 R11, P2, R44.reuse, 0x6000, RZ ;  /* 0x000060002c0b7810 */ /* 0x040fe40007f5e0ff */
[C---:B-1----:R-:W-:Y:S02]  /*15a80*/  IADD3 R6, P6, R44.reuse, 0x6020, RZ ;  /* 0x000060202c067810 */ /* 0x042fe40007fde0ff */
        /* <DEDUP_REMOVED lines=32> */
[----:B------:R-:W-:Y:S02]  /*15c90*/  MOV R38, R38 ;  /* 0x0000002600267202 */ /* 0x000fe40000000f00 */
[----:B------:R-:W-:Y:S02]  /*15ca0*/  MOV R39, R46 ;  /* 0x0000002e00277202 */ /* 0x000fe40000000f00 */
[----:B------:R-:W-:Y:S02]  /*15cb0*/  MOV R53, R52 ;  /* 0x0000003400357202 */ /* 0x000fe40000000f00 */
[----:B------:R-:W-:Y:S02]  /*15cc0*/  MOV R24, R6 ;  /* 0x0000000600187202 */ /* 0x000fe40000000f00 */
[----:B------:R-:W-:Y:S02]  /*15cd0*/  MOV R47, R4 ;  /* 0x00000004002f7202 */ /* 0x000fe40000000f00 */
[----:B------:R-:W-:-:S02]  /*15ce0*/  MOV R56, R56 ;  /* 0x0000003800387202 */ /* 0x000fc40000000f00 */
[----:B------:R-:W-:Y:S02]  /*15cf0*/  MOV R46, R8 ;  /* 0x00000008002e7202 */ /* 0x000fe40000000f00 */
[----:B------:R-:W-:Y:S02]  /*15d00*/  MOV R52, R10 ;  /* 0x0000000a00347202 */ /* 0x000fe40000000f00 */
[----:B------:R-:W-:Y:S02]  /*15d10*/  F2FP.F16.F32.PACK_AB R4, R159, R161 ;  /* 0x000000a19f04723e */ /* 0x000fe400000000ff */
[----:B------:R-:W-:Y:S02]  /*15d20*/  F2FP.F16.F32.PACK_AB R5, R51, R50 ;  /* 0x000000323305723e */ /* 0x000fe400000000ff */
[----:B------:R-:W-:Y:S02]  /*15d30*/  F2FP.F16.F32.PACK_AB R6, R157, R160 ;  /* 0x000000a09d06723e */ /* 0x000fe400000000ff */
[----:B------:R-:W-:-:S02]  /*15d40*/  F2FP.F16.F32.PACK_AB R7, R55, R54 ;  /* 0x000000363707723e */ /* 0x000fc400000000ff */
[----:B------:R-:W-:Y:S02]  /*15d50*/  LOP3.LUT R3, R44, 0x380, RZ, 0xc0, !PT ;  /* 0x000003802c037812 */ /* 0x000fe400078ec0ff */
[----:B------:R-:W-:Y:S02]  /*15d60*/  MOV R36, R48 ;  /* 0x0000003000247202 */ /* 0x000fe40000000f00 */
[----:B------:R-:W-:Y:S02]  /*15d70*/  F2FP.F16.F32.PACK_AB R8, R156, R158 ;  /* 0x0000009e9c08723e */ /* 0x000fe400000000ff */
[----:B------:R-:W-:Y:S02]  /*15d80*/  F2FP.F16.F32.PACK_AB R9, R59, R58 ;  /* 0x0000003a3b09723e */ /* 0x000fe400000000ff */
[----:B------:R-:W-:Y:S02]  /*15d90*/  F2FP.F16.F32.PACK_AB R10, R61, R60 ;  /* 0x0000003c3d0a723e */ /* 0x000fe400000000ff */
[----:B------:R-:W-:-:S02]  /*15da0*/  F2FP.F16.F32.PACK_AB R11, R63, R62 ;  /* 0x0000003e3f0b723e */ /* 0x000fc400000000ff */
[----:B------:R-:W-:Y:S02]  /*15db0*/  MOV R49, R30 ;  /* 0x0000001e00317202 */ /* 0x000fe40000000f00 */
[----:B------:R-:W-:Y:S02]  /*15dc0*/  F2FP.F16.F32.PACK_AB R12, R65, R64 ;  /* 0x00000040410c723e */ /* 0x000fe400000000ff */
[----:B------:R-:W-:Y:S02]  /*15dd0*/  MOV R48, R34 ;  /* 0x0000002200307202 */ /* 0x000fe40000000f00 */
[----:B------:R-:W-:Y:S02]  /*15de0*/  F2FP.F16.F32.PACK_AB R28, R73, R72 ;  /* 0x00000048491c723e */ /* 0x000fe400000000ff */
[----:B------:R-:W-:Y:S02]  /*15df0*/  F2FP.F16.F32.PACK_AB R30, R77, R76 ;  /* 0x0000004c4d1e723e */ /* 0x000fe400000000ff */
[----:B------:R-:W-:Y:S01]  /*15e00*/  F2FP.F16.F32.PACK_AB R31, R79, R78 ;  /* 0x0000004e4f1f723e */ /* 0x000fe200000000ff */
[----:B------:R-:W-:Y:S01]  /*15e10*/  STSM.16.M88.4 [R56], R4 ;  /* 0x0000000438007844 */ /* 0x000fe20000000200 */
[----:B------:R-:W-:-:S02]  /*15e20*/  F2FP.F16.F32.PACK_AB R32, R81, R80 ;  /* 0x000000505120723e */ /* 0x000fc400000000ff */
[----:B------:R-:W-:Y:S02]  /*15e30*/  F2FP.F16.F32.PACK_AB R34, R85, R84 ;  /* 0x000000545522723e */ /* 0x000fe400000000ff */
        /* <DEDUP_REMOVED lines=10> */
[----:B0-----:R-:W-:Y:S02]  /*15ee0*/  F2FP.F16.F32.PACK_AB R38, R93, R92 ;  /* 0x0000005c5d26723e */ /* 0x001fe400000000ff */
[----:B------:R-:W-:Y:S02]  /*15ef0*/  F2FP.F16.F32.PACK_AB R4, R105, R104 ;  /* 0x000000686904723e */ /* 0x000fe400000000ff */
[----:B------:R-:W-:Y:S02]  /*15f00*/  F2FP.F16.F32.PACK_AB R5, R107, R106 ;  /* 0x0000006a6b05723e */ /* 0x000fe400000000ff */
[----:B-1----:R-:W-:-:S02]  /*15f10*/  F2FP.F16.F32.PACK_AB R36, R89, R88 ;  /* 0x000000585924723e */ /* 0x002fc400000000ff */
[----:B------:R-:W-:Y:S02]  /*15f20*/  F2FP.F16.F32.PACK_AB R6, R109, R108 ;  /* 0x0000006c6d06723e */ /* 0x000fe400000000ff */
[----:B--2---:R-:W-:Y:S02]  /*15f30*/  F2FP.F16.F32.PACK_AB R39, R95, R94 ;  /* 0x0000005e5f27723e */ /* 0x004fe400000000ff */
[----:B------:R-:W-:Y:S01]  /*15f40*/  F2FP.F16.F32.PACK_AB R7, R111, R110 ;  /* 0x0000006e6f07723e */ /* 0x000fe200000000ff */
[----:B------:R-:W-:Y:S02]  /*15f50*/  IMAD.X R45, RZ, RZ, R45, P1 ;  /* 0x000000ffff2d7224 */ /* 0x000fe400008e062d */
[----:B------:R-:W-:Y:S01]  /*15f60*/  STSM.16.M88.4 [R3], R36 ;  /* 0x0000002403007844 */ /* 0x000fe20000000200 */
[----:B------:R-:W-:Y:S02]  /*15f70*/  F2FP.F16.F32.PACK_AB R8, R113, R112 ;  /* 0x000000707108723e */ /* 0x000fe400000000ff */
[----:B------:R-:W-:Y:S01]  /*15f80*/  F2FP.F16.F32.PACK_AB R9, R115, R114 ;  /* 0x000000727309723e */ /* 0x000fe200000000ff */
[----:B------:R-:W-:Y:S01]  /*15f90*/  STSM.16.M88.4 [R46], R40 ;  /* 0x000000282e007844 */ /* 0x000fe20000000200 */
[----:B------:R-:W-:-:S02]  /*15fa0*/  F2FP.F16.F32.PACK_AB R10, R117, R116 ;  /* 0x00000074750a723e */ /* 0x000fc400000000ff */
[----:B------:R-:W-:Y:S01]  /*15fb0*/  F2FP.F16.F32.PACK_AB R11, R119, R118 ;  /* 0x00000076770b723e */ /* 0x000fe200000000ff */
[----:B------:R0:W-:Y:S01]  /*15fc0*/  STSM.16.M88.4 [R48], R4 ;  /* 0x0000000430007844 */ /* 0x0001e20000000200 */
[----:B------:R-:W-:Y:S02]  /*15fd0*/  F2FP.F16.F32.PACK_AB R12, R121, R120 ;  /* 0x00000078790c723e */ /* 0x000fe400000000ff */
[----:B------:R-:W-:Y:S02]  /*15fe0*/  F2FP.F16.F32.PACK_AB R13, R123, R122 ;  /* 0x0000007a7b0d723e */ /* 0x000fe400000000ff */
[----:B------:R-:W-:Y:S02]  /*15ff0*/  F2FP.F16.F32.PACK_AB R14, R125, R124 ;  /* 0x0000007c7d0e723e */ /* 0x000fe400000000ff */
[----:B------:R-:W-:Y:S02]  /*16000*/  F2FP.F16.F32.PACK_AB R15, R127, R126 ;  /* 0x0000007e7f0f723e */ /* 0x000fe400000000ff */
[----:B------:R-:W-:Y:S01]  /*16010*/  ISETP.NE.U32.AND P0, PT, RZ, UR4, PT ;  /* 0x00000004ff007c0c */ /* 0x000fe2000bf05070 */
[----:B------:R1:W-:Y:S01]  /*16020*/  STSM.16.M88.4 [R49], R8 ;  /* 0x0000000831007844 */ /* 0x0003e20000000200 */
[----:B------:R-:W-:-:S02]  /*16030*/  MOV R44, R44 ;  /* 0x0000002c002c7202 */ /* 0x000fc40000000f00 */
[----:B0-----:R-:W-:Y:S01]  /*16040*/  IADD3 R4, P1, R70, UR4, RZ ;  /* 0x0000000446047c10 */ /* 0x001fe2000ff3e0ff */
[----:B------:R0:W-:Y:S01]  /*16050*/  STSM.16.M88.4 [R52], R12 ;  /* 0x0000000c34007844 */ /* 0x0001e20000000200 */
[----:B------:R-:W-:Y:S02]  /*16060*/  ISETP.NE.AND.EX P0, PT, RZ, UR5, PT, P0 ;  /* 0x00000005ff007c0c */ /* 0x000fe4000bf05300 */
[----:B------:R-:W-:Y:S01]  /*16070*/  IADD3.X R5, R66, UR5, RZ, P1, !PT ;  /* 0x0000000542057c10 */ /* 0x000fe20008ffe4ff */
[----:B------:R-:W-:Y:S01]  /*16080*/  ULDC.64 UR4, c[0x0][0xd08] ;  /* 0x0003420000047ab9 */ /* 0x000fe20000000a00 */
[----:B------:R-:W-:Y:S01]  /*16090*/  STSM.16.M88.4 [R24], R128 ;  /* 0x0000008018007844 */ /* 0x000fe20000000200 */
[----:B------:R-:W-:-:S03]  /*160a0*/  ISETP.NE.U32.AND P6, PT, RZ, UR4, PT ;  /* 0x00000004ff007c0c */ /* 0x000fc6000bfc5070 */
[----:B------:R-:W-:Y:S01]  /*160b0*/  STSM.16.M88.4 [R47], R136 ;  /* 0x000000882f007844 */ /* 0x000fe20000000200 */
[----:B------:R-:W-:-:S03]  /*160c0*/  ISETP.NE.AND.EX P6, PT, RZ, UR5, PT, P6 ;  /* 0x00000005ff007c0c */ /* 0x000fc6000bfc5360 */
[----:B------:R2:W-:Y:S01]  /*160d0*/  STSM.16.M88.4 [R44], R144 ;  /* 0x000000902c007844 */ /* 0x0005e20000000200 */
[----:B------:R-:W-:Y:S01]  /*160e0*/  IMAD R7, R82, 0x40, R210 ;  /* 0x0000004052077824 */ /* 0x000fe200078e02d2 */
[----:B------:R-:W-:Y:S01]  /*160f0*/  MOV R80, RZ ;  /* 0x000000ff00507202 */ /* 0x000fe20000000f00 */
[----:B------:R-:W-:Y:S02]  /*16100*/  BAR.SYNC.DEFER_BLOCKING 0x1, 0x100 ;  /* 0x0044000000007b1d */ /* 0x000fe40000010000 */
[----:B------:R-:W-:-:S05]  /*16110*/  IMAD.WIDE R6, R7, 0x2, R20 ;  /* 0x0000000207067825 */ /* 0x000fca00078e0214 */
[----:B-1----:R-:W-:Y:S01]  /*16120*/  @P6 IADD3 R10, P4, R70, UR4, RZ ;  /* 0x00000004460a6c10 */ /* 0x002fe2000ff9e0ff */
[----:B------:R-:W-:Y:S02]  /*16130*/  ULDC UR4, c[0x0][0xb88] ;  /* 0x0002e20000047ab9 */ /* 0x000fe40000000800 */
[----:B------:R-:W-:Y:S01]  /*16140*/  IMAD.U32 R20, RZ, RZ, UR4 ;  /* 0x00000004ff147e24 */ /* 0x000fe2000f8e00ff */
[----:B------:R-:W-:Y:S01]  /*16150*/  @P6 IADD3.X R11, R66, UR5, RZ, P4, !PT ;  /* 0x00000005420b6c10 */ /* 0x000fe2000a7fe4ff */
[----:B------:R1:W5:Y:S04]  /*16160*/  @P0 LDG.E R80, desc[UR40][R4.64] ;  /* 0x0000002804500981 */ /* 0x000368000c1e1900 */
[----:B------:R1:W5:Y:S01]  /*16170*/  @P6 LDG.E R20, desc[UR40][R10.64] ;  /* 0x000000280a146981 */ /* 0x000362000c1e1900 */
[----:B------:R-:W-:-:S02]  /*16180*/  IADD3 R9, P1, R6, 0x1000, RZ ;  /* 0x0000100006097810 */ /* 0x000fc40007f3e0ff */
[C---:B0-----:R-:W-:Y:S02]  /*16190*/  IADD3 R13, P2, R6.reuse, 0x2000, RZ ;  /* 0x00002000060d7810 */ /* 0x041fe40007f5e0ff */
[C---:B------:R-:W-:Y:S02]  /*161a0*/  IADD3 R29, P3, R6.reuse, 0x3000, RZ ;  /* 0x00003000061d7810 */ /* 0x040fe40007f7e0ff */
[----:B------:R-:W-:Y:S02]  /*161b0*/  IADD3 R33, P4, R6, 0x4000, RZ ;  /* 0x0000400006217810 */ /* 0x000fe40007f9e0ff */
        /* <DEDUP_REMOVED lines=17> */
[----:B------:R-:W-:Y:S02]  /*162d0*/  P2R R14, PR, RZ, 0x20 ;  /* 0x00000020ff0e7803 */ /* 0x000fe40000000000 */
[----:B------:R-:W-:-:S02]  /*162e0*/  IADD3 R41, P1, R6, 0x6000, RZ ;  /* 0x0000600006297810 */ /* 0x000fc40007f3e0ff */
[C---:B------:R-:W-:Y:S02]  /*162f0*/  IADD3 R45, P2, R6.reuse, 0x7000, RZ ;  /* 0x00007000062d7810 */ /* 0x040fe40007f5e0ff */
[C---:B------:R-:W-:Y:S02]  /*16300*/  IADD3 R49, P3, R6.reuse, 0x8000, RZ ;  /* 0x0000800006317810 */ /* 0x040fe40007f7e0ff */
[C---:B------:R-:W-:Y:S02]  /*16310*/  IADD3 R53, P4, R6.reuse, 0x9000, RZ ;  /* 0x0000900006357810 */ /* 0x040fe40007f9e0ff */
[----:B------:R-:W-:Y:S02]  /*16320*/  IADD3 R57, P5, R6, 0xa000, RZ ;  /* 0x0000a00006397810 */ /* 0x000fe40007fbe0ff */
[----:B------:R-:W-:Y:S02]  /*16330*/  LOP3.LUT R36, R37, 0x380, RZ, 0xc0, !PT ;  /* 0x0000038025247812 */ /* 0x000fe400078ec0ff */
[----:B------:R-:W-:-:S02]  /*16340*/  LOP3.LUT R40, R41, 0x380, RZ, 0xc0, !PT ;  /* 0x0000038029287812 */ /* 0x000fc400078ec0ff */
[----:B--2---:R-:W-:Y:S02]  /*16350*/  LOP3.LUT R44, R45, 0x380, RZ, 0xc0, !PT ;  /* 0x000003802d2c7812 */ /* 0x004fe400078ec0ff */
        /* <DEDUP_REMOVED lines=9> */
[----:B------:R-:W-:Y:S02]  /*163f0*/  LOP3.LUT R36, R36, R37, RZ, 0x3c, !PT ;  /* 0x0000002524247212 */ /* 0x000fe400078e3cff */
[----:B------:R-:W-:-:S02]  /*16400*/  LOP3.LUT R40, R40, R41, RZ, 0x3c, !PT ;  /* 0x0000002928287212 */ /* 0x000fc400078e3cff */
[----:B------:R-:W-:Y:S02]  /*16410*/  LOP3.LUT R44, R44, R45, RZ, 0x3c, !PT ;  /* 0x0000002d2c2c7212 */ /* 0x000fe400078e3cff */
[----:B------:R-:W-:Y:S02]  /*16420*/  LOP3.LUT R48, R48, R49, RZ, 0x3c, !PT ;  /* 0x0000003130307212 */ /* 0x000fe400078e3cff */
[----:B------:R-:W-:Y:S02]  /*16430*/  LOP3.LUT R52, R52, R53, RZ, 0x3c, !PT ;  /* 0x0000003534347212 */ /* 0x000fe400078e3cff */
[----:B------:R-:W-:Y:S01]  /*16440*/  LOP3.LUT R56, R56, R57, RZ, 0x3c, !PT ;  /* 0x0000003938387212 */ /* 0x000fe200078e3cff */
[----:B-1----:R-:W-:Y:S06]  /*16450*/  @P6 BRA `(.L_x_5504) ;  /* 0x0000000000106947 */ /* 0x002fec0003800000 */
[----:B------:R-:W-:Y:S05]  /*16460*/  @!P0 BRA `(.L_x_5504) ;  /* 0x00000000000c8947 */ /* 0x000fea0003800000 */
[----:B------:R-:W2:Y:S04]  /*16470*/  LDG.E R3, desc[UR40][R4.64] ;  /* 0x0000002804037981 */ /* 0x000ea8000c1e1900 */
[----:B-----5:R-:W2:Y:S02]  /*16480*/  LDG.E R20, desc[UR40][R4.64+0x4] ;  /* 0x0000042804147981 */ /* 0x020ea4000c1e1900 */
[----:B--2---:R-:W-:-:S07]  /*16490*/  IMAD.IADD R20, R20, 0x1, -R3 ;  /* 0x0000000114147824 */ /* 0x004fce00078e0a03 */
.L_x_5504:
[----:B------:R-:W-:Y:S01]  /*164a0*/  ISETP.NE.AND P6, PT, R14, RZ, PT ;  /* 0x000000ff0e00720c */ /* 0x000fe20003fc5270 */
[----:B------:R-:W0:Y:S01]  /*164b0*/  S2R R4, SR_TID.X ;  /* 0x0000000000047919 */ /* 0x000e220000002100 */
[----:B------:R-:W2:Y:S01]  /*164c0*/  LDL.LU R14, [R1+0x58] ;  /* 0x00005800010e7983 */ /* 0x000ea20000300800 */
[--C-:B------:R-:W-:Y:S02]  /*164d0*/  IMAD.X R57, RZ, RZ, R7.reuse, P5 ;  /* 0x000000ffff397224 */ /* 0x100fe400028e0607 */
[----:B------:R-:W-:Y:S01]  /*164e0*/  IMAD.X R37, RZ, RZ, R7, P6 ;  /* 0x000000ffff257224 */ /* 0x000fe200030e0607 */
[----:B------:R-:W3:Y:S04]  /*164f0*/  LDL.LU R11, [R1+0x60] ;  /* 0x00006000010b7983 */ /* 0x000ee80000300800 */
        /* <DEDUP_REMOVED lines=33> */
[----:B------:R-:W-:Y:S02]  /*16710*/  LOP3.LUT R68, R68, R69, RZ, 0x3c, !PT ;  /* 0x0000004544447212 */ /* 0x000fe400078e3cff */
[----:B------:R-:W-:Y:S01]  /*16720*/  LOP3.LUT R72, R72, R73, RZ, 0x3c, !PT ;  /* 0x0000004948487212 */ /* 0x000fe200078e3cff */
[--C-:B------:R-:W-:Y:S01]  /*16730*/  IMAD.X R73, RZ, RZ, R7.reuse, P3 ;  /* 0x000000ffff497224 */ /* 0x100fe200018e0607 */
[----:B------:R-:W-:Y:S01]  /*16740*/  LOP3.LUT R4, R5, R6, RZ, 0x3c, !PT ;  /* 0x0000000605047212 */ /* 0x000fe200078e3cff */
[----:B------:R-:W-:Y:S01]  /*16750*/  IMAD.MOV.U32 R5, RZ, RZ, R7 ;  /* 0x000000ffff057224 */ /* 0x000fe200078e0007 */
[----:B------:R-:W-:-:S02]  /*16760*/  LOP3.LUT R76, R3, R10, RZ, 0x3c, !PT ;  /* 0x0000000a034c7212 */ /* 0x000fc400078e3cff */
[----:B------:R-:W-:Y:S02]  /*16770*/  IADD3.X R69, RZ, R7, RZ, P2, !PT ;  /* 0x00000007ff457210 */ /* 0x000fe400017fe4ff */
        /* <DEDUP_REMOVED lines=8> */
[----:B------:R-:W-:Y:S02]  /*16800*/  IMAD.MOV.U32 R6, RZ, RZ, R80 ;  /* 0x000000ffff067224 */ /* 0x000fe400078e0050 */
        /* <DEDUP_REMOVED lines=10> */
[----:B------:R-:W1:Y:S01]  /*168b0*/  @P0 LDC R31, c[0x0][0xcf0] ;  /* 0x00033c00ff1f0b82 */ /* 0x000e620000000800 */
[----:B--2---:R-:W-:-:S04]  /*168c0*/  IMAD.IADD R30, R14, 0x1, R213 ;  /* 0x000000010e1e7824 */ /* 0x004fc800078e02d5 */
        /* <DEDUP_REMOVED lines=28> */
[----:B------:R-:W1:Y:S06]  /*16a90*/  SHFL.IDX PT, R11, R30, 0x1, 0x1c1f ;  /* 0x003c1f001e0b7f89 */ /* 0x000e6c00000e0000 */
[----:B0-----:R0:W-:Y:S04]  /*16aa0*/  @!P1 ST.E desc[UR40][R6.64], R0 ;  /* 0x0000000006009985 */ /* 0x0011e8000c101928 */
[----:B-1----:R0:W-:Y:S02]  /*16ab0*/  @!P0 ST.E desc[UR40][R10.64], R2 ;  /* 0x000000020a008985 */ /* 0x0021e4000c101928 */
.L_x_5505:
[----:B------:R-:W1:Y:S01]  /*16ac0*/  LDC R87, c[0x0][0xce8] ;  /* 0x00033a00ff577b82 */ /* 0x000e620000000800 */
[----:B------:R-:W-:Y:S01]  /*16ad0*/  ULDC.64 UR4, c[0x0][0xba0] ;  /* 0x0002e80000047ab9 */ /* 0x000fe20000000a00 */
[----:B0-----:R-:W5:Y:S01]  /*16ae0*/  LD.E.128 R4, desc[UR40][R4.64] ;  /* 0x0000002804047980 */ /* 0x001f62000c101d00 */
[----:B------:R-:W-:Y:S01]  /*16af0*/  IMAD R3, R3, UR4, RZ ;  /* 0x0000000403037c24 */ /* 0x000fe2000f8e02ff */
[----:B------:R-:W-:Y:S02]  /*16b00*/  SHF.R.S32.HI R0, RZ, 0x1f, R90 ;  /* 0x0000001fff007819 */ /* 0x000fe4000001145a */
[----:B------:R-:W5:Y:S01]  /*16b10*/  LD.E.128 R8, desc[UR40][R8.64] ;  /* 0x0000002808087980 */ /* 0x000f62000c101d00 */
[C---:B------:R-:W-:Y:S02]  /*16b20*/  IMAD R83, R80.reuse, UR5, R3 ;  /* 0x0000000550537c24 */ /* 0x040fe4000f8e0203 */
[----:B------:R-:W-:Y:S01]  /*16b30*/  IMAD.WIDE.U32 R2, R80, UR4, RZ ;  /* 0x0000000450027c25 */ /* 0x000fe2000f8e00ff */
[----:B------:R-:W-:Y:S01]  /*16b40*/  LEA.HI R0, R0, R90, RZ, 0x3 ;  /* 0x0000005a00007211 */ /* 0x000fe200078f18ff */
        /* <DEDUP_REMOVED lines=8> */
[----:B------:R-:W-:Y:S02]  /*16bd0*/  LOP3.LUT R0, R0, 0xfffffff8, RZ, 0xc0, !PT ;  /* 0xfffffff800007812 */ /* 0x000fe400078ec0ff */
[----:B------:R-:W5:Y:S04]  /*16be0*/  LD.E.128 R40, desc[UR40][R40.64] ;  /* 0x0000002828287980 */ /* 0x000f68000c101d00 */
[----:B------:R-:W5:Y:S02]  /*16bf0*/  LD.E.128 R44, desc[UR40][R44.64] ;  /* 0x000000282c2c7980 */ /* 0x000f64000c101d00 */
[----:B------:R-:W1:Y:S01]  /*16c00*/  @P1 LDC R85, c[0x0][0xcec] ;  /* 0x00033b00ff551b82 */ /* 0x000e620000000800 */
[----:B------:R-:W-:Y:S01]  /*16c10*/  IMAD.IADD R0, R90, 0x1, -R0 ;  /* 0x000000015a007824 */ /* 0x000fe200078e0a00 */
[----:B------:R-:W5:Y:S04]  /*16c20*/  LD.E.128 R48, desc[UR40][R48.64] ;  /* 0x0000002830307980 */ /* 0x000f68000c101d00 */
[----:B------:R-:W5:Y:S02]  /*16c30*/  LD.E.128 R52, desc[UR40][R52.64] ;  /* 0x0000002834347980 */ /* 0x000f64000c101d00 */
[----:B------:R-:W2:Y:S01]  /*16c40*/  @P1 LDC R89, c[0x0][0xcf0] ;  /* 0x00033c00ff591b82 */ /* 0x000ea20000000800 */
[----:B------:R-:W-:Y:S01]  /*16c50*/  IMAD R81, R81, UR4, RZ ;  /* 0x0000000451517c24 */ /* 0x000fe2000f8e02ff */
[----:B------:R-:W-:Y:S01]  /*16c60*/  LEA R0, R0, R82, 0x5 ;  /* 0x0000005200007211 */ /* 0x000fe200078e28ff */
[C---:B------:R-:W-:Y:S01]  /*16c70*/  IMAD.WIDE.U32 R2, R84.reuse, UR4, R2 ;  /* 0x0000000454027c25 */ /* 0x040fe2000f8e0002 */
[----:B------:R-:W5:Y:S03]  /*16c80*/  LD.E.128 R56, desc[UR40][R56.64] ;  /* 0x0000002838387980 */ /* 0x000f66000c101d00 */
[----:B------:R-:W-:Y:S01]  /*16c90*/  IMAD R81, R84, UR5, R81 ;  /* 0x0000000554517c24 */ /* 0x000fe2000f8e0251 */
[----:B------:R-:W-:Y:S01]  /*16ca0*/  ULDC.64 UR4, c[0x0][0xbf0] ;  /* 0x0002fc0000047ab9 */ /* 0x000fe20000000a00 */
[----:B------:R-:W-:Y:S01]  /*16cb0*/  VIADD R99, R210, 0x40 ;  /* 0x00000040d2637836 */ /* 0x000fe20000000000 */
[----:B------:R-:W5:Y:S01]  /*16cc0*/  LD.E.128 R60, desc[UR40][R60.64] ;  /* 0x000000283c3c7980 */ /* 0x000f62000c101d00 */
[----:B------:R-:W-:-:S02]  /*16cd0*/  IMAD.IADD R80, R213, 0x1, R0 ;  /* 0x00000001d5507824 */ /* 0x000fc400078e0200 */
[----:B------:R-:W-:Y:S01]  /*16ce0*/  IMAD.IADD R3, R3, 0x1, R81 ;  /* 0x0000000103037824 */ /* 0x000fe200078e0251 */
[----:B0-----:R-:W-:Y:S01]  /*16cf0*/  ISETP.GE.AND P0, PT, R99, R83, PT ;  /* 0x000000536300720c */ /* 0x001fe20003f06270 */
[----:B------:R-:W-:Y:S01]  /*16d00*/  IMAD R24, R24, UR4, RZ ;  /* 0x0000000418187c24 */ /* 0x000fe2000f8e02ff */
[----:B------:R-:W5:Y:S01]  /*16d10*/  LD.E.128 R64, desc[UR40][R64.64] ;  /* 0x0000002840407980 */ /* 0x000f62000c101d00 */
[----:B-1----:R-:W-:-:S03]  /*16d20*/  @P1 IMAD.HI.U32 R0, R80, R85, RZ ;  /* 0x0000005550001227 */ /* 0x002fc600078e00ff */
[----:B------:R-:W5:Y:S01]  /*16d30*/  LD.E.128 R68, desc[UR40][R68.64] ;  /* 0x0000002844447980 */ /* 0x000f62000c101d00 */
[C---:B------:R-:W-:Y:S02]  /*16d40*/  VIADD R97, R210.reuse, 0x80 ;  /* 0x00000080d2617836 */ /* 0x040fe40000000000 */
[C---:B------:R-:W-:Y:S01]  /*16d50*/  IMAD R81, R21.reuse, UR5, R24 ;  /* 0x0000000515517c24 */ /* 0x040fe2000f8e0218 */
[----:B------:R-:W-:Y:S01]  /*16d60*/  SEL R24, RZ, 0xffffffff, P0 ;  /* 0xffffffffff187807 */ /* 0x000fe20000000000 */
[----:B------:R-:W-:Y:S01]  /*16d70*/  IMAD.WIDE.U32 R2, R21, UR4, R2 ;  /* 0x0000000415027c25 */ /* 0x000fe2000f8e0002 */
[----:B------:R-:W-:Y:S01]  /*16d80*/  ISETP.GE.AND P0, PT, R97, R83, PT ;  /* 0x000000536100720c */ /* 0x000fe20003f06270 */
[----:B------:R-:W-:Y:S01]  /*16d90*/  ULDC.64 UR4, c[0x0][0xbe0] ;  /* 0x0002f80000047ab9 */ /* 0x000fe20000000a00 */
[----:B------:R-:W5:Y:S01]  /*16da0*/  LD.E.128 R72, desc[UR40][R72.64] ;  /* 0x0000002848487980 */ /* 0x000f62000c101d00 */
[----:B------:R-:W-:Y:S01]  /*16db0*/  IMAD.MOV.U32 R21, RZ, RZ, R80 ;  /* 0x000000ffff157224 */ /* 0x000fe200078e0050 */
[----:B--2---:R-:W-:Y:S01]  /*16dc0*/  @P1 SHF.R.U32.HI R21, RZ, R89, R0 ;  /* 0x00000059ff151219 */ /* 0x004fe20000011600 */
[C---:B------:R-:W-:Y:S01]  /*16dd0*/  VIADD R95, R210.reuse, 0xc0 ;  /* 0x000000c0d25f7836 */ /* 0x040fe20000000000 */
[-C--:B------:R-:W-:Y:S01]  /*16de0*/  ISETP.GE.AND P1, PT, R210, R83.reuse, PT ;  /* 0x00000053d200720c */ /* 0x080fe20003f26270 */
[----:B------:R-:W-:Y:S01]  /*16df0*/  IMAD.SHL.U32 R85, R24, 0x2, RZ ;  /* 0x0000000218557824 */ /* 0x000fe200078e00ff */
[----:B------:R-:W-:Y:S01]  /*16e00*/  SEL R24, RZ, 0xffffffff, P0 ;  /* 0xffffffffff187807 */ /* 0x000fe20000000000 */
[----:B------:R-:W5:Y:S01]  /*16e10*/  LD.E.128 R76, desc[UR40][R76.64] ;  /* 0x000000284c4c7980 */ /* 0x000f62000c101d00 */
[----:B------:R-:W-:Y:S01]  /*16e20*/  SEL R0, RZ, 0x1, P1 ;  /* 0x00000001ff007807 */ /* 0x000fe20000800000 */
[----:B------:R-:W-:Y:S01]  /*16e30*/  IMAD.IADD R3, R3, 0x1, R81 ;  /* 0x0000000103037824 */ /* 0x000fe200078e0251 */
[----:B------:R-:W-:Y:S01]  /*16e40*/  ISETP.GE.AND P0, PT, R95, R83, PT ;  /* 0x000000535f00720c */ /* 0x000fe20003f06270 */
[--C-:B------:R-:W-:Y:S01]  /*16e50*/  IMAD.MOV R81, RZ, RZ, -R21.reuse ;  /* 0x000000ffff517224 */ /* 0x100fe200078e0a15 */
[----:B------:R-:W-:Y:S01]  /*16e60*/  LOP3.LUT R0, R85, 0x2, R0, 0xe2, !PT ;  /* 0x0000000255007812 */ /* 0x000fe200078ee200 */
[----:B------:R-:W-:Y:S01]  /*16e70*/  VIADD R93, R210, 0x100 ;  /* 0x00000100d25d7836 */ /* 0x000fe20000000000 */
[----:B------:R-:W-:Y:S01]  /*16e80*/  @!PT LDS RZ, [RZ] ;  /* 0x00000000fffff984 */ /* 0x000fe20000000800 */
[----:B------:R-:W-:Y:S01]  /*16e90*/  @!PT LDS RZ, [RZ] ;  /* 0x00000000fffff984 */ /* 0x000fe20000000800 */
[----:B------:R-:W-:Y:S01]  /*16ea0*/  @!PT LDS RZ, [RZ] ;  /* 0x00000000fffff984 */ /* 0x000fe20000000800 */
[----:B------:R-:W-:Y:S01]  /*16eb0*/  @!PT LDS RZ, [RZ] ;  /* 0x00000000fffff984 */ /* 0x000fe20000000800 */
[----:B------:R0:W-:Y:S06]  /*16ec0*/  MEMBAR.ALL.CTA ;  /* 0x0000000000007992 */ /* 0x0001ec0000008000 */
[----:B0-----:R-:W0:Y:S01]  /*16ed0*/  FENCE.VIEW.ASYNC.S ;  /* 0x00000000000073c6 */ /* 0x001e220000000000 */
[----:B------:R-:W-:Y:S01]  /*16ee0*/  IMAD.SHL.U32 R85, R24, 0x4, RZ ;  /* 0x0000000418557824 */ /* 0x000fe200078e00ff */
[----:B------:R-:W-:Y:S01]  /*16ef0*/  SEL R24, RZ, 0xffffffff, P0 ;  /* 0xffffffffff187807 */ /* 0x000fe20000000000 */
[----:B------:R-:W-:Y:S01]  /*16f00*/  IMAD R81, R87, R81, R80 ;  /* 0x0000005157517224 */ /* 0x000fe200078e0250 */
[----:B------:R-:W-:Y:S01]  /*16f10*/  SHF.R.S32.HI R80, RZ, 0x1f, R21 ;  /* 0x0000001fff507819 */ /* 0x000fe20000011415 */
[C---:B------:R-:W-:Y:S01]  /*16f20*/  VIADD R91, R210.reuse, 0x140 ;  /* 0x00000140d25b7836 */ /* 0x040fe20000000000 */
[-C--:B------:R-:W-:Y:S01]  /*16f30*/  ISETP.GE.AND P0, PT, R93, R83.reuse, PT ;  /* 0x000000535d00720c */ /* 0x080fe20003f06270 */
        /* <DEDUP_REMOVED lines=8> */
[----:B------:R-:W-:Y:S01]  /*16fc0*/  VIADD R90, R210, 0x180 ;  /* 0x00000180d25a7836 */ /* 0x000fe20000000000 */
        /* <DEDUP_REMOVED lines=12> */
[----:B------:R-:W-:Y:S01]  /*17090*/  IMAD R87, R20, R87, RZ ;  /* 0x0000005714577224 */ /* 0x000fe200078e02ff */
[----:B------:R-:W-:Y:S01]  /*170a0*/  SEL R21, RZ, 0x40, P0 ;  /* 0x00000040ff157807 */ /* 0x000fe20000000000 */
[----:B------:R-:W-:Y:S01]  /*170b0*/  IMAD.IADD R213, R82, 0x1, R213 ;  /* 0x0000000152d57824 */ /* 0x000fe200078e02d5 */
[----:B------:R-:W-:Y:S01]  /*170c0*/  ISETP.GE.AND P0, PT, R86, R83, PT ;  /* 0x000000535600720c */ /* 0x000fe20003f06270 */
[C---:B------:R-:W-:Y:S01]  /*170d0*/  IMAD R85, R81.reuse, UR5, R24 ;  /* 0x0000000551557c24 */ /* 0x040fe2000f8e0218 */
[----:B------:R-:W-:Y:S01]  /*170e0*/  LOP3.LUT R24, R0, R21, RZ, 0xfc, !PT ;  /* 0x0000001500187212 */ /* 0x000fe200078efcff */
[----:B------:R-:W-:Y:S01]  /*170f0*/  IMAD.WIDE.U32 R2, R81, UR4, R2 ;  /* 0x0000000451027c25 */ /* 0x000fe2000f8e0002 */
[----:B------:R-:W-:Y:S01]  /*17100*/  ISETP.GE.AND P1, PT, R213, R87, PT ;  /* 0x00000057d500720c */ /* 0x000fe20003f26270 */
[----:B------:R-:W-:-:S02]  /*17110*/  ULDC.64 UR4, c[0x0][0xb80] ;  /* 0x0002e00000047ab9 */ /* 0x000fc40000000a00 */
        /* <DEDUP_REMOVED lines=11> */
[----:B------:R1:W2:Y:S01]  /*171d0*/  SHFL.IDX PT, R2, R82, RZ, 0x181f ;  /* 0x00181fff52027589 */ /* 0x0002a200000e0000 */
[C---:B------:R-:W-:Y:S01]  /*171e0*/  VIADD R96, R210.reuse, 0xc0 ;  /* 0x000000c0d2607836 */ /* 0x040fe20000000000 */
[----:B------:R-:W-:Y:S01]  /*171f0*/  SHF.R.S32.HI R88, RZ, 0x1f, R88 ;  /* 0x0000001fff587819 */ /* 0x000fe20000011458 */
[C---:B------:R-:W-:Y:S01]  /*17200*/  VIADD R98, R210.reuse, 0x80 ;  /* 0x00000080d2627836 */ /* 0x040fe20000000000 */
[----:B------:R-:W-:Y:S01]  /*17210*/  SHF.R.S32.HI R89, RZ, 0x1f, R89 ;  /* 0x0000001fff597819 */ /* 0x000fe20000011459 */
[----:B------:R-:W-:Y:S01]  /*17220*/  VIADD R100, R210, 0x40 ;  /* 0x00000040d2647836 */ /* 0x000fe20000000000 */
[----:B0-----:R-:W-:-:S02]  /*17230*/  LOP3.LUT R0, R24, R3, RZ, 0xfc, !PT ;  /* 0x0000000318007212 */ /* 0x001fc400078efcff */
[----:B------:R1:W0:Y:S01]  /*17240*/  SHFL.IDX PT, R3, R84, RZ, 0x181f ;  /* 0x00181fff54037589 */ /* 0x00022200000e0000 */
        /* <DEDUP_REMOVED lines=37> */
.L_x_5507:
[----:B------:R-:W-:Y:S05]  /*174a0*/  BSYNC B1 ;  /* 0x0000000000017941 */ /* 0x000fea0003800000 */
.L_x_5506:
[----:B---3-5:R-:W-:Y:S01]  /*174b0*/  VIADD R4, R213, 0x20 ;  /* 0x00000020d5047836 */ /* 0x028fe20000000000 */
[----:B0-----:R0:W4:Y:S04]  /*174c0*/  SHFL.IDX PT, R3, R84, 0x1, 0x181f ;  /* 0x00381f0054037f89 */ /* 0x00112800000e0000 */
[----:B------:R-:W-:Y:S01]  /*174d0*/  ISETP.GE.AND P0, PT, R4, R87, PT ;  /* 0x000000570400720c */ /* 0x000fe20003f06270 */
[----:B--2---:R0:W1:-:S12]  /*174e0*/  SHFL.IDX PT, R2, R82, 0x1, 0x181f ;  /* 0x00381f0052027f89 */ /* 0x00405800000e0000 */
[----:B0-----:R-:W-:Y:S05]  /*174f0*/  @P0 BRA `(.L_x_5508) ;  /* 0x0000001000600947 */ /* 0x001fea0003800000 */
[-C--:B------:R-:W-:Y:S02]  /*17500*/  ISETP.GE.AND P5, PT, R99, R83.reuse, PT ;  /* 0x000000536300720c */ /* 0x080fe40003fa6270 */
[-C--:B------:R-:W-:Y:S02]  /*17510*/  ISETP.GE.AND P6, PT, R210, R83.reuse, PT ;  /* 0x00000053d200720c */ /* 0x080fe40003fc6270 */
[-C--:B------:R-:W-:Y:S02]  /*17520*/  ISETP.GE.AND P3, PT, R97, R83.reuse, PT ;  /* 0x000000536100720c */ /* 0x080fe40003f66270 */
[-C--:B------:R-:W-:Y:S02]  /*17530*/  ISETP.GE.AND P2, PT, R95, R83.reuse, PT ;  /* 0x000000535f00720c */ /* 0x080fe40003f46270 */
[-C--:B------:R-:W-:Y:S02]  /*17540*/  ISETP.GE.AND P1, PT, R93, R83.reuse, PT ;  /* 0x000000535d00720c */ /* 0x080fe40003f26270 */
[----:B------:R-:W-:-:S03]  /*17550*/  ISETP.GE.AND P0, PT, R91, R83, PT ;  /* 0x000000535b00720c */ /* 0x000fc60003f06270 */
[CC--:B-1----:R-:W-:Y:S02]  /*17560*/  @!P5 LEA R6, P4, R99.reuse, R2.reuse, 0x1 ;  /* 0x000000026306d211 */ /* 0x0c2fe400078808ff */
[----:B----4-:R-:W-:Y:S02]  /*17570*/  @!P6 IMAD.WIDE R4, R210, 0x2, R2 ;  /* 0x00000002d204e825 */ /* 0x010fe400078e0202 */
[----:B------:R-:W-:Y:S02]  /*17580*/  @!P5 LEA.HI.X R7, R99, R3, R100, 0x1, P4 ;  /* 0x000000036307d211 */ /* 0x000fe400020f0c64 */
[----:B------:R-:W-:Y:S01]  /*17590*/  LOP3.LUT P4, RZ, R24, 0x40, RZ, 0xc0, !PT ;  /* 0x0000004018ff7812 */ /* 0x000fe2000788c0ff */
[----:B------:R0:W-:Y:S01]  /*175a0*/  @!P6 ST.E.128 desc[UR40][R4.64], R8 ;  /* 0x000000080400e985 */ /* 0x0001e2000c101d28 */
[----:B------:R-:W-:-:S03]  /*175b0*/  @!P3 LEA R12, P6, R97, R2, 0x1 ;  /* 0x00000002610cb211 */ /* 0x000fc600078c08ff */
[----:B------:R1:W-:Y:S01]  /*175c0*/  @!P5 ST.E.128 desc[UR40][R6.64], R28 ;  /* 0x0000001c0600d985 */ /* 0x0003e2000c101d28 */
[-C--:B------:R-:W-:Y:S02]  /*175d0*/  @!P3 LEA.HI.X R13, R97, R3.reuse, R98, 0x1, P6 ;  /* 0x00000003610db211 */ /* 0x080fe400030f0c62 */
[-C--:B------:R-:W-:Y:S02]  /*175e0*/  @!P2 LEA R14, P5, R95, R2.reuse, 0x1 ;  /* 0x000000025f0ea211 */ /* 0x080fe400078a08ff */
        /* <DEDUP_REMOVED lines=18> */
.L_x_5503:
[----:B-1----:R-:W4:Y:S01]  /*17710*/  LDL.LU R4, [R1+0x50] ;  /* 0x0000500001047983 */ /* 0x002f220000300800 */
[----:B------:R-:W-:Y:S01]  /*17720*/  ULDC.64 UR4, c[0x0][0xd00] ;  /* 0x0003400000047ab9 */ /* 0x000fe20000000a00 */
[----:B------:R-:W-:Y:S01]  /*17730*/  IMAD.MOV.U32 R6, RZ, RZ, RZ ;  /* 0x000000ffff067224 */ /* 0x000fe200078e00ff */
[----:B------:R-:W1:Y:S01]  /*17740*/  LDC R29, c[0x0][0xce8] ;  /* 0x00033a00ff1d7b82 */ /* 0x000e620000000800 */
        /* <DEDUP_REMOVED lines=9> */
[----:B0-----:R-:W0:-:S12]  /*177e0*/  S2R R20, SR_TID.X ;  /* 0x0000000000147919 */ /* 0x001e180000002100 */
[----:B------:R-:W-:Y:S01]  /*177f0*/  @P1 IADD3 R4, P2, R4, UR4, RZ ;  /* 0x0000000404041c10 */ /* 0x000fe2000ff5e0ff */
[----:B------:R-:W-:-:S03]  /*17800*/  ULDC UR4, c[0x0][0xb88] ;  /* 0x0002e20000047ab9 */ /* 0x000fc60000000800 */
[----:B------:R-:W-:Y:S01]  /*17810*/  @P1 IADD3.X R5, R0, UR5, RZ, P2, !PT ;  /* 0x0000000500051c10 */ /* 0x000fe200097fe4ff */
[----:B------:R-:W-:-:S06]  /*17820*/  IMAD.U32 R0, RZ, RZ, UR4 ;  /* 0x00000004ff007e24 */ /* 0x000fcc000f8e00ff */
[----:B------:R2:W5:Y:S01]  /*17830*/  @P1 LDG.E R0, desc[UR40][R4.64] ;  /* 0x0000002804001981 */ /* 0x000562000c1e1900 */
[----:B0-----:R-:W-:-:S05]  /*17840*/  VIADD R20, R20, 0xffffff80 ;  /* 0xffffff8014147836 */ /* 0x001fca0000000000 */
[----:B------:R-:W-:Y:S01]  /*17850*/  ISETP.GE.AND P2, PT, R20, 0x40, PT ;  /* 0x000000401400780c */ /* 0x000fe20003f46270 */
[----:B-12---:R-:W-:-:S12]  /*17860*/  @P1 BRA `(.L_x_5509) ;  /* 0x0000000000101947 */ /* 0x006fd80003800000 */
[----:B------:R-:W-:Y:S05]  /*17870*/  @!P0 BRA `(.L_x_5509) ;  /* 0x00000000000c8947 */ /* 0x000fea0003800000 */
[----:B------:R-:W2:Y:S04]  /*17880*/  LDG.E R5, desc[UR40][R2.64] ;  /* 0x0000002802057981 */ /* 0x000ea8000c1e1900 */
[----:B-----5:R-:W2:Y:S02]  /*17890*/  LDG.E R0, desc[UR40][R2.64+0x4] ;  /* 0x0000042802007981 */ /* 0x020ea4000c1e1900 */
[----:B--2---:R-:W-:-:S07]  /*178a0*/  IMAD.IADD R0, R0, 0x1, -R5 ;  /* 0x0000000100007824 */ /* 0x004fce00078e0a05 */
.L_x_5509:
[----:B------:R-:W2:Y:S04]  /*178b0*/  LDL.LU R3, [R1+0x58] ;  /* 0x0000580001037983 */ /* 0x000ea80000300800 */
[----:B------:R-:W4:Y:S04]  /*178c0*/  LDL.LU R2, [R1+0x60] ;  /* 0x0000600001027983 */ /* 0x000f280000300800 */
[----:B------:R-:W3:Y:S01]  /*178d0*/  LDL R14, [R1+0x4c] ;  /* 0x00004c00010e7983 */ /* 0x000ee20000100800 */
[----:B------:R-:W-:Y:S01]  /*178e0*/  BSSY B1, `(.L_x_5510) ;  /* 0x000002d000017945 */ /* 0x000fe20003800000 */
[----:B-----5:R-:W-:-:S02]  /*178f0*/  SHF.R.S32.HI R11, RZ, 0x1f, R6 ;  /* 0x0000001fff0b7819 */ /* 0x020fc40000011406 */
[----:B--2---:R-:W-:Y:S02]  /*17900*/  SEL R13, R3, RZ, !P0 ;  /* 0x000000ff030d7207 */ /* 0x004fe40004000000 */
[----:B----4-:R-:W-:Y:S02]  /*17910*/  SEL R12, R2, RZ, !P0 ;  /* 0x000000ff020c7207 */ /* 0x010fe40004000000 */
[----:B---3--:R-:W-:Y:S01]  /*17920*/  SHF.R.S32.HI R10, RZ, 0x1f, R14 ;  /* 0x0000001fff0a7819 */ /* 0x008fe2000001140e */
[----:B------:R-:W-:Y:S06]  /*17930*/  @P2 BRA `(.L_x_5511) ;  /* 0x00000000009c2947 */ /* 0x000fec0003800000 */
[----:B------:R-:W0:Y:S01]  /*17940*/  S2R R8, SR_TID.X ;  /* 0x0000000000087919 */ /* 0x000e220000002100 */
[----:B------:R-:W1:Y:S02]  /*17950*/  LDC R9, c[0x0][0xce8] ;  /* 0x00033a00ff097b82 */ /* 0x000e640000000800 */
[----:B-1----:R-:W-:Y:S01]  /*17960*/  IMAD R2, R0, R9, RZ ;  /* 0x0000000900027224 */ /* 0x002fe200078e02ff */
        /* <DEDUP_REMOVED lines=36> */
.L_x_5511:
[----:B------:R-:W-:Y:S05]  /*17bb0*/  BSYNC B1 ;  /* 0x0000000000017941 */ /* 0x000fea0003800000 */
.L_x_5510:
[----:B------:R-:W-:Y:S01]  /*17bc0*/  ISETP.NE.AND P0, PT, R29, 0x1, PT ;  /* 0x000000011d00780c */ /* 0x000fe20003f05270 */
[----:B------:R-:W-:Y:S01]  /*17bd0*/  ULDC.64 UR4, c[0x0][0xba0] ;  /* 0x0002e80000047ab9 */ /* 0x000fe20000000a00 */
[----:B------:R-:W1:Y:S01]  /*17be0*/  LDC R21, c[0x0][0xbc8] ;  /* 0x0002f200ff157b82 */ /* 0x000e620000000800 */
[----:B0-----:R-:W-:Y:S01]  /*17bf0*/  IMAD R5, R11, UR4, RZ ;  /* 0x000000040b057c24 */ /* 0x001fe2000f8e02ff */
[----:B------:R-:W-:Y:S01]  /*17c00*/  SHF.R.S32.HI R8, RZ, 0x1f, R20 ;  /* 0x0000001fff087819 */ /* 0x000fe20000011414 */
[----:B------:R-:W-:Y:S01]  /*17c10*/  IMAD.WIDE.U32 R2, R6, UR4, RZ ;  /* 0x0000000406027c25 */ /* 0x000fe2000f8e00ff */
[----:B------:R-:W-:Y:S01]  /*17c20*/  IADD3 R41, R210, 0x80, RZ ;  /* 0x00000080d2297810 */ /* 0x000fe20007ffe0ff */
[----:B------:R-:W-:Y:S01]  /*17c30*/  BSSY B1, `(.L_x_5512) ;  /* 0x0000080000017945 */ /* 0x000fe20003800000 */
[----:B------:R-:W-:Y:S01]  /*17c40*/  LEA.HI R8, R8, R20, RZ, 0x3 ;  /* 0x0000001408087211 */ /* 0x000fe200078f18ff */
[----:B------:R-:W-:Y:S01]  /*17c50*/  IMAD R5, R6, UR5, R5 ;  /* 0x0000000506057c24 */ /* 0x000fe2000f8e0205 */
[----:B------:R-:W-:Y:S01]  /*17c60*/  ULDC.64 UR4, c[0x0][0xbe8] ;  /* 0x0002fa0000047ab9 */ /* 0x000fe20000000a00 */
[----:B------:R-:W-:Y:S01]  /*17c70*/  VIADD R42, R210, 0x40 ;  /* 0x00000040d22a7836 */ /* 0x000fe20000000000 */
[----:B------:R-:W-:Y:S01]  /*17c80*/  LOP3.LUT R8, R8, 0xfffffff8, RZ, 0xc0, !PT ;  /* 0xfffffff808087812 */ /* 0x000fe200078ec0ff */
[----:B------:R-:W-:Y:S01]  /*17c90*/  IMAD.IADD R3, R3, 0x1, R5 ;  /* 0x0000000103037824 */ /* 0x000fe200078e0205 */
[----:B------:R-:W0:Y:S01]  /*17ca0*/  @P0 LDC R7, c[0x0][0xcec] ;  /* 0x00033b00ff070b82 */ /* 0x000e220000000800 */
[----:B------:R-:W-:Y:S01]  /*17cb0*/  IMAD R4, R10, UR4, RZ ;  /* 0x000000040a047c24 */ /* 0x000fe2000f8e02ff */
[----:B------:R-:W-:Y:S01]  /*17cc0*/  SHF.R.S32.HI R41, RZ, 0x1f, R41 ;  /* 0x0000001fff297819 */ /* 0x000fe20000011429 */
[----:B------:R-:W-:-:S04]  /*17cd0*/  IMAD.WIDE.U32 R2, R14, UR4, R2 ;  /* 0x000000040e027c25 */ /* 0x000fc8000f8e0002 */
[----:B------:R-:W-:Y:S01]  /*17ce0*/  IMAD R5, R14, UR5, R4 ;  /* 0x000000050e057c24 */ /* 0x000fe2000f8e0204 */
[----:B------:R-:W-:Y:S01]  /*17cf0*/  SHF.R.S32.HI R14, RZ, 0x1f, R20 ;  /* 0x0000001fff0e7819 */ /* 0x000fe20000011414 */
[----:B------:R-:W2:Y:S01]  /*17d00*/  @P0 LDC R9, c[0x0][0xcf0] ;  /* 0x00033c00ff090b82 */ /* 0x000ea20000000800 */
[----:B------:R-:W-:Y:S01]  /*17d10*/  ULDC.64 UR4, c[0x0][0xbf0] ;  /* 0x0002fc0000047ab9 */ /* 0x000fe20000000a00 */
[----:B------:R-:W-:Y:S01]  /*17d20*/  IMAD.IADD R8, R20, 0x1, -R8 ;  /* 0x0000000114087824 */ /* 0x000fe200078e0a08 */
[----:B------:R-:W-:Y:S01]  /*17d30*/  LEA.HI R14, R14, R20, RZ, 0x3 ;  /* 0x000000140e0e7211 */ /* 0x000fe200078f18ff */
[----:B------:R-:W-:Y:S01]  /*17d40*/  IMAD R4, R12, UR4, RZ ;  /* 0x000000040c047c24 */ /* 0x000fe2000f8e02ff */
[-C--:B-1----:R-:W-:Y:S01]  /*17d50*/  ISETP.GE.AND P1, PT, R42, R21.reuse, PT ;  /* 0x000000152a00720c */ /* 0x082fe20003f26270 */
[----:B------:R-:W-:Y:S01]  /*17d60*/  IMAD.IADD R3, R3, 0x1, R5 ;  /* 0x0000000103037824 */ /* 0x000fe200078e0205 */
[----:B------:R-:W-:Y:S01]  /*17d70*/  SHF.R.S32.HI R14, RZ, 0x3, R14 ;  /* 0x00000003ff0e7819 */ /* 0x000fe2000001140e */
[----:B------:R-:W-:Y:S01]  /*17d80*/  IMAD R5, R13, UR5, R4 ;  /* 0x000000050d057c24 */ /* 0x000fe2000f8e0204 */
[C---:B------:R-:W-:Y:S01]  /*17d90*/  ISETP.GE.AND P2, PT, R210.reuse, R21, PT ;  /* 0x00000015d200720c */ /* 0x040fe20003f46270 */
[----:B------:R-:W-:-:S02]  /*17da0*/  VIADD R40, R210, 0x80 ;  /* 0x00000080d2287836 */ /* 0x000fc40000000000 */
[----:B------:R-:W-:Y:S01]  /*17db0*/  IMAD R4, R8, 0x20, R14 ;  /* 0x0000002008047824 */ /* 0x000fe200078e020e */
[----:B------:R-:W-:Y:S01]  /*17dc0*/  SEL R8, RZ, 0xffffffff, P1 ;  /* 0xffffffffff087807 */ /* 0x000fe20000800000 */
[----:B------:R-:W-:Y:S01]  /*17dd0*/  IMAD.WIDE.U32 R2, R13, UR4, R2 ;  /* 0x000000040d027c25 */ /* 0x000fe2000f8e0002 */
[----:B------:R-:W-:-:S03]  /*17de0*/  ULDC.64 UR4, c[0x0][0xbe0] ;  /* 0x0002f80000047ab9 */ /* 0x000fc60000000a00 */
[----:B------:R-:W-:Y:S02]  /*17df0*/  IMAD.IADD R6, R213, 0x1, R4 ;  /* 0x00000001d5067824 */ /* 0x000fe400078e0204 */
[----:B------:R-:W-:Y:S02]  /*17e00*/  IMAD.IADD R3, R3, 0x1, R5 ;  /* 0x0000000103037824 */ /* 0x000fe400078e0205 */
[----:B0-----:R-:W-:Y:S01]  /*17e10*/  @P0 IMAD.HI.U32 R4, R6, R7, RZ ;  /* 0x0000000706040227 */ /* 0x001fe200078e00ff */
[----:B------:R-:W-:Y:S02]  /*17e20*/  SEL R7, RZ, 0x1, P2 ;  /* 0x00000001ff077807 */ /* 0x000fe40001000000 */
[----:B------:R-:W-:Y:S01]  /*17e30*/  ISETP.GE.AND P2, PT, R40, R21, PT ;  /* 0x000000152800720c */ /* 0x000fe20003f46270 */
[----:B------:R-:W-:Y:S01]  /*17e40*/  IMAD.MOV.U32 R5, RZ, RZ, R6 ;  /* 0x000000ffff057224 */ /* 0x000fe200078e0006 */
[----:B--2---:R-:W-:Y:S01]  /*17e50*/  @P0 SHF.R.U32.HI R5, RZ, R9, R4 ;  /* 0x00000009ff050219 */ /* 0x004fe20000011604 */
[----:B------:R-:W-:Y:S01]  /*17e60*/  IMAD.SHL.U32 R8, R8, 0x2, RZ ;  /* 0x0000000208087824 */ /* 0x000fe200078e00ff */
[----:B------:R-:W-:Y:S01]  /*17e70*/  SEL R9, RZ, 0xffffffff, P2 ;  /* 0xffffffffff097807 */ /* 0x000fe20001000000 */
[C---:B------:R-:W-:Y:S01]  /*17e80*/  VIADD R38, R210.reuse, 0xc0 ;  /* 0x000000c0d2267836 */ /* 0x040fe20000000000 */
[----:B------:R-:W-:Y:S01]  /*17e90*/  SHF.R.S32.HI R4, RZ, 0x1f, R5 ;  /* 0x0000001fff047819 */ /* 0x000fe20000011405 */
[----:B------:R-:W-:Y:S01]  /*17ea0*/  VIADD R36, R210, 0x100 ;  /* 0x00000100d2247836 */ /* 0x000fe20000000000 */
[----:B------:R-:W-:Y:S01]  /*17eb0*/  LOP3.LUT R8, R8, 0x2, R7, 0xe2, !PT ;  /* 0x0000000208087812 */ /* 0x000fe200078ee207 */
[----:B------:R-:W-:Y:S01]  /*17ec0*/  IMAD.SHL.U32 R9, R9, 0x4, RZ ;  /* 0x0000000409097824 */ /* 0x000fe200078e00ff */
[----:B------:R-:W-:Y:S01]  /*17ed0*/  ISETP.GE.AND P1, PT, R38, R21, PT ;  /* 0x000000152600720c */ /* 0x000fe20003f26270 */
[----:B------:R-:W-:Y:S01]  /*17ee0*/  IMAD R4, R4, UR4, RZ ;  /* 0x0000000404047c24 */ /* 0x000fe2000f8e02ff */
[----:B------:R-:W-:Y:S01]  /*17ef0*/  IADD3 R7, -R5, RZ, RZ ;  /* 0x000000ff05077210 */ /* 0x000fe20007ffe1ff */
[----:B------:R-:W-:Y:S01]  /*17f00*/  IMAD R31, R0, R29, RZ ;  /* 0x0000001d001f7224 */ /* 0x000fe200078e02ff */
[----:B------:R-:W-:Y:S01]  /*17f10*/  SEL R10, RZ, 0xffffffff, P1 ;  /* 0xffffffffff0a7807 */ /* 0x000fe20000800000 */
[----:B------:R-:W-:Y:S01]  /*17f20*/  VIADD R34, R210, 0x140 ;  /* 0x00000140d2227836 */ /* 0x000fe20000000000 */
[----:B------:R-:W-:Y:S01]  /*17f30*/  ISETP.GE.AND P0, PT, R36, R21, PT ;  /* 0x000000152400720c */ /* 0x000fe20003f06270 */
[----:B------:R-:W-:Y:S01]  /*17f40*/  IMAD R7, R29, R7, R6 ;  /* 0x000000071d077224 */ /* 0x000fe200078e0206 */
[----:B------:R-:W-:Y:S01]  /*17f50*/  LOP3.LUT R8, R9, 0x4, R8, 0xe2, !PT ;  /* 0x0000000409087812 */ /* 0x000fe200078ee208 */
[C---:B------:R-:W-:Y:S01]  /*17f60*/  IMAD R9, R5.reuse, UR5, R4 ;  /* 0x0000000505097c24 */ /* 0x040fe2000f8e0204 */
[----:B------:R-:W-:Y:S01]  /*17f70*/  SEL R4, RZ, 0xffffffff, P0 ;  /* 0xffffffffff047807 */ /* 0x000fe20000000000 */
[----:B------:R-:W-:Y:S01]  /*17f80*/  IMAD.SHL.U32 R11, R10, 0x8, RZ ;  /* 0x000000080a0b7824 */ /* 0x000fe200078e00ff */
[----:B------:R-:W-:Y:S01]  /*17f90*/  SHF.R.S32.HI R0, RZ, 0x1f, R7 ;  /* 0x0000001fff007819 */ /* 0x000fe20000011407 */
[----:B------:R-:W-:Y:S01]  /*17fa0*/  IMAD.WIDE.U32 R2, R5, UR4, R2 ;  /* 0x0000000405027c25 */ /* 0x000fe2000f8e0002 */
[----:B------:R-:W-:Y:S01]  /*17fb0*/  ULDC.64 UR4, c[0x0][0xbd8] ;  /* 0x0002f60000047ab9 */ /* 0x000fe20000000a00 */
[----:B------:R-:W-:-:S02]  /*17fc0*/  ISETP.GE.AND P0, PT, R34, R21, PT ;  /* 0x000000152200720c */ /* 0x000fc40003f06270 */
[----:B------:R-:W-:Y:S01]  /*17fd0*/  IMAD.SHL.U32 R5, R4, 0x10, RZ ;  /* 0x0000001004057824 */ /* 0x000fe200078e00ff */
[----:B------:R-:W-:Y:S01]  /*17fe0*/  LOP3.LUT R8, R11, 0x8, R8, 0xe2, !PT ;  /* 0x000000080b087812 */ /* 0x000fe200078ee208 */
[----:B------:R-:W-:Y:S01]  /*17ff0*/  IMAD R0, R0, UR4, RZ ;  /* 0x0000000400007c24 */ /* 0x000fe2000f8e02ff */
[----:B------:R-:W-:Y:S01]  /*18000*/  SEL R4, RZ, 0xffffffff, P0 ;  /* 0xffffffffff047807 */ /* 0x000fe20000000000 */
[----:B------:R-:W-:Y:S01]  /*18010*/  VIADD R32, R210, 0x180 ;  /* 0x00000180d2207836 */ /* 0x000fe20000000000 */
[----:B------:R-:W-:Y:S01]  /*18020*/  LOP3.LUT R8, R5, 0x10, R8, 0xe2, !PT ;  /* 0x0000001005087812 */ /* 0x000fe200078ee208 */
[----:B------:R-:W-:Y:S02]  /*18030*/  IMAD.IADD R3, R3, 0x1, R9 ;  /* 0x0000000103037824 */ /* 0x000fe400078e0209 */
[----:B------:R-:W-:Y:S01]  /*18040*/  IMAD R5, R7, UR5, R0 ;  /* 0x0000000507057c24 */ /* 0x000fe2000f8e0200 */
[----:B------:R-:W-:Y:S01]  /*18050*/  ISETP.GE.AND P0, PT, R32, R21, PT ;  /* 0x000000152000720c */ /* 0x000fe20003f06270 */
[----:B------:R-:W-:-:S02]  /*18060*/  IMAD.IADD R0, R14, 0x1, R213 ;  /* 0x000000010e007824 */ /* 0x000fc400078e02d5 */
[----:B------:R-:W-:Y:S02]  /*18070*/  VIADD R28, R210, 0x1c0 ;  /* 0x000001c0d21c7836 */ /* 0x000fe40000000000 */
[----:B------:R-:W-:Y:S02]  /*18080*/  IMAD.SHL.U32 R9, R4, 0x20, RZ ;  /* 0x0000002004097824 */ /* 0x000fe400078e00ff */
[----:B------:R-:W-:Y:S01]  /*18090*/  IMAD.WIDE.U32 R2, R7, UR4, R2 ;  /* 0x0000000407027c25 */ /* 0x000fe2000f8e0002 */
[----:B------:R-:W-:Y:S01]  /*180a0*/  SEL R7, RZ, 0x40, P0 ;  /* 0x00000040ff077807 */ /* 0x000fe20000000000 */
[----:B------:R-:W-:Y:S01]  /*180b0*/  ULDC.64 UR4, c[0x0][0xb80] ;  /* 0x0002e00000047ab9 */ /* 0x000fe20000000a00 */
[----:B------:R-:W-:Y:S01]  /*180c0*/  ISETP.GE.AND P0, PT, R0, R31, PT ;  /* 0x0000001f0000720c */ /* 0x000fe20003f06270 */
[----:B------:R-:W-:Y:S01]  /*180d0*/  IMAD.IADD R3, R3, 0x1, R5 ;  /* 0x0000000103037824 */ /* 0x000fe200078e0205 */
[----:B------:R-:W-:Y:S01]  /*180e0*/  ISETP.GE.AND P2, PT, R28, R21, PT ;  /* 0x000000151c00720c */ /* 0x000fe20003f46270 */
[C---:B------:R-:W-:Y:S01]  /*180f0*/  VIADD R30, R210.reuse, 0x1c0 ;  /* 0x000001c0d21e7836 */ /* 0x040fe20000000000 */
[----:B------:R-:W-:Y:S01]  /*18100*/  LOP3.LUT R8, R9, 0x20, R8, 0xe2, !PT ;  /* 0x0000002009087812 */ /* 0x000fe200078ee208 */
[----:B------:R-:W-:Y:S01]  /*18110*/  VIADD R33, R210, 0x180 ;  /* 0x00000180d2217836 */ /* 0x000fe20000000000 */
[----:B------:R-:W-:Y:S01]  /*18120*/  LEA R14, P1, R2, UR4, 0x1 ;  /* 0x00000004020e7c11 */ /* 0x000fe2000f8208ff */
[C---:B------:R-:W-:Y:S01]  /*18130*/  VIADD R35, R210.reuse, 0x140 ;  /* 0x00000140d2237836 */ /* 0x040fe20000000000 */
[----:B------:R-:W-:Y:S01]  /*18140*/  SEL R5, RZ, 0x80, P2 ;  /* 0x00000080ff057807 */ /* 0x000fe20001000000 */
[----:B------:R-:W-:Y:S01]  /*18150*/  VIADD R37, R210, 0x100 ;  /* 0x00000100d2257836 */ /* 0x000fe20000000000 */
[----:B------:R-:W-:Y:S01]  /*18160*/  LOP3.LUT R20, R8, R7, RZ, 0xfc, !PT ;  /* 0x0000000708147212 */ /* 0x000fe200078efcff */
[----:B------:R-:W-:Y:S01]  /*18170*/  VIADD R39, R210, 0xc0 ;  /* 0x000000c0d2277836 */ /* 0x000fe20000000000 */
[----:B------:R-:W-:Y:S01]  /*18180*/  LEA.HI.X R15, R2, UR5, R3, 0x1, P1 ;  /* 0x00000005020f7c11 */ /* 0x000fe200088f0c03 */
[----:B------:R-:W-:Y:S01]  /*18190*/  VIADD R43, R210, 0x40 ;  /* 0x00000040d22b7836 */ /* 0x000fe20000000000 */
[----:B------:R-:W-:Y:S01]  /*181a0*/  LOP3.LUT R24, R20, R5, RZ, 0xfc, !PT ;  /* 0x0000000514187212 */ /* 0x000fe200078efcff */
[----:B------:R0:W1:Y:S01]  /*181b0*/  SHFL.IDX PT, R4, R14, RZ, 0x181f ;  /* 0x00181fff0e047589 */ /* 0x00006200000e0000 */
[----:B------:R-:W-:-:S02]  /*181c0*/  SHF.R.S32.HI R30, RZ, 0x1f, R30 ;  /* 0x0000001fff1e7819 */ /* 0x000fc4000001141e */
[----:B------:R-:W-:Y:S01]  /*181d0*/  SHF.R.S32.HI R33, RZ, 0x1f, R33 ;  /* 0x0000001fff217819 */ /* 0x000fe20000011421 */
[----:B------:R0:W2:Y:S01]  /*181e0*/  SHFL.IDX PT, R5, R15, RZ, 0x181f ;  /* 0x00181fff0f057589 */ /* 0x0000a200000e0000 */
        /* <DEDUP_REMOVED lines=9> */
[-C--:B-1----:R-:W-:Y:S02]  /*18280*/  @!P2 LEA R6, P0, R42, R4.reuse, 0x1 ;  /* 0x000000042a06a211 */ /* 0x082fe400078008ff */
        /* <DEDUP_REMOVED lines=26> */
.L_x_5513:
[----:B------:R-:W-:Y:S05]  /*18430*/  BSYNC B1 ;  /* 0x0000000000017941 */ /* 0x000fea0003800000 */
.L_x_5512:
[----:B------:R-:W-:Y:S01]  /*18440*/  VIADD R0, R0, 0x20 ;  /* 0x0000002000007836 */ /* 0x000fe20000000000 */
[----:B--23--:R0:W2:Y:S04]  /*18450*/  SHFL.IDX PT, R5, R15, 0x1, 0x181f ;  /* 0x00381f000f057f89 */ /* 0x00c0a800000e0000 */
[----:B------:R-:W-:Y:S01]  /*18460*/  ISETP.GE.AND P0, PT, R0, R31, PT ;  /* 0x0000001f0000720c */ /* 0x000fe20003f06270 */
[----:B-1----:R0:W1:-:S12]  /*18470*/  SHFL.IDX PT, R4, R14, 0x1, 0x181f ;  /* 0x00381f000e047f89 */ /* 0x00205800000e0000 */
[----:B0-----:R-:W-:Y:S05]  /*18480*/  @P0 BRA `(.L_x_5508) ;  /* 0x00000000007c0947 */ /* 0x001fea0003800000 */
[-C--:B------:R-:W-:Y:S02]  /*18490*/  ISETP.GE.AND P6, PT, R210, R21.reuse, PT ;  /* 0x00000015d200720c */ /* 0x080fe40003fc6270 */
[-C--:B------:R-:W-:Y:S02]  /*184a0*/  ISETP.GE.AND P5, PT, R42, R21.reuse, PT ;  /* 0x000000152a00720c */ /* 0x080fe40003fa6270 */
[-C--:B------:R-:W-:Y:S02]  /*184b0*/  ISETP.GE.AND P4, PT, R40, R21.reuse, PT ;  /* 0x000000152800720c */ /* 0x080fe40003f86270 */
[-C--:B------:R-:W-:Y:S02]  /*184c0*/  ISETP.GE.AND P3, PT, R38, R21.reuse, PT ;  /* 0x000000152600720c */ /* 0x080fe40003f66270 */
[-C--:B------:R-:W-:Y:S02]  /*184d0*/  ISETP.GE.AND P2, PT, R36, R21.reuse, PT ;  /* 0x000000152400720c */ /* 0x080fe40003f46270 */
[----:B------:R-:W-:-:S03]  /*184e0*/  ISETP.GE.AND P1, PT, R34, R21, PT ;  /* 0x000000152200720c */ /* 0x000fc60003f26270 */
[----:B-12---:R-:W-:Y:S02]  /*184f0*/  @!P6 IMAD.WIDE R2, R210, 0x2, R4 ;  /* 0x00000002d202e825 */ /* 0x006fe400078e0204 */
        /* <DEDUP_REMOVED lines=24> */
.L_x_5508:
[----:B------:R-:W-:Y:S05]  /*18680*/  BSYNC B0 ;  /* 0x0000000000007941 */ /* 0x000fea0003800000 */
.L_x_5502:
[----:B------:R-:W-:Y:S02]  /*18690*/  ULDC UR4, c[0x0][0xd3c] ;  /* 0x00034f0000047ab9 */ /* 0x000fe40000000800 */
[----:B------:R-:W-:-:S13]  /*186a0*/  ISETP.GE.AND P0, PT, R27, UR4, PT ;  /* 0x000000041b007c0c */ /* 0x000fda000bf06270 */
[----:B------:R-:W-:Y:S05]  /*186b0*/  @!P0 BRA `(.L_x_5514) ;  /* 0xfffffe8c00cc8947 */ /* 0x000fea000383ffff */
[----:B------:R-:W-:Y:S05]  /*186c0*/  BRA `(.L_x_5375) ;  /* 0x0000008400507947 */ /* 0x000fea0003800000 */
.L_x_5373:
        /* <DEDUP_REMOVED lines=16> */
.L_x_5515:
        /* <DEDUP_REMOVED lines=41> */
.L_x_5521:
        /* <DEDUP_REMOVED lines=12> */
.L_x_5520:
[----:B------:R-:W-:Y:S05]  /*18b20*/  BSYNC B0 ;  /* 0x0000000000007941 */ /* 0x000fea0003800000 */
.L_x_5519:
        /* <DEDUP_REMOVED lines=20> */
.L_x_5517:
        /* <DEDUP_REMOVED lines=20> */
.L_x_5522:
        /* <DEDUP_REMOVED lines=24> */
[----:B------:R-:W-:-:S03]  /*18f30*/  IMAD.MOV R2, RZ, RZ, -R2 ;  /* 0x000000ffff027224 */ /* 0x000fc600078e0a02 */
[----:B------:R-:W-:Y:S01]  /*18f40*/  IADD3 R10, -R8, RZ, RZ ;  /* 0x000000ff080a7210 */ /* 0x000fe20007ffe1ff */
        /* <DEDUP_REMOVED lines=27> */
[----:B------:R-:W-:Y:S01]  /*19100*/  @!P1 LOP3.LUT R2, RZ, R18, RZ, 0x33, !PT ;  /* 0x00000012ff029212 */ /* 0x000fe200078e33ff */
[----:B------:R-:W-:-:S03]  /*19110*/  IMAD.MOV R18, RZ, RZ, -R18 ;  /* 0x000000ffff127224 */ /* 0x000fc600078e0a12 */
[----:B------:R-:W-:Y:S01]  /*19120*/  LOP3.LUT R17, RZ, R2, RZ, 0x33, !PT ;  /* 0x00000002ff117212 */ /* 0x000fe200078e33ff */
[----:B------:R-:W-:-:S04]  /*19130*/  IMAD R18, R2, R18, R3 ;  /* 0x0000001202127224 */ /* 0x000fc800078e0203 */
[----:B------:R-:W-:Y:S01]  /*19140*/  IMAD.IADD R17, R4, 0x1, R17 ;  /* 0x0000000104117824 */ /* 0x000fe200078e0211 */
[----:B------:R-:W-:Y:S06]  /*19150*/  BRA `(.L_x_5523) ;  /* 0x00000000000c7947 */ /* 0x000fec0003800000 */
.L_x_5518:
[----:B------:R-:W-:Y:S02]  /*19160*/  IMAD.MOV.U32 R17, RZ, RZ, RZ ;  /* 0x000000ffff117224 */ /* 0x000fe400078e00ff */
[----:B------:R-:W-:Y:S02]  /*19170*/  IMAD.U32 R16, RZ, RZ, UR6 ;  /* 0x00000006ff107e24 */ /* 0x000fe4000f8e00ff */
[----:B------:R-:W-:-:S07]  /*19180*/  IMAD.MOV.U32 R18, RZ, RZ, RZ ;  /* 0x000000ffff127224 */ /* 0x000fce00078e00ff */
.L_x_5523:
[----:B------:R-:W-:-:S13]  /*19190*/  ISETP.NE.AND P0, PT, R5, RZ, PT ;  /* 0x000000ff0500720c */ /* 0x000fda0003f05270 */
[----:B------:R-:W0:Y:S01]  /*191a0*/  @!P0 S2R R3, SR_CgaCtaId ;  /* 0x0000000000038919 */ /* 0x000e220000008800 */
[----:B------:R-:W-:-:S04]  /*191b0*/  @!P0 MOV R2, 0x400 ;  /* 0x0000040000028802 */ /* 0x000fc80000000f00 */
[----:B0-----:R-:W-:-:S05]  /*191c0*/  @!P0 LEA R2, R3, R2, 0x18 ;  /* 0x0000000203028211 */ /* 0x001fca00078ec0ff */
[----:B------:R0:W-:Y:S01]  /*191d0*/  @!P0 STS.128 [R2+0x388d0], R16 ;  /* 0x0388d01002008388 */ /* 0x0001e20000000c00 */
[----:B------:R-:W-:Y:S06]  /*191e0*/  BAR.ARV 0x5, 0x180 ;  /* 0x0146000000007b1d */ /* 0x000fec0000002000 */
.L_x_5516:
[----:B------:R2:W-:Y:S01]  /*191f0*/  STL [R1+0x2c], RZ ;  /* 0x00002cff01007387 */ /* 0x0005e20000100800 */
[----:B------:R-:W-:Y:S01]  /*19200*/  ULDC UR4, c[0x0][0xd3c] ;  /* 0x00034f0000047ab9 */ /* 0x000fe20000000800 */
[----:B------:R-:W-:Y:S01]  /*19210*/  MOV R28, 0x1 ;  /* 0x00000001001c7802 */ /* 0x000fe20000000f00 */
[----:B------:R-:W-:Y:S01]  /*19220*/  IMAD.MOV.U32 R25, RZ, RZ, RZ ;  /* 0x000000ffff197224 */ /* 0x000fe200078e00ff */
[----:B-1----:R-:W-:-:S13]  /*19230*/  ISETP.GE.AND P0, PT, R19, UR4, PT ;  /* 0x0000000413007c0c */ /* 0x002fda000bf06270 */
[----:B--2---:R-:W-:Y:S05]  /*19240*/  @P0 BRA `(.L_x_5524) ;  /* 0x0000007400940947 */ /* 0x004fea0003800000 */
[----:B------:R-:W2:Y:S01]  /*19250*/  LDL R4, [R1+0x8] ;  /* 0x0000080001047983 */ /* 0x000ea20000100800 */
[----:B------:R-:W1:Y:S01]  /*19260*/  S2UR UR5, SR_CgaCtaId ;  /* 0x00000000000579c3 */ /* 0x000e620000008800 */
[C---:B0-----:R-:W-:Y:S01]  /*19270*/  IMAD.SHL.U32 R2, R0.reuse, 0x8, RZ ;  /* 0x0000000800027824 */ /* 0x041fe200078e00ff */
[----:B------:R-:W-:Y:S01]  /*19280*/  LOP3.LUT R5, R0, 0x7f, RZ, 0xc0, !PT ;  /* 0x0000007f00057812 */ /* 0x000fe200078ec0ff */
[----:B------:R-:W-:Y:S01]  /*19290*/  UMOV UR4, 0x400 ;  /* 0x0000040000047882 */ /* 0x000fe20000000000 */
[----:B------:R-:W-:Y:S01]  /*192a0*/  BSSY B8, `(.L_x_5524) ;  /* 0x000075f000087945 */ /* 0x000fe20003800000 */
[----:B------:R-:W-:Y:S01]  /*192b0*/  IMAD.MOV.U32 R29, RZ, RZ, 0x1 ;  /* 0x00000001ff1d7424 */ /* 0x000fe200078e00ff */
[C---:B------:R-:W-:Y:S01]  /*192c0*/  LOP3.LUT R3, R2.reuse, 0x1f8, RZ, 0xc0, !PT ;  /* 0x000001f802037812 */ /* 0x040fe200078ec0ff */
[----:B------:R-:W-:Y:S01]  /*192d0*/  IMAD.SHL.U32 R36, R5, 0x8, RZ ;  /* 0x0000000805247824 */ /* 0x000fe200078e00ff */
[----:B------:R-:W-:Y:S02]  /*192e0*/  LOP3.LUT R2, R2, 0x38, RZ, 0xc0, !PT ;  /* 0x0000003802027812 */ /* 0x000fe400078ec0ff */
[----:B------:R-:W-:-:S02]  /*192f0*/  CS2R R24, SRZ ;  /* 0x0000000000187805 */ /* 0x000fc4000001ff00 */
[----:B------:R-:W-:Y:S01]  /*19300*/  LOP3.LUT R3, R3, 0x38, R0, 0x78, !PT ;  /* 0x0000003803037812 */ /* 0x000fe200078e7800 */
[----:B------:R-:W-:Y:S01]  /*19310*/  IMAD.SHL.U32 R0, R0, 0x10, RZ ;  /* 0x0000001000007824 */ /* 0x000fe200078e00ff */
[----:B------:R-:W-:Y:S01]  /*19320*/  ULDC.64 UR38, c[0x0][0x198] ;  /* 0x0000660000267ab9 */ /* 0x000fe20000000a00 */
[----:B------:R-:W-:Y:S01]  /*19330*/  IMAD.MOV.U32 R28, RZ, RZ, 0x1 ;  /* 0x00000001ff1c7424 */ /* 0x000fe200078e00ff */
[----:B------:R-:W-:Y:S01]  /*19340*/  LOP3.LUT R36, R3, 0x200, R36, 0xf8, !PT ;  /* 0x0000020003247812 */ /* 0x000fe200078ef824 */
[----:B------:R-:W-:Y:S01]  /*19350*/  ULDC UR36, c[0x0][0xc] ;  /* 0x0000030000247ab9 */ /* 0x000fe20000000800 */
[----:B------:R-:W-:-:S04]  /*19360*/  SHF.R.U32.HI R3, RZ, 0x3, R5 ;  /* 0x00000003ff037819 */ /* 0x000fc80000011605 */
[----:B------:R-:W-:Y:S02]  /*19370*/  LOP3.LUT R3, R3, 0x70, R0, 0xf8, !PT ;  /* 0x0000007003037812 */ /* 0x000fe400078ef800 */
[C---:B------:R-:W-:Y:S01]  /*19380*/  LOP3.LUT R0, R2.reuse, 0x40, RZ, 0xfc, !PT ;  /* 0x0000004002007812 */ /* 0x040fe200078efcff */
[----:B-1----:R-:W-:Y:S01]  /*19390*/  ULEA UR4, UR5, UR4, 0x18 ;  /* 0x0000000405047291 */ /* 0x002fe2000f8ec03f */
        /* <DEDUP_REMOVED lines=11> */
.L_x_5637:
[----:B------:R-:W0:Y:S02]  /*19450*/  LDC.64 R2, c[0x0][0xd88] ;  /* 0x00036200ff027b82 */ /* 0x000e240000000a00 */
[----:B0-----:R-:W-:-:S05]  /*19460*/  IMAD.WIDE R2, R19, 0x4, R2 ;  /* 0x0000000413027825 */ /* 0x001fca00078e0202 */
[----:B--2---:R-:W2:Y:S01]  /*19470*/  LDG.E R37, desc[UR40][R2.64] ;  /* 0x0000002802257981 */ /* 0x004ea2000c1e1900 */
[----:B------:R-:W-:Y:S05]  /*19480*/  YIELD ;  /* 0x0000000000007946 */ /* 0x000fea0003800000 */
[----:B------:R-:W-:Y:S01]  /*19490*/  ULDC.64 UR4, c[0x0][0xb20] ;  /* 0x0002c80000047ab9 */ /* 0x000fe20000000a00 */
[----:B------:R-:W-:Y:S01]  /*194a0*/  IMAD.MOV.U32 R34, RZ, RZ, RZ ;  /* 0x000000ffff227224 */ /* 0x000fe200078e00ff */
[----:B------:R-:W-:Y:S01]  /*194b0*/  ISETP.NE.U32.AND P0, PT, RZ, UR4, PT ;  /* 0x00000004ff007c0c */ /* 0x000fe2000bf05070 */
[----:B-1-3--:R-:W-:Y:S01]  /*194c0*/  IMAD.MOV.U32 R6, RZ, RZ, RZ ;  /* 0x000000ffff067224 */ /* 0x00afe200078e00ff */
        /* <DEDUP_REMOVED lines=46> */
[----:B--2---:R-:W-:-:S05]  /*197b0*/  IADD3 R9, -R8, R2, RZ ;  /* 0x0000000208097210 */ /* 0x004fca0007ffe1ff */
[----:B------:R1:W-:Y:S02]  /*197c0*/  STL [R1+0x10], R9 ;  /* 0x0000100901007387 */ /* 0x0003e40000100800 */
.L_x_5525:
        /* <DEDUP_REMOVED lines=9> */
.L_x_5526:
        /* <DEDUP_REMOVED lines=9> */
.L_x_5527:
        /* <DEDUP_REMOVED lines=8> */
[----:B--2---:R-:W-:Y:S02]  /*19970*/  @P1 IMAD.IADD R6, R5, 0x1, -R2 ;  /* 0x0000000105061824 */ /* 0x004fe400078e0a02 */
[----:B------:R-:W-:-:S02]  /*19980*/  IMAD.SHL.U32 R2, R17, 0x40, RZ ;  /* 0x0000004011027824 */ /* 0x000fc400078e00ff */
[----:B------:R-:W-:Y:S02]  /*19990*/  IMAD.IADD R31, R7, 0x1, R6 ;  /* 0x00000001071f7824 */ /* 0x000fe400078e0206 */
[----:B------:R-:W-:Y:S02]  /*199a0*/  VIADD R2, R2, 0x3f ;  /* 0x0000003f02027836 */ /* 0x000fe40000000000 */
[----:B------:R-:W-:Y:S02]  /*199b0*/  VIADD R5, R31, 0x3f ;  /* 0x0000003f1f057836 */ /* 0x000fe40000000000 */
[----:B---3--:R-:W-:-:S05]  /*199c0*/  @P0 IMAD.HI.U32 R4, R2, R4, RZ ;  /* 0x0000000402040227 */ /* 0x008fca00078e00ff */
        /* <DEDUP_REMOVED lines=9> */
[----:B------:R-:W-:-:S05]  /*19a60*/  VIMNMX R2, R5, R3, PT ;  /* 0x0000000305027248 */ /* 0x000fca0003fe0100 */
[--C-:B------:R-:W-:Y:S02]  /*19a70*/  IMAD R2, R2, 0x40, -R7.reuse ;  /* 0x0000004002027824 */ /* 0x100fe400078e0a07 */
        /* <DEDUP_REMOVED lines=20> */
.L_x_5692:
[----:B---3--:R-:W-:Y:S02]  /*19bc0*/  ISETP.NE.AND P0, PT, R14, RZ, PT ;  /* 0x000000ff0e00720c */ /* 0x008fe40003f05270 */
[----:B------:R-:W-:-:S11]  /*19bd0*/  PLOP3.LUT P6, PT, PT, PT, PT, 0x8, 0x0 ;  /* 0x000000000000781c */ /* 0x000fd60003fce170 */
[----:B------:R-:W-:Y:S05]  /*19be0*/  @P0 BRA `(.L_x_5531) ;  /* 0x00000000000c0947 */ /* 0x000fea0003800000 */
[----:B------:R-:W-:-:S03]  /*19bf0*/  UMOV UR4, 0xffffffff ;  /* 0xffffffff00047882 */ /* 0x000fc60000000000 */
[----:B------:R-:W-:Y:S05]  /*19c00*/  BRA.DIV UR4, `(.L_x_5532) ;  /* 0x00000082046c7947 */ /* 0x000fea000b800000 */
[----:B------:R-:W-:-:S13]  /*19c10*/  ELECT P6, URZ, PT ;  /* 0x00000000003f782f */ /* 0x000fda00038c0000 */
.L_x_5531:
        /* <DEDUP_REMOVED lines=9> */
.L_x_5695:
[----:B------:R-:W-:Y:S05]  /*19cb0*/  BSYNC B1 ;  /* 0x0000000000017941 */ /* 0x000fea0003800000 */
.L_x_5533:
        /* <DEDUP_REMOVED lines=10> */
.L_x_5696:
[----:B------:R-:W-:Y:S05]  /*19d60*/  BSYNC B2 ;  /* 0x0000000000027941 */ /* 0x000fea0003800000 */
.L_x_5537:
        /* <DEDUP_REMOVED lines=9> */
.L_x_5540:
[----:B------:R-:W-:Y:S05]  /*19e00*/  BSYNC B2 ;  /* 0x0000000000027941 */ /* 0x000fea0003800000 */
.L_x_5539:
        /* <DEDUP_REMOVED lines=12> */
.L_x_5541:
        /* <DEDUP_REMOVED lines=13> */
.L_x_5697:
[----:B------:R-:W-:Y:S05]  /*19fa0*/  BSYNC B2 ;  /* 0x0000000000027941 */ /* 0x000fea0003800000 */
.L_x_5542:
        /* <DEDUP_REMOVED lines=11> */
.L_x_5545:
[----:B------:R-:W-:Y:S05]  /*1a060*/  BSYNC B2 ;  /* 0x0000000000027941 */ /* 0x000fea0003800000 */
.L_x_5544:
        /* <DEDUP_REMOVED lines=9> */
.L_x_5546:
        /* <DEDUP_REMOVED lines=15> */
.L_x_5547:
        /* <DEDUP_REMOVED lines=15> */
.L_x_5548:
        /* <DEDUP_REMOVED lines=15> */
.L_x_5549:
        /* <DEDUP_REMOVED lines=15> */
.L_x_5550:
        /* <DEDUP_REMOVED lines=15> */
.L_x_5551:
        /* <DEDUP_REMOVED lines=15> */
.L_x_5552:
        /* <DEDUP_REMOVED lines=15> */
.L_x_5553:
        /* <DEDUP_REMOVED lines=10> */
.L_x_5536:
[----:B------:R-:W-:Y:S05]  /*1a830*/  BSYNC B1 ;  /* 0x0000000000017941 */ /* 0x000fea0003800000 */
.L_x_5535:
        /* <DEDUP_REMOVED lines=9> */
.L_x_5573:
        /* <DEDUP_REMOVED lines=11> */
.L_x_5698:
[----:B------:R-:W-:Y:S05]  /*1a980*/  BSYNC B2 ;  /* 0x0000000000027941 */ /* 0x000fea0003800000 */
.L_x_5556:
        /* <DEDUP_REMOVED lines=9> */
.L_x_5559:
[----:B------:R-:W-:Y:S05]  /*1aa20*/  BSYNC B2 ;  /* 0x0000000000027941 */ /* 0x000fea0003800000 */
.L_x_5558:
        /* <DEDUP_REMOVED lines=8> */
[----:B-1----:R-:W-:Y:S01]  /*1aab0*/  VIADD R9, R8, 0x38890 ;  /* 0x0003889008097836 */ /* 0x002fe20000000000 */
[----:B------:R-:W-:Y:S01]  /*1aac0*/  UMOV UR6, 0x0 ;  /* 0x0000000000067882 */ /* 0x000fe20000000000 */
[----:B------:R-:W-:-:S10]  /*1aad0*/  UMOV UR7, 0x12f00000 ;  /* 0x12f0000000077882 */ /* 0x000fd40000000000 */
.L_x_5560:
        /* <DEDUP_REMOVED lines=13> */
.L_x_5699:
[----:B------:R-:W-:Y:S05]  /*1abb0*/  BSYNC B2 ;  /* 0x0000000000027941 */ /* 0x000fea0003800000 */
.L_x_5561:
        /* <DEDUP_REMOVED lines=11> */
.L_x_5564:
[----:B------:R-:W-:Y:S05]  /*1ac70*/  BSYNC B2 ;  /* 0x0000000000027941 */ /* 0x000fea0003800000 */
.L_x_5563:
[----:B------:R-:W-:Y:S01]  /*1ac80*/  R2UR UR6, R2 ;  /* 0x00000000020672ca */ /* 0x000fe200000e0000 */
[----:B------:R-:W-:Y:S01]  /*1ac90*/  IMAD R9, R24, 0x10000, R23 ;  /* 0x0001000018097824 */ /* 0x000fe200078e0217 */
[----:B------:R-:W-:Y:S01]  /*1aca0*/  R2UR UR7, R3 ;  /* 0x00000000030772ca */ /* 0x000fe200000e0000 */
[----:B------:R-:W-:Y:S01]  /*1acb0*/  UIADD3 UR4, UP0, UR38, 0x670, URZ ;  /* 0x0000067026047890 */ /* 0x000fe2000ff1e03f */
[----:B------:R-:W-:Y:S01]  /*1acc0*/  R2UR UR10, R12 ;  /* 0x000000000c0a72ca */ /* 0x000fe200000e0000 */
[----:B------:R-:W-:Y:S01]  /*1acd0*/  VIADD R8, R8, 0x388b0 ;  /* 0x000388b008087836 */ /* 0x000fe20000000000 */
[----:B------:R-:W-:Y:S01]  /*1ace0*/  PLOP3.LUT P1, PT, PT, PT, PT, 0x80, 0x0 ;  /* 0x000000000000781c */ /* 0x000fe20003f2f070 */
[----:B------:R-:W-:Y:S01]  /*1acf0*/  UIADD3.X UR5, URZ, UR39, URZ, UP0, !UPT ;  /* 0x000000273f057290 */ /* 0x000fe200087fe43f */
[----:B------:R-:W-:-:S11]  /*1ad00*/  IADD3 R12, R9, 0x400, RZ ;  /* 0x00000400090c7810 */ /* 0x000fd60007ffe0ff */
.L_x_5565:
        /* <DEDUP_REMOVED lines=15> */
.L_x_5566:
        /* <DEDUP_REMOVED lines=15> */
.L_x_5567:
        /* <DEDUP_REMOVED lines=15> */
.L_x_5568:
        /* <DEDUP_REMOVED lines=15> */
.L_x_5569:
        /* <DEDUP_REMOVED lines=15> */
.L_x_5570:
        /* <DEDUP_REMOVED lines=15> */
.L_x_5571:
        /* <DEDUP_REMOVED lines=15> */
.L_x_5572:
        /* <DEDUP_REMOVED lines=10> */
.L_x_5555:
[----:B------:R-:W-:Y:S05]  /*1b440*/  BSYNC B1 ;  /* 0x0000000000017941 */ /* 0x000fea0003800000 */
.L_x_5554:
        /* <DEDUP_REMOVED lines=8> */
.L_x_5529:
[----:B------:R-:W-:Y:S05]  /*1b4d0*/  BSYNC B0 ;  /* 0x0000000000007941 */ /* 0x000fea0003800000 */
.L_x_5528:
        /* <DEDUP_REMOVED lines=35> */
.L_x_5575:
        /* <DEDUP_REMOVED lines=20> */
.L_x_5578:
[----:B------:R-:W-:Y:S05]  /*1b850*/  BSYNC B6 ;  /* 0x0000000000067941 */ /* 0x000fea0003800000 */
.L_x_5577:
        /* <DEDUP_REMOVED lines=19> */
[----:B-12---:R-:W-:Y:S05]  /*1b990*/  CALL.ABS.NOINC R2 ;  /* 0x0000000002007343 */ /* 0x006fea0003c00000 */
.L_x_5581:
        /* <DEDUP_REMOVED lines=15> */
.L_x_5580:
[----:B------:R-:W-:Y:S05]  /*1ba90*/  BSYNC B6 ;  /* 0x0000000000067941 */ /* 0x000fea0003800000 */
.L_x_5579:
[----:B------:R-:W-:Y:S01]  /*1baa0*/  ULDC.64 UR4, c[0x0][0xaf0] ;  /* 0x0002bc0000047ab9 */ /* 0x000fe20000000a00 */
[----:B------:R-:W0:Y:S01]  /*1bab0*/  S2R R20, SR_TID.X ;  /* 0x0000000000147919 */ /* 0x000e220000002100 */
[----:B------:R-:W-:Y:S01]  /*1bac0*/  ISETP.NE.U32.AND P0, PT, RZ, UR4, PT ;  /* 0x00000004ff007c0c */ /* 0x000fe2000bf05070 */
[----:B------:R-:W2:Y:S03]  /*1bad0*/  LDC R10, c[0x0][0x430] ;  /* 0x00010c00ff0a7b82 */ /* 0x000ea60000000800 */
[----:B------:R-:W-:-:S13]  /*1bae0*/  ISETP.NE.AND.EX P0, PT, RZ, UR5, PT, P0 ;  /* 0x00000005ff007c0c */ /* 0x000fda000bf05300 */
[----:B------:R-:W-:Y:S01]  /*1baf0*/  @P0 IADD3 R2, P1, R27, UR4, RZ ;  /* 0x000000041b020c10 */ /* 0x000fe2000ff3e0ff */
[----:B------:R-:W3:Y:S01]  /*1bb00*/  S2R R11, SR_TID.X ;  /* 0x00000000000b7919 */ /* 0x000ee20000002100 */
[----:B------:R-:W-:Y:S02]  /*1bb10*/  ULDC UR4, c[0x0][0x320] ;  /* 0x0000c80000047ab9 */ /* 0x000fe40000000800 */
[----:B------:R-:W-:-:S05]  /*1bb20*/  @P0 IADD3.X R3, R30, UR5, RZ, P1, !PT ;  /* 0x000000051e030c10 */ /* 0x000fca0008ffe4ff */
[----:B------:R4:W5:Y:S01]  /*1bb30*/  @P0 LDG.E R32, desc[UR40][R2.64] ;  /* 0x0000002802200981 */ /* 0x000962000c1e1900 */
[----:B0-----:R-:W-:-:S04]  /*1bb40*/  LOP3.LUT R20, R20, 0x7f, RZ, 0xc0, !PT ;  /* 0x0000007f14147812 */ /* 0x001fc800078ec0ff */
[----:B------:R-:W-:Y:S02]  /*1bb50*/  SHF.R.U32.HI R21, RZ, 0x3, R20 ;  /* 0x00000003ff157819 */ /* 0x000fe40000011614 */
[----:B------:R-:W0:Y:S02]  /*1bb60*/  S2R R20, SR_TID.X ;  /* 0x0000000000147919 */ /* 0x000e240000002100 */
[----:B0-----:R-:W-:-:S05]  /*1bb70*/  IMAD.SHL.U32 R20, R20, 0x10, RZ ;  /* 0x0000001014147824 */ /* 0x001fca00078e00ff */
[----:B------:R-:W-:Y:S02]  /*1bb80*/  LOP3.LUT R20, R21, 0x70, R20, 0xf8, !PT ;  /* 0x0000007015147812 */ /* 0x000fe400078ef814 */
[----:B------:R-:W0:Y:S01]  /*1bb90*/  S2R R21, SR_TID.X ;  /* 0x0000000000157919 */ /* 0x000e220000002100 */
[----:B--2---:R-:W-:Y:S02]  /*1bba0*/  ISETP.NE.AND P1, PT, R10, 0x1, PT ;  /* 0x000000010a00780c */ /* 0x004fe40003f25270 */
[----:B------:R-:W-:-:S11]  /*1bbb0*/  LEA R27, R35, 0xffffffc0, 0x6 ;  /* 0xffffffc0231b7811 */ /* 0x000fd600078e30ff */
[----:B----4-:R-:W2:Y:S01]  /*1bbc0*/  @P1 LDC R3, c[0x0][0x434] ;  /* 0x00010d00ff031b82 */ /* 0x010ea20000000800 */
[----:B0-----:R-:W-:-:S07]  /*1bbd0*/  IMAD.SHL.U32 R21, R21, 0x8, RZ ;  /* 0x0000000815157824 */ /* 0x001fce00078e00ff */
[----:B------:R-:W0:Y:S01]  /*1bbe0*/  @P1 LDC R2, c[0x0][0x438] ;  /* 0x00010e00ff021b82 */ /* 0x000e220000000800 */
[----:B------:R-:W-:-:S04]  /*1bbf0*/  LOP3.LUT R21, R21, 0x38, RZ, 0xc0, !PT ;  /* 0x0000003815157812 */ /* 0x000fc800078ec0ff */
[----:B------:R-:W-:-:S04]  /*1bc00*/  LOP3.LUT R21, R21, 0x40, RZ, 0xfc, !PT ;  /* 0x0000004015157812 */ /* 0x000fc800078efcff */
[----:B------:R-:W-:Y:S02]  /*1bc10*/  ISETP.GE.AND P2, PT, R21, UR4, PT ;  /* 0x0000000415007c0c */ /* 0x000fe4000bf46270 */
[----:B------:R-:W4:Y:S01]  /*1bc20*/  S2R R21, SR_TID.X ;  /* 0x0000000000157919 */ /* 0x000f220000002100 */
[----:B------:R-:W-:-:S05]  /*1bc30*/  IMAD.IADD R4, R20, 0x1, R27 ;  /* 0x0000000114047824 */ /* 0x000fca00078e021b */
[C---:B------:R-:W-:Y:S01]  /*1bc40*/  ISETP.GE.AND P0, PT, R4.reuse, R31, PT ;  /* 0x0000001f0400720c */ /* 0x040fe20003f06270 */
[----:B------:R-:W-:Y:S02]  /*1bc50*/  IMAD.IADD R0, R4, 0x1, R34 ;  /* 0x0000000104007824 */ /* 0x000fe400078e0222 */
[----:B---3--:R-:W-:Y:S01]  /*1bc60*/  IMAD.SHL.U32 R11, R11, 0x8, RZ ;  /* 0x000000080b0b7824 */ /* 0x008fe200078e00ff */
[----:B------:R-:W-:Y:S01]  /*1bc70*/  ISETP.GT.U32.OR P0, PT, R20, 0x3f, P0 ;  /* 0x0000003f1400780c */ /* 0x000fe20000704470 */
[----:B--2---:R-:W-:-:S03]  /*1bc80*/  @P1 IMAD.HI.U32 R3, R0, R3, RZ ;  /* 0x0000000300031227 */ /* 0x004fc600078e00ff */
[----:B------:R-:W-:Y:S01]  /*1bc90*/  LOP3.LUT R11, R11, 0x38, RZ, 0xc0, !PT ;  /* 0x000000380b0b7812 */ /* 0x000fe200078ec0ff */
[----:B------:R-:W-:Y:S01]  /*1bca0*/  IMAD.MOV.U32 R8, RZ, RZ, R0 ;  /* 0x000000ffff087224 */ /* 0x000fe200078e0000 */
[----:B0-----:R-:W-:Y:S02]  /*1bcb0*/  @P1 SHF.R.U32.HI R8, RZ, R2, R3 ;  /* 0x00000002ff081219 */ /* 0x001fe40000011603 */
[----:B------:R-:W-:Y:S02]  /*1bcc0*/  ISETP.GE.AND P1, PT, R11, UR4, PT ;  /* 0x000000040b007c0c */ /* 0x000fe4000bf26270 */
[----:B------:R-:W-:Y:S02]  /*1bcd0*/  LOP3.LUT R22, R22, 0xffffffbf, RZ, 0xc0, !PT ;  /* 0xffffffbf16167812 */ /* 0x000fe400078ec0ff */
[----:B-1----:R-:W-:Y:S01]  /*1bce0*/  SEL R9, RZ, 0xffffffff, P2 ;  /* 0xffffffffff097807 */ /* 0x002fe20001000000 */
[----:B------:R-:W0:Y:S01]  /*1bcf0*/  @!P0 LDC.64 R2, c[0x0][0x428] ;  /* 0x00010a00ff028b82 */ /* 0x000e220000000a00 */
[----:B------:R-:W-:Y:S01]  /*1bd00*/  @P2 LOP3.LUT R22, R22, 0x40, RZ, 0xfc, !PT ;  /* 0x0000004016162812 */ /* 0x000fe200078efcff */
[----:B----4-:R-:W-:Y:S01]  /*1bd10*/  IMAD.SHL.U32 R21, R21, 0x8, RZ ;  /* 0x0000000815157824 */ /* 0x010fe200078e00ff */
        /* <DEDUP_REMOVED lines=25> */
[----:B------:R-:W-:Y:S01]  /*1beb0*/  @!P0 IMAD.IADD R3, R7, 0x1, R3 ;  /* 0x0000000107038824 */ /* 0x000fe200078e0203 */
[----:B------:R-:W-:-:S04]  /*1bec0*/  MOV R2, RZ ;  /* 0x000000ff00027202 */ /* 0x000fc80000000f00 */
        /* <DEDUP_REMOVED lines=30> */
.L_x_5702:
        /* <DEDUP_REMOVED lines=11> */
.L_x_5583:
        /* <DEDUP_REMOVED lines=9> */
.L_x_5703:
[----:B------:R-:W-:Y:S05]  /*1c1f0*/  BSYNC B0 ;  /* 0x0000000000007941 */ /* 0x000fea0003800000 */
.L_x_5584:
[----:B------:R-:W0:Y:S01]  /*1c200*/  LDL R2, [R1+0xc] ;  /* 0x00000c0001027983 */ /* 0x000e220000100800 */
[----:B------:R-:W-:-:S03]  /*1c210*/  ULDC.64 UR4, c[0x0][0x300] ;  /* 0x0000c00000047ab9 */ /* 0x000fc60000000a00 */
[----:B------:R-:W2:Y:S01]  /*1c220*/  LDL R4, [R1+0x4] ;  /* 0x0000040001047983 */ /* 0x000ea20000100800 */
        /* <DEDUP_REMOVED lines=17> */
[----:B-1----:R-:W-:Y:S02]  /*1c340*/  IMAD R5, R25, 0x1000, R36 ;  /* 0x0000100019057824 */ /* 0x002fe400078e0224 */
[----:B------:R-:W-:Y:S02]  /*1c350*/  IMAD.IADD R3, R3, 0x1, R0 ;  /* 0x0000000103037824 */ /* 0x000fe400078e0200 */
[----:B------:R-:W-:Y:S02]  /*1c360*/  IMAD R0, R30, UR4, RZ ;  /* 0x000000041e007c24 */ /* 0x000fe4000f8e02ff */
[----:B------:R-:W-:-:S04]  /*1c370*/  IMAD.WIDE.U32 R2, R18, UR4, R2 ;  /* 0x0000000412027c25 */ /* 0x000fc8000f8e0002 */
[----:B------:R-:W-:Y:S01]  /*1c380*/  IMAD R0, R18, UR5, R0 ;  /* 0x0000000512007c24 */ /* 0x000fe2000f8e0200 */
[----:B------:R-:W-:-:S03]  /*1c390*/  ULDC.64 UR4, c[0x0][0x2e8] ;  /* 0x0000ba0000047ab9 */ /* 0x000fc60000000a00 */
        /* <DEDUP_REMOVED lines=41> */
.L_x_5713:
        /* <DEDUP_REMOVED lines=10> */
.L_x_5587:
        /* <DEDUP_REMOVED lines=11> */
.L_x_5588:
        /* <DEDUP_REMOVED lines=22> */
[----:B0-----:R-:W-:Y:S01]  /*1c8e0*/  MOV R4, UR4 ;  /* 0x0000000400047c02 */ /* 0x001fe20008000f00 */
[----:B------:R-:W-:Y:S01]  /*1c8f0*/  IMAD.U32 R5, RZ, RZ, UR5 ;  /* 0x00000005ff057e24 */ /* 0x000fe2000f8e00ff */
        /* <DEDUP_REMOVED lines=10> */
.L_x_5590:
[----:B------:R-:W-:Y:S05]  /*1c9a0*/  BSYNC B6 ;  /* 0x0000000000067941 */ /* 0x000fea0003800000 */
.L_x_5589:
        /* <DEDUP_REMOVED lines=12> */
[----:B0-----:R-:W-:Y:S02]  /*1ca70*/  IMAD.SHL.U32 R0, R0, 0x10, RZ ;  /* 0x0000001000007824 */ /* 0x001fe400078e00ff */
[----:B--2---:R-:W-:Y:S02]  /*1ca80*/  IMAD.MOV.U32 R21, RZ, RZ, R20 ;  /* 0x000000ffff157224 */ /* 0x004fe400078e0014 */
[----:B------:R-:W2:Y:S01]  /*1ca90*/  LDL R20, [R1+0x14] ;  /* 0x0000140001147983 */ /* 0x000ea20000100800 */
[----:B------:R-:W-:Y:S02]  /*1caa0*/  LOP3.LUT R0, R2, 0x70, R0, 0xf8, !PT ;  /* 0x0000007002007812 */ /* 0x000fe400078ef800 */
[----:B------:R-:W0:Y:S03]  /*1cab0*/  @P0 LDC R2, c[0x0][0x44c] ;  /* 0x00011300ff020b82 */ /* 0x000e260000000800 */
[----:B------:R-:W-:-:S02]  /*1cac0*/  IMAD R37, R17, 0x40, R0 ;  /* 0x0000004011257824 */ /* 0x000fc400078e0200 */
[----:B----4-:R-:W-:Y:S02]  /*1cad0*/  IMAD R4, R4, UR4, RZ ;  /* 0x0000000404047c24 */ /* 0x010fe4000f8e02ff */
[----:B------:R-:W-:Y:S02]  /*1cae0*/  IMAD.MOV.U32 R0, RZ, RZ, R37 ;  /* 0x000000ffff007224 */ /* 0x000fe400078e0025 */
[----:B------:R-:W-:Y:S02]  /*1caf0*/  IMAD R4, R5, UR5, R4 ;  /* 0x0000000505047c24 */ /* 0x000fe4000f8e0204 */
        /* <DEDUP_REMOVED lines=25> */
[----:B------:R-:W-:Y:S01]  /*1cc90*/  IMAD R0, R6, R0, R37 ;  /* 0x0000000006007224 */ /* 0x000fe200078e0225 */
[----:B------:R-:W-:-:S04]  /*1cca0*/  IADD3 R3, R3, R4, RZ ;  /* 0x0000000403037210 */ /* 0x000fc80007ffe0ff */
        /* <DEDUP_REMOVED lines=47> */
.L_x_5722:
        /* <DEDUP_REMOVED lines=11> */
.L_x_5592:
        /* <DEDUP_REMOVED lines=28> */
.L_x_5594:
[----:B------:R-:W-:Y:S05]  /*1d210*/  BSYNC B6 ;  /* 0x0000000000067941 */ /* 0x000fea0003800000 */
.L_x_5593:
        /* <DEDUP_REMOVED lines=55> */
[----:B------:R-:W-:Y:S02]  /*1d590*/  ULDC UR4, c[0x0][0x3b8] ;  /* 0x0000ee0000047ab9 */ /* 0x000fe40000000800 */
        /* <DEDUP_REMOVED lines=26> */
[----:B------:R-:W-:Y:S02]  /*1d740*/  IADD3 R0, R2, R0, R3 ;  /* 0x0000000002007210 */ /* 0x000fe40007ffe003 */
[----:B0-----:R-:W-:-:S04]  /*1d750*/  SHF.L.U32 R21, R21, 0x3, RZ ;  /* 0x0000000315157819 */ /* 0x001fc800000006ff */
[----:B------:R-:W-:Y:S01]  /*1d760*/  LOP3.LUT R21, R21, 0x38, RZ, 0xc0, !PT ;  /* 0x0000003815157812 */ /* 0x000fe200078ec0ff */
[----:B-1----:R-:W-:-:S03]  /*1d770*/  IMAD.SHL.U32 R7, R7, 0x8, RZ ;  /* 0x0000000807077824 */ /* 0x002fc600078e00ff */
[----:B------:R-:W-:Y:S02]  /*1d780*/  LOP3.LUT R8, R21, 0x140, RZ, 0xfc, !PT ;  /* 0x0000014015087812 */ /* 0x000fe400078efcff */
[----:B------:R-:W-:Y:S02]  /*1d790*/  LOP3.LUT R7, R7, 0x38, RZ, 0xc0, !PT ;  /* 0x0000003807077812 */ /* 0x000fe400078ec0ff */
[----:B------:R-:W-:Y:S02]  /*1d7a0*/  ISETP.GE.AND P3, PT, R8, UR4, PT ;  /* 0x0000000408007c0c */ /* 0x000fe4000bf66270 */
[----:B------:R-:W-:Y:S02]  /*1d7b0*/  LOP3.LUT R7, R7, 0x180, RZ, 0xfc, !PT ;  /* 0x0000018007077812 */ /* 0x000fe400078efcff */
[----:B------:R-:W-:Y:S02]  /*1d7c0*/  SEL R3, RZ, 0x20, P3 ;  /* 0x00000020ff037807 */ /* 0x000fe40001800000 */
[----:B------:R-:W-:-:S02]  /*1d7d0*/  ISETP.GE.AND P0, PT, R7, UR4, PT ;  /* 0x0000000407007c0c */ /* 0x000fc4000bf06270 */
[----:B------:R-:W-:Y:S02]  /*1d7e0*/  LOP3.LUT R7, R21, 0x1c0, RZ, 0xfc, !PT ;  /* 0x000001c015077812 */ /* 0x000fe400078efcff */
        /* <DEDUP_REMOVED lines=100> */
.L_x_5732:
        /* <DEDUP_REMOVED lines=26> */
.L_x_5597:
[----:B------:R-:W-:Y:S05]  /*1dfd0*/  BSYNC B0 ;  /* 0x0000000000007941 */ /* 0x000fea0003800000 */
.L_x_5596:
[----:B------:R-:W-:Y:S01]  /*1dfe0*/  NOP ;  /* 0x0000000000007918 */ /* 0x000fe20000000000 */
[----:B------:R-:W-:-:S13]  /*1dff0*/  PLOP3.LUT P0, PT, PT, PT, PT, 0x80, 0x0 ;  /* 0x000000000000781c */ /* 0x000fda0003f0f070 */
.L_x_5598:
        /* <DEDUP_REMOVED lines=18> */
.L_x_5733:
[----:B------:R-:W-:Y:S05]  /*1e120*/  BSYNC B0 ;  /* 0x0000000000007941 */ /* 0x000fea0003800000 */
.L_x_5599:
[----:B------:R-:W2:Y:S02]  /*1e130*/  LDL R2, [R1+0x50] ;  /* 0x0000500001027983 */ /* 0x000ea40000100800 */
[----:B--2---:R-:W-:-:S13]  /*1e140*/  ISETP.NE.AND P0, PT, R2, 0x3, PT ;  /* 0x000000030200780c */ /* 0x004fda0003f05270 */
[----:B------:R-:W-:Y:S05]  /*1e150*/  @!P0 BRA `(.L_x_5601) ;  /* 0x0000000000048947 */ /* 0x000fea0003800000 */
[----:B------:R-:W-:Y:S01]  /*1e160*/  BPT.TRAP 0x1 ;  /* 0x000000040000795c */ /* 0x000fe20000300000 */
.L_x_5601:
[----:B-1----:R-:W-:Y:S01]  /*1e170*/  SHF.L.U32 R0, R28, 0x1f, RZ ;  /* 0x0000001f1c007819 */ /* 0x002fe200000006ff */
[----:B------:R-:W-:Y:S03]  /*1e180*/  BSSY B0, `(.L_x_5602) ;  /* 0x0000003000007945 */ /* 0x000fe60003800000 */
[----:B------:R-:W1:Y:S02]  /*1e190*/  SYNCS.PHASECHK.TRANS64.TRYWAIT P0, [R31+URZ+0x38860], R0 ;  /* 0x038860001f0075a7 */ /* 0x000e64000800017f */
[----:B-1----:R-:W-:Y:S05]  /*1e1a0*/  @!P0 BRA `(.L_x_5603) ;  /* 0x0000005400348947 */ /* 0x002fea0003800000 */
.L_x_5734:
[----:B------:R-:W-:Y:S05]  /*1e1b0*/  BSYNC B0 ;  /* 0x0000000000007941 */ /* 0x000fea0003800000 */
.L_x_5602:
        /* <DEDUP_REMOVED lines=40> */
[----:B--2---:R-:W-:Y:S02]  /*1e440*/  IADD3.X R3, RZ, R3, RZ, P0, !PT ;  /* 0x00000003ff037210 */ /* 0x004fe400007fe4ff */
[----:B------:R-:W-:Y:S02]  /*1e450*/  ISETP.LT.OR P0, PT, R27, 0x1, P1 ;  /* 0x000000011b00780c */ /* 0x000fe40000f01670 */
[----:B------:R-:W-:-:S07]  /*1e460*/  PRMT R7, R33, 0x8880, RZ ;  /* 0x0000888021077816 */ /* 0x000fce00000000ff */
        /* <DEDUP_REMOVED lines=68> */
.L_x_5744:
        /* <DEDUP_REMOVED lines=34> */
.L_x_5605:
        /* <DEDUP_REMOVED lines=11> */
.L_x_5606:
        /* <DEDUP_REMOVED lines=11> */
.L_x_5621:
        /* <DEDUP_REMOVED lines=24> */
[----:B------:R-:W0:Y:S02]  /*1edb0*/  @!P1 LDC.64 R8, c[0x0][0x418] ;  /* 0x00010600ff089b82 */ /* 0x000e240000000a00 */
[----:B------:R-:W-:Y:S02]  /*1edc0*/  @!P1 IMAD.IADD R3, R4, 0x1, R3 ;  /* 0x0000000104039824 */ /* 0x000fe400078e0203 */
        /* <DEDUP_REMOVED lines=16> */
.L_x_5609:
[----:B------:R-:W-:Y:S01]  /*1eed0*/  IMAD R6, R25, 0x8, R23 ;  /* 0x0000000819067824 */ /* 0x000fe200078e0217 */
[----:B------:R-:W-:Y:S01]  /*1eee0*/  SHF.L.U32 R21, R28, 0x1f, RZ ;  /* 0x0000001f1c157819 */ /* 0x000fe200000006ff */
[----:B------:R-:W-:Y:S01]  /*1eef0*/  BSSY B1, `(.L_x_5610) ;  /* 0x0000004000017945 */ /* 0x000fe20003800000 */
[----:B------:R-:W-:Y:S02]  /*1ef00*/  SHF.R.S32.HI R9, RZ, 0x1f, R5 ;  /* 0x0000001fff097819 */ /* 0x000fe40000011405 */
[----:B------:R-:W0:Y:S02]  /*1ef10*/  SYNCS.PHASECHK.TRANS64.TRYWAIT P0, [R6+URZ+0x38840], R21 ;  /* 0x03884015060075a7 */ /* 0x000e24000800017f */
[----:B0-----:R-:W-:Y:S05]  /*1ef20*/  @!P0 BRA `(.L_x_5611) ;  /* 0x0000005000108947 */ /* 0x001fea0003800000 */
.L_x_5745:
[----:B------:R-:W-:Y:S05]  /*1ef30*/  BSYNC B1 ;  /* 0x0000000000017941 */ /* 0x000fea0003800000 */
.L_x_5610:
        /* <DEDUP_REMOVED lines=42> */
.L_x_5755:
        /* <DEDUP_REMOVED lines=8> */
.L_x_5613:
        /* <DEDUP_REMOVED lines=11> */
.L_x_5614:
[----:B------:R2:W-:Y:S01]  /*1f310*/  SYNCS.ARRIVE.TRANS64.A1T0 RZ, [R6+URZ+0x38830], RZ ;  /* 0x038830ff06ff79a7 */ /* 0x0005e2000810003f */
[----:B------:R-:W-:Y:S05]  /*1f320*/  @!P2 BRA `(.L_x_5615) ;  /* 0x000000000004a947 */ /* 0x000fea0003800000 */
[----:B------:R-:W-:Y:S01]  /*1f330*/  BPT.TRAP 0x1 ;  /* 0x000000040000795c */ /* 0x000fe20000300000 */
.L_x_5615:
[----:B------:R-:W3:Y:S01]  /*1f340*/  SYNCS.PHASECHK.TRANS64.TRYWAIT P0, [R6+URZ+0x38860], R21 ;  /* 0x03886015060075a7 */ /* 0x000ee2000800017f */
[----:B------:R-:W-:Y:S04]  /*1f350*/  BSSY B1, `(.L_x_5616) ;  /* 0x0000002000017945 */ /* 0x000fe80003800000 */
[----:B---3--:R-:W-:Y:S05]  /*1f360*/  @!P0 BRA `(.L_x_5617) ;  /* 0x0000005000308947 */ /* 0x008fea0003800000 */
.L_x_5756:
[----:B------:R-:W-:Y:S05]  /*1f370*/  BSYNC B1 ;  /* 0x0000000000017941 */ /* 0x000fea0003800000 */
.L_x_5616:
        /* <DEDUP_REMOVED lines=81> */
.L_x_5766:
        /* <DEDUP_REMOVED lines=25> */
.L_x_5619:
        /* <DEDUP_REMOVED lines=11> */
.L_x_5620:
[----:B------:R1:W-:Y:S01]  /*1fad0*/  SYNCS.ARRIVE.TRANS64.A1T0 RZ, [R6+URZ+0x38850], RZ ;  /* 0x038850ff06ff79a7 */ /* 0x0003e2000810003f */
[----:B------:R-:W-:Y:S05]  /*1fae0*/  @P3 BRA `(.L_x_5621) ;  /* 0xfffffff000503947 */ /* 0x000fea000383ffff */
.L_x_5608:
[----:B------:R-:W-:Y:S05]  /*1faf0*/  BSYNC B0 ;  /* 0x0000000000007941 */ /* 0x000fea0003800000 */
.L_x_5607:
        /* <DEDUP_REMOVED lines=21> */
.L_x_5623:
[----:B------:R-:W-:Y:S05]  /*1fc50*/  BSYNC B0 ;  /* 0x0000000000007941 */ /* 0x000fea0003800000 */
.L_x_5622:
[----:B------:R-:W-:-:S07]  /*1fc60*/  SEL R25, R25, RZ, P0 ;  /* 0x000000ff19197207 */ /* 0x000fce0000000000 */
.L_x_5576:
[----:B------:R-:W-:Y:S05]  /*1fc70*/  BSYNC B7 ;  /* 0x0000000000077941 */ /* 0x000fea0003800000 */
.L_x_5574:
        /* <DEDUP_REMOVED lines=11> */
.L_x_5624:
        /* <DEDUP_REMOVED lines=26> */
[----:B------:R-:W1:Y:S02]  /*1fed0*/  SHFL.UP PT, R14, R5, 0x4, RZ ;  /* 0x04800000050e7989 */ /* 0x000e6400000e00ff */
[----:B-123--:R-:W-:-:S05]  /*1fee0*/  SEL R6, R14, RZ, P3 ;  /* 0x000000ff0e067207 */ /* 0x00efca0001800000 */
        /* <DEDUP_REMOVED lines=8> */
.L_x_5776:
[----:B------:R-:W-:Y:S02]  /*1ff70*/  ULDC UR4, c[0x0][0xd38] ;  /* 0x00034e0000047ab9 */ /* 0x000fe40000000800 */
[----:B------:R-:W-:-:S04]  /*1ff80*/  IMAD.U32 R4, RZ, RZ, UR4 ;  /* 0x00000004ff047e24 */ /* 0x000fc8000f8e00ff */
[----:B-1----:R-:W-:-:S04]  /*1ff90*/  IMAD R5, R14, R4, RZ ;  /* 0x000000040e057224 */ /* 0x002fc800078e02ff */
[----:B------:R-:W-:-:S05]  /*1ffa0*/  IMAD.IADD R16, R16, 0x1, R5 ;  /* 0x0000000110107824 */ /* 0x000fca00078e0205 */
[----:B------:R-:W-:-:S13]  /*1ffb0*/  ISETP.GT.AND P6, PT, R16, R0, PT ;  /* 0x000000001000720c */ /* 0x000fda0003fc4270 */
[----:B------:R-:W-:Y:S05]  /*1ffc0*/  @P6 BRA `(.L_x_5627) ;  /* 0x00000000009c6947 */ /* 0x000fea0003800000 */
.L_x_5632:
        /* <DEDUP_REMOVED lines=14> */
.L_x_5630:
[----:B------:R-:W-:Y:S05]  /*200b0*/  BSYNC B0 ;  /* 0x0000000000007941 */ /* 0x000fea0003800000 */
.L_x_5629:
        /* <DEDUP_REMOVED lines=17> */
[----:B------:R0:W1:Y:S02]  /*201d0*/  SHFL.IDX PT, R14, R3, 0x1f, 0x1f ;  /* 0x03e01f00030e7f89 */ /* 0x00006400000e0000 */
.L_x_5784:
[----:B------:R-:W-:Y:S02]  /*201e0*/  ULDC UR4, c[0x0][0xd38] ;  /* 0x00034e0000047ab9 */ /* 0x000fe40000000800 */
[----:B------:R-:W-:-:S04]  /*201f0*/  IMAD.U32 R4, RZ, RZ, UR4 ;  /* 0x00000004ff047e24 */ /* 0x000fc8000f8e00ff */
[----:B-1----:R-:W-:-:S04]  /*20200*/  IMAD R5, R14, R4, RZ ;  /* 0x000000040e057224 */ /* 0x002fc800078e02ff */
[----:B------:R-:W-:-:S05]  /*20210*/  IMAD.IADD R16, R5, 0x1, R16 ;  /* 0x0000000105107824 */ /* 0x000fca00078e0210 */
[----:B------:R-:W-:-:S13]  /*20220*/  ISETP.GT.AND P6, PT, R16, R0, PT ;  /* 0x000000001000720c */ /* 0x000fda0003fc4270 */
[----:B------:R-:W-:Y:S05]  /*20230*/  @!P6 BRA `(.L_x_5632) ;  /* 0xfffffffc0064e947 */ /* 0x000fea000383ffff */
.L_x_5627:
        /* <DEDUP_REMOVED lines=8> */
.L_x_5788:
[----:B------:R-:W-:Y:S01]  /*202c0*/  ISETP.NE.AND P0, PT, R6, RZ, PT ;  /* 0x000000ff0600720c */ /* 0x000fe20003f05270 */
[----:B------:R-:W-:-:S12]  /*202d0*/  IMAD.MOV.U32 R6, RZ, RZ, RZ ;  /* 0x000000ffff067224 */ /* 0x000fd800078e00ff */
[----:B------:R-:W-:Y:S05]  /*202e0*/  @!P0 BRA `(.L_x_5634) ;  /* 0x0000000000108947 */ /* 0x000fea0003800000 */
[----:B------:R-:W-:Y:S01]  /*202f0*/  UMOV UR4, 0xffffffff ;  /* 0xffffffff00047882 */ /* 0x000fe20000000000 */
[----:B------:R-:W-:Y:S02]  /*20300*/  VIADD R12, R5, 0xffffffff ;  /* 0xffffffff050c7836 */ /* 0x000fe40000000000 */
[----:B------:R-:W-:Y:S05]  /*20310*/  BRA.DIV UR4, `(.L_x_5635) ;  /* 0x00000052045c7947 */ /* 0x000fea000b800000 */
[----:B------:R3:W4:Y:S02]  /*20320*/  SHFL.IDX PT, R6, R3, R12, 0x1f ;  /* 0x00001f0c03067589 */ /* 0x00072400000e0000 */
.L_x_5634:
[----:B01-3--:R-:W0:Y:S01]  /*20330*/  LDC.64 R2, c[0x0][0xd90] ;  /* 0x00036400ff027b82 */ /* 0x00be220000000a00 */
[----:B------:R-:W-:-:S04]  /*20340*/  IMAD.IADD R19, R5, 0x1, R19 ;  /* 0x0000000105137824 */ /* 0x000fc800078e0213 */
[----:B0-----:R-:W-:-:S05]  /*20350*/  IMAD.WIDE R2, R19, 0x4, R2 ;  /* 0x0000000413027825 */ /* 0x001fca00078e0202 */
[----:B------:R0:W2:Y:S01]  /*20360*/  LDG.E R7, desc[UR40][R2.64] ;  /* 0x0000002802077981 */ /* 0x0000a2000c1e1900 */
[----:B----4-:R-:W-:-:S04]  /*20370*/  IMAD R16, R6, R4, R16 ;  /* 0x0000000406107224 */ /* 0x010fc800078e0210 */
[----:B------:R-:W-:Y:S02]  /*20380*/  IMAD.IADD R0, R0, 0x1, -R16 ;  /* 0x0000000100007824 */ /* 0x000fe400078e0a10 */
[----:B0-----:R-:W-:Y:S02]  /*20390*/  IMAD.MOV.U32 R2, RZ, RZ, RZ ;  /* 0x000000ffff027224 */ /* 0x001fe400078e00ff */
[----:B--2---:R-:W-:-:S05]  /*203a0*/  IMAD R5, R17, R7, RZ ;  /* 0x0000000711057224 */ /* 0x004fca00078e02ff */
        /* <DEDUP_REMOVED lines=38> */
[----:B------:R-:W-:-:S03]  /*20610*/  IABS R9, R5 ;  /* 0x0000000500097213 */ /* 0x000fc60000000000 */
        /* <DEDUP_REMOVED lines=13> */
[----:B------:R-:W-:Y:S01]  /*206f0*/  @!P1 LOP3.LUT R2, RZ, R4, RZ, 0x33, !PT ;  /* 0x00000004ff029212 */ /* 0x000fe200078e33ff */
[----:B------:R-:W-:-:S04]  /*20700*/  IMAD.MOV R4, RZ, RZ, -R4 ;  /* 0x000000ffff047224 */ /* 0x000fc800078e0a04 */
[----:B------:R-:W-:Y:S01]  /*20710*/  IMAD R18, R2, R4, R5 ;  /* 0x0000000402127224 */ /* 0x000fe200078e0205 */
[----:B------:R-:W-:-:S05]  /*20720*/  LOP3.LUT R2, RZ, R2, RZ, 0x33, !PT ;  /* 0x00000002ff027212 */ /* 0x000fca00078e33ff */
[----:B------:R-:W-:Y:S01]  /*20730*/  IMAD.IADD R17, R17, 0x1, R2 ;  /* 0x0000000111117824 */ /* 0x000fe200078e0202 */
[----:B------:R-:W-:Y:S06]  /*20740*/  BRA `(.L_x_5636) ;  /* 0x00000000001c7947 */ /* 0x000fec0003800000 */
.L_x_5628:
[----:B------:R-:W-:Y:S01]  /*20750*/  UMOV UR4, URZ ;  /* 0x0000003f00047c82 */ /* 0x000fe20008000000 */
[----:B------:R-:W-:Y:S01]  /*20760*/  UMOV UR5, URZ ;  /* 0x0000003f00057c82 */ /* 0x000fe20008000000 */
[----:B------:R-:W-:Y:S01]  /*20770*/  ULDC UR6, c[0x0][0xd3c] ;  /* 0x00034f0000067ab9 */ /* 0x000fe20000000800 */
[----:B------:R-:W-:Y:S01]  /*20780*/  IMAD.MOV.U32 R16, RZ, RZ, R0 ;  /* 0x000000ffff107224 */ /* 0x000fe200078e0000 */
[----:B------:R-:W-:Y:S01]  /*20790*/  MOV R19, UR6 ;  /* 0x0000000600137c02 */ /* 0x000fe20008000f00 */
[----:B------:R-:W-:Y:S02]  /*207a0*/  IMAD.U32 R17, RZ, RZ, UR4 ;  /* 0x00000004ff117e24 */ /* 0x000fe4000f8e00ff */
[----:B------:R-:W-:-:S07]  /*207b0*/  IMAD.U32 R18, RZ, RZ, UR5 ;  /* 0x00000005ff127e24 */ /* 0x000fce000f8e00ff */
.L_x_5636:
        /* <DEDUP_REMOVED lines=10> */
.L_x_5625:
[----:B------:R-:W-:Y:S02]  /*20860*/  ULDC UR4, c[0x0][0xd3c] ;  /* 0x00034f0000047ab9 */ /* 0x000fe40000000800 */
[----:B0-----:R-:W-:-:S13]  /*20870*/  ISETP.GE.AND P0, PT, R19, UR4, PT ;  /* 0x0000000413007c0c */ /* 0x001fda000bf06270 */
[----:B------:R-:W-:Y:S05]  /*20880*/  @!P0 BRA `(.L_x_5637) ;  /* 0xffffff8800f08947 */ /* 0x000fea000383ffff */
[----:B------:R-:W-:Y:S05]  /*20890*/  BSYNC B8 ;  /* 0x0000000000087941 */ /* 0x000fea0003800000 */
.L_x_5524:
        /* <DEDUP_REMOVED lines=12> */
.L_x_5791:
[----:B------:R-:W-:Y:S05]  /*20960*/  BSYNC B0 ;  /* 0x0000000000007941 */ /* 0x000fea0003800000 */
.L_x_5638:
[----:B------:R-:W-:-:S03]  /*20970*/  UMOV UR4, 0xffffffff ;  /* 0xffffffff00047882 */ /* 0x000fc60000000000 */
[----:B------:R-:W-:Y:S05]  /*20980*/  BRA.DIV UR4, `(.L_x_5640) ;  /* 0x0000004a04fc7947 */ /* 0x000fea000b800000 */
[----:B0-----:R-:W0:Y:S02]  /*20990*/  S2R R0, SR_TID.X ;  /* 0x0000000000007919 */ /* 0x001e240000002100 */
[----:B0-----:R-:W-:-:S04]  /*209a0*/  SHF.R.U32.HI R0, RZ, 0x5, R0 ;  /* 0x00000005ff007819 */ /* 0x001fc80000011600 */
[----:B------:R-:W-:-:S05]  /*209b0*/  LOP3.LUT R0, R0, 0x3, RZ, 0xc0, !PT ;  /* 0x0000000300007812 */ /* 0x000fca00078ec0ff */
[----:B------:R0:W1:Y:S02]  /*209c0*/  SHFL.IDX PT, R14, R0, RZ, 0x1f ;  /* 0x00001fff000e7589 */ /* 0x00006400000e0000 */
.L_x_5794:
[----:B-1----:R-:W-:-:S13]  /*209d0*/  ISETP.NE.AND P0, PT, R14, RZ, PT ;  /* 0x000000ff0e00720c */ /* 0x002fda0003f05270 */
[----:B------:R-:W-:Y:S05]  /*209e0*/  @P0 BRA `(.L_x_5375) ;  /* 0x0000000000880947 */ /* 0x000fea0003800000 */
[----:B------:R-:W-:-:S03]  /*209f0*/  UMOV UR4, 0xffffffff ;  /* 0xffffffff00047882 */ /* 0x000fc60000000000 */
[----:B------:R-:W-:Y:S05]  /*20a00*/  BRA.DIV UR4, `(.L_x_5641) ;  /* 0x0000004e04107947 */ /* 0x000fea000b800000 */
[----:B------:R-:W-:-:S13]  /*20a10*/  ELECT P6, URZ, PT ;  /* 0x00000000003f782f */ /* 0x000fda00038c0000 */
.L_x_5797:
[----:B------:R-:W-:Y:S05]  /*20a20*/  @!P6 BRA `(.L_x_5375) ;  /* 0x000000000078e947 */ /* 0x000fea0003800000 */
[----:B0-----:R-:W5:Y:S02]  /*20a30*/  LDL.LU R0, [R1+0x8] ;  /* 0x0000080001007983 */ /* 0x001f640000300800 */
[----:B-----5:R-:W-:-:S04]  /*20a40*/  LOP3.LUT R0, R0, 0x2, RZ, 0xfc, !PT ;  /* 0x0000000200007812 */ /* 0x020fc800078efcff */
[----:B------:R-:W-:-:S13]  /*20a50*/  ISETP.NE.AND P0, PT, R0, 0x3, PT ;  /* 0x000000030000780c */ /* 0x000fda0003f05270 */
[----:B------:R-:W-:Y:S05]  /*20a60*/  @!P0 BRA `(.L_x_5642) ;  /* 0x0000000000048947 */ /* 0x000fea0003800000 */
[----:B------:R-:W-:Y:S01]  /*20a70*/  BPT.TRAP 0x1 ;  /* 0x000000040000795c */ /* 0x000fe20000300000 */
.L_x_5642:
[C---:B------:R-:W-:Y:S01]  /*20a80*/  IMAD R5, R25.reuse, 0x8, R4 ;  /* 0x0000000819057824 */ /* 0x040fe200078e0204 */
[----:B------:R-:W-:Y:S01]  /*20a90*/  SHF.L.U32 R0, R28, 0x1f, RZ ;  /* 0x0000001f1c007819 */ /* 0x000fe200000006ff */
[----:B------:R-:W-:-:S03]  /*20aa0*/  VIADD R25, R25, 0x1 ;  /* 0x0000000119197836 */ /* 0x000fc60000000000 */
[----:B------:R-:W0:Y:S02]  /*20ab0*/  SYNCS.PHASECHK.TRANS64.TRYWAIT P1, [R5+URZ+0x38840], R0 ;  /* 0x03884000050075a7 */ /* 0x000e24000802017f */
[----:B------:R-:W-:-:S04]  /*20ac0*/  ISETP.NE.AND P2, PT, R25, 0x2, PT ;  /* 0x000000021900780c */ /* 0x000fc80003f45270 */
[----:B------:R-:W-:Y:S01]  /*20ad0*/  SEL R3, RZ, 0x1, P2 ;  /* 0x00000001ff037807 */ /* 0x000fe20001000000 */
[----:B0-----:R-:W-:Y:S08]  /*20ae0*/  @!P1 BRA `(.L_x_5643) ;  /* 0x0000004800f89947 */ /* 0x001ff00003800000 */
.L_x_5798:
[----:B------:R-:W-:Y:S02]  /*20af0*/  SEL R25, R25, RZ, P2 ;  /* 0x000000ff19197207 */ /* 0x000fe40001000000 */
[----:B------:R-:W-:Y:S01]  /*20b00*/  LOP3.LUT R2, R28, R3, RZ, 0x3c, !PT ;  /* 0x000000031c027212 */ /* 0x000fe200078e3cff */
[----:B------:R-:W-:Y:S06]  /*20b10*/  @!P0 BRA `(.L_x_5644) ;  /* 0x0000000000048947 */ /* 0x000fec0003800000 */
[----:B------:R-:W-:Y:S01]  /*20b20*/  BPT.TRAP 0x1 ;  /* 0x000000040000795c */ /* 0x000fe20000300000 */
.L_x_5644:
[----:B------:R-:W-:Y:S01]  /*20b30*/  IMAD R25, R25, 0x8, R4 ;  /* 0x0000000819197824 */ /* 0x000fe200078e0204 */
[----:B------:R-:W-:-:S04]  /*20b40*/  SHF.L.U32 R2, R2, 0x1f, RZ ;  /* 0x0000001f02027819 */ /* 0x000fc800000006ff */
[----:B------:R-:W1:Y:S02]  /*20b50*/  SYNCS.PHASECHK.TRANS64.TRYWAIT P1, [R25+URZ+0x38840], R2 ;  /* 0x03884002190075a7 */ /* 0x000e64000802017f */
[----:B-1----:R-:W-:Y:S05]  /*20b60*/  @!P1 BRA `(.L_x_5645) ;  /* 0x0000004800ec9947 */ /* 0x002fea0003800000 */
.L_x_5799:
[----:B------:R-:W-:Y:S05]  /*20b70*/  @!P0 BRA `(.L_x_5646) ;  /* 0x0000000000048947 */ /* 0x000fea0003800000 */
[----:B------:R-:W-:Y:S01]  /*20b80*/  BPT.TRAP 0x1 ;  /* 0x000000040000795c */ /* 0x000fe20000300000 */
.L_x_5646:
[----:B------:R-:W5:Y:S02]  /*20b90*/  SYNCS.PHASECHK.TRANS64.TRYWAIT P1, [R5+URZ+0x38860], R0 ;  /* 0x03886000050075a7 */ /* 0x000f64000802017f */
[----:B-----5:R-:W-:Y:S05]  /*20ba0*/  @!P1 BRA `(.L_x_5647) ;  /* 0x0000004800f09947 */ /* 0x020fea0003800000 */
.L_x_5800:
[----:B------:R-:W-:Y:S05]  /*20bb0*/  @!P0 BRA `(.L_x_5648) ;  /* 0x0000000000048947 */ /* 0x000fea0003800000 */
[----:B------:R-:W-:Y:S01]  /*20bc0*/  BPT.TRAP 0x1 ;  /* 0x000000040000795c */ /* 0x000fe20000300000 */
.L_x_5648:
[----:B------:R0:W0:Y:S02]  /*20bd0*/  SYNCS.PHASECHK.TRANS64.TRYWAIT P0, [R25+URZ+0x38860], R2 ;  /* 0x03886002190075a7 */ /* 0x000024000800017f */
[----:B0-----:R-:W-:Y:S05]  /*20be0*/  @!P0 NANOSLEEP.SYNCS 0x989680 ;  /* 0x009896800000895d */ /* 0x001fea0003900000 */
[----:B------:R-:W0:Y:S02]  /*20bf0*/  @!P0 SYNCS.PHASECHK.TRANS64 P0, [R25+URZ+0x38860], R2 ;  /* 0x03886002190085a7 */ /* 0x000e24000800007f */
[----:B0-----:R-:W-:Y:S05]  /*20c00*/  @!P0 BRA `(.L_x_5648) ;  /* 0xfffffffc00f08947 */ /* 0x001fea000383ffff */
.L_x_5375:
[----:B------:R-:W-:Y:S05]  /*20c10*/  BSYNC B9 ;  /* 0x0000000000097941 */ /* 0x000fea0003800000 */
.L_x_5372:
[----:B------:R-:W-:Y:S05]  /*20c20*/  EXIT ;  /* 0x000000000000794d */ /* 0x000fea0003800000 */
.L_x_5391:
[----:B0-----:R0:W1:Y:S02]  /*20c30*/  SYNCS.PHASECHK.TRANS64.TRYWAIT P6, [R61+URZ+0x38890], R70 ;  /* 0x038890463d0075a7 */ /* 0x00106400080c017f */
[----:B-1----:R-:W-:Y:S05]  /*20c40*/  @!P6 NANOSLEEP.SYNCS 0x989680 ;  /* 0x009896800000e95d */ /* 0x002fea0003900000 */
[----:B------:R-:W1:Y:S02]  /*20c50*/  @!P6 SYNCS.PHASECHK.TRANS64 P6, [R61+URZ+0x38890], R70 ;  /* 0x038890463d00e5a7 */ /* 0x000e6400080c007f */
[----:B-1----:R-:W-:Y:S05]  /*20c60*/  @!P6 BRA `(.L_x_5391) ;  /* 0xfffffffc00f0e947 */ /* 0x002fea000383ffff */
[----:B------:R-:W-:Y:S05]  /*20c70*/  BRA `(.L_x_5649) ;  /* 0xfffffe1c00d47947 */ /* 0x000fea000383ffff */
.L_x_5392:
        /* <DEDUP_REMOVED lines=8> */
.L_x_5651:
[----:B------:R-:W-:Y:S05]  /*20d00*/  BSYNC B1 ;  /* 0x0000000000017941 */ /* 0x000fea0003800000 */
.L_x_5650:
        /* <DEDUP_REMOVED lines=8> */
.L_x_5652:
[----:B------:R-:W-:Y:S05]  /*20d90*/  BRA `(.L_x_5653) ;  /* 0xfffffe1c00a07947 */ /* 0x000fea000383ffff */
.L_x_5402:
[----:B0-----:R0:W1:Y:S02]  /*20da0*/  SYNCS.PHASECHK.TRANS64.TRYWAIT P6, [R61+URZ+0x38890], R70 ;  /* 0x038890463d0075a7 */ /* 0x00106400080c017f */
[----:B-1----:R-:W-:Y:S05]  /*20db0*/  @!P6 NANOSLEEP.SYNCS 0x989680 ;  /* 0x009896800000e95d */ /* 0x002fea0003900000 */
[----:B------:R-:W1:Y:S02]  /*20dc0*/  @!P6 SYNCS.PHASECHK.TRANS64 P6, [R61+URZ+0x38890], R70 ;  /* 0x038890463d00e5a7 */ /* 0x000e6400080c007f */
[----:B-1----:R-:W-:Y:S05]  /*20dd0*/  @!P6 BRA `(.L_x_5402) ;  /* 0xfffffffc00f0e947 */ /* 0x002fea000383ffff */
[----:B------:R-:W-:Y:S05]  /*20de0*/  BRA `(.L_x_5654) ;  /* 0xfffffe2400f87947 */ /* 0x000fea000383ffff */
.L_x_5403:
        /* <DEDUP_REMOVED lines=8> */
.L_x_5656:
[----:B------:R-:W-:Y:S05]  /*20e70*/  BSYNC B1 ;  /* 0x0000000000017941 */ /* 0x000fea0003800000 */
.L_x_5655:
        /* <DEDUP_REMOVED lines=8> */
.L_x_5657:
[----:B------:R-:W-:Y:S01]  /*20f00*/  IMAD.MOV.U32 R68, RZ, RZ, R14 ;  /* 0x000000ffff447224 */ /* 0x000fe200078e000e */
[----:B------:R-:W-:Y:S06]  /*20f10*/  BRA `(.L_x_5658) ;  /* 0xfffffe2400c07947 */ /* 0x000fec000383ffff */
.L_x_5408:
[----:B0-----:R0:W1:Y:S02]  /*20f20*/  SYNCS.PHASECHK.TRANS64.TRYWAIT P0, [R61+URZ+0x38890], R70 ;  /* 0x038890463d0075a7 */ /* 0x001064000800017f */
[----:B-1----:R-:W-:Y:S05]  /*20f30*/  @!P0 NANOSLEEP.SYNCS 0x989680 ;  /* 0x009896800000895d */ /* 0x002fea0003900000 */
[----:B------:R-:W1:Y:S02]  /*20f40*/  @!P0 SYNCS.PHASECHK.TRANS64 P0, [R61+URZ+0x38890], R70 ;  /* 0x038890463d0085a7 */ /* 0x000e64000800007f */
[----:B-1----:R-:W-:Y:S05]  /*20f50*/  @!P0 BRA `(.L_x_5408) ;  /* 0xfffffffc00f08947 */ /* 0x002fea000383ffff */
[----:B------:R-:W-:Y:S05]  /*20f60*/  BRA `(.L_x_5659) ;  /* 0xfffffe2c00ac7947 */ /* 0x000fea000383ffff */
.L_x_5409:
[----:B------:R-:W-:Y:S01]  /*20f70*/  BSSY B1, `(.L_x_5660) ;  /* 0x0000007000017945 */ /* 0x000fe20003800000 */
[----:B------:R-:W-:Y:S02]  /*20f80*/  IMAD.MOV.U32 R12, RZ, RZ, RZ ;  /* 0x000000ffff0c7224 */ /* 0x000fe400078e00ff */
[----:B------:R-:W-:Y:S02]  /*20f90*/  IMAD.MOV.U32 R11, RZ, RZ, 0x1c1f ;  /* 0x00001c1fff0b7424 */ /* 0x000fe400078e00ff */
[----:B------:R-:W-:-:S07]  /*20fa0*/  IMAD.MOV.U32 R15, RZ, RZ, -0x1 ;  /* 0xffffffffff0f7424 */ /* 0x000fce00078e00ff */
[----:B0-----:R-:W-:Y:S05]  /*20fb0*/  WARPSYNC.COLLECTIVE R15, `(.L_x_5661) ;  /* 0x000000000f087348 */ /* 0x001fea0003c00000 */
[----:B------:R1:W2:Y:S02]  /*20fc0*/  SHFL.IDX P6, R14, R13, R12, R11 ;  /* 0x0000000c0d0e7389 */ /* 0x0002a400000c000b */
[----:B012---:R-:W-:Y:S01]  /*20fd0*/  ENDCOLLECTIVE ;  /* 0x000000000000791b */ /* 0x007fe20003800000 */
.L_x_5661:
[----:B------:R-:W-:Y:S05]  /*20fe0*/  BSYNC B1 ;  /* 0x0000000000017941 */ /* 0x000fea0003800000 */
.L_x_5660:
        /* <DEDUP_REMOVED lines=8> */
.L_x_5662:
[----:B------:R-:W-:Y:S05]  /*21070*/  BRA `(.L_x_5663) ;  /* 0xfffffe2c00d47947 */ /* 0x000fea000383ffff */
.L_x_5413:
[----:B---3--:R3:W4:Y:S02]  /*21080*/  SYNCS.PHASECHK.TRANS64.TRYWAIT P5, [R61+URZ+0x388b0], R70 ;  /* 0x0388b0463d0075a7 */ /* 0x00872400080a017f */
[----:B----4-:R-:W-:Y:S05]  /*21090*/  @!P5 NANOSLEEP.SYNCS 0x989680 ;  /* 0x009896800000d95d */ /* 0x010fea0003900000 */
[----:B------:R-:W4:Y:S02]  /*210a0*/  @!P5 SYNCS.PHASECHK.TRANS64 P5, [R61+URZ+0x388b0], R70 ;  /* 0x0388b0463d00d5a7 */ /* 0x000f2400080a007f */
[----:B----4-:R-:W-:Y:S05]  /*210b0*/  @!P5 BRA `(.L_x_5413) ;  /* 0xfffffffc00f0d947 */ /* 0x010fea000383ffff */
[----:B------:R-:W-:Y:S05]  /*210c0*/  BRA `(.L_x_5664) ;  /* 0xfffffe3000607947 */ /* 0x000fea000383ffff */
.L_x_5438:
        /* <DEDUP_REMOVED lines=8> */
.L_x_5666:
[----:B------:R-:W-:Y:S05]  /*21150*/  BSYNC B1 ;  /* 0x0000000000017941 */ /* 0x000fea0003800000 */
.L_x_5665:
        /* <DEDUP_REMOVED lines=8> */
.L_x_5667:
[----:B------:R-:W-:Y:S02]  /*211e0*/  IMAD.MOV.U32 R13, RZ, RZ, R7 ;  /* 0x000000ffff0d7224 */ /* 0x000fe400078e0007 */
[----:B------:R-:W-:-:S07]  /*211f0*/  IMAD.MOV.U32 R2, RZ, RZ, R14 ;  /* 0x000000ffff027224 */ /* 0x000fce00078e000e */
[----:B------:R-:W-:Y:S05]  /*21200*/  WARPSYNC.COLLECTIVE R15, `(.L_x_5668) ;  /* 0x000000000f087348 */ /* 0x000fea0003c00000 */
[----:B------:R0:W1:Y:S02]  /*21210*/  SHFL.IDX P6, R14, R13, R12, R11 ;  /* 0x0000000c0d0e7389 */ /* 0x00006400000c000b */
[----:B01----:R-:W-:Y:S01]  /*21220*/  ENDCOLLECTIVE ;  /* 0x000000000000791b */ /* 0x003fe20003800000 */
.L_x_5668:
[----:B------:R-:W-:Y:S02]  /*21230*/  IMAD.MOV.U32 R13, RZ, RZ, R4 ;  /* 0x000000ffff0d7224 */ /* 0x000fe400078e0004 */
[----:B------:R-:W-:-:S07]  /*21240*/  IMAD.MOV.U32 R5, RZ, RZ, R14 ;  /* 0x000000ffff057224 */ /* 0x000fce00078e000e */
[----:B------:R-:W-:Y:S05]  /*21250*/  WARPSYNC.COLLECTIVE R15, `(.L_x_5669) ;  /* 0x000000000f087348 */ /* 0x000fea0003c00000 */
[----:B------:R0:W1:Y:S02]  /*21260*/  SHFL.IDX P6, R14, R13, R12, R11 ;  /* 0x0000000c0d0e7389 */ /* 0x00006400000c000b */
[----:B01----:R-:W-:Y:S01]  /*21270*/  ENDCOLLECTIVE ;  /* 0x000000000000791b */ /* 0x003fe20003800000 */
.L_x_5669:
[----:B------:R-:W-:Y:S05]  /*21280*/  BRA `(.L_x_5670) ;  /* 0xfffffe6400687947 */ /* 0x000fea000383ffff */
.L_x_5441:
        /* <DEDUP_REMOVED lines=8> */
.L_x_5672:
[----:B------:R-:W-:Y:S05]  /*21310*/  BSYNC B1 ;  /* 0x0000000000017941 */ /* 0x000fea0003800000 */
.L_x_5671:
[----:B------:R-:W-:Y:S01]  /*21320*/  MOV R13, R0 ;  /* 0x00000000000d7202 */ /* 0x000fe20000000f00 */
[----:B------:R-:W-:Y:S02]  /*21330*/  IMAD.MOV.U32 R12, RZ, RZ, 0x1 ;  /* 0x00000001ff0c7424 */ /* 0x000fe400078e00ff */
[----:B------:R-:W-:Y:S02]  /*21340*/  IMAD.MOV.U32 R11, RZ, RZ, 0x1c1f ;  /* 0x00001c1fff0b7424 */ /* 0x000fe400078e00ff */
[----:B------:R-:W-:Y:S02]  /*21350*/  IMAD.MOV.U32 R15, RZ, RZ, -0x1 ;  /* 0xffffffffff0f7424 */ /* 0x000fe400078e00ff */
[----:B------:R-:W-:-:S07]  /*21360*/  IMAD.MOV.U32 R3, RZ, RZ, R14 ;  /* 0x000000ffff037224 */ /* 0x000fce00078e000e */
[----:B------:R-:W-:Y:S05]  /*21370*/  WARPSYNC.COLLECTIVE R15, `(.L_x_5673) ;  /* 0x000000000f087348 */ /* 0x000fea0003c00000 */
[----:B------:R0:W1:Y:S02]  /*21380*/  SHFL.IDX P6, R14, R13, R12, R11 ;  /* 0x0000000c0d0e7389 */ /* 0x00006400000c000b */
[----:B01----:R-:W-:Y:S01]  /*21390*/  ENDCOLLECTIVE ;  /* 0x000000000000791b */ /* 0x003fe20003800000 */
.L_x_5673:
[----:B------:R-:W-:Y:S02]  /*213a0*/  IMAD.MOV.U32 R13, RZ, RZ, R7 ;  /* 0x000000ffff0d7224 */ /* 0x000fe400078e0007 */
[----:B------:R-:W-:-:S07]  /*213b0*/  IMAD.MOV.U32 R2, RZ, RZ, R14 ;  /* 0x000000ffff027224 */ /* 0x000fce00078e000e */
[----:B------:R-:W-:Y:S05]  /*213c0*/  WARPSYNC.COLLECTIVE R15, `(.L_x_5674) ;  /* 0x000000000f087348 */ /* 0x000fea0003c00000 */
[----:B------:R0:W1:Y:S02]  /*213d0*/  SHFL.IDX P6, R14, R13, R12, R11 ;  /* 0x0000000c0d0e7389 */ /* 0x00006400000c000b */
[----:B01----:R-:W-:Y:S01]  /*213e0*/  ENDCOLLECTIVE ;  /* 0x000000000000791b */ /* 0x003fe20003800000 */
.L_x_5674:
[----:B------:R-:W-:Y:S02]  /*213f0*/  IMAD.MOV.U32 R13, RZ, RZ, R4 ;  /* 0x000000ffff0d7224 */ /* 0x000fe400078e0004 */
[----:B------:R-:W-:-:S07]  /*21400*/  IMAD.MOV.U32 R5, RZ, RZ, R14 ;  /* 0x000000ffff057224 */ /* 0x000fce00078e000e */
[----:B------:R-:W-:Y:S05]  /*21410*/  WARPSYNC.COLLECTIVE R15, `(.L_x_5675) ;  /* 0x000000000f087348 */ /* 0x000fea0003c00000 */
[----:B------:R0:W1:Y:S02]  /*21420*/  SHFL.IDX P6, R14, R13, R12, R11 ;  /* 0x0000000c0d0e7389 */ /* 0x00006400000c000b */
[----:B01----:R-:W-:Y:S01]  /*21430*/  ENDCOLLECTIVE ;  /* 0x000000000000791b */ /* 0x003fe20003800000 */
.L_x_5675:
[----:B------:R-:W-:Y:S01]  /*21440*/  IMAD.MOV.U32 R4, RZ, RZ, R14 ;  /* 0x000000ffff047224 */ /* 0x000fe200078e000e */
[----:B------:R-:W-:Y:S06]  /*21450*/  BRA `(.L_x_5676) ;  /* 0xfffffe6400c07947 */ /* 0x000fec000383ffff */
.L_x_5445:
[----:B0-----:R0:W1:Y:S02]  /*21460*/  SYNCS.PHASECHK.TRANS64.TRYWAIT P0, [R18+URZ+0x38800], R35 ;  /* 0x03880023120075a7 */ /* 0x001064000800017f */
[----:B-1----:R-:W-:Y:S05]  /*21470*/  @!P0 NANOSLEEP.SYNCS 0x989680 ;  /* 0x009896800000895d */ /* 0x002fea0003900000 */
[----:B------:R-:W1:Y:S02]  /*21480*/  @!P0 SYNCS.PHASECHK.TRANS64 P0, [R18+URZ+0x38800], R35 ;  /* 0x03880023120085a7 */ /* 0x000e64000800007f */
[----:B-1----:R-:W-:Y:S05]  /*21490*/  @!P0 BRA `(.L_x_5445) ;  /* 0xfffffffc00f08947 */ /* 0x002fea000383ffff */
[----:B------:R-:W-:Y:S05]  /*214a0*/  BRA `(.L_x_5677) ;  /* 0xfffffe6800b47947 */ /* 0x000fea000383ffff */
.L_x_5453:
        /* <DEDUP_REMOVED lines=9> */
.L_x_5679:
[----:B------:R-:W-:Y:S05]  /*21540*/  BSYNC B1 ;  /* 0x0000000000017941 */ /* 0x000fea0003800000 */
.L_x_5678:
        /* <DEDUP_REMOVED lines=10> */
.L_x_5680:
        /* <DEDUP_REMOVED lines=8> */
.L_x_5681:
[----:B------:R-:W-:-:S05]  /*21670*/  @!P1 IADD3 R2, P2, R2, R7, RZ ;  /* 0x0000000702029210 */ /* 0x000fca0007f5e0ff */
[----:B------:R-:W-:Y:S02]  /*21680*/  @!P1 IMAD.X R5, R0, 0x1, R4, P2 ;  /* 0x0000000100059824 */ /* 0x000fe400010e0604 */
[----:B------:R-:W-:Y:S02]  /*21690*/  @!P1 IMAD.MOV.U32 R8, RZ, RZ, R2 ;  /* 0x000000ffff089224 */ /* 0x000fe400078e0002 */
[----:B------:R-:W-:Y:S02]  /*216a0*/  @!P1 IMAD.MOV.U32 R9, RZ, RZ, R5 ;  /* 0x000000ffff099224 */ /* 0x000fe400078e0005 */
[----:B------:R-:W-:Y:S02]  /*216b0*/  IMAD.MOV.U32 R13, RZ, RZ, R27 ;  /* 0x000000ffff0d7224 */ /* 0x000fe400078e001b */
[----:B------:R-:W-:-:S07]  /*216c0*/  IMAD.MOV.U32 R3, RZ, RZ, R14 ;  /* 0x000000ffff037224 */ /* 0x000fce00078e000e */
[----:B------:R-:W-:Y:S05]  /*216d0*/  WARPSYNC.COLLECTIVE R15, `(.L_x_5682) ;  /* 0x000000000f087348 */ /* 0x000fea0003c00000 */
[----:B------:R0:W1:Y:S02]  /*216e0*/  SHFL.IDX P6, R14, R13, R12, R11 ;  /* 0x0000000c0d0e7389 */ /* 0x00006400000c000b */
[----:B01----:R-:W-:Y:S01]  /*216f0*/  ENDCOLLECTIVE ;  /* 0x000000000000791b */ /* 0x003fe20003800000 */
.L_x_5682:
[----:B------:R-:W2:Y:S01]  /*21700*/  @!P1 LD.E.128 R8, desc[UR40][R8.64] ;  /* 0x0000002808089980 */ /* 0x000ea2000c101d00 */
[----:B------:R-:W-:-:S05]  /*21710*/  @!P1 IADD3 R14, P2, R14, R7, RZ ;  /* 0x000000070e0e9210 */ /* 0x000fca0007f5e0ff */
[----:B------:R-:W-:-:S04]  /*21720*/  @!P1 IMAD.X R3, R3, 0x1, R4, P2 ;  /* 0x0000000103039824 */ /* 0x000fc800010e0604 */
[----:B------:R-:W-:-:S05]  /*21730*/  @!P1 IMAD.MOV.U32 R15, RZ, RZ, R3 ;  /* 0x000000ffff0f9224 */ /* 0x000fca00078e0003 */
[----:B------:R0:W5:Y:S01]  /*21740*/  @!P1 LD.E.128 R4, desc[UR40][R14.64] ;  /* 0x000000280e049980 */ /* 0x000162000c101d00 */
[----:B------:R-:W-:Y:S02]  /*21750*/  CS2R R30, SRZ ;  /* 0x00000000001e7805 */ /* 0x000fe4000001ff00 */
[----:B------:R-:W-:Y:S01]  /*21760*/  MOV R13, R24 ;  /* 0x00000018000d7202 */ /* 0x000fe20000000f00 */
[----:B------:R-:W-:Y:S01]  /*21770*/  IMAD.MOV.U32 R12, RZ, RZ, 0x1 ;  /* 0x00000001ff0c7424 */ /* 0x000fe200078e00ff */
[----:B------:R-:W-:Y:S02]  /*21780*/  CS2R R28, SRZ ;  /* 0x00000000001c7805 */ /* 0x000fe4000001ff00 */
[----:B------:R-:W-:Y:S01]  /*21790*/  CS2R R20, SRZ ;  /* 0x0000000000147805 */ /* 0x000fe2000001ff00 */
[----:B0-----:R-:W-:Y:S02]  /*217a0*/  IMAD.MOV.U32 R15, RZ, RZ, -0x1 ;  /* 0xffffffffff0f7424 */ /* 0x001fe400078e00ff */
[----:B--2---:R-:W-:-:S02]  /*217b0*/  @!P1 IMAD.MOV.U32 R31, RZ, RZ, R11 ;  /* 0x000000ffff1f9224 */ /* 0x004fc400078e000b */
[----:B------:R-:W-:Y:S02]  /*217c0*/  IMAD.MOV.U32 R11, RZ, RZ, 0x1c1f ;  /* 0x00001c1fff0b7424 */ /* 0x000fe400078e00ff */
[----:B------:R-:W-:Y:S02]  /*217d0*/  @!P1 IMAD.MOV.U32 R28, RZ, RZ, R8 ;  /* 0x000000ffff1c9224 */ /* 0x000fe400078e0008 */
[----:B------:R-:W-:-:S07]  /*217e0*/  @!P1 IMAD.MOV.U32 R29, RZ, RZ, R9 ;  /* 0x000000ffff1d9224 */ /* 0x000fce00078e0009 */
[----:B-----5:R-:W-:Y:S05]  /*217f0*/  WARPSYNC.COLLECTIVE R15, `(.L_x_5683) ;  /* 0x000000000f087348 */ /* 0x020fea0003c00000 */
[----:B------:R0:W1:Y:S02]  /*21800*/  SHFL.IDX P6, R14, R13, R12, R11 ;  /* 0x0000000c0d0e7389 */ /* 0x00006400000c000b */
[----:B01---5:R-:W-:Y:S01]  /*21810*/  ENDCOLLECTIVE ;  /* 0x000000000000791b */ /* 0x023fe20003800000 */
.L_x_5683:
[----:B------:R-:W-:Y:S02]  /*21820*/  IMAD.MOV.U32 R0, RZ, RZ, R28 ;  /* 0x000000ffff007224 */ /* 0x000fe400078e001c */
[----:B------:R-:W-:Y:S02]  /*21830*/  IMAD.MOV.U32 R2, RZ, RZ, R29 ;  /* 0x000000ffff027224 */ /* 0x000fe400078e001d */
[----:B------:R-:W-:Y:S01]  /*21840*/  @!P1 IMAD.MOV.U32 R30, RZ, RZ, R10 ;  /* 0x000000ffff1e9224 */ /* 0x000fe200078e000a */
[----:B------:R-:W-:Y:S01]  /*21850*/  PRMT R52, R0, 0x7610, R52 ;  /* 0x0000761000347816 */ /* 0x000fe20000000034 */
[----:B------:R-:W-:Y:S01]  /*21860*/  IMAD.MOV.U32 R8, RZ, RZ, R31 ;  /* 0x000000ffff087224 */ /* 0x000fe200078e001f */
[----:B------:R-:W-:Y:S01]  /*21870*/  PRMT R36, R36, 0x5410, R2 ;  /* 0x0000541024247816 */ /* 0x000fe20000000002 */
[----:B------:R-:W-:Y:S01]  /*21880*/  IMAD.MOV.U32 R0, RZ, RZ, R30 ;  /* 0x000000ffff007224 */ /* 0x000fe200078e001e */
[----:B------:R-:W-:Y:S01]  /*21890*/  CS2R R2, SRZ ;  /* 0x0000000000027805 */ /* 0x000fe2000001ff00 */
[----:B------:R-:W-:-:S03]  /*218a0*/  IMAD.MOV.U32 R13, RZ, RZ, R25 ;  /* 0x000000ffff0d7224 */ /* 0x000fc600078e0019 */
[----:B------:R-:W-:Y:S01]  /*218b0*/  PRMT R33, R0, 0x5410, R8 ;  /* 0x0000541000217816 */ /* 0x000fe20000000008 */
[----:B------:R-:W-:Y:S02]  /*218c0*/  @!P1 IMAD.MOV.U32 R20, RZ, RZ, R4 ;  /* 0x000000ffff149224 */ /* 0x000fe400078e0004 */
[----:B------:R-:W-:Y:S02]  /*218d0*/  @!P1 IMAD.MOV.U32 R21, RZ, RZ, R5 ;  /* 0x000000ffff159224 */ /* 0x000fe400078e0005 */
[----:B------:R-:W-:Y:S02]  /*218e0*/  @!P1 IMAD.MOV.U32 R2, RZ, RZ, R6 ;  /* 0x000000ffff029224 */ /* 0x000fe400078e0006 */
[----:B------:R-:W-:Y:S01]  /*218f0*/  @!P1 IMAD.MOV.U32 R3, RZ, RZ, R7 ;  /* 0x000000ffff039224 */ /* 0x000fe200078e0007 */
[----:B------:R-:W-:Y:S01]  /*21900*/  MOV R4, R21 ;  /* 0x0000001500047202 */ /* 0x000fe20000000f00 */
[----:B------:R-:W-:-:S07]  /*21910*/  IMAD.MOV.U32 R24, RZ, RZ, R14 ;  /* 0x000000ffff187224 */ /* 0x000fce00078e000e */
[----:B------:R-:W-:Y:S05]  /*21920*/  WARPSYNC.COLLECTIVE R15, `(.L_x_5684) ;  /* 0x000000000f087348 */ /* 0x000fea0003c00000 */
[----:B------:R0:W1:Y:S02]  /*21930*/  SHFL.IDX P6, R14, R13, R12, R11 ;  /* 0x0000000c0d0e7389 */ /* 0x00006400000c000b */
[----:B01----:R-:W-:Y:S01]  /*21940*/  ENDCOLLECTIVE ;  /* 0x000000000000791b */ /* 0x003fe20003800000 */
.L_x_5684:
[----:B------:R-:W-:Y:S01]  /*21950*/  IMAD.MOV.U32 R0, RZ, RZ, R20 ;  /* 0x000000ffff007224 */ /* 0x000fe200078e0014 */
[----:B------:R-:W-:Y:S01]  /*21960*/  PRMT R36, R4, 0x7610, R36 ;  /* 0x0000761004247816 */ /* 0x000fe20000000024 */
[----:B------:R-:W-:Y:S02]  /*21970*/  IMAD.MOV.U32 R5, RZ, RZ, R2 ;  /* 0x000000ffff057224 */ /* 0x000fe400078e0002 */
[----:B------:R-:W-:-:S03]  /*21980*/  IMAD.MOV.U32 R6, RZ, RZ, R3 ;  /* 0x000000ffff067224 */ /* 0x000fc600078e0003 */
[----:B------:R-:W-:Y:S02]  /*21990*/  PRMT R51, R0, 0x5410, R5 ;  /* 0x0000541000337816 */ /* 0x000fe40000000005 */
[----:B------:R-:W-:Y:S02]  /*219a0*/  CS2R R4, SRZ ;  /* 0x0000000000047805 */ /* 0x000fe4000001ff00 */
[----:B------:R-:W-:Y:S01]  /*219b0*/  PRMT R44, R6, 0x7610, R44 ;  /* 0x00007610062c7816 */ /* 0x000fe2000000002c */
[----:B------:R-:W-:Y:S02]  /*219c0*/  IMAD.MOV.U32 R13, RZ, RZ, R26 ;  /* 0x000000ffff0d7224 */ /* 0x000fe400078e001a */
[----:B------:R-:W-:-:S07]  /*219d0*/  IMAD.MOV.U32 R25, RZ, RZ, R14 ;  /* 0x000000ffff197224 */ /* 0x000fce00078e000e */
[----:B------:R-:W-:Y:S05]  /*219e0*/  WARPSYNC.COLLECTIVE R15, `(.L_x_5685) ;  /* 0x000000000f087348 */ /* 0x000fea0003c00000 */
[----:B------:R0:W1:Y:S02]  /*219f0*/  SHFL.IDX P6, R14, R13, R12, R11 ;  /* 0x0000000c0d0e7389 */ /* 0x00006400000c000b */
[----:B01----:R-:W-:Y:S01]  /*21a00*/  ENDCOLLECTIVE ;  /* 0x000000000000791b */ /* 0x003fe20003800000 */
.L_x_5685:
[----:B------:R-:W-:Y:S02]  /*21a10*/  IMAD.MOV.U32 R13, RZ, RZ, R27 ;  /* 0x000000ffff0d7224 */ /* 0x000fe400078e001b */
[----:B------:R-:W-:-:S07]  /*21a20*/  IMAD.MOV.U32 R26, RZ, RZ, R14 ;  /* 0x000000ffff1a7224 */ /* 0x000fce00078e000e */
[----:B------:R-:W-:Y:S05]  /*21a30*/  WARPSYNC.COLLECTIVE R15, `(.L_x_5686) ;  /* 0x000000000f087348 */ /* 0x000fea0003c00000 */
[----:B------:R0:W1:Y:S02]  /*21a40*/  SHFL.IDX P6, R14, R13, R12, R11 ;  /* 0x0000000c0d0e7389 */ /* 0x00006400000c000b */
[----:B01----:R-:W-:Y:S01]  /*21a50*/  ENDCOLLECTIVE ;  /* 0x000000000000791b */ /* 0x003fe20003800000 */
.L_x_5686:
[----:B------:R-:W-:Y:S05]  /*21a60*/  BRA `(.L_x_5687) ;  /* 0xfffffe74009c7947 */ /* 0x000fea000383ffff */
.L_x_5457:
[----:B0-----:R0:W1:Y:S02]  /*21a70*/  SYNCS.PHASECHK.TRANS64.TRYWAIT P1, [R18+URZ+0x38800], R13 ;  /* 0x0388000d120075a7 */ /* 0x001064000802017f */
[----:B-1----:R-:W-:Y:S05]  /*21a80*/  @!P1 NANOSLEEP.SYNCS 0x989680 ;  /* 0x009896800000995d */ /* 0x002fea0003900000 */
[----:B------:R-:W1:Y:S02]  /*21a90*/  @!P1 SYNCS.PHASECHK.TRANS64 P1, [R18+URZ+0x38800], R13 ;  /* 0x0388000d120095a7 */ /* 0x000e64000802007f */
[----:B-1----:R-:W-:Y:S05]  /*21aa0*/  @!P1 BRA `(.L_x_5457) ;  /* 0xfffffffc00f09947 */ /* 0x002fea000383ffff */
[----:B------:R-:W-:Y:S05]  /*21ab0*/  BRA `(.L_x_5688) ;  /* 0xfffffe7800387947 */ /* 0x000fea000383ffff */
.L_x_5463:
[----:B0-----:R0:W2:Y:S02]  /*21ac0*/  SYNCS.PHASECHK.TRANS64.TRYWAIT P1, [R15+URZ+0x38830], R12 ;  /* 0x0388300c0f0075a7 */ /* 0x0010a4000802017f */
[----:B--2---:R-:W-:Y:S05]  /*21ad0*/  @!P1 NANOSLEEP.SYNCS 0x989680 ;  /* 0x009896800000995d */ /* 0x004fea0003900000 */
[----:B------:R-:W2:Y:S02]  /*21ae0*/  @!P1 SYNCS.PHASECHK.TRANS64 P1, [R15+URZ+0x38830], R12 ;  /* 0x0388300c0f0095a7 */ /* 0x000ea4000802007f */
[----:B--2---:R-:W-:Y:S05]  /*21af0*/  @!P1 BRA `(.L_x_5463) ;  /* 0xfffffffc00f09947 */ /* 0x004fea000383ffff */
[----:B------:R-:W-:Y:S05]  /*21b00*/  BRA `(.L_x_5462) ;  /* 0xfffffe8400c07947 */ /* 0x000fea000383ffff */
.L_x_5465:
[----:B--2---:R2:W3:Y:S02]  /*21b10*/  SYNCS.PHASECHK.TRANS64.TRYWAIT P1, [R18+URZ+0x38810], R3 ;  /* 0x03881003120075a7 */ /* 0x0044e4000802017f */
[----:B---3--:R-:W-:Y:S05]  /*21b20*/  @!P1 NANOSLEEP.SYNCS 0x989680 ;  /* 0x009896800000995d */ /* 0x008fea0003900000 */
[----:B------:R-:W3:Y:S02]  /*21b30*/  @!P1 SYNCS.PHASECHK.TRANS64 P1, [R18+URZ+0x38810], R3 ;  /* 0x03881003120095a7 */ /* 0x000ee4000802007f */
[----:B---3--:R-:W-:Y:S05]  /*21b40*/  @!P1 BRA `(.L_x_5465) ;  /* 0xfffffffc00f09947 */ /* 0x008fea000383ffff */
[----:B------:R-:W-:Y:S05]  /*21b50*/  BRA `(.L_x_5689) ;  /* 0xfffffe8800707947 */ /* 0x000fea000383ffff */
.L_x_5469:
[----:B----4-:R4:W0:Y:S02]  /*21b60*/  SYNCS.PHASECHK.TRANS64.TRYWAIT P1, [R15+URZ+0x38850], R12 ;  /* 0x0388500c0f0075a7 */ /* 0x010824000802017f */
[----:B0-----:R-:W-:Y:S05]  /*21b70*/  @!P1 NANOSLEEP.SYNCS 0x989680 ;  /* 0x009896800000995d */ /* 0x001fea0003900000 */
[----:B------:R-:W0:Y:S02]  /*21b80*/  @!P1 SYNCS.PHASECHK.TRANS64 P1, [R15+URZ+0x38850], R12 ;  /* 0x0388500c0f0095a7 */ /* 0x000e24000802007f */
[----:B0-----:R-:W-:Y:S05]  /*21b90*/  @!P1 BRA `(.L_x_5469) ;  /* 0xfffffffc00f09947 */ /* 0x001fea000383ffff */
[----:B------:R-:W-:Y:S05]  /*21ba0*/  BRA `(.L_x_5468) ;  /* 0xfffffe88008c7947 */ /* 0x000fea000383ffff */
.L_x_5478:
[----:B-1----:R1:W2:Y:S02]  /*21bb0*/  SYNCS.PHASECHK.TRANS64.TRYWAIT P1, [R20+URZ+0x38830], R14 ;  /* 0x0388300e140075a7 */ /* 0x0022a4000802017f */
[----:B--2---:R-:W-:Y:S05]  /*21bc0*/  @!P1 NANOSLEEP.SYNCS 0x989680 ;  /* 0x009896800000995d */ /* 0x004fea0003900000 */
[----:B------:R-:W2:Y:S02]  /*21bd0*/  @!P1 SYNCS.PHASECHK.TRANS64 P1, [R20+URZ+0x38830], R14 ;  /* 0x0388300e140095a7 */ /* 0x000ea4000802007f */
[----:B--2---:R-:W-:Y:S05]  /*21be0*/  @!P1 BRA `(.L_x_5478) ;  /* 0xfffffffc00f09947 */ /* 0x004fea000383ffff */
[----:B------:R-:W-:Y:S05]  /*21bf0*/  BRA `(.L_x_5477) ;  /* 0xfffffeb800ec7947 */ /* 0x000fea000383ffff */
.L_x_5483:
[----:B---3--:R3:W4:Y:S02]  /*21c00*/  SYNCS.PHASECHK.TRANS64.TRYWAIT P1, [R20+URZ+0x38850], R14 ;  /* 0x0388500e140075a7 */ /* 0x008724000802017f */
[----:B----4-:R-:W-:Y:S05]  /*21c10*/  @!P1 NANOSLEEP.SYNCS 0x989680 ;  /* 0x009896800000995d */ /* 0x010fea0003900000 */
[----:B------:R-:W4:Y:S02]  /*21c20*/  @!P1 SYNCS.PHASECHK.TRANS64 P1, [R20+URZ+0x38850], R14 ;  /* 0x0388500e140095a7 */ /* 0x000f24000802007f */
[----:B----4-:R-:W-:Y:S05]  /*21c30*/  @!P1 BRA `(.L_x_5483) ;  /* 0xfffffffc00f09947 */ /* 0x010fea000383ffff */
[----:B------:R-:W-:Y:S05]  /*21c40*/  BRA `(.L_x_5482) ;  /* 0xfffffebc00887947 */ /* 0x000fea000383ffff */
.L_x_5493:
[----:B-1----:R1:W2:Y:S02]  /*21c50*/  SYNCS.PHASECHK.TRANS64.TRYWAIT P1, [R20+URZ+0x38830], R14 ;  /* 0x0388300e140075a7 */ /* 0x0022a4000802017f */
[----:B--2---:R-:W-:Y:S05]  /*21c60*/  @!P1 NANOSLEEP.SYNCS 0x989680 ;  /* 0x009896800000995d */ /* 0x004fea0003900000 */
[----:B------:R-:W2:Y:S02]  /*21c70*/  @!P1 SYNCS.PHASECHK.TRANS64 P1, [R20+URZ+0x38830], R14 ;  /* 0x0388300e140095a7 */ /* 0x000ea4000802007f */
[----:B--2---:R-:W-:Y:S05]  /*21c80*/  @!P1 BRA `(.L_x_5493) ;  /* 0xfffffffc00f09947 */ /* 0x004fea000383ffff */
[----:B------:R-:W-:Y:S05]  /*21c90*/  BRA `(.L_x_5492) ;  /* 0xfffffef400d47947 */ /* 0x000fea000383ffff */
.L_x_5498:
[----:B---3--:R3:W4:Y:S02]  /*21ca0*/  SYNCS.PHASECHK.TRANS64.TRYWAIT P1, [R20+URZ+0x38850], R14 ;  /* 0x0388500e140075a7 */ /* 0x008724000802017f */
[----:B----4-:R-:W-:Y:S05]  /*21cb0*/  @!P1 NANOSLEEP.SYNCS 0x989680 ;  /* 0x009896800000995d */ /* 0x010fea0003900000 */
[----:B------:R-:W4:Y:S02]  /*21cc0*/  @!P1 SYNCS.PHASECHK.TRANS64 P1, [R20+URZ+0x38850], R14 ;  /* 0x0388500e140095a7 */ /* 0x000f24000802007f */
[----:B----4-:R-:W-:Y:S05]  /*21cd0*/  @!P1 BRA `(.L_x_5498) ;  /* 0xfffffffc00f09947 */ /* 0x010fea000383ffff */
[----:B------:R-:W-:Y:S05]  /*21ce0*/  BRA `(.L_x_5497) ;  /* 0xfffffef800707947 */ /* 0x000fea000383ffff */
.L_x_5530:
        /* <DEDUP_REMOVED lines=11> */
.L_x_5691:
[----:B------:R-:W-:Y:S05]  /*21da0*/  BSYNC B1 ;  /* 0x0000000000017941 */ /* 0x000fea0003800000 */
.L_x_5690:
[----:B------:R-:W-:Y:S05]  /*21db0*/  BRA `(.L_x_5692) ;  /* 0xffffff7c00807947 */ /* 0x000fea000383ffff */
.L_x_5532:
[----:B------:R-:W-:Y:S01]  /*21dc0*/  BSSY B1, `(.L_x_5693) ;  /* 0x0000006000017945 */ /* 0x000fe20003800000 */
[----:B------:R-:W-:-:S07]  /*21dd0*/  IMAD.MOV.U32 R15, RZ, RZ, -0x1 ;  /* 0xffffffffff0f7424 */ /* 0x000fce00078e00ff */
[----:B012---:R-:W-:Y:S05]  /*21de0*/  WARPSYNC.COLLECTIVE R15, `(.L_x_5694) ;  /* 0x000000000f0c7348 */ /* 0x007fea0003c00000 */
[----:B------:R-:W-:Y:S02]  /*21df0*/  ELECT P6, UR62, PT ;  /* 0x00000000003e782f */ /* 0x000fe400038c0000 */
[----:B------:R-:W-:Y:S01]  /*21e00*/  MOV R14, UR62 ;  /* 0x0000003e000e7c02 */ /* 0x000fe20008000f00 */
[----:B012---:R-:W-:Y:S10]  /*21e10*/  ENDCOLLECTIVE ;  /* 0x000000000000791b */ /* 0x007ff40003800000 */
.L_x_5694:
[----:B------:R-:W-:Y:S05]  /*21e20*/  BSYNC B1 ;  /* 0x0000000000017941 */ /* 0x000fea0003800000 */
.L_x_5693:
[----:B------:R-:W-:Y:S05]  /*21e30*/  BRA `(.L_x_5531) ;  /* 0xffffff7c00787947 */ /* 0x000fea000383ffff */
.L_x_5534:
[----:B0-----:R0:W2:Y:S02]  /*21e40*/  SYNCS.PHASECHK.TRANS64.TRYWAIT P0, [R23+URZ+0x38820], R3 ;  /* 0x03882003170075a7 */ /* 0x0010a4000800017f */
[----:B--2---:R-:W-:Y:S05]  /*21e50*/  @!P0 NANOSLEEP.SYNCS 0x989680 ;  /* 0x009896800000895d */ /* 0x004fea0003900000 */
[----:B------:R-:W2:Y:S02]  /*21e60*/  @!P0 SYNCS.PHASECHK.TRANS64 P0, [R23+URZ+0x38820], R3 ;  /* 0x03882003170085a7 */ /* 0x000ea4000800007f */
[----:B--2---:R-:W-:Y:S05]  /*21e70*/  @!P0 BRA `(.L_x_5534) ;  /* 0xfffffffc00f08947 */ /* 0x004fea000383ffff */
[----:B------:R-:W-:Y:S05]  /*21e80*/  BRA `(.L_x_5695) ;  /* 0xffffff7c00887947 */ /* 0x000fea000383ffff */
.L_x_5538:
[----:B0-----:R0:W1:Y:S02]  /*21e90*/  SYNCS.PHASECHK.TRANS64.TRYWAIT P0, [R3+URZ+0x388a0], R8 ;  /* 0x0388a008030075a7 */ /* 0x001064000800017f */
[----:B-1----:R-:W-:Y:S05]  /*21ea0*/  @!P0 NANOSLEEP.SYNCS 0x989680 ;  /* 0x009896800000895d */ /* 0x002fea0003900000 */
[----:B------:R-:W1:Y:S02]  /*21eb0*/  @!P0 SYNCS.PHASECHK.TRANS64 P0, [R3+URZ+0x388a0], R8 ;  /* 0x0388a008030085a7 */ /* 0x000e64000800007f */
[----:B-1----:R-:W-:Y:S05]  /*21ec0*/  @!P0 BRA `(.L_x_5538) ;  /* 0xfffffffc00f08947 */ /* 0x002fea000383ffff */
[----:B------:R-:W-:Y:S05]  /*21ed0*/  BRA `(.L_x_5696) ;  /* 0xffffff7c00a07947 */ /* 0x000fea000383ffff */
.L_x_5543:
[----:B-1----:R1:W2:Y:S02]  /*21ee0*/  SYNCS.PHASECHK.TRANS64.TRYWAIT P0, [R3+URZ+0x388c0], R8 ;  /* 0x0388c008030075a7 */ /* 0x0022a4000800017f */
[----:B--2---:R-:W-:Y:S05]  /*21ef0*/  @!P0 NANOSLEEP.SYNCS 0x989680 ;  /* 0x009896800000895d */ /* 0x004fea0003900000 */
[----:B------:R-:W2:Y:S02]  /*21f00*/  @!P0 SYNCS.PHASECHK.TRANS64 P0, [R3+URZ+0x388c0], R8 ;  /* 0x0388c008030085a7 */ /* 0x000ea4000800007f */
[----:B--2---:R-:W-:Y:S05]  /*21f10*/  @!P0 BRA `(.L_x_5543) ;  /* 0xfffffffc00f08947 */ /* 0x004fea000383ffff */
[----:B------:R-:W-:Y:S05]  /*21f20*/  BRA `(.L_x_5697) ;  /* 0xffffff80001c7947 */ /* 0x000fea000383ffff */
.L_x_5557:
[----:B0-----:R0:W2:Y:S02]  /*21f30*/  SYNCS.PHASECHK.TRANS64.TRYWAIT P1, [R8+URZ+0x388a0], R2 ;  /* 0x0388a002080075a7 */ /* 0x0010a4000802017f */
[----:B--2---:R-:W-:Y:S05]  /*21f40*/  @!P1 NANOSLEEP.SYNCS 0x989680 ;  /* 0x009896800000995d */ /* 0x004fea0003900000 */
[----:B------:R-:W2:Y:S02]  /*21f50*/  @!P1 SYNCS.PHASECHK.TRANS64 P1, [R8+URZ+0x388a0], R2 ;  /* 0x0388a002080095a7 */ /* 0x000ea4000802007f */
[----:B--2---:R-:W-:Y:S05]  /*21f60*/  @!P1 BRA `(.L_x_5557) ;  /* 0xfffffffc00f09947 */ /* 0x004fea000383ffff */
[----:B------:R-:W-:Y:S05]  /*21f70*/  BRA `(.L_x_5698) ;  /* 0xffffff8800807947 */ /* 0x000fea000383ffff */
.L_x_5562:
[----:B-1----:R1:W2:Y:S02]  /*21f80*/  SYNCS.PHASECHK.TRANS64.TRYWAIT P1, [R8+URZ+0x388c0], R2 ;  /* 0x0388c002080075a7 */ /* 0x0022a4000802017f */
[----:B--2---:R-:W-:Y:S05]  /*21f90*/  @!P1 NANOSLEEP.SYNCS 0x989680 ;  /* 0x009896800000995d */ /* 0x004fea0003900000 */
[----:B------:R-:W2:Y:S02]  /*21fa0*/  @!P1 SYNCS.PHASECHK.TRANS64 P1, [R8+URZ+0x388c0], R2 ;  /* 0x0388c002080095a7 */ /* 0x000ea4000802007f */
[----:B--2---:R-:W-:Y:S05]  /*21fb0*/  @!P1 BRA `(.L_x_5562) ;  /* 0xfffffffc00f09947 */ /* 0x004fea000383ffff */
[----:B------:R-:W-:Y:S05]  /*21fc0*/  BRA `(.L_x_5699) ;  /* 0xffffff8800f87947 */ /* 0x000fea000383ffff */
.L_x_5582:
        /* <DEDUP_REMOVED lines=11> */
.L_x_5701:
[----:B------:R-:W-:Y:S05]  /*22080*/  BSYNC B0 ;  /* 0x0000000000007941 */ /* 0x000fea0003800000 */
.L_x_5700:
[----:B------:R-:W-:Y:S05]  /*22090*/  BRA `(.L_x_5702) ;  /* 0xffffffa000047947 */ /* 0x000fea000383ffff */
.L_x_5585:
[----:B0-----:R0:W1:Y:S02]  /*220a0*/  SYNCS.PHASECHK.TRANS64.TRYWAIT P0, [R31+URZ+0x38840], R0 ;  /* 0x038840001f0075a7 */ /* 0x001064000800017f */
[----:B-1----:R-:W-:Y:S05]  /*220b0*/  @!P0 NANOSLEEP.SYNCS 0x989680 ;  /* 0x009896800000895d */ /* 0x002fea0003900000 */
[----:B------:R-:W1:Y:S02]  /*220c0*/  @!P0 SYNCS.PHASECHK.TRANS64 P0, [R31+URZ+0x38840], R0 ;  /* 0x038840001f0085a7 */ /* 0x000e64000800007f */
[----:B-1----:R-:W-:Y:S05]  /*220d0*/  @!P0 BRA `(.L_x_5585) ;  /* 0xfffffffc00f08947 */ /* 0x002fea000383ffff */
[----:B------:R-:W-:Y:S05]  /*220e0*/  BRA `(.L_x_5703) ;  /* 0xffffffa000407947 */ /* 0x000fea000383ffff */
.L_x_5586:
        /* <DEDUP_REMOVED lines=8> */
.L_x_5705:
[----:B------:R-:W-:Y:S05]  /*22170*/  BSYNC B0 ;  /* 0x0000000000007941 */ /* 0x000fea0003800000 */
.L_x_5704:
        /* <DEDUP_REMOVED lines=9> */
.L_x_5706:
[----:B------:R-:W-:Y:S02]  /*22210*/  IMAD.MOV.U32 R13, RZ, RZ, R4 ;  /* 0x000000ffff0d7224 */ /* 0x000fe400078e0004 */
[----:B------:R-:W-:Y:S02]  /*22220*/  IMAD.MOV.U32 R12, RZ, RZ, 0x1 ;  /* 0x00000001ff0c7424 */ /* 0x000fe400078e00ff */
[----:B------:R-:W-:-:S07]  /*22230*/  IMAD.MOV.U32 R3, RZ, RZ, R14 ;  /* 0x000000ffff037224 */ /* 0x000fce00078e000e */
[----:B------:R-:W-:Y:S05]  /*22240*/  WARPSYNC.COLLECTIVE R15, `(.L_x_5707) ;  /* 0x000000000f087348 */ /* 0x000fea0003c00000 */
[----:B------:R0:W1:Y:S02]  /*22250*/  SHFL.IDX P6, R14, R13, R12, R11 ;  /* 0x0000000c0d0e7389 */ /* 0x00006400000c000b */
[----:B01----:R-:W-:Y:S01]  /*22260*/  ENDCOLLECTIVE ;  /* 0x000000000000791b */ /* 0x003fe20003800000 */
.L_x_5707:
        /* <DEDUP_REMOVED lines=15> */
.L_x_5708:
[----:B------:R-:W-:Y:S02]  /*22360*/  @P0 IMAD R6, R5, 0x2, R23 ;  /* 0x0000000205060824 */ /* 0x000fe400078e0217 */
[----:B------:R-:W-:Y:S02]  /*22370*/  IMAD.MOV.U32 R13, RZ, RZ, R4 ;  /* 0x000000ffff0d7224 */ /* 0x000fe400078e0004 */
[----:B------:R-:W-:Y:S02]  /*22380*/  IMAD.MOV.U32 R12, RZ, RZ, 0x2 ;  /* 0x00000002ff0c7424 */ /* 0x000fe400078e00ff */
[----:B------:R-:W-:-:S07]  /*22390*/  IMAD.MOV.U32 R3, RZ, RZ, R14 ;  /* 0x000000ffff037224 */ /* 0x000fce00078e000e */
[----:B------:R-:W-:Y:S05]  /*223a0*/  WARPSYNC.COLLECTIVE R15, `(.L_x_5709) ;  /* 0x000000000f087348 */ /* 0x000fea0003c00000 */
[----:B------:R0:W1:Y:S02]  /*223b0*/  SHFL.IDX P6, R14, R13, R12, R11 ;  /* 0x0000000c0d0e7389 */ /* 0x00006400000c000b */
[----:B01----:R-:W-:Y:S01]  /*223c0*/  ENDCOLLECTIVE ;  /* 0x000000000000791b */ /* 0x003fe20003800000 */
.L_x_5709:
        /* <DEDUP_REMOVED lines=15> */
.L_x_5710:
[----:B------:R-:W-:Y:S02]  /*224c0*/  @P0 IMAD R6, R5, 0x2, R23 ;  /* 0x0000000205060824 */ /* 0x000fe400078e0217 */
[----:B------:R-:W-:Y:S02]  /*224d0*/  IMAD.MOV.U32 R13, RZ, RZ, R4 ;  /* 0x000000ffff0d7224 */ /* 0x000fe400078e0004 */
[----:B------:R-:W-:Y:S02]  /*224e0*/  IMAD.MOV.U32 R12, RZ, RZ, 0x3 ;  /* 0x00000003ff0c7424 */ /* 0x000fe400078e00ff */
[----:B------:R-:W-:-:S07]  /*224f0*/  IMAD.MOV.U32 R3, RZ, RZ, R14 ;  /* 0x000000ffff037224 */ /* 0x000fce00078e000e */
[----:B------:R-:W-:Y:S05]  /*22500*/  WARPSYNC.COLLECTIVE R15, `(.L_x_5711) ;  /* 0x000000000f087348 */ /* 0x000fea0003c00000 */
[----:B------:R0:W1:Y:S02]  /*22510*/  SHFL.IDX P6, R14, R13, R12, R11 ;  /* 0x0000000c0d0e7389 */ /* 0x00006400000c000b */
[----:B01----:R-:W-:Y:S01]  /*22520*/  ENDCOLLECTIVE ;  /* 0x000000000000791b */ /* 0x003fe20003800000 */
.L_x_5711:
        /* <DEDUP_REMOVED lines=10> */
.L_x_5712:
[----:B------:R-:W-:Y:S01]  /*225d0*/  @!PT LDS RZ, [RZ] ;  /* 0x00000000fffff984 */ /* 0x000fe20000000800 */
[----:B------:R-:W-:Y:S01]  /*225e0*/  @!PT LDS RZ, [RZ] ;  /* 0x00000000fffff984 */ /* 0x000fe20000000800 */
[----:B------:R-:W-:Y:S01]  /*225f0*/  @!PT LDS RZ, [RZ] ;  /* 0x00000000fffff984 */ /* 0x000fe20000000800 */
[----:B------:R0:W-:Y:S01]  /*22600*/  @P0 LDGSTS.E.BYPASS.LTC128B.128 [R6+0x23400], desc[UR40][R2.64], !P2 ;  /* 0x2340000002060fae */ /* 0x0001e2000d101d68 */
[----:B------:R-:W-:Y:S01]  /*22610*/  IMAD.MOV.U32 R0, RZ, RZ, R14 ;  /* 0x000000ffff007224 */ /* 0x000fe200078e000e */
[----:B------:R-:W-:Y:S06]  /*22620*/  BRA `(.L_x_5713) ;  /* 0xffffffa000007947 */ /* 0x000fec000383ffff */
.L_x_5591:
[----:B------:R-:W-:Y:S02]  /*22630*/  IMAD.MOV.U32 R13, RZ, RZ, R3 ;  /* 0x000000ffff0d7224 */ /* 0x000fe400078e0003 */
        /* <DEDUP_REMOVED lines=8> */
.L_x_5714:
        /* <DEDUP_REMOVED lines=10> */
.L_x_5715:
[----:B------:R-:W-:Y:S02]  /*22760*/  IMAD.MOV.U32 R13, RZ, RZ, R3 ;  /* 0x000000ffff0d7224 */ /* 0x000fe400078e0003 */
[----:B------:R-:W-:Y:S02]  /*22770*/  IMAD.MOV.U32 R12, RZ, RZ, 0x1 ;  /* 0x00000001ff0c7424 */ /* 0x000fe400078e00ff */
[----:B------:R-:W-:-:S07]  /*22780*/  IMAD.MOV.U32 R4, RZ, RZ, R14 ;  /* 0x000000ffff047224 */ /* 0x000fce00078e000e */
[----:B------:R-:W-:Y:S05]  /*22790*/  WARPSYNC.COLLECTIVE R15, `(.L_x_5716) ;  /* 0x000000000f087348 */ /* 0x000fea0003c00000 */
[----:B------:R0:W1:Y:S02]  /*227a0*/  SHFL.IDX P6, R14, R13, R12, R11 ;  /* 0x0000000c0d0e7389 */ /* 0x00006400000c000b */
[----:B01----:R-:W-:Y:S01]  /*227b0*/  ENDCOLLECTIVE ;  /* 0x000000000000791b */ /* 0x003fe20003800000 */
.L_x_5716:
[----:B------:R-:W-:-:S04]  /*227c0*/  @!P0 LEA R4, P2, R7, R4, 0x1 ;  /* 0x0000000407048211 */ /* 0x000fc800078408ff */
[----:B------:R-:W-:-:S05]  /*227d0*/  @!P0 IADD3.X R5, RZ, R5, RZ, P2, !PT ;  /* 0x00000005ff058210 */ /* 0x000fca00017fe4ff */
[----:B------:R-:W-:Y:S01]  /*227e0*/  @!PT LDS RZ, [RZ] ;  /* 0x00000000fffff984 */ /* 0x000fe20000000800 */
[----:B------:R-:W-:Y:S01]  /*227f0*/  @!PT LDS RZ, [RZ] ;  /* 0x00000000fffff984 */ /* 0x000fe20000000800 */
[----:B------:R-:W-:Y:S01]  /*22800*/  @!PT LDS RZ, [RZ] ;  /* 0x00000000fffff984 */ /* 0x000fe20000000800 */
[----:B------:R0:W-:Y:S01]  /*22810*/  @!P0 LDGSTS.E.BYPASS.LTC128B.128 [R26+0x20400], desc[UR40][R4.64], !P1 ;  /* 0x20400000041a8fae */ /* 0x0001e2000c901d68 */
[----:B------:R-:W-:Y:S01]  /*22820*/  ISETP.GE.AND P0, PT, R10, R2, PT ;  /* 0x000000020a00720c */ /* 0x000fe20003f06270 */
[----:B------:R-:W-:Y:S02]  /*22830*/  IMAD.MOV.U32 R13, RZ, RZ, R0 ;  /* 0x000000ffff0d7224 */ /* 0x000fe400078e0000 */
[----:B0-----:R-:W-:-:S10]  /*22840*/  IMAD.MOV.U32 R4, RZ, RZ, R14 ;  /* 0x000000ffff047224 */ /* 0x001fd400078e000e */
[----:B------:R-:W-:Y:S05]  /*22850*/  WARPSYNC.COLLECTIVE R15, `(.L_x_5717) ;  /* 0x000000000f087348 */ /* 0x000fea0003c00000 */
[----:B------:R0:W1:Y:S02]  /*22860*/  SHFL.IDX P6, R14, R13, R12, R11 ;  /* 0x0000000c0d0e7389 */ /* 0x00006400000c000b */
[----:B01----:R-:W-:Y:S01]  /*22870*/  ENDCOLLECTIVE ;  /* 0x000000000000791b */ /* 0x003fe20003800000 */
.L_x_5717:
[----:B------:R-:W-:Y:S02]  /*22880*/  IMAD.MOV.U32 R13, RZ, RZ, R3 ;  /* 0x000000ffff0d7224 */ /* 0x000fe400078e0003 */
[----:B------:R-:W-:Y:S02]  /*22890*/  IMAD.MOV.U32 R12, RZ, RZ, 0x2 ;  /* 0x00000002ff0c7424 */ /* 0x000fe400078e00ff */
[----:B------:R-:W-:-:S07]  /*228a0*/  IMAD.MOV.U32 R5, RZ, RZ, R14 ;  /* 0x000000ffff057224 */ /* 0x000fce00078e000e */
[----:B------:R-:W-:Y:S05]  /*228b0*/  WARPSYNC.COLLECTIVE R15, `(.L_x_5718) ;  /* 0x000000000f087348 */ /* 0x000fea0003c00000 */
[----:B------:R0:W1:Y:S02]  /*228c0*/  SHFL.IDX P6, R14, R13, R12, R11 ;  /* 0x0000000c0d0e7389 */ /* 0x00006400000c000b */
[----:B01----:R-:W-:Y:S01]  /*228d0*/  ENDCOLLECTIVE ;  /* 0x000000000000791b */ /* 0x003fe20003800000 */
.L_x_5718:
        /* <DEDUP_REMOVED lines=10> */
.L_x_5719:
        /* <DEDUP_REMOVED lines=11> */
.L_x_5720:
[----:B------:R-:W-:-:S05]  /*22a30*/  @!P0 LEA R5, P2, R7, R4, 0x1 ;  /* 0x0000000407058211 */ /* 0x000fca00078408ff */
[----:B------:R-:W-:-:S05]  /*22a40*/  @!P0 IMAD.X R4, RZ, RZ, R6, P2 ;  /* 0x000000ffff048224 */ /* 0x000fca00010e0606 */
[----:B------:R-:W-:Y:S01]  /*22a50*/  @!P0 LOP3.LUT R5, R5, R4, RZ, 0x3c, !PT ;  /* 0x0000000405058212 */ /* 0x000fe200078e3cff */
[----:B------:R-:W-:-:S03]  /*22a60*/  IMAD.MOV.U32 R13, RZ, RZ, R0 ;  /* 0x000000ffff0d7224 */ /* 0x000fc600078e0000 */
[----:B------:R-:W-:-:S04]  /*22a70*/  @!P0 LOP3.LUT R4, R5, R4, RZ, 0x3c, !PT ;  /* 0x0000000405048212 */ /* 0x000fc800078e3cff */
[----:B------:R-:W-:Y:S02]  /*22a80*/  @!P0 LOP3.LUT R5, R5, R4, RZ, 0x3c, !PT ;  /* 0x0000000405058212 */ /* 0x000fe400078e3cff */
[----:B------:R-:W-:-:S07]  /*22a90*/  MOV R3, R14 ;  /* 0x0000000e00037202 */ /* 0x000fce0000000f00 */
[----:B------:R-:W-:Y:S05]  /*22aa0*/  WARPSYNC.COLLECTIVE R15, `(.L_x_5721) ;  /* 0x000000000f087348 */ /* 0x000fea0003c00000 */
[----:B------:R0:W1:Y:S02]  /*22ab0*/  SHFL.IDX P6, R14, R13, R12, R11 ;  /* 0x0000000c0d0e7389 */ /* 0x00006400000c000b */
[----:B01----:R-:W-:Y:S01]  /*22ac0*/  ENDCOLLECTIVE ;  /* 0x000000000000791b */ /* 0x003fe20003800000 */
.L_x_5721:
[----:B------:R-:W-:Y:S01]  /*22ad0*/  @!PT LDS RZ, [RZ] ;  /* 0x00000000fffff984 */ /* 0x000fe20000000800 */
[----:B------:R-:W-:Y:S01]  /*22ae0*/  @!PT LDS RZ, [RZ] ;  /* 0x00000000fffff984 */ /* 0x000fe20000000800 */
[----:B------:R-:W-:Y:S01]  /*22af0*/  @!PT LDS RZ, [RZ] ;  /* 0x00000000fffff984 */ /* 0x000fe20000000800 */
[----:B------:R0:W-:Y:S01]  /*22b00*/  @!P0 LDGSTS.E.BYPASS.LTC128B.128 [R26+0x21400], desc[UR40][R4.64], !P1 ;  /* 0x21400000041a8fae */ /* 0x0001e2000c901d68 */
[----:B------:R-:W-:Y:S01]  /*22b10*/  IMAD.MOV.U32 R0, RZ, RZ, R14 ;  /* 0x000000ffff007224 */ /* 0x000fe200078e000e */
[----:B------:R-:W-:Y:S06]  /*22b20*/  BRA `(.L_x_5722) ;  /* 0xffffffa4001c7947 */ /* 0x000fec000383ffff */
.L_x_5595:
        /* <DEDUP_REMOVED lines=45> */
.L_x_5724:
[----:B------:R-:W-:Y:S05]  /*22e00*/  BSYNC B0 ;  /* 0x0000000000007941 */ /* 0x000fea0003800000 */
.L_x_5723:
        /* <DEDUP_REMOVED lines=11> */
.L_x_5725:
        /* <DEDUP_REMOVED lines=39> */
.L_x_5726:
[----:B------:R-:W-:-:S04]  /*23130*/  @P5 LOP3.LUT R22, R22, 0x800000, RZ, 0xfc, !PT ;  /* 0x0080000016165812 */ /* 0x000fc800078efcff */
[C---:B------:R-:W-:Y:S02]  /*23140*/  LOP3.LUT P5, RZ, R22.reuse, 0x800, RZ, 0xc0, !PT ;  /* 0x0000080016ff7812 */ /* 0x040fe400078ac0ff */
[----:B------:R-:W-:Y:S02]  /*23150*/  LOP3.LUT P0, RZ, R22, 0x8000, RZ, 0xc0, !PT ;  /* 0x0000800016ff7812 */ /* 0x000fe4000780c0ff */
[----:B------:R-:W-:Y:S01]  /*23160*/  MOV R13, R5 ;  /* 0x00000005000d7202 */ /* 0x000fe20000000f00 */
[----:B------:R-:W-:-:S10]  /*23170*/  IMAD.MOV.U32 R2, RZ, RZ, R14 ;  /* 0x000000ffff027224 */ /* 0x000fd400078e000e */
[----:B------:R-:W-:Y:S05]  /*23180*/  WARPSYNC.COLLECTIVE R15, `(.L_x_5727) ;  /* 0x000000000f087348 */ /* 0x000fea0003c00000 */
[----:B------:R0:W1:Y:S02]  /*23190*/  SHFL.IDX P6, R14, R13, R12, R11 ;  /* 0x0000000c0d0e7389 */ /* 0x00006400000c000b */
[----:B01----:R-:W-:Y:S01]  /*231a0*/  ENDCOLLECTIVE ;  /* 0x000000000000791b */ /* 0x003fe20003800000 */
.L_x_5727:
        /* <DEDUP_REMOVED lines=33> */
.L_x_5728:
[----:B------:R-:W-:Y:S02]  /*233c0*/  IMAD.MOV.U32 R13, RZ, RZ, R5 ;  /* 0x000000ffff0d7224 */ /* 0x000fe400078e0005 */
[----:B------:R-:W-:-:S07]  /*233d0*/  IMAD.MOV.U32 R8, RZ, RZ, R14 ;  /* 0x000000ffff087224 */ /* 0x000fce00078e000e */
[----:B------:R-:W-:Y:S05]  /*233e0*/  WARPSYNC.COLLECTIVE R15, `(.L_x_5729) ;  /* 0x000000000f087348 */ /* 0x000fea0003c00000 */
[----:B------:R0:W1:Y:S02]  /*233f0*/  SHFL.IDX P6, R14, R13, R12, R11 ;  /* 0x0000000c0d0e7389 */ /* 0x00006400000c000b */
[----:B01----:R-:W-:Y:S01]  /*23400*/  ENDCOLLECTIVE ;  /* 0x000000000000791b */ /* 0x003fe20003800000 */
.L_x_5729:
        /* <DEDUP_REMOVED lines=23> */
.L_x_5730:
        /* <DEDUP_REMOVED lines=9> */
.L_x_5731:
[----:B------:R-:W-:Y:S01]  /*23610*/  IMAD.MOV.U32 R2, RZ, RZ, R14 ;  /* 0x000000ffff027224 */ /* 0x000fe200078e000e */
[----:B------:R-:W-:Y:S06]  /*23620*/  BRA `(.L_x_5732) ;  /* 0xffffffa800007947 */ /* 0x000fec000383ffff */
.L_x_5600:
[----:B-1----:R1:W2:Y:S02]  /*23630*/  SYNCS.PHASECHK.TRANS64.TRYWAIT P0, [R23+URZ+0x38820], R0 ;  /* 0x03882000170075a7 */ /* 0x0022a4000800017f */
[----:B--2---:R-:W-:Y:S05]  /*23640*/  @!P0 NANOSLEEP.SYNCS 0x989680 ;  /* 0x009896800000895d */ /* 0x004fea0003900000 */
[----:B------:R-:W2:Y:S02]  /*23650*/  @!P0 SYNCS.PHASECHK.TRANS64 P0, [R23+URZ+0x38820], R0 ;  /* 0x03882000170085a7 */ /* 0x000ea4000800007f */
[----:B--2---:R-:W-:Y:S05]  /*23660*/  @!P0 BRA `(.L_x_5600) ;  /* 0xfffffffc00f08947 */ /* 0x004fea000383ffff */
[----:B------:R-:W-:Y:S05]  /*23670*/  BRA `(.L_x_5733) ;  /* 0xffffffa800a87947 */ /* 0x000fea000383ffff */
.L_x_5603:
[----:B-1----:R1:W2:Y:S02]  /*23680*/  SYNCS.PHASECHK.TRANS64.TRYWAIT P0, [R31+URZ+0x38860], R0 ;  /* 0x038860001f0075a7 */ /* 0x0022a4000800017f */
[----:B--2---:R-:W-:Y:S05]  /*23690*/  @!P0 NANOSLEEP.SYNCS 0x989680 ;  /* 0x009896800000895d */ /* 0x004fea0003900000 */
[----:B------:R-:W2:Y:S02]  /*236a0*/  @!P0 SYNCS.PHASECHK.TRANS64 P0, [R31+URZ+0x38860], R0 ;  /* 0x038860001f0085a7 */ /* 0x000ea4000800007f */
[----:B--2---:R-:W-:Y:S05]  /*236b0*/  @!P0 BRA `(.L_x_5603) ;  /* 0xfffffffc00f08947 */ /* 0x004fea000383ffff */
[----:B------:R-:W-:Y:S05]  /*236c0*/  BRA `(.L_x_5734) ;  /* 0xffffffa800b87947 */ /* 0x000fea000383ffff */
.L_x_5604:
        /* <DEDUP_REMOVED lines=8> */
.L_x_5736:
[----:B------:R-:W-:Y:S05]  /*23750*/  BSYNC B0 ;  /* 0x0000000000007941 */ /* 0x000fea0003800000 */
.L_x_5735:
        /* <DEDUP_REMOVED lines=15> */
.L_x_5737:
        /* <DEDUP_REMOVED lines=39> */
.L_x_5738:
[----:B------:R-:W-:Y:S02]  /*23ac0*/  IMAD.MOV.U32 R13, RZ, RZ, R5 ;  /* 0x000000ffff0d7224 */ /* 0x000fe400078e0005 */
[----:B------:R-:W-:-:S07]  /*23ad0*/  IMAD.MOV.U32 R3, RZ, RZ, R14 ;  /* 0x000000ffff037224 */ /* 0x000fce00078e000e */
[----:B------:R-:W-:Y:S05]  /*23ae0*/  WARPSYNC.COLLECTIVE R15, `(.L_x_5739) ;  /* 0x000000000f087348 */ /* 0x000fea0003c00000 */
[----:B------:R0:W1:Y:S02]  /*23af0*/  SHFL.IDX P6, R14, R13, R12, R11 ;  /* 0x0000000c0d0e7389 */ /* 0x00006400000c000b */
[----:B01----:R-:W-:Y:S01]  /*23b00*/  ENDCOLLECTIVE ;  /* 0x000000000000791b */ /* 0x003fe20003800000 */
.L_x_5739:
[----:B------:R-:W-:Y:S02]  /*23b10*/  IMAD.MOV.U32 R13, RZ, RZ, R6 ;  /* 0x000000ffff0d7224 */ /* 0x000fe400078e0006 */
[----:B------:R-:W-:Y:S02]  /*23b20*/  IMAD.MOV.U32 R12, RZ, RZ, 0x2 ;  /* 0x00000002ff0c7424 */ /* 0x000fe400078e00ff */
[----:B------:R-:W-:-:S05]  /*23b30*/  IMAD.MOV.U32 R2, RZ, RZ, R14 ;  /* 0x000000ffff027224 */ /* 0x000fca00078e000e */
[----:B------:R-:W-:-:S04]  /*23b40*/  IADD3 R2, P6, R2, R0, RZ ;  /* 0x0000000002027210 */ /* 0x000fc80007fde0ff */
[----:B------:R-:W-:Y:S02]  /*23b50*/  IADD3.X R3, RZ, R3, RZ, P6, !PT ;  /* 0x00000003ff037210 */ /* 0x000fe400037fe4ff */
        /* <DEDUP_REMOVED lines=24> */
.L_x_5740:
[----:B------:R-:W-:Y:S02]  /*23ce0*/  IMAD.MOV.U32 R13, RZ, RZ, R5 ;  /* 0x000000ffff0d7224 */ /* 0x000fe400078e0005 */
[----:B------:R-:W-:-:S07]  /*23cf0*/  IMAD.MOV.U32 R7, RZ, RZ, R14 ;  /* 0x000000ffff077224 */ /* 0x000fce00078e000e */
[----:B------:R-:W-:Y:S05]  /*23d00*/  WARPSYNC.COLLECTIVE R15, `(.L_x_5741) ;  /* 0x000000000f087348 */ /* 0x000fea0003c00000 */
[----:B------:R0:W1:Y:S02]  /*23d10*/  SHFL.IDX P6, R14, R13, R12, R11 ;  /* 0x0000000c0d0e7389 */ /* 0x00006400000c000b */
[----:B01----:R-:W-:Y:S01]  /*23d20*/  ENDCOLLECTIVE ;  /* 0x000000000000791b */ /* 0x003fe20003800000 */
.L_x_5741:
        /* <DEDUP_REMOVED lines=29> */
.L_x_5742:
[----:B------:R-:W-:Y:S02]  /*23f00*/  IMAD.MOV.U32 R13, RZ, RZ, R5 ;  /* 0x000000ffff0d7224 */ /* 0x000fe400078e0005 */
[----:B------:R-:W-:-:S07]  /*23f10*/  IMAD.MOV.U32 R6, RZ, RZ, R14 ;  /* 0x000000ffff067224 */ /* 0x000fce00078e000e */
[----:B------:R-:W-:Y:S05]  /*23f20*/  WARPSYNC.COLLECTIVE R15, `(.L_x_5743) ;  /* 0x000000000f087348 */ /* 0x000fea0003c00000 */
[----:B------:R0:W1:Y:S02]  /*23f30*/  SHFL.IDX P6, R14, R13, R12, R11 ;  /* 0x0000000c0d0e7389 */ /* 0x00006400000c000b */
[----:B01----:R-:W-:Y:S01]  /*23f40*/  ENDCOLLECTIVE ;  /* 0x000000000000791b */ /* 0x003fe20003800000 */
.L_x_5743:
[----:B------:R-:W-:Y:S01]  /*23f50*/  IMAD.MOV.U32 R2, RZ, RZ, R14 ;  /* 0x000000ffff027224 */ /* 0x000fe200078e000e */
[----:B------:R-:W-:Y:S06]  /*23f60*/  BRA `(.L_x_5744) ;  /* 0xffffffa800507947 */ /* 0x000fec000383ffff */
.L_x_5611:
[----:B0-----:R0:W1:Y:S02]  /*23f70*/  SYNCS.PHASECHK.TRANS64.TRYWAIT P0, [R6+URZ+0x38840], R21 ;  /* 0x03884015060075a7 */ /* 0x001064000800017f */
[----:B-1----:R-:W-:Y:S05]  /*23f80*/  @!P0 NANOSLEEP.SYNCS 0x989680 ;  /* 0x009896800000895d */ /* 0x002fea0003900000 */
[----:B------:R-:W1:Y:S02]  /*23f90*/  @!P0 SYNCS.PHASECHK.TRANS64 P0, [R6+URZ+0x38840], R21 ;  /* 0x03884015060085a7 */ /* 0x000e64000800007f */
[----:B-1----:R-:W-:Y:S05]  /*23fa0*/  @!P0 BRA `(.L_x_5611) ;  /* 0xfffffffc00f08947 */ /* 0x002fea000383ffff */
[----:B------:R-:W-:Y:S05]  /*23fb0*/  BRA `(.L_x_5745) ;  /* 0xffffffac00dc7947 */ /* 0x000fea000383ffff */
.L_x_5612:
        /* <DEDUP_REMOVED lines=8> */
.L_x_5747:
[----:B------:R-:W-:Y:S05]  /*24040*/  BSYNC B1 ;  /* 0x0000000000017941 */ /* 0x000fea0003800000 */
.L_x_5746:
        /* <DEDUP_REMOVED lines=9> */
.L_x_5748:
[----:B------:R-:W-:Y:S02]  /*240e0*/  IMAD.MOV.U32 R13, RZ, RZ, R27 ;  /* 0x000000ffff0d7224 */ /* 0x000fe400078e001b */
[----:B------:R-:W-:Y:S02]  /*240f0*/  IMAD.MOV.U32 R12, RZ, RZ, 0x1 ;  /* 0x00000001ff0c7424 */ /* 0x000fe400078e00ff */
[----:B------:R-:W-:-:S07]  /*24100*/  IMAD.MOV.U32 R2, RZ, RZ, R14 ;  /* 0x000000ffff027224 */ /* 0x000fce00078e000e */
[----:B------:R-:W-:Y:S05]  /*24110*/  WARPSYNC.COLLECTIVE R15, `(.L_x_5749) ;  /* 0x000000000f087348 */ /* 0x000fea0003c00000 */
[----:B------:R0:W1:Y:S02]  /*24120*/  SHFL.IDX P6, R14, R13, R12, R11 ;  /* 0x0000000c0d0e7389 */ /* 0x00006400000c000b */
[----:B01----:R-:W-:Y:S01]  /*24130*/  ENDCOLLECTIVE ;  /* 0x000000000000791b */ /* 0x003fe20003800000 */
.L_x_5749:
        /* <DEDUP_REMOVED lines=11> */
.L_x_5750:
[----:B------:R-:W-:Y:S02]  /*241f0*/  IMAD.MOV.U32 R13, RZ, RZ, R27 ;  /* 0x000000ffff0d7224 */ /* 0x000fe400078e001b */
[----:B------:R-:W-:Y:S02]  /*24200*/  IMAD.MOV.U32 R12, RZ, RZ, 0x2 ;  /* 0x00000002ff0c7424 */ /* 0x000fe400078e00ff */
[----:B------:R-:W-:-:S07]  /*24210*/  IMAD.MOV.U32 R2, RZ, RZ, R14 ;  /* 0x000000ffff027224 */ /* 0x000fce00078e000e */
[----:B------:R-:W-:Y:S05]  /*24220*/  WARPSYNC.COLLECTIVE R15, `(.L_x_5751) ;  /* 0x000000000f087348 */ /* 0x000fea0003c00000 */
[----:B------:R0:W1:Y:S02]  /*24230*/  SHFL.IDX P6, R14, R13, R12, R11 ;  /* 0x0000000c0d0e7389 */ /* 0x00006400000c000b */
[----:B01----:R-:W-:Y:S01]  /*24240*/  ENDCOLLECTIVE ;  /* 0x000000000000791b */ /* 0x003fe20003800000 */
.L_x_5751:
        /* <DEDUP_REMOVED lines=11> */
.L_x_5752:
[----:B------:R-:W-:Y:S02]  /*24300*/  IMAD.MOV.U32 R13, RZ, RZ, R27 ;  /* 0x000000ffff0d7224 */ /* 0x000fe400078e001b */
[----:B------:R-:W-:Y:S01]  /*24310*/  IMAD.MOV.U32 R12, RZ, RZ, 0x3 ;  /* 0x00000003ff0c7424 */ /* 0x000fe200078e00ff */
[----:B------:R-:W-:-:S07]  /*24320*/  MOV R2, R14 ;  /* 0x0000000e00027202 */ /* 0x000fce0000000f00 */
[----:B------:R-:W-:Y:S05]  /*24330*/  WARPSYNC.COLLECTIVE R15, `(.L_x_5753) ;  /* 0x000000000f087348 */ /* 0x000fea0003c00000 */
[----:B------:R0:W1:Y:S02]  /*24340*/  SHFL.IDX P6, R14, R13, R12, R11 ;  /* 0x0000000c0d0e7389 */ /* 0x00006400000c000b */
[----:B01----:R-:W-:Y:S01]  /*24350*/  ENDCOLLECTIVE ;  /* 0x000000000000791b */ /* 0x003fe20003800000 */
.L_x_5753:
        /* <DEDUP_REMOVED lines=11> */
.L_x_5754:
[----:B------:R-:W-:Y:S01]  /*24410*/  IMAD.MOV.U32 R2, RZ, RZ, R14 ;  /* 0x000000ffff027224 */ /* 0x000fe200078e000e */
[----:B------:R-:W-:Y:S06]  /*24420*/  BRA `(.L_x_5755) ;  /* 0xffffffac006c7947 */ /* 0x000fec000383ffff */
.L_x_5617:
[----:B---3--:R3:W4:Y:S02]  /*24430*/  SYNCS.PHASECHK.TRANS64.TRYWAIT P0, [R6+URZ+0x38860], R21 ;  /* 0x03886015060075a7 */ /* 0x008724000800017f */
[----:B----4-:R-:W-:Y:S05]  /*24440*/  @!P0 NANOSLEEP.SYNCS 0x989680 ;  /* 0x009896800000895d */ /* 0x010fea0003900000 */
[----:B------:R-:W4:Y:S02]  /*24450*/  @!P0 SYNCS.PHASECHK.TRANS64 P0, [R6+URZ+0x38860], R21 ;  /* 0x03886015060085a7 */ /* 0x000f24000800007f */
[----:B----4-:R-:W-:Y:S05]  /*24460*/  @!P0 BRA `(.L_x_5617) ;  /* 0xfffffffc00f08947 */ /* 0x010fea000383ffff */
[----:B------:R-:W-:Y:S05]  /*24470*/  BRA `(.L_x_5756) ;  /* 0xffffffac00bc7947 */ /* 0x000fea000383ffff */
.L_x_5618:
        /* <DEDUP_REMOVED lines=8> */
.L_x_5758:
[----:B------:R-:W-:Y:S05]  /*24500*/  BSYNC B1 ;  /* 0x0000000000017941 */ /* 0x000fea0003800000 */
.L_x_5757:
        /* <DEDUP_REMOVED lines=13> */
.L_x_5759:
        /* <DEDUP_REMOVED lines=17> */
.L_x_5760:
        /* <DEDUP_REMOVED lines=16> */
.L_x_5761:
        /* <DEDUP_REMOVED lines=19> */
.L_x_5762:
        /* <DEDUP_REMOVED lines=14> */
.L_x_5763:
        /* <DEDUP_REMOVED lines=16> */
.L_x_5764:
        /* <DEDUP_REMOVED lines=14> */
.L_x_5765:
[----:B------:R-:W-:Y:S05]  /*24be0*/  BRA `(.L_x_5766) ;  /* 0xffffffac00287947 */ /* 0x000fea000383ffff */
.L_x_5626:
[----:B------:R-:W-:Y:S01]  /*24bf0*/  BSSY B0, `(.L_x_5767) ;  /* 0x0000008000007945 */ /* 0x000fe20003800000 */
[----:B------:R-:W-:Y:S01]  /*24c00*/  IMAD.MOV.U32 R13, RZ, RZ, R16 ;  /* 0x000000ffff0d7224 */ /* 0x000fe200078e0010 */
[----:B------:R-:W-:Y:S01]  /*24c10*/  MOV R12, RZ ;  /* 0x000000ff000c7202 */ /* 0x000fe20000000f00 */
[----:B------:R-:W-:Y:S02]  /*24c20*/  IMAD.MOV.U32 R11, RZ, RZ, 0x1f ;  /* 0x0000001fff0b7424 */ /* 0x000fe400078e00ff */
[----:B------:R-:W-:-:S07]  /*24c30*/  IMAD.MOV.U32 R15, RZ, RZ, -0x1 ;  /* 0xffffffffff0f7424 */ /* 0x000fce00078e00ff */
[----:B0123--:R-:W-:Y:S05]  /*24c40*/  WARPSYNC.COLLECTIVE R15, `(.L_x_5768) ;  /* 0x000000000f087348 */ /* 0x00ffea0003c00000 */
[----:B------:R4:W0:Y:S02]  /*24c50*/  SHFL.IDX P6, R14, R13, R12, R11 ;  /* 0x0000000c0d0e7389 */ /* 0x00082400000c000b */
[----:B01234-:R-:W-:Y:S01]  /*24c60*/  ENDCOLLECTIVE ;  /* 0x000000000000791b */ /* 0x01ffe20003800000 */
.L_x_5768:
[----:B------:R-:W-:Y:S05]  /*24c70*/  BSYNC B0 ;  /* 0x0000000000007941 */ /* 0x000fea0003800000 */
.L_x_5767:
        /* <DEDUP_REMOVED lines=9> */
.L_x_5769:
        /* <DEDUP_REMOVED lines=18> */
.L_x_5770:
[----:B------:R-:W-:Y:S01]  /*24e30*/  IMAD.MOV.U32 R12, RZ, RZ, 0x2 ;  /* 0x00000002ff0c7424 */ /* 0x000fe200078e00ff */
[----:B------:R-:W-:-:S05]  /*24e40*/  SEL R5, R14, RZ, P1 ;  /* 0x000000ff0e057207 */ /* 0x000fca0000800000 */
[----:B------:R-:W-:-:S04]  /*24e50*/  IMAD.IADD R4, R2, 0x1, R5 ;  /* 0x0000000102047824 */ /* 0x000fc800078e0205 */
[----:B------:R-:W-:-:S07]  /*24e60*/  IMAD.MOV.U32 R13, RZ, RZ, R4 ;  /* 0x000000ffff0d7224 */ /* 0x000fce00078e0004 */
[----:B------:R-:W-:Y:S05]  /*24e70*/  WARPSYNC.COLLECTIVE R15, `(.L_x_5771) ;  /* 0x000000000f087348 */ /* 0x000fea0003c00000 */
[----:B------:R0:W1:Y:S02]  /*24e80*/  SHFL.UP P6, R14, R13, R12, R11 ;  /* 0x0400000c0d0e7389 */ /* 0x00006400000c000b */
[----:B01----:R-:W-:Y:S01]  /*24e90*/  ENDCOLLECTIVE ;  /* 0x000000000000791b */ /* 0x003fe20003800000 */
.L_x_5771:
[----:B------:R-:W-:Y:S01]  /*24ea0*/  IMAD.MOV.U32 R12, RZ, RZ, 0x4 ;  /* 0x00000004ff0c7424 */ /* 0x000fe200078e00ff */
[----:B------:R-:W-:-:S04]  /*24eb0*/  SEL R5, R14, RZ, P2 ;  /* 0x000000ff0e057207 */ /* 0x000fc80001000000 */
[----:B------:R-:W-:-:S05]  /*24ec0*/  IADD3 R5, R4, R5, RZ ;  /* 0x0000000504057210 */ /* 0x000fca0007ffe0ff */
[----:B------:R-:W-:-:S07]  /*24ed0*/  IMAD.MOV.U32 R13, RZ, RZ, R5 ;  /* 0x000000ffff0d7224 */ /* 0x000fce00078e0005 */
[----:B------:R-:W-:Y:S05]  /*24ee0*/  WARPSYNC.COLLECTIVE R15, `(.L_x_5772) ;  /* 0x000000000f087348 */ /* 0x000fea0003c00000 */
[----:B------:R0:W1:Y:S02]  /*24ef0*/  SHFL.UP P6, R14, R13, R12, R11 ;  /* 0x0400000c0d0e7389 */ /* 0x00006400000c000b */
[----:B01----:R-:W-:Y:S01]  /*24f00*/  ENDCOLLECTIVE ;  /* 0x000000000000791b */ /* 0x003fe20003800000 */
.L_x_5772:
[----:B------:R-:W-:Y:S01]  /*24f10*/  IMAD.MOV.U32 R12, RZ, RZ, 0x8 ;  /* 0x00000008ff0c7424 */ /* 0x000fe200078e00ff */
[----:B------:R-:W-:-:S05]  /*24f20*/  SEL R6, R14, RZ, P3 ;  /* 0x000000ff0e067207 */ /* 0x000fca0001800000 */
[----:B------:R-:W-:-:S04]  /*24f30*/  IMAD.IADD R6, R5, 0x1, R6 ;  /* 0x0000000105067824 */ /* 0x000fc800078e0206 */
[----:B------:R-:W-:-:S07]  /*24f40*/  IMAD.MOV.U32 R13, RZ, RZ, R6 ;  /* 0x000000ffff0d7224 */ /* 0x000fce00078e0006 */
[----:B------:R-:W-:Y:S05]  /*24f50*/  WARPSYNC.COLLECTIVE R15, `(.L_x_5773) ;  /* 0x000000000f087348 */ /* 0x000fea0003c00000 */
[----:B------:R0:W1:Y:S02]  /*24f60*/  SHFL.UP P6, R14, R13, R12, R11 ;  /* 0x0400000c0d0e7389 */ /* 0x00006400000c000b */
[----:B01----:R-:W-:Y:S01]  /*24f70*/  ENDCOLLECTIVE ;  /* 0x000000000000791b */ /* 0x003fe20003800000 */
.L_x_5773:
[----:B------:R-:W-:Y:S01]  /*24f80*/  IMAD.MOV.U32 R12, RZ, RZ, 0x10 ;  /* 0x00000010ff0c7424 */ /* 0x000fe200078e00ff */
[----:B------:R-:W-:-:S05]  /*24f90*/  SEL R3, R14, RZ, P4 ;  /* 0x000000ff0e037207 */ /* 0x000fca0002000000 */
[----:B------:R-:W-:-:S04]  /*24fa0*/  IMAD.IADD R4, R6, 0x1, R3 ;  /* 0x0000000106047824 */ /* 0x000fc800078e0203 */
[----:B------:R-:W-:-:S07]  /*24fb0*/  IMAD.MOV.U32 R13, RZ, RZ, R4 ;  /* 0x000000ffff0d7224 */ /* 0x000fce00078e0004 */
[----:B------:R-:W-:Y:S05]  /*24fc0*/  WARPSYNC.COLLECTIVE R15, `(.L_x_5774) ;  /* 0x000000000f087348 */ /* 0x000fea0003c00000 */
[----:B------:R0:W1:Y:S02]  /*24fd0*/  SHFL.UP P6, R14, R13, R12, R11 ;  /* 0x0400000c0d0e7389 */ /* 0x00006400000c000b */
[----:B01----:R-:W-:Y:S01]  /*24fe0*/  ENDCOLLECTIVE ;  /* 0x000000000000791b */ /* 0x003fe20003800000 */
.L_x_5774:
        /* <DEDUP_REMOVED lines=8> */
.L_x_5775:
[----:B------:R-:W-:Y:S05]  /*25070*/  BRA `(.L_x_5776) ;  /* 0xffffffac00bc7947 */ /* 0x000fea000383ffff */
.L_x_5631:
        /* <DEDUP_REMOVED lines=8> */
.L_x_5778:
[----:B------:R-:W-:Y:S05]  /*25100*/  BSYNC B0 ;  /* 0x0000000000007941 */ /* 0x000fea0003800000 */
.L_x_5777:
[----:B------:R-:W-:Y:S01]  /*25110*/  SEL R13, R14, RZ, P1 ;  /* 0x000000ff0e0d7207 */ /* 0x000fe20000800000 */
[----:B------:R-:W-:Y:S02]  /*25120*/  IMAD.MOV.U32 R12, RZ, RZ, 0x2 ;  /* 0x00000002ff0c7424 */ /* 0x000fe400078e00ff */
[----:B------:R-:W-:Y:S01]  /*25130*/  IMAD.MOV.U32 R11, RZ, RZ, RZ ;  /* 0x000000ffff0b7224 */ /* 0x000fe200078e00ff */
[----:B------:R-:W-:Y:S01]  /*25140*/  IADD3 R13, R2, R13, RZ ;  /* 0x0000000d020d7210 */ /* 0x000fe20007ffe0ff */
[----:B------:R-:W-:-:S07]  /*25150*/  IMAD.MOV.U32 R15, RZ, RZ, -0x1 ;  /* 0xffffffffff0f7424 */ /* 0x000fce00078e00ff */
[----:B------:R-:W-:Y:S05]  /*25160*/  WARPSYNC.COLLECTIVE R15, `(.L_x_5779) ;  /* 0x000000000f087348 */ /* 0x000fea0003c00000 */
[----:B------:R0:W1:Y:S02]  /*25170*/  SHFL.UP P6, R14, R13, R12, R11 ;  /* 0x0400000c0d0e7389 */ /* 0x00006400000c000b */
[----:B01----:R-:W-:Y:S01]  /*25180*/  ENDCOLLECTIVE ;  /* 0x000000000000791b */ /* 0x003fe20003800000 */
.L_x_5779:
[----:B------:R-:W-:Y:S01]  /*25190*/  IMAD.MOV.U32 R12, RZ, RZ, 0x4 ;  /* 0x00000004ff0c7424 */ /* 0x000fe200078e00ff */
[----:B------:R-:W-:-:S05]  /*251a0*/  SEL R14, R14, RZ, P2 ;  /* 0x000000ff0e0e7207 */ /* 0x000fca0001000000 */
[----:B------:R-:W-:-:S04]  /*251b0*/  IMAD.IADD R3, R13, 0x1, R14 ;  /* 0x000000010d037824 */ /* 0x000fc800078e020e */
[----:B------:R-:W-:-:S07]  /*251c0*/  IMAD.MOV.U32 R13, RZ, RZ, R3 ;  /* 0x000000ffff0d7224 */ /* 0x000fce00078e0003 */
[----:B------:R-:W-:Y:S05]  /*251d0*/  WARPSYNC.COLLECTIVE R15, `(.L_x_5780) ;  /* 0x000000000f087348 */ /* 0x000fea0003c00000 */
[----:B------:R0:W1:Y:S02]  /*251e0*/  SHFL.UP P6, R14, R13, R12, R11 ;  /* 0x0400000c0d0e7389 */ /* 0x00006400000c000b */
[----:B01----:R-:W-:Y:S01]  /*251f0*/  ENDCOLLECTIVE ;  /* 0x000000000000791b */ /* 0x003fe20003800000 */
.L_x_5780:
[----:B------:R-:W-:Y:S01]  /*25200*/  IMAD.MOV.U32 R12, RZ, RZ, 0x8 ;  /* 0x00000008ff0c7424 */ /* 0x000fe200078e00ff */
[----:B------:R-:W-:-:S05]  /*25210*/  SEL R4, R14, RZ, P3 ;  /* 0x000000ff0e047207 */ /* 0x000fca0001800000 */
[----:B------:R-:W-:-:S04]  /*25220*/  IMAD.IADD R4, R3, 0x1, R4 ;  /* 0x0000000103047824 */ /* 0x000fc800078e0204 */
[----:B------:R-:W-:-:S07]  /*25230*/  IMAD.MOV.U32 R13, RZ, RZ, R4 ;  /* 0x000000ffff0d7224 */ /* 0x000fce00078e0004 */
[----:B------:R-:W-:Y:S05]  /*25240*/  WARPSYNC.COLLECTIVE R15, `(.L_x_5781) ;  /* 0x000000000f087348 */ /* 0x000fea0003c00000 */
[----:B------:R0:W1:Y:S02]  /*25250*/  SHFL.UP P6, R14, R13, R12, R11 ;  /* 0x0400000c0d0e7389 */ /* 0x00006400000c000b */
[----:B01----:R-:W-:Y:S01]  /*25260*/  ENDCOLLECTIVE ;  /* 0x000000000000791b */ /* 0x003fe20003800000 */
.L_x_5781:
[----:B------:R-:W-:Y:S01]  /*25270*/  IMAD.MOV.U32 R12, RZ, RZ, 0x10 ;  /* 0x00000010ff0c7424 */ /* 0x000fe200078e00ff */
[----:B------:R-:W-:-:S05]  /*25280*/  SEL R5, R14, RZ, P4 ;  /* 0x000000ff0e057207 */ /* 0x000fca0002000000 */
[----:B------:R-:W-:-:S04]  /*25290*/  IMAD.IADD R5, R4, 0x1, R5 ;  /* 0x0000000104057824 */ /* 0x000fc800078e0205 */
[----:B------:R-:W-:-:S07]  /*252a0*/  IMAD.MOV.U32 R13, RZ, RZ, R5 ;  /* 0x000000ffff0d7224 */ /* 0x000fce00078e0005 */
[----:B------:R-:W-:Y:S05]  /*252b0*/  WARPSYNC.COLLECTIVE R15, `(.L_x_5782) ;  /* 0x000000000f087348 */ /* 0x000fea0003c00000 */
[----:B------:R0:W1:Y:S02]  /*252c0*/  SHFL.UP P6, R14, R13, R12, R11 ;  /* 0x0400000c0d0e7389 */ /* 0x00006400000c000b */
[----:B01----:R-:W-:Y:S01]  /*252d0*/  ENDCOLLECTIVE ;  /* 0x000000000000791b */ /* 0x003fe20003800000 */
.L_x_5782:
        /* <DEDUP_REMOVED lines=8> */
.L_x_5783:
[----:B------:R-:W-:Y:S05]  /*25360*/  BRA `(.L_x_5784) ;  /* 0xffffffac009c7947 */ /* 0x000fea000383ffff */
.L_x_5633:
[----:B------:R-:W-:Y:S01]  /*25370*/  BSSY B0, `(.L_x_5785) ;  /* 0x0000006000007945 */ /* 0x000fe20003800000 */
[----:B------:R-:W-:Y:S02]  /*25380*/  PLOP3.LUT P6, PT, P6, PT, PT, 0x8, 0x0 ;  /* 0x000000000000781c */ /* 0x000fe400037ce170 */
[----:B------:R-:W-:-:S11]  /*25390*/  MOV R15, 0xffffffff ;  /* 0xffffffff000f7802 */ /* 0x000fd60000000f00 */
[----:B0-----:R-:W-:Y:S05]  /*253a0*/  WARPSYNC.COLLECTIVE R15, `(.L_x_5786) ;  /* 0x000000000f087348 */ /* 0x001fea0003c00000 */
[----:B------:R-:W-:Y:S01]  /*253b0*/  VOTE.ANY R14, PT, P6 ;  /* 0x00000000000e7806 */ /* 0x000fe200030e0100 */
[----:B0-----:R-:W-:Y:S06]  /*253c0*/  ENDCOLLECTIVE ;  /* 0x000000000000791b */ /* 0x001fec0003800000 */
.L_x_5786:
[----:B------:R-:W-:Y:S05]  /*253d0*/  BSYNC B0 ;  /* 0x0000000000007941 */ /* 0x000fea0003800000 */
.L_x_5785:
        /* <DEDUP_REMOVED lines=9> */
.L_x_5787:
[----:B------:R-:W-:Y:S01]  /*25470*/  IMAD.MOV.U32 R17, RZ, RZ, R14 ;  /* 0x000000ffff117224 */ /* 0x000fe200078e000e */
[----:B------:R-:W-:Y:S06]  /*25480*/  BRA `(.L_x_5788) ;  /* 0xffffffac008c7947 */ /* 0x000fec000383ffff */
.L_x_5635:
[----:B------:R-:W-:Y:S01]  /*25490*/  BSSY B0, `(.L_x_5789) ;  /* 0x0000007000007945 */ /* 0x000fe20003800000 */
[----:B------:R-:W-:Y:S02]  /*254a0*/  IMAD.MOV.U32 R13, RZ, RZ, R3 ;  /* 0x000000ffff0d7224 */ /* 0x000fe400078e0003 */
[----:B------:R-:W-:Y:S02]  /*254b0*/  IMAD.MOV.U32 R11, RZ, RZ, 0x1f ;  /* 0x0000001fff0b7424 */ /* 0x000fe400078e00ff */
[----:B------:R-:W-:-:S07]  /*254c0*/  IMAD.MOV.U32 R15, RZ, RZ, -0x1 ;  /* 0xffffffffff0f7424 */ /* 0x000fce00078e00ff */
[----:B012---:R-:W-:Y:S05]  /*254d0*/  WARPSYNC.COLLECTIVE R15, `(.L_x_5790) ;  /* 0x000000000f087348 */ /* 0x007fea0003c00000 */
[----:B------:R3:W4:Y:S02]  /*254e0*/  SHFL.IDX P6, R14, R13, R12, R11 ;  /* 0x0000000c0d0e7389 */ /* 0x00072400000c000b */
[----:B01234-:R-:W-:Y:S01]  /*254f0*/  ENDCOLLECTIVE ;  /* 0x000000000000791b */ /* 0x01ffe20003800000 */
.L_x_5790:
[----:B------:R-:W-:Y:S05]  /*25500*/  BSYNC B0 ;  /* 0x0000000000007941 */ /* 0x000fea0003800000 */
.L_x_5789:
[----:B------:R-:W-:Y:S01]  /*25510*/  IMAD.MOV.U32 R6, RZ, RZ, R14 ;  /* 0x000000ffff067224 */ /* 0x000fe200078e000e */
[----:B------:R-:W-:Y:S06]  /*25520*/  BRA `(.L_x_5634) ;  /* 0xffffffac00807947 */ /* 0x000fec000383ffff */
.L_x_5639:
[----:B0-----:R0:W1:Y:S02]  /*25530*/  SYNCS.PHASECHK.TRANS64.TRYWAIT P0, [R4+URZ+0x38820], R0 ;  /* 0x03882000040075a7 */ /* 0x001064000800017f */
[----:B-1----:R-:W-:Y:S05]  /*25540*/  @!P0 NANOSLEEP.SYNCS 0x989680 ;  /* 0x009896800000895d */ /* 0x002fea0003900000 */
[----:B------:R-:W1:Y:S02]  /*25550*/  @!P0 SYNCS.PHASECHK.TRANS64 P0, [R4+URZ+0x38820], R0 ;  /* 0x03882000040085a7 */ /* 0x000e64000800007f */
[----:B-1----:R-:W-:Y:S05]  /*25560*/  @!P0 BRA `(.L_x_5639) ;  /* 0xfffffffc00f08947 */ /* 0x002fea000383ffff */
[----:B------:R-:W-:Y:S05]  /*25570*/  BRA `(.L_x_5791) ;  /* 0xffffffb000f87947 */ /* 0x000fea000383ffff */
.L_x_5640:
        /* <DEDUP_REMOVED lines=11> */
.L_x_5793:
[----:B------:R-:W-:Y:S05]  /*25630*/  BSYNC B0 ;  /* 0x0000000000007941 */ /* 0x000fea0003800000 */
.L_x_5792:
[----:B------:R-:W-:Y:S05]  /*25640*/  BRA `(.L_x_5794) ;  /* 0xffffffb000e07947 */ /* 0x000fea000383ffff */
.L_x_5641:
[----:B------:R-:W-:Y:S01]  /*25650*/  BSSY B0, `(.L_x_5795) ;  /* 0x0000006000007945 */ /* 0x000fe20003800000 */
[----:B------:R-:W-:-:S07]  /*25660*/  IMAD.MOV.U32 R15, RZ, RZ, -0x1 ;  /* 0xffffffffff0f7424 */ /* 0x000fce00078e00ff */
[----:B0-234-:R-:W-:Y:S05]  /*25670*/  WARPSYNC.COLLECTIVE R15, `(.L_x_5796) ;  /* 0x000000000f0c7348 */ /* 0x01dfea0003c00000 */
[----:B------:R-:W-:Y:S02]  /*25680*/  ELECT P6, UR62, PT ;  /* 0x00000000003e782f */ /* 0x000fe400038c0000 */
[----:B------:R-:W-:Y:S01]  /*25690*/  MOV R14, UR62 ;  /* 0x0000003e000e7c02 */ /* 0x000fe20008000f00 */
[----:B0-234-:R-:W-:Y:S10]  /*256a0*/  ENDCOLLECTIVE ;  /* 0x000000000000791b */ /* 0x01dff40003800000 */
.L_x_5796:
[----:B------:R-:W-:Y:S05]  /*256b0*/  BSYNC B0 ;  /* 0x0000000000007941 */ /* 0x000fea0003800000 */
.L_x_5795:
[----:B------:R-:W-:Y:S05]  /*256c0*/  BRA `(.L_x_5797) ;  /* 0xffffffb000d47947 */ /* 0x000fea000383ffff */
.L_x_5643:
[----:B0-----:R0:W1:Y:S02]  /*256d0*/  SYNCS.PHASECHK.TRANS64.TRYWAIT P1, [R5+URZ+0x38840], R0 ;  /* 0x03884000050075a7 */ /* 0x001064000802017f */
[----:B-1----:R-:W-:Y:S05]  /*256e0*/  @!P1 NANOSLEEP.SYNCS 0x989680 ;  /* 0x009896800000995d */ /* 0x002fea0003900000 */
[----:B------:R-:W1:Y:S02]  /*256f0*/  @!P1 SYNCS.PHASECHK.TRANS64 P1, [R5+URZ+0x38840], R0 ;  /* 0x03884000050095a7 */ /* 0x000e64000802007f */
[----:B-1----:R-:W-:Y:S05]  /*25700*/  @!P1 BRA `(.L_x_5643) ;  /* 0xfffffffc00f09947 */ /* 0x002fea000383ffff */
[----:B------:R-:W-:Y:S05]  /*25710*/  BRA `(.L_x_5798) ;  /* 0xffffffb000f47947 */ /* 0x000fea000383ffff */
.L_x_5645:
[----:B-1----:R1:W0:Y:S02]  /*25720*/  SYNCS.PHASECHK.TRANS64.TRYWAIT P1, [R25+URZ+0x38840], R2 ;  /* 0x03884002190075a7 */ /* 0x002224000802017f */
[----:B0-----:R-:W-:Y:S05]  /*25730*/  @!P1 NANOSLEEP.SYNCS 0x989680 ;  /* 0x009896800000995d */ /* 0x001fea0003900000 */
[----:B------:R-:W0:Y:S02]  /*25740*/  @!P1 SYNCS.PHASECHK.TRANS64 P1, [R25+URZ+0x38840], R2 ;  /* 0x03884002190095a7 */ /* 0x000e24000802007f */
[----:B0-----:R-:W-:Y:S05]  /*25750*/  @!P1 BRA `(.L_x_5645) ;  /* 0xfffffffc00f09947 */ /* 0x001fea000383ffff */
[----:B------:R-:W-:Y:S05]  /*25760*/  BRA `(.L_x_5799) ;  /* 0xffffffb400007947 */ /* 0x000fea000383ffff */
.L_x_5647:
[----:B------:R0:W0:Y:S02]  /*25770*/  SYNCS.PHASECHK.TRANS64.TRYWAIT P1, [R5+URZ+0x38860], R0 ;  /* 0x03886000050075a7 */ /* 0x000024000802017f */
[----:B0-----:R-:W-:Y:S05]  /*25780*/  @!P1 NANOSLEEP.SYNCS 0x989680 ;  /* 0x009896800000995d */ /* 0x001fea0003900000 */
[----:B------:R-:W0:Y:S02]  /*25790*/  @!P1 SYNCS.PHASECHK.TRANS64 P1, [R5+URZ+0x38860], R0 ;  /* 0x03886000050095a7 */ /* 0x000e24000802007f */
[----:B0-----:R-:W-:Y:S05]  /*257a0*/  @!P1 BRA `(.L_x_5647) ;  /* 0xfffffffc00f09947 */ /* 0x001fea000383ffff */
[----:B------:R-:W-:Y:S05]  /*257b0*/  BRA `(.L_x_5800) ;  /* 0xffffffb000fc7947 */ /* 0x000fea000383ffff */
.L_x_5801:
        /* <DEDUP_REMOVED lines=12> */
.L_x_5822:


//--------------------- .nv.global.init           --------------------------
	.section	.nv.global.init,"aw",@progbits
.nv.global.init:
	.type		$str$23,@object
	.size		$str$23,($str$24 - $str$23)
$str$23:
        /*0000*/ 	.byte	0x28, 0x61, 0x64, 0x64, 0x72, 0x65, 0x73, 0x73, 0x20, 0x26, 0x20, 0x6d, 0x61, 0x73, 0x6b, 0x29
        /*0010*/ 	.byte	0x20, 0x3d, 0x3d, 0x20, 0x30, 0x00
	.type		$str$24,@object
	.size		$str$24,(__unnamed_4 - $str$24)
$str$24:
        /*0016*/ 	.byte	0x2f, 0x74, 0x6d, 0x70, 0x2f, 0x6f, 0x73, 0x73, 0x5f, 0x6b, 0x65, 0x72, 0x6e, 0x65, 0x6c, 0x73
        /*0026*/ 	.byte	0x5f, 0x73, 0x72, 0x63, 0x2f, 0x66, 0x6c, 0x61, 0x73, 0x68, 0x5f, 0x61, 0x74, 0x74, 0x65, 0x6e
        /*0036*/ 	.byte	0x74, 0x69, 0x6f, 0x6e, 0x2f, 0x63, 0x73, 0x72, 0x63, 0x2f, 0x63, 0x75, 0x74, 0x6c, 0x61, 0x73
        /*0046*/ 	.byte	0x73, 0x2f, 0x69, 0x6e, 0x63, 0x6c, 0x75, 0x64, 0x65, 0x2f, 0x63, 0x75, 0x74, 0x65, 0x2f, 0x70
        /*0056*/ 	.byte	0x6f, 0x69, 0x6e, 0x74, 0x65, 0x72, 0x5f, 0x66, 0x6c, 0x61, 0x67, 0x67, 0x65, 0x64, 0x2e, 0x68
        /*0066*/ 	.byte	0x70, 0x70, 0x00
	.type		__unnamed_4,@object
	.size		__unnamed_4,(__unnamed_5 - __unnamed_4)
__unnamed_4:
        /* <DEDUP_REMOVED lines=24> */
	.type		__unnamed_5,@object
	.size		__unnamed_5,(__unnamed_6 - __unnamed_5)
__unnamed_5:
        /* <DEDUP_REMOVED lines=23> */
        /*0355*/ 	.byte	0x43, 0x3c, 0x34, 0x30, 0x39, 0x36, 0x3e, 0x3e, 0x3e, 0x3e, 0x3e, 0x20, 0x26, 0x5d, 0x00
	.type		__unnamed_6,@object
	.size		__unnamed_6,(__unnamed_1 - __unnamed_6)
__unnamed_6:
        /* <DEDUP_REMOVED lines=28> */
        /*0524*/ 	.byte	0x3e, 0x3e, 0x3e, 0x3e, 0x3e, 0x5d, 0x00
	.type		__unnamed_1,@object
	.size		__unnamed_1,(__unnamed_3 - __unnamed_1)
__unnamed_1:
        /* <DEDUP_REMOVED lines=28> */
        /*06eb*/ 	.byte	0x3e, 0x3e, 0x3e, 0x3e, 0x3e, 0x20, 0x26, 0x5d, 0x00
	.type		__unnamed_3,@object
	.size		__unnamed_3,(__unnamed_2 - __unnamed_3)
__unnamed_3:
        /* <DEDUP_REMOVED lines=28> */
        /*08b4*/ 	.byte	0x32, 0x37, 0x36, 0x38, 0x3e, 0x3e, 0x3e, 0x3e, 0x3e, 0x5d, 0x00
	.type		__unnamed_2,@object
	.size		__unnamed_2,(.L_1 - __unnamed_2)
__unnamed_2:
        /* <DEDUP_REMOVED lines=29> */
.L_1:


//--------------------- .nv.shared._ZN7cutlass13device_kernelIN5flash11enable_sm90INS1_16FlashAttnFwdSm90INS1_25CollectiveMainloopFwdSm90ILi2EN4cute5tupleIJNS5_1CILi1EEES8_S8_EEENS6_IJNS7_ILi64EEESA_SA_EEELi512ENS_6half_tEfNS_4arch4Sm90ELb0ELb0ELb1ELb0ELb1ELb0ELb0ELb0ELb0ELb1ELb0ELb0EEENS1_21CollectiveEpilogueFwdINS6_IJSA_NS7_ILi512EEESA_EEES9_SC_SE_Li256ELb0ELb1ELb0ELb0EEENS1_29StaticPersistentTileSchedulerILb0EEEEEEEEEvNT_6ParamsE --------------------------
	.section	.nv.shared._ZN7cutlass13device_kernelIN5flash11enable_sm90INS1_16FlashAttnFwdSm90INS1_25CollectiveMainloopFwdSm90ILi2EN4cute5tupleIJNS5_1CILi1EEES8_S8_EEENS6_IJNS7_ILi64EEESA_SA_EEELi512ENS_6half_tEfNS_4arch4Sm90ELb0ELb0ELb1ELb0ELb1ELb0ELb0ELb0ELb0ELb1ELb0ELb0EEENS1_21CollectiveEpilogueFwdINS6_IJSA_NS7_ILi512EEESA_EEES9_SC_SE_Li256ELb0ELb1ELb0ELb0EEENS1_29StaticPersistentTileSchedulerILb0EEEEEEEEEvNT_6ParamsE,"aw",@nobits
	.sectionflags	@""
	.align	16
	.zero		1024


//--------------------- .nv.shared.reserved.0     --------------------------
	.section	.nv.shared.reserved.0,"aw",@nobits
	.weak		__nv_reservedSMEM_offset_0_alias
	.size		__nv_reservedSMEM_offset_0_alias, 0, 0
	.other		__nv_reservedSMEM_offset_0_alias,@"STO_CUDA_RESERVED_SHARED STV_DEFAULT"
__nv_reservedSMEM_offset_0_alias:
	.zero		0


//--------------------- .nv.global                --------------------------
	.section	.nv.global,"aw",@nobits
.nv.global:
	.type		_ZN83_INTERNAL_14de0d54_47_flash_fwd_hdim64_512_fp16_paged_softcap_sm90_cu_61719c98_46274cute1_E,@object
	.size		_ZN83_INTERNAL_14de0d54_47_flash_fwd_hdim64_512_fp16_paged_softcap_sm90_cu_61719c98_46274cute1_E,(_ZN83_INTERNAL_14de0d54_47_flash_fwd_hdim64_512_fp16_paged_softcap_sm90_cu_61719c98_46274cuda3std3__45__cpo6cbeginE - _ZN83_INTERNAL_14de0d54_47_flash_fwd_hdim64_512_fp16_paged_softcap_sm90_cu_61719c98_46274cute1_E)
_ZN83_INTERNAL_14de0d54_47_flash_fwd_hdim64_512_fp16_paged_softcap_sm90_cu_61719c98_46274cute1_E:
	.zero		1
	.type		_ZN83_INTERNAL_14de0d54_47_flash_fwd_hdim64_512_fp16_paged_softcap_sm90_cu_61719c98_46274cuda3std3__45__cpo6cbeginE,@object
	.size		_ZN83_INTERNAL_14de0d54_47_flash_fwd_hdim64_512_fp16_paged_softcap_sm90_cu_61719c98_46274cuda3std3__45__cpo6cbeginE,(_ZN83_INTERNAL_14de0d54_47_flash_fwd_hdim64_512_fp16_paged_softcap_sm90_cu_61719c98_46274cuda3std3__48in_placeE - _ZN83_INTERNAL_14de0d54_47_flash_fwd_hdim64_512_fp16_paged_softcap_sm90_cu_61719c98_46274cuda3std3__45__cpo6cbeginE)
_ZN83_INTERNAL_14de0d54_47_flash_fwd_hdim64_512_fp16_paged_softcap_sm90_cu_61719c98_46274cuda3std3__45__cpo6cbeginE:
	.zero		1
	.type		_ZN83_INTERNAL_14de0d54_47_flash_fwd_hdim64_512_fp16_paged_softcap_sm90_cu_61719c98_46274cuda3std3__48in_placeE,@object
	.size		_ZN83_INTERNAL_14de0d54_47_flash_fwd_hdim64_512_fp16_paged_softcap_sm90_cu_61719c98_46274cuda3std3__48in_placeE,(_ZN83_INTERNAL_14de0d54_47_flash_fwd_hdim64_512_fp16_paged_softcap_sm90_cu_61719c98_46274cuda3std6ranges3__45__cpo9iter_moveE - _ZN83_INTERNAL_14de0d54_47_flash_fwd_hdim64_512_fp16_paged_softcap_sm90_cu_61719c98_46274cuda3std3__48in_placeE)
_ZN83_INTERNAL_14de0d54_47_flash_fwd_hdim64_512_fp16_paged_softcap_sm90_cu_61719c98_46274cuda3std3__48in_placeE:
	.zero		1
	.type		_ZN83_INTERNAL_14de0d54_47_flash_fwd_hdim64_512_fp16_paged_softcap_sm90_cu_61719c98_46274cuda3std6ranges3__45__cpo9iter_moveE,@object
	.size		_ZN83_INTERNAL_14de0d54_47_flash_fwd_hdim64_512_fp16_paged_softcap_sm90_cu_61719c98_46274cuda3std6ranges3__45__cpo9iter_moveE,(_ZN83_INTERNAL_14de0d54_47_flash_fwd_hdim64_512_fp16_paged_softcap_sm90_cu_61719c98_46274cuda3std3__45__cpo5beginE - _ZN83_INTERNAL_14de0d54_47_flash_fwd_hdim64_512_fp16_paged_softcap_sm90_cu_61719c98_46274cuda3std6ranges3__45__cpo9iter_moveE)
_ZN83_INTERNAL_14de0d54_47_flash_fwd_hdim64_512_fp16_paged_softcap_sm90_cu_61719c98_46274cuda3std6ranges3__45__cpo9iter_moveE:
	.zero		1
	.type		_ZN83_INTERNAL_14de0d54_47_flash_fwd_hdim64_512_fp16_paged_softcap_sm90_cu_61719c98_46274cuda3std3__45__cpo5beginE,@object
	.size		_ZN83_INTERNAL_14de0d54_47_flash_fwd_hdim64_512_fp16_paged_softcap_sm90_cu_61719c98_46274cuda3std3__45__cpo5beginE,(_ZN83_INTERNAL_14de0d54_47_flash_fwd_hdim64_512_fp16_paged_softcap_sm90_cu_61719c98_46274cuda3std3__485_GLOBAL__N__14de0d54_47_flash_fwd_hdim64_512_fp16_paged_softcap_sm90_cu_61719c98_46276ignoreE - _ZN83_INTERNAL_14de0d54_47_flash_fwd_hdim64_512_fp16_paged_softcap_sm90_cu_61719c98_46274cuda3std3__45__cpo5beginE)
_ZN83_INTERNAL_14de0d54_47_flash_fwd_hdim64_512_fp16_paged_softcap_sm90_cu_61719c98_46274cuda3std3__45__cpo5beginE:
	.zero		1
	.type		_ZN83_INTERNAL_14de0d54_47_flash_fwd_hdim64_512_fp16_paged_softcap_sm90_cu_61719c98_46274cuda3std3__485_GLOBAL__N__14de0d54_47_flash_fwd_hdim64_512_fp16_paged_softcap_sm90_cu_61719c98_46276ignoreE,@object
	.size		_ZN83_INTERNAL_14de0d54_47_flash_fwd_hdim64_512_fp16_paged_softcap_sm90_cu_61719c98_46274cuda3std3__485_GLOBAL__N__14de0d54_47_flash_fwd_hdim64_512_fp16_paged_softcap_sm90_cu_61719c98_46276ignoreE,(_ZN83_INTERNAL_14de0d54_47_flash_fwd_hdim64_512_fp16_paged_softcap_sm90_cu_61719c98_46274cute7productE - _ZN83_INTERNAL_14de0d54_47_flash_fwd_hdim64_512_fp16_paged_softcap_sm90_cu_61719c98_46274cuda3std3__485_GLOBAL__N__14de0d54_47_flash_fwd_hdim64_512_fp16_paged_softcap_sm90_cu_61719c98_46276ignoreE)
_ZN83_INTERNAL_14de0d54_47_flash_fwd_hdim64_512_fp16_paged_softcap_sm90_cu_61719c98_46274cuda3std3__485_GLOBAL__N__14de0d54_47_flash_fwd_hdim64_512_fp16_paged_softcap_sm90_cu_61719c98_46276ignoreE:
	.zero		1
	.type		_ZN83_INTERNAL_14de0d54_47_flash_fwd_hdim64_512_fp16_paged_softcap_sm90_cu_61719c98_46274cute7productE,@object
	.size		_ZN83_INTERNAL_14de0d54_47_flash_fwd_hdim64_512_fp16_paged_softcap_sm90_cu_61719c98_46274cute7productE,(_ZN83_INTERNAL_14de0d54_47_flash_fwd_hdim64_512_fp16_paged_softcap_sm90_cu_61719c98_46274cuda3std3__45__cpo3endE - _ZN83_INTERNAL_14de0d54_47_flash_fwd_hdim64_512_fp16_paged_softcap_sm90_cu_61719c98_46274cute7productE)
_ZN83_INTERNAL_14de0d54_47_flash_fwd_hdim64_512_fp16_paged_softcap_sm90_cu_61719c98_46274cute7productE:
	.zero		1
	.type		_ZN83_INTERNAL_14de0d54_47_flash_fwd_hdim64_512_fp16_paged_softcap_sm90_cu_61719c98_46274cuda3std3__45__cpo3endE,@object
	.size		_ZN83_INTERNAL_14de0d54_47_flash_fwd_hdim64_512_fp16_paged_softcap_sm90_cu_61719c98_46274cuda3std3__45__cpo3endE,(_ZN83_INTERNAL_14de0d54_47_flash_fwd_hdim64_512_fp16_paged_softcap_sm90_cu_61719c98_46274cuda3std3__419piecewise_constructE - _ZN83_INTERNAL_14de0d54_47_flash_fwd_hdim64_512_fp16_paged_softcap_sm90_cu_61719c98_46274cuda3std3__45__cpo3endE)
_ZN83_INTERNAL_14de0d54_47_flash_fwd_hdim64_512_fp16_paged_softcap_sm90_cu_61719c98_46274cuda3std3__45__cpo3endE:
	.zero		1
	.type		_ZN83_INTERNAL_14de0d54_47_flash_fwd_hdim64_512_fp16_paged_softcap_sm90_cu_61719c98_46274cuda3std3__419piecewise_constructE,@object
	.size		_ZN83_INTERNAL_14de0d54_47_flash_fwd_hdim64_512_fp16_paged_softcap_sm90_cu_61719c98_46274cuda3std3__419piecewise_constructE,(_ZN83_INTERNAL_14de0d54_47_flash_fwd_hdim64_512_fp16_paged_softcap_sm90_cu_61719c98_46274cuda3std3__45__cpo4cendE - _ZN83_INTERNAL_14de0d54_47_flash_fwd_hdim64_512_fp16_paged_softcap_sm90_cu_61719c98_46274cuda3std3__419piecewise_constructE)
_ZN83_INTERNAL_14de0d54_47_flash_fwd_hdim64_512_fp16_paged_softcap_sm90_cu_61719c98_46274cuda3std3__419piecewise_constructE:
	.zero		1
	.type		_ZN83_INTERNAL_14de0d54_47_flash_fwd_hdim64_512_fp16_paged_softcap_sm90_cu_61719c98_46274cuda3std3__45__cpo4cendE,@object
	.size		_ZN83_INTERNAL_14de0d54_47_flash_fwd_hdim64_512_fp16_paged_softcap_sm90_cu_61719c98_46274cuda3std3__45__cpo4cendE,(_ZN83_INTERNAL_14de0d54_47_flash_fwd_hdim64_512_fp16_paged_softcap_sm90_cu_61719c98_46274cuda3std6ranges3__45__cpo4swapE - _ZN83_INTERNAL_14de0d54_47_flash_fwd_hdim64_512_fp16_paged_softcap_sm90_cu_61719c98_46274cuda3std3__45__cpo4cendE)
_ZN83_INTERNAL_14de0d54_47_flash_fwd_hdim64_512_fp16_paged_softcap_sm90_cu_61719c98_46274cuda3std3__45__cpo4cendE:
	.zero		1
	.type		_ZN83_INTERNAL_14de0d54_47_flash_fwd_hdim64_512_fp16_paged_softcap_sm90_cu_61719c98_46274cuda3std6ranges3__45__cpo4swapE,@object
	.size		_ZN83_INTERNAL_14de0d54_47_flash_fwd_hdim64_512_fp16_paged_softcap_sm90_cu_61719c98_46274cuda3std6ranges3__45__cpo4swapE,(.L_13 - _ZN83_INTERNAL_14de0d54_47_flash_fwd_hdim64_512_fp16_paged_softcap_sm90_cu_61719c98_46274cuda3std6ranges3__45__cpo4swapE)
_ZN83_INTERNAL_14de0d54_47_flash_fwd_hdim64_512_fp16_paged_softcap_sm90_cu_61719c98_46274cuda3std6ranges3__45__cpo4swapE:
	.zero		1
.L_13:


//--------------------- .nv.shared._ZN7cutlass13device_kernelIN5flash11enable_sm90INS1_16FlashAttnFwdSm90INS1_25CollectiveMainloopFwdSm90ILi2EN4cute5tupleIJNS5_1CILi1EEES8_S8_EEENS6_IJNS7_ILi64EEESA_SA_EEELi512ENS_6half_tEfNS_4arch4Sm90ELb0ELb0ELb1ELb0ELb1ELb0ELb1ELb0ELb0ELb1ELb0ELb0EEENS1_21CollectiveEpilogueFwdINS6_IJSA_NS7_ILi512EEESA_EEES9_SC_SE_Li256ELb0ELb1ELb0ELb0EEENS1_29StaticPersistentTileSchedulerILb0EEEEEEEEEvNT_6ParamsE --------------------------
	.section	.nv.shared._ZN7cutlass13device_kernelIN5flash11enable_sm90INS1_16FlashAttnFwdSm90INS1_25CollectiveMainloopFwdSm90ILi2EN4cute5tupleIJNS5_1CILi1EEES8_S8_EEENS6_IJNS7_ILi64EEESA_SA_EEELi512ENS_6half_tEfNS_4arch4Sm90ELb0ELb0ELb1ELb0ELb1ELb0ELb1ELb0ELb0ELb1ELb0ELb0EEENS1_21CollectiveEpilogueFwdINS6_IJSA_NS7_ILi512EEESA_EEES9_SC_SE_Li256ELb0ELb1ELb0ELb0EEENS1_29StaticPersistentTileSchedulerILb0EEEEEEEEEvNT_6ParamsE,"aw",@nobits
	.sectionflags	@""
	.align	16
	.zero		1024


//--------------------- .nv.shared._ZN7cutlass13device_kernelIN5flash11enable_sm90INS1_16FlashAttnFwdSm90INS1_25CollectiveMainloopFwdSm90ILi2EN4cute5tupleIJNS5_1CILi1EEES8_S8_EEENS6_IJNS7_ILi64EEESA_SA_EEELi512ENS_6half_tEfNS_4arch4Sm90ELb0ELb0ELb1ELb1ELb1ELb0ELb0ELb0ELb0ELb1ELb0ELb0EEENS1_21CollectiveEpilogueFwdINS6_IJSA_NS7_ILi512EEESA_EEES9_SC_SE_Li256ELb1ELb1ELb0ELb0EEENS1_36VarlenDynamicPersistentTileSchedulerILi64ELi64ELi256ELi128ELb0ELb1ELb1ELb0ELb1ELb1EEEEEEEEEvNT_6ParamsE --------------------------
	.section	.nv.shared._ZN7cutlass13device_kernelIN5flash11enable_sm90INS1_16FlashAttnFwdSm90INS1_25CollectiveMainloopFwdSm90ILi2EN4cute5tupleIJNS5_1CILi1EEES8_S8_EEENS6_IJNS7_ILi64EEESA_SA_EEELi512ENS_6half_tEfNS_4arch4Sm90ELb0ELb0ELb1ELb1ELb1ELb0ELb0ELb0ELb0ELb1ELb0ELb0EEENS1_21CollectiveEpilogueFwdINS6_IJSA_NS7_ILi512EEESA_EEES9_SC_SE_Li256ELb1ELb1ELb0ELb0EEENS1_36VarlenDynamicPersistentTileSchedulerILi64ELi64ELi256ELi128ELb0ELb1ELb1ELb0ELb1ELb1EEEEEEEEEvNT_6ParamsE,"aw",@nobits
	.sectionflags	@""
	.align	16
	.zero		1024


//--------------------- .nv.shared._ZN7cutlass13device_kernelIN5flash11enable_sm90INS1_16FlashAttnFwdSm90INS1_25CollectiveMainloopFwdSm90ILi2EN4cute5tupleIJNS5_1CILi1EEES8_S8_EEENS6_IJNS7_ILi64EEESA_SA_EEELi512ENS_6half_tEfNS_4arch4Sm90ELb0ELb0ELb1ELb1ELb1ELb1ELb0ELb0ELb0ELb1ELb0ELb0EEENS1_21CollectiveEpilogueFwdINS6_IJSA_NS7_ILi512EEESA_EEES9_SC_SE_Li256ELb1ELb1ELb0ELb0EEENS1_36VarlenDynamicPersistentTileSchedulerILi64ELi64ELi256ELi128ELb0ELb1ELb1ELb0ELb1ELb1EEEEEEEEEvNT_6ParamsE --------------------------
	.section	.nv.shared._ZN7cutlass13device_kernelIN5flash11enable_sm90INS1_16FlashAttnFwdSm90INS1_25CollectiveMainloopFwdSm90ILi2EN4cute5tupleIJNS5_1CILi1EEES8_S8_EEENS6_IJNS7_ILi64EEESA_SA_EEELi512ENS_6half_tEfNS_4arch4Sm90ELb0ELb0ELb1ELb1ELb1ELb1ELb0ELb0ELb0ELb1ELb0ELb0EEENS1_21CollectiveEpilogueFwdINS6_IJSA_NS7_ILi512EEESA_EEES9_SC_SE_Li256ELb1ELb1ELb0ELb0EEENS1_36VarlenDynamicPersistentTileSchedulerILi64ELi64ELi256ELi128ELb0ELb1ELb1ELb0ELb1ELb1EEEEEEEEEvNT_6ParamsE,"aw",@nobits
	.sectionflags	@""
	.align	16
	.zero		1024


//--------------------- .nv.shared._ZN7cutlass13device_kernelIN5flash11enable_sm90INS1_16FlashAttnFwdSm90INS1_25CollectiveMainloopFwdSm90ILi2EN4cute5tupleIJNS5_1CILi1EEES8_S8_EEENS6_IJNS7_ILi64EEESA_SA_EEELi512ENS_6half_tEfNS_4arch4Sm90ELb0ELb0ELb1ELb1ELb1ELb0ELb1ELb0ELb0ELb1ELb0ELb0EEENS1_21CollectiveEpilogueFwdINS6_IJSA_NS7_ILi512EEESA_EEES9_SC_SE_Li256ELb1ELb1ELb0ELb0EEENS1_36VarlenDynamicPersistentTileSchedulerILi64ELi64ELi256ELi128ELb0ELb1ELb1ELb0ELb1ELb1EEEEEEEEEvNT_6ParamsE --------------------------
	.section	.nv.shared._ZN7cutlass13device_kernelIN5flash11enable_sm90INS1_16FlashAttnFwdSm90INS1_25CollectiveMainloopFwdSm90ILi2EN4cute5tupleIJNS5_1CILi1EEES8_S8_EEENS6_IJNS7_ILi64EEESA_SA_EEELi512ENS_6half_tEfNS_4arch4Sm90ELb0ELb0ELb1ELb1ELb1ELb0ELb1ELb0ELb0ELb1ELb0ELb0EEENS1_21CollectiveEpilogueFwdINS6_IJSA_NS7_ILi512EEESA_EEES9_SC_SE_Li256ELb1ELb1ELb0ELb0EEENS1_36VarlenDynamicPersistentTileSchedulerILi64ELi64ELi256ELi128ELb0ELb1ELb1ELb0ELb1ELb1EEEEEEEEEvNT_6ParamsE,"aw",@nobits
	.sectionflags	@""
	.align	16
	.zero		1024


//--------------------- .nv.shared._ZN7cutlass13device_kernelIN5flash11enable_sm90INS1_16FlashAttnFwdSm90INS1_25CollectiveMainloopFwdSm90ILi2EN4cute5tupleIJNS5_1CILi1EEES8_S8_EEENS6_IJNS7_ILi64EEESA_SA_EEELi512ENS_6half_tEfNS_4arch4Sm90ELb0ELb0ELb1ELb1ELb1ELb1ELb1ELb0ELb0ELb1ELb0ELb0EEENS1_21CollectiveEpilogueFwdINS6_IJSA_NS7_ILi512EEESA_EEES9_SC_SE_Li256ELb1ELb1ELb0ELb0EEENS1_36VarlenDynamicPersistentTileSchedulerILi64ELi64ELi256ELi128ELb0ELb1ELb1ELb0ELb1ELb1EEEEEEEEEvNT_6ParamsE --------------------------
	.section	.nv.shared._ZN7cutlass13device_kernelIN5flash11enable_sm90INS1_16FlashAttnFwdSm90INS1_25CollectiveMainloopFwdSm90ILi2EN4cute5tupleIJNS5_1CILi1EEES8_S8_EEENS6_IJNS7_ILi64EEESA_SA_EEELi512ENS_6half_tEfNS_4arch4Sm90ELb0ELb0ELb1ELb1ELb1ELb1ELb1ELb0ELb0ELb1ELb0ELb0EEENS1_21CollectiveEpilogueFwdINS6_IJSA_NS7_ILi512EEESA_EEES9_SC_SE_Li256ELb1ELb1ELb0ELb0EEENS1_36VarlenDynamicPersistentTileSchedulerILi64ELi64ELi256ELi128ELb0ELb1ELb1ELb0ELb1ELb1EEEEEEEEEvNT_6ParamsE,"aw",@nobits
	.sectionflags	@""
	.align	16
	.zero		1024


//--------------------- .nv.shared._ZN7cutlass13device_kernelIN5flash11enable_sm90INS1_16FlashAttnFwdSm90INS1_25CollectiveMainloopFwdSm90ILi2EN4cute5tupleIJNS5_1CILi1EEES8_S8_EEENS6_IJNS7_ILi64EEESA_SA_EEELi512ENS_6half_tEfNS_4arch4Sm90ELb0ELb1ELb1ELb0ELb1ELb0ELb0ELb0ELb0ELb1ELb0ELb0EEENS1_21CollectiveEpilogueFwdINS6_IJSA_NS7_ILi512EEESA_EEES9_SC_SE_Li256ELb0ELb1ELb0ELb0EEENS1_30DynamicPersistentTileSchedulerILi256ELi128ELb0ELb1ELb1EEEEEEEEEvNT_6ParamsE --------------------------
	.section	.nv.shared._ZN7cutlass13device_kernelIN5flash11enable_sm90INS1_16FlashAttnFwdSm90INS1_25CollectiveMainloopFwdSm90ILi2EN4cute5tupleIJNS5_1CILi1EEES8_S8_EEENS6_IJNS7_ILi64EEESA_SA_EEELi512ENS_6half_tEfNS_4arch4Sm90ELb0ELb1ELb1ELb0ELb1ELb0ELb0ELb0ELb0ELb1ELb0ELb0EEENS1_21CollectiveEpilogueFwdINS6_IJSA_NS7_ILi512EEESA_EEES9_SC_SE_Li256ELb0ELb1ELb0ELb0EEENS1_30DynamicPersistentTileSchedulerILi256ELi128ELb0ELb1ELb1EEEEEEEEEvNT_6ParamsE,"aw",@nobits
	.sectionflags	@""
	.align	16
	.zero		1024


//--------------------- .nv.shared._ZN7cutlass13device_kernelIN5flash11enable_sm90INS1_16FlashAttnFwdSm90INS1_25CollectiveMainloopFwdSm90ILi2EN4cute5tupleIJNS5_1CILi1EEES8_S8_EEENS6_IJNS7_ILi64EEESA_SA_EEELi512ENS_6half_tEfNS_4arch4Sm90ELb0ELb1ELb1ELb0ELb1ELb0ELb1ELb0ELb0ELb1ELb0ELb0EEENS1_21CollectiveEpilogueFwdINS6_IJSA_NS7_ILi512EEESA_EEES9_SC_SE_Li256ELb0ELb1ELb0ELb0EEENS1_30DynamicPersistentTileSchedulerILi256ELi128ELb0ELb1ELb1EEEEEEEEEvNT_6ParamsE --------------------------
	.section	.nv.shared._ZN7cutlass13device_kernelIN5flash11enable_sm90INS1_16FlashAttnFwdSm90INS1_25CollectiveMainloopFwdSm90ILi2EN4cute5tupleIJNS5_1CILi1EEES8_S8_EEENS6_IJNS7_ILi64EEESA_SA_EEELi512ENS_6half_tEfNS_4arch4Sm90ELb0ELb1ELb1ELb0ELb1ELb0ELb1ELb0ELb0ELb1ELb0ELb0EEENS1_21CollectiveEpilogueFwdINS6_IJSA_NS7_ILi512EEESA_EEES9_SC_SE_Li256ELb0ELb1ELb0ELb0EEENS1_30DynamicPersistentTileSchedulerILi256ELi128ELb0ELb1ELb1EEEEEEEEEvNT_6ParamsE,"aw",@nobits
	.sectionflags	@""
	.align	16
	.zero		1024


//--------------------- .nv.shared._ZN7cutlass13device_kernelIN5flash11enable_sm90INS1_16FlashAttnFwdSm90INS1_25CollectiveMainloopFwdSm90ILi2EN4cute5tupleIJNS5_1CILi1EEES8_S8_EEENS6_IJNS7_ILi64EEESA_SA_EEELi512ENS_6half_tEfNS_4arch4Sm90ELb0ELb1ELb1ELb1ELb1ELb0ELb0ELb0ELb0ELb1ELb0ELb0EEENS1_21CollectiveEpilogueFwdINS6_IJSA_NS7_ILi512EEESA_EEES9_SC_SE_Li256ELb1ELb1ELb0ELb0EEENS1_36VarlenDynamicPersistentTileSchedulerILi64ELi64ELi256ELi128ELb0ELb1ELb1ELb1ELb0ELb1EEEEEEEEEvNT_6ParamsE --------------------------
	.section	.nv.shared._ZN7cutlass13device_kernelIN5flash11enable_sm90INS1_16FlashAttnFwdSm90INS1_25CollectiveMainloopFwdSm90ILi2EN4cute5tupleIJNS5_1CILi1EEES8_S8_EEENS6_IJNS7_ILi64EEESA_SA_EEELi512ENS_6half_tEfNS_4arch4Sm90ELb0ELb1ELb1ELb1ELb1ELb0ELb0ELb0ELb0ELb1ELb0ELb0EEENS1_21CollectiveEpilogueFwdINS6_IJSA_NS7_ILi512EEESA_EEES9_SC_SE_Li256ELb1ELb1ELb0ELb0EEENS1_36VarlenDynamicPersistentTileSchedulerILi64ELi64ELi256ELi128ELb0ELb1ELb1ELb1ELb0ELb1EEEEEEEEEvNT_6ParamsE,"aw",@nobits
	.sectionflags	@""
	.align	16
	.zero		1024


//--------------------- .nv.shared._ZN7cutlass13device_kernelIN5flash11enable_sm90INS1_16FlashAttnFwdSm90INS1_25CollectiveMainloopFwdSm90ILi2EN4cute5tupleIJNS5_1CILi1EEES8_S8_EEENS6_IJNS7_ILi64EEESA_SA_EEELi512ENS_6half_tEfNS_4arch4Sm90ELb0ELb1ELb1ELb1ELb1ELb1ELb0ELb0ELb0ELb1ELb0ELb0EEENS1_21CollectiveEpilogueFwdINS6_IJSA_NS7_ILi512EEESA_EEES9_SC_SE_Li256ELb1ELb1ELb0ELb0EEENS1_36VarlenDynamicPersistentTileSchedulerILi64ELi64ELi256ELi128ELb0ELb1ELb1ELb1ELb0ELb1EEEEEEEEEvNT_6ParamsE --------------------------
	.section	.nv.shared._ZN7cutlass13device_kernelIN5flash11enable_sm90INS1_16FlashAttnFwdSm90INS1_25CollectiveMainloopFwdSm90ILi2EN4cute5tupleIJNS5_1CILi1EEES8_S8_EEENS6_IJNS7_ILi64EEESA_SA_EEELi512ENS_6half_tEfNS_4arch4Sm90ELb0ELb1ELb1ELb1ELb1ELb1ELb0ELb0ELb0ELb1ELb0ELb0EEENS1_21CollectiveEpilogueFwdINS6_IJSA_NS7_ILi512EEESA_EEES9_SC_SE_Li256ELb1ELb1ELb0ELb0EEENS1_36VarlenDynamicPersistentTileSchedulerILi64ELi64ELi256ELi128ELb0ELb1ELb1ELb1ELb0ELb1EEEEEEEEEvNT_6ParamsE,"aw",@nobits
	.sectionflags	@""
	.align	16
	.zero		1024


//--------------------- .nv.shared._ZN7cutlass13device_kernelIN5flash11enable_sm90INS1_16FlashAttnFwdSm90INS1_25CollectiveMainloopFwdSm90ILi2EN4cute5tupleIJNS5_1CILi1EEES8_S8_EEENS6_IJNS7_ILi64EEESA_SA_EEELi512ENS_6half_tEfNS_4arch4Sm90ELb0ELb1ELb1ELb1ELb1ELb0ELb1ELb0ELb0ELb1ELb0ELb0EEENS1_21CollectiveEpilogueFwdINS6_IJSA_NS7_ILi512EEESA_EEES9_SC_SE_Li256ELb1ELb1ELb0ELb0EEENS1_36VarlenDynamicPersistentTileSchedulerILi64ELi64ELi256ELi128ELb0ELb1ELb1ELb1ELb0ELb1EEEEEEEEEvNT_6ParamsE --------------------------
	.section	.nv.shared._ZN7cutlass13device_kernelIN5flash11enable_sm90INS1_16FlashAttnFwdSm90INS1_25CollectiveMainloopFwdSm90ILi2EN4cute5tupleIJNS5_1CILi1EEES8_S8_EEENS6_IJNS7_ILi64EEESA_SA_EEELi512ENS_6half_tEfNS_4arch4Sm90ELb0ELb1ELb1ELb1ELb1ELb0ELb1ELb0ELb0ELb1ELb0ELb0EEENS1_21CollectiveEpilogueFwdINS6_IJSA_NS7_ILi512EEESA_EEES9_SC_SE_Li256ELb1ELb1ELb0ELb0EEENS1_36VarlenDynamicPersistentTileSchedulerILi64ELi64ELi256ELi128ELb0ELb1ELb1ELb1ELb0ELb1EEEEEEEEEvNT_6ParamsE,"aw",@nobits
	.sectionflags	@""
	.align	16
	.zero		1024


//--------------------- .nv.shared._ZN7cutlass13device_kernelIN5flash11enable_sm90INS1_16FlashAttnFwdSm90INS1_25CollectiveMainloopFwdSm90ILi2EN4cute5tupleIJNS5_1CILi1EEES8_S8_EEENS6_IJNS7_ILi64EEESA_SA_EEELi512ENS_6half_tEfNS_4arch4Sm90ELb0ELb1ELb1ELb1ELb1ELb1ELb1ELb0ELb0ELb1ELb0ELb0EEENS1_21CollectiveEpilogueFwdINS6_IJSA_NS7_ILi512EEESA_EEES9_SC_SE_Li256ELb1ELb1ELb0ELb0EEENS1_36VarlenDynamicPersistentTileSchedulerILi64ELi64ELi256ELi128ELb0ELb1ELb1ELb1ELb0ELb1EEEEEEEEEvNT_6ParamsE --------------------------
	.section	.nv.shared._ZN7cutlass13device_kernelIN5flash11enable_sm90INS1_16FlashAttnFwdSm90INS1_25CollectiveMainloopFwdSm90ILi2EN4cute5tupleIJNS5_1CILi1EEES8_S8_EEENS6_IJNS7_ILi64EEESA_SA_EEELi512ENS_6half_tEfNS_4arch4Sm90ELb0ELb1ELb1ELb1ELb1ELb1ELb1ELb0ELb0ELb1ELb0ELb0EEENS1_21CollectiveEpilogueFwdINS6_IJSA_NS7_ILi512EEESA_EEES9_SC_SE_Li256ELb1ELb1ELb0ELb0EEENS1_36VarlenDynamicPersistentTileSchedulerILi64ELi64ELi256ELi128ELb0ELb1ELb1ELb1ELb0ELb1EEEEEEEEEvNT_6ParamsE,"aw",@nobits
	.sectionflags	@""
	.align	16
	.zero		1024


//--------------------- .nv.shared._ZN7cutlass13device_kernelIN5flash11enable_sm90INS1_16FlashAttnFwdSm90INS1_25CollectiveMainloopFwdSm90ILi2EN4cute5tupleIJNS5_1CILi1EEES8_S8_EEENS6_IJNS7_ILi64EEESA_SA_EEELi512ENS_6half_tEfNS_4arch4Sm90ELb1ELb0ELb1ELb0ELb1ELb0ELb0ELb0ELb0ELb1ELb0ELb0EEENS1_21CollectiveEpilogueFwdINS6_IJSA_NS7_ILi512EEESA_EEES9_SC_SE_Li256ELb0ELb1ELb0ELb0EEENS1_30DynamicPersistentTileSchedulerILi256ELi128ELb0ELb1ELb1EEEEEEEEEvNT_6ParamsE --------------------------
	.section	.nv.shared._ZN7cutlass13device_kernelIN5flash11enable_sm90INS1_16FlashAttnFwdSm90INS1_25CollectiveMainloopFwdSm90ILi2EN4cute5tupleIJNS5_1CILi1EEES8_S8_EEENS6_IJNS7_ILi64EEESA_SA_EEELi512ENS_6half_tEfNS_4arch4Sm90ELb1ELb0ELb1ELb0ELb1ELb0ELb0ELb0ELb0ELb1ELb0ELb0EEENS1_21CollectiveEpilogueFwdINS6_IJSA_NS7_ILi512EEESA_EEES9_SC_SE_Li256ELb0ELb1ELb0ELb0EEENS1_30DynamicPersistentTileSchedulerILi256ELi128ELb0ELb1ELb1EEEEEEEEEvNT_6ParamsE,"aw",@nobits
	.sectionflags	@""
	.align	16
	.zero		1024


//--------------------- .nv.shared._ZN7cutlass13device_kernelIN5flash11enable_sm90INS1_16FlashAttnFwdSm90INS1_25CollectiveMainloopFwdSm90ILi2EN4cute5tupleIJNS5_1CILi1EEES8_S8_EEENS6_IJNS7_ILi64EEESA_SA_EEELi512ENS_6half_tEfNS_4arch4Sm90ELb1ELb0ELb1ELb0ELb1ELb0ELb1ELb0ELb0ELb1ELb0ELb0EEENS1_21CollectiveEpilogueFwdINS6_IJSA_NS7_ILi512EEESA_EEES9_SC_SE_Li256ELb0ELb1ELb0ELb0EEENS1_30DynamicPersistentTileSchedulerILi256ELi128ELb0ELb1ELb1EEEEEEEEEvNT_6ParamsE --------------------------
	.section	.nv.shared._ZN7cutlass13device_kernelIN5flash11enable_sm90INS1_16FlashAttnFwdSm90INS1_25CollectiveMainloopFwdSm90ILi2EN4cute5tupleIJNS5_1CILi1EEES8_S8_EEENS6_IJNS7_ILi64EEESA_SA_EEELi512ENS_6half_tEfNS_4arch4Sm90ELb1ELb0ELb1ELb0ELb1ELb0ELb1ELb0ELb0ELb1ELb0ELb0EEENS1_21CollectiveEpilogueFwdINS6_IJSA_NS7_ILi512EEESA_EEES9_SC_SE_Li256ELb0ELb1ELb0ELb0EEENS1_30DynamicPersistentTileSchedulerILi256ELi128ELb0ELb1ELb1EEEEEEEEEvNT_6ParamsE,"aw",@nobits
	.sectionflags	@""
	.align	16
	.zero		1024


//--------------------- .nv.shared._ZN7cutlass13device_kernelIN5flash11enable_sm90INS1_16FlashAttnFwdSm90INS1_25CollectiveMainloopFwdSm90ILi2EN4cute5tupleIJNS5_1CILi1EEES8_S8_EEENS6_IJNS7_ILi64EEESA_SA_EEELi512ENS_6half_tEfNS_4arch4Sm90ELb1ELb0ELb1ELb1ELb1ELb0ELb0ELb0ELb0ELb1ELb0ELb0EEENS1_21CollectiveEpilogueFwdINS6_IJSA_NS7_ILi512EEESA_EEES9_SC_SE_Li256ELb1ELb1ELb0ELb0EEENS1_36VarlenDynamicPersistentTileSchedulerILi64ELi64ELi256ELi128ELb0ELb1ELb1ELb1ELb1ELb1EEEEEEEEEvNT_6ParamsE --------------------------
	.section	.nv.shared._ZN7cutlass13device_kernelIN5flash11enable_sm90INS1_16FlashAttnFwdSm90INS1_25CollectiveMainloopFwdSm90ILi2EN4cute5tupleIJNS5_1CILi1EEES8_S8_EEENS6_IJNS7_ILi64EEESA_SA_EEELi512ENS_6half_tEfNS_4arch4Sm90ELb1ELb0ELb1ELb1ELb1ELb0ELb0ELb0ELb0ELb1ELb0ELb0EEENS1_21CollectiveEpilogueFwdINS6_IJSA_NS7_ILi512EEESA_EEES9_SC_SE_Li256ELb1ELb1ELb0ELb0EEENS1_36VarlenDynamicPersistentTileSchedulerILi64ELi64ELi256ELi128ELb0ELb1ELb1ELb1ELb1ELb1EEEEEEEEEvNT_6ParamsE,"aw",@nobits
	.sectionflags	@""
	.align	16
	.zero		1024


//--------------------- .nv.shared._ZN7cutlass13device_kernelIN5flash11enable_sm90INS1_16FlashAttnFwdSm90INS1_25CollectiveMainloopFwdSm90ILi2EN4cute5tupleIJNS5_1CILi1EEES8_S8_EEENS6_IJNS7_ILi64EEESA_SA_EEELi512ENS_6half_tEfNS_4arch4Sm90ELb1ELb0ELb1ELb1ELb1ELb1ELb0ELb0ELb0ELb1ELb0ELb0EEENS1_21CollectiveEpilogueFwdINS6_IJSA_NS7_ILi512EEESA_EEES9_SC_SE_Li256ELb1ELb1ELb0ELb0EEENS1_36VarlenDynamicPersistentTileSchedulerILi64ELi64ELi256ELi128ELb0ELb1ELb1ELb1ELb1ELb1EEEEEEEEEvNT_6ParamsE --------------------------
	.section	.nv.shared._ZN7cutlass13device_kernelIN5flash11enable_sm90INS1_16FlashAttnFwdSm90INS1_25CollectiveMainloopFwdSm90ILi2EN4cute5tupleIJNS5_1CILi1EEES8_S8_EEENS6_IJNS7_ILi64EEESA_SA_EEELi512ENS_6half_tEfNS_4arch4Sm90ELb1ELb0ELb1ELb1ELb1ELb1ELb0ELb0ELb0ELb1ELb0ELb0EEENS1_21CollectiveEpilogueFwdINS6_IJSA_NS7_ILi512EEESA_EEES9_SC_SE_Li256ELb1ELb1ELb0ELb0EEENS1_36VarlenDynamicPersistentTileSchedulerILi64ELi64ELi256ELi128ELb0ELb1ELb1ELb1ELb1ELb1EEEEEEEEEvNT_6ParamsE,"aw",@nobits
	.sectionflags	@""
	.align	16
	.zero		1024


//--------------------- .nv.shared._ZN7cutlass13device_kernelIN5flash11enable_sm90INS1_16FlashAttnFwdSm90INS1_25CollectiveMainloopFwdSm90ILi2EN4cute5tupleIJNS5_1CILi1EEES8_S8_EEENS6_IJNS7_ILi64EEESA_SA_EEELi512ENS_6half_tEfNS_4arch4Sm90ELb1ELb0ELb1ELb1ELb1ELb0ELb1ELb0ELb0ELb1ELb0ELb0EEENS1_21CollectiveEpilogueFwdINS6_IJSA_NS7_ILi512EEESA_EEES9_SC_SE_Li256ELb1ELb1ELb0ELb0EEENS1_36VarlenDynamicPersistentTileSchedulerILi64ELi64ELi256ELi128ELb0ELb1ELb1ELb1ELb1ELb1EEEEEEEEEvNT_6ParamsE --------------------------
	.section	.nv.shared._ZN7cutlass13device_kernelIN5flash11enable_sm90INS1_16FlashAttnFwdSm90INS1_25CollectiveMainloopFwdSm90ILi2EN4cute5tupleIJNS5_1CILi1EEES8_S8_EEENS6_IJNS7_ILi64EEESA_SA_EEELi512ENS_6half_tEfNS_4arch4Sm90ELb1ELb0ELb1ELb1ELb1ELb0ELb1ELb0ELb0ELb1ELb0ELb0EEENS1_21CollectiveEpilogueFwdINS6_IJSA_NS7_ILi512EEESA_EEES9_SC_SE_Li256ELb1ELb1ELb0ELb0EEENS1_36VarlenDynamicPersistentTileSchedulerILi64ELi64ELi256ELi128ELb0ELb1ELb1ELb1ELb1ELb1EEEEEEEEEvNT_6ParamsE,"aw",@nobits
	.sectionflags	@""
	.align	16
	.zero		1024


//--------------------- .nv.shared._ZN7cutlass13device_kernelIN5flash11enable_sm90INS1_16FlashAttnFwdSm90INS1_25CollectiveMainloopFwdSm90ILi2EN4cute5tupleIJNS5_1CILi1EEES8_S8_EEENS6_IJNS7_ILi64EEESA_SA_EEELi512ENS_6half_tEfNS_4arch4Sm90ELb1ELb0ELb1ELb1ELb1ELb1ELb1ELb0ELb0ELb1ELb0ELb0EEENS1_21CollectiveEpilogueFwdINS6_IJSA_NS7_ILi512EEESA_EEES9_SC_SE_Li256ELb1ELb1ELb0ELb0EEENS1_36VarlenDynamicPersistentTileSchedulerILi64ELi64ELi256ELi128ELb0ELb1ELb1ELb1ELb1ELb1EEEEEEEEEvNT_6ParamsE --------------------------
	.section	.nv.shared._ZN7cutlass13device_kernelIN5flash11enable_sm90INS1_16FlashAttnFwdSm90INS1_25CollectiveMainloopFwdSm90ILi2EN4cute5tupleIJNS5_1CILi1EEES8_S8_EEENS6_IJNS7_ILi64EEESA_SA_EEELi512ENS_6half_tEfNS_4arch4Sm90ELb1ELb0ELb1ELb1ELb1ELb1ELb1ELb0ELb0ELb1ELb0ELb0EEENS1_21CollectiveEpilogueFwdINS6_IJSA_NS7_ILi512EEESA_EEES9_SC_SE_Li256ELb1ELb1ELb0ELb0EEENS1_36VarlenDynamicPersistentTileSchedulerILi64ELi64ELi256ELi128ELb0ELb1ELb1ELb1ELb1ELb1EEEEEEEEEvNT_6ParamsE,"aw",@nobits
	.sectionflags	@""
	.align	16
	.zero		1024


//--------------------- .nv.constant0._ZN7cutlass13device_kernelIN5flash11enable_sm90INS1_16FlashAttnFwdSm90INS1_25CollectiveMainloopFwdSm90ILi2EN4cute5tupleIJNS5_1CILi1EEES8_S8_EEENS6_IJNS7_ILi64EEESA_SA_EEELi512ENS_6half_tEfNS_4arch4Sm90ELb0ELb0ELb1ELb0ELb1ELb0ELb0ELb0ELb0ELb1ELb0ELb0EEENS1_21CollectiveEpilogueFwdINS6_IJSA_NS7_ILi512EEESA_EEES9_SC_SE_Li256ELb0ELb1ELb0ELb0EEENS1_29StaticPersistentTileSchedulerILb0EEEEEEEEEvNT_6ParamsE --------------------------
	.section	.nv.constant0._ZN7cutlass13device_kernelIN5flash11enable_sm90INS1_16FlashAttnFwdSm90INS1_25CollectiveMainloopFwdSm90ILi2EN4cute5tupleIJNS5_1CILi1EEES8_S8_EEENS6_IJNS7_ILi64EEESA_SA_EEELi512ENS_6half_tEfNS_4arch4Sm90ELb0ELb0ELb1ELb0ELb1ELb0ELb0ELb0ELb0ELb1ELb0ELb0EEENS1_21CollectiveEpilogueFwdINS6_IJSA_NS7_ILi512EEESA_EEES9_SC_SE_Li256ELb0ELb1ELb0ELb0EEENS1_29StaticPersistentTileSchedulerILb0EEEEEEEEEvNT_6ParamsE,"a",@progbits
	.sectionflags	@""
	.align	4
.nv.constant0._ZN7cutlass13device_kernelIN5flash11enable_sm90INS1_16FlashAttnFwdSm90INS1_25CollectiveMainloopFwdSm90ILi2EN4cute5tupleIJNS5_1CILi1EEES8_S8_EEENS6_IJNS7_ILi64EEESA_SA_EEELi512ENS_6half_tEfNS_4arch4Sm90ELb0ELb0ELb1ELb0ELb1ELb0ELb0ELb0ELb0ELb1ELb0ELb0EEENS1_21CollectiveEpilogueFwdINS6_IJSA_NS7_ILi512EEESA_EEES9_SC_SE_Li256ELb0ELb1ELb0ELb0EEENS1_29StaticPersistentTileSchedulerILb0EEEEEEEEEvNT_6ParamsE:
	.zero		3200


//--------------------- .nv.constant0._ZN7cutlass13device_kernelIN5flash11enable_sm90INS1_16FlashAttnFwdSm90INS1_25CollectiveMainloopFwdSm90ILi2EN4cute5tupleIJNS5_1CILi1EEES8_S8_EEENS6_IJNS7_ILi64EEESA_SA_EEELi512ENS_6half_tEfNS_4arch4Sm90ELb0ELb0ELb1ELb0ELb1ELb0ELb1ELb0ELb0ELb1ELb0ELb0EEENS1_21CollectiveEpilogueFwdINS6_IJSA_NS7_ILi512EEESA_EEES9_SC_SE_Li256ELb0ELb1ELb0ELb0EEENS1_29StaticPersistentTileSchedulerILb0EEEEEEEEEvNT_6ParamsE --------------------------
	.section	.nv.constant0._ZN7cutlass13device_kernelIN5flash11enable_sm90INS1_16FlashAttnFwdSm90INS1_25CollectiveMainloopFwdSm90ILi2EN4cute5tupleIJNS5_1CILi1EEES8_S8_EEENS6_IJNS7_ILi64EEESA_SA_EEELi512ENS_6half_tEfNS_4arch4Sm90ELb0ELb0ELb1ELb0ELb1ELb0ELb1ELb0ELb0ELb1ELb0ELb0EEENS1_21CollectiveEpilogueFwdINS6_IJSA_NS7_ILi512EEESA_EEES9_SC_SE_Li256ELb0ELb1ELb0ELb0EEENS1_29StaticPersistentTileSchedulerILb0EEEEEEEEEvNT_6ParamsE,"a",@progbits
	.sectionflags	@""
	.align	4
.nv.constant0._ZN7cutlass13device_kernelIN5flash11enable_sm90INS1_16FlashAttnFwdSm90INS1_25CollectiveMainloopFwdSm90ILi2EN4cute5tupleIJNS5_1CILi1EEES8_S8_EEENS6_IJNS7_ILi64EEESA_SA_EEELi512ENS_6half_tEfNS_4arch4Sm90ELb0ELb0ELb1ELb0ELb1ELb0ELb1ELb0ELb0ELb1ELb0ELb0EEENS1_21CollectiveEpilogueFwdINS6_IJSA_NS7_ILi512EEESA_EEES9_SC_SE_Li256ELb0ELb1ELb0ELb0EEENS1_29StaticPersistentTileSchedulerILb0EEEEEEEEEvNT_6ParamsE:
	.zero		3456


//--------------------- .nv.constant0._ZN7cutlass13device_kernelIN5flash11enable_sm90INS1_16FlashAttnFwdSm90INS1_25CollectiveMainloopFwdSm90ILi2EN4cute5tupleIJNS5_1CILi1EEES8_S8_EEENS6_IJNS7_ILi64EEESA_SA_EEELi512ENS_6half_tEfNS_4arch4Sm90ELb0ELb0ELb1ELb1ELb1ELb0ELb0ELb0ELb0ELb1ELb0ELb0EEENS1_21CollectiveEpilogueFwdINS6_IJSA_NS7_ILi512EEESA_EEES9_SC_SE_Li256ELb1ELb1ELb0ELb0EEENS1_36VarlenDynamicPersistentTileSchedulerILi64ELi64ELi256ELi128ELb0ELb1ELb1ELb0ELb1ELb1EEEEEEEEEvNT_6ParamsE --------------------------
	.section	.nv.constant0._ZN7cutlass13device_kernelIN5flash11enable_sm90INS1_16FlashAttnFwdSm90INS1_25CollectiveMainloopFwdSm90ILi2EN4cute5tupleIJNS5_1CILi1EEES8_S8_EEENS6_IJNS7_ILi64EEESA_SA_EEELi512ENS_6half_tEfNS_4arch4Sm90ELb0ELb0ELb1ELb1ELb1ELb0ELb0ELb0ELb0ELb1ELb0ELb0EEENS1_21CollectiveEpilogueFwdINS6_IJSA_NS7_ILi512EEESA_EEES9_SC_SE_Li256ELb1ELb1ELb0ELb0EEENS1_36VarlenDynamicPersistentTileSchedulerILi64ELi64ELi256ELi128ELb0ELb1ELb1ELb0ELb1ELb1EEEEEEEEEvNT_6ParamsE,"a",@progbits
	.sectionflags	@""
	.align	4
.nv.constant0._ZN7cutlass13device_kernelIN5flash11enable_sm90INS1_16FlashAttnFwdSm90INS1_25CollectiveMainloopFwdSm90ILi2EN4cute5tupleIJNS5_1CILi1EEES8_S8_EEENS6_IJNS7_ILi64EEESA_SA_EEELi512ENS_6half_tEfNS_4arch4Sm90ELb0ELb0ELb1ELb1ELb1ELb0ELb0ELb0ELb0ELb1ELb0ELb0EEENS1_21CollectiveEpilogueFwdINS6_IJSA_NS7_ILi512EEESA_EEES9_SC_SE_Li256ELb1ELb1ELb0ELb0EEENS1_36VarlenDynamicPersistentTileSchedulerILi64ELi64ELi256ELi128ELb0ELb1ELb1ELb0ELb1ELb1EEEEEEEEEvNT_6ParamsE:
	.zero		3328


//--------------------- .nv.constant0._ZN7cutlass13device_kernelIN5flash11enable_sm90INS1_16FlashAttnFwdSm90INS1_25CollectiveMainloopFwdSm90ILi2EN4cute5tupleIJNS5_1CILi1EEES8_S8_EEENS6_IJNS7_ILi64EEESA_SA_EEELi512ENS_6half_tEfNS_4arch4Sm90ELb0ELb0ELb1ELb1ELb1ELb1ELb0ELb0ELb0ELb1ELb0ELb0EEENS1_21CollectiveEpilogueFwdINS6_IJSA_NS7_ILi512EEESA_EEES9_SC_SE_Li256ELb1ELb1ELb0ELb0EEENS1_36VarlenDynamicPersistentTileSchedulerILi64ELi64ELi256ELi128ELb0ELb1ELb1ELb0ELb1ELb1EEEEEEEEEvNT_6ParamsE --------------------------
	.section	.nv.constant0._ZN7cutlass13device_kernelIN5flash11enable_sm90INS1_16FlashAttnFwdSm90INS1_25CollectiveMainloopFwdSm90ILi2EN4cute5tupleIJNS5_1CILi1EEES8_S8_EEENS6_IJNS7_ILi64EEESA_SA_EEELi512ENS_6half_tEfNS_4arch4Sm90ELb0ELb0ELb1ELb1ELb1ELb1ELb0ELb0ELb0ELb1ELb0ELb0EEENS1_21CollectiveEpilogueFwdINS6_IJSA_NS7_ILi512EEESA_EEES9_SC_SE_Li256ELb1ELb1ELb0ELb0EEENS1_36VarlenDynamicPersistentTileSchedulerILi64ELi64ELi256ELi128ELb0ELb1ELb1ELb0ELb1ELb1EEEEEEEEEvNT_6ParamsE,"a",@progbits
	.sectionflags	@""
	.align	4
.nv.constant0._ZN7cutlass13device_kernelIN5flash11enable_sm90INS1_16FlashAttnFwdSm90INS1_25CollectiveMainloopFwdSm90ILi2EN4cute5tupleIJNS5_1CILi1EEES8_S8_EEENS6_IJNS7_ILi64EEESA_SA_EEELi512ENS_6half_tEfNS_4arch4Sm90ELb0ELb0ELb1ELb1ELb1ELb1ELb0ELb0ELb0ELb1ELb0ELb0EEENS1_21CollectiveEpilogueFwdINS6_IJSA_NS7_ILi512EEESA_EEES9_SC_SE_Li256ELb1ELb1ELb0ELb0EEENS1_36VarlenDynamicPersistentTileSchedulerILi64ELi64ELi256ELi128ELb0ELb1ELb1ELb0ELb1ELb1EEEEEEEEEvNT_6ParamsE:
	.zero		3328


//--------------------- .nv.constant0._ZN7cutlass13device_kernelIN5flash11enable_sm90INS1_16FlashAttnFwdSm90INS1_25CollectiveMainloopFwdSm90ILi2EN4cute5tupleIJNS5_1CILi1EEES8_S8_EEENS6_IJNS7_ILi64EEESA_SA_EEELi512ENS_6half_tEfNS_4arch4Sm90ELb0ELb0ELb1ELb1ELb1ELb0ELb1ELb0ELb0ELb1ELb0ELb0EEENS1_21CollectiveEpilogueFwdINS6_IJSA_NS7_ILi512EEESA_EEES9_SC_SE_Li256ELb1ELb1ELb0ELb0EEENS1_36VarlenDynamicPersistentTileSchedulerILi64ELi64ELi256ELi128ELb0ELb1ELb1ELb0ELb1ELb1EEEEEEEEEvNT_6ParamsE --------------------------
	.section	.nv.constant0._ZN7cutlass13device_kernelIN5flash11enable_sm90INS1_16FlashAttnFwdSm90INS1_25CollectiveMainloopFwdSm90ILi2EN4cute5tupleIJNS5_1CILi1EEES8_S8_EEENS6_IJNS7_ILi64EEESA_SA_EEELi512ENS_6half_tEfNS_4arch4Sm90ELb0ELb0ELb1ELb1ELb1ELb0ELb1ELb0ELb0ELb1ELb0ELb0EEENS1_21CollectiveEpilogueFwdINS6_IJSA_NS7_ILi512EEESA_EEES9_SC_SE_Li256ELb1ELb1ELb0ELb0EEENS1_36VarlenDynamicPersistentTileSchedulerILi64ELi64ELi256ELi128ELb0ELb1ELb1ELb0ELb1ELb1EEEEEEEEEvNT_6ParamsE,"a",@progbits
	.sectionflags	@""
	.align	4
.nv.constant0._ZN7cutlass13device_kernelIN5flash11enable_sm90INS1_16FlashAttnFwdSm90INS1_25CollectiveMainloopFwdSm90ILi2EN4cute5tupleIJNS5_1CILi1EEES8_S8_EEENS6_IJNS7_ILi64EEESA_SA_EEELi512ENS_6half_tEfNS_4arch4Sm90ELb0ELb0ELb1ELb1ELb1ELb0ELb1ELb0ELb0ELb1ELb0ELb0EEENS1_21CollectiveEpilogueFwdINS6_IJSA_NS7_ILi512EEESA_EEES9_SC_SE_Li256ELb1ELb1ELb0ELb0EEENS1_36VarlenDynamicPersistentTileSchedulerILi64ELi64ELi256ELi128ELb0ELb1ELb1ELb0ELb1ELb1EEEEEEEEEvNT_6ParamsE:
	.zero		3584


//--------------------- .nv.constant0._ZN7cutlass13device_kernelIN5flash11enable_sm90INS1_16FlashAttnFwdSm90INS1_25CollectiveMainloopFwdSm90ILi2EN4cute5tupleIJNS5_1CILi1EEES8_S8_EEENS6_IJNS7_ILi64EEESA_SA_EEELi512ENS_6half_tEfNS_4arch4Sm90ELb0ELb0ELb1ELb1ELb1ELb1ELb1ELb0ELb0ELb1ELb0ELb0EEENS1_21CollectiveEpilogueFwdINS6_IJSA_NS7_ILi512EEESA_EEES9_SC_SE_Li256ELb1ELb1ELb0ELb0EEENS1_36VarlenDynamicPersistentTileSchedulerILi64ELi64ELi256ELi128ELb0ELb1ELb1ELb0ELb1ELb1EEEEEEEEEvNT_6ParamsE --------------------------
	.section	.nv.constant0._ZN7cutlass13device_kernelIN5flash11enable_sm90INS1_16FlashAttnFwdSm90INS1_25CollectiveMainloopFwdSm90ILi2EN4cute5tupleIJNS5_1CILi1EEES8_S8_EEENS6_IJNS7_ILi64EEESA_SA_EEELi512ENS_6half_tEfNS_4arch4Sm90ELb0ELb0ELb1ELb1ELb1ELb1ELb1ELb0ELb0ELb1ELb0ELb0EEENS1_21CollectiveEpilogueFwdINS6_IJSA_NS7_ILi512EEESA_EEES9_SC_SE_Li256ELb1ELb1ELb0ELb0EEENS1_36VarlenDynamicPersistentTileSchedulerILi64ELi64ELi256ELi128ELb0ELb1ELb1ELb0ELb1ELb1EEEEEEEEEvNT_6ParamsE,"a",@progbits
	.sectionflags	@""
	.align	4
.nv.constant0._ZN7cutlass13device_kernelIN5flash11enable_sm90INS1_16FlashAttnFwdSm90INS1_25CollectiveMainloopFwdSm90ILi2EN4cute5tupleIJNS5_1CILi1EEES8_S8_EEENS6_IJNS7_ILi64EEESA_SA_EEELi512ENS_6half_tEfNS_4arch4Sm90ELb0ELb0ELb1ELb1ELb1ELb1ELb1ELb0ELb0ELb1ELb0ELb0EEENS1_21CollectiveEpilogueFwdINS6_IJSA_NS7_ILi512EEESA_EEES9_SC_SE_Li256ELb1ELb1ELb0ELb0EEENS1_36VarlenDynamicPersistentTileSchedulerILi64ELi64ELi256ELi128ELb0ELb1ELb1ELb0ELb1ELb1EEEEEEEEEvNT_6ParamsE:
	.zero		3584


//--------------------- .nv.constant0._ZN7cutlass13device_kernelIN5flash11enable_sm90INS1_16FlashAttnFwdSm90INS1_25CollectiveMainloopFwdSm90ILi2EN4cute5tupleIJNS5_1CILi1EEES8_S8_EEENS6_IJNS7_ILi64EEESA_SA_EEELi512ENS_6half_tEfNS_4arch4Sm90ELb0ELb1ELb1ELb0ELb1ELb0ELb0ELb0ELb0ELb1ELb0ELb0EEENS1_21CollectiveEpilogueFwdINS6_IJSA_NS7_ILi512EEESA_EEES9_SC_SE_Li256ELb0ELb1ELb0ELb0EEENS1_30DynamicPersistentTileSchedulerILi256ELi128ELb0ELb1ELb1EEEEEEEEEvNT_6ParamsE --------------------------
	.section	.nv.constant0._ZN7cutlass13device_kernelIN5flash11enable_sm90INS1_16FlashAttnFwdSm90INS1_25CollectiveMainloopFwdSm90ILi2EN4cute5tupleIJNS5_1CILi1EEES8_S8_EEENS6_IJNS7_ILi64EEESA_SA_EEELi512ENS_6half_tEfNS_4arch4Sm90ELb0ELb1ELb1ELb0ELb1ELb0ELb0ELb0ELb0ELb1ELb0ELb0EEENS1_21CollectiveEpilogueFwdINS6_IJSA_NS7_ILi512EEESA_EEES9_SC_SE_Li256ELb0ELb1ELb0ELb0EEENS1_30DynamicPersistentTileSchedulerILi256ELi128ELb0ELb1ELb1EEEEEEEEEvNT_6ParamsE,"a",@progbits
	.sectionflags	@""
	.align	4
.nv.constant0._ZN7cutlass13device_kernelIN5flash11enable_sm90INS1_16FlashAttnFwdSm90INS1_25CollectiveMainloopFwdSm90ILi2EN4cute5tupleIJNS5_1CILi1EEES8_S8_EEENS6_IJNS7_ILi64EEESA_SA_EEELi512ENS_6half_tEfNS_4arch4Sm90ELb0ELb1ELb1ELb0ELb1ELb0ELb0ELb0ELb0ELb1ELb0ELb0EEENS1_21CollectiveEpilogueFwdINS6_IJSA_NS7_ILi512EEESA_EEES9_SC_SE_Li256ELb0ELb1ELb0ELb0EEENS1_30DynamicPersistentTileSchedulerILi256ELi128ELb0ELb1ELb1EEEEEEEEEvNT_6ParamsE:
	.zero		3328


//--------------------- .nv.constant0._ZN7cutlass13device_kernelIN5flash11enable_sm90INS1_16FlashAttnFwdSm90INS1_25CollectiveMainloopFwdSm90ILi2EN4cute5tupleIJNS5_1CILi1EEES8_S8_EEENS6_IJNS7_ILi64EEESA_SA_EEELi512ENS_6half_tEfNS_4arch4Sm90ELb0ELb1ELb1ELb0ELb1ELb0ELb1ELb0ELb0ELb1ELb0ELb0EEENS1_21CollectiveEpilogueFwdINS6_IJSA_NS7_ILi512EEESA_EEES9_SC_SE_Li256ELb0ELb1ELb0ELb0EEENS1_30DynamicPersistentTileSchedulerILi256ELi128ELb0ELb1ELb1EEEEEEEEEvNT_6ParamsE --------------------------
	.section	.nv.constant0._ZN7cutlass13device_kernelIN5flash11enable_sm90INS1_16FlashAttnFwdSm90INS1_25CollectiveMainloopFwdSm90ILi2EN4cute5tupleIJNS5_1CILi1EEES8_S8_EEENS6_IJNS7_ILi64EEESA_SA_EEELi512ENS_6half_tEfNS_4arch4Sm90ELb0ELb1ELb1ELb0ELb1ELb0ELb1ELb0ELb0ELb1ELb0ELb0EEENS1_21CollectiveEpilogueFwdINS6_IJSA_NS7_ILi512EEESA_EEES9_SC_SE_Li256ELb0ELb1ELb0ELb0EEENS1_30DynamicPersistentTileSchedulerILi256ELi128ELb0ELb1ELb1EEEEEEEEEvNT_6ParamsE,"a",@progbits
	.sectionflags	@""
	.align	4
.nv.constant0._ZN7cutlass13device_kernelIN5flash11enable_sm90INS1_16FlashAttnFwdSm90INS1_25CollectiveMainloopFwdSm90ILi2EN4cute5tupleIJNS5_1CILi1EEES8_S8_EEENS6_IJNS7_ILi64EEESA_SA_EEELi512ENS_6half_tEfNS_4arch4Sm90ELb0ELb1ELb1ELb0ELb1ELb0ELb1ELb0ELb0ELb1ELb0ELb0EEENS1_21CollectiveEpilogueFwdINS6_IJSA_NS7_ILi512EEESA_EEES9_SC_SE_Li256ELb0ELb1ELb0ELb0EEENS1_30DynamicPersistentTileSchedulerILi256ELi128ELb0ELb1ELb1EEEEEEEEEvNT_6ParamsE:
	.zero		3584


//--------------------- .nv.constant0._ZN7cutlass13device_kernelIN5flash11enable_sm90INS1_16FlashAttnFwdSm90INS1_25CollectiveMainloopFwdSm90ILi2EN4cute5tupleIJNS5_1CILi1EEES8_S8_EEENS6_IJNS7_ILi64EEESA_SA_EEELi512ENS_6half_tEfNS_4arch4Sm90ELb0ELb1ELb1ELb1ELb1ELb0ELb0ELb0ELb0ELb1ELb0ELb0EEENS1_21CollectiveEpilogueFwdINS6_IJSA_NS7_ILi512EEESA_EEES9_SC_SE_Li256ELb1ELb1ELb0ELb0EEENS1_36VarlenDynamicPersistentTileSchedulerILi64ELi64ELi256ELi128ELb0ELb1ELb1ELb1ELb0ELb1EEEEEEEEEvNT_6ParamsE --------------------------
	.section	.nv.constant0._ZN7cutlass13device_kernelIN5flash11enable_sm90INS1_16FlashAttnFwdSm90INS1_25CollectiveMainloopFwdSm90ILi2EN4cute5tupleIJNS5_1CILi1EEES8_S8_EEENS6_IJNS7_ILi64EEESA_SA_EEELi512ENS_6half_tEfNS_4arch4Sm90ELb0ELb1ELb1ELb1ELb1ELb0ELb0ELb0ELb0ELb1ELb0ELb0EEENS1_21CollectiveEpilogueFwdINS6_IJSA_NS7_ILi512EEESA_EEES9_SC_SE_Li256ELb1ELb1ELb0ELb0EEENS1_36VarlenDynamicPersistentTileSchedulerILi64ELi64ELi256ELi128ELb0ELb1ELb1ELb1ELb0ELb1EEEEEEEEEvNT_6ParamsE,"a",@progbits
	.sectionflags	@""
	.align	4
.nv.constant0._ZN7cutlass13device_kernelIN5flash11enable_sm90INS1_16FlashAttnFwdSm90INS1_25CollectiveMainloopFwdSm90ILi2EN4cute5tupleIJNS5_1CILi1EEES8_S8_EEENS6_IJNS7_ILi64EEESA_SA_EEELi512ENS_6half_tEfNS_4arch4Sm90ELb0ELb1ELb1ELb1ELb1ELb0ELb0ELb0ELb0ELb1ELb0ELb0EEENS1_21CollectiveEpilogueFwdINS6_IJSA_NS7_ILi512EEESA_EEES9_SC_SE_Li256ELb1ELb1ELb0ELb0EEENS1_36VarlenDynamicPersistentTileSchedulerILi64ELi64ELi256ELi128ELb0ELb1ELb1ELb1ELb0ELb1EEEEEEEEEvNT_6ParamsE:
	.zero		3328


//--------------------- .nv.constant0._ZN7cutlass13device_kernelIN5flash11enable_sm90INS1_16FlashAttnFwdSm90INS1_25CollectiveMainloopFwdSm90ILi2EN4cute5tupleIJNS5_1CILi1EEES8_S8_EEENS6_IJNS7_ILi64EEESA_SA_EEELi512ENS_6half_tEfNS_4arch4Sm90ELb0ELb1ELb1ELb1ELb1ELb1ELb0ELb0ELb0ELb1ELb0ELb0EEENS1_21CollectiveEpilogueFwdINS6_IJSA_NS7_ILi512EEESA_EEES9_SC_SE_Li256ELb1ELb1ELb0ELb0EEENS1_36VarlenDynamicPersistentTileSchedulerILi64ELi64ELi256ELi128ELb0ELb1ELb1ELb1ELb0ELb1EEEEEEEEEvNT_6ParamsE --------------------------
	.section	.nv.constant0._ZN7cutlass13device_kernelIN5flash11enable_sm90INS1_16FlashAttnFwdSm90INS1_25CollectiveMainloopFwdSm90ILi2EN4cute5tupleIJNS5_1CILi1EEES8_S8_EEENS6_IJNS7_ILi64EEESA_SA_EEELi512ENS_6half_tEfNS_4arch4Sm90ELb0ELb1ELb1ELb1ELb1ELb1ELb0ELb0ELb0ELb1ELb0ELb0EEENS1_21CollectiveEpilogueFwdINS6_IJSA_NS7_ILi512EEESA_EEES9_SC_SE_Li256ELb1ELb1ELb0ELb0EEENS1_36VarlenDynamicPersistentTileSchedulerILi64ELi64ELi256ELi128ELb0ELb1ELb1ELb1ELb0ELb1EEEEEEEEEvNT_6ParamsE,"a",@progbits
	.sectionflags	@""
	.align	4
.nv.constant0._ZN7cutlass13device_kernelIN5flash11enable_sm90INS1_16FlashAttnFwdSm90INS1_25CollectiveMainloopFwdSm90ILi2EN4cute5tupleIJNS5_1CILi1EEES8_S8_EEENS6_IJNS7_ILi64EEESA_SA_EEELi512ENS_6half_tEfNS_4arch4Sm90ELb0ELb1ELb1ELb1ELb1ELb1ELb0ELb0ELb0ELb1ELb0ELb0EEENS1_21CollectiveEpilogueFwdINS6_IJSA_NS7_ILi512EEESA_EEES9_SC_SE_Li256ELb1ELb1ELb0ELb0EEENS1_36VarlenDynamicPersistentTileSchedulerILi64ELi64ELi256ELi128ELb0ELb1ELb1ELb1ELb0ELb1EEEEEEEEEvNT_6ParamsE:
	.zero		3328


//--------------------- .nv.constant0._ZN7cutlass13device_kernelIN5flash11enable_sm90INS1_16FlashAttnFwdSm90INS1_25CollectiveMainloopFwdSm90ILi2EN4cute5tupleIJNS5_1CILi1EEES8_S8_EEENS6_IJNS7_ILi64EEESA_SA_EEELi512ENS_6half_tEfNS_4arch4Sm90ELb0ELb1ELb1ELb1ELb1ELb0ELb1ELb0ELb0ELb1ELb0ELb0EEENS1_21CollectiveEpilogueFwdINS6_IJSA_NS7_ILi512EEESA_EEES9_SC_SE_Li256ELb1ELb1ELb0ELb0EEENS1_36VarlenDynamicPersistentTileSchedulerILi64ELi64ELi256ELi128ELb0ELb1ELb1ELb1ELb0ELb1EEEEEEEEEvNT_6ParamsE --------------------------
	.section	.nv.constant0._ZN7cutlass13device_kernelIN5flash11enable_sm90INS1_16FlashAttnFwdSm90INS1_25CollectiveMainloopFwdSm90ILi2EN4cute5tupleIJNS5_1CILi1EEES8_S8_EEENS6_IJNS7_ILi64EEESA_SA_EEELi512ENS_6half_tEfNS_4arch4Sm90ELb0ELb1ELb1ELb1ELb1ELb0ELb1ELb0ELb0ELb1ELb0ELb0EEENS1_21CollectiveEpilogueFwdINS6_IJSA_NS7_ILi512EEESA_EEES9_SC_SE_Li256ELb1ELb1ELb0ELb0EEENS1_36VarlenDynamicPersistentTileSchedulerILi64ELi64ELi256ELi128ELb0ELb1ELb1ELb1ELb0ELb1EEEEEEEEEvNT_6ParamsE,"a",@progbits
	.sectionflags	@""
	.align	4
.nv.constant0._ZN7cutlass13device_kernelIN5flash11enable_sm90INS1_16FlashAttnFwdSm90INS1_25CollectiveMainloopFwdSm90ILi2EN4cute5tupleIJNS5_1CILi1EEES8_S8_EEENS6_IJNS7_ILi64EEESA_SA_EEELi512ENS_6half_tEfNS_4arch4Sm90ELb0ELb1ELb1ELb1ELb1ELb0ELb1ELb0ELb0ELb1ELb0ELb0EEENS1_21CollectiveEpilogueFwdINS6_IJSA_NS7_ILi512EEESA_EEES9_SC_SE_Li256ELb1ELb1ELb0ELb0EEENS1_36VarlenDynamicPersistentTileSchedulerILi64ELi64ELi256ELi128ELb0ELb1ELb1ELb1ELb0ELb1EEEEEEEEEvNT_6ParamsE:
	.zero		3584


//--------------------- .nv.constant0._ZN7cutlass13device_kernelIN5flash11enable_sm90INS1_16FlashAttnFwdSm90INS1_25CollectiveMainloopFwdSm90ILi2EN4cute5tupleIJNS5_1CILi1EEES8_S8_EEENS6_IJNS7_ILi64EEESA_SA_EEELi512ENS_6half_tEfNS_4arch4Sm90ELb0ELb1ELb1ELb1ELb1ELb1ELb1ELb0ELb0ELb1ELb0ELb0EEENS1_21CollectiveEpilogueFwdINS6_IJSA_NS7_ILi512EEESA_EEES9_SC_SE_Li256ELb1ELb1ELb0ELb0EEENS1_36VarlenDynamicPersistentTileSchedulerILi64ELi64ELi256ELi128ELb0ELb1ELb1ELb1ELb0ELb1EEEEEEEEEvNT_6ParamsE --------------------------
	.section	.nv.constant0._ZN7cutlass13device_kernelIN5flash11enable_sm90INS1_16FlashAttnFwdSm90INS1_25CollectiveMainloopFwdSm90ILi2EN4cute5tupleIJNS5_1CILi1EEES8_S8_EEENS6_IJNS7_ILi64EEESA_SA_EEELi512ENS_6half_tEfNS_4arch4Sm90ELb0ELb1ELb1ELb1ELb1ELb1ELb1ELb0ELb0ELb1ELb0ELb0EEENS1_21CollectiveEpilogueFwdINS6_IJSA_NS7_ILi512EEESA_EEES9_SC_SE_Li256ELb1ELb1ELb0ELb0EEENS1_36VarlenDynamicPersistentTileSchedulerILi64ELi64ELi256ELi128ELb0ELb1ELb1ELb1ELb0ELb1EEEEEEEEEvNT_6ParamsE,"a",@progbits
	.sectionflags	@""
	.align	4
.nv.constant0._ZN7cutlass13device_kernelIN5flash11enable_sm90INS1_16FlashAttnFwdSm90INS1_25CollectiveMainloopFwdSm90ILi2EN4cute5tupleIJNS5_1CILi1EEES8_S8_EEENS6_IJNS7_ILi64EEESA_SA_EEELi512ENS_6half_tEfNS_4arch4Sm90ELb0ELb1ELb1ELb1ELb1ELb1ELb1ELb0ELb0ELb1ELb0ELb0EEENS1_21CollectiveEpilogueFwdINS6_IJSA_NS7_ILi512EEESA_EEES9_SC_SE_Li256ELb1ELb1ELb0ELb0EEENS1_36VarlenDynamicPersistentTileSchedulerILi64ELi64ELi256ELi128ELb0ELb1ELb1ELb1ELb0ELb1EEEEEEEEEvNT_6ParamsE:
	.zero		3584


//--------------------- .nv.constant0._ZN7cutlass13device_kernelIN5flash11enable_sm90INS1_16FlashAttnFwdSm90INS1_25CollectiveMainloopFwdSm90ILi2EN4cute5tupleIJNS5_1CILi1EEES8_S8_EEENS6_IJNS7_ILi64EEESA_SA_EEELi512ENS_6half_tEfNS_4arch4Sm90ELb1ELb0ELb1ELb0ELb1ELb0ELb0ELb0ELb0ELb1ELb0ELb0EEENS1_21CollectiveEpilogueFwdINS6_IJSA_NS7_ILi512EEESA_EEES9_SC_SE_Li256ELb0ELb1ELb0ELb0EEENS1_30DynamicPersistentTileSchedulerILi256ELi128ELb0ELb1ELb1EEEEEEEEEvNT_6ParamsE --------------------------
	.section	.nv.constant0._ZN7cutlass13device_kernelIN5flash11enable_sm90INS1_16FlashAttnFwdSm90INS1_25CollectiveMainloopFwdSm90ILi2EN4cute5tupleIJNS5_1CILi1EEES8_S8_EEENS6_IJNS7_ILi64EEESA_SA_EEELi512ENS_6half_tEfNS_4arch4Sm90ELb1ELb0ELb1ELb0ELb1ELb0ELb0ELb0ELb0ELb1ELb0ELb0EEENS1_21CollectiveEpilogueFwdINS6_IJSA_NS7_ILi512EEESA_EEES9_SC_SE_Li256ELb0ELb1ELb0ELb0EEENS1_30DynamicPersistentTileSchedulerILi256ELi128ELb0ELb1ELb1EEEEEEEEEvNT_6ParamsE,"a",@progbits
	.sectionflags	@""
	.align	4
.nv.constant0._ZN7cutlass13device_kernelIN5flash11enable_sm90INS1_16FlashAttnFwdSm90INS1_25CollectiveMainloopFwdSm90ILi2EN4cute5tupleIJNS5_1CILi1EEES8_S8_EEENS6_IJNS7_ILi64EEESA_SA_EEELi512ENS_6half_tEfNS_4arch4Sm90ELb1ELb0ELb1ELb0ELb1ELb0ELb0ELb0ELb0ELb1ELb0ELb0EEENS1_21CollectiveEpilogueFwdINS6_IJSA_NS7_ILi512EEESA_EEES9_SC_SE_Li256ELb0ELb1ELb0ELb0EEENS1_30DynamicPersistentTileSchedulerILi256ELi128ELb0ELb1ELb1EEEEEEEEEvNT_6ParamsE:
	.zero		3328


//--------------------- .nv.constant0._ZN7cutlass13device_kernelIN5flash11enable_sm90INS1_16FlashAttnFwdSm90INS1_25CollectiveMainloopFwdSm90ILi2EN4cute5tupleIJNS5_1CILi1EEES8_S8_EEENS6_IJNS7_ILi64EEESA_SA_EEELi512ENS_6half_tEfNS_4arch4Sm90ELb1ELb0ELb1ELb0ELb1ELb0ELb1ELb0ELb0ELb1ELb0ELb0EEENS1_21CollectiveEpilogueFwdINS6_IJSA_NS7_ILi512EEESA_EEES9_SC_SE_Li256ELb0ELb1ELb0ELb0EEENS1_30DynamicPersistentTileSchedulerILi256ELi128ELb0ELb1ELb1EEEEEEEEEvNT_6ParamsE --------------------------
	.section	.nv.constant0._ZN7cutlass13device_kernelIN5flash11enable_sm90INS1_16FlashAttnFwdSm90INS1_25CollectiveMainloopFwdSm90ILi2EN4cute5tupleIJNS5_1CILi1EEES8_S8_EEENS6_IJNS7_ILi64EEESA_SA_EEELi512ENS_6half_tEfNS_4arch4Sm90ELb1ELb0ELb1ELb0ELb1ELb0ELb1ELb0ELb0ELb1ELb0ELb0EEENS1_21CollectiveEpilogueFwdINS6_IJSA_NS7_ILi512EEESA_EEES9_SC_SE_Li256ELb0ELb1ELb0ELb0EEENS1_30DynamicPersistentTileSchedulerILi256ELi128ELb0ELb1ELb1EEEEEEEEEvNT_6ParamsE,"a",@progbits
	.sectionflags	@""
	.align	4
.nv.constant0._ZN7cutlass13device_kernelIN5flash11enable_sm90INS1_16FlashAttnFwdSm90INS1_25CollectiveMainloopFwdSm90ILi2EN4cute5tupleIJNS5_1CILi1EEES8_S8_EEENS6_IJNS7_ILi64EEESA_SA_EEELi512ENS_6half_tEfNS_4arch4Sm90ELb1ELb0ELb1ELb0ELb1ELb0ELb1ELb0ELb0ELb1ELb0ELb0EEENS1_21CollectiveEpilogueFwdINS6_IJSA_NS7_ILi512EEESA_EEES9_SC_SE_Li256ELb0ELb1ELb0ELb0EEENS1_30DynamicPersistentTileSchedulerILi256ELi128ELb0ELb1ELb1EEEEEEEEEvNT_6ParamsE:
	.zero		3584


//--------------------- .nv.constant0._ZN7cutlass13device_kernelIN5flash11enable_sm90INS1_16FlashAttnFwdSm90INS1_25CollectiveMainloopFwdSm90ILi2EN4cute5tupleIJNS5_1CILi1EEES8_S8_EEENS6_IJNS7_ILi64EEESA_SA_EEELi512ENS_6half_tEfNS_4arch4Sm90ELb1ELb0ELb1ELb1ELb1ELb0ELb0ELb0ELb0ELb1ELb0ELb0EEENS1_21CollectiveEpilogueFwdINS6_IJSA_NS7_ILi512EEESA_EEES9_SC_SE_Li256ELb1ELb1ELb0ELb0EEENS1_36VarlenDynamicPersistentTileSchedulerILi64ELi64ELi256ELi128ELb0ELb1ELb1ELb1ELb1ELb1EEEEEEEEEvNT_6ParamsE --------------------------
	.section	.nv.constant0._ZN7cutlass13device_kernelIN5flash11enable_sm90INS1_16FlashAttnFwdSm90INS1_25CollectiveMainloopFwdSm90ILi2EN4cute5tupleIJNS5_1CILi1EEES8_S8_EEENS6_IJNS7_ILi64EEESA_SA_EEELi512ENS_6half_tEfNS_4arch4Sm90ELb1ELb0ELb1ELb1ELb1ELb0ELb0ELb0ELb0ELb1ELb0ELb0EEENS1_21CollectiveEpilogueFwdINS6_IJSA_NS7_ILi512EEESA_EEES9_SC_SE_Li256ELb1ELb1ELb0ELb0EEENS1_36VarlenDynamicPersistentTileSchedulerILi64ELi64ELi256ELi128ELb0ELb1ELb1ELb1ELb1ELb1EEEEEEEEEvNT_6ParamsE,"a",@progbits
	.sectionflags	@""
	.align	4
.nv.constant0._ZN7cutlass13device_kernelIN5flash11enable_sm90INS1_16FlashAttnFwdSm90INS1_25CollectiveMainloopFwdSm90ILi2EN4cute5tupleIJNS5_1CILi1EEES8_S8_EEENS6_IJNS7_ILi64EEESA_SA_EEELi512ENS_6half_tEfNS_4arch4Sm90ELb1ELb0ELb1ELb1ELb1ELb0ELb0ELb0ELb0ELb1ELb0ELb0EEENS1_21CollectiveEpilogueFwdINS6_IJSA_NS7_ILi512EEESA_EEES9_SC_SE_Li256ELb1ELb1ELb0ELb0EEENS1_36VarlenDynamicPersistentTileSchedulerILi64ELi64ELi256ELi128ELb0ELb1ELb1ELb1ELb1ELb1EEEEEEEEEvNT_6ParamsE:
	.zero		3328


//--------------------- .nv.constant0._ZN7cutlass13device_kernelIN5flash11enable_sm90INS1_16FlashAttnFwdSm90INS1_25CollectiveMainloopFwdSm90ILi2EN4cute5tupleIJNS5_1CILi1EEES8_S8_EEENS6_IJNS7_ILi64EEESA_SA_EEELi512ENS_6half_tEfNS_4arch4Sm90ELb1ELb0ELb1ELb1ELb1ELb1ELb0ELb0ELb0ELb1ELb0ELb0EEENS1_21CollectiveEpilogueFwdINS6_IJSA_NS7_ILi512EEESA_EEES9_SC_SE_Li256ELb1ELb1ELb0ELb0EEENS1_36VarlenDynamicPersistentTileSchedulerILi64ELi64ELi256ELi128ELb0ELb1ELb1ELb1ELb1ELb1EEEEEEEEEvNT_6ParamsE --------------------------
	.section	.nv.constant0._ZN7cutlass13device_kernelIN5flash11enable_sm90INS1_16FlashAttnFwdSm90INS1_25CollectiveMainloopFwdSm90ILi2EN4cute5tupleIJNS5_1CILi1EEES8_S8_EEENS6_IJNS7_ILi64EEESA_SA_EEELi512ENS_6half_tEfNS_4arch4Sm90ELb1ELb0ELb1ELb1ELb1ELb1ELb0ELb0ELb0ELb1ELb0ELb0EEENS1_21CollectiveEpilogueFwdINS6_IJSA_NS7_ILi512EEESA_EEES9_SC_SE_Li256ELb1ELb1ELb0ELb0EEENS1_36VarlenDynamicPersistentTileSchedulerILi64ELi64ELi256ELi128ELb0ELb1ELb1ELb1ELb1ELb1EEEEEEEEEvNT_6ParamsE,"a",@progbits
	.sectionflags	@""
	.align	4
.nv.constant0._ZN7cutlass13device_kernelIN5flash11enable_sm90INS1_16FlashAttnFwdSm90INS1_25CollectiveMainloopFwdSm90ILi2EN4cute5tupleIJNS5_1CILi1EEES8_S8_EEENS6_IJNS7_ILi64EEESA_SA_EEELi512ENS_6half_tEfNS_4arch4Sm90ELb1ELb0ELb1ELb1ELb1ELb1ELb0ELb0ELb0ELb1ELb0ELb0EEENS1_21CollectiveEpilogueFwdINS6_IJSA_NS7_ILi512EEESA_EEES9_SC_SE_Li256ELb1ELb1ELb0ELb0EEENS1_36VarlenDynamicPersistentTileSchedulerILi64ELi64ELi256ELi128ELb0ELb1ELb1ELb1ELb1ELb1EEEEEEEEEvNT_6ParamsE:
	.zero		3328


//--------------------- .nv.constant0._ZN7cutlass13device_kernelIN5flash11enable_sm90INS1_16FlashAttnFwdSm90INS1_25CollectiveMainloopFwdSm90ILi2EN4cute5tupleIJNS5_1CILi1EEES8_S8_EEENS6_IJNS7_ILi64EEESA_SA_EEELi512ENS_6half_tEfNS_4arch4Sm90ELb1ELb0ELb1ELb1ELb1ELb0ELb1ELb0ELb0ELb1ELb0ELb0EEENS1_21CollectiveEpilogueFwdINS6_IJSA_NS7_ILi512EEESA_EEES9_SC_SE_Li256ELb1ELb1ELb0ELb0EEENS1_36VarlenDynamicPersistentTileSchedulerILi64ELi64ELi256ELi128ELb0ELb1ELb1ELb1ELb1ELb1EEEEEEEEEvNT_6ParamsE --------------------------
	.section	.nv.constant0._ZN7cutlass13device_kernelIN5flash11enable_sm90INS1_16FlashAttnFwdSm90INS1_25CollectiveMainloopFwdSm90ILi2EN4cute5tupleIJNS5_1CILi1EEES8_S8_EEENS6_IJNS7_ILi64EEESA_SA_EEELi512ENS_6half_tEfNS_4arch4Sm90ELb1ELb0ELb1ELb1ELb1ELb0ELb1ELb0ELb0ELb1ELb0ELb0EEENS1_21CollectiveEpilogueFwdINS6_IJSA_NS7_ILi512EEESA_EEES9_SC_SE_Li256ELb1ELb1ELb0ELb0EEENS1_36VarlenDynamicPersistentTileSchedulerILi64ELi64ELi256ELi128ELb0ELb1ELb1ELb1ELb1ELb1EEEEEEEEEvNT_6ParamsE,"a",@progbits
	.sectionflags	@""
	.align	4
.nv.constant0._ZN7cutlass13device_kernelIN5flash11enable_sm90INS1_16FlashAttnFwdSm90INS1_25CollectiveMainloopFwdSm90ILi2EN4cute5tupleIJNS5_1CILi1EEES8_S8_EEENS6_IJNS7_ILi64EEESA_SA_EEELi512ENS_6half_tEfNS_4arch4Sm90ELb1ELb0ELb1ELb1ELb1ELb0ELb1ELb0ELb0ELb1ELb0ELb0EEENS1_21CollectiveEpilogueFwdINS6_IJSA_NS7_ILi512EEESA_EEES9_SC_SE_Li256ELb1ELb1ELb0ELb0EEENS1_36VarlenDynamicPersistentTileSchedulerILi64ELi64ELi256ELi128ELb0ELb1ELb1ELb1ELb1ELb1EEEEEEEEEvNT_6ParamsE:
	.zero		3584


//--------------------- .nv.constant0._ZN7cutlass13device_kernelIN5flash11enable_sm90INS1_16FlashAttnFwdSm90INS1_25CollectiveMainloopFwdSm90ILi2EN4cute5tupleIJNS5_1CILi1EEES8_S8_EEENS6_IJNS7_ILi64EEESA_SA_EEELi512ENS_6half_tEfNS_4arch4Sm90ELb1ELb0ELb1ELb1ELb1ELb1ELb1ELb0ELb0ELb1ELb0ELb0EEENS1_21CollectiveEpilogueFwdINS6_IJSA_NS7_ILi512EEESA_EEES9_SC_SE_Li256ELb1ELb1ELb0ELb0EEENS1_36VarlenDynamicPersistentTileSchedulerILi64ELi64ELi256ELi128ELb0ELb1ELb1ELb1ELb1ELb1EEEEEEEEEvNT_6ParamsE --------------------------
	.section	.nv.constant0._ZN7cutlass13device_kernelIN5flash11enable_sm90INS1_16FlashAttnFwdSm90INS1_25CollectiveMainloopFwdSm90ILi2EN4cute5tupleIJNS5_1CILi1EEES8_S8_EEENS6_IJNS7_ILi64EEESA_SA_EEELi512ENS_6half_tEfNS_4arch4Sm90ELb1ELb0ELb1ELb1ELb1ELb1ELb1ELb0ELb0ELb1ELb0ELb0EEENS1_21CollectiveEpilogueFwdINS6_IJSA_NS7_ILi512EEESA_EEES9_SC_SE_Li256ELb1ELb1ELb0ELb0EEENS1_36VarlenDynamicPersistentTileSchedulerILi64ELi64ELi256ELi128ELb0ELb1ELb1ELb1ELb1ELb1EEEEEEEEEvNT_6ParamsE,"a",@progbits
	.sectionflags	@""
	.align	4
.nv.constant0._ZN7cutlass13device_kernelIN5flash11enable_sm90INS1_16FlashAttnFwdSm90INS1_25CollectiveMainloopFwdSm90ILi2EN4cute5tupleIJNS5_1CILi1EEES8_S8_EEENS6_IJNS7_ILi64EEESA_SA_EEELi512ENS_6half_tEfNS_4arch4Sm90ELb1ELb0ELb1ELb1ELb1ELb1ELb1ELb0ELb0ELb1ELb0ELb0EEENS1_21CollectiveEpilogueFwdINS6_IJSA_NS7_ILi512EEESA_EEES9_SC_SE_Li256ELb1ELb1ELb0ELb0EEENS1_36VarlenDynamicPersistentTileSchedulerILi64ELi64ELi256ELi128ELb0ELb1ELb1ELb1ELb1ELb1EEEEEEEEEvNT_6ParamsE:
	.zero		3584


//--------------------- SYMBOLS --------------------------

	.type		.nv.reservedSmem.offset0,@object
	.size		.nv.reservedSmem.offset0,0x4
	.type		__assertfail,@function
